	.target	sm_80

	.elftype	@"ET_EXEC"


//--------------------- .note.nv.tkinfo           --------------------------
	.section	.note.nv.tkinfo,"",@"SHT_NOTE"
	.sectionflags	@"SHF_NOTE_NV_TKINFO"
	.tkinfo
        /*0018*/ 	.word	0x00000002
        /*0030*/ 	.string	""
        /*0030*/ 	.string	"ptxas"
        /*0030*/ 	.string	"Cuda compilation tools, release 13.0, V13.0.88"
        /*0030*/ 	.string	"Build cuda_13.0.r13.0/compiler.36424714_0"
        /*0030*/ 	.string	"-arch sm_80 -m 64 "



//--------------------- .note.nv.cuinfo           --------------------------
	.section	.note.nv.cuinfo,"",@"SHT_NOTE"
	.sectionflags	@"SHF_NOTE_NV_CUINFO"
        /*0018*/ 	.short	0x0002
        /*001a*/ 	.short	0x0050
        /*001c*/ 	.short	0x0082
	.zero		2


//--------------------- .nv.info                  --------------------------
	.section	.nv.info,"",@"SHT_CUDA_INFO"
	.align	4


	//----- nvinfo : EIATTR_REGCOUNT
	.align		4
        /*0000*/ 	.byte	0x04, 0x2f
        /*0002*/ 	.short	(.L_29 - .L_28)
	.align		4
.L_28:
        /*0004*/ 	.word	index@(_ZN2at6native43_GLOBAL__N__9ae7fba5_10_SoftMax_cu_9f978f6322cunn_SoftMaxForwardRegIdddNS1_25LogSoftMaxForwardEpilogueElLi1EEEvPT1_PKT_T3_)
        /*0008*/ 	.word	0x00000018


	//----- nvinfo : EIATTR_FRAME_SIZE
	.align		4
.L_29:
        /*000c*/ 	.byte	0x04, 0x11
        /*000e*/ 	.short	(.L_31 - .L_30)
	.align		4
.L_30:
        /*0010*/ 	.word	index@($__internal_176_$__cuda_sm70_shflsync_down_p)
        /*0014*/ 	.word	0x00000000


	//----- nvinfo : EIATTR_FRAME_SIZE
	.align		4
.L_31:
        /*0018*/ 	.byte	0x04, 0x11
        /*001a*/ 	.short	(.L_33 - .L_32)
	.align		4
.L_32:
        /*001c*/ 	.word	index@(_ZN2at6native43_GLOBAL__N__9ae7fba5_10_SoftMax_cu_9f978f6322cunn_SoftMaxForwardRegIdddNS1_25LogSoftMaxForwardEpilogueElLi1EEEvPT1_PKT_T3_)
        /*0020*/ 	.word	0x00000000


	//----- nvinfo : EIATTR_REGCOUNT
	.align		4
.L_33:
        /*0024*/ 	.byte	0x04, 0x2f
        /*0026*/ 	.short	(.L_35 - .L_34)
	.align		4
.L_34:
        /*0028*/ 	.word	index@(_ZN2at6native43_GLOBAL__N__9ae7fba5_10_SoftMax_cu_9f978f6322cunn_SoftMaxForwardRegIdddNS1_25LogSoftMaxForwardEpilogueElLi2EEEvPT1_PKT_T3_)
        /*002c*/ 	.word	0x0000001a


	//----- nvinfo : EIATTR_FRAME_SIZE
	.align		4
.L_35:
        /*0030*/ 	.byte	0x04, 0x11
        /*0032*/ 	.short	(.L_37 - .L_36)
	.align		4
.L_36:
        /*0034*/ 	.word	index@($__internal_175_$__cuda_sm70_shflsync_down_p)
        /*0038*/ 	.word	0x00000000


	//----- nvinfo : EIATTR_FRAME_SIZE
	.align		4
.L_37:
        /*003c*/ 	.byte	0x04, 0x11
        /*003e*/ 	.short	(.L_39 - .L_38)
	.align		4
.L_38:
        /*0040*/ 	.word	index@(_ZN2at6native43_GLOBAL__N__9ae7fba5_10_SoftMax_cu_9f978f6322cunn_SoftMaxForwardRegIdddNS1_25LogSoftMaxForwardEpilogueElLi2EEEvPT1_PKT_T3_)
        /*0044*/ 	.word	0x00000000


	//----- nvinfo : EIATTR_REGCOUNT
	.align		4
.L_39:
        /*0048*/ 	.byte	0x04, 0x2f
        /*004a*/ 	.short	(.L_41 - .L_40)
	.align		4
.L_40:
        /*004c*/ 	.word	index@(_ZN2at6native43_GLOBAL__N__9ae7fba5_10_SoftMax_cu_9f978f6322cunn_SoftMaxForwardRegIdddNS1_25LogSoftMaxForwardEpilogueElLi3EEEvPT1_PKT_T3_)
        /*0050*/ 	.word	0x0000001c


	//----- nvinfo : EIATTR_FRAME_SIZE
	.align		4
.L_41:
        /*0054*/ 	.byte	0x04, 0x11
        /*0056*/ 	.short	(.L_43 - .L_42)
	.align		4
.L_42:
        /*0058*/ 	.word	index@($__internal_174_$__cuda_sm70_shflsync_down_p)
        /*005c*/ 	.word	0x00000000


	//----- nvinfo : EIATTR_FRAME_SIZE
	.align		4
.L_43:
        /*0060*/ 	.byte	0x04, 0x11
        /*0062*/ 	.short	(.L_45 - .L_44)
	.align		4
.L_44:
        /*0064*/ 	.word	index@(_ZN2at6native43_GLOBAL__N__9ae7fba5_10_SoftMax_cu_9f978f6322cunn_SoftMaxForwardRegIdddNS1_25LogSoftMaxForwardEpilogueElLi3EEEvPT1_PKT_T3_)
        /*0068*/ 	.word	0x00000000


	//----- nvinfo : EIATTR_REGCOUNT
	.align		4
.L_45:
        /*006c*/ 	.byte	0x04, 0x2f
        /*006e*/ 	.short	(.L_47 - .L_46)
	.align		4
.L_46:
        /*0070*/ 	.word	index@(_ZN2at6native43_GLOBAL__N__9ae7fba5_10_SoftMax_cu_9f978f6322cunn_SoftMaxForwardRegIdddNS1_25LogSoftMaxForwardEpilogueElLi4EEEvPT1_PKT_T3_)
        /*0074*/ 	.word	0x0000001e


	//----- nvinfo : EIATTR_FRAME_SIZE
	.align		4
.L_47:
        /*0078*/ 	.byte	0x04, 0x11
        /*007a*/ 	.short	(.L_49 - .L_48)
	.align		4
.L_48:
        /*007c*/ 	.word	index@($__internal_173_$__cuda_sm70_shflsync_down_p)
        /*0080*/ 	.word	0x00000000


	//----- nvinfo : EIATTR_FRAME_SIZE
	.align		4
.L_49:
        /*0084*/ 	.byte	0x04, 0x11
        /*0086*/ 	.short	(.L_51 - .L_50)
	.align		4
.L_50:
        /*0088*/ 	.word	index@(_ZN2at6native43_GLOBAL__N__9ae7fba5_10_SoftMax_cu_9f978f6322cunn_SoftMaxForwardRegIdddNS1_25LogSoftMaxForwardEpilogueElLi4EEEvPT1_PKT_T3_)
        /*008c*/ 	.word	0x00000000


	//----- nvinfo : EIATTR_REGCOUNT
	.align		4
.L_51:
        /*0090*/ 	.byte	0x04, 0x2f
        /*0092*/ 	.short	(.L_53 - .L_52)
	.align		4
.L_52:
        /*0094*/ 	.word	index@(_ZN2at6native43_GLOBAL__N__9ae7fba5_10_SoftMax_cu_9f978f6322cunn_SoftMaxForwardRegIdddNS1_25LogSoftMaxForwardEpilogueElLi5EEEvPT1_PKT_T3_)
        /*0098*/ 	.word	0x0000001e


	//----- nvinfo : EIATTR_FRAME_SIZE
	.align		4
.L_53:
        /*009c*/ 	.byte	0x04, 0x11
        /*009e*/ 	.short	(.L_55 - .L_54)
	.align		4
.L_54:
        /*00a0*/ 	.word	index@($__internal_172_$__cuda_sm70_shflsync_down_p)
        /*00a4*/ 	.word	0x00000000


	//----- nvinfo : EIATTR_FRAME_SIZE
	.align		4
.L_55:
        /*00a8*/ 	.byte	0x04, 0x11
        /*00aa*/ 	.short	(.L_57 - .L_56)
	.align		4
.L_56:
        /*00ac*/ 	.word	index@(_ZN2at6native43_GLOBAL__N__9ae7fba5_10_SoftMax_cu_9f978f6322cunn_SoftMaxForwardRegIdddNS1_25LogSoftMaxForwardEpilogueElLi5EEEvPT1_PKT_T3_)
        /*00b0*/ 	.word	0x00000000


	//----- nvinfo : EIATTR_REGCOUNT
	.align		4
.L_57:
        /*00b4*/ 	.byte	0x04, 0x2f
        /*00b6*/ 	.short	(.L_59 - .L_58)
	.align		4
.L_58:
        /*00b8*/ 	.word	index@(_ZN2at6native43_GLOBAL__N__9ae7fba5_10_SoftMax_cu_9f978f6322cunn_SoftMaxForwardRegIdddNS1_25LogSoftMaxForwardEpilogueElLi6EEEvPT1_PKT_T3_)
        /*00bc*/ 	.word	0x00000026


	//----- nvinfo : EIATTR_FRAME_SIZE
	.align		4
.L_59:
        /*00c0*/ 	.byte	0x04, 0x11
        /*00c2*/ 	.short	(.L_61 - .L_60)
	.align		4
.L_60:
        /*00c4*/ 	.word	index@($__internal_171_$__cuda_sm70_shflsync_down_p)
        /*00c8*/ 	.word	0x00000000


	//----- nvinfo : EIATTR_FRAME_SIZE
	.align		4
.L_61:
        /*00cc*/ 	.byte	0x04, 0x11
        /*00ce*/ 	.short	(.L_63 - .L_62)
	.align		4
.L_62:
        /*00d0*/ 	.word	index@(_ZN2at6native43_GLOBAL__N__9ae7fba5_10_SoftMax_cu_9f978f6322cunn_SoftMaxForwardRegIdddNS1_25LogSoftMaxForwardEpilogueElLi6EEEvPT1_PKT_T3_)
        /*00d4*/ 	.word	0x00000000


	//----- nvinfo : EIATTR_REGCOUNT
	.align		4
.L_63:
        /*00d8*/ 	.byte	0x04, 0x2f
        /*00da*/ 	.short	(.L_65 - .L_64)
	.align		4
.L_64:
        /*00dc*/ 	.word	index@(_ZN2at6native43_GLOBAL__N__9ae7fba5_10_SoftMax_cu_9f978f6322cunn_SoftMaxForwardRegIdddNS1_25LogSoftMaxForwardEpilogueElLi7EEEvPT1_PKT_T3_)
        /*00e0*/ 	.word	0x00000024


	//----- nvinfo : EIATTR_FRAME_SIZE
	.align		4
.L_65:
        /*00e4*/ 	.byte	0x04, 0x11
        /*00e6*/ 	.short	(.L_67 - .L_66)
	.align		4
.L_66:
        /*00e8*/ 	.word	index@($__internal_170_$__cuda_sm70_shflsync_down_p)
        /*00ec*/ 	.word	0x00000000


	//----- nvinfo : EIATTR_FRAME_SIZE
	.align		4
.L_67:
        /*00f0*/ 	.byte	0x04, 0x11
        /*00f2*/ 	.short	(.L_69 - .L_68)
	.align		4
.L_68:
        /*00f4*/ 	.word	index@(_ZN2at6native43_GLOBAL__N__9ae7fba5_10_SoftMax_cu_9f978f6322cunn_SoftMaxForwardRegIdddNS1_25LogSoftMaxForwardEpilogueElLi7EEEvPT1_PKT_T3_)
        /*00f8*/ 	.word	0x00000000


	//----- nvinfo : EIATTR_REGCOUNT
	.align		4
.L_69:
        /*00fc*/ 	.byte	0x04, 0x2f
        /*00fe*/ 	.short	(.L_71 - .L_70)
	.align		4
.L_70:
        /*0100*/ 	.word	index@(_ZN2at6native43_GLOBAL__N__9ae7fba5_10_SoftMax_cu_9f978f6322cunn_SoftMaxForwardRegIdddNS1_25LogSoftMaxForwardEpilogueElLi8EEEvPT1_PKT_T3_)
        /*0104*/ 	.word	0x0000002c


	//----- nvinfo : EIATTR_FRAME_SIZE
	.align		4
.L_71:
        /*0108*/ 	.byte	0x04, 0x11
        /*010a*/ 	.short	(.L_73 - .L_72)
	.align		4
.L_72:
        /*010c*/ 	.word	index@($__internal_169_$__cuda_sm70_shflsync_down_p)
        /*0110*/ 	.word	0x00000000


	//----- nvinfo : EIATTR_FRAME_SIZE
	.align		4
.L_73:
        /*0114*/ 	.byte	0x04, 0x11
        /*0116*/ 	.short	(.L_75 - .L_74)
	.align		4
.L_74:
        /*0118*/ 	.word	index@(_ZN2at6native43_GLOBAL__N__9ae7fba5_10_SoftMax_cu_9f978f6322cunn_SoftMaxForwardRegIdddNS1_25LogSoftMaxForwardEpilogueElLi8EEEvPT1_PKT_T3_)
        /*011c*/ 	.word	0x00000000


	//----- nvinfo : EIATTR_REGCOUNT
	.align		4
.L_75:
        /*0120*/ 	.byte	0x04, 0x2f
        /*0122*/ 	.short	(.L_77 - .L_76)
	.align		4
.L_76:
        /*0124*/ 	.word	index@(_ZN2at6native43_GLOBAL__N__9ae7fba5_10_SoftMax_cu_9f978f6322cunn_SoftMaxForwardRegIdddNS1_25LogSoftMaxForwardEpilogueElLi9EEEvPT1_PKT_T3_)
        /*0128*/ 	.word	0x0000002c


	//----- nvinfo : EIATTR_FRAME_SIZE
	.align		4
.L_77:
        /*012c*/ 	.byte	0x04, 0x11
        /*012e*/ 	.short	(.L_79 - .L_78)
	.align		4
.L_78:
        /*0130*/ 	.word	index@($__internal_168_$__cuda_sm70_shflsync_down_p)
        /*0134*/ 	.word	0x00000000


	//----- nvinfo : EIATTR_FRAME_SIZE
	.align		4
.L_79:
        /*0138*/ 	.byte	0x04, 0x11
        /*013a*/ 	.short	(.L_81 - .L_80)
	.align		4
.L_80:
        /*013c*/ 	.word	index@(_ZN2at6native43_GLOBAL__N__9ae7fba5_10_SoftMax_cu_9f978f6322cunn_SoftMaxForwardRegIdddNS1_25LogSoftMaxForwardEpilogueElLi9EEEvPT1_PKT_T3_)
        /*0140*/ 	.word	0x00000000


	//----- nvinfo : EIATTR_REGCOUNT
	.align		4
.L_81:
        /*0144*/ 	.byte	0x04, 0x2f
        /*0146*/ 	.short	(.L_83 - .L_82)
	.align		4
.L_82:
        /*0148*/ 	.word	index@(_ZN2at6native43_GLOBAL__N__9ae7fba5_10_SoftMax_cu_9f978f6323cunn_SoftMaxForwardSmemILi2EdddNS1_25LogSoftMaxForwardEpilogueElEEvPT2_PKT0_T4_)
        /*014c*/ 	.word	0x0000001e


	//----- nvinfo : EIATTR_FRAME_SIZE
	.align		4
.L_83:
        /*0150*/ 	.byte	0x04, 0x11
        /*0152*/ 	.short	(.L_85 - .L_84)
	.align		4
.L_84:
        /*0154*/ 	.word	index@($__internal_167_$__cuda_sm70_shflsync_down_p)
        /*0158*/ 	.word	0x00000000


	//----- nvinfo : EIATTR_FRAME_SIZE
	.align		4
.L_85:
        /*015c*/ 	.byte	0x04, 0x11
        /*015e*/ 	.short	(.L_87 - .L_86)
	.align		4
.L_86:
        /*0160*/ 	.word	index@(_ZN2at6native43_GLOBAL__N__9ae7fba5_10_SoftMax_cu_9f978f6323cunn_SoftMaxForwardSmemILi2EdddNS1_25LogSoftMaxForwardEpilogueElEEvPT2_PKT0_T4_)
        /*0164*/ 	.word	0x00000000


	//----- nvinfo : EIATTR_REGCOUNT
	.align		4
.L_87:
        /*0168*/ 	.byte	0x04, 0x2f
        /*016a*/ 	.short	(.L_89 - .L_88)
	.align		4
.L_88:
        /*016c*/ 	.word	index@(_ZN2at6native43_GLOBAL__N__9ae7fba5_10_SoftMax_cu_9f978f6319cunn_SoftMaxForwardILi2EdddNS1_25LogSoftMaxForwardEpilogueEEEvPT2_PKT0_i)
        /*0170*/ 	.word	0x0000001c


	//----- nvinfo : EIATTR_FRAME_SIZE
	.align		4
.L_89:
        /*0174*/ 	.byte	0x04, 0x11
        /*0176*/ 	.short	(.L_91 - .L_90)
	.align		4
.L_90:
        /*0178*/ 	.word	index@($__internal_166_$__cuda_sm70_shflsync_down_p)
        /*017c*/ 	.word	0x00000000


	//----- nvinfo : EIATTR_FRAME_SIZE
	.align		4
.L_91:
        /*0180*/ 	.byte	0x04, 0x11
        /*0182*/ 	.short	(.L_93 - .L_92)
	.align		4
.L_92:
        /*0184*/ 	.word	index@(_ZN2at6native43_GLOBAL__N__9ae7fba5_10_SoftMax_cu_9f978f6319cunn_SoftMaxForwardILi2EdddNS1_25LogSoftMaxForwardEpilogueEEEvPT2_PKT0_i)
        /*0188*/ 	.word	0x00000000


	//----- nvinfo : EIATTR_REGCOUNT
	.align		4
.L_93:
        /*018c*/ 	.byte	0x04, 0x2f
        /*018e*/ 	.short	(.L_95 - .L_94)
	.align		4
.L_94:
        /*0190*/ 	.word	index@(_ZN2at6native43_GLOBAL__N__9ae7fba5_10_SoftMax_cu_9f978f6322cunn_SoftMaxForwardRegIfffNS1_25LogSoftMaxForwardEpilogueElLi1EEEvPT1_PKT_T3_)
        /*0194*/ 	.word	0x00000011


	//----- nvinfo : EIATTR_FRAME_SIZE
	.align		4
.L_95:
        /*0198*/ 	.byte	0x04, 0x11
        /*019a*/ 	.short	(.L_97 - .L_96)
	.align		4
.L_96:
        /*019c*/ 	.word	index@($__internal_165_$__cuda_sm70_shflsync_down_p)
        /*01a0*/ 	.word	0x00000000


	//----- nvinfo : EIATTR_FRAME_SIZE
	.align		4
.L_97:
        /*01a4*/ 	.byte	0x04, 0x11
        /*01a6*/ 	.short	(.L_99 - .L_98)
	.align		4
.L_98:
        /*01a8*/ 	.word	index@(_ZN2at6native43_GLOBAL__N__9ae7fba5_10_SoftMax_cu_9f978f6322cunn_SoftMaxForwardRegIfffNS1_25LogSoftMaxForwardEpilogueElLi1EEEvPT1_PKT_T3_)
        /*01ac*/ 	.word	0x00000000


	//----- nvinfo : EIATTR_REGCOUNT
	.align		4
.L_99:
        /*01b0*/ 	.byte	0x04, 0x2f
        /*01b2*/ 	.short	(.L_101 - .L_100)
	.align		4
.L_100:
        /*01b4*/ 	.word	index@(_ZN2at6native43_GLOBAL__N__9ae7fba5_10_SoftMax_cu_9f978f6322cunn_SoftMaxForwardRegIfffNS1_25LogSoftMaxForwardEpilogueElLi2EEEvPT1_PKT_T3_)
        /*01b8*/ 	.word	0x00000015


	//----- nvinfo : EIATTR_FRAME_SIZE
	.align		4
.L_101:
        /*01bc*/ 	.byte	0x04, 0x11
        /*01be*/ 	.short	(.L_103 - .L_102)
	.align		4
.L_102:
        /*01c0*/ 	.word	index@($__internal_164_$__cuda_sm70_shflsync_down_p)
        /*01c4*/ 	.word	0x00000000


	//----- nvinfo : EIATTR_FRAME_SIZE
	.align		4
.L_103:
        /*01c8*/ 	.byte	0x04, 0x11
        /*01ca*/ 	.short	(.L_105 - .L_104)
	.align		4
.L_104:
        /*01cc*/ 	.word	index@(_ZN2at6native43_GLOBAL__N__9ae7fba5_10_SoftMax_cu_9f978f6322cunn_SoftMaxForwardRegIfffNS1_25LogSoftMaxForwardEpilogueElLi2EEEvPT1_PKT_T3_)
        /*01d0*/ 	.word	0x00000000


	//----- nvinfo : EIATTR_REGCOUNT
	.align		4
.L_105:
        /*01d4*/ 	.byte	0x04, 0x2f
        /*01d6*/ 	.short	(.L_107 - .L_106)
	.align		4
.L_106:
        /*01d8*/ 	.word	index@(_ZN2at6native43_GLOBAL__N__9ae7fba5_10_SoftMax_cu_9f978f6322cunn_SoftMaxForwardRegIfffNS1_25LogSoftMaxForwardEpilogueElLi3EEEvPT1_PKT_T3_)
        /*01dc*/ 	.word	0x00000018


	//----- nvinfo : EIATTR_FRAME_SIZE
	.align		4
.L_107:
        /*01e0*/ 	.byte	0x04, 0x11
        /*01e2*/ 	.short	(.L_109 - .L_108)
	.align		4
.L_108:
        /*01e4*/ 	.word	index@($__internal_163_$__cuda_sm70_shflsync_down_p)
        /*01e8*/ 	.word	0x00000000


	//----- nvinfo : EIATTR_FRAME_SIZE
	.align		4
.L_109:
        /*01ec*/ 	.byte	0x04, 0x11
        /*01ee*/ 	.short	(.L_111 - .L_110)
	.align		4
.L_110:
        /*01f0*/ 	.word	index@(_ZN2at6native43_GLOBAL__N__9ae7fba5_10_SoftMax_cu_9f978f6322cunn_SoftMaxForwardRegIfffNS1_25LogSoftMaxForwardEpilogueElLi3EEEvPT1_PKT_T3_)
        /*01f4*/ 	.word	0x00000000


	//----- nvinfo : EIATTR_REGCOUNT
	.align		4
.L_111:
        /*01f8*/ 	.byte	0x04, 0x2f
        /*01fa*/ 	.short	(.L_113 - .L_112)
	.align		4
.L_112:
        /*01fc*/ 	.word	index@(_ZN2at6native43_GLOBAL__N__9ae7fba5_10_SoftMax_cu_9f978f6322cunn_SoftMaxForwardRegIfffNS1_25LogSoftMaxForwardEpilogueElLi4EEEvPT1_PKT_T3_)
        /*0200*/ 	.word	0x0000001c


	//----- nvinfo : EIATTR_FRAME_SIZE
	.align		4
.L_113:
        /*0204*/ 	.byte	0x04, 0x11
        /*0206*/ 	.short	(.L_115 - .L_114)
	.align		4
.L_114:
        /*0208*/ 	.word	index@($__internal_162_$__cuda_sm70_shflsync_down_p)
        /*020c*/ 	.word	0x00000000


	//----- nvinfo : EIATTR_FRAME_SIZE
	.align		4
.L_115:
        /*0210*/ 	.byte	0x04, 0x11
        /*0212*/ 	.short	(.L_117 - .L_116)
	.align		4
.L_116:
        /*0214*/ 	.word	index@(_ZN2at6native43_GLOBAL__N__9ae7fba5_10_SoftMax_cu_9f978f6322cunn_SoftMaxForwardRegIfffNS1_25LogSoftMaxForwardEpilogueElLi4EEEvPT1_PKT_T3_)
        /*0218*/ 	.word	0x00000000


	//----- nvinfo : EIATTR_REGCOUNT
	.align		4
.L_117:
        /*021c*/ 	.byte	0x04, 0x2f
        /*021e*/ 	.short	(.L_119 - .L_118)
	.align		4
.L_118:
        /*0220*/ 	.word	index@(_ZN2at6native43_GLOBAL__N__9ae7fba5_10_SoftMax_cu_9f978f6322cunn_SoftMaxForwardRegIfffNS1_25LogSoftMaxForwardEpilogueElLi5EEEvPT1_PKT_T3_)
        /*0224*/ 	.word	0x0000001c


	//----- nvinfo : EIATTR_FRAME_SIZE
	.align		4
.L_119:
        /*0228*/ 	.byte	0x04, 0x11
        /*022a*/ 	.short	(.L_121 - .L_120)
	.align		4
.L_120:
        /*022c*/ 	.word	index@($__internal_161_$__cuda_sm70_shflsync_down_p)
        /*0230*/ 	.word	0x00000000


	//----- nvinfo : EIATTR_FRAME_SIZE
	.align		4
.L_121:
        /*0234*/ 	.byte	0x04, 0x11
        /*0236*/ 	.short	(.L_123 - .L_122)
	.align		4
.L_122:
        /*0238*/ 	.word	index@(_ZN2at6native43_GLOBAL__N__9ae7fba5_10_SoftMax_cu_9f978f6322cunn_SoftMaxForwardRegIfffNS1_25LogSoftMaxForwardEpilogueElLi5EEEvPT1_PKT_T3_)
        /*023c*/ 	.word	0x00000000


	//----- nvinfo : EIATTR_REGCOUNT
	.align		4
.L_123:
        /*0240*/ 	.byte	0x04, 0x2f
        /*0242*/ 	.short	(.L_125 - .L_124)
	.align		4
.L_124:
        /*0244*/ 	.word	index@(_ZN2at6native43_GLOBAL__N__9ae7fba5_10_SoftMax_cu_9f978f6322cunn_SoftMaxForwardRegIfffNS1_25LogSoftMaxForwardEpilogueElLi6EEEvPT1_PKT_T3_)
        /*0248*/ 	.word	0x0000001a


	//----- nvinfo : EIATTR_FRAME_SIZE
	.align		4
.L_125:
        /*024c*/ 	.byte	0x04, 0x11
        /*024e*/ 	.short	(.L_127 - .L_126)
	.align		4
.L_126:
        /*0250*/ 	.word	index@($__internal_160_$__cuda_sm70_shflsync_down_p)
        /*0254*/ 	.word	0x00000000


	//----- nvinfo : EIATTR_FRAME_SIZE
	.align		4
.L_127:
        /*0258*/ 	.byte	0x04, 0x11
        /*025a*/ 	.short	(.L_129 - .L_128)
	.align		4
.L_128:
        /*025c*/ 	.word	index@(_ZN2at6native43_GLOBAL__N__9ae7fba5_10_SoftMax_cu_9f978f6322cunn_SoftMaxForwardRegIfffNS1_25LogSoftMaxForwardEpilogueElLi6EEEvPT1_PKT_T3_)
        /*0260*/ 	.word	0x00000000


	//----- nvinfo : EIATTR_REGCOUNT
	.align		4
.L_129:
        /*0264*/ 	.byte	0x04, 0x2f
        /*0266*/ 	.short	(.L_131 - .L_130)
	.align		4
.L_130:
        /*0268*/ 	.word	index@(_ZN2at6native43_GLOBAL__N__9ae7fba5_10_SoftMax_cu_9f978f6322cunn_SoftMaxForwardRegIfffNS1_25LogSoftMaxForwardEpilogueElLi7EEEvPT1_PKT_T3_)
        /*026c*/ 	.word	0x0000001e


	//----- nvinfo : EIATTR_FRAME_SIZE
	.align		4
.L_131:
        /*0270*/ 	.byte	0x04, 0x11
        /*0272*/ 	.short	(.L_133 - .L_132)
	.align		4
.L_132:
        /*0274*/ 	.word	index@($__internal_159_$__cuda_sm70_shflsync_down_p)
        /*0278*/ 	.word	0x00000000


	//----- nvinfo : EIATTR_FRAME_SIZE
	.align		4
.L_133:
        /*027c*/ 	.byte	0x04, 0x11
        /*027e*/ 	.short	(.L_135 - .L_134)
	.align		4
.L_134:
        /*0280*/ 	.word	index@(_ZN2at6native43_GLOBAL__N__9ae7fba5_10_SoftMax_cu_9f978f6322cunn_SoftMaxForwardRegIfffNS1_25LogSoftMaxForwardEpilogueElLi7EEEvPT1_PKT_T3_)
        /*0284*/ 	.word	0x00000000


	//----- nvinfo : EIATTR_REGCOUNT
	.align		4
.L_135:
        /*0288*/ 	.byte	0x04, 0x2f
        /*028a*/ 	.short	(.L_137 - .L_136)
	.align		4
.L_136:
        /*028c*/ 	.word	index@(_ZN2at6native43_GLOBAL__N__9ae7fba5_10_SoftMax_cu_9f978f6322cunn_SoftMaxForwardRegIfffNS1_25LogSoftMaxForwardEpilogueElLi8EEEvPT1_PKT_T3_)
        /*0290*/ 	.word	0x00000023


	//----- nvinfo : EIATTR_FRAME_SIZE
	.align		4
.L_137:
        /*0294*/ 	.byte	0x04, 0x11
        /*0296*/ 	.short	(.L_139 - .L_138)
	.align		4
.L_138:
        /*0298*/ 	.word	index@($__internal_158_$__cuda_sm70_shflsync_down_p)
        /*029c*/ 	.word	0x00000000


	//----- nvinfo : EIATTR_FRAME_SIZE
	.align		4
.L_139:
        /*02a0*/ 	.byte	0x04, 0x11
        /*02a2*/ 	.short	(.L_141 - .L_140)
	.align		4
.L_140:
        /*02a4*/ 	.word	index@(_ZN2at6native43_GLOBAL__N__9ae7fba5_10_SoftMax_cu_9f978f6322cunn_SoftMaxForwardRegIfffNS1_25LogSoftMaxForwardEpilogueElLi8EEEvPT1_PKT_T3_)
        /*02a8*/ 	.word	0x00000000


	//----- nvinfo : EIATTR_REGCOUNT
	.align		4
.L_141:
        /*02ac*/ 	.byte	0x04, 0x2f
        /*02ae*/ 	.short	(.L_143 - .L_142)
	.align		4
.L_142:
        /*02b0*/ 	.word	index@(_ZN2at6native43_GLOBAL__N__9ae7fba5_10_SoftMax_cu_9f978f6322cunn_SoftMaxForwardRegIfffNS1_25LogSoftMaxForwardEpilogueElLi9EEEvPT1_PKT_T3_)
        /*02b4*/ 	.word	0x00000024


	//----- nvinfo : EIATTR_FRAME_SIZE
	.align		4
.L_143:
        /*02b8*/ 	.byte	0x04, 0x11
        /*02ba*/ 	.short	(.L_145 - .L_144)
	.align		4
.L_144:
        /*02bc*/ 	.word	index@($__internal_157_$__cuda_sm70_shflsync_down_p)
        /*02c0*/ 	.word	0x00000000


	//----- nvinfo : EIATTR_FRAME_SIZE
	.align		4
.L_145:
        /*02c4*/ 	.byte	0x04, 0x11
        /*02c6*/ 	.short	(.L_147 - .L_146)
	.align		4
.L_146:
        /*02c8*/ 	.word	index@(_ZN2at6native43_GLOBAL__N__9ae7fba5_10_SoftMax_cu_9f978f6322cunn_SoftMaxForwardRegIfffNS1_25LogSoftMaxForwardEpilogueElLi9EEEvPT1_PKT_T3_)
        /*02cc*/ 	.word	0x00000000


	//----- nvinfo : EIATTR_REGCOUNT
	.align		4
.L_147:
        /*02d0*/ 	.byte	0x04, 0x2f
        /*02d2*/ 	.short	(.L_149 - .L_148)
	.align		4
.L_148:
        /*02d4*/ 	.word	index@(_ZN2at6native43_GLOBAL__N__9ae7fba5_10_SoftMax_cu_9f978f6323cunn_SoftMaxForwardSmemILi4EfffNS1_25LogSoftMaxForwardEpilogueElEEvPT2_PKT0_T4_)
        /*02d8*/ 	.word	0x00000017


	//----- nvinfo : EIATTR_FRAME_SIZE
	.align		4
.L_149:
        /*02dc*/ 	.byte	0x04, 0x11
        /*02de*/ 	.short	(.L_151 - .L_150)
	.align		4
.L_150:
        /*02e0*/ 	.word	index@($__internal_156_$__cuda_sm70_shflsync_down_p)
        /*02e4*/ 	.word	0x00000000


	//----- nvinfo : EIATTR_FRAME_SIZE
	.align		4
.L_151:
        /*02e8*/ 	.byte	0x04, 0x11
        /*02ea*/ 	.short	(.L_153 - .L_152)
	.align		4
.L_152:
        /*02ec*/ 	.word	index@(_ZN2at6native43_GLOBAL__N__9ae7fba5_10_SoftMax_cu_9f978f6323cunn_SoftMaxForwardSmemILi4EfffNS1_25LogSoftMaxForwardEpilogueElEEvPT2_PKT0_T4_)
        /*02f0*/ 	.word	0x00000000


	//----- nvinfo : EIATTR_REGCOUNT
	.align		4
.L_153:
        /*02f4*/ 	.byte	0x04, 0x2f
        /*02f6*/ 	.short	(.L_155 - .L_154)
	.align		4
.L_154:
        /*02f8*/ 	.word	index@(_ZN2at6native43_GLOBAL__N__9ae7fba5_10_SoftMax_cu_9f978f6319cunn_SoftMaxForwardILi4EfffNS1_25LogSoftMaxForwardEpilogueEEEvPT2_PKT0_i)
        /*02fc*/ 	.word	0x0000001b


	//----- nvinfo : EIATTR_FRAME_SIZE
	.align		4
.L_155:
        /*0300*/ 	.byte	0x04, 0x11
        /*0302*/ 	.short	(.L_157 - .L_156)
	.align		4
.L_156:
        /*0304*/ 	.word	index@($__internal_155_$__cuda_sm70_shflsync_down_p)
        /*0308*/ 	.word	0x00000000


	//----- nvinfo : EIATTR_FRAME_SIZE
	.align		4
.L_157:
        /*030c*/ 	.byte	0x04, 0x11
        /*030e*/ 	.short	(.L_159 - .L_158)
	.align		4
.L_158:
        /*0310*/ 	.word	index@(_ZN2at6native43_GLOBAL__N__9ae7fba5_10_SoftMax_cu_9f978f6319cunn_SoftMaxForwardILi4EfffNS1_25LogSoftMaxForwardEpilogueEEEvPT2_PKT0_i)
        /*0314*/ 	.word	0x00000000


	//----- nvinfo : EIATTR_REGCOUNT
	.align		4
.L_159:
        /*0318*/ 	.byte	0x04, 0x2f
        /*031a*/ 	.short	(.L_161 - .L_160)
	.align		4
.L_160:
        /*031c*/ 	.word	index@(_ZN2at6native43_GLOBAL__N__9ae7fba5_10_SoftMax_cu_9f978f6322cunn_SoftMaxForwardRegIN3c104HalfEfS4_NS1_25LogSoftMaxForwardEpilogueElLi1EEEvPT1_PKT_T3_)
        /*0320*/ 	.word	0x00000011


	//----- nvinfo : EIATTR_FRAME_SIZE
	.align		4
.L_161:
        /*0324*/ 	.byte	0x04, 0x11
        /*0326*/ 	.short	(.L_163 - .L_162)
	.align		4
.L_162:
        /*0328*/ 	.word	index@($__internal_154_$__cuda_sm70_shflsync_down_p)
        /*032c*/ 	.word	0x00000000


	//----- nvinfo : EIATTR_FRAME_SIZE
	.align		4
.L_163:
        /*0330*/ 	.byte	0x04, 0x11
        /*0332*/ 	.short	(.L_165 - .L_164)
	.align		4
.L_164:
        /*0334*/ 	.word	index@(_ZN2at6native43_GLOBAL__N__9ae7fba5_10_SoftMax_cu_9f978f6322cunn_SoftMaxForwardRegIN3c104HalfEfS4_NS1_25LogSoftMaxForwardEpilogueElLi1EEEvPT1_PKT_T3_)
        /*0338*/ 	.word	0x00000000


	//----- nvinfo : EIATTR_REGCOUNT
	.align		4
.L_165:
        /*033c*/ 	.byte	0x04, 0x2f
        /*033e*/ 	.short	(.L_167 - .L_166)
	.align		4
.L_166:
        /*0340*/ 	.word	index@(_ZN2at6native43_GLOBAL__N__9ae7fba5_10_SoftMax_cu_9f978f6322cunn_SoftMaxForwardRegIN3c104HalfEfS4_NS1_25LogSoftMaxForwardEpilogueElLi2EEEvPT1_PKT_T3_)
        /*0344*/ 	.word	0x00000015


	//----- nvinfo : EIATTR_FRAME_SIZE
	.align		4
.L_167:
        /*0348*/ 	.byte	0x04, 0x11
        /*034a*/ 	.short	(.L_169 - .L_168)
	.align		4
.L_168:
        /*034c*/ 	.word	index@($__internal_153_$__cuda_sm70_shflsync_down_p)
        /*0350*/ 	.word	0x00000000


	//----- nvinfo : EIATTR_FRAME_SIZE
	.align		4
.L_169:
        /*0354*/ 	.byte	0x04, 0x11
        /*0356*/ 	.short	(.L_171 - .L_170)
	.align		4
.L_170:
        /*0358*/ 	.word	index@(_ZN2at6native43_GLOBAL__N__9ae7fba5_10_SoftMax_cu_9f978f6322cunn_SoftMaxForwardRegIN3c104HalfEfS4_NS1_25LogSoftMaxForwardEpilogueElLi2EEEvPT1_PKT_T3_)
        /*035c*/ 	.word	0x00000000


	//----- nvinfo : EIATTR_REGCOUNT
	.align		4
.L_171:
        /*0360*/ 	.byte	0x04, 0x2f
        /*0362*/ 	.short	(.L_173 - .L_172)
	.align		4
.L_172:
        /*0364*/ 	.word	index@(_ZN2at6native43_GLOBAL__N__9ae7fba5_10_SoftMax_cu_9f978f6322cunn_SoftMaxForwardRegIN3c104HalfEfS4_NS1_25LogSoftMaxForwardEpilogueElLi3EEEvPT1_PKT_T3_)
        /*0368*/ 	.word	0x00000018


	//----- nvinfo : EIATTR_FRAME_SIZE
	.align		4
.L_173:
        /*036c*/ 	.byte	0x04, 0x11
        /*036e*/ 	.short	(.L_175 - .L_174)
	.align		4
.L_174:
        /*0370*/ 	.word	index@($__internal_152_$__cuda_sm70_shflsync_down_p)
        /*0374*/ 	.word	0x00000000


	//----- nvinfo : EIATTR_FRAME_SIZE
	.align		4
.L_175:
        /*0378*/ 	.byte	0x04, 0x11
        /*037a*/ 	.short	(.L_177 - .L_176)
	.align		4
.L_176:
        /*037c*/ 	.word	index@(_ZN2at6native43_GLOBAL__N__9ae7fba5_10_SoftMax_cu_9f978f6322cunn_SoftMaxForwardRegIN3c104HalfEfS4_NS1_25LogSoftMaxForwardEpilogueElLi3EEEvPT1_PKT_T3_)
        /*0380*/ 	.word	0x00000000


	//----- nvinfo : EIATTR_REGCOUNT
	.align		4
.L_177:
        /*0384*/ 	.byte	0x04, 0x2f
        /*0386*/ 	.short	(.L_179 - .L_178)
	.align		4
.L_178:
        /*0388*/ 	.word	index@(_ZN2at6native43_GLOBAL__N__9ae7fba5_10_SoftMax_cu_9f978f6322cunn_SoftMaxForwardRegIN3c104HalfEfS4_NS1_25LogSoftMaxForwardEpilogueElLi4EEEvPT1_PKT_T3_)
        /*038c*/ 	.word	0x0000001c


	//----- nvinfo : EIATTR_FRAME_SIZE
	.align		4
.L_179:
        /*0390*/ 	.byte	0x04, 0x11
        /*0392*/ 	.short	(.L_181 - .L_180)
	.align		4
.L_180:
        /*0394*/ 	.word	index@($__internal_151_$__cuda_sm70_shflsync_down_p)
        /*0398*/ 	.word	0x00000000


	//----- nvinfo : EIATTR_FRAME_SIZE
	.align		4
.L_181:
        /*039c*/ 	.byte	0x04, 0x11
        /*039e*/ 	.short	(.L_183 - .L_182)
	.align		4
.L_182:
        /*03a0*/ 	.word	index@(_ZN2at6native43_GLOBAL__N__9ae7fba5_10_SoftMax_cu_9f978f6322cunn_SoftMaxForwardRegIN3c104HalfEfS4_NS1_25LogSoftMaxForwardEpilogueElLi4EEEvPT1_PKT_T3_)
        /*03a4*/ 	.word	0x00000000


	//----- nvinfo : EIATTR_REGCOUNT
	.align		4
.L_183:
        /*03a8*/ 	.byte	0x04, 0x2f
        /*03aa*/ 	.short	(.L_185 - .L_184)
	.align		4
.L_184:
        /*03ac*/ 	.word	index@(_ZN2at6native43_GLOBAL__N__9ae7fba5_10_SoftMax_cu_9f978f6322cunn_SoftMaxForwardRegIN3c104HalfEfS4_NS1_25LogSoftMaxForwardEpilogueElLi5EEEvPT1_PKT_T3_)
        /*03b0*/ 	.word	0x0000001c


	//----- nvinfo : EIATTR_FRAME_SIZE
	.align		4
.L_185:
        /*03b4*/ 	.byte	0x04, 0x11
        /*03b6*/ 	.short	(.L_187 - .L_186)
	.align		4
.L_186:
        /*03b8*/ 	.word	index@($__internal_150_$__cuda_sm70_shflsync_down_p)
        /*03bc*/ 	.word	0x00000000


	//----- nvinfo : EIATTR_FRAME_SIZE
	.align		4
.L_187:
        /*03c0*/ 	.byte	0x04, 0x11
        /*03c2*/ 	.short	(.L_189 - .L_188)
	.align		4
.L_188:
        /*03c4*/ 	.word	index@(_ZN2at6native43_GLOBAL__N__9ae7fba5_10_SoftMax_cu_9f978f6322cunn_SoftMaxForwardRegIN3c104HalfEfS4_NS1_25LogSoftMaxForwardEpilogueElLi5EEEvPT1_PKT_T3_)
        /*03c8*/ 	.word	0x00000000


	//----- nvinfo : EIATTR_REGCOUNT
	.align		4
.L_189:
        /*03cc*/ 	.byte	0x04, 0x2f
        /*03ce*/ 	.short	(.L_191 - .L_190)
	.align		4
.L_190:
        /*03d0*/ 	.word	index@(_ZN2at6native43_GLOBAL__N__9ae7fba5_10_SoftMax_cu_9f978f6322cunn_SoftMaxForwardRegIN3c104HalfEfS4_NS1_25LogSoftMaxForwardEpilogueElLi6EEEvPT1_PKT_T3_)
        /*03d4*/ 	.word	0x0000001a


	//----- nvinfo : EIATTR_FRAME_SIZE
	.align		4
.L_191:
        /*03d8*/ 	.byte	0x04, 0x11
        /*03da*/ 	.short	(.L_193 - .L_192)
	.align		4
.L_192:
        /*03dc*/ 	.word	index@($__internal_149_$__cuda_sm70_shflsync_down_p)
        /*03e0*/ 	.word	0x00000000


	//----- nvinfo : EIATTR_FRAME_SIZE
	.align		4
.L_193:
        /*03e4*/ 	.byte	0x04, 0x11
        /*03e6*/ 	.short	(.L_195 - .L_194)
	.align		4
.L_194:
        /*03e8*/ 	.word	index@(_ZN2at6native43_GLOBAL__N__9ae7fba5_10_SoftMax_cu_9f978f6322cunn_SoftMaxForwardRegIN3c104HalfEfS4_NS1_25LogSoftMaxForwardEpilogueElLi6EEEvPT1_PKT_T3_)
        /*03ec*/ 	.word	0x00000000


	//----- nvinfo : EIATTR_REGCOUNT
	.align		4
.L_195:
        /*03f0*/ 	.byte	0x04, 0x2f
        /*03f2*/ 	.short	(.L_197 - .L_196)
	.align		4
.L_196:
        /*03f4*/ 	.word	index@(_ZN2at6native43_GLOBAL__N__9ae7fba5_10_SoftMax_cu_9f978f6322cunn_SoftMaxForwardRegIN3c104HalfEfS4_NS1_25LogSoftMaxForwardEpilogueElLi7EEEvPT1_PKT_T3_)
        /*03f8*/ 	.word	0x0000001f


	//----- nvinfo : EIATTR_FRAME_SIZE
	.align		4
.L_197:
        /*03fc*/ 	.byte	0x04, 0x11
        /*03fe*/ 	.short	(.L_199 - .L_198)
	.align		4
.L_198:
        /*0400*/ 	.word	index@($__internal_148_$__cuda_sm70_shflsync_down_p)
        /*0404*/ 	.word	0x00000000


	//----- nvinfo : EIATTR_FRAME_SIZE
	.align		4
.L_199:
        /*0408*/ 	.byte	0x04, 0x11
        /*040a*/ 	.short	(.L_201 - .L_200)
	.align		4
.L_200:
        /*040c*/ 	.word	index@(_ZN2at6native43_GLOBAL__N__9ae7fba5_10_SoftMax_cu_9f978f6322cunn_SoftMaxForwardRegIN3c104HalfEfS4_NS1_25LogSoftMaxForwardEpilogueElLi7EEEvPT1_PKT_T3_)
        /*0410*/ 	.word	0x00000000


	//----- nvinfo : EIATTR_REGCOUNT
	.align		4
.L_201:
        /*0414*/ 	.byte	0x04, 0x2f
        /*0416*/ 	.short	(.L_203 - .L_202)
	.align		4
.L_202:
        /*0418*/ 	.word	index@(_ZN2at6native43_GLOBAL__N__9ae7fba5_10_SoftMax_cu_9f978f6322cunn_SoftMaxForwardRegIN3c104HalfEfS4_NS1_25LogSoftMaxForwardEpilogueElLi8EEEvPT1_PKT_T3_)
        /*041c*/ 	.word	0x00000023


	//----- nvinfo : EIATTR_FRAME_SIZE
	.align		4
.L_203:
        /*0420*/ 	.byte	0x04, 0x11
        /*0422*/ 	.short	(.L_205 - .L_204)
	.align		4
.L_204:
        /*0424*/ 	.word	index@($__internal_147_$__cuda_sm70_shflsync_down_p)
        /*0428*/ 	.word	0x00000000


	//----- nvinfo : EIATTR_FRAME_SIZE
	.align		4
.L_205:
        /*042c*/ 	.byte	0x04, 0x11
        /*042e*/ 	.short	(.L_207 - .L_206)
	.align		4
.L_206:
        /*0430*/ 	.word	index@(_ZN2at6native43_GLOBAL__N__9ae7fba5_10_SoftMax_cu_9f978f6322cunn_SoftMaxForwardRegIN3c104HalfEfS4_NS1_25LogSoftMaxForwardEpilogueElLi8EEEvPT1_PKT_T3_)
        /*0434*/ 	.word	0x00000000


	//----- nvinfo : EIATTR_REGCOUNT
	.align		4
.L_207:
        /*0438*/ 	.byte	0x04, 0x2f
        /*043a*/ 	.short	(.L_209 - .L_208)
	.align		4
.L_208:
        /*043c*/ 	.word	index@(_ZN2at6native43_GLOBAL__N__9ae7fba5_10_SoftMax_cu_9f978f6322cunn_SoftMaxForwardRegIN3c104HalfEfS4_NS1_25LogSoftMaxForwardEpilogueElLi9EEEvPT1_PKT_T3_)
        /*0440*/ 	.word	0x00000024


	//----- nvinfo : EIATTR_FRAME_SIZE
	.align		4
.L_209:
        /*0444*/ 	.byte	0x04, 0x11
        /*0446*/ 	.short	(.L_211 - .L_210)
	.align		4
.L_210:
        /*0448*/ 	.word	index@($__internal_146_$__cuda_sm70_shflsync_down_p)
        /*044c*/ 	.word	0x00000000


	//----- nvinfo : EIATTR_FRAME_SIZE
	.align		4
.L_211:
        /*0450*/ 	.byte	0x04, 0x11
        /*0452*/ 	.short	(.L_213 - .L_212)
	.align		4
.L_212:
        /*0454*/ 	.word	index@(_ZN2at6native43_GLOBAL__N__9ae7fba5_10_SoftMax_cu_9f978f6322cunn_SoftMaxForwardRegIN3c104HalfEfS4_NS1_25LogSoftMaxForwardEpilogueElLi9EEEvPT1_PKT_T3_)
        /*0458*/ 	.word	0x00000000


	//----- nvinfo : EIATTR_REGCOUNT
	.align		4
.L_213:
        /*045c*/ 	.byte	0x04, 0x2f
        /*045e*/ 	.short	(.L_215 - .L_214)
	.align		4
.L_214:
        /*0460*/ 	.word	index@(_ZN2at6native43_GLOBAL__N__9ae7fba5_10_SoftMax_cu_9f978f6323cunn_SoftMaxForwardSmemILi8EN3c104HalfEfS4_NS1_25LogSoftMaxForwardEpilogueElEEvPT2_PKT0_T4_)
        /*0464*/ 	.word	0x0000001a


	//----- nvinfo : EIATTR_FRAME_SIZE
	.align		4
.L_215:
        /*0468*/ 	.byte	0x04, 0x11
        /*046a*/ 	.short	(.L_217 - .L_216)
	.align		4
.L_216:
        /*046c*/ 	.word	index@($__internal_145_$__cuda_sm70_shflsync_down_p)
        /*0470*/ 	.word	0x00000000


	//----- nvinfo : EIATTR_FRAME_SIZE
	.align		4
.L_217:
        /*0474*/ 	.byte	0x04, 0x11
        /*0476*/ 	.short	(.L_219 - .L_218)
	.align		4
.L_218:
        /*0478*/ 	.word	index@(_ZN2at6native43_GLOBAL__N__9ae7fba5_10_SoftMax_cu_9f978f6323cunn_SoftMaxForwardSmemILi8EN3c104HalfEfS4_NS1_25LogSoftMaxForwardEpilogueElEEvPT2_PKT0_T4_)
        /*047c*/ 	.word	0x00000000


	//----- nvinfo : EIATTR_REGCOUNT
	.align		4
.L_219:
        /*0480*/ 	.byte	0x04, 0x2f
        /*0482*/ 	.short	(.L_221 - .L_220)
	.align		4
.L_220:
        /*0484*/ 	.word	index@(_ZN2at6native43_GLOBAL__N__9ae7fba5_10_SoftMax_cu_9f978f6319cunn_SoftMaxForwardILi8EN3c104HalfEfS4_NS1_25LogSoftMaxForwardEpilogueEEEvPT2_PKT0_i)
        /*0488*/ 	.word	0x0000001e


	//----- nvinfo : EIATTR_FRAME_SIZE
	.align		4
.L_221:
        /*048c*/ 	.byte	0x04, 0x11
        /*048e*/ 	.short	(.L_223 - .L_222)
	.align		4
.L_222:
        /*0490*/ 	.word	index@($__internal_144_$__cuda_sm70_shflsync_down_p)
        /*0494*/ 	.word	0x00000000


	//----- nvinfo : EIATTR_FRAME_SIZE
	.align		4
.L_223:
        /*0498*/ 	.byte	0x04, 0x11
        /*049a*/ 	.short	(.L_225 - .L_224)
	.align		4
.L_224:
        /*049c*/ 	.word	index@(_ZN2at6native43_GLOBAL__N__9ae7fba5_10_SoftMax_cu_9f978f6319cunn_SoftMaxForwardILi8EN3c104HalfEfS4_NS1_25LogSoftMaxForwardEpilogueEEEvPT2_PKT0_i)
        /*04a0*/ 	.word	0x00000000


	//----- nvinfo : EIATTR_REGCOUNT
	.align		4
.L_225:
        /*04a4*/ 	.byte	0x04, 0x2f
        /*04a6*/ 	.short	(.L_227 - .L_226)
	.align		4
.L_226:
        /*04a8*/ 	.word	index@(_ZN2at6native43_GLOBAL__N__9ae7fba5_10_SoftMax_cu_9f978f6323cunn_SoftMaxForwardSmemILi8EN3c104HalfEffNS1_25LogSoftMaxForwardEpilogueElEEvPT2_PKT0_T4_)
        /*04ac*/ 	.word	0x0000001e


	//----- nvinfo : EIATTR_FRAME_SIZE
	.align		4
.L_227:
        /*04b0*/ 	.byte	0x04, 0x11
        /*04b2*/ 	.short	(.L_229 - .L_228)
	.align		4
.L_228:
        /*04b4*/ 	.word	index@($__internal_143_$__cuda_sm70_shflsync_down_p)
        /*04b8*/ 	.word	0x00000000


	//----- nvinfo : EIATTR_FRAME_SIZE
	.align		4
.L_229:
        /*04bc*/ 	.byte	0x04, 0x11
        /*04be*/ 	.short	(.L_231 - .L_230)
	.align		4
.L_230:
        /*04c0*/ 	.word	index@(_ZN2at6native43_GLOBAL__N__9ae7fba5_10_SoftMax_cu_9f978f6323cunn_SoftMaxForwardSmemILi8EN3c104HalfEffNS1_25LogSoftMaxForwardEpilogueElEEvPT2_PKT0_T4_)
        /*04c4*/ 	.word	0x00000000


	//----- nvinfo : EIATTR_REGCOUNT
	.align		4
.L_231:
        /*04c8*/ 	.byte	0x04, 0x2f
        /*04ca*/ 	.short	(.L_233 - .L_232)
	.align		4
.L_232:
        /*04cc*/ 	.word	index@(_ZN2at6native43_GLOBAL__N__9ae7fba5_10_SoftMax_cu_9f978f6319cunn_SoftMaxForwardILi8EN3c104HalfEffNS1_25LogSoftMaxForwardEpilogueEEEvPT2_PKT0_i)
        /*04d0*/ 	.word	0x00000020


	//----- nvinfo : EIATTR_FRAME_SIZE
	.align		4
.L_233:
        /*04d4*/ 	.byte	0x04, 0x11
        /*04d6*/ 	.short	(.L_235 - .L_234)
	.align		4
.L_234:
        /*04d8*/ 	.word	index@($__internal_142_$__cuda_sm70_shflsync_down_p)
        /*04dc*/ 	.word	0x00000000


	//----- nvinfo : EIATTR_FRAME_SIZE
	.align		4
.L_235:
        /*04e0*/ 	.byte	0x04, 0x11
        /*04e2*/ 	.short	(.L_237 - .L_236)
	.align		4
.L_236:
        /*04e4*/ 	.word	index@(_ZN2at6native43_GLOBAL__N__9ae7fba5_10_SoftMax_cu_9f978f6319cunn_SoftMaxForwardILi8EN3c104HalfEffNS1_25LogSoftMaxForwardEpilogueEEEvPT2_PKT0_i)
        /*04e8*/ 	.word	0x00000000


	//----- nvinfo : EIATTR_REGCOUNT
	.align		4
.L_237:
        /*04ec*/ 	.byte	0x04, 0x2f
        /*04ee*/ 	.short	(.L_239 - .L_238)
	.align		4
.L_238:
        /*04f0*/ 	.word	index@(_ZN2at6native43_GLOBAL__N__9ae7fba5_10_SoftMax_cu_9f978f6322cunn_SoftMaxForwardRegIN3c108BFloat16EfS4_NS1_25LogSoftMaxForwardEpilogueElLi1EEEvPT1_PKT_T3_)
        /*04f4*/ 	.word	0x00000011


	//----- nvinfo : EIATTR_FRAME_SIZE
	.align		4
.L_239:
        /*04f8*/ 	.byte	0x04, 0x11
        /*04fa*/ 	.short	(.L_241 - .L_240)
	.align		4
.L_240:
        /*04fc*/ 	.word	index@($__internal_141_$__cuda_sm70_shflsync_down_p)
        /*0500*/ 	.word	0x00000000


	//----- nvinfo : EIATTR_FRAME_SIZE
	.align		4
.L_241:
        /*0504*/ 	.byte	0x04, 0x11
        /*0506*/ 	.short	(.L_243 - .L_242)
	.align		4
.L_242:
        /*0508*/ 	.word	index@(_ZN2at6native43_GLOBAL__N__9ae7fba5_10_SoftMax_cu_9f978f6322cunn_SoftMaxForwardRegIN3c108BFloat16EfS4_NS1_25LogSoftMaxForwardEpilogueElLi1EEEvPT1_PKT_T3_)
        /*050c*/ 	.word	0x00000000


	//----- nvinfo : EIATTR_REGCOUNT
	.align		4
.L_243:
        /*0510*/ 	.byte	0x04, 0x2f
        /*0512*/ 	.short	(.L_245 - .L_244)
	.align		4
.L_244:
        /*0514*/ 	.word	index@(_ZN2at6native43_GLOBAL__N__9ae7fba5_10_SoftMax_cu_9f978f6322cunn_SoftMaxForwardRegIN3c108BFloat16EfS4_NS1_25LogSoftMaxForwardEpilogueElLi2EEEvPT1_PKT_T3_)
        /*0518*/ 	.word	0x00000015


	//----- nvinfo : EIATTR_FRAME_SIZE
	.align		4
.L_245:
        /*051c*/ 	.byte	0x04, 0x11
        /*051e*/ 	.short	(.L_247 - .L_246)
	.align		4
.L_246:
        /*0520*/ 	.word	index@($__internal_140_$__cuda_sm70_shflsync_down_p)
        /*0524*/ 	.word	0x00000000


	//----- nvinfo : EIATTR_FRAME_SIZE
	.align		4
.L_247:
        /*0528*/ 	.byte	0x04, 0x11
        /*052a*/ 	.short	(.L_249 - .L_248)
	.align		4
.L_248:
        /*052c*/ 	.word	index@(_ZN2at6native43_GLOBAL__N__9ae7fba5_10_SoftMax_cu_9f978f6322cunn_SoftMaxForwardRegIN3c108BFloat16EfS4_NS1_25LogSoftMaxForwardEpilogueElLi2EEEvPT1_PKT_T3_)
        /*0530*/ 	.word	0x00000000


	//----- nvinfo : EIATTR_REGCOUNT
	.align		4
.L_249:
        /*0534*/ 	.byte	0x04, 0x2f
        /*0536*/ 	.short	(.L_251 - .L_250)
	.align		4
.L_250:
        /*0538*/ 	.word	index@(_ZN2at6native43_GLOBAL__N__9ae7fba5_10_SoftMax_cu_9f978f6322cunn_SoftMaxForwardRegIN3c108BFloat16EfS4_NS1_25LogSoftMaxForwardEpilogueElLi3EEEvPT1_PKT_T3_)
        /*053c*/ 	.word	0x00000018


	//----- nvinfo : EIATTR_FRAME_SIZE
	.align		4
.L_251:
        /*0540*/ 	.byte	0x04, 0x11
        /*0542*/ 	.short	(.L_253 - .L_252)
	.align		4
.L_252:
        /*0544*/ 	.word	index@($__internal_139_$__cuda_sm70_shflsync_down_p)
        /*0548*/ 	.word	0x00000000


	//----- nvinfo : EIATTR_FRAME_SIZE
	.align		4
.L_253:
        /*054c*/ 	.byte	0x04, 0x11
        /*054e*/ 	.short	(.L_255 - .L_254)
	.align		4
.L_254:
        /*0550*/ 	.word	index@(_ZN2at6native43_GLOBAL__N__9ae7fba5_10_SoftMax_cu_9f978f6322cunn_SoftMaxForwardRegIN3c108BFloat16EfS4_NS1_25LogSoftMaxForwardEpilogueElLi3EEEvPT1_PKT_T3_)
        /*0554*/ 	.word	0x00000000


	//----- nvinfo : EIATTR_REGCOUNT
	.align		4
.L_255:
        /*0558*/ 	.byte	0x04, 0x2f
        /*055a*/ 	.short	(.L_257 - .L_256)
	.align		4
.L_256:
        /*055c*/ 	.word	index@(_ZN2at6native43_GLOBAL__N__9ae7fba5_10_SoftMax_cu_9f978f6322cunn_SoftMaxForwardRegIN3c108BFloat16EfS4_NS1_25LogSoftMaxForwardEpilogueElLi4EEEvPT1_PKT_T3_)
        /*0560*/ 	.word	0x0000001c


	//----- nvinfo : EIATTR_FRAME_SIZE
	.align		4
.L_257:
        /*0564*/ 	.byte	0x04, 0x11
        /*0566*/ 	.short	(.L_259 - .L_258)
	.align		4
.L_258:
        /*0568*/ 	.word	index@($__internal_138_$__cuda_sm70_shflsync_down_p)
        /*056c*/ 	.word	0x00000000


	//----- nvinfo : EIATTR_FRAME_SIZE
	.align		4
.L_259:
        /*0570*/ 	.byte	0x04, 0x11
        /*0572*/ 	.short	(.L_261 - .L_260)
	.align		4
.L_260:
        /*0574*/ 	.word	index@(_ZN2at6native43_GLOBAL__N__9ae7fba5_10_SoftMax_cu_9f978f6322cunn_SoftMaxForwardRegIN3c108BFloat16EfS4_NS1_25LogSoftMaxForwardEpilogueElLi4EEEvPT1_PKT_T3_)
        /*0578*/ 	.word	0x00000000


	//----- nvinfo : EIATTR_REGCOUNT
	.align		4
.L_261:
        /*057c*/ 	.byte	0x04, 0x2f
        /*057e*/ 	.short	(.L_263 - .L_262)
	.align		4
.L_262:
        /*0580*/ 	.word	index@(_ZN2at6native43_GLOBAL__N__9ae7fba5_10_SoftMax_cu_9f978f6322cunn_SoftMaxForwardRegIN3c108BFloat16EfS4_NS1_25LogSoftMaxForwardEpilogueElLi5EEEvPT1_PKT_T3_)
        /*0584*/ 	.word	0x0000001c


	//----- nvinfo : EIATTR_FRAME_SIZE
	.align		4
.L_263:
        /*0588*/ 	.byte	0x04, 0x11
        /*058a*/ 	.short	(.L_265 - .L_264)
	.align		4
.L_264:
        /*058c*/ 	.word	index@($__internal_137_$__cuda_sm70_shflsync_down_p)
        /*0590*/ 	.word	0x00000000


	//----- nvinfo : EIATTR_FRAME_SIZE
	.align		4
.L_265:
        /*0594*/ 	.byte	0x04, 0x11
        /*0596*/ 	.short	(.L_267 - .L_266)
	.align		4
.L_266:
        /*0598*/ 	.word	index@(_ZN2at6native43_GLOBAL__N__9ae7fba5_10_SoftMax_cu_9f978f6322cunn_SoftMaxForwardRegIN3c108BFloat16EfS4_NS1_25LogSoftMaxForwardEpilogueElLi5EEEvPT1_PKT_T3_)
        /*059c*/ 	.word	0x00000000


	//----- nvinfo : EIATTR_REGCOUNT
	.align		4
.L_267:
        /*05a0*/ 	.byte	0x04, 0x2f
        /*05a2*/ 	.short	(.L_269 - .L_268)
	.align		4
.L_268:
        /*05a4*/ 	.word	index@(_ZN2at6native43_GLOBAL__N__9ae7fba5_10_SoftMax_cu_9f978f6322cunn_SoftMaxForwardRegIN3c108BFloat16EfS4_NS1_25LogSoftMaxForwardEpilogueElLi6EEEvPT1_PKT_T3_)
        /*05a8*/ 	.word	0x0000001a


	//----- nvinfo : EIATTR_FRAME_SIZE
	.align		4
.L_269:
        /*05ac*/ 	.byte	0x04, 0x11
        /*05ae*/ 	.short	(.L_271 - .L_270)
	.align		4
.L_270:
        /*05b0*/ 	.word	index@($__internal_136_$__cuda_sm70_shflsync_down_p)
        /*05b4*/ 	.word	0x00000000


	//----- nvinfo : EIATTR_FRAME_SIZE
	.align		4
.L_271:
        /*05b8*/ 	.byte	0x04, 0x11
        /*05ba*/ 	.short	(.L_273 - .L_272)
	.align		4
.L_272:
        /*05bc*/ 	.word	index@(_ZN2at6native43_GLOBAL__N__9ae7fba5_10_SoftMax_cu_9f978f6322cunn_SoftMaxForwardRegIN3c108BFloat16EfS4_NS1_25LogSoftMaxForwardEpilogueElLi6EEEvPT1_PKT_T3_)
        /*05c0*/ 	.word	0x00000000


	//----- nvinfo : EIATTR_REGCOUNT
	.align		4
.L_273:
        /*05c4*/ 	.byte	0x04, 0x2f
        /*05c6*/ 	.short	(.L_275 - .L_274)
	.align		4
.L_274:
        /*05c8*/ 	.word	index@(_ZN2at6native43_GLOBAL__N__9ae7fba5_10_SoftMax_cu_9f978f6322cunn_SoftMaxForwardRegIN3c108BFloat16EfS4_NS1_25LogSoftMaxForwardEpilogueElLi7EEEvPT1_PKT_T3_)
        /*05cc*/ 	.word	0x0000001e


	//----- nvinfo : EIATTR_FRAME_SIZE
	.align		4
.L_275:
        /*05d0*/ 	.byte	0x04, 0x11
        /*05d2*/ 	.short	(.L_277 - .L_276)
	.align		4
.L_276:
        /*05d4*/ 	.word	index@($__internal_135_$__cuda_sm70_shflsync_down_p)
        /*05d8*/ 	.word	0x00000000


	//----- nvinfo : EIATTR_FRAME_SIZE
	.align		4
.L_277:
        /*05dc*/ 	.byte	0x04, 0x11
        /*05de*/ 	.short	(.L_279 - .L_278)
	.align		4
.L_278:
        /*05e0*/ 	.word	index@(_ZN2at6native43_GLOBAL__N__9ae7fba5_10_SoftMax_cu_9f978f6322cunn_SoftMaxForwardRegIN3c108BFloat16EfS4_NS1_25LogSoftMaxForwardEpilogueElLi7EEEvPT1_PKT_T3_)
        /*05e4*/ 	.word	0x00000000


	//----- nvinfo : EIATTR_REGCOUNT
	.align		4
.L_279:
        /*05e8*/ 	.byte	0x04, 0x2f
        /*05ea*/ 	.short	(.L_281 - .L_280)
	.align		4
.L_280:
        /*05ec*/ 	.word	index@(_ZN2at6native43_GLOBAL__N__9ae7fba5_10_SoftMax_cu_9f978f6322cunn_SoftMaxForwardRegIN3c108BFloat16EfS4_NS1_25LogSoftMaxForwardEpilogueElLi8EEEvPT1_PKT_T3_)
        /*05f0*/ 	.word	0x00000023


	//----- nvinfo : EIATTR_FRAME_SIZE
	.align		4
.L_281:
        /*05f4*/ 	.byte	0x04, 0x11
        /*05f6*/ 	.short	(.L_283 - .L_282)
	.align		4
.L_282:
        /*05f8*/ 	.word	index@($__internal_134_$__cuda_sm70_shflsync_down_p)
        /*05fc*/ 	.word	0x00000000


	//----- nvinfo : EIATTR_FRAME_SIZE
	.align		4
.L_283:
        /*0600*/ 	.byte	0x04, 0x11
        /*0602*/ 	.short	(.L_285 - .L_284)
	.align		4
.L_284:
        /*0604*/ 	.word	index@(_ZN2at6native43_GLOBAL__N__9ae7fba5_10_SoftMax_cu_9f978f6322cunn_SoftMaxForwardRegIN3c108BFloat16EfS4_NS1_25LogSoftMaxForwardEpilogueElLi8EEEvPT1_PKT_T3_)
        /*0608*/ 	.word	0x00000000


	//----- nvinfo : EIATTR_REGCOUNT
	.align		4
.L_285:
        /*060c*/ 	.byte	0x04, 0x2f
        /*060e*/ 	.short	(.L_287 - .L_286)
	.align		4
.L_286:
        /*0610*/ 	.word	index@(_ZN2at6native43_GLOBAL__N__9ae7fba5_10_SoftMax_cu_9f978f6322cunn_SoftMaxForwardRegIN3c108BFloat16EfS4_NS1_25LogSoftMaxForwardEpilogueElLi9EEEvPT1_PKT_T3_)
        /*0614*/ 	.word	0x00000024


	//----- nvinfo : EIATTR_FRAME_SIZE
	.align		4
.L_287:
        /*0618*/ 	.byte	0x04, 0x11
        /*061a*/ 	.short	(.L_289 - .L_288)
	.align		4
.L_288:
        /*061c*/ 	.word	index@($__internal_133_$__cuda_sm70_shflsync_down_p)
        /*0620*/ 	.word	0x00000000


	//----- nvinfo : EIATTR_FRAME_SIZE
	.align		4
.L_289:
        /*0624*/ 	.byte	0x04, 0x11
        /*0626*/ 	.short	(.L_291 - .L_290)
	.align		4
.L_290:
        /*0628*/ 	.word	index@(_ZN2at6native43_GLOBAL__N__9ae7fba5_10_SoftMax_cu_9f978f6322cunn_SoftMaxForwardRegIN3c108BFloat16EfS4_NS1_25LogSoftMaxForwardEpilogueElLi9EEEvPT1_PKT_T3_)
        /*062c*/ 	.word	0x00000000


	//----- nvinfo : EIATTR_REGCOUNT
	.align		4
.L_291:
        /*0630*/ 	.byte	0x04, 0x2f
        /*0632*/ 	.short	(.L_293 - .L_292)
	.align		4
.L_292:
        /*0634*/ 	.word	index@(_ZN2at6native43_GLOBAL__N__9ae7fba5_10_SoftMax_cu_9f978f6323cunn_SoftMaxForwardSmemILi8EN3c108BFloat16EfS4_NS1_25LogSoftMaxForwardEpilogueElEEvPT2_PKT0_T4_)
        /*0638*/ 	.word	0x0000001a


	//----- nvinfo : EIATTR_FRAME_SIZE
	.align		4
.L_293:
        /*063c*/ 	.byte	0x04, 0x11
        /*063e*/ 	.short	(.L_295 - .L_294)
	.align		4
.L_294:
        /*0640*/ 	.word	index@($__internal_132_$__cuda_sm70_shflsync_down_p)
        /*0644*/ 	.word	0x00000000


	//----- nvinfo : EIATTR_FRAME_SIZE
	.align		4
.L_295:
        /*0648*/ 	.byte	0x04, 0x11
        /*064a*/ 	.short	(.L_297 - .L_296)
	.align		4
.L_296:
        /*064c*/ 	.word	index@(_ZN2at6native43_GLOBAL__N__9ae7fba5_10_SoftMax_cu_9f978f6323cunn_SoftMaxForwardSmemILi8EN3c108BFloat16EfS4_NS1_25LogSoftMaxForwardEpilogueElEEvPT2_PKT0_T4_)
        /*0650*/ 	.word	0x00000000


	//----- nvinfo : EIATTR_REGCOUNT
	.align		4
.L_297:
        /*0654*/ 	.byte	0x04, 0x2f
        /*0656*/ 	.short	(.L_299 - .L_298)
	.align		4
.L_298:
        /*0658*/ 	.word	index@(_ZN2at6native43_GLOBAL__N__9ae7fba5_10_SoftMax_cu_9f978f6319cunn_SoftMaxForwardILi8EN3c108BFloat16EfS4_NS1_25LogSoftMaxForwardEpilogueEEEvPT2_PKT0_i)
        /*065c*/ 	.word	0x0000001d


	//----- nvinfo : EIATTR_FRAME_SIZE
	.align		4
.L_299:
        /*0660*/ 	.byte	0x04, 0x11
        /*0662*/ 	.short	(.L_301 - .L_300)
	.align		4
.L_300:
        /*0664*/ 	.word	index@($__internal_131_$__cuda_sm70_shflsync_down_p)
        /*0668*/ 	.word	0x00000000


	//----- nvinfo : EIATTR_FRAME_SIZE
	.align		4
.L_301:
        /*066c*/ 	.byte	0x04, 0x11
        /*066e*/ 	.short	(.L_303 - .L_302)
	.align		4
.L_302:
        /*0670*/ 	.word	index@(_ZN2at6native43_GLOBAL__N__9ae7fba5_10_SoftMax_cu_9f978f6319cunn_SoftMaxForwardILi8EN3c108BFloat16EfS4_NS1_25LogSoftMaxForwardEpilogueEEEvPT2_PKT0_i)
        /*0674*/ 	.word	0x00000000


	//----- nvinfo : EIATTR_REGCOUNT
	.align		4
.L_303:
        /*0678*/ 	.byte	0x04, 0x2f
        /*067a*/ 	.short	(.L_305 - .L_304)
	.align		4
.L_304:
        /*067c*/ 	.word	index@(_ZN2at6native43_GLOBAL__N__9ae7fba5_10_SoftMax_cu_9f978f6323cunn_SoftMaxForwardSmemILi8EN3c108BFloat16EffNS1_25LogSoftMaxForwardEpilogueElEEvPT2_PKT0_T4_)
        /*0680*/ 	.word	0x0000001e


	//----- nvinfo : EIATTR_FRAME_SIZE
	.align		4
.L_305:
        /*0684*/ 	.byte	0x04, 0x11
        /*0686*/ 	.short	(.L_307 - .L_306)
	.align		4
.L_306:
        /*0688*/ 	.word	index@($__internal_130_$__cuda_sm70_shflsync_down_p)
        /*068c*/ 	.word	0x00000000


	//----- nvinfo : EIATTR_FRAME_SIZE
	.align		4
.L_307:
        /*0690*/ 	.byte	0x04, 0x11
        /*0692*/ 	.short	(.L_309 - .L_308)
	.align		4
.L_308:
        /*0694*/ 	.word	index@(_ZN2at6native43_GLOBAL__N__9ae7fba5_10_SoftMax_cu_9f978f6323cunn_SoftMaxForwardSmemILi8EN3c108BFloat16EffNS1_25LogSoftMaxForwardEpilogueElEEvPT2_PKT0_T4_)
        /*0698*/ 	.word	0x00000000


	//----- nvinfo : EIATTR_REGCOUNT
	.align		4
.L_309:
        /*069c*/ 	.byte	0x04, 0x2f
        /*069e*/ 	.short	(.L_311 - .L_310)
	.align		4
.L_310:
        /*06a0*/ 	.word	index@(_ZN2at6native43_GLOBAL__N__9ae7fba5_10_SoftMax_cu_9f978f6319cunn_SoftMaxForwardILi8EN3c108BFloat16EffNS1_25LogSoftMaxForwardEpilogueEEEvPT2_PKT0_i)
        /*06a4*/ 	.word	0x00000020


	//----- nvinfo : EIATTR_FRAME_SIZE
	.align		4
.L_311:
        /*06a8*/ 	.byte	0x04, 0x11
        /*06aa*/ 	.short	(.L_313 - .L_312)
	.align		4
.L_312:
        /*06ac*/ 	.word	index@($__internal_129_$__cuda_sm70_shflsync_down_p)
        /*06b0*/ 	.word	0x00000000


	//----- nvinfo : EIATTR_FRAME_SIZE
	.align		4
.L_313:
        /*06b4*/ 	.byte	0x04, 0x11
        /*06b6*/ 	.short	(.L_315 - .L_314)
	.align		4
.L_314:
        /*06b8*/ 	.word	index@(_ZN2at6native43_GLOBAL__N__9ae7fba5_10_SoftMax_cu_9f978f6319cunn_SoftMaxForwardILi8EN3c108BFloat16EffNS1_25LogSoftMaxForwardEpilogueEEEvPT2_PKT0_i)
        /*06bc*/ 	.word	0x00000000


	//----- nvinfo : EIATTR_REGCOUNT
	.align		4
.L_315:
        /*06c0*/ 	.byte	0x04, 0x2f
        /*06c2*/ 	.short	(.L_317 - .L_316)
	.align		4
.L_316:
        /*06c4*/ 	.word	index@(_ZN2at6native43_GLOBAL__N__9ae7fba5_10_SoftMax_cu_9f978f6326cunn_SpatialSoftMaxForwardIdddiNS1_25LogSoftMaxForwardEpilogueEEEvPT1_PKT_T2_S9_S9_)
        /*06c8*/ 	.word	0x0000001c


	//----- nvinfo : EIATTR_FRAME_SIZE
	.align		4
.L_317:
        /*06cc*/ 	.byte	0x04, 0x11
        /*06ce*/ 	.short	(.L_319 - .L_318)
	.align		4
.L_318:
        /*06d0*/ 	.word	index@(_ZN2at6native43_GLOBAL__N__9ae7fba5_10_SoftMax_cu_9f978f6326cunn_SpatialSoftMaxForwardIdddiNS1_25LogSoftMaxForwardEpilogueEEEvPT1_PKT_T2_S9_S9_)
        /*06d4*/ 	.word	0x00000000


	//----- nvinfo : EIATTR_REGCOUNT
	.align		4
.L_319:
        /*06d8*/ 	.byte	0x04, 0x2f
        /*06da*/ 	.short	(.L_321 - .L_320)
	.align		4
.L_320:
        /*06dc*/ 	.word	index@(_ZN2at6native43_GLOBAL__N__9ae7fba5_10_SoftMax_cu_9f978f6326cunn_SpatialSoftMaxForwardIdddlNS1_25LogSoftMaxForwardEpilogueEEEvPT1_PKT_T2_S9_S9_)
        /*06e0*/ 	.word	0x00000020


	//----- nvinfo : EIATTR_FRAME_SIZE
	.align		4
.L_321:
        /*06e4*/ 	.byte	0x04, 0x11
        /*06e6*/ 	.short	(.L_323 - .L_322)
	.align		4
.L_322:
        /*06e8*/ 	.word	index@(_ZN2at6native43_GLOBAL__N__9ae7fba5_10_SoftMax_cu_9f978f6326cunn_SpatialSoftMaxForwardIdddlNS1_25LogSoftMaxForwardEpilogueEEEvPT1_PKT_T2_S9_S9_)
        /*06ec*/ 	.word	0x00000000


	//----- nvinfo : EIATTR_REGCOUNT
	.align		4
.L_323:
        /*06f0*/ 	.byte	0x04, 0x2f
        /*06f2*/ 	.short	(.L_325 - .L_324)
	.align		4
.L_324:
        /*06f4*/ 	.word	index@(_ZN2at6native43_GLOBAL__N__9ae7fba5_10_SoftMax_cu_9f978f6326cunn_SpatialSoftMaxForwardIfffiNS1_25LogSoftMaxForwardEpilogueEEEvPT1_PKT_T2_S9_S9_)
        /*06f8*/ 	.word	0x00000015


	//----- nvinfo : EIATTR_FRAME_SIZE
	.align		4
.L_325:
        /*06fc*/ 	.byte	0x04, 0x11
        /*06fe*/ 	.short	(.L_327 - .L_326)
	.align		4
.L_326:
        /*0700*/ 	.word	index@(_ZN2at6native43_GLOBAL__N__9ae7fba5_10_SoftMax_cu_9f978f6326cunn_SpatialSoftMaxForwardIfffiNS1_25LogSoftMaxForwardEpilogueEEEvPT1_PKT_T2_S9_S9_)
        /*0704*/ 	.word	0x00000000


	//----- nvinfo : EIATTR_REGCOUNT
	.align		4
.L_327:
        /*0708*/ 	.byte	0x04, 0x2f
        /*070a*/ 	.short	(.L_329 - .L_328)
	.align		4
.L_328:
        /*070c*/ 	.word	index@(_ZN2at6native43_GLOBAL__N__9ae7fba5_10_SoftMax_cu_9f978f6326cunn_SpatialSoftMaxForwardIffflNS1_25LogSoftMaxForwardEpilogueEEEvPT1_PKT_T2_S9_S9_)
        /*0710*/ 	.word	0x00000020


	//----- nvinfo : EIATTR_FRAME_SIZE
	.align		4
.L_329:
        /*0714*/ 	.byte	0x04, 0x11
        /*0716*/ 	.short	(.L_331 - .L_330)
	.align		4
.L_330:
        /*0718*/ 	.word	index@(_ZN2at6native43_GLOBAL__N__9ae7fba5_10_SoftMax_cu_9f978f6326cunn_SpatialSoftMaxForwardIffflNS1_25LogSoftMaxForwardEpilogueEEEvPT1_PKT_T2_S9_S9_)
        /*071c*/ 	.word	0x00000000


	//----- nvinfo : EIATTR_REGCOUNT
	.align		4
.L_331:
        /*0720*/ 	.byte	0x04, 0x2f
        /*0722*/ 	.short	(.L_333 - .L_332)
	.align		4
.L_332:
        /*0724*/ 	.word	index@(_ZN2at6native43_GLOBAL__N__9ae7fba5_10_SoftMax_cu_9f978f6326cunn_SpatialSoftMaxForwardIN3c104HalfEfS4_iNS1_25LogSoftMaxForwardEpilogueEEEvPT1_PKT_T2_SB_SB_)
        /*0728*/ 	.word	0x00000015


	//----- nvinfo : EIATTR_FRAME_SIZE
	.align		4
.L_333:
        /*072c*/ 	.byte	0x04, 0x11
        /*072e*/ 	.short	(.L_335 - .L_334)
	.align		4
.L_334:
        /*0730*/ 	.word	index@(_ZN2at6native43_GLOBAL__N__9ae7fba5_10_SoftMax_cu_9f978f6326cunn_SpatialSoftMaxForwardIN3c104HalfEfS4_iNS1_25LogSoftMaxForwardEpilogueEEEvPT1_PKT_T2_SB_SB_)
        /*0734*/ 	.word	0x00000000


	//----- nvinfo : EIATTR_REGCOUNT
	.align		4
.L_335:
        /*0738*/ 	.byte	0x04, 0x2f
        /*073a*/ 	.short	(.L_337 - .L_336)
	.align		4
.L_336:
        /*073c*/ 	.word	index@(_ZN2at6native43_GLOBAL__N__9ae7fba5_10_SoftMax_cu_9f978f6326cunn_SpatialSoftMaxForwardIN3c104HalfEffiNS1_25LogSoftMaxForwardEpilogueEEEvPT1_PKT_T2_SB_SB_)
        /*0740*/ 	.word	0x00000015


	//----- nvinfo : EIATTR_FRAME_SIZE
	.align		4
.L_337:
        /*0744*/ 	.byte	0x04, 0x11
        /*0746*/ 	.short	(.L_339 - .L_338)
	.align		4
.L_338:
        /*0748*/ 	.word	index@(_ZN2at6native43_GLOBAL__N__9ae7fba5_10_SoftMax_cu_9f978f6326cunn_SpatialSoftMaxForwardIN3c104HalfEffiNS1_25LogSoftMaxForwardEpilogueEEEvPT1_PKT_T2_SB_SB_)
        /*074c*/ 	.word	0x00000000


	//----- nvinfo : EIATTR_REGCOUNT
	.align		4
.L_339:
        /*0750*/ 	.byte	0x04, 0x2f
        /*0752*/ 	.short	(.L_341 - .L_340)
	.align		4
.L_340:
        /*0754*/ 	.word	index@(_ZN2at6native43_GLOBAL__N__9ae7fba5_10_SoftMax_cu_9f978f6326cunn_SpatialSoftMaxForwardIN3c104HalfEfS4_lNS1_25LogSoftMaxForwardEpilogueEEEvPT1_PKT_T2_SB_SB_)
        /*0758*/ 	.word	0x00000020


	//----- nvinfo : EIATTR_FRAME_SIZE
	.align		4
.L_341:
        /*075c*/ 	.byte	0x04, 0x11
        /*075e*/ 	.short	(.L_343 - .L_342)
	.align		4
.L_342:
        /*0760*/ 	.word	index@(_ZN2at6native43_GLOBAL__N__9ae7fba5_10_SoftMax_cu_9f978f6326cunn_SpatialSoftMaxForwardIN3c104HalfEfS4_lNS1_25LogSoftMaxForwardEpilogueEEEvPT1_PKT_T2_SB_SB_)
        /*0764*/ 	.word	0x00000000


	//----- nvinfo : EIATTR_REGCOUNT
	.align		4
.L_343:
        /*0768*/ 	.byte	0x04, 0x2f
        /*076a*/ 	.short	(.L_345 - .L_344)
	.align		4
.L_344:
        /*076c*/ 	.word	index@(_ZN2at6native43_GLOBAL__N__9ae7fba5_10_SoftMax_cu_9f978f6326cunn_SpatialSoftMaxForwardIN3c104HalfEfflNS1_25LogSoftMaxForwardEpilogueEEEvPT1_PKT_T2_SB_SB_)
        /*0770*/ 	.word	0x00000022


	//----- nvinfo : EIATTR_FRAME_SIZE
	.align		4
.L_345:
        /*0774*/ 	.byte	0x04, 0x11
        /*0776*/ 	.short	(.L_347 - .L_346)
	.align		4
.L_346:
        /*0778*/ 	.word	index@(_ZN2at6native43_GLOBAL__N__9ae7fba5_10_SoftMax_cu_9f978f6326cunn_SpatialSoftMaxForwardIN3c104HalfEfflNS1_25LogSoftMaxForwardEpilogueEEEvPT1_PKT_T2_SB_SB_)
        /*077c*/ 	.word	0x00000000


	//----- nvinfo : EIATTR_REGCOUNT
	.align		4
.L_347:
        /*0780*/ 	.byte	0x04, 0x2f
        /*0782*/ 	.short	(.L_349 - .L_348)
	.align		4
.L_348:
        /*0784*/ 	.word	index@(_ZN2at6native43_GLOBAL__N__9ae7fba5_10_SoftMax_cu_9f978f6326cunn_SpatialSoftMaxForwardIN3c108BFloat16EfS4_iNS1_25LogSoftMaxForwardEpilogueEEEvPT1_PKT_T2_SB_SB_)
        /*0788*/ 	.word	0x00000015


	//----- nvinfo : EIATTR_FRAME_SIZE
	.align		4
.L_349:
        /*078c*/ 	.byte	0x04, 0x11
        /*078e*/ 	.short	(.L_351 - .L_350)
	.align		4
.L_350:
        /*0790*/ 	.word	index@(_ZN2at6native43_GLOBAL__N__9ae7fba5_10_SoftMax_cu_9f978f6326cunn_SpatialSoftMaxForwardIN3c108BFloat16EfS4_iNS1_25LogSoftMaxForwardEpilogueEEEvPT1_PKT_T2_SB_SB_)
        /*0794*/ 	.word	0x00000000


	//----- nvinfo : EIATTR_REGCOUNT
	.align		4
.L_351:
        /*0798*/ 	.byte	0x04, 0x2f
        /*079a*/ 	.short	(.L_353 - .L_352)
	.align		4
.L_352:
        /*079c*/ 	.word	index@(_ZN2at6native43_GLOBAL__N__9ae7fba5_10_SoftMax_cu_9f978f6326cunn_SpatialSoftMaxForwardIN3c108BFloat16EffiNS1_25LogSoftMaxForwardEpilogueEEEvPT1_PKT_T2_SB_SB_)
        /*07a0*/ 	.word	0x00000015


	//----- nvinfo : EIATTR_FRAME_SIZE
	.align		4
.L_353:
        /*07a4*/ 	.byte	0x04, 0x11
        /*07a6*/ 	.short	(.L_355 - .L_354)
	.align		4
.L_354:
        /*07a8*/ 	.word	index@(_ZN2at6native43_GLOBAL__N__9ae7fba5_10_SoftMax_cu_9f978f6326cunn_SpatialSoftMaxForwardIN3c108BFloat16EffiNS1_25LogSoftMaxForwardEpilogueEEEvPT1_PKT_T2_SB_SB_)
        /*07ac*/ 	.word	0x00000000


	//----- nvinfo : EIATTR_REGCOUNT
	.align		4
.L_355:
        /*07b0*/ 	.byte	0x04, 0x2f
        /*07b2*/ 	.short	(.L_357 - .L_356)
	.align		4
.L_356:
        /*07b4*/ 	.word	index@(_ZN2at6native43_GLOBAL__N__9ae7fba5_10_SoftMax_cu_9f978f6326cunn_SpatialSoftMaxForwardIN3c108BFloat16EfS4_lNS1_25LogSoftMaxForwardEpilogueEEEvPT1_PKT_T2_SB_SB_)
        /*07b8*/ 	.word	0x00000020


	//----- nvinfo : EIATTR_FRAME_SIZE
	.align		4
.L_357:
        /*07bc*/ 	.byte	0x04, 0x11
        /*07be*/ 	.short	(.L_359 - .L_358)
	.align		4
.L_358:
        /*07c0*/ 	.word	index@(_ZN2at6native43_GLOBAL__N__9ae7fba5_10_SoftMax_cu_9f978f6326cunn_SpatialSoftMaxForwardIN3c108BFloat16EfS4_lNS1_25LogSoftMaxForwardEpilogueEEEvPT1_PKT_T2_SB_SB_)
        /*07c4*/ 	.word	0x00000000


	//----- nvinfo : EIATTR_REGCOUNT
	.align		4
.L_359:
        /*07c8*/ 	.byte	0x04, 0x2f
        /*07ca*/ 	.short	(.L_361 - .L_360)
	.align		4
.L_360:
        /*07cc*/ 	.word	index@(_ZN2at6native43_GLOBAL__N__9ae7fba5_10_SoftMax_cu_9f978f6326cunn_SpatialSoftMaxForwardIN3c108BFloat16EfflNS1_25LogSoftMaxForwardEpilogueEEEvPT1_PKT_T2_SB_SB_)
        /*07d0*/ 	.word	0x00000022


	//----- nvinfo : EIATTR_FRAME_SIZE
	.align		4
.L_361:
        /*07d4*/ 	.byte	0x04, 0x11
        /*07d6*/ 	.short	(.L_363 - .L_362)
	.align		4
.L_362:
        /*07d8*/ 	.word	index@(_ZN2at6native43_GLOBAL__N__9ae7fba5_10_SoftMax_cu_9f978f6326cunn_SpatialSoftMaxForwardIN3c108BFloat16EfflNS1_25LogSoftMaxForwardEpilogueEEEvPT1_PKT_T2_SB_SB_)
        /*07dc*/ 	.word	0x00000000


	//----- nvinfo : EIATTR_REGCOUNT
	.align		4
.L_363:
        /*07e0*/ 	.byte	0x04, 0x2f
        /*07e2*/ 	.short	(.L_365 - .L_364)
	.align		4
.L_364:
        /*07e4*/ 	.word	index@(_ZN2at6native43_GLOBAL__N__9ae7fba5_10_SoftMax_cu_9f978f6324cunn_SoftMaxBackwardSmemILi2EdddNS1_26LogSoftMaxBackwardEpilogueEEEvPT0_PKT2_S8_l)
        /*07e8*/ 	.word	0x0000001a


	//----- nvinfo : EIATTR_FRAME_SIZE
	.align		4
.L_365:
        /*07ec*/ 	.byte	0x04, 0x11
        /*07ee*/ 	.short	(.L_367 - .L_366)
	.align		4
.L_366:
        /*07f0*/ 	.word	index@($__internal_128_$__cuda_sm70_shflsync_down_p)
        /*07f4*/ 	.word	0x00000000


	//----- nvinfo : EIATTR_FRAME_SIZE
	.align		4
.L_367:
        /*07f8*/ 	.byte	0x04, 0x11
        /*07fa*/ 	.short	(.L_369 - .L_368)
	.align		4
.L_368:
        /*07fc*/ 	.word	index@(_ZN2at6native43_GLOBAL__N__9ae7fba5_10_SoftMax_cu_9f978f6324cunn_SoftMaxBackwardSmemILi2EdddNS1_26LogSoftMaxBackwardEpilogueEEEvPT0_PKT2_S8_l)
        /*0800*/ 	.word	0x00000000


	//----- nvinfo : EIATTR_REGCOUNT
	.align		4
.L_369:
        /*0804*/ 	.byte	0x04, 0x2f
        /*0806*/ 	.short	(.L_371 - .L_370)
	.align		4
.L_370:
        /*0808*/ 	.word	index@(_ZN2at6native43_GLOBAL__N__9ae7fba5_10_SoftMax_cu_9f978f6320cunn_SoftMaxBackwardILi2EdddNS1_26LogSoftMaxBackwardEpilogueEEEvPT0_PKT2_S8_l)
        /*080c*/ 	.word	0x0000002e


	//----- nvinfo : EIATTR_FRAME_SIZE
	.align		4
.L_371:
        /*0810*/ 	.byte	0x04, 0x11
        /*0812*/ 	.short	(.L_373 - .L_372)
	.align		4
.L_372:
        /*0814*/ 	.word	index@($__internal_127_$__cuda_sm70_warpsync)
        /*0818*/ 	.word	0x00000000


	//----- nvinfo : EIATTR_FRAME_SIZE
	.align		4
.L_373:
        /*081c*/ 	.byte	0x04, 0x11
        /*081e*/ 	.short	(.L_375 - .L_374)
	.align		4
.L_374:
        /*0820*/ 	.word	index@($__internal_126_$__cuda_sm20_rem_s64)
        /*0824*/ 	.word	0x00000000


	//----- nvinfo : EIATTR_FRAME_SIZE
	.align		4
.L_375:
        /*0828*/ 	.byte	0x04, 0x11
        /*082a*/ 	.short	(.L_377 - .L_376)
	.align		4
.L_376:
        /*082c*/ 	.word	index@($__internal_125_$__cuda_sm20_div_u64)
        /*0830*/ 	.word	0x00000000


	//----- nvinfo : EIATTR_FRAME_SIZE
	.align		4
.L_377:
        /*0834*/ 	.byte	0x04, 0x11
        /*0836*/ 	.short	(.L_379 - .L_378)
	.align		4
.L_378:
        /*0838*/ 	.word	index@(_ZN2at6native43_GLOBAL__N__9ae7fba5_10_SoftMax_cu_9f978f6320cunn_SoftMaxBackwardILi2EdddNS1_26LogSoftMaxBackwardEpilogueEEEvPT0_PKT2_S8_l)
        /*083c*/ 	.word	0x00000000


	//----- nvinfo : EIATTR_REGCOUNT
	.align		4
.L_379:
        /*0840*/ 	.byte	0x04, 0x2f
        /*0842*/ 	.short	(.L_381 - .L_380)
	.align		4
.L_380:
        /*0844*/ 	.word	index@(_ZN2at6native43_GLOBAL__N__9ae7fba5_10_SoftMax_cu_9f978f6324cunn_SoftMaxBackwardSmemILi4EfffNS1_26LogSoftMaxBackwardEpilogueEEEvPT0_PKT2_S8_l)
        /*0848*/ 	.word	0x00000015


	//----- nvinfo : EIATTR_FRAME_SIZE
	.align		4
.L_381:
        /*084c*/ 	.byte	0x04, 0x11
        /*084e*/ 	.short	(.L_383 - .L_382)
	.align		4
.L_382:
        /*0850*/ 	.word	index@($__internal_124_$__cuda_sm70_shflsync_down_p)
        /*0854*/ 	.word	0x00000000


	//----- nvinfo : EIATTR_FRAME_SIZE
	.align		4
.L_383:
        /*0858*/ 	.byte	0x04, 0x11
        /*085a*/ 	.short	(.L_385 - .L_384)
	.align		4
.L_384:
        /*085c*/ 	.word	index@(_ZN2at6native43_GLOBAL__N__9ae7fba5_10_SoftMax_cu_9f978f6324cunn_SoftMaxBackwardSmemILi4EfffNS1_26LogSoftMaxBackwardEpilogueEEEvPT0_PKT2_S8_l)
        /*0860*/ 	.word	0x00000000


	//----- nvinfo : EIATTR_REGCOUNT
	.align		4
.L_385:
        /*0864*/ 	.byte	0x04, 0x2f
        /*0866*/ 	.short	(.L_387 - .L_386)
	.align		4
.L_386:
        /*0868*/ 	.word	index@(_ZN2at6native43_GLOBAL__N__9ae7fba5_10_SoftMax_cu_9f978f6320cunn_SoftMaxBackwardILi4EfffNS1_26LogSoftMaxBackwardEpilogueEEEvPT0_PKT2_S8_l)
        /*086c*/ 	.word	0x00000020


	//----- nvinfo : EIATTR_FRAME_SIZE
	.align		4
.L_387:
        /*0870*/ 	.byte	0x04, 0x11
        /*0872*/ 	.short	(.L_389 - .L_388)
	.align		4
.L_388:
        /*0874*/ 	.word	index@($__internal_123_$__cuda_sm70_warpsync)
        /*0878*/ 	.word	0x00000000


	//----- nvinfo : EIATTR_FRAME_SIZE
	.align		4
.L_389:
        /*087c*/ 	.byte	0x04, 0x11
        /*087e*/ 	.short	(.L_391 - .L_390)
	.align		4
.L_390:
        /*0880*/ 	.word	index@($__internal_122_$__cuda_sm20_rem_s64)
        /*0884*/ 	.word	0x00000000


	//----- nvinfo : EIATTR_FRAME_SIZE
	.align		4
.L_391:
        /*0888*/ 	.byte	0x04, 0x11
        /*088a*/ 	.short	(.L_393 - .L_392)
	.align		4
.L_392:
        /*088c*/ 	.word	index@($__internal_121_$__cuda_sm20_div_u64)
        /*0890*/ 	.word	0x00000000


	//----- nvinfo : EIATTR_FRAME_SIZE
	.align		4
.L_393:
        /*0894*/ 	.byte	0x04, 0x11
        /*0896*/ 	.short	(.L_395 - .L_394)
	.align		4
.L_394:
        /*0898*/ 	.word	index@(_ZN2at6native43_GLOBAL__N__9ae7fba5_10_SoftMax_cu_9f978f6320cunn_SoftMaxBackwardILi4EfffNS1_26LogSoftMaxBackwardEpilogueEEEvPT0_PKT2_S8_l)
        /*089c*/ 	.word	0x00000000


	//----- nvinfo : EIATTR_REGCOUNT
	.align		4
.L_395:
        /*08a0*/ 	.byte	0x04, 0x2f
        /*08a2*/ 	.short	(.L_397 - .L_396)
	.align		4
.L_396:
        /*08a4*/ 	.word	index@(_ZN2at6native43_GLOBAL__N__9ae7fba5_10_SoftMax_cu_9f978f6324cunn_SoftMaxBackwardSmemILi8EN3c104HalfEfS4_NS1_26LogSoftMaxBackwardEpilogueEEEvPT0_PKT2_SA_l)
        /*08a8*/ 	.word	0x0000001c


	//----- nvinfo : EIATTR_FRAME_SIZE
	.align		4
.L_397:
        /*08ac*/ 	.byte	0x04, 0x11
        /*08ae*/ 	.short	(.L_399 - .L_398)
	.align		4
.L_398:
        /*08b0*/ 	.word	index@($__internal_120_$__cuda_sm70_shflsync_down_p)
        /*08b4*/ 	.word	0x00000000


	//----- nvinfo : EIATTR_FRAME_SIZE
	.align		4
.L_399:
        /*08b8*/ 	.byte	0x04, 0x11
        /*08ba*/ 	.short	(.L_401 - .L_400)
	.align		4
.L_400:
        /*08bc*/ 	.word	index@(_ZN2at6native43_GLOBAL__N__9ae7fba5_10_SoftMax_cu_9f978f6324cunn_SoftMaxBackwardSmemILi8EN3c104HalfEfS4_NS1_26LogSoftMaxBackwardEpilogueEEEvPT0_PKT2_SA_l)
        /*08c0*/ 	.word	0x00000000


	//----- nvinfo : EIATTR_REGCOUNT
	.align		4
.L_401:
        /*08c4*/ 	.byte	0x04, 0x2f
        /*08c6*/ 	.short	(.L_403 - .L_402)
	.align		4
.L_402:
        /*08c8*/ 	.word	index@(_ZN2at6native43_GLOBAL__N__9ae7fba5_10_SoftMax_cu_9f978f6320cunn_SoftMaxBackwardILi8EN3c104HalfEfS4_NS1_26LogSoftMaxBackwardEpilogueEEEvPT0_PKT2_SA_l)
        /*08cc*/ 	.word	0x00000028


	//----- nvinfo : EIATTR_FRAME_SIZE
	.align		4
.L_403:
        /*08d0*/ 	.byte	0x04, 0x11
        /*08d2*/ 	.short	(.L_405 - .L_404)
	.align		4
.L_404:
        /*08d4*/ 	.word	index@($__internal_119_$__cuda_sm70_warpsync)
        /*08d8*/ 	.word	0x00000000


	//----- nvinfo : EIATTR_FRAME_SIZE
	.align		4
.L_405:
        /*08dc*/ 	.byte	0x04, 0x11
        /*08de*/ 	.short	(.L_407 - .L_406)
	.align		4
.L_406:
        /*08e0*/ 	.word	index@($__internal_118_$__cuda_sm20_rem_s64)
        /*08e4*/ 	.word	0x00000000


	//----- nvinfo : EIATTR_FRAME_SIZE
	.align		4
.L_407:
        /*08e8*/ 	.byte	0x04, 0x11
        /*08ea*/ 	.short	(.L_409 - .L_408)
	.align		4
.L_408:
        /*08ec*/ 	.word	index@(_ZN2at6native43_GLOBAL__N__9ae7fba5_10_SoftMax_cu_9f978f6320cunn_SoftMaxBackwardILi8EN3c104HalfEfS4_NS1_26LogSoftMaxBackwardEpilogueEEEvPT0_PKT2_SA_l)
        /*08f0*/ 	.word	0x00000000


	//----- nvinfo : EIATTR_REGCOUNT
	.align		4
.L_409:
        /*08f4*/ 	.byte	0x04, 0x2f
        /*08f6*/ 	.short	(.L_411 - .L_410)
	.align		4
.L_410:
        /*08f8*/ 	.word	index@(_ZN2at6native43_GLOBAL__N__9ae7fba5_10_SoftMax_cu_9f978f6324cunn_SoftMaxBackwardSmemILi4EN3c104HalfEffNS1_26LogSoftMaxBackwardEpilogueEEEvPT0_PKT2_SA_l)
        /*08fc*/ 	.word	0x00000015


	//----- nvinfo : EIATTR_FRAME_SIZE
	.align		4
.L_411:
        /*0900*/ 	.byte	0x04, 0x11
        /*0902*/ 	.short	(.L_413 - .L_412)
	.align		4
.L_412:
        /*0904*/ 	.word	index@($__internal_117_$__cuda_sm70_shflsync_down_p)
        /*0908*/ 	.word	0x00000000


	//----- nvinfo : EIATTR_FRAME_SIZE
	.align		4
.L_413:
        /*090c*/ 	.byte	0x04, 0x11
        /*090e*/ 	.short	(.L_415 - .L_414)
	.align		4
.L_414:
        /*0910*/ 	.word	index@(_ZN2at6native43_GLOBAL__N__9ae7fba5_10_SoftMax_cu_9f978f6324cunn_SoftMaxBackwardSmemILi4EN3c104HalfEffNS1_26LogSoftMaxBackwardEpilogueEEEvPT0_PKT2_SA_l)
        /*0914*/ 	.word	0x00000000


	//----- nvinfo : EIATTR_REGCOUNT
	.align		4
.L_415:
        /*0918*/ 	.byte	0x04, 0x2f
        /*091a*/ 	.short	(.L_417 - .L_416)
	.align		4
.L_416:
        /*091c*/ 	.word	index@(_ZN2at6native43_GLOBAL__N__9ae7fba5_10_SoftMax_cu_9f978f6320cunn_SoftMaxBackwardILi4EN3c104HalfEffNS1_26LogSoftMaxBackwardEpilogueEEEvPT0_PKT2_SA_l)
        /*0920*/ 	.word	0x00000020


	//----- nvinfo : EIATTR_FRAME_SIZE
	.align		4
.L_417:
        /*0924*/ 	.byte	0x04, 0x11
        /*0926*/ 	.short	(.L_419 - .L_418)
	.align		4
.L_418:
        /*0928*/ 	.word	index@($__internal_116_$__cuda_sm70_warpsync)
        /*092c*/ 	.word	0x00000000


	//----- nvinfo : EIATTR_FRAME_SIZE
	.align		4
.L_419:
        /*0930*/ 	.byte	0x04, 0x11
        /*0932*/ 	.short	(.L_421 - .L_420)
	.align		4
.L_420:
        /*0934*/ 	.word	index@($__internal_115_$__cuda_sm20_rem_s64)
        /*0938*/ 	.word	0x00000000


	//----- nvinfo : EIATTR_FRAME_SIZE
	.align		4
.L_421:
        /*093c*/ 	.byte	0x04, 0x11
        /*093e*/ 	.short	(.L_423 - .L_422)
	.align		4
.L_422:
        /*0940*/ 	.word	index@($__internal_114_$__cuda_sm20_div_u64)
        /*0944*/ 	.word	0x00000000


	//----- nvinfo : EIATTR_FRAME_SIZE
	.align		4
.L_423:
        /*0948*/ 	.byte	0x04, 0x11
        /*094a*/ 	.short	(.L_425 - .L_424)
	.align		4
.L_424:
        /*094c*/ 	.word	index@(_ZN2at6native43_GLOBAL__N__9ae7fba5_10_SoftMax_cu_9f978f6320cunn_SoftMaxBackwardILi4EN3c104HalfEffNS1_26LogSoftMaxBackwardEpilogueEEEvPT0_PKT2_SA_l)
        /*0950*/ 	.word	0x00000000


	//----- nvinfo : EIATTR_REGCOUNT
	.align		4
.L_425:
        /*0954*/ 	.byte	0x04, 0x2f
        /*0956*/ 	.short	(.L_427 - .L_426)
	.align		4
.L_426:
        /*0958*/ 	.word	index@(_ZN2at6native43_GLOBAL__N__9ae7fba5_10_SoftMax_cu_9f978f6324cunn_SoftMaxBackwardSmemILi8EN3c108BFloat16EfS4_NS1_26LogSoftMaxBackwardEpilogueEEEvPT0_PKT2_SA_l)
        /*095c*/ 	.word	0x0000001c


	//----- nvinfo : EIATTR_FRAME_SIZE
	.align		4
.L_427:
        /*0960*/ 	.byte	0x04, 0x11
        /*0962*/ 	.short	(.L_429 - .L_428)
	.align		4
.L_428:
        /*0964*/ 	.word	index@($__internal_113_$__cuda_sm70_shflsync_down_p)
        /*0968*/ 	.word	0x00000000


	//----- nvinfo : EIATTR_FRAME_SIZE
	.align		4
.L_429:
        /*096c*/ 	.byte	0x04, 0x11
        /*096e*/ 	.short	(.L_431 - .L_430)
	.align		4
.L_430:
        /*0970*/ 	.word	index@(_ZN2at6native43_GLOBAL__N__9ae7fba5_10_SoftMax_cu_9f978f6324cunn_SoftMaxBackwardSmemILi8EN3c108BFloat16EfS4_NS1_26LogSoftMaxBackwardEpilogueEEEvPT0_PKT2_SA_l)
        /*0974*/ 	.word	0x00000000


	//----- nvinfo : EIATTR_REGCOUNT
	.align		4
.L_431:
        /*0978*/ 	.byte	0x04, 0x2f
        /*097a*/ 	.short	(.L_433 - .L_432)
	.align		4
.L_432:
        /*097c*/ 	.word	index@(_ZN2at6native43_GLOBAL__N__9ae7fba5_10_SoftMax_cu_9f978f6320cunn_SoftMaxBackwardILi8EN3c108BFloat16EfS4_NS1_26LogSoftMaxBackwardEpilogueEEEvPT0_PKT2_SA_l)
        /*0980*/ 	.word	0x00000028


	//----- nvinfo : EIATTR_FRAME_SIZE
	.align		4
.L_433:
        /*0984*/ 	.byte	0x04, 0x11
        /*0986*/ 	.short	(.L_435 - .L_434)
	.align		4
.L_434:
        /*0988*/ 	.word	index@($__internal_112_$__cuda_sm70_warpsync)
        /*098c*/ 	.word	0x00000000


	//----- nvinfo : EIATTR_FRAME_SIZE
	.align		4
.L_435:
        /*0990*/ 	.byte	0x04, 0x11
        /*0992*/ 	.short	(.L_437 - .L_436)
	.align		4
.L_436:
        /*0994*/ 	.word	index@($__internal_111_$__cuda_sm20_rem_s64)
        /*0998*/ 	.word	0x00000000


	//----- nvinfo : EIATTR_FRAME_SIZE
	.align		4
.L_437:
        /*099c*/ 	.byte	0x04, 0x11
        /*099e*/ 	.short	(.L_439 - .L_438)
	.align		4
.L_438:
        /*09a0*/ 	.word	index@(_ZN2at6native43_GLOBAL__N__9ae7fba5_10_SoftMax_cu_9f978f6320cunn_SoftMaxBackwardILi8EN3c108BFloat16EfS4_NS1_26LogSoftMaxBackwardEpilogueEEEvPT0_PKT2_SA_l)
        /*09a4*/ 	.word	0x00000000


	//----- nvinfo : EIATTR_REGCOUNT
	.align		4
.L_439:
        /*09a8*/ 	.byte	0x04, 0x2f
        /*09aa*/ 	.short	(.L_441 - .L_440)
	.align		4
.L_440:
        /*09ac*/ 	.word	index@(_ZN2at6native43_GLOBAL__N__9ae7fba5_10_SoftMax_cu_9f978f6324cunn_SoftMaxBackwardSmemILi4EN3c108BFloat16EffNS1_26LogSoftMaxBackwardEpilogueEEEvPT0_PKT2_SA_l)
        /*09b0*/ 	.word	0x00000015


	//----- nvinfo : EIATTR_FRAME_SIZE
	.align		4
.L_441:
        /*09b4*/ 	.byte	0x04, 0x11
        /*09b6*/ 	.short	(.L_443 - .L_442)
	.align		4
.L_442:
        /*09b8*/ 	.word	index@($__internal_110_$__cuda_sm70_shflsync_down_p)
        /*09bc*/ 	.word	0x00000000


	//----- nvinfo : EIATTR_FRAME_SIZE
	.align		4
.L_443:
        /*09c0*/ 	.byte	0x04, 0x11
        /*09c2*/ 	.short	(.L_445 - .L_444)
	.align		4
.L_444:
        /*09c4*/ 	.word	index@(_ZN2at6native43_GLOBAL__N__9ae7fba5_10_SoftMax_cu_9f978f6324cunn_SoftMaxBackwardSmemILi4EN3c108BFloat16EffNS1_26LogSoftMaxBackwardEpilogueEEEvPT0_PKT2_SA_l)
        /*09c8*/ 	.word	0x00000000


	//----- nvinfo : EIATTR_REGCOUNT
	.align		4
.L_445:
        /*09cc*/ 	.byte	0x04, 0x2f
        /*09ce*/ 	.short	(.L_447 - .L_446)
	.align		4
.L_446:
        /*09d0*/ 	.word	index@(_ZN2at6native43_GLOBAL__N__9ae7fba5_10_SoftMax_cu_9f978f6320cunn_SoftMaxBackwardILi4EN3c108BFloat16EffNS1_26LogSoftMaxBackwardEpilogueEEEvPT0_PKT2_SA_l)
        /*09d4*/ 	.word	0x00000020


	//----- nvinfo : EIATTR_FRAME_SIZE
	.align		4
.L_447:
        /*09d8*/ 	.byte	0x04, 0x11
        /*09da*/ 	.short	(.L_449 - .L_448)
	.align		4
.L_448:
        /*09dc*/ 	.word	index@($__internal_109_$__cuda_sm70_warpsync)
        /*09e0*/ 	.word	0x00000000


	//----- nvinfo : EIATTR_FRAME_SIZE
	.align		4
.L_449:
        /*09e4*/ 	.byte	0x04, 0x11
        /*09e6*/ 	.short	(.L_451 - .L_450)
	.align		4
.L_450:
        /*09e8*/ 	.word	index@($__internal_108_$__cuda_sm20_rem_s64)
        /*09ec*/ 	.word	0x00000000


	//----- nvinfo : EIATTR_FRAME_SIZE
	.align		4
.L_451:
        /*09f0*/ 	.byte	0x04, 0x11
        /*09f2*/ 	.short	(.L_453 - .L_452)
	.align		4
.L_452:
        /*09f4*/ 	.word	index@($__internal_107_$__cuda_sm20_div_u64)
        /*09f8*/ 	.word	0x00000000


	//----- nvinfo : EIATTR_FRAME_SIZE
	.align		4
.L_453:
        /*09fc*/ 	.byte	0x04, 0x11
        /*09fe*/ 	.short	(.L_455 - .L_454)
	.align		4
.L_454:
        /*0a00*/ 	.word	index@(_ZN2at6native43_GLOBAL__N__9ae7fba5_10_SoftMax_cu_9f978f6320cunn_SoftMaxBackwardILi4EN3c108BFloat16EffNS1_26LogSoftMaxBackwardEpilogueEEEvPT0_PKT2_SA_l)
        /*0a04*/ 	.word	0x00000000


	//----- nvinfo : EIATTR_REGCOUNT
	.align		4
.L_455:
        /*0a08*/ 	.byte	0x04, 0x2f
        /*0a0a*/ 	.short	(.L_457 - .L_456)
	.align		4
.L_456:
        /*0a0c*/ 	.word	index@(_ZN2at6native43_GLOBAL__N__9ae7fba5_10_SoftMax_cu_9f978f6327cunn_SpatialSoftMaxBackwardIdddNS1_26LogSoftMaxBackwardEpilogueEEEvPT_PKT1_S8_jjj)
        /*0a10*/ 	.word	0x00000026


	//----- nvinfo : EIATTR_FRAME_SIZE
	.align		4
.L_457:
        /*0a14*/ 	.byte	0x04, 0x11
        /*0a16*/ 	.short	(.L_459 - .L_458)
	.align		4
.L_458:
        /*0a18*/ 	.word	index@(_ZN2at6native43_GLOBAL__N__9ae7fba5_10_SoftMax_cu_9f978f6327cunn_SpatialSoftMaxBackwardIdddNS1_26LogSoftMaxBackwardEpilogueEEEvPT_PKT1_S8_jjj)
        /*0a1c*/ 	.word	0x00000000


	//----- nvinfo : EIATTR_REGCOUNT
	.align		4
.L_459:
        /*0a20*/ 	.byte	0x04, 0x2f
        /*0a22*/ 	.short	(.L_461 - .L_460)
	.align		4
.L_460:
        /*0a24*/ 	.word	index@(_ZN2at6native43_GLOBAL__N__9ae7fba5_10_SoftMax_cu_9f978f6327cunn_SpatialSoftMaxBackwardIfffNS1_26LogSoftMaxBackwardEpilogueEEEvPT_PKT1_S8_jjj)
        /*0a28*/ 	.word	0x00000020


	//----- nvinfo : EIATTR_FRAME_SIZE
	.align		4
.L_461:
        /*0a2c*/ 	.byte	0x04, 0x11
        /*0a2e*/ 	.short	(.L_463 - .L_462)
	.align		4
.L_462:
        /*0a30*/ 	.word	index@(_ZN2at6native43_GLOBAL__N__9ae7fba5_10_SoftMax_cu_9f978f6327cunn_SpatialSoftMaxBackwardIfffNS1_26LogSoftMaxBackwardEpilogueEEEvPT_PKT1_S8_jjj)
        /*0a34*/ 	.word	0x00000000


	//----- nvinfo : EIATTR_REGCOUNT
	.align		4
.L_463:
        /*0a38*/ 	.byte	0x04, 0x2f
        /*0a3a*/ 	.short	(.L_465 - .L_464)
	.align		4
.L_464:
        /*0a3c*/ 	.word	index@(_ZN2at6native43_GLOBAL__N__9ae7fba5_10_SoftMax_cu_9f978f6327cunn_SpatialSoftMaxBackwardIN3c104HalfEfS4_NS1_26LogSoftMaxBackwardEpilogueEEEvPT_PKT1_SA_jjj)
        /*0a40*/ 	.word	0x00000020


	//----- nvinfo : EIATTR_FRAME_SIZE
	.align		4
.L_465:
        /*0a44*/ 	.byte	0x04, 0x11
        /*0a46*/ 	.short	(.L_467 - .L_466)
	.align		4
.L_466:
        /*0a48*/ 	.word	index@(_ZN2at6native43_GLOBAL__N__9ae7fba5_10_SoftMax_cu_9f978f6327cunn_SpatialSoftMaxBackwardIN3c104HalfEfS4_NS1_26LogSoftMaxBackwardEpilogueEEEvPT_PKT1_SA_jjj)
        /*0a4c*/ 	.word	0x00000000


	//----- nvinfo : EIATTR_REGCOUNT
	.align		4
.L_467:
        /*0a50*/ 	.byte	0x04, 0x2f
        /*0a52*/ 	.short	(.L_469 - .L_468)
	.align		4
.L_468:
        /*0a54*/ 	.word	index@(_ZN2at6native43_GLOBAL__N__9ae7fba5_10_SoftMax_cu_9f978f6327cunn_SpatialSoftMaxBackwardIN3c104HalfEffNS1_26LogSoftMaxBackwardEpilogueEEEvPT_PKT1_SA_jjj)
        /*0a58*/ 	.word	0x00000020


	//----- nvinfo : EIATTR_FRAME_SIZE
	.align		4
.L_469:
        /*0a5c*/ 	.byte	0x04, 0x11
        /*0a5e*/ 	.short	(.L_471 - .L_470)
	.align		4
.L_470:
        /*0a60*/ 	.word	index@(_ZN2at6native43_GLOBAL__N__9ae7fba5_10_SoftMax_cu_9f978f6327cunn_SpatialSoftMaxBackwardIN3c104HalfEffNS1_26LogSoftMaxBackwardEpilogueEEEvPT_PKT1_SA_jjj)
        /*0a64*/ 	.word	0x00000000


	//----- nvinfo : EIATTR_REGCOUNT
	.align		4
.L_471:
        /*0a68*/ 	.byte	0x04, 0x2f
        /*0a6a*/ 	.short	(.L_473 - .L_472)
	.align		4
.L_472:
        /*0a6c*/ 	.word	index@(_ZN2at6native43_GLOBAL__N__9ae7fba5_10_SoftMax_cu_9f978f6327cunn_SpatialSoftMaxBackwardIN3c108BFloat16EfS4_NS1_26LogSoftMaxBackwardEpilogueEEEvPT_PKT1_SA_jjj)
        /*0a70*/ 	.word	0x00000020


	//----- nvinfo : EIATTR_FRAME_SIZE
	.align		4
.L_473:
        /*0a74*/ 	.byte	0x04, 0x11
        /*0a76*/ 	.short	(.L_475 - .L_474)
	.align		4
.L_474:
        /*0a78*/ 	.word	index@(_ZN2at6native43_GLOBAL__N__9ae7fba5_10_SoftMax_cu_9f978f6327cunn_SpatialSoftMaxBackwardIN3c108BFloat16EfS4_NS1_26LogSoftMaxBackwardEpilogueEEEvPT_PKT1_SA_jjj)
        /*0a7c*/ 	.word	0x00000000


	//----- nvinfo : EIATTR_REGCOUNT
	.align		4
.L_475:
        /*0a80*/ 	.byte	0x04, 0x2f
        /*0a82*/ 	.short	(.L_477 - .L_476)
	.align		4
.L_476:
        /*0a84*/ 	.word	index@(_ZN2at6native43_GLOBAL__N__9ae7fba5_10_SoftMax_cu_9f978f6327cunn_SpatialSoftMaxBackwardIN3c108BFloat16EffNS1_26LogSoftMaxBackwardEpilogueEEEvPT_PKT1_SA_jjj)
        /*0a88*/ 	.word	0x00000020


	//----- nvinfo : EIATTR_FRAME_SIZE
	.align		4
.L_477:
        /*0a8c*/ 	.byte	0x04, 0x11
        /*0a8e*/ 	.short	(.L_479 - .L_478)
	.align		4
.L_478:
        /*0a90*/ 	.word	index@(_ZN2at6native43_GLOBAL__N__9ae7fba5_10_SoftMax_cu_9f978f6327cunn_SpatialSoftMaxBackwardIN3c108BFloat16EffNS1_26LogSoftMaxBackwardEpilogueEEEvPT_PKT1_SA_jjj)
        /*0a94*/ 	.word	0x00000000


	//----- nvinfo : EIATTR_REGCOUNT
	.align		4
.L_479:
        /*0a98*/ 	.byte	0x04, 0x2f
        /*0a9a*/ 	.short	(.L_481 - .L_480)
	.align		4
.L_480:
        /*0a9c*/ 	.word	index@(_ZN2at6native43_GLOBAL__N__9ae7fba5_10_SoftMax_cu_9f978f6322cunn_SoftMaxForwardRegIdddNS1_22SoftMaxForwardEpilogueElLi1EEEvPT1_PKT_T3_)
        /*0aa0*/ 	.word	0x00000019


	//----- nvinfo : EIATTR_FRAME_SIZE
	.align		4
.L_481:
        /*0aa4*/ 	.byte	0x04, 0x11
        /*0aa6*/ 	.short	(.L_483 - .L_482)
	.align		4
.L_482:
        /*0aa8*/ 	.word	index@($__internal_106_$__cuda_sm70_shflsync_down_p)
        /*0aac*/ 	.word	0x00000000


	//----- nvinfo : EIATTR_FRAME_SIZE
	.align		4
.L_483:
        /*0ab0*/ 	.byte	0x04, 0x11
        /*0ab2*/ 	.short	(.L_485 - .L_484)
	.align		4
.L_484:
        /*0ab4*/ 	.word	index@($__internal_105_$__cuda_sm20_div_rn_f64_full)
        /*0ab8*/ 	.word	0x00000000


	//----- nvinfo : EIATTR_FRAME_SIZE
	.align		4
.L_485:
        /*0abc*/ 	.byte	0x04, 0x11
        /*0abe*/ 	.short	(.L_487 - .L_486)
	.align		4
.L_486:
        /*0ac0*/ 	.word	index@(_ZN2at6native43_GLOBAL__N__9ae7fba5_10_SoftMax_cu_9f978f6322cunn_SoftMaxForwardRegIdddNS1_22SoftMaxForwardEpilogueElLi1EEEvPT1_PKT_T3_)
        /*0ac4*/ 	.word	0x00000000


	//----- nvinfo : EIATTR_REGCOUNT
	.align		4
.L_487:
        /*0ac8*/ 	.byte	0x04, 0x2f
        /*0aca*/ 	.short	(.L_489 - .L_488)
	.align		4
.L_488:
        /*0acc*/ 	.word	index@(_ZN2at6native43_GLOBAL__N__9ae7fba5_10_SoftMax_cu_9f978f6322cunn_SoftMaxForwardRegIdddNS1_22SoftMaxForwardEpilogueElLi2EEEvPT1_PKT_T3_)
        /*0ad0*/ 	.word	0x0000001f


	//----- nvinfo : EIATTR_FRAME_SIZE
	.align		4
.L_489:
        /*0ad4*/ 	.byte	0x04, 0x11
        /*0ad6*/ 	.short	(.L_491 - .L_490)
	.align		4
.L_490:
        /*0ad8*/ 	.word	index@($__internal_104_$__cuda_sm70_shflsync_down_p)
        /*0adc*/ 	.word	0x00000000


	//----- nvinfo : EIATTR_FRAME_SIZE
	.align		4
.L_491:
        /*0ae0*/ 	.byte	0x04, 0x11
        /*0ae2*/ 	.short	(.L_493 - .L_492)
	.align		4
.L_492:
        /*0ae4*/ 	.word	index@($__internal_103_$__cuda_sm20_div_rn_f64_full)
        /*0ae8*/ 	.word	0x00000000


	//----- nvinfo : EIATTR_FRAME_SIZE
	.align		4
.L_493:
        /*0aec*/ 	.byte	0x04, 0x11
        /*0aee*/ 	.short	(.L_495 - .L_494)
	.align		4
.L_494:
        /*0af0*/ 	.word	index@(_ZN2at6native43_GLOBAL__N__9ae7fba5_10_SoftMax_cu_9f978f6322cunn_SoftMaxForwardRegIdddNS1_22SoftMaxForwardEpilogueElLi2EEEvPT1_PKT_T3_)
        /*0af4*/ 	.word	0x00000000


	//----- nvinfo : EIATTR_REGCOUNT
	.align		4
.L_495:
        /*0af8*/ 	.byte	0x04, 0x2f
        /*0afa*/ 	.short	(.L_497 - .L_496)
	.align		4
.L_496:
        /*0afc*/ 	.word	index@(_ZN2at6native43_GLOBAL__N__9ae7fba5_10_SoftMax_cu_9f978f6322cunn_SoftMaxForwardRegIdddNS1_22SoftMaxForwardEpilogueElLi3EEEvPT1_PKT_T3_)
        /*0b00*/ 	.word	0x00000022


	//----- nvinfo : EIATTR_FRAME_SIZE
	.align		4
.L_497:
        /*0b04*/ 	.byte	0x04, 0x11
        /*0b06*/ 	.short	(.L_499 - .L_498)
	.align		4
.L_498:
        /*0b08*/ 	.word	index@($__internal_102_$__cuda_sm70_shflsync_down_p)
        /*0b0c*/ 	.word	0x00000000


	//----- nvinfo : EIATTR_FRAME_SIZE
	.align		4
.L_499:
        /*0b10*/ 	.byte	0x04, 0x11
        /*0b12*/ 	.short	(.L_501 - .L_500)
	.align		4
.L_500:
        /*0b14*/ 	.word	index@($__internal_101_$__cuda_sm20_div_rn_f64_full)
        /*0b18*/ 	.word	0x00000000


	//----- nvinfo : EIATTR_FRAME_SIZE
	.align		4
.L_501:
        /*0b1c*/ 	.byte	0x04, 0x11
        /*0b1e*/ 	.short	(.L_503 - .L_502)
	.align		4
.L_502:
        /*0b20*/ 	.word	index@(_ZN2at6native43_GLOBAL__N__9ae7fba5_10_SoftMax_cu_9f978f6322cunn_SoftMaxForwardRegIdddNS1_22SoftMaxForwardEpilogueElLi3EEEvPT1_PKT_T3_)
        /*0b24*/ 	.word	0x00000000


	//----- nvinfo : EIATTR_REGCOUNT
	.align		4
.L_503:
        /*0b28*/ 	.byte	0x04, 0x2f
        /*0b2a*/ 	.short	(.L_505 - .L_504)
	.align		4
.L_504:
        /*0b2c*/ 	.word	index@(_ZN2at6native43_GLOBAL__N__9ae7fba5_10_SoftMax_cu_9f978f6322cunn_SoftMaxForwardRegIdddNS1_22SoftMaxForwardEpilogueElLi4EEEvPT1_PKT_T3_)
        /*0b30*/ 	.word	0x00000024


	//----- nvinfo : EIATTR_FRAME_SIZE
	.align		4
.L_505:
        /*0b34*/ 	.byte	0x04, 0x11
        /*0b36*/ 	.short	(.L_507 - .L_506)
	.align		4
.L_506:
        /*0b38*/ 	.word	index@($__internal_100_$__cuda_sm70_shflsync_down_p)
        /*0b3c*/ 	.word	0x00000000


	//----- nvinfo : EIATTR_FRAME_SIZE
	.align		4
.L_507:
        /*0b40*/ 	.byte	0x04, 0x11
        /*0b42*/ 	.short	(.L_509 - .L_508)
	.align		4
.L_508:
        /*0b44*/ 	.word	index@($__internal_99_$__cuda_sm20_div_rn_f64_full)
        /*0b48*/ 	.word	0x00000000


	//----- nvinfo : EIATTR_FRAME_SIZE
	.align		4
.L_509:
        /*0b4c*/ 	.byte	0x04, 0x11
        /*0b4e*/ 	.short	(.L_511 - .L_510)
	.align		4
.L_510:
        /*0b50*/ 	.word	index@(_ZN2at6native43_GLOBAL__N__9ae7fba5_10_SoftMax_cu_9f978f6322cunn_SoftMaxForwardRegIdddNS1_22SoftMaxForwardEpilogueElLi4EEEvPT1_PKT_T3_)
        /*0b54*/ 	.word	0x00000000


	//----- nvinfo : EIATTR_REGCOUNT
	.align		4
.L_511:
        /*0b58*/ 	.byte	0x04, 0x2f
        /*0b5a*/ 	.short	(.L_513 - .L_512)
	.align		4
.L_512:
        /*0b5c*/ 	.word	index@(_ZN2at6native43_GLOBAL__N__9ae7fba5_10_SoftMax_cu_9f978f6322cunn_SoftMaxForwardRegIdddNS1_22SoftMaxForwardEpilogueElLi5EEEvPT1_PKT_T3_)
        /*0b60*/ 	.word	0x00000026


	//----- nvinfo : EIATTR_FRAME_SIZE
	.align		4
.L_513:
        /*0b64*/ 	.byte	0x04, 0x11
        /*0b66*/ 	.short	(.L_515 - .L_514)
	.align		4
.L_514:
        /*0b68*/ 	.word	index@($__internal_98_$__cuda_sm70_shflsync_down_p)
        /*0b6c*/ 	.word	0x00000000


	//----- nvinfo : EIATTR_FRAME_SIZE
	.align		4
.L_515:
        /*0b70*/ 	.byte	0x04, 0x11
        /*0b72*/ 	.short	(.L_517 - .L_516)
	.align		4
.L_516:
        /*0b74*/ 	.word	index@($__internal_97_$__cuda_sm20_div_rn_f64_full)
        /*0b78*/ 	.word	0x00000000


	//----- nvinfo : EIATTR_FRAME_SIZE
	.align		4
.L_517:
        /*0b7c*/ 	.byte	0x04, 0x11
        /*0b7e*/ 	.short	(.L_519 - .L_518)
	.align		4
.L_518:
        /*0b80*/ 	.word	index@(_ZN2at6native43_GLOBAL__N__9ae7fba5_10_SoftMax_cu_9f978f6322cunn_SoftMaxForwardRegIdddNS1_22SoftMaxForwardEpilogueElLi5EEEvPT1_PKT_T3_)
        /*0b84*/ 	.word	0x00000000


	//----- nvinfo : EIATTR_REGCOUNT
	.align		4
.L_519:
        /*0b88*/ 	.byte	0x04, 0x2f
        /*0b8a*/ 	.short	(.L_521 - .L_520)
	.align		4
.L_520:
        /*0b8c*/ 	.word	index@(_ZN2at6native43_GLOBAL__N__9ae7fba5_10_SoftMax_cu_9f978f6322cunn_SoftMaxForwardRegIdddNS1_22SoftMaxForwardEpilogueElLi6EEEvPT1_PKT_T3_)
        /*0b90*/ 	.word	0x00000028


	//----- nvinfo : EIATTR_FRAME_SIZE
	.align		4
.L_521:
        /*0b94*/ 	.byte	0x04, 0x11
        /*0b96*/ 	.short	(.L_523 - .L_522)
	.align		4
.L_522:
        /*0b98*/ 	.word	index@($__internal_96_$__cuda_sm70_shflsync_down_p)
        /*0b9c*/ 	.word	0x00000000


	//----- nvinfo : EIATTR_FRAME_SIZE
	.align		4
.L_523:
        /*0ba0*/ 	.byte	0x04, 0x11
        /*0ba2*/ 	.short	(.L_525 - .L_524)
	.align		4
.L_524:
        /*0ba4*/ 	.word	index@($__internal_95_$__cuda_sm20_div_rn_f64_full)
        /*0ba8*/ 	.word	0x00000000


	//----- nvinfo : EIATTR_FRAME_SIZE
	.align		4
.L_525:
        /*0bac*/ 	.byte	0x04, 0x11
        /*0bae*/ 	.short	(.L_527 - .L_526)
	.align		4
.L_526:
        /*0bb0*/ 	.word	index@(_ZN2at6native43_GLOBAL__N__9ae7fba5_10_SoftMax_cu_9f978f6322cunn_SoftMaxForwardRegIdddNS1_22SoftMaxForwardEpilogueElLi6EEEvPT1_PKT_T3_)
        /*0bb4*/ 	.word	0x00000000


	//----- nvinfo : EIATTR_REGCOUNT
	.align		4
.L_527:
        /*0bb8*/ 	.byte	0x04, 0x2f
        /*0bba*/ 	.short	(.L_529 - .L_528)
	.align		4
.L_528:
        /*0bbc*/ 	.word	index@(_ZN2at6native43_GLOBAL__N__9ae7fba5_10_SoftMax_cu_9f978f6322cunn_SoftMaxForwardRegIdddNS1_22SoftMaxForwardEpilogueElLi7EEEvPT1_PKT_T3_)
        /*0bc0*/ 	.word	0x0000002a


	//----- nvinfo : EIATTR_FRAME_SIZE
	.align		4
.L_529:
        /*0bc4*/ 	.byte	0x04, 0x11
        /*0bc6*/ 	.short	(.L_531 - .L_530)
	.align		4
.L_530:
        /*0bc8*/ 	.word	index@($__internal_94_$__cuda_sm70_shflsync_down_p)
        /*0bcc*/ 	.word	0x00000000


	//----- nvinfo : EIATTR_FRAME_SIZE
	.align		4
.L_531:
        /*0bd0*/ 	.byte	0x04, 0x11
        /*0bd2*/ 	.short	(.L_533 - .L_532)
	.align		4
.L_532:
        /*0bd4*/ 	.word	index@($__internal_93_$__cuda_sm20_div_rn_f64_full)
        /*0bd8*/ 	.word	0x00000000


	//----- nvinfo : EIATTR_FRAME_SIZE
	.align		4
.L_533:
        /*0bdc*/ 	.byte	0x04, 0x11
        /*0bde*/ 	.short	(.L_535 - .L_534)
	.align		4
.L_534:
        /*0be0*/ 	.word	index@(_ZN2at6native43_GLOBAL__N__9ae7fba5_10_SoftMax_cu_9f978f6322cunn_SoftMaxForwardRegIdddNS1_22SoftMaxForwardEpilogueElLi7EEEvPT1_PKT_T3_)
        /*0be4*/ 	.word	0x00000000


	//----- nvinfo : EIATTR_REGCOUNT
	.align		4
.L_535:
        /*0be8*/ 	.byte	0x04, 0x2f
        /*0bea*/ 	.short	(.L_537 - .L_536)
	.align		4
.L_536:
        /*0bec*/ 	.word	index@(_ZN2at6native43_GLOBAL__N__9ae7fba5_10_SoftMax_cu_9f978f6322cunn_SoftMaxForwardRegIdddNS1_22SoftMaxForwardEpilogueElLi8EEEvPT1_PKT_T3_)
        /*0bf0*/ 	.word	0x00000030


	//----- nvinfo : EIATTR_FRAME_SIZE
	.align		4
.L_537:
        /*0bf4*/ 	.byte	0x04, 0x11
        /*0bf6*/ 	.short	(.L_539 - .L_538)
	.align		4
.L_538:
        /*0bf8*/ 	.word	index@($__internal_92_$__cuda_sm70_shflsync_down_p)
        /*0bfc*/ 	.word	0x00000000


	//----- nvinfo : EIATTR_FRAME_SIZE
	.align		4
.L_539:
        /*0c00*/ 	.byte	0x04, 0x11
        /*0c02*/ 	.short	(.L_541 - .L_540)
	.align		4
.L_540:
        /*0c04*/ 	.word	index@($__internal_91_$__cuda_sm20_div_rn_f64_full)
        /*0c08*/ 	.word	0x00000000


	//----- nvinfo : EIATTR_FRAME_SIZE
	.align		4
.L_541:
        /*0c0c*/ 	.byte	0x04, 0x11
        /*0c0e*/ 	.short	(.L_543 - .L_542)
	.align		4
.L_542:
        /*0c10*/ 	.word	index@(_ZN2at6native43_GLOBAL__N__9ae7fba5_10_SoftMax_cu_9f978f6322cunn_SoftMaxForwardRegIdddNS1_22SoftMaxForwardEpilogueElLi8EEEvPT1_PKT_T3_)
        /*0c14*/ 	.word	0x00000000


	//----- nvinfo : EIATTR_REGCOUNT
	.align		4
.L_543:
        /*0c18*/ 	.byte	0x04, 0x2f
        /*0c1a*/ 	.short	(.L_545 - .L_544)
	.align		4
.L_544:
        /*0c1c*/ 	.word	index@(_ZN2at6native43_GLOBAL__N__9ae7fba5_10_SoftMax_cu_9f978f6322cunn_SoftMaxForwardRegIdddNS1_22SoftMaxForwardEpilogueElLi9EEEvPT1_PKT_T3_)
        /*0c20*/ 	.word	0x00000035


	//----- nvinfo : EIATTR_FRAME_SIZE
	.align		4
.L_545:
        /*0c24*/ 	.byte	0x04, 0x11
        /*0c26*/ 	.short	(.L_547 - .L_546)
	.align		4
.L_546:
        /*0c28*/ 	.word	index@($__internal_90_$__cuda_sm70_shflsync_down_p)
        /*0c2c*/ 	.word	0x00000000


	//----- nvinfo : EIATTR_FRAME_SIZE
	.align		4
.L_547:
        /*0c30*/ 	.byte	0x04, 0x11
        /*0c32*/ 	.short	(.L_549 - .L_548)
	.align		4
.L_548:
        /*0c34*/ 	.word	index@($__internal_89_$__cuda_sm20_div_rn_f64_full)
        /*0c38*/ 	.word	0x00000000


	//----- nvinfo : EIATTR_FRAME_SIZE
	.align		4
.L_549:
        /*0c3c*/ 	.byte	0x04, 0x11
        /*0c3e*/ 	.short	(.L_551 - .L_550)
	.align		4
.L_550:
        /*0c40*/ 	.word	index@(_ZN2at6native43_GLOBAL__N__9ae7fba5_10_SoftMax_cu_9f978f6322cunn_SoftMaxForwardRegIdddNS1_22SoftMaxForwardEpilogueElLi9EEEvPT1_PKT_T3_)
        /*0c44*/ 	.word	0x00000000


	//----- nvinfo : EIATTR_REGCOUNT
	.align		4
.L_551:
        /*0c48*/ 	.byte	0x04, 0x2f
        /*0c4a*/ 	.short	(.L_553 - .L_552)
	.align		4
.L_552:
        /*0c4c*/ 	.word	index@(_ZN2at6native43_GLOBAL__N__9ae7fba5_10_SoftMax_cu_9f978f6323cunn_SoftMaxForwardSmemILi2EdddNS1_22SoftMaxForwardEpilogueElEEvPT2_PKT0_T4_)
        /*0c50*/ 	.word	0x00000022


	//----- nvinfo : EIATTR_FRAME_SIZE
	.align		4
.L_553:
        /*0c54*/ 	.byte	0x04, 0x11
        /*0c56*/ 	.short	(.L_555 - .L_554)
	.align		4
.L_554:
        /*0c58*/ 	.word	index@($__internal_88_$__cuda_sm70_shflsync_down_p)
        /*0c5c*/ 	.word	0x00000000


	//----- nvinfo : EIATTR_FRAME_SIZE
	.align		4
.L_555:
        /*0c60*/ 	.byte	0x04, 0x11
        /*0c62*/ 	.short	(.L_557 - .L_556)
	.align		4
.L_556:
        /*0c64*/ 	.word	index@($__internal_87_$__cuda_sm20_div_rn_f64_full)
        /*0c68*/ 	.word	0x00000000


	//----- nvinfo : EIATTR_FRAME_SIZE
	.align		4
.L_557:
        /*0c6c*/ 	.byte	0x04, 0x11
        /*0c6e*/ 	.short	(.L_559 - .L_558)
	.align		4
.L_558:
        /*0c70*/ 	.word	index@(_ZN2at6native43_GLOBAL__N__9ae7fba5_10_SoftMax_cu_9f978f6323cunn_SoftMaxForwardSmemILi2EdddNS1_22SoftMaxForwardEpilogueElEEvPT2_PKT0_T4_)
        /*0c74*/ 	.word	0x00000000


	//----- nvinfo : EIATTR_REGCOUNT
	.align		4
.L_559:
        /*0c78*/ 	.byte	0x04, 0x2f
        /*0c7a*/ 	.short	(.L_561 - .L_560)
	.align		4
.L_560:
        /*0c7c*/ 	.word	index@(_ZN2at6native43_GLOBAL__N__9ae7fba5_10_SoftMax_cu_9f978f6319cunn_SoftMaxForwardILi2EdddNS1_22SoftMaxForwardEpilogueEEEvPT2_PKT0_i)
        /*0c80*/ 	.word	0x00000020


	//----- nvinfo : EIATTR_FRAME_SIZE
	.align		4
.L_561:
        /*0c84*/ 	.byte	0x04, 0x11
        /*0c86*/ 	.short	(.L_563 - .L_562)
	.align		4
.L_562:
        /*0c88*/ 	.word	index@($__internal_86_$__cuda_sm70_shflsync_down_p)
        /*0c8c*/ 	.word	0x00000000


	//----- nvinfo : EIATTR_FRAME_SIZE
	.align		4
.L_563:
        /*0c90*/ 	.byte	0x04, 0x11
        /*0c92*/ 	.short	(.L_565 - .L_564)
	.align		4
.L_564:
        /*0c94*/ 	.word	index@($__internal_85_$__cuda_sm20_div_rn_f64_full)
        /*0c98*/ 	.word	0x00000000


	//----- nvinfo : EIATTR_FRAME_SIZE
	.align		4
.L_565:
        /*0c9c*/ 	.byte	0x04, 0x11
        /*0c9e*/ 	.short	(.L_567 - .L_566)
	.align		4
.L_566:
        /*0ca0*/ 	.word	index@(_ZN2at6native43_GLOBAL__N__9ae7fba5_10_SoftMax_cu_9f978f6319cunn_SoftMaxForwardILi2EdddNS1_22SoftMaxForwardEpilogueEEEvPT2_PKT0_i)
        /*0ca4*/ 	.word	0x00000000


	//----- nvinfo : EIATTR_REGCOUNT
	.align		4
.L_567:
        /*0ca8*/ 	.byte	0x04, 0x2f
        /*0caa*/ 	.short	(.L_569 - .L_568)
	.align		4
.L_568:
        /*0cac*/ 	.word	index@(_ZN2at6native43_GLOBAL__N__9ae7fba5_10_SoftMax_cu_9f978f6322cunn_SoftMaxForwardRegIfffNS1_22SoftMaxForwardEpilogueElLi1EEEvPT1_PKT_T3_)
        /*0cb0*/ 	.word	0x00000011


	//----- nvinfo : EIATTR_FRAME_SIZE
	.align		4
.L_569:
        /*0cb4*/ 	.byte	0x04, 0x11
        /*0cb6*/ 	.short	(.L_571 - .L_570)
	.align		4
.L_570:
        /*0cb8*/ 	.word	index@($__internal_84_$__cuda_sm70_shflsync_down_p)
        /*0cbc*/ 	.word	0x00000000


	//----- nvinfo : EIATTR_FRAME_SIZE
	.align		4
.L_571:
        /*0cc0*/ 	.byte	0x04, 0x11
        /*0cc2*/ 	.short	(.L_573 - .L_572)
	.align		4
.L_572:
        /*0cc4*/ 	.word	index@(_ZN2at6native43_GLOBAL__N__9ae7fba5_10_SoftMax_cu_9f978f6322cunn_SoftMaxForwardRegIfffNS1_22SoftMaxForwardEpilogueElLi1EEEvPT1_PKT_T3_)
        /*0cc8*/ 	.word	0x00000000


	//----- nvinfo : EIATTR_REGCOUNT
	.align		4
.L_573:
        /*0ccc*/ 	.byte	0x04, 0x2f
        /*0cce*/ 	.short	(.L_575 - .L_574)
	.align		4
.L_574:
        /*0cd0*/ 	.word	index@(_ZN2at6native43_GLOBAL__N__9ae7fba5_10_SoftMax_cu_9f978f6322cunn_SoftMaxForwardRegIfffNS1_22SoftMaxForwardEpilogueElLi2EEEvPT1_PKT_T3_)
        /*0cd4*/ 	.word	0x00000015


	//----- nvinfo : EIATTR_FRAME_SIZE
	.align		4
.L_575:
        /*0cd8*/ 	.byte	0x04, 0x11
        /*0cda*/ 	.short	(.L_577 - .L_576)
	.align		4
.L_576:
        /*0cdc*/ 	.word	index@($__internal_83_$__cuda_sm70_shflsync_down_p)
        /*0ce0*/ 	.word	0x00000000


	//----- nvinfo : EIATTR_FRAME_SIZE
	.align		4
.L_577:
        /*0ce4*/ 	.byte	0x04, 0x11
        /*0ce6*/ 	.short	(.L_579 - .L_578)
	.align		4
.L_578:
        /*0ce8*/ 	.word	index@(_ZN2at6native43_GLOBAL__N__9ae7fba5_10_SoftMax_cu_9f978f6322cunn_SoftMaxForwardRegIfffNS1_22SoftMaxForwardEpilogueElLi2EEEvPT1_PKT_T3_)
        /*0cec*/ 	.word	0x00000000


	//----- nvinfo : EIATTR_REGCOUNT
	.align		4
.L_579:
        /*0cf0*/ 	.byte	0x04, 0x2f
        /*0cf2*/ 	.short	(.L_581 - .L_580)
	.align		4
.L_580:
        /*0cf4*/ 	.word	index@(_ZN2at6native43_GLOBAL__N__9ae7fba5_10_SoftMax_cu_9f978f6322cunn_SoftMaxForwardRegIfffNS1_22SoftMaxForwardEpilogueElLi3EEEvPT1_PKT_T3_)
        /*0cf8*/ 	.word	0x00000018


	//----- nvinfo : EIATTR_FRAME_SIZE
	.align		4
.L_581:
        /*0cfc*/ 	.byte	0x04, 0x11
        /*0cfe*/ 	.short	(.L_583 - .L_582)
	.align		4
.L_582:
        /*0d00*/ 	.word	index@($__internal_82_$__cuda_sm70_shflsync_down_p)
        /*0d04*/ 	.word	0x00000000


	//----- nvinfo : EIATTR_FRAME_SIZE
	.align		4
.L_583:
        /*0d08*/ 	.byte	0x04, 0x11
        /*0d0a*/ 	.short	(.L_585 - .L_584)
	.align		4
.L_584:
        /*0d0c*/ 	.word	index@(_ZN2at6native43_GLOBAL__N__9ae7fba5_10_SoftMax_cu_9f978f6322cunn_SoftMaxForwardRegIfffNS1_22SoftMaxForwardEpilogueElLi3EEEvPT1_PKT_T3_)
        /*0d10*/ 	.word	0x00000000


	//----- nvinfo : EIATTR_REGCOUNT
	.align		4
.L_585:
        /*0d14*/ 	.byte	0x04, 0x2f
        /*0d16*/ 	.short	(.L_587 - .L_586)
	.align		4
.L_586:
        /*0d18*/ 	.word	index@(_ZN2at6native43_GLOBAL__N__9ae7fba5_10_SoftMax_cu_9f978f6322cunn_SoftMaxForwardRegIfffNS1_22SoftMaxForwardEpilogueElLi4EEEvPT1_PKT_T3_)
        /*0d1c*/ 	.word	0x0000001c


	//----- nvinfo : EIATTR_FRAME_SIZE
	.align		4
.L_587:
        /*0d20*/ 	.byte	0x04, 0x11
        /*0d22*/ 	.short	(.L_589 - .L_588)
	.align		4
.L_588:
        /*0d24*/ 	.word	index@($__internal_81_$__cuda_sm70_shflsync_down_p)
        /*0d28*/ 	.word	0x00000000


	//----- nvinfo : EIATTR_FRAME_SIZE
	.align		4
.L_589:
        /*0d2c*/ 	.byte	0x04, 0x11
        /*0d2e*/ 	.short	(.L_591 - .L_590)
	.align		4
.L_590:
        /*0d30*/ 	.word	index@(_ZN2at6native43_GLOBAL__N__9ae7fba5_10_SoftMax_cu_9f978f6322cunn_SoftMaxForwardRegIfffNS1_22SoftMaxForwardEpilogueElLi4EEEvPT1_PKT_T3_)
        /*0d34*/ 	.word	0x00000000


	//----- nvinfo : EIATTR_REGCOUNT
	.align		4
.L_591:
        /*0d38*/ 	.byte	0x04, 0x2f
        /*0d3a*/ 	.short	(.L_593 - .L_592)
	.align		4
.L_592:
        /*0d3c*/ 	.word	index@(_ZN2at6native43_GLOBAL__N__9ae7fba5_10_SoftMax_cu_9f978f6322cunn_SoftMaxForwardRegIfffNS1_22SoftMaxForwardEpilogueElLi5EEEvPT1_PKT_T3_)
        /*0d40*/ 	.word	0x0000001c


	//----- nvinfo : EIATTR_FRAME_SIZE
	.align		4
.L_593:
        /*0d44*/ 	.byte	0x04, 0x11
        /*0d46*/ 	.short	(.L_595 - .L_594)
	.align		4
.L_594:
        /*0d48*/ 	.word	index@($__internal_80_$__cuda_sm70_shflsync_down_p)
        /*0d4c*/ 	.word	0x00000000


	//----- nvinfo : EIATTR_FRAME_SIZE
	.align		4
.L_595:
        /*0d50*/ 	.byte	0x04, 0x11
        /*0d52*/ 	.short	(.L_597 - .L_596)
	.align		4
.L_596:
        /*0d54*/ 	.word	index@(_ZN2at6native43_GLOBAL__N__9ae7fba5_10_SoftMax_cu_9f978f6322cunn_SoftMaxForwardRegIfffNS1_22SoftMaxForwardEpilogueElLi5EEEvPT1_PKT_T3_)
        /*0d58*/ 	.word	0x00000000


	//----- nvinfo : EIATTR_REGCOUNT
	.align		4
.L_597:
        /*0d5c*/ 	.byte	0x04, 0x2f
        /*0d5e*/ 	.short	(.L_599 - .L_598)
	.align		4
.L_598:
        /*0d60*/ 	.word	index@(_ZN2at6native43_GLOBAL__N__9ae7fba5_10_SoftMax_cu_9f978f6322cunn_SoftMaxForwardRegIfffNS1_22SoftMaxForwardEpilogueElLi6EEEvPT1_PKT_T3_)
        /*0d64*/ 	.word	0x0000001a


	//----- nvinfo : EIATTR_FRAME_SIZE
	.align		4
.L_599:
        /*0d68*/ 	.byte	0x04, 0x11
        /*0d6a*/ 	.short	(.L_601 - .L_600)
	.align		4
.L_600:
        /*0d6c*/ 	.word	index@($__internal_79_$__cuda_sm70_shflsync_down_p)
        /*0d70*/ 	.word	0x00000000


	//----- nvinfo : EIATTR_FRAME_SIZE
	.align		4
.L_601:
        /*0d74*/ 	.byte	0x04, 0x11
        /*0d76*/ 	.short	(.L_603 - .L_602)
	.align		4
.L_602:
        /*0d78*/ 	.word	index@(_ZN2at6native43_GLOBAL__N__9ae7fba5_10_SoftMax_cu_9f978f6322cunn_SoftMaxForwardRegIfffNS1_22SoftMaxForwardEpilogueElLi6EEEvPT1_PKT_T3_)
        /*0d7c*/ 	.word	0x00000000


	//----- nvinfo : EIATTR_REGCOUNT
	.align		4
.L_603:
        /*0d80*/ 	.byte	0x04, 0x2f
        /*0d82*/ 	.short	(.L_605 - .L_604)
	.align		4
.L_604:
        /*0d84*/ 	.word	index@(_ZN2at6native43_GLOBAL__N__9ae7fba5_10_SoftMax_cu_9f978f6322cunn_SoftMaxForwardRegIfffNS1_22SoftMaxForwardEpilogueElLi7EEEvPT1_PKT_T3_)
        /*0d88*/ 	.word	0x0000001e


	//----- nvinfo : EIATTR_FRAME_SIZE
	.align		4
.L_605:
        /*0d8c*/ 	.byte	0x04, 0x11
        /*0d8e*/ 	.short	(.L_607 - .L_606)
	.align		4
.L_606:
        /*0d90*/ 	.word	index@($__internal_78_$__cuda_sm70_shflsync_down_p)
        /*0d94*/ 	.word	0x00000000


	//----- nvinfo : EIATTR_FRAME_SIZE
	.align		4
.L_607:
        /*0d98*/ 	.byte	0x04, 0x11
        /*0d9a*/ 	.short	(.L_609 - .L_608)
	.align		4
.L_608:
        /*0d9c*/ 	.word	index@(_ZN2at6native43_GLOBAL__N__9ae7fba5_10_SoftMax_cu_9f978f6322cunn_SoftMaxForwardRegIfffNS1_22SoftMaxForwardEpilogueElLi7EEEvPT1_PKT_T3_)
        /*0da0*/ 	.word	0x00000000


	//----- nvinfo : EIATTR_REGCOUNT
	.align		4
.L_609:
        /*0da4*/ 	.byte	0x04, 0x2f
        /*0da6*/ 	.short	(.L_611 - .L_610)
	.align		4
.L_610:
        /*0da8*/ 	.word	index@(_ZN2at6native43_GLOBAL__N__9ae7fba5_10_SoftMax_cu_9f978f6322cunn_SoftMaxForwardRegIfffNS1_22SoftMaxForwardEpilogueElLi8EEEvPT1_PKT_T3_)
        /*0dac*/ 	.word	0x00000023


	//----- nvinfo : EIATTR_FRAME_SIZE
	.align		4
.L_611:
        /*0db0*/ 	.byte	0x04, 0x11
        /*0db2*/ 	.short	(.L_613 - .L_612)
	.align		4
.L_612:
        /*0db4*/ 	.word	index@($__internal_77_$__cuda_sm70_shflsync_down_p)
        /*0db8*/ 	.word	0x00000000


	//----- nvinfo : EIATTR_FRAME_SIZE
	.align		4
.L_613:
        /*0dbc*/ 	.byte	0x04, 0x11
        /*0dbe*/ 	.short	(.L_615 - .L_614)
	.align		4
.L_614:
        /*0dc0*/ 	.word	index@(_ZN2at6native43_GLOBAL__N__9ae7fba5_10_SoftMax_cu_9f978f6322cunn_SoftMaxForwardRegIfffNS1_22SoftMaxForwardEpilogueElLi8EEEvPT1_PKT_T3_)
        /*0dc4*/ 	.word	0x00000000


	//----- nvinfo : EIATTR_REGCOUNT
	.align		4
.L_615:
        /*0dc8*/ 	.byte	0x04, 0x2f
        /*0dca*/ 	.short	(.L_617 - .L_616)
	.align		4
.L_616:
        /*0dcc*/ 	.word	index@(_ZN2at6native43_GLOBAL__N__9ae7fba5_10_SoftMax_cu_9f978f6322cunn_SoftMaxForwardRegIfffNS1_22SoftMaxForwardEpilogueElLi9EEEvPT1_PKT_T3_)
        /*0dd0*/ 	.word	0x00000024


	//----- nvinfo : EIATTR_FRAME_SIZE
	.align		4
.L_617:
        /*0dd4*/ 	.byte	0x04, 0x11
        /*0dd6*/ 	.short	(.L_619 - .L_618)
	.align		4
.L_618:
        /*0dd8*/ 	.word	index@($__internal_76_$__cuda_sm70_shflsync_down_p)
        /*0ddc*/ 	.word	0x00000000


	//----- nvinfo : EIATTR_FRAME_SIZE
	.align		4
.L_619:
        /*0de0*/ 	.byte	0x04, 0x11
        /*0de2*/ 	.short	(.L_621 - .L_620)
	.align		4
.L_620:
        /*0de4*/ 	.word	index@(_ZN2at6native43_GLOBAL__N__9ae7fba5_10_SoftMax_cu_9f978f6322cunn_SoftMaxForwardRegIfffNS1_22SoftMaxForwardEpilogueElLi9EEEvPT1_PKT_T3_)
        /*0de8*/ 	.word	0x00000000


	//----- nvinfo : EIATTR_REGCOUNT
	.align		4
.L_621:
        /*0dec*/ 	.byte	0x04, 0x2f
        /*0dee*/ 	.short	(.L_623 - .L_622)
	.align		4
.L_622:
        /*0df0*/ 	.word	index@(_ZN2at6native43_GLOBAL__N__9ae7fba5_10_SoftMax_cu_9f978f6323cunn_SoftMaxForwardSmemILi4EfffNS1_22SoftMaxForwardEpilogueElEEvPT2_PKT0_T4_)
        /*0df4*/ 	.word	0x00000017


	//----- nvinfo : EIATTR_FRAME_SIZE
	.align		4
.L_623:
        /*0df8*/ 	.byte	0x04, 0x11
        /*0dfa*/ 	.short	(.L_625 - .L_624)
	.align		4
.L_624:
        /*0dfc*/ 	.word	index@($__internal_75_$__cuda_sm70_shflsync_down_p)
        /*0e00*/ 	.word	0x00000000


	//----- nvinfo : EIATTR_FRAME_SIZE
	.align		4
.L_625:
        /*0e04*/ 	.byte	0x04, 0x11
        /*0e06*/ 	.short	(.L_627 - .L_626)
	.align		4
.L_626:
        /*0e08*/ 	.word	index@(_ZN2at6native43_GLOBAL__N__9ae7fba5_10_SoftMax_cu_9f978f6323cunn_SoftMaxForwardSmemILi4EfffNS1_22SoftMaxForwardEpilogueElEEvPT2_PKT0_T4_)
        /*0e0c*/ 	.word	0x00000000


	//----- nvinfo : EIATTR_REGCOUNT
	.align		4
.L_627:
        /*0e10*/ 	.byte	0x04, 0x2f
        /*0e12*/ 	.short	(.L_629 - .L_628)
	.align		4
.L_628:
        /*0e14*/ 	.word	index@(_ZN2at6native43_GLOBAL__N__9ae7fba5_10_SoftMax_cu_9f978f6319cunn_SoftMaxForwardILi4EfffNS1_22SoftMaxForwardEpilogueEEEvPT2_PKT0_i)
        /*0e18*/ 	.word	0x0000001b


	//----- nvinfo : EIATTR_FRAME_SIZE
	.align		4
.L_629:
        /*0e1c*/ 	.byte	0x04, 0x11
        /*0e1e*/ 	.short	(.L_631 - .L_630)
	.align		4
.L_630:
        /*0e20*/ 	.word	index@($__internal_74_$__cuda_sm70_shflsync_down_p)
        /*0e24*/ 	.word	0x00000000


	//----- nvinfo : EIATTR_FRAME_SIZE
	.align		4
.L_631:
        /*0e28*/ 	.byte	0x04, 0x11
        /*0e2a*/ 	.short	(.L_633 - .L_632)
	.align		4
.L_632:
        /*0e2c*/ 	.word	index@(_ZN2at6native43_GLOBAL__N__9ae7fba5_10_SoftMax_cu_9f978f6319cunn_SoftMaxForwardILi4EfffNS1_22SoftMaxForwardEpilogueEEEvPT2_PKT0_i)
        /*0e30*/ 	.word	0x00000000


	//----- nvinfo : EIATTR_REGCOUNT
	.align		4
.L_633:
        /*0e34*/ 	.byte	0x04, 0x2f
        /*0e36*/ 	.short	(.L_635 - .L_634)
	.align		4
.L_634:
        /*0e38*/ 	.word	index@(_ZN2at6native43_GLOBAL__N__9ae7fba5_10_SoftMax_cu_9f978f6322cunn_SoftMaxForwardRegIN3c104HalfEfS4_NS1_22SoftMaxForwardEpilogueElLi1EEEvPT1_PKT_T3_)
        /*0e3c*/ 	.word	0x00000011


	//----- nvinfo : EIATTR_FRAME_SIZE
	.align		4
.L_635:
        /*0e40*/ 	.byte	0x04, 0x11
        /*0e42*/ 	.short	(.L_637 - .L_636)
	.align		4
.L_636:
        /*0e44*/ 	.word	index@($__internal_73_$__cuda_sm70_shflsync_down_p)
        /*0e48*/ 	.word	0x00000000


	//----- nvinfo : EIATTR_FRAME_SIZE
	.align		4
.L_637:
        /*0e4c*/ 	.byte	0x04, 0x11
        /*0e4e*/ 	.short	(.L_639 - .L_638)
	.align		4
.L_638:
        /*0e50*/ 	.word	index@(_ZN2at6native43_GLOBAL__N__9ae7fba5_10_SoftMax_cu_9f978f6322cunn_SoftMaxForwardRegIN3c104HalfEfS4_NS1_22SoftMaxForwardEpilogueElLi1EEEvPT1_PKT_T3_)
        /*0e54*/ 	.word	0x00000000


	//----- nvinfo : EIATTR_REGCOUNT
	.align		4
.L_639:
        /*0e58*/ 	.byte	0x04, 0x2f
        /*0e5a*/ 	.short	(.L_641 - .L_640)
	.align		4
.L_640:
        /*0e5c*/ 	.word	index@(_ZN2at6native43_GLOBAL__N__9ae7fba5_10_SoftMax_cu_9f978f6322cunn_SoftMaxForwardRegIN3c104HalfEfS4_NS1_22SoftMaxForwardEpilogueElLi2EEEvPT1_PKT_T3_)
        /*0e60*/ 	.word	0x00000015


	//----- nvinfo : EIATTR_FRAME_SIZE
	.align		4
.L_641:
        /*0e64*/ 	.byte	0x04, 0x11
        /*0e66*/ 	.short	(.L_643 - .L_642)
	.align		4
.L_642:
        /*0e68*/ 	.word	index@($__internal_72_$__cuda_sm70_shflsync_down_p)
        /*0e6c*/ 	.word	0x00000000


	//----- nvinfo : EIATTR_FRAME_SIZE
	.align		4
.L_643:
        /*0e70*/ 	.byte	0x04, 0x11
        /*0e72*/ 	.short	(.L_645 - .L_644)
	.align		4
.L_644:
        /*0e74*/ 	.word	index@(_ZN2at6native43_GLOBAL__N__9ae7fba5_10_SoftMax_cu_9f978f6322cunn_SoftMaxForwardRegIN3c104HalfEfS4_NS1_22SoftMaxForwardEpilogueElLi2EEEvPT1_PKT_T3_)
        /*0e78*/ 	.word	0x00000000


	//----- nvinfo : EIATTR_REGCOUNT
	.align		4
.L_645:
        /*0e7c*/ 	.byte	0x04, 0x2f
        /*0e7e*/ 	.short	(.L_647 - .L_646)
	.align		4
.L_646:
        /*0e80*/ 	.word	index@(_ZN2at6native43_GLOBAL__N__9ae7fba5_10_SoftMax_cu_9f978f6322cunn_SoftMaxForwardRegIN3c104HalfEfS4_NS1_22SoftMaxForwardEpilogueElLi3EEEvPT1_PKT_T3_)
        /*0e84*/ 	.word	0x00000018


	//----- nvinfo : EIATTR_FRAME_SIZE
	.align		4
.L_647:
        /*0e88*/ 	.byte	0x04, 0x11
        /*0e8a*/ 	.short	(.L_649 - .L_648)
	.align		4
.L_648:
        /*0e8c*/ 	.word	index@($__internal_71_$__cuda_sm70_shflsync_down_p)
        /*0e90*/ 	.word	0x00000000


	//----- nvinfo : EIATTR_FRAME_SIZE
	.align		4
.L_649:
        /*0e94*/ 	.byte	0x04, 0x11
        /*0e96*/ 	.short	(.L_651 - .L_650)
	.align		4
.L_650:
        /*0e98*/ 	.word	index@(_ZN2at6native43_GLOBAL__N__9ae7fba5_10_SoftMax_cu_9f978f6322cunn_SoftMaxForwardRegIN3c104HalfEfS4_NS1_22SoftMaxForwardEpilogueElLi3EEEvPT1_PKT_T3_)
        /*0e9c*/ 	.word	0x00000000


	//----- nvinfo : EIATTR_REGCOUNT
	.align		4
.L_651:
        /*0ea0*/ 	.byte	0x04, 0x2f
        /*0ea2*/ 	.short	(.L_653 - .L_652)
	.align		4
.L_652:
        /*0ea4*/ 	.word	index@(_ZN2at6native43_GLOBAL__N__9ae7fba5_10_SoftMax_cu_9f978f6322cunn_SoftMaxForwardRegIN3c104HalfEfS4_NS1_22SoftMaxForwardEpilogueElLi4EEEvPT1_PKT_T3_)
        /*0ea8*/ 	.word	0x0000001c


	//----- nvinfo : EIATTR_FRAME_SIZE
	.align		4
.L_653:
        /*0eac*/ 	.byte	0x04, 0x11
        /*0eae*/ 	.short	(.L_655 - .L_654)
	.align		4
.L_654:
        /*0eb0*/ 	.word	index@($__internal_70_$__cuda_sm70_shflsync_down_p)
        /*0eb4*/ 	.word	0x00000000


	//----- nvinfo : EIATTR_FRAME_SIZE
	.align		4
.L_655:
        /*0eb8*/ 	.byte	0x04, 0x11
        /*0eba*/ 	.short	(.L_657 - .L_656)
	.align		4
.L_656:
        /*0ebc*/ 	.word	index@(_ZN2at6native43_GLOBAL__N__9ae7fba5_10_SoftMax_cu_9f978f6322cunn_SoftMaxForwardRegIN3c104HalfEfS4_NS1_22SoftMaxForwardEpilogueElLi4EEEvPT1_PKT_T3_)
        /*0ec0*/ 	.word	0x00000000


	//----- nvinfo : EIATTR_REGCOUNT
	.align		4
.L_657:
        /*0ec4*/ 	.byte	0x04, 0x2f
        /*0ec6*/ 	.short	(.L_659 - .L_658)
	.align		4
.L_658:
        /*0ec8*/ 	.word	index@(_ZN2at6native43_GLOBAL__N__9ae7fba5_10_SoftMax_cu_9f978f6322cunn_SoftMaxForwardRegIN3c104HalfEfS4_NS1_22SoftMaxForwardEpilogueElLi5EEEvPT1_PKT_T3_)
        /*0ecc*/ 	.word	0x0000001c


	//----- nvinfo : EIATTR_FRAME_SIZE
	.align		4
.L_659:
        /*0ed0*/ 	.byte	0x04, 0x11
        /*0ed2*/ 	.short	(.L_661 - .L_660)
	.align		4
.L_660:
        /*0ed4*/ 	.word	index@($__internal_69_$__cuda_sm70_shflsync_down_p)
        /*0ed8*/ 	.word	0x00000000


	//----- nvinfo : EIATTR_FRAME_SIZE
	.align		4
.L_661:
        /*0edc*/ 	.byte	0x04, 0x11
        /*0ede*/ 	.short	(.L_663 - .L_662)
	.align		4
.L_662:
        /*0ee0*/ 	.word	index@(_ZN2at6native43_GLOBAL__N__9ae7fba5_10_SoftMax_cu_9f978f6322cunn_SoftMaxForwardRegIN3c104HalfEfS4_NS1_22SoftMaxForwardEpilogueElLi5EEEvPT1_PKT_T3_)
        /*0ee4*/ 	.word	0x00000000


	//----- nvinfo : EIATTR_REGCOUNT
	.align		4
.L_663:
        /*0ee8*/ 	.byte	0x04, 0x2f
        /*0eea*/ 	.short	(.L_665 - .L_664)
	.align		4
.L_664:
        /*0eec*/ 	.word	index@(_ZN2at6native43_GLOBAL__N__9ae7fba5_10_SoftMax_cu_9f978f6322cunn_SoftMaxForwardRegIN3c104HalfEfS4_NS1_22SoftMaxForwardEpilogueElLi6EEEvPT1_PKT_T3_)
        /*0ef0*/ 	.word	0x0000001a


	//----- nvinfo : EIATTR_FRAME_SIZE
	.align		4
.L_665:
        /*0ef4*/ 	.byte	0x04, 0x11
        /*0ef6*/ 	.short	(.L_667 - .L_666)
	.align		4
.L_666:
        /*0ef8*/ 	.word	index@($__internal_68_$__cuda_sm70_shflsync_down_p)
        /*0efc*/ 	.word	0x00000000


	//----- nvinfo : EIATTR_FRAME_SIZE
	.align		4
.L_667:
        /*0f00*/ 	.byte	0x04, 0x11
        /*0f02*/ 	.short	(.L_669 - .L_668)
	.align		4
.L_668:
        /*0f04*/ 	.word	index@(_ZN2at6native43_GLOBAL__N__9ae7fba5_10_SoftMax_cu_9f978f6322cunn_SoftMaxForwardRegIN3c104HalfEfS4_NS1_22SoftMaxForwardEpilogueElLi6EEEvPT1_PKT_T3_)
        /*0f08*/ 	.word	0x00000000


	//----- nvinfo : EIATTR_REGCOUNT
	.align		4
.L_669:
        /*0f0c*/ 	.byte	0x04, 0x2f
        /*0f0e*/ 	.short	(.L_671 - .L_670)
	.align		4
.L_670:
        /*0f10*/ 	.word	index@(_ZN2at6native43_GLOBAL__N__9ae7fba5_10_SoftMax_cu_9f978f6322cunn_SoftMaxForwardRegIN3c104HalfEfS4_NS1_22SoftMaxForwardEpilogueElLi7EEEvPT1_PKT_T3_)
        /*0f14*/ 	.word	0x0000001f


	//----- nvinfo : EIATTR_FRAME_SIZE
	.align		4
.L_671:
        /*0f18*/ 	.byte	0x04, 0x11
        /*0f1a*/ 	.short	(.L_673 - .L_672)
	.align		4
.L_672:
        /*0f1c*/ 	.word	index@($__internal_67_$__cuda_sm70_shflsync_down_p)
        /*0f20*/ 	.word	0x00000000


	//----- nvinfo : EIATTR_FRAME_SIZE
	.align		4
.L_673:
        /*0f24*/ 	.byte	0x04, 0x11
        /*0f26*/ 	.short	(.L_675 - .L_674)
	.align		4
.L_674:
        /*0f28*/ 	.word	index@(_ZN2at6native43_GLOBAL__N__9ae7fba5_10_SoftMax_cu_9f978f6322cunn_SoftMaxForwardRegIN3c104HalfEfS4_NS1_22SoftMaxForwardEpilogueElLi7EEEvPT1_PKT_T3_)
        /*0f2c*/ 	.word	0x00000000


	//----- nvinfo : EIATTR_REGCOUNT
	.align		4
.L_675:
        /*0f30*/ 	.byte	0x04, 0x2f
        /*0f32*/ 	.short	(.L_677 - .L_676)
	.align		4
.L_676:
        /*0f34*/ 	.word	index@(_ZN2at6native43_GLOBAL__N__9ae7fba5_10_SoftMax_cu_9f978f6322cunn_SoftMaxForwardRegIN3c104HalfEfS4_NS1_22SoftMaxForwardEpilogueElLi8EEEvPT1_PKT_T3_)
        /*0f38*/ 	.word	0x00000023


	//----- nvinfo : EIATTR_FRAME_SIZE
	.align		4
.L_677:
        /*0f3c*/ 	.byte	0x04, 0x11
        /*0f3e*/ 	.short	(.L_679 - .L_678)
	.align		4
.L_678:
        /*0f40*/ 	.word	index@($__internal_66_$__cuda_sm70_shflsync_down_p)
        /*0f44*/ 	.word	0x00000000


	//----- nvinfo : EIATTR_FRAME_SIZE
	.align		4
.L_679:
        /*0f48*/ 	.byte	0x04, 0x11
        /*0f4a*/ 	.short	(.L_681 - .L_680)
	.align		4
.L_680:
        /*0f4c*/ 	.word	index@(_ZN2at6native43_GLOBAL__N__9ae7fba5_10_SoftMax_cu_9f978f6322cunn_SoftMaxForwardRegIN3c104HalfEfS4_NS1_22SoftMaxForwardEpilogueElLi8EEEvPT1_PKT_T3_)
        /*0f50*/ 	.word	0x00000000


	//----- nvinfo : EIATTR_REGCOUNT
	.align		4
.L_681:
        /*0f54*/ 	.byte	0x04, 0x2f
        /*0f56*/ 	.short	(.L_683 - .L_682)
	.align		4
.L_682:
        /*0f58*/ 	.word	index@(_ZN2at6native43_GLOBAL__N__9ae7fba5_10_SoftMax_cu_9f978f6322cunn_SoftMaxForwardRegIN3c104HalfEfS4_NS1_22SoftMaxForwardEpilogueElLi9EEEvPT1_PKT_T3_)
        /*0f5c*/ 	.word	0x00000024


	//----- nvinfo : EIATTR_FRAME_SIZE
	.align		4
.L_683:
        /*0f60*/ 	.byte	0x04, 0x11
        /*0f62*/ 	.short	(.L_685 - .L_684)
	.align		4
.L_684:
        /*0f64*/ 	.word	index@($__internal_65_$__cuda_sm70_shflsync_down_p)
        /*0f68*/ 	.word	0x00000000


	//----- nvinfo : EIATTR_FRAME_SIZE
	.align		4
.L_685:
        /*0f6c*/ 	.byte	0x04, 0x11
        /*0f6e*/ 	.short	(.L_687 - .L_686)
	.align		4
.L_686:
        /*0f70*/ 	.word	index@(_ZN2at6native43_GLOBAL__N__9ae7fba5_10_SoftMax_cu_9f978f6322cunn_SoftMaxForwardRegIN3c104HalfEfS4_NS1_22SoftMaxForwardEpilogueElLi9EEEvPT1_PKT_T3_)
        /*0f74*/ 	.word	0x00000000


	//----- nvinfo : EIATTR_REGCOUNT
	.align		4
.L_687:
        /*0f78*/ 	.byte	0x04, 0x2f
        /*0f7a*/ 	.short	(.L_689 - .L_688)
	.align		4
.L_688:
        /*0f7c*/ 	.word	index@(_ZN2at6native43_GLOBAL__N__9ae7fba5_10_SoftMax_cu_9f978f6323cunn_SoftMaxForwardSmemILi8EN3c104HalfEfS4_NS1_22SoftMaxForwardEpilogueElEEvPT2_PKT0_T4_)
        /*0f80*/ 	.word	0x0000001b


	//----- nvinfo : EIATTR_FRAME_SIZE
	.align		4
.L_689:
        /*0f84*/ 	.byte	0x04, 0x11
        /*0f86*/ 	.short	(.L_691 - .L_690)
	.align		4
.L_690:
        /*0f88*/ 	.word	index@($__internal_64_$__cuda_sm70_shflsync_down_p)
        /*0f8c*/ 	.word	0x00000000


	//----- nvinfo : EIATTR_FRAME_SIZE
	.align		4
.L_691:
        /*0f90*/ 	.byte	0x04, 0x11
        /*0f92*/ 	.short	(.L_693 - .L_692)
	.align		4
.L_692:
        /*0f94*/ 	.word	index@(_ZN2at6native43_GLOBAL__N__9ae7fba5_10_SoftMax_cu_9f978f6323cunn_SoftMaxForwardSmemILi8EN3c104HalfEfS4_NS1_22SoftMaxForwardEpilogueElEEvPT2_PKT0_T4_)
        /*0f98*/ 	.word	0x00000000


	//----- nvinfo : EIATTR_REGCOUNT
	.align		4
.L_693:
        /*0f9c*/ 	.byte	0x04, 0x2f
        /*0f9e*/ 	.short	(.L_695 - .L_694)
	.align		4
.L_694:
        /*0fa0*/ 	.word	index@(_ZN2at6native43_GLOBAL__N__9ae7fba5_10_SoftMax_cu_9f978f6319cunn_SoftMaxForwardILi8EN3c104HalfEfS4_NS1_22SoftMaxForwardEpilogueEEEvPT2_PKT0_i)
        /*0fa4*/ 	.word	0x0000001e


	//----- nvinfo : EIATTR_FRAME_SIZE
	.align		4
.L_695:
        /*0fa8*/ 	.byte	0x04, 0x11
        /*0faa*/ 	.short	(.L_697 - .L_696)
	.align		4
.L_696:
        /*0fac*/ 	.word	index@($__internal_63_$__cuda_sm70_shflsync_down_p)
        /*0fb0*/ 	.word	0x00000000


	//----- nvinfo : EIATTR_FRAME_SIZE
	.align		4
.L_697:
        /*0fb4*/ 	.byte	0x04, 0x11
        /*0fb6*/ 	.short	(.L_699 - .L_698)
	.align		4
.L_698:
        /*0fb8*/ 	.word	index@(_ZN2at6native43_GLOBAL__N__9ae7fba5_10_SoftMax_cu_9f978f6319cunn_SoftMaxForwardILi8EN3c104HalfEfS4_NS1_22SoftMaxForwardEpilogueEEEvPT2_PKT0_i)
        /*0fbc*/ 	.word	0x00000000


	//----- nvinfo : EIATTR_REGCOUNT
	.align		4
.L_699:
        /*0fc0*/ 	.byte	0x04, 0x2f
        /*0fc2*/ 	.short	(.L_701 - .L_700)
	.align		4
.L_700:
        /*0fc4*/ 	.word	index@(_ZN2at6native43_GLOBAL__N__9ae7fba5_10_SoftMax_cu_9f978f6323cunn_SoftMaxForwardSmemILi8EN3c104HalfEffNS1_22SoftMaxForwardEpilogueElEEvPT2_PKT0_T4_)
        /*0fc8*/ 	.word	0x0000001e


	//----- nvinfo : EIATTR_FRAME_SIZE
	.align		4
.L_701:
        /*0fcc*/ 	.byte	0x04, 0x11
        /*0fce*/ 	.short	(.L_703 - .L_702)
	.align		4
.L_702:
        /*0fd0*/ 	.word	index@($__internal_62_$__cuda_sm70_shflsync_down_p)
        /*0fd4*/ 	.word	0x00000000


	//----- nvinfo : EIATTR_FRAME_SIZE
	.align		4
.L_703:
        /*0fd8*/ 	.byte	0x04, 0x11
        /*0fda*/ 	.short	(.L_705 - .L_704)
	.align		4
.L_704:
        /*0fdc*/ 	.word	index@(_ZN2at6native43_GLOBAL__N__9ae7fba5_10_SoftMax_cu_9f978f6323cunn_SoftMaxForwardSmemILi8EN3c104HalfEffNS1_22SoftMaxForwardEpilogueElEEvPT2_PKT0_T4_)
        /*0fe0*/ 	.word	0x00000000


	//----- nvinfo : EIATTR_REGCOUNT
	.align		4
.L_705:
        /*0fe4*/ 	.byte	0x04, 0x2f
        /*0fe6*/ 	.short	(.L_707 - .L_706)
	.align		4
.L_706:
        /*0fe8*/ 	.word	index@(_ZN2at6native43_GLOBAL__N__9ae7fba5_10_SoftMax_cu_9f978f6319cunn_SoftMaxForwardILi8EN3c104HalfEffNS1_22SoftMaxForwardEpilogueEEEvPT2_PKT0_i)
        /*0fec*/ 	.word	0x00000020


	//----- nvinfo : EIATTR_FRAME_SIZE
	.align		4
.L_707:
        /*0ff0*/ 	.byte	0x04, 0x11
        /*0ff2*/ 	.short	(.L_709 - .L_708)
	.align		4
.L_708:
        /*0ff4*/ 	.word	index@($__internal_61_$__cuda_sm70_shflsync_down_p)
        /*0ff8*/ 	.word	0x00000000


	//----- nvinfo : EIATTR_FRAME_SIZE
	.align		4
.L_709:
        /*0ffc*/ 	.byte	0x04, 0x11
        /*0ffe*/ 	.short	(.L_711 - .L_710)
	.align		4
.L_710:
        /*1000*/ 	.word	index@(_ZN2at6native43_GLOBAL__N__9ae7fba5_10_SoftMax_cu_9f978f6319cunn_SoftMaxForwardILi8EN3c104HalfEffNS1_22SoftMaxForwardEpilogueEEEvPT2_PKT0_i)
        /*1004*/ 	.word	0x00000000


	//----- nvinfo : EIATTR_REGCOUNT
	.align		4
.L_711:
        /*1008*/ 	.byte	0x04, 0x2f
        /*100a*/ 	.short	(.L_713 - .L_712)
	.align		4
.L_712:
        /*100c*/ 	.word	index@(_ZN2at6native43_GLOBAL__N__9ae7fba5_10_SoftMax_cu_9f978f6322cunn_SoftMaxForwardRegIN3c108BFloat16EfS4_NS1_22SoftMaxForwardEpilogueElLi1EEEvPT1_PKT_T3_)
        /*1010*/ 	.word	0x00000011


	//----- nvinfo : EIATTR_FRAME_SIZE
	.align		4
.L_713:
        /*1014*/ 	.byte	0x04, 0x11
        /*1016*/ 	.short	(.L_715 - .L_714)
	.align		4
.L_714:
        /*1018*/ 	.word	index@($__internal_60_$__cuda_sm70_shflsync_down_p)
        /*101c*/ 	.word	0x00000000


	//----- nvinfo : EIATTR_FRAME_SIZE
	.align		4
.L_715:
        /*1020*/ 	.byte	0x04, 0x11
        /*1022*/ 	.short	(.L_717 - .L_716)
	.align		4
.L_716:
        /*1024*/ 	.word	index@(_ZN2at6native43_GLOBAL__N__9ae7fba5_10_SoftMax_cu_9f978f6322cunn_SoftMaxForwardRegIN3c108BFloat16EfS4_NS1_22SoftMaxForwardEpilogueElLi1EEEvPT1_PKT_T3_)
        /*1028*/ 	.word	0x00000000


	//----- nvinfo : EIATTR_REGCOUNT
	.align		4
.L_717:
        /*102c*/ 	.byte	0x04, 0x2f
        /*102e*/ 	.short	(.L_719 - .L_718)
	.align		4
.L_718:
        /*1030*/ 	.word	index@(_ZN2at6native43_GLOBAL__N__9ae7fba5_10_SoftMax_cu_9f978f6322cunn_SoftMaxForwardRegIN3c108BFloat16EfS4_NS1_22SoftMaxForwardEpilogueElLi2EEEvPT1_PKT_T3_)
        /*1034*/ 	.word	0x00000015


	//----- nvinfo : EIATTR_FRAME_SIZE
	.align		4
.L_719:
        /*1038*/ 	.byte	0x04, 0x11
        /*103a*/ 	.short	(.L_721 - .L_720)
	.align		4
.L_720:
        /*103c*/ 	.word	index@($__internal_59_$__cuda_sm70_shflsync_down_p)
        /*1040*/ 	.word	0x00000000


	//----- nvinfo : EIATTR_FRAME_SIZE
	.align		4
.L_721:
        /*1044*/ 	.byte	0x04, 0x11
        /*1046*/ 	.short	(.L_723 - .L_722)
	.align		4
.L_722:
        /*1048*/ 	.word	index@(_ZN2at6native43_GLOBAL__N__9ae7fba5_10_SoftMax_cu_9f978f6322cunn_SoftMaxForwardRegIN3c108BFloat16EfS4_NS1_22SoftMaxForwardEpilogueElLi2EEEvPT1_PKT_T3_)
        /*104c*/ 	.word	0x00000000


	//----- nvinfo : EIATTR_REGCOUNT
	.align		4
.L_723:
        /*1050*/ 	.byte	0x04, 0x2f
        /*1052*/ 	.short	(.L_725 - .L_724)
	.align		4
.L_724:
        /*1054*/ 	.word	index@(_ZN2at6native43_GLOBAL__N__9ae7fba5_10_SoftMax_cu_9f978f6322cunn_SoftMaxForwardRegIN3c108BFloat16EfS4_NS1_22SoftMaxForwardEpilogueElLi3EEEvPT1_PKT_T3_)
        /*1058*/ 	.word	0x00000018


	//----- nvinfo : EIATTR_FRAME_SIZE
	.align		4
.L_725:
        /*105c*/ 	.byte	0x04, 0x11
        /*105e*/ 	.short	(.L_727 - .L_726)
	.align		4
.L_726:
        /*1060*/ 	.word	index@($__internal_58_$__cuda_sm70_shflsync_down_p)
        /*1064*/ 	.word	0x00000000


	//----- nvinfo : EIATTR_FRAME_SIZE
	.align		4
.L_727:
        /*1068*/ 	.byte	0x04, 0x11
        /*106a*/ 	.short	(.L_729 - .L_728)
	.align		4
.L_728:
        /*106c*/ 	.word	index@(_ZN2at6native43_GLOBAL__N__9ae7fba5_10_SoftMax_cu_9f978f6322cunn_SoftMaxForwardRegIN3c108BFloat16EfS4_NS1_22SoftMaxForwardEpilogueElLi3EEEvPT1_PKT_T3_)
        /*1070*/ 	.word	0x00000000


	//----- nvinfo : EIATTR_REGCOUNT
	.align		4
.L_729:
        /*1074*/ 	.byte	0x04, 0x2f
        /*1076*/ 	.short	(.L_731 - .L_730)
	.align		4
.L_730:
        /*1078*/ 	.word	index@(_ZN2at6native43_GLOBAL__N__9ae7fba5_10_SoftMax_cu_9f978f6322cunn_SoftMaxForwardRegIN3c108BFloat16EfS4_NS1_22SoftMaxForwardEpilogueElLi4EEEvPT1_PKT_T3_)
        /*107c*/ 	.word	0x0000001c


	//----- nvinfo : EIATTR_FRAME_SIZE
	.align		4
.L_731:
        /*1080*/ 	.byte	0x04, 0x11
        /*1082*/ 	.short	(.L_733 - .L_732)
	.align		4
.L_732:
        /*1084*/ 	.word	index@($__internal_57_$__cuda_sm70_shflsync_down_p)
        /*1088*/ 	.word	0x00000000


	//----- nvinfo : EIATTR_FRAME_SIZE
	.align		4
.L_733:
        /*108c*/ 	.byte	0x04, 0x11
        /*108e*/ 	.short	(.L_735 - .L_734)
	.align		4
.L_734:
        /*1090*/ 	.word	index@(_ZN2at6native43_GLOBAL__N__9ae7fba5_10_SoftMax_cu_9f978f6322cunn_SoftMaxForwardRegIN3c108BFloat16EfS4_NS1_22SoftMaxForwardEpilogueElLi4EEEvPT1_PKT_T3_)
        /*1094*/ 	.word	0x00000000


	//----- nvinfo : EIATTR_REGCOUNT
	.align		4
.L_735:
        /*1098*/ 	.byte	0x04, 0x2f
        /*109a*/ 	.short	(.L_737 - .L_736)
	.align		4
.L_736:
        /*109c*/ 	.word	index@(_ZN2at6native43_GLOBAL__N__9ae7fba5_10_SoftMax_cu_9f978f6322cunn_SoftMaxForwardRegIN3c108BFloat16EfS4_NS1_22SoftMaxForwardEpilogueElLi5EEEvPT1_PKT_T3_)
        /*10a0*/ 	.word	0x0000001c


	//----- nvinfo : EIATTR_FRAME_SIZE
	.align		4
.L_737:
        /*10a4*/ 	.byte	0x04, 0x11
        /*10a6*/ 	.short	(.L_739 - .L_738)
	.align		4
.L_738:
        /*10a8*/ 	.word	index@($__internal_56_$__cuda_sm70_shflsync_down_p)
        /*10ac*/ 	.word	0x00000000


	//----- nvinfo : EIATTR_FRAME_SIZE
	.align		4
.L_739:
        /*10b0*/ 	.byte	0x04, 0x11
        /*10b2*/ 	.short	(.L_741 - .L_740)
	.align		4
.L_740:
        /*10b4*/ 	.word	index@(_ZN2at6native43_GLOBAL__N__9ae7fba5_10_SoftMax_cu_9f978f6322cunn_SoftMaxForwardRegIN3c108BFloat16EfS4_NS1_22SoftMaxForwardEpilogueElLi5EEEvPT1_PKT_T3_)
        /*10b8*/ 	.word	0x00000000


	//----- nvinfo : EIATTR_REGCOUNT
	.align		4
.L_741:
        /*10bc*/ 	.byte	0x04, 0x2f
        /*10be*/ 	.short	(.L_743 - .L_742)
	.align		4
.L_742:
        /*10c0*/ 	.word	index@(_ZN2at6native43_GLOBAL__N__9ae7fba5_10_SoftMax_cu_9f978f6322cunn_SoftMaxForwardRegIN3c108BFloat16EfS4_NS1_22SoftMaxForwardEpilogueElLi6EEEvPT1_PKT_T3_)
        /*10c4*/ 	.word	0x0000001a


	//----- nvinfo : EIATTR_FRAME_SIZE
	.align		4
.L_743:
        /*10c8*/ 	.byte	0x04, 0x11
        /*10ca*/ 	.short	(.L_745 - .L_744)
	.align		4
.L_744:
        /*10cc*/ 	.word	index@($__internal_55_$__cuda_sm70_shflsync_down_p)
        /*10d0*/ 	.word	0x00000000


	//----- nvinfo : EIATTR_FRAME_SIZE
	.align		4
.L_745:
        /*10d4*/ 	.byte	0x04, 0x11
        /*10d6*/ 	.short	(.L_747 - .L_746)
	.align		4
.L_746:
        /*10d8*/ 	.word	index@(_ZN2at6native43_GLOBAL__N__9ae7fba5_10_SoftMax_cu_9f978f6322cunn_SoftMaxForwardRegIN3c108BFloat16EfS4_NS1_22SoftMaxForwardEpilogueElLi6EEEvPT1_PKT_T3_)
        /*10dc*/ 	.word	0x00000000


	//----- nvinfo : EIATTR_REGCOUNT
	.align		4
.L_747:
        /*10e0*/ 	.byte	0x04, 0x2f
        /*10e2*/ 	.short	(.L_749 - .L_748)
	.align		4
.L_748:
        /*10e4*/ 	.word	index@(_ZN2at6native43_GLOBAL__N__9ae7fba5_10_SoftMax_cu_9f978f6322cunn_SoftMaxForwardRegIN3c108BFloat16EfS4_NS1_22SoftMaxForwardEpilogueElLi7EEEvPT1_PKT_T3_)
        /*10e8*/ 	.word	0x0000001e


	//----- nvinfo : EIATTR_FRAME_SIZE
	.align		4
.L_749:
        /*10ec*/ 	.byte	0x04, 0x11
        /*10ee*/ 	.short	(.L_751 - .L_750)
	.align		4
.L_750:
        /*10f0*/ 	.word	index@($__internal_54_$__cuda_sm70_shflsync_down_p)
        /*10f4*/ 	.word	0x00000000


	//----- nvinfo : EIATTR_FRAME_SIZE
	.align		4
.L_751:
        /*10f8*/ 	.byte	0x04, 0x11
        /*10fa*/ 	.short	(.L_753 - .L_752)
	.align		4
.L_752:
        /*10fc*/ 	.word	index@(_ZN2at6native43_GLOBAL__N__9ae7fba5_10_SoftMax_cu_9f978f6322cunn_SoftMaxForwardRegIN3c108BFloat16EfS4_NS1_22SoftMaxForwardEpilogueElLi7EEEvPT1_PKT_T3_)
        /*1100*/ 	.word	0x00000000


	//----- nvinfo : EIATTR_REGCOUNT
	.align		4
.L_753:
        /*1104*/ 	.byte	0x04, 0x2f
        /*1106*/ 	.short	(.L_755 - .L_754)
	.align		4
.L_754:
        /*1108*/ 	.word	index@(_ZN2at6native43_GLOBAL__N__9ae7fba5_10_SoftMax_cu_9f978f6322cunn_SoftMaxForwardRegIN3c108BFloat16EfS4_NS1_22SoftMaxForwardEpilogueElLi8EEEvPT1_PKT_T3_)
        /*110c*/ 	.word	0x00000023


	//----- nvinfo : EIATTR_FRAME_SIZE
	.align		4
.L_755:
        /*1110*/ 	.byte	0x04, 0x11
        /*1112*/ 	.short	(.L_757 - .L_756)
	.align		4
.L_756:
        /*1114*/ 	.word	index@($__internal_53_$__cuda_sm70_shflsync_down_p)
        /*1118*/ 	.word	0x00000000


	//----- nvinfo : EIATTR_FRAME_SIZE
	.align		4
.L_757:
        /*111c*/ 	.byte	0x04, 0x11
        /*111e*/ 	.short	(.L_759 - .L_758)
	.align		4
.L_758:
        /*1120*/ 	.word	index@(_ZN2at6native43_GLOBAL__N__9ae7fba5_10_SoftMax_cu_9f978f6322cunn_SoftMaxForwardRegIN3c108BFloat16EfS4_NS1_22SoftMaxForwardEpilogueElLi8EEEvPT1_PKT_T3_)
        /*1124*/ 	.word	0x00000000


	//----- nvinfo : EIATTR_REGCOUNT
	.align		4
.L_759:
        /*1128*/ 	.byte	0x04, 0x2f
        /*112a*/ 	.short	(.L_761 - .L_760)
	.align		4
.L_760:
        /*112c*/ 	.word	index@(_ZN2at6native43_GLOBAL__N__9ae7fba5_10_SoftMax_cu_9f978f6322cunn_SoftMaxForwardRegIN3c108BFloat16EfS4_NS1_22SoftMaxForwardEpilogueElLi9EEEvPT1_PKT_T3_)
        /*1130*/ 	.word	0x00000024


	//----- nvinfo : EIATTR_FRAME_SIZE
	.align		4
.L_761:
        /*1134*/ 	.byte	0x04, 0x11
        /*1136*/ 	.short	(.L_763 - .L_762)
	.align		4
.L_762:
        /*1138*/ 	.word	index@($__internal_52_$__cuda_sm70_shflsync_down_p)
        /*113c*/ 	.word	0x00000000


	//----- nvinfo : EIATTR_FRAME_SIZE
	.align		4
.L_763:
        /*1140*/ 	.byte	0x04, 0x11
        /*1142*/ 	.short	(.L_765 - .L_764)
	.align		4
.L_764:
        /*1144*/ 	.word	index@(_ZN2at6native43_GLOBAL__N__9ae7fba5_10_SoftMax_cu_9f978f6322cunn_SoftMaxForwardRegIN3c108BFloat16EfS4_NS1_22SoftMaxForwardEpilogueElLi9EEEvPT1_PKT_T3_)
        /*1148*/ 	.word	0x00000000


	//----- nvinfo : EIATTR_REGCOUNT
	.align		4
.L_765:
        /*114c*/ 	.byte	0x04, 0x2f
        /*114e*/ 	.short	(.L_767 - .L_766)
	.align		4
.L_766:
        /*1150*/ 	.word	index@(_ZN2at6native43_GLOBAL__N__9ae7fba5_10_SoftMax_cu_9f978f6323cunn_SoftMaxForwardSmemILi8EN3c108BFloat16EfS4_NS1_22SoftMaxForwardEpilogueElEEvPT2_PKT0_T4_)
        /*1154*/ 	.word	0x0000001b


	//----- nvinfo : EIATTR_FRAME_SIZE
	.align		4
.L_767:
        /*1158*/ 	.byte	0x04, 0x11
        /*115a*/ 	.short	(.L_769 - .L_768)
	.align		4
.L_768:
        /*115c*/ 	.word	index@($__internal_51_$__cuda_sm70_shflsync_down_p)
        /*1160*/ 	.word	0x00000000


	//----- nvinfo : EIATTR_FRAME_SIZE
	.align		4
.L_769:
        /*1164*/ 	.byte	0x04, 0x11
        /*1166*/ 	.short	(.L_771 - .L_770)
	.align		4
.L_770:
        /*1168*/ 	.word	index@(_ZN2at6native43_GLOBAL__N__9ae7fba5_10_SoftMax_cu_9f978f6323cunn_SoftMaxForwardSmemILi8EN3c108BFloat16EfS4_NS1_22SoftMaxForwardEpilogueElEEvPT2_PKT0_T4_)
        /*116c*/ 	.word	0x00000000


	//----- nvinfo : EIATTR_REGCOUNT
	.align		4
.L_771:
        /*1170*/ 	.byte	0x04, 0x2f
        /*1172*/ 	.short	(.L_773 - .L_772)
	.align		4
.L_772:
        /*1174*/ 	.word	index@(_ZN2at6native43_GLOBAL__N__9ae7fba5_10_SoftMax_cu_9f978f6319cunn_SoftMaxForwardILi8EN3c108BFloat16EfS4_NS1_22SoftMaxForwardEpilogueEEEvPT2_PKT0_i)
        /*1178*/ 	.word	0x0000001e


	//----- nvinfo : EIATTR_FRAME_SIZE
	.align		4
.L_773:
        /*117c*/ 	.byte	0x04, 0x11
        /*117e*/ 	.short	(.L_775 - .L_774)
	.align		4
.L_774:
        /*1180*/ 	.word	index@($__internal_50_$__cuda_sm70_shflsync_down_p)
        /*1184*/ 	.word	0x00000000


	//----- nvinfo : EIATTR_FRAME_SIZE
	.align		4
.L_775:
        /*1188*/ 	.byte	0x04, 0x11
        /*118a*/ 	.short	(.L_777 - .L_776)
	.align		4
.L_776:
        /*118c*/ 	.word	index@(_ZN2at6native43_GLOBAL__N__9ae7fba5_10_SoftMax_cu_9f978f6319cunn_SoftMaxForwardILi8EN3c108BFloat16EfS4_NS1_22SoftMaxForwardEpilogueEEEvPT2_PKT0_i)
        /*1190*/ 	.word	0x00000000


	//----- nvinfo : EIATTR_REGCOUNT
	.align		4
.L_777:
        /*1194*/ 	.byte	0x04, 0x2f
        /*1196*/ 	.short	(.L_779 - .L_778)
	.align		4
.L_778:
        /*1198*/ 	.word	index@(_ZN2at6native43_GLOBAL__N__9ae7fba5_10_SoftMax_cu_9f978f6323cunn_SoftMaxForwardSmemILi8EN3c108BFloat16EffNS1_22SoftMaxForwardEpilogueElEEvPT2_PKT0_T4_)
        /*119c*/ 	.word	0x0000001e


	//----- nvinfo : EIATTR_FRAME_SIZE
	.align		4
.L_779:
        /*11a0*/ 	.byte	0x04, 0x11
        /*11a2*/ 	.short	(.L_781 - .L_780)
	.align		4
.L_780:
        /*11a4*/ 	.word	index@($__internal_49_$__cuda_sm70_shflsync_down_p)
        /*11a8*/ 	.word	0x00000000


	//----- nvinfo : EIATTR_FRAME_SIZE
	.align		4
.L_781:
        /*11ac*/ 	.byte	0x04, 0x11
        /*11ae*/ 	.short	(.L_783 - .L_782)
	.align		4
.L_782:
        /*11b0*/ 	.word	index@(_ZN2at6native43_GLOBAL__N__9ae7fba5_10_SoftMax_cu_9f978f6323cunn_SoftMaxForwardSmemILi8EN3c108BFloat16EffNS1_22SoftMaxForwardEpilogueElEEvPT2_PKT0_T4_)
        /*11b4*/ 	.word	0x00000000


	//----- nvinfo : EIATTR_REGCOUNT
	.align		4
.L_783:
        /*11b8*/ 	.byte	0x04, 0x2f
        /*11ba*/ 	.short	(.L_785 - .L_784)
	.align		4
.L_784:
        /*11bc*/ 	.word	index@(_ZN2at6native43_GLOBAL__N__9ae7fba5_10_SoftMax_cu_9f978f6319cunn_SoftMaxForwardILi8EN3c108BFloat16EffNS1_22SoftMaxForwardEpilogueEEEvPT2_PKT0_i)
        /*11c0*/ 	.word	0x00000020


	//----- nvinfo : EIATTR_FRAME_SIZE
	.align		4
.L_785:
        /*11c4*/ 	.byte	0x04, 0x11
        /*11c6*/ 	.short	(.L_787 - .L_786)
	.align		4
.L_786:
        /*11c8*/ 	.word	index@($__internal_48_$__cuda_sm70_shflsync_down_p)
        /*11cc*/ 	.word	0x00000000


	//----- nvinfo : EIATTR_FRAME_SIZE
	.align		4
.L_787:
        /*11d0*/ 	.byte	0x04, 0x11
        /*11d2*/ 	.short	(.L_789 - .L_788)
	.align		4
.L_788:
        /*11d4*/ 	.word	index@(_ZN2at6native43_GLOBAL__N__9ae7fba5_10_SoftMax_cu_9f978f6319cunn_SoftMaxForwardILi8EN3c108BFloat16EffNS1_22SoftMaxForwardEpilogueEEEvPT2_PKT0_i)
        /*11d8*/ 	.word	0x00000000


	//----- nvinfo : EIATTR_REGCOUNT
	.align		4
.L_789:
        /*11dc*/ 	.byte	0x04, 0x2f
        /*11de*/ 	.short	(.L_791 - .L_790)
	.align		4
.L_790:
        /*11e0*/ 	.word	index@(_ZN2at6native43_GLOBAL__N__9ae7fba5_10_SoftMax_cu_9f978f6326cunn_SpatialSoftMaxForwardIdddiNS1_22SoftMaxForwardEpilogueEEEvPT1_PKT_T2_S9_S9_)
        /*11e4*/ 	.word	0x00000026


	//----- nvinfo : EIATTR_FRAME_SIZE
	.align		4
.L_791:
        /*11e8*/ 	.byte	0x04, 0x11
        /*11ea*/ 	.short	(.L_793 - .L_792)
	.align		4
.L_792:
        /*11ec*/ 	.word	index@($__internal_47_$__cuda_sm20_div_rn_f64_full)
        /*11f0*/ 	.word	0x00000000


	//----- nvinfo : EIATTR_FRAME_SIZE
	.align		4
.L_793:
        /*11f4*/ 	.byte	0x04, 0x11
        /*11f6*/ 	.short	(.L_795 - .L_794)
	.align		4
.L_794:
        /*11f8*/ 	.word	index@(_ZN2at6native43_GLOBAL__N__9ae7fba5_10_SoftMax_cu_9f978f6326cunn_SpatialSoftMaxForwardIdddiNS1_22SoftMaxForwardEpilogueEEEvPT1_PKT_T2_S9_S9_)
        /*11fc*/ 	.word	0x00000000


	//----- nvinfo : EIATTR_REGCOUNT
	.align		4
.L_795:
        /*1200*/ 	.byte	0x04, 0x2f
        /*1202*/ 	.short	(.L_797 - .L_796)
	.align		4
.L_796:
        /*1204*/ 	.word	index@(_ZN2at6native43_GLOBAL__N__9ae7fba5_10_SoftMax_cu_9f978f6326cunn_SpatialSoftMaxForwardIdddlNS1_22SoftMaxForwardEpilogueEEEvPT1_PKT_T2_S9_S9_)
        /*1208*/ 	.word	0x00000030


	//----- nvinfo : EIATTR_FRAME_SIZE
	.align		4
.L_797:
        /*120c*/ 	.byte	0x04, 0x11
        /*120e*/ 	.short	(.L_799 - .L_798)
	.align		4
.L_798:
        /*1210*/ 	.word	index@($__internal_46_$__cuda_sm20_div_rn_f64_full)
        /*1214*/ 	.word	0x00000000


	//----- nvinfo : EIATTR_FRAME_SIZE
	.align		4
.L_799:
        /*1218*/ 	.byte	0x04, 0x11
        /*121a*/ 	.short	(.L_801 - .L_800)
	.align		4
.L_800:
        /*121c*/ 	.word	index@(_ZN2at6native43_GLOBAL__N__9ae7fba5_10_SoftMax_cu_9f978f6326cunn_SpatialSoftMaxForwardIdddlNS1_22SoftMaxForwardEpilogueEEEvPT1_PKT_T2_S9_S9_)
        /*1220*/ 	.word	0x00000000


	//----- nvinfo : EIATTR_REGCOUNT
	.align		4
.L_801:
        /*1224*/ 	.byte	0x04, 0x2f
        /*1226*/ 	.short	(.L_803 - .L_802)
	.align		4
.L_802:
        /*1228*/ 	.word	index@(_ZN2at6native43_GLOBAL__N__9ae7fba5_10_SoftMax_cu_9f978f6326cunn_SpatialSoftMaxForwardIfffiNS1_22SoftMaxForwardEpilogueEEEvPT1_PKT_T2_S9_S9_)
        /*122c*/ 	.word	0x00000015


	//----- nvinfo : EIATTR_FRAME_SIZE
	.align		4
.L_803:
        /*1230*/ 	.byte	0x04, 0x11
        /*1232*/ 	.short	(.L_805 - .L_804)
	.align		4
.L_804:
        /*1234*/ 	.word	index@(_ZN2at6native43_GLOBAL__N__9ae7fba5_10_SoftMax_cu_9f978f6326cunn_SpatialSoftMaxForwardIfffiNS1_22SoftMaxForwardEpilogueEEEvPT1_PKT_T2_S9_S9_)
        /*1238*/ 	.word	0x00000000


	//----- nvinfo : EIATTR_REGCOUNT
	.align		4
.L_805:
        /*123c*/ 	.byte	0x04, 0x2f
        /*123e*/ 	.short	(.L_807 - .L_806)
	.align		4
.L_806:
        /*1240*/ 	.word	index@(_ZN2at6native43_GLOBAL__N__9ae7fba5_10_SoftMax_cu_9f978f6326cunn_SpatialSoftMaxForwardIffflNS1_22SoftMaxForwardEpilogueEEEvPT1_PKT_T2_S9_S9_)
        /*1244*/ 	.word	0x00000020


	//----- nvinfo : EIATTR_FRAME_SIZE
	.align		4
.L_807:
        /*1248*/ 	.byte	0x04, 0x11
        /*124a*/ 	.short	(.L_809 - .L_808)
	.align		4
.L_808:
        /*124c*/ 	.word	index@(_ZN2at6native43_GLOBAL__N__9ae7fba5_10_SoftMax_cu_9f978f6326cunn_SpatialSoftMaxForwardIffflNS1_22SoftMaxForwardEpilogueEEEvPT1_PKT_T2_S9_S9_)
        /*1250*/ 	.word	0x00000000


	//----- nvinfo : EIATTR_REGCOUNT
	.align		4
.L_809:
        /*1254*/ 	.byte	0x04, 0x2f
        /*1256*/ 	.short	(.L_811 - .L_810)
	.align		4
.L_810:
        /*1258*/ 	.word	index@(_ZN2at6native43_GLOBAL__N__9ae7fba5_10_SoftMax_cu_9f978f6326cunn_SpatialSoftMaxForwardIN3c104HalfEfS4_iNS1_22SoftMaxForwardEpilogueEEEvPT1_PKT_T2_SB_SB_)
        /*125c*/ 	.word	0x00000015


	//----- nvinfo : EIATTR_FRAME_SIZE
	.align		4
.L_811:
        /*1260*/ 	.byte	0x04, 0x11
        /*1262*/ 	.short	(.L_813 - .L_812)
	.align		4
.L_812:
        /*1264*/ 	.word	index@(_ZN2at6native43_GLOBAL__N__9ae7fba5_10_SoftMax_cu_9f978f6326cunn_SpatialSoftMaxForwardIN3c104HalfEfS4_iNS1_22SoftMaxForwardEpilogueEEEvPT1_PKT_T2_SB_SB_)
        /*1268*/ 	.word	0x00000000


	//----- nvinfo : EIATTR_REGCOUNT
	.align		4
.L_813:
        /*126c*/ 	.byte	0x04, 0x2f
        /*126e*/ 	.short	(.L_815 - .L_814)
	.align		4
.L_814:
        /*1270*/ 	.word	index@(_ZN2at6native43_GLOBAL__N__9ae7fba5_10_SoftMax_cu_9f978f6326cunn_SpatialSoftMaxForwardIN3c104HalfEffiNS1_22SoftMaxForwardEpilogueEEEvPT1_PKT_T2_SB_SB_)
        /*1274*/ 	.word	0x00000015


	//----- nvinfo : EIATTR_FRAME_SIZE
	.align		4
.L_815:
        /*1278*/ 	.byte	0x04, 0x11
        /*127a*/ 	.short	(.L_817 - .L_816)
	.align		4
.L_816:
        /*127c*/ 	.word	index@(_ZN2at6native43_GLOBAL__N__9ae7fba5_10_SoftMax_cu_9f978f6326cunn_SpatialSoftMaxForwardIN3c104HalfEffiNS1_22SoftMaxForwardEpilogueEEEvPT1_PKT_T2_SB_SB_)
        /*1280*/ 	.word	0x00000000


	//----- nvinfo : EIATTR_REGCOUNT
	.align		4
.L_817:
        /*1284*/ 	.byte	0x04, 0x2f
        /*1286*/ 	.short	(.L_819 - .L_818)
	.align		4
.L_818:
        /*1288*/ 	.word	index@(_ZN2at6native43_GLOBAL__N__9ae7fba5_10_SoftMax_cu_9f978f6326cunn_SpatialSoftMaxForwardIN3c104HalfEfS4_lNS1_22SoftMaxForwardEpilogueEEEvPT1_PKT_T2_SB_SB_)
        /*128c*/ 	.word	0x00000020


	//----- nvinfo : EIATTR_FRAME_SIZE
	.align		4
.L_819:
        /*1290*/ 	.byte	0x04, 0x11
        /*1292*/ 	.short	(.L_821 - .L_820)
	.align		4
.L_820:
        /*1294*/ 	.word	index@(_ZN2at6native43_GLOBAL__N__9ae7fba5_10_SoftMax_cu_9f978f6326cunn_SpatialSoftMaxForwardIN3c104HalfEfS4_lNS1_22SoftMaxForwardEpilogueEEEvPT1_PKT_T2_SB_SB_)
        /*1298*/ 	.word	0x00000000


	//----- nvinfo : EIATTR_REGCOUNT
	.align		4
.L_821:
        /*129c*/ 	.byte	0x04, 0x2f
        /*129e*/ 	.short	(.L_823 - .L_822)
	.align		4
.L_822:
        /*12a0*/ 	.word	index@(_ZN2at6native43_GLOBAL__N__9ae7fba5_10_SoftMax_cu_9f978f6326cunn_SpatialSoftMaxForwardIN3c104HalfEfflNS1_22SoftMaxForwardEpilogueEEEvPT1_PKT_T2_SB_SB_)
        /*12a4*/ 	.word	0x00000024


	//----- nvinfo : EIATTR_FRAME_SIZE
	.align		4
.L_823:
        /*12a8*/ 	.byte	0x04, 0x11
        /*12aa*/ 	.short	(.L_825 - .L_824)
	.align		4
.L_824:
        /*12ac*/ 	.word	index@(_ZN2at6native43_GLOBAL__N__9ae7fba5_10_SoftMax_cu_9f978f6326cunn_SpatialSoftMaxForwardIN3c104HalfEfflNS1_22SoftMaxForwardEpilogueEEEvPT1_PKT_T2_SB_SB_)
        /*12b0*/ 	.word	0x00000000


	//----- nvinfo : EIATTR_REGCOUNT
	.align		4
.L_825:
        /*12b4*/ 	.byte	0x04, 0x2f
        /*12b6*/ 	.short	(.L_827 - .L_826)
	.align		4
.L_826:
        /*12b8*/ 	.word	index@(_ZN2at6native43_GLOBAL__N__9ae7fba5_10_SoftMax_cu_9f978f6326cunn_SpatialSoftMaxForwardIN3c108BFloat16EfS4_iNS1_22SoftMaxForwardEpilogueEEEvPT1_PKT_T2_SB_SB_)
        /*12bc*/ 	.word	0x00000015


	//----- nvinfo : EIATTR_FRAME_SIZE
	.align		4
.L_827:
        /*12c0*/ 	.byte	0x04, 0x11
        /*12c2*/ 	.short	(.L_829 - .L_828)
	.align		4
.L_828:
        /*12c4*/ 	.word	index@(_ZN2at6native43_GLOBAL__N__9ae7fba5_10_SoftMax_cu_9f978f6326cunn_SpatialSoftMaxForwardIN3c108BFloat16EfS4_iNS1_22SoftMaxForwardEpilogueEEEvPT1_PKT_T2_SB_SB_)
        /*12c8*/ 	.word	0x00000000


	//----- nvinfo : EIATTR_REGCOUNT
	.align		4
.L_829:
        /*12cc*/ 	.byte	0x04, 0x2f
        /*12ce*/ 	.short	(.L_831 - .L_830)
	.align		4
.L_830:
        /*12d0*/ 	.word	index@(_ZN2at6native43_GLOBAL__N__9ae7fba5_10_SoftMax_cu_9f978f6326cunn_SpatialSoftMaxForwardIN3c108BFloat16EffiNS1_22SoftMaxForwardEpilogueEEEvPT1_PKT_T2_SB_SB_)
        /*12d4*/ 	.word	0x00000015


	//----- nvinfo : EIATTR_FRAME_SIZE
	.align		4
.L_831:
        /*12d8*/ 	.byte	0x04, 0x11
        /*12da*/ 	.short	(.L_833 - .L_832)
	.align		4
.L_832:
        /*12dc*/ 	.word	index@(_ZN2at6native43_GLOBAL__N__9ae7fba5_10_SoftMax_cu_9f978f6326cunn_SpatialSoftMaxForwardIN3c108BFloat16EffiNS1_22SoftMaxForwardEpilogueEEEvPT1_PKT_T2_SB_SB_)
        /*12e0*/ 	.word	0x00000000


	//----- nvinfo : EIATTR_REGCOUNT
	.align		4
.L_833:
        /*12e4*/ 	.byte	0x04, 0x2f
        /*12e6*/ 	.short	(.L_835 - .L_834)
	.align		4
.L_834:
        /*12e8*/ 	.word	index@(_ZN2at6native43_GLOBAL__N__9ae7fba5_10_SoftMax_cu_9f978f6326cunn_SpatialSoftMaxForwardIN3c108BFloat16EfS4_lNS1_22SoftMaxForwardEpilogueEEEvPT1_PKT_T2_SB_SB_)
        /*12ec*/ 	.word	0x00000020


	//----- nvinfo : EIATTR_FRAME_SIZE
	.align		4
.L_835:
        /*12f0*/ 	.byte	0x04, 0x11
        /*12f2*/ 	.short	(.L_837 - .L_836)
	.align		4
.L_836:
        /*12f4*/ 	.word	index@(_ZN2at6native43_GLOBAL__N__9ae7fba5_10_SoftMax_cu_9f978f6326cunn_SpatialSoftMaxForwardIN3c108BFloat16EfS4_lNS1_22SoftMaxForwardEpilogueEEEvPT1_PKT_T2_SB_SB_)
        /*12f8*/ 	.word	0x00000000


	//----- nvinfo : EIATTR_REGCOUNT
	.align		4
.L_837:
        /*12fc*/ 	.byte	0x04, 0x2f
        /*12fe*/ 	.short	(.L_839 - .L_838)
	.align		4
.L_838:
        /*1300*/ 	.word	index@(_ZN2at6native43_GLOBAL__N__9ae7fba5_10_SoftMax_cu_9f978f6326cunn_SpatialSoftMaxForwardIN3c108BFloat16EfflNS1_22SoftMaxForwardEpilogueEEEvPT1_PKT_T2_SB_SB_)
        /*1304*/ 	.word	0x00000024


	//----- nvinfo : EIATTR_FRAME_SIZE
	.align		4
.L_839:
        /*1308*/ 	.byte	0x04, 0x11
        /*130a*/ 	.short	(.L_841 - .L_840)
	.align		4
.L_840:
        /*130c*/ 	.word	index@(_ZN2at6native43_GLOBAL__N__9ae7fba5_10_SoftMax_cu_9f978f6326cunn_SpatialSoftMaxForwardIN3c108BFloat16EfflNS1_22SoftMaxForwardEpilogueEEEvPT1_PKT_T2_SB_SB_)
        /*1310*/ 	.word	0x00000000


	//----- nvinfo : EIATTR_REGCOUNT
	.align		4
.L_841:
        /*1314*/ 	.byte	0x04, 0x2f
        /*1316*/ 	.short	(.L_843 - .L_842)
	.align		4
.L_842:
        /*1318*/ 	.word	index@(_ZN2at6native43_GLOBAL__N__9ae7fba5_10_SoftMax_cu_9f978f6324cunn_SoftMaxBackwardSmemILi2EdddNS1_23SoftMaxBackwardEpilogueEEEvPT0_PKT2_S8_l)
        /*131c*/ 	.word	0x00000016


	//----- nvinfo : EIATTR_FRAME_SIZE
	.align		4
.L_843:
        /*1320*/ 	.byte	0x04, 0x11
        /*1322*/ 	.short	(.L_845 - .L_844)
	.align		4
.L_844:
        /*1324*/ 	.word	index@($__internal_45_$__cuda_sm70_shflsync_down_p)
        /*1328*/ 	.word	0x00000000


	//----- nvinfo : EIATTR_FRAME_SIZE
	.align		4
.L_845:
        /*132c*/ 	.byte	0x04, 0x11
        /*132e*/ 	.short	(.L_847 - .L_846)
	.align		4
.L_846:
        /*1330*/ 	.word	index@(_ZN2at6native43_GLOBAL__N__9ae7fba5_10_SoftMax_cu_9f978f6324cunn_SoftMaxBackwardSmemILi2EdddNS1_23SoftMaxBackwardEpilogueEEEvPT0_PKT2_S8_l)
        /*1334*/ 	.word	0x00000000


	//----- nvinfo : EIATTR_REGCOUNT
	.align		4
.L_847:
        /*1338*/ 	.byte	0x04, 0x2f
        /*133a*/ 	.short	(.L_849 - .L_848)
	.align		4
.L_848:
        /*133c*/ 	.word	index@(_ZN2at6native43_GLOBAL__N__9ae7fba5_10_SoftMax_cu_9f978f6320cunn_SoftMaxBackwardILi2EdddNS1_23SoftMaxBackwardEpilogueEEEvPT0_PKT2_S8_l)
        /*1340*/ 	.word	0x0000002a


	//----- nvinfo : EIATTR_FRAME_SIZE
	.align		4
.L_849:
        /*1344*/ 	.byte	0x04, 0x11
        /*1346*/ 	.short	(.L_851 - .L_850)
	.align		4
.L_850:
        /*1348*/ 	.word	index@($__internal_44_$__cuda_sm70_warpsync)
        /*134c*/ 	.word	0x00000000


	//----- nvinfo : EIATTR_FRAME_SIZE
	.align		4
.L_851:
        /*1350*/ 	.byte	0x04, 0x11
        /*1352*/ 	.short	(.L_853 - .L_852)
	.align		4
.L_852:
        /*1354*/ 	.word	index@($__internal_43_$__cuda_sm20_rem_s64)
        /*1358*/ 	.word	0x00000000


	//----- nvinfo : EIATTR_FRAME_SIZE
	.align		4
.L_853:
        /*135c*/ 	.byte	0x04, 0x11
        /*135e*/ 	.short	(.L_855 - .L_854)
	.align		4
.L_854:
        /*1360*/ 	.word	index@($__internal_42_$__cuda_sm20_div_u64)
        /*1364*/ 	.word	0x00000000


	//----- nvinfo : EIATTR_FRAME_SIZE
	.align		4
.L_855:
        /*1368*/ 	.byte	0x04, 0x11
        /*136a*/ 	.short	(.L_857 - .L_856)
	.align		4
.L_856:
        /*136c*/ 	.word	index@(_ZN2at6native43_GLOBAL__N__9ae7fba5_10_SoftMax_cu_9f978f6320cunn_SoftMaxBackwardILi2EdddNS1_23SoftMaxBackwardEpilogueEEEvPT0_PKT2_S8_l)
        /*1370*/ 	.word	0x00000000


	//----- nvinfo : EIATTR_REGCOUNT
	.align		4
.L_857:
        /*1374*/ 	.byte	0x04, 0x2f
        /*1376*/ 	.short	(.L_859 - .L_858)
	.align		4
.L_858:
        /*1378*/ 	.word	index@(_ZN2at6native43_GLOBAL__N__9ae7fba5_10_SoftMax_cu_9f978f6324cunn_SoftMaxBackwardSmemILi4EfffNS1_23SoftMaxBackwardEpilogueEEEvPT0_PKT2_S8_l)
        /*137c*/ 	.word	0x00000016


	//----- nvinfo : EIATTR_FRAME_SIZE
	.align		4
.L_859:
        /*1380*/ 	.byte	0x04, 0x11
        /*1382*/ 	.short	(.L_861 - .L_860)
	.align		4
.L_860:
        /*1384*/ 	.word	index@($__internal_41_$__cuda_sm70_shflsync_down_p)
        /*1388*/ 	.word	0x00000000


	//----- nvinfo : EIATTR_FRAME_SIZE
	.align		4
.L_861:
        /*138c*/ 	.byte	0x04, 0x11
        /*138e*/ 	.short	(.L_863 - .L_862)
	.align		4
.L_862:
        /*1390*/ 	.word	index@(_ZN2at6native43_GLOBAL__N__9ae7fba5_10_SoftMax_cu_9f978f6324cunn_SoftMaxBackwardSmemILi4EfffNS1_23SoftMaxBackwardEpilogueEEEvPT0_PKT2_S8_l)
        /*1394*/ 	.word	0x00000000


	//----- nvinfo : EIATTR_REGCOUNT
	.align		4
.L_863:
        /*1398*/ 	.byte	0x04, 0x2f
        /*139a*/ 	.short	(.L_865 - .L_864)
	.align		4
.L_864:
        /*139c*/ 	.word	index@(_ZN2at6native43_GLOBAL__N__9ae7fba5_10_SoftMax_cu_9f978f6320cunn_SoftMaxBackwardILi4EfffNS1_23SoftMaxBackwardEpilogueEEEvPT0_PKT2_S8_l)
        /*13a0*/ 	.word	0x00000020


	//----- nvinfo : EIATTR_FRAME_SIZE
	.align		4
.L_865:
        /*13a4*/ 	.byte	0x04, 0x11
        /*13a6*/ 	.short	(.L_867 - .L_866)
	.align		4
.L_866:
        /*13a8*/ 	.word	index@($__internal_40_$__cuda_sm70_warpsync)
        /*13ac*/ 	.word	0x00000000


	//----- nvinfo : EIATTR_FRAME_SIZE
	.align		4
.L_867:
        /*13b0*/ 	.byte	0x04, 0x11
        /*13b2*/ 	.short	(.L_869 - .L_868)
	.align		4
.L_868:
        /*13b4*/ 	.word	index@($__internal_39_$__cuda_sm20_rem_s64)
        /*13b8*/ 	.word	0x00000000


	//----- nvinfo : EIATTR_FRAME_SIZE
	.align		4
.L_869:
        /*13bc*/ 	.byte	0x04, 0x11
        /*13be*/ 	.short	(.L_871 - .L_870)
	.align		4
.L_870:
        /*13c0*/ 	.word	index@($__internal_38_$__cuda_sm20_div_u64)
        /*13c4*/ 	.word	0x00000000


	//----- nvinfo : EIATTR_FRAME_SIZE
	.align		4
.L_871:
        /*13c8*/ 	.byte	0x04, 0x11
        /*13ca*/ 	.short	(.L_873 - .L_872)
	.align		4
.L_872:
        /*13cc*/ 	.word	index@(_ZN2at6native43_GLOBAL__N__9ae7fba5_10_SoftMax_cu_9f978f6320cunn_SoftMaxBackwardILi4EfffNS1_23SoftMaxBackwardEpilogueEEEvPT0_PKT2_S8_l)
        /*13d0*/ 	.word	0x00000000


	//----- nvinfo : EIATTR_REGCOUNT
	.align		4
.L_873:
        /*13d4*/ 	.byte	0x04, 0x2f
        /*13d6*/ 	.short	(.L_875 - .L_874)
	.align		4
.L_874:
        /*13d8*/ 	.word	index@(_ZN2at6native43_GLOBAL__N__9ae7fba5_10_SoftMax_cu_9f978f6324cunn_SoftMaxBackwardSmemILi8EN3c104HalfEfS4_NS1_23SoftMaxBackwardEpilogueEEEvPT0_PKT2_SA_l)
        /*13dc*/ 	.word	0x0000001c


	//----- nvinfo : EIATTR_FRAME_SIZE
	.align		4
.L_875:
        /*13e0*/ 	.byte	0x04, 0x11
        /*13e2*/ 	.short	(.L_877 - .L_876)
	.align		4
.L_876:
        /*13e4*/ 	.word	index@($__internal_37_$__cuda_sm70_shflsync_down_p)
        /*13e8*/ 	.word	0x00000000


	//----- nvinfo : EIATTR_FRAME_SIZE
	.align		4
.L_877:
        /*13ec*/ 	.byte	0x04, 0x11
        /*13ee*/ 	.short	(.L_879 - .L_878)
	.align		4
.L_878:
        /*13f0*/ 	.word	index@(_ZN2at6native43_GLOBAL__N__9ae7fba5_10_SoftMax_cu_9f978f6324cunn_SoftMaxBackwardSmemILi8EN3c104HalfEfS4_NS1_23SoftMaxBackwardEpilogueEEEvPT0_PKT2_SA_l)
        /*13f4*/ 	.word	0x00000000


	//----- nvinfo : EIATTR_REGCOUNT
	.align		4
.L_879:
        /*13f8*/ 	.byte	0x04, 0x2f
        /*13fa*/ 	.short	(.L_881 - .L_880)
	.align		4
.L_880:
        /*13fc*/ 	.word	index@(_ZN2at6native43_GLOBAL__N__9ae7fba5_10_SoftMax_cu_9f978f6320cunn_SoftMaxBackwardILi8EN3c104HalfEfS4_NS1_23SoftMaxBackwardEpilogueEEEvPT0_PKT2_SA_l)
        /*1400*/ 	.word	0x00000028


	//----- nvinfo : EIATTR_FRAME_SIZE
	.align		4
.L_881:
        /*1404*/ 	.byte	0x04, 0x11
        /*1406*/ 	.short	(.L_883 - .L_882)
	.align		4
.L_882:
        /*1408*/ 	.word	index@($__internal_36_$__cuda_sm70_warpsync)
        /*140c*/ 	.word	0x00000000


	//----- nvinfo : EIATTR_FRAME_SIZE
	.align		4
.L_883:
        /*1410*/ 	.byte	0x04, 0x11
        /*1412*/ 	.short	(.L_885 - .L_884)
	.align		4
.L_884:
        /*1414*/ 	.word	index@($__internal_35_$__cuda_sm20_rem_s64)
        /*1418*/ 	.word	0x00000000


	//----- nvinfo : EIATTR_FRAME_SIZE
	.align		4
.L_885:
        /*141c*/ 	.byte	0x04, 0x11
        /*141e*/ 	.short	(.L_887 - .L_886)
	.align		4
.L_886:
        /*1420*/ 	.word	index@(_ZN2at6native43_GLOBAL__N__9ae7fba5_10_SoftMax_cu_9f978f6320cunn_SoftMaxBackwardILi8EN3c104HalfEfS4_NS1_23SoftMaxBackwardEpilogueEEEvPT0_PKT2_SA_l)
        /*1424*/ 	.word	0x00000000


	//----- nvinfo : EIATTR_REGCOUNT
	.align		4
.L_887:
        /*1428*/ 	.byte	0x04, 0x2f
        /*142a*/ 	.short	(.L_889 - .L_888)
	.align		4
.L_888:
        /*142c*/ 	.word	index@(_ZN2at6native43_GLOBAL__N__9ae7fba5_10_SoftMax_cu_9f978f6324cunn_SoftMaxBackwardSmemILi4EN3c104HalfEffNS1_23SoftMaxBackwardEpilogueEEEvPT0_PKT2_SA_l)
        /*1430*/ 	.word	0x00000013


	//----- nvinfo : EIATTR_FRAME_SIZE
	.align		4
.L_889:
        /*1434*/ 	.byte	0x04, 0x11
        /*1436*/ 	.short	(.L_891 - .L_890)
	.align		4
.L_890:
        /*1438*/ 	.word	index@($__internal_34_$__cuda_sm70_shflsync_down_p)
        /*143c*/ 	.word	0x00000000


	//----- nvinfo : EIATTR_FRAME_SIZE
	.align		4
.L_891:
        /*1440*/ 	.byte	0x04, 0x11
        /*1442*/ 	.short	(.L_893 - .L_892)
	.align		4
.L_892:
        /*1444*/ 	.word	index@(_ZN2at6native43_GLOBAL__N__9ae7fba5_10_SoftMax_cu_9f978f6324cunn_SoftMaxBackwardSmemILi4EN3c104HalfEffNS1_23SoftMaxBackwardEpilogueEEEvPT0_PKT2_SA_l)
        /*1448*/ 	.word	0x00000000


	//----- nvinfo : EIATTR_REGCOUNT
	.align		4
.L_893:
        /*144c*/ 	.byte	0x04, 0x2f
        /*144e*/ 	.short	(.L_895 - .L_894)
	.align		4
.L_894:
        /*1450*/ 	.word	index@(_ZN2at6native43_GLOBAL__N__9ae7fba5_10_SoftMax_cu_9f978f6320cunn_SoftMaxBackwardILi4EN3c104HalfEffNS1_23SoftMaxBackwardEpilogueEEEvPT0_PKT2_SA_l)
        /*1454*/ 	.word	0x00000020


	//----- nvinfo : EIATTR_FRAME_SIZE
	.align		4
.L_895:
        /*1458*/ 	.byte	0x04, 0x11
        /*145a*/ 	.short	(.L_897 - .L_896)
	.align		4
.L_896:
        /*145c*/ 	.word	index@($__internal_33_$__cuda_sm70_warpsync)
        /*1460*/ 	.word	0x00000000


	//----- nvinfo : EIATTR_FRAME_SIZE
	.align		4
.L_897:
        /*1464*/ 	.byte	0x04, 0x11
        /*1466*/ 	.short	(.L_899 - .L_898)
	.align		4
.L_898:
        /*1468*/ 	.word	index@($__internal_32_$__cuda_sm20_rem_s64)
        /*146c*/ 	.word	0x00000000


	//----- nvinfo : EIATTR_FRAME_SIZE
	.align		4
.L_899:
        /*1470*/ 	.byte	0x04, 0x11
        /*1472*/ 	.short	(.L_901 - .L_900)
	.align		4
.L_900:
        /*1474*/ 	.word	index@($__internal_31_$__cuda_sm20_div_u64)
        /*1478*/ 	.word	0x00000000


	//----- nvinfo : EIATTR_FRAME_SIZE
	.align		4
.L_901:
        /*147c*/ 	.byte	0x04, 0x11
        /*147e*/ 	.short	(.L_903 - .L_902)
	.align		4
.L_902:
        /*1480*/ 	.word	index@(_ZN2at6native43_GLOBAL__N__9ae7fba5_10_SoftMax_cu_9f978f6320cunn_SoftMaxBackwardILi4EN3c104HalfEffNS1_23SoftMaxBackwardEpilogueEEEvPT0_PKT2_SA_l)
        /*1484*/ 	.word	0x00000000


	//----- nvinfo : EIATTR_REGCOUNT
	.align		4
.L_903:
        /*1488*/ 	.byte	0x04, 0x2f
        /*148a*/ 	.short	(.L_905 - .L_904)
	.align		4
.L_904:
        /*148c*/ 	.word	index@(_ZN2at6native43_GLOBAL__N__9ae7fba5_10_SoftMax_cu_9f978f6324cunn_SoftMaxBackwardSmemILi8EN3c108BFloat16EfS4_NS1_23SoftMaxBackwardEpilogueEEEvPT0_PKT2_SA_l)
        /*1490*/ 	.word	0x0000001c


	//----- nvinfo : EIATTR_FRAME_SIZE
	.align		4
.L_905:
        /*1494*/ 	.byte	0x04, 0x11
        /*1496*/ 	.short	(.L_907 - .L_906)
	.align		4
.L_906:
        /*1498*/ 	.word	index@($__internal_30_$__cuda_sm70_shflsync_down_p)
        /*149c*/ 	.word	0x00000000


	//----- nvinfo : EIATTR_FRAME_SIZE
	.align		4
.L_907:
        /*14a0*/ 	.byte	0x04, 0x11
        /*14a2*/ 	.short	(.L_909 - .L_908)
	.align		4
.L_908:
        /*14a4*/ 	.word	index@(_ZN2at6native43_GLOBAL__N__9ae7fba5_10_SoftMax_cu_9f978f6324cunn_SoftMaxBackwardSmemILi8EN3c108BFloat16EfS4_NS1_23SoftMaxBackwardEpilogueEEEvPT0_PKT2_SA_l)
        /*14a8*/ 	.word	0x00000000


	//----- nvinfo : EIATTR_REGCOUNT
	.align		4
.L_909:
        /*14ac*/ 	.byte	0x04, 0x2f
        /*14ae*/ 	.short	(.L_911 - .L_910)
	.align		4
.L_910:
        /*14b0*/ 	.word	index@(_ZN2at6native43_GLOBAL__N__9ae7fba5_10_SoftMax_cu_9f978f6320cunn_SoftMaxBackwardILi8EN3c108BFloat16EfS4_NS1_23SoftMaxBackwardEpilogueEEEvPT0_PKT2_SA_l)
        /*14b4*/ 	.word	0x00000028


	//----- nvinfo : EIATTR_FRAME_SIZE
	.align		4
.L_911:
        /*14b8*/ 	.byte	0x04, 0x11
        /*14ba*/ 	.short	(.L_913 - .L_912)
	.align		4
.L_912:
        /*14bc*/ 	.word	index@($__internal_29_$__cuda_sm70_warpsync)
        /*14c0*/ 	.word	0x00000000


	//----- nvinfo : EIATTR_FRAME_SIZE
	.align		4
.L_913:
        /*14c4*/ 	.byte	0x04, 0x11
        /*14c6*/ 	.short	(.L_915 - .L_914)
	.align		4
.L_914:
        /*14c8*/ 	.word	index@($__internal_28_$__cuda_sm20_rem_s64)
        /*14cc*/ 	.word	0x00000000


	//----- nvinfo : EIATTR_FRAME_SIZE
	.align		4
.L_915:
        /*14d0*/ 	.byte	0x04, 0x11
        /*14d2*/ 	.short	(.L_917 - .L_916)
	.align		4
.L_916:
        /*14d4*/ 	.word	index@(_ZN2at6native43_GLOBAL__N__9ae7fba5_10_SoftMax_cu_9f978f6320cunn_SoftMaxBackwardILi8EN3c108BFloat16EfS4_NS1_23SoftMaxBackwardEpilogueEEEvPT0_PKT2_SA_l)
        /*14d8*/ 	.word	0x00000000


	//----- nvinfo : EIATTR_REGCOUNT
	.align		4
.L_917:
        /*14dc*/ 	.byte	0x04, 0x2f
        /*14de*/ 	.short	(.L_919 - .L_918)
	.align		4
.L_918:
        /*14e0*/ 	.word	index@(_ZN2at6native43_GLOBAL__N__9ae7fba5_10_SoftMax_cu_9f978f6324cunn_SoftMaxBackwardSmemILi4EN3c108BFloat16EffNS1_23SoftMaxBackwardEpilogueEEEvPT0_PKT2_SA_l)
        /*14e4*/ 	.word	0x00000013


	//----- nvinfo : EIATTR_FRAME_SIZE
	.align		4
.L_919:
        /*14e8*/ 	.byte	0x04, 0x11
        /*14ea*/ 	.short	(.L_921 - .L_920)
	.align		4
.L_920:
        /*14ec*/ 	.word	index@($__internal_27_$__cuda_sm70_shflsync_down_p)
        /*14f0*/ 	.word	0x00000000


	//----- nvinfo : EIATTR_FRAME_SIZE
	.align		4
.L_921:
        /*14f4*/ 	.byte	0x04, 0x11
        /*14f6*/ 	.short	(.L_923 - .L_922)
	.align		4
.L_922:
        /*14f8*/ 	.word	index@(_ZN2at6native43_GLOBAL__N__9ae7fba5_10_SoftMax_cu_9f978f6324cunn_SoftMaxBackwardSmemILi4EN3c108BFloat16EffNS1_23SoftMaxBackwardEpilogueEEEvPT0_PKT2_SA_l)
        /*14fc*/ 	.word	0x00000000


	//----- nvinfo : EIATTR_REGCOUNT
	.align		4
.L_923:
        /*1500*/ 	.byte	0x04, 0x2f
        /*1502*/ 	.short	(.L_925 - .L_924)
	.align		4
.L_924:
        /*1504*/ 	.word	index@(_ZN2at6native43_GLOBAL__N__9ae7fba5_10_SoftMax_cu_9f978f6320cunn_SoftMaxBackwardILi4EN3c108BFloat16EffNS1_23SoftMaxBackwardEpilogueEEEvPT0_PKT2_SA_l)
        /*1508*/ 	.word	0x00000020


	//----- nvinfo : EIATTR_FRAME_SIZE
	.align		4
.L_925:
        /*150c*/ 	.byte	0x04, 0x11
        /*150e*/ 	.short	(.L_927 - .L_926)
	.align		4
.L_926:
        /*1510*/ 	.word	index@($__internal_26_$__cuda_sm70_warpsync)
        /*1514*/ 	.word	0x00000000


	//----- nvinfo : EIATTR_FRAME_SIZE
	.align		4
.L_927:
        /*1518*/ 	.byte	0x04, 0x11
        /*151a*/ 	.short	(.L_929 - .L_928)
	.align		4
.L_928:
        /*151c*/ 	.word	index@($__internal_25_$__cuda_sm20_rem_s64)
        /*1520*/ 	.word	0x00000000


	//----- nvinfo : EIATTR_FRAME_SIZE
	.align		4
.L_929:
        /*1524*/ 	.byte	0x04, 0x11
        /*1526*/ 	.short	(.L_931 - .L_930)
	.align		4
.L_930:
        /*1528*/ 	.word	index@($__internal_24_$__cuda_sm20_div_u64)
        /*152c*/ 	.word	0x00000000


	//----- nvinfo : EIATTR_FRAME_SIZE
	.align		4
.L_931:
        /*1530*/ 	.byte	0x04, 0x11
        /*1532*/ 	.short	(.L_933 - .L_932)
	.align		4
.L_932:
        /*1534*/ 	.word	index@(_ZN2at6native43_GLOBAL__N__9ae7fba5_10_SoftMax_cu_9f978f6320cunn_SoftMaxBackwardILi4EN3c108BFloat16EffNS1_23SoftMaxBackwardEpilogueEEEvPT0_PKT2_SA_l)
        /*1538*/ 	.word	0x00000000


	//----- nvinfo : EIATTR_REGCOUNT
	.align		4
.L_933:
        /*153c*/ 	.byte	0x04, 0x2f
        /*153e*/ 	.short	(.L_935 - .L_934)
	.align		4
.L_934:
        /*1540*/ 	.word	index@(_ZN2at6native43_GLOBAL__N__9ae7fba5_10_SoftMax_cu_9f978f6327cunn_SpatialSoftMaxBackwardIdddNS1_23SoftMaxBackwardEpilogueEEEvPT_PKT1_S8_jjj)
        /*1544*/ 	.word	0x00000020


	//----- nvinfo : EIATTR_FRAME_SIZE
	.align		4
.L_935:
        /*1548*/ 	.byte	0x04, 0x11
        /*154a*/ 	.short	(.L_937 - .L_936)
	.align		4
.L_936:
        /*154c*/ 	.word	index@(_ZN2at6native43_GLOBAL__N__9ae7fba5_10_SoftMax_cu_9f978f6327cunn_SpatialSoftMaxBackwardIdddNS1_23SoftMaxBackwardEpilogueEEEvPT_PKT1_S8_jjj)
        /*1550*/ 	.word	0x00000000


	//----- nvinfo : EIATTR_REGCOUNT
	.align		4
.L_937:
        /*1554*/ 	.byte	0x04, 0x2f
        /*1556*/ 	.short	(.L_939 - .L_938)
	.align		4
.L_938:
        /*1558*/ 	.word	index@(_ZN2at6native43_GLOBAL__N__9ae7fba5_10_SoftMax_cu_9f978f6327cunn_SpatialSoftMaxBackwardIfffNS1_23SoftMaxBackwardEpilogueEEEvPT_PKT1_S8_jjj)
        /*155c*/ 	.word	0x00000020


	//----- nvinfo : EIATTR_FRAME_SIZE
	.align		4
.L_939:
        /*1560*/ 	.byte	0x04, 0x11
        /*1562*/ 	.short	(.L_941 - .L_940)
	.align		4
.L_940:
        /*1564*/ 	.word	index@(_ZN2at6native43_GLOBAL__N__9ae7fba5_10_SoftMax_cu_9f978f6327cunn_SpatialSoftMaxBackwardIfffNS1_23SoftMaxBackwardEpilogueEEEvPT_PKT1_S8_jjj)
        /*1568*/ 	.word	0x00000000


	//----- nvinfo : EIATTR_REGCOUNT
	.align		4
.L_941:
        /*156c*/ 	.byte	0x04, 0x2f
        /*156e*/ 	.short	(.L_943 - .L_942)
	.align		4
.L_942:
        /*1570*/ 	.word	index@(_ZN2at6native43_GLOBAL__N__9ae7fba5_10_SoftMax_cu_9f978f6327cunn_SpatialSoftMaxBackwardIN3c104HalfEfS4_NS1_23SoftMaxBackwardEpilogueEEEvPT_PKT1_SA_jjj)
        /*1574*/ 	.word	0x00000020


	//----- nvinfo : EIATTR_FRAME_SIZE
	.align		4
.L_943:
        /*1578*/ 	.byte	0x04, 0x11
        /*157a*/ 	.short	(.L_945 - .L_944)
	.align		4
.L_944:
        /*157c*/ 	.word	index@(_ZN2at6native43_GLOBAL__N__9ae7fba5_10_SoftMax_cu_9f978f6327cunn_SpatialSoftMaxBackwardIN3c104HalfEfS4_NS1_23SoftMaxBackwardEpilogueEEEvPT_PKT1_SA_jjj)
        /*1580*/ 	.word	0x00000000


	//----- nvinfo : EIATTR_REGCOUNT
	.align		4
.L_945:
        /*1584*/ 	.byte	0x04, 0x2f
        /*1586*/ 	.short	(.L_947 - .L_946)
	.align		4
.L_946:
        /*1588*/ 	.word	index@(_ZN2at6native43_GLOBAL__N__9ae7fba5_10_SoftMax_cu_9f978f6327cunn_SpatialSoftMaxBackwardIN3c104HalfEffNS1_23SoftMaxBackwardEpilogueEEEvPT_PKT1_SA_jjj)
        /*158c*/ 	.word	0x00000020


	//----- nvinfo : EIATTR_FRAME_SIZE
	.align		4
.L_947:
        /*1590*/ 	.byte	0x04, 0x11
        /*1592*/ 	.short	(.L_949 - .L_948)
	.align		4
.L_948:
        /*1594*/ 	.word	index@(_ZN2at6native43_GLOBAL__N__9ae7fba5_10_SoftMax_cu_9f978f6327cunn_SpatialSoftMaxBackwardIN3c104HalfEffNS1_23SoftMaxBackwardEpilogueEEEvPT_PKT1_SA_jjj)
        /*1598*/ 	.word	0x00000000


	//----- nvinfo : EIATTR_REGCOUNT
	.align		4
.L_949:
        /*159c*/ 	.byte	0x04, 0x2f
        /*159e*/ 	.short	(.L_951 - .L_950)
	.align		4
.L_950:
        /*15a0*/ 	.word	index@(_ZN2at6native43_GLOBAL__N__9ae7fba5_10_SoftMax_cu_9f978f6327cunn_SpatialSoftMaxBackwardIN3c108BFloat16EfS4_NS1_23SoftMaxBackwardEpilogueEEEvPT_PKT1_SA_jjj)
        /*15a4*/ 	.word	0x00000020


	//----- nvinfo : EIATTR_FRAME_SIZE
	.align		4
.L_951:
        /*15a8*/ 	.byte	0x04, 0x11
        /*15aa*/ 	.short	(.L_953 - .L_952)
	.align		4
.L_952:
        /*15ac*/ 	.word	index@(_ZN2at6native43_GLOBAL__N__9ae7fba5_10_SoftMax_cu_9f978f6327cunn_SpatialSoftMaxBackwardIN3c108BFloat16EfS4_NS1_23SoftMaxBackwardEpilogueEEEvPT_PKT1_SA_jjj)
        /*15b0*/ 	.word	0x00000000


	//----- nvinfo : EIATTR_REGCOUNT
	.align		4
.L_953:
        /*15b4*/ 	.byte	0x04, 0x2f
        /*15b6*/ 	.short	(.L_955 - .L_954)
	.align		4
.L_954:
        /*15b8*/ 	.word	index@(_ZN2at6native43_GLOBAL__N__9ae7fba5_10_SoftMax_cu_9f978f6327cunn_SpatialSoftMaxBackwardIN3c108BFloat16EffNS1_23SoftMaxBackwardEpilogueEEEvPT_PKT1_SA_jjj)
        /*15bc*/ 	.word	0x00000020


	//----- nvinfo : EIATTR_FRAME_SIZE
	.align		4
.L_955:
        /*15c0*/ 	.byte	0x04, 0x11
        /*15c2*/ 	.short	(.L_957 - .L_956)
	.align		4
.L_956:
        /*15c4*/ 	.word	index@(_ZN2at6native43_GLOBAL__N__9ae7fba5_10_SoftMax_cu_9f978f6327cunn_SpatialSoftMaxBackwardIN3c108BFloat16EffNS1_23SoftMaxBackwardEpilogueEEEvPT_PKT1_SA_jjj)
        /*15c8*/ 	.word	0x00000000


	//----- nvinfo : EIATTR_REGCOUNT
	.align		4
.L_957:
        /*15cc*/ 	.byte	0x04, 0x2f
        /*15ce*/ 	.short	(.L_959 - .L_958)
	.align		4
.L_958:
        /*15d0*/ 	.word	index@(_ZN43_GLOBAL__N__9ae7fba5_10_SoftMax_cu_9f978f6320softmax_warp_forwardIdddLi0ELb1ELb0EEEvPT0_PKT_iiiPKbib)
        /*15d4*/ 	.word	0x0000001e


	//----- nvinfo : EIATTR_FRAME_SIZE
	.align		4
.L_959:
        /*15d8*/ 	.byte	0x04, 0x11
        /*15da*/ 	.short	(.L_961 - .L_960)
	.align		4
.L_960:
        /*15dc*/ 	.word	index@(_ZN43_GLOBAL__N__9ae7fba5_10_SoftMax_cu_9f978f6320softmax_warp_forwardIdddLi0ELb1ELb0EEEvPT0_PKT_iiiPKbib)
        /*15e0*/ 	.word	0x00000000


	//----- nvinfo : EIATTR_REGCOUNT
	.align		4
.L_961:
        /*15e4*/ 	.byte	0x04, 0x2f
        /*15e6*/ 	.short	(.L_963 - .L_962)
	.align		4
.L_962:
        /*15e8*/ 	.word	index@(_ZN43_GLOBAL__N__9ae7fba5_10_SoftMax_cu_9f978f6320softmax_warp_forwardIdddLi1ELb1ELb0EEEvPT0_PKT_iiiPKbib)
        /*15ec*/ 	.word	0x0000001c


	//----- nvinfo : EIATTR_FRAME_SIZE
	.align		4
.L_963:
        /*15f0*/ 	.byte	0x04, 0x11
        /*15f2*/ 	.short	(.L_965 - .L_964)
	.align		4
.L_964:
        /*15f4*/ 	.word	index@(_ZN43_GLOBAL__N__9ae7fba5_10_SoftMax_cu_9f978f6320softmax_warp_forwardIdddLi1ELb1ELb0EEEvPT0_PKT_iiiPKbib)
        /*15f8*/ 	.word	0x00000000


	//----- nvinfo : EIATTR_REGCOUNT
	.align		4
.L_965:
        /*15fc*/ 	.byte	0x04, 0x2f
        /*15fe*/ 	.short	(.L_967 - .L_966)
	.align		4
.L_966:
        /*1600*/ 	.word	index@(_ZN43_GLOBAL__N__9ae7fba5_10_SoftMax_cu_9f978f6320softmax_warp_forwardIdddLi2ELb1ELb0EEEvPT0_PKT_iiiPKbib)
        /*1604*/ 	.word	0x0000001c


	//----- nvinfo : EIATTR_FRAME_SIZE
	.align		4
.L_967:
        /*1608*/ 	.byte	0x04, 0x11
        /*160a*/ 	.short	(.L_969 - .L_968)
	.align		4
.L_968:
        /*160c*/ 	.word	index@(_ZN43_GLOBAL__N__9ae7fba5_10_SoftMax_cu_9f978f6320softmax_warp_forwardIdddLi2ELb1ELb0EEEvPT0_PKT_iiiPKbib)
        /*1610*/ 	.word	0x00000000


	//----- nvinfo : EIATTR_REGCOUNT
	.align		4
.L_969:
        /*1614*/ 	.byte	0x04, 0x2f
        /*1616*/ 	.short	(.L_971 - .L_970)
	.align		4
.L_970:
        /*1618*/ 	.word	index@(_ZN43_GLOBAL__N__9ae7fba5_10_SoftMax_cu_9f978f6320softmax_warp_forwardIdddLi3ELb1ELb0EEEvPT0_PKT_iiiPKbib)
        /*161c*/ 	.word	0x0000001c


	//----- nvinfo : EIATTR_FRAME_SIZE
	.align		4
.L_971:
        /*1620*/ 	.byte	0x04, 0x11
        /*1622*/ 	.short	(.L_973 - .L_972)
	.align		4
.L_972:
        /*1624*/ 	.word	index@(_ZN43_GLOBAL__N__9ae7fba5_10_SoftMax_cu_9f978f6320softmax_warp_forwardIdddLi3ELb1ELb0EEEvPT0_PKT_iiiPKbib)
        /*1628*/ 	.word	0x00000000


	//----- nvinfo : EIATTR_REGCOUNT
	.align		4
.L_973:
        /*162c*/ 	.byte	0x04, 0x2f
        /*162e*/ 	.short	(.L_975 - .L_974)
	.align		4
.L_974:
        /*1630*/ 	.word	index@(_ZN43_GLOBAL__N__9ae7fba5_10_SoftMax_cu_9f978f6320softmax_warp_forwardIdddLi4ELb1ELb0EEEvPT0_PKT_iiiPKbib)
        /*1634*/ 	.word	0x0000001c


	//----- nvinfo : EIATTR_FRAME_SIZE
	.align		4
.L_975:
        /*1638*/ 	.byte	0x04, 0x11
        /*163a*/ 	.short	(.L_977 - .L_976)
	.align		4
.L_976:
        /*163c*/ 	.word	index@(_ZN43_GLOBAL__N__9ae7fba5_10_SoftMax_cu_9f978f6320softmax_warp_forwardIdddLi4ELb1ELb0EEEvPT0_PKT_iiiPKbib)
        /*1640*/ 	.word	0x00000000


	//----- nvinfo : EIATTR_REGCOUNT
	.align		4
.L_977:
        /*1644*/ 	.byte	0x04, 0x2f
        /*1646*/ 	.short	(.L_979 - .L_978)
	.align		4
.L_978:
        /*1648*/ 	.word	index@(_ZN43_GLOBAL__N__9ae7fba5_10_SoftMax_cu_9f978f6320softmax_warp_forwardIdddLi5ELb1ELb0EEEvPT0_PKT_iiiPKbib)
        /*164c*/ 	.word	0x0000001c


	//----- nvinfo : EIATTR_FRAME_SIZE
	.align		4
.L_979:
        /*1650*/ 	.byte	0x04, 0x11
        /*1652*/ 	.short	(.L_981 - .L_980)
	.align		4
.L_980:
        /*1654*/ 	.word	index@(_ZN43_GLOBAL__N__9ae7fba5_10_SoftMax_cu_9f978f6320softmax_warp_forwardIdddLi5ELb1ELb0EEEvPT0_PKT_iiiPKbib)
        /*1658*/ 	.word	0x00000000


	//----- nvinfo : EIATTR_REGCOUNT
	.align		4
.L_981:
        /*165c*/ 	.byte	0x04, 0x2f
        /*165e*/ 	.short	(.L_983 - .L_982)
	.align		4
.L_982:
        /*1660*/ 	.word	index@(_ZN43_GLOBAL__N__9ae7fba5_10_SoftMax_cu_9f978f6320softmax_warp_forwardIdddLi6ELb1ELb0EEEvPT0_PKT_iiiPKbib)
        /*1664*/ 	.word	0x00000026


	//----- nvinfo : EIATTR_FRAME_SIZE
	.align		4
.L_983:
        /*1668*/ 	.byte	0x04, 0x11
        /*166a*/ 	.short	(.L_985 - .L_984)
	.align		4
.L_984:
        /*166c*/ 	.word	index@(_ZN43_GLOBAL__N__9ae7fba5_10_SoftMax_cu_9f978f6320softmax_warp_forwardIdddLi6ELb1ELb0EEEvPT0_PKT_iiiPKbib)
        /*1670*/ 	.word	0x00000000


	//----- nvinfo : EIATTR_REGCOUNT
	.align		4
.L_985:
        /*1674*/ 	.byte	0x04, 0x2f
        /*1676*/ 	.short	(.L_987 - .L_986)
	.align		4
.L_986:
        /*1678*/ 	.word	index@(_ZN43_GLOBAL__N__9ae7fba5_10_SoftMax_cu_9f978f6320softmax_warp_forwardIdddLi7ELb1ELb0EEEvPT0_PKT_iiiPKbib)
        /*167c*/ 	.word	0x0000002e


	//----- nvinfo : EIATTR_FRAME_SIZE
	.align		4
.L_987:
        /*1680*/ 	.byte	0x04, 0x11
        /*1682*/ 	.short	(.L_989 - .L_988)
	.align		4
.L_988:
        /*1684*/ 	.word	index@(_ZN43_GLOBAL__N__9ae7fba5_10_SoftMax_cu_9f978f6320softmax_warp_forwardIdddLi7ELb1ELb0EEEvPT0_PKT_iiiPKbib)
        /*1688*/ 	.word	0x00000000


	//----- nvinfo : EIATTR_REGCOUNT
	.align		4
.L_989:
        /*168c*/ 	.byte	0x04, 0x2f
        /*168e*/ 	.short	(.L_991 - .L_990)
	.align		4
.L_990:
        /*1690*/ 	.word	index@(_ZN43_GLOBAL__N__9ae7fba5_10_SoftMax_cu_9f978f6320softmax_warp_forwardIdddLi8ELb1ELb0EEEvPT0_PKT_iiiPKbib)
        /*1694*/ 	.word	0x0000002e


	//----- nvinfo : EIATTR_FRAME_SIZE
	.align		4
.L_991:
        /*1698*/ 	.byte	0x04, 0x11
        /*169a*/ 	.short	(.L_993 - .L_992)
	.align		4
.L_992:
        /*169c*/ 	.word	index@(_ZN43_GLOBAL__N__9ae7fba5_10_SoftMax_cu_9f978f6320softmax_warp_forwardIdddLi8ELb1ELb0EEEvPT0_PKT_iiiPKbib)
        /*16a0*/ 	.word	0x00000000


	//----- nvinfo : EIATTR_REGCOUNT
	.align		4
.L_993:
        /*16a4*/ 	.byte	0x04, 0x2f
        /*16a6*/ 	.short	(.L_995 - .L_994)
	.align		4
.L_994:
        /*16a8*/ 	.word	index@(_ZN43_GLOBAL__N__9ae7fba5_10_SoftMax_cu_9f978f6320softmax_warp_forwardIdddLi9ELb1ELb0EEEvPT0_PKT_iiiPKbib)
        /*16ac*/ 	.word	0x00000043


	//----- nvinfo : EIATTR_FRAME_SIZE
	.align		4
.L_995:
        /*16b0*/ 	.byte	0x04, 0x11
        /*16b2*/ 	.short	(.L_997 - .L_996)
	.align		4
.L_996:
        /*16b4*/ 	.word	index@(_ZN43_GLOBAL__N__9ae7fba5_10_SoftMax_cu_9f978f6320softmax_warp_forwardIdddLi9ELb1ELb0EEEvPT0_PKT_iiiPKbib)
        /*16b8*/ 	.word	0x00000000


	//----- nvinfo : EIATTR_REGCOUNT
	.align		4
.L_997:
        /*16bc*/ 	.byte	0x04, 0x2f
        /*16be*/ 	.short	(.L_999 - .L_998)
	.align		4
.L_998:
        /*16c0*/ 	.word	index@(_ZN43_GLOBAL__N__9ae7fba5_10_SoftMax_cu_9f978f6320softmax_warp_forwardIdddLi10ELb1ELb0EEEvPT0_PKT_iiiPKbib)
        /*16c4*/ 	.word	0x0000007b


	//----- nvinfo : EIATTR_FRAME_SIZE
	.align		4
.L_999:
        /*16c8*/ 	.byte	0x04, 0x11
        /*16ca*/ 	.short	(.L_1001 - .L_1000)
	.align		4
.L_1000:
        /*16cc*/ 	.word	index@(_ZN43_GLOBAL__N__9ae7fba5_10_SoftMax_cu_9f978f6320softmax_warp_forwardIdddLi10ELb1ELb0EEEvPT0_PKT_iiiPKbib)
        /*16d0*/ 	.word	0x00000000


	//----- nvinfo : EIATTR_REGCOUNT
	.align		4
.L_1001:
        /*16d4*/ 	.byte	0x04, 0x2f
        /*16d6*/ 	.short	(.L_1003 - .L_1002)
	.align		4
.L_1002:
        /*16d8*/ 	.word	index@(_ZN43_GLOBAL__N__9ae7fba5_10_SoftMax_cu_9f978f6320softmax_warp_forwardIdddLi11ELb1ELb0EEEvPT0_PKT_iiiPKbib)
        /*16dc*/ 	.word	0x000000fd


	//----- nvinfo : EIATTR_FRAME_SIZE
	.align		4
.L_1003:
        /*16e0*/ 	.byte	0x04, 0x11
        /*16e2*/ 	.short	(.L_1005 - .L_1004)
	.align		4
.L_1004:
        /*16e4*/ 	.word	index@(_ZN43_GLOBAL__N__9ae7fba5_10_SoftMax_cu_9f978f6320softmax_warp_forwardIdddLi11ELb1ELb0EEEvPT0_PKT_iiiPKbib)
        /*16e8*/ 	.word	0x00000000


	//----- nvinfo : EIATTR_REGCOUNT
	.align		4
.L_1005:
        /*16ec*/ 	.byte	0x04, 0x2f
        /*16ee*/ 	.short	(.L_1007 - .L_1006)
	.align		4
.L_1006:
        /*16f0*/ 	.word	index@(_ZN43_GLOBAL__N__9ae7fba5_10_SoftMax_cu_9f978f6320softmax_warp_forwardIfffLi0ELb1ELb0EEEvPT0_PKT_iiiPKbib)
        /*16f4*/ 	.word	0x0000000e


	//----- nvinfo : EIATTR_FRAME_SIZE
	.align		4
.L_1007:
        /*16f8*/ 	.byte	0x04, 0x11
        /*16fa*/ 	.short	(.L_1009 - .L_1008)
	.align		4
.L_1008:
        /*16fc*/ 	.word	index@(_ZN43_GLOBAL__N__9ae7fba5_10_SoftMax_cu_9f978f6320softmax_warp_forwardIfffLi0ELb1ELb0EEEvPT0_PKT_iiiPKbib)
        /*1700*/ 	.word	0x00000000


	//----- nvinfo : EIATTR_REGCOUNT
	.align		4
.L_1009:
        /*1704*/ 	.byte	0x04, 0x2f
        /*1706*/ 	.short	(.L_1011 - .L_1010)
	.align		4
.L_1010:
        /*1708*/ 	.word	index@(_ZN43_GLOBAL__N__9ae7fba5_10_SoftMax_cu_9f978f6320softmax_warp_forwardIfffLi1ELb1ELb0EEEvPT0_PKT_iiiPKbib)
        /*170c*/ 	.word	0x00000011


	//----- nvinfo : EIATTR_FRAME_SIZE
	.align		4
.L_1011:
        /*1710*/ 	.byte	0x04, 0x11
        /*1712*/ 	.short	(.L_1013 - .L_1012)
	.align		4
.L_1012:
        /*1714*/ 	.word	index@(_ZN43_GLOBAL__N__9ae7fba5_10_SoftMax_cu_9f978f6320softmax_warp_forwardIfffLi1ELb1ELb0EEEvPT0_PKT_iiiPKbib)
        /*1718*/ 	.word	0x00000000


	//----- nvinfo : EIATTR_REGCOUNT
	.align		4
.L_1013:
        /*171c*/ 	.byte	0x04, 0x2f
        /*171e*/ 	.short	(.L_1015 - .L_1014)
	.align		4
.L_1014:
        /*1720*/ 	.word	index@(_ZN43_GLOBAL__N__9ae7fba5_10_SoftMax_cu_9f978f6320softmax_warp_forwardIfffLi2ELb1ELb0EEEvPT0_PKT_iiiPKbib)
        /*1724*/ 	.word	0x00000012


	//----- nvinfo : EIATTR_FRAME_SIZE
	.align		4
.L_1015:
        /*1728*/ 	.byte	0x04, 0x11
        /*172a*/ 	.short	(.L_1017 - .L_1016)
	.align		4
.L_1016:
        /*172c*/ 	.word	index@(_ZN43_GLOBAL__N__9ae7fba5_10_SoftMax_cu_9f978f6320softmax_warp_forwardIfffLi2ELb1ELb0EEEvPT0_PKT_iiiPKbib)
        /*1730*/ 	.word	0x00000000


	//----- nvinfo : EIATTR_REGCOUNT
	.align		4
.L_1017:
        /*1734*/ 	.byte	0x04, 0x2f
        /*1736*/ 	.short	(.L_1019 - .L_1018)
	.align		4
.L_1018:
        /*1738*/ 	.word	index@(_ZN43_GLOBAL__N__9ae7fba5_10_SoftMax_cu_9f978f6320softmax_warp_forwardIfffLi3ELb1ELb0EEEvPT0_PKT_iiiPKbib)
        /*173c*/ 	.word	0x00000012


	//----- nvinfo : EIATTR_FRAME_SIZE
	.align		4
.L_1019:
        /*1740*/ 	.byte	0x04, 0x11
        /*1742*/ 	.short	(.L_1021 - .L_1020)
	.align		4
.L_1020:
        /*1744*/ 	.word	index@(_ZN43_GLOBAL__N__9ae7fba5_10_SoftMax_cu_9f978f6320softmax_warp_forwardIfffLi3ELb1ELb0EEEvPT0_PKT_iiiPKbib)
        /*1748*/ 	.word	0x00000000


	//----- nvinfo : EIATTR_REGCOUNT
	.align		4
.L_1021:
        /*174c*/ 	.byte	0x04, 0x2f
        /*174e*/ 	.short	(.L_1023 - .L_1022)
	.align		4
.L_1022:
        /*1750*/ 	.word	index@(_ZN43_GLOBAL__N__9ae7fba5_10_SoftMax_cu_9f978f6320softmax_warp_forwardIfffLi4ELb1ELb0EEEvPT0_PKT_iiiPKbib)
        /*1754*/ 	.word	0x00000013


	//----- nvinfo : EIATTR_FRAME_SIZE
	.align		4
.L_1023:
        /*1758*/ 	.byte	0x04, 0x11
        /*175a*/ 	.short	(.L_1025 - .L_1024)
	.align		4
.L_1024:
        /*175c*/ 	.word	index@(_ZN43_GLOBAL__N__9ae7fba5_10_SoftMax_cu_9f978f6320softmax_warp_forwardIfffLi4ELb1ELb0EEEvPT0_PKT_iiiPKbib)
        /*1760*/ 	.word	0x00000000


	//----- nvinfo : EIATTR_REGCOUNT
	.align		4
.L_1025:
        /*1764*/ 	.byte	0x04, 0x2f
        /*1766*/ 	.short	(.L_1027 - .L_1026)
	.align		4
.L_1026:
        /*1768*/ 	.word	index@(_ZN43_GLOBAL__N__9ae7fba5_10_SoftMax_cu_9f978f6320softmax_warp_forwardIfffLi5ELb1ELb0EEEvPT0_PKT_iiiPKbib)
        /*176c*/ 	.word	0x00000013


	//----- nvinfo : EIATTR_FRAME_SIZE
	.align		4
.L_1027:
        /*1770*/ 	.byte	0x04, 0x11
        /*1772*/ 	.short	(.L_1029 - .L_1028)
	.align		4
.L_1028:
        /*1774*/ 	.word	index@(_ZN43_GLOBAL__N__9ae7fba5_10_SoftMax_cu_9f978f6320softmax_warp_forwardIfffLi5ELb1ELb0EEEvPT0_PKT_iiiPKbib)
        /*1778*/ 	.word	0x00000000


	//----- nvinfo : EIATTR_REGCOUNT
	.align		4
.L_1029:
        /*177c*/ 	.byte	0x04, 0x2f
        /*177e*/ 	.short	(.L_1031 - .L_1030)
	.align		4
.L_1030:
        /*1780*/ 	.word	index@(_ZN43_GLOBAL__N__9ae7fba5_10_SoftMax_cu_9f978f6320softmax_warp_forwardIfffLi6ELb1ELb0EEEvPT0_PKT_iiiPKbib)
        /*1784*/ 	.word	0x00000017


	//----- nvinfo : EIATTR_FRAME_SIZE
	.align		4
.L_1031:
        /*1788*/ 	.byte	0x04, 0x11
        /*178a*/ 	.short	(.L_1033 - .L_1032)
	.align		4
.L_1032:
        /*178c*/ 	.word	index@(_ZN43_GLOBAL__N__9ae7fba5_10_SoftMax_cu_9f978f6320softmax_warp_forwardIfffLi6ELb1ELb0EEEvPT0_PKT_iiiPKbib)
        /*1790*/ 	.word	0x00000000


	//----- nvinfo : EIATTR_REGCOUNT
	.align		4
.L_1033:
        /*1794*/ 	.byte	0x04, 0x2f
        /*1796*/ 	.short	(.L_1035 - .L_1034)
	.align		4
.L_1034:
        /*1798*/ 	.word	index@(_ZN43_GLOBAL__N__9ae7fba5_10_SoftMax_cu_9f978f6320softmax_warp_forwardIfffLi7ELb1ELb0EEEvPT0_PKT_iiiPKbib)
        /*179c*/ 	.word	0x0000001e


	//----- nvinfo : EIATTR_FRAME_SIZE
	.align		4
.L_1035:
        /*17a0*/ 	.byte	0x04, 0x11
        /*17a2*/ 	.short	(.L_1037 - .L_1036)
	.align		4
.L_1036:
        /*17a4*/ 	.word	index@(_ZN43_GLOBAL__N__9ae7fba5_10_SoftMax_cu_9f978f6320softmax_warp_forwardIfffLi7ELb1ELb0EEEvPT0_PKT_iiiPKbib)
        /*17a8*/ 	.word	0x00000000


	//----- nvinfo : EIATTR_REGCOUNT
	.align		4
.L_1037:
        /*17ac*/ 	.byte	0x04, 0x2f
        /*17ae*/ 	.short	(.L_1039 - .L_1038)
	.align		4
.L_1038:
        /*17b0*/ 	.word	index@(_ZN43_GLOBAL__N__9ae7fba5_10_SoftMax_cu_9f978f6320softmax_warp_forwardIfffLi8ELb1ELb0EEEvPT0_PKT_iiiPKbib)
        /*17b4*/ 	.word	0x0000001e


	//----- nvinfo : EIATTR_FRAME_SIZE
	.align		4
.L_1039:
        /*17b8*/ 	.byte	0x04, 0x11
        /*17ba*/ 	.short	(.L_1041 - .L_1040)
	.align		4
.L_1040:
        /*17bc*/ 	.word	index@(_ZN43_GLOBAL__N__9ae7fba5_10_SoftMax_cu_9f978f6320softmax_warp_forwardIfffLi8ELb1ELb0EEEvPT0_PKT_iiiPKbib)
        /*17c0*/ 	.word	0x00000000


	//----- nvinfo : EIATTR_REGCOUNT
	.align		4
.L_1041:
        /*17c4*/ 	.byte	0x04, 0x2f
        /*17c6*/ 	.short	(.L_1043 - .L_1042)
	.align		4
.L_1042:
        /*17c8*/ 	.word	index@(_ZN43_GLOBAL__N__9ae7fba5_10_SoftMax_cu_9f978f6320softmax_warp_forwardIfffLi9ELb1ELb0EEEvPT0_PKT_iiiPKbib)
        /*17cc*/ 	.word	0x00000028


	//----- nvinfo : EIATTR_FRAME_SIZE
	.align		4
.L_1043:
        /*17d0*/ 	.byte	0x04, 0x11
        /*17d2*/ 	.short	(.L_1045 - .L_1044)
	.align		4
.L_1044:
        /*17d4*/ 	.word	index@(_ZN43_GLOBAL__N__9ae7fba5_10_SoftMax_cu_9f978f6320softmax_warp_forwardIfffLi9ELb1ELb0EEEvPT0_PKT_iiiPKbib)
        /*17d8*/ 	.word	0x00000000


	//----- nvinfo : EIATTR_REGCOUNT
	.align		4
.L_1045:
        /*17dc*/ 	.byte	0x04, 0x2f
        /*17de*/ 	.short	(.L_1047 - .L_1046)
	.align		4
.L_1046:
        /*17e0*/ 	.word	index@(_ZN43_GLOBAL__N__9ae7fba5_10_SoftMax_cu_9f978f6320softmax_warp_forwardIfffLi10ELb1ELb0EEEvPT0_PKT_iiiPKbib)
        /*17e4*/ 	.word	0x00000048


	//----- nvinfo : EIATTR_FRAME_SIZE
	.align		4
.L_1047:
        /*17e8*/ 	.byte	0x04, 0x11
        /*17ea*/ 	.short	(.L_1049 - .L_1048)
	.align		4
.L_1048:
        /*17ec*/ 	.word	index@(_ZN43_GLOBAL__N__9ae7fba5_10_SoftMax_cu_9f978f6320softmax_warp_forwardIfffLi10ELb1ELb0EEEvPT0_PKT_iiiPKbib)
        /*17f0*/ 	.word	0x00000000


	//----- nvinfo : EIATTR_REGCOUNT
	.align		4
.L_1049:
        /*17f4*/ 	.byte	0x04, 0x2f
        /*17f6*/ 	.short	(.L_1051 - .L_1050)
	.align		4
.L_1050:
        /*17f8*/ 	.word	index@(_ZN43_GLOBAL__N__9ae7fba5_10_SoftMax_cu_9f978f6320softmax_warp_forwardIfffLi11ELb1ELb0EEEvPT0_PKT_iiiPKbib)
        /*17fc*/ 	.word	0x000000a7


	//----- nvinfo : EIATTR_FRAME_SIZE
	.align		4
.L_1051:
        /*1800*/ 	.byte	0x04, 0x11
        /*1802*/ 	.short	(.L_1053 - .L_1052)
	.align		4
.L_1052:
        /*1804*/ 	.word	index@(_ZN43_GLOBAL__N__9ae7fba5_10_SoftMax_cu_9f978f6320softmax_warp_forwardIfffLi11ELb1ELb0EEEvPT0_PKT_iiiPKbib)
        /*1808*/ 	.word	0x00000000


	//----- nvinfo : EIATTR_REGCOUNT
	.align		4
.L_1053:
        /*180c*/ 	.byte	0x04, 0x2f
        /*180e*/ 	.short	(.L_1055 - .L_1054)
	.align		4
.L_1054:
        /*1810*/ 	.word	index@(_ZN43_GLOBAL__N__9ae7fba5_10_SoftMax_cu_9f978f6320softmax_warp_forwardIN3c104HalfES2_fLi0ELb1ELb0EEEvPT0_PKT_iiiPKbib)
        /*1814*/ 	.word	0x0000000d


	//----- nvinfo : EIATTR_FRAME_SIZE
	.align		4
.L_1055:
        /*1818*/ 	.byte	0x04, 0x11
        /*181a*/ 	.short	(.L_1057 - .L_1056)
	.align		4
.L_1056:
        /*181c*/ 	.word	index@(_ZN43_GLOBAL__N__9ae7fba5_10_SoftMax_cu_9f978f6320softmax_warp_forwardIN3c104HalfES2_fLi0ELb1ELb0EEEvPT0_PKT_iiiPKbib)
        /*1820*/ 	.word	0x00000000


	//----- nvinfo : EIATTR_REGCOUNT
	.align		4
.L_1057:
        /*1824*/ 	.byte	0x04, 0x2f
        /*1826*/ 	.short	(.L_1059 - .L_1058)
	.align		4
.L_1058:
        /*1828*/ 	.word	index@(_ZN43_GLOBAL__N__9ae7fba5_10_SoftMax_cu_9f978f6320softmax_warp_forwardIN3c104HalfES2_fLi1ELb1ELb0EEEvPT0_PKT_iiiPKbib)
        /*182c*/ 	.word	0x00000011


	//----- nvinfo : EIATTR_FRAME_SIZE
	.align		4
.L_1059:
        /*1830*/ 	.byte	0x04, 0x11
        /*1832*/ 	.short	(.L_1061 - .L_1060)
	.align		4
.L_1060:
        /*1834*/ 	.word	index@(_ZN43_GLOBAL__N__9ae7fba5_10_SoftMax_cu_9f978f6320softmax_warp_forwardIN3c104HalfES2_fLi1ELb1ELb0EEEvPT0_PKT_iiiPKbib)
        /*1838*/ 	.word	0x00000000


	//----- nvinfo : EIATTR_REGCOUNT
	.align		4
.L_1061:
        /*183c*/ 	.byte	0x04, 0x2f
        /*183e*/ 	.short	(.L_1063 - .L_1062)
	.align		4
.L_1062:
        /*1840*/ 	.word	index@(_ZN43_GLOBAL__N__9ae7fba5_10_SoftMax_cu_9f978f6320softmax_warp_forwardIN3c104HalfES2_fLi2ELb1ELb0EEEvPT0_PKT_iiiPKbib)
        /*1844*/ 	.word	0x00000012


	//----- nvinfo : EIATTR_FRAME_SIZE
	.align		4
.L_1063:
        /*1848*/ 	.byte	0x04, 0x11
        /*184a*/ 	.short	(.L_1065 - .L_1064)
	.align		4
.L_1064:
        /*184c*/ 	.word	index@(_ZN43_GLOBAL__N__9ae7fba5_10_SoftMax_cu_9f978f6320softmax_warp_forwardIN3c104HalfES2_fLi2ELb1ELb0EEEvPT0_PKT_iiiPKbib)
        /*1850*/ 	.word	0x00000000


	//----- nvinfo : EIATTR_REGCOUNT
	.align		4
.L_1065:
        /*1854*/ 	.byte	0x04, 0x2f
        /*1856*/ 	.short	(.L_1067 - .L_1066)
	.align		4
.L_1066:
        /*1858*/ 	.word	index@(_ZN43_GLOBAL__N__9ae7fba5_10_SoftMax_cu_9f978f6320softmax_warp_forwardIN3c104HalfES2_fLi3ELb1ELb0EEEvPT0_PKT_iiiPKbib)
        /*185c*/ 	.word	0x00000014


	//----- nvinfo : EIATTR_FRAME_SIZE
	.align		4
.L_1067:
        /*1860*/ 	.byte	0x04, 0x11
        /*1862*/ 	.short	(.L_1069 - .L_1068)
	.align		4
.L_1068:
        /*1864*/ 	.word	index@(_ZN43_GLOBAL__N__9ae7fba5_10_SoftMax_cu_9f978f6320softmax_warp_forwardIN3c104HalfES2_fLi3ELb1ELb0EEEvPT0_PKT_iiiPKbib)
        /*1868*/ 	.word	0x00000000


	//----- nvinfo : EIATTR_REGCOUNT
	.align		4
.L_1069:
        /*186c*/ 	.byte	0x04, 0x2f
        /*186e*/ 	.short	(.L_1071 - .L_1070)
	.align		4
.L_1070:
        /*1870*/ 	.word	index@(_ZN43_GLOBAL__N__9ae7fba5_10_SoftMax_cu_9f978f6320softmax_warp_forwardIN3c104HalfES2_fLi4ELb1ELb0EEEvPT0_PKT_iiiPKbib)
        /*1874*/ 	.word	0x00000012


	//----- nvinfo : EIATTR_FRAME_SIZE
	.align		4
.L_1071:
        /*1878*/ 	.byte	0x04, 0x11
        /*187a*/ 	.short	(.L_1073 - .L_1072)
	.align		4
.L_1072:
        /*187c*/ 	.word	index@(_ZN43_GLOBAL__N__9ae7fba5_10_SoftMax_cu_9f978f6320softmax_warp_forwardIN3c104HalfES2_fLi4ELb1ELb0EEEvPT0_PKT_iiiPKbib)
        /*1880*/ 	.word	0x00000000


	//----- nvinfo : EIATTR_REGCOUNT
	.align		4
.L_1073:
        /*1884*/ 	.byte	0x04, 0x2f
        /*1886*/ 	.short	(.L_1075 - .L_1074)
	.align		4
.L_1074:
        /*1888*/ 	.word	index@(_ZN43_GLOBAL__N__9ae7fba5_10_SoftMax_cu_9f978f6320softmax_warp_forwardIN3c104HalfES2_fLi5ELb1ELb0EEEvPT0_PKT_iiiPKbib)
        /*188c*/ 	.word	0x00000012


	//----- nvinfo : EIATTR_FRAME_SIZE
	.align		4
.L_1075:
        /*1890*/ 	.byte	0x04, 0x11
        /*1892*/ 	.short	(.L_1077 - .L_1076)
	.align		4
.L_1076:
        /*1894*/ 	.word	index@(_ZN43_GLOBAL__N__9ae7fba5_10_SoftMax_cu_9f978f6320softmax_warp_forwardIN3c104HalfES2_fLi5ELb1ELb0EEEvPT0_PKT_iiiPKbib)
        /*1898*/ 	.word	0x00000000


	//----- nvinfo : EIATTR_REGCOUNT
	.align		4
.L_1077:
        /*189c*/ 	.byte	0x04, 0x2f
        /*189e*/ 	.short	(.L_1079 - .L_1078)
	.align		4
.L_1078:
        /*18a0*/ 	.word	index@(_ZN43_GLOBAL__N__9ae7fba5_10_SoftMax_cu_9f978f6320softmax_warp_forwardIN3c104HalfES2_fLi6ELb1ELb0EEEvPT0_PKT_iiiPKbib)
        /*18a4*/ 	.word	0x00000018


	//----- nvinfo : EIATTR_FRAME_SIZE
	.align		4
.L_1079:
        /*18a8*/ 	.byte	0x04, 0x11
        /*18aa*/ 	.short	(.L_1081 - .L_1080)
	.align		4
.L_1080:
        /*18ac*/ 	.word	index@(_ZN43_GLOBAL__N__9ae7fba5_10_SoftMax_cu_9f978f6320softmax_warp_forwardIN3c104HalfES2_fLi6ELb1ELb0EEEvPT0_PKT_iiiPKbib)
        /*18b0*/ 	.word	0x00000000


	//----- nvinfo : EIATTR_REGCOUNT
	.align		4
.L_1081:
        /*18b4*/ 	.byte	0x04, 0x2f
        /*18b6*/ 	.short	(.L_1083 - .L_1082)
	.align		4
.L_1082:
        /*18b8*/ 	.word	index@(_ZN43_GLOBAL__N__9ae7fba5_10_SoftMax_cu_9f978f6320softmax_warp_forwardIN3c104HalfES2_fLi7ELb1ELb0EEEvPT0_PKT_iiiPKbib)
        /*18bc*/ 	.word	0x0000001e


	//----- nvinfo : EIATTR_FRAME_SIZE
	.align		4
.L_1083:
        /*18c0*/ 	.byte	0x04, 0x11
        /*18c2*/ 	.short	(.L_1085 - .L_1084)
	.align		4
.L_1084:
        /*18c4*/ 	.word	index@(_ZN43_GLOBAL__N__9ae7fba5_10_SoftMax_cu_9f978f6320softmax_warp_forwardIN3c104HalfES2_fLi7ELb1ELb0EEEvPT0_PKT_iiiPKbib)
        /*18c8*/ 	.word	0x00000000


	//----- nvinfo : EIATTR_REGCOUNT
	.align		4
.L_1085:
        /*18cc*/ 	.byte	0x04, 0x2f
        /*18ce*/ 	.short	(.L_1087 - .L_1086)
	.align		4
.L_1086:
        /*18d0*/ 	.word	index@(_ZN43_GLOBAL__N__9ae7fba5_10_SoftMax_cu_9f978f6320softmax_warp_forwardIN3c104HalfES2_fLi8ELb1ELb0EEEvPT0_PKT_iiiPKbib)
        /*18d4*/ 	.word	0x0000001d


	//----- nvinfo : EIATTR_FRAME_SIZE
	.align		4
.L_1087:
        /*18d8*/ 	.byte	0x04, 0x11
        /*18da*/ 	.short	(.L_1089 - .L_1088)
	.align		4
.L_1088:
        /*18dc*/ 	.word	index@(_ZN43_GLOBAL__N__9ae7fba5_10_SoftMax_cu_9f978f6320softmax_warp_forwardIN3c104HalfES2_fLi8ELb1ELb0EEEvPT0_PKT_iiiPKbib)
        /*18e0*/ 	.word	0x00000000


	//----- nvinfo : EIATTR_REGCOUNT
	.align		4
.L_1089:
        /*18e4*/ 	.byte	0x04, 0x2f
        /*18e6*/ 	.short	(.L_1091 - .L_1090)
	.align		4
.L_1090:
        /*18e8*/ 	.word	index@(_ZN43_GLOBAL__N__9ae7fba5_10_SoftMax_cu_9f978f6320softmax_warp_forwardIN3c104HalfES2_fLi9ELb1ELb0EEEvPT0_PKT_iiiPKbib)
        /*18ec*/ 	.word	0x00000028


	//----- nvinfo : EIATTR_FRAME_SIZE
	.align		4
.L_1091:
        /*18f0*/ 	.byte	0x04, 0x11
        /*18f2*/ 	.short	(.L_1093 - .L_1092)
	.align		4
.L_1092:
        /*18f4*/ 	.word	index@(_ZN43_GLOBAL__N__9ae7fba5_10_SoftMax_cu_9f978f6320softmax_warp_forwardIN3c104HalfES2_fLi9ELb1ELb0EEEvPT0_PKT_iiiPKbib)
        /*18f8*/ 	.word	0x00000000


	//----- nvinfo : EIATTR_REGCOUNT
	.align		4
.L_1093:
        /*18fc*/ 	.byte	0x04, 0x2f
        /*18fe*/ 	.short	(.L_1095 - .L_1094)
	.align		4
.L_1094:
        /*1900*/ 	.word	index@(_ZN43_GLOBAL__N__9ae7fba5_10_SoftMax_cu_9f978f6320softmax_warp_forwardIN3c104HalfES2_fLi10ELb1ELb0EEEvPT0_PKT_iiiPKbib)
        /*1904*/ 	.word	0x00000048


	//----- nvinfo : EIATTR_FRAME_SIZE
	.align		4
.L_1095:
        /*1908*/ 	.byte	0x04, 0x11
        /*190a*/ 	.short	(.L_1097 - .L_1096)
	.align		4
.L_1096:
        /*190c*/ 	.word	index@(_ZN43_GLOBAL__N__9ae7fba5_10_SoftMax_cu_9f978f6320softmax_warp_forwardIN3c104HalfES2_fLi10ELb1ELb0EEEvPT0_PKT_iiiPKbib)
        /*1910*/ 	.word	0x00000000


	//----- nvinfo : EIATTR_REGCOUNT
	.align		4
.L_1097:
        /*1914*/ 	.byte	0x04, 0x2f
        /*1916*/ 	.short	(.L_1099 - .L_1098)
	.align		4
.L_1098:
        /*1918*/ 	.word	index@(_ZN43_GLOBAL__N__9ae7fba5_10_SoftMax_cu_9f978f6320softmax_warp_forwardIN3c104HalfES2_fLi11ELb1ELb0EEEvPT0_PKT_iiiPKbib)
        /*191c*/ 	.word	0x000000a8


	//----- nvinfo : EIATTR_FRAME_SIZE
	.align		4
.L_1099:
        /*1920*/ 	.byte	0x04, 0x11
        /*1922*/ 	.short	(.L_1101 - .L_1100)
	.align		4
.L_1100:
        /*1924*/ 	.word	index@(_ZN43_GLOBAL__N__9ae7fba5_10_SoftMax_cu_9f978f6320softmax_warp_forwardIN3c104HalfES2_fLi11ELb1ELb0EEEvPT0_PKT_iiiPKbib)
        /*1928*/ 	.word	0x00000000


	//----- nvinfo : EIATTR_REGCOUNT
	.align		4
.L_1101:
        /*192c*/ 	.byte	0x04, 0x2f
        /*192e*/ 	.short	(.L_1103 - .L_1102)
	.align		4
.L_1102:
        /*1930*/ 	.word	index@(_ZN43_GLOBAL__N__9ae7fba5_10_SoftMax_cu_9f978f6320softmax_warp_forwardIN3c104HalfEffLi0ELb1ELb0EEEvPT0_PKT_iiiPKbib)
        /*1934*/ 	.word	0x0000000d


	//----- nvinfo : EIATTR_FRAME_SIZE
	.align		4
.L_1103:
        /*1938*/ 	.byte	0x04, 0x11
        /*193a*/ 	.short	(.L_1105 - .L_1104)
	.align		4
.L_1104:
        /*193c*/ 	.word	index@(_ZN43_GLOBAL__N__9ae7fba5_10_SoftMax_cu_9f978f6320softmax_warp_forwardIN3c104HalfEffLi0ELb1ELb0EEEvPT0_PKT_iiiPKbib)
        /*1940*/ 	.word	0x00000000


	//----- nvinfo : EIATTR_REGCOUNT
	.align		4
.L_1105:
        /*1944*/ 	.byte	0x04, 0x2f
        /*1946*/ 	.short	(.L_1107 - .L_1106)
	.align		4
.L_1106:
        /*1948*/ 	.word	index@(_ZN43_GLOBAL__N__9ae7fba5_10_SoftMax_cu_9f978f6320softmax_warp_forwardIN3c104HalfEffLi1ELb1ELb0EEEvPT0_PKT_iiiPKbib)
        /*194c*/ 	.word	0x00000011


	//----- nvinfo : EIATTR_FRAME_SIZE
	.align		4
.L_1107:
        /*1950*/ 	.byte	0x04, 0x11
        /*1952*/ 	.short	(.L_1109 - .L_1108)
	.align		4
.L_1108:
        /*1954*/ 	.word	index@(_ZN43_GLOBAL__N__9ae7fba5_10_SoftMax_cu_9f978f6320softmax_warp_forwardIN3c104HalfEffLi1ELb1ELb0EEEvPT0_PKT_iiiPKbib)
        /*1958*/ 	.word	0x00000000


	//----- nvinfo : EIATTR_REGCOUNT
	.align		4
.L_1109:
        /*195c*/ 	.byte	0x04, 0x2f
        /*195e*/ 	.short	(.L_1111 - .L_1110)
	.align		4
.L_1110:
        /*1960*/ 	.word	index@(_ZN43_GLOBAL__N__9ae7fba5_10_SoftMax_cu_9f978f6320softmax_warp_forwardIN3c104HalfEffLi2ELb1ELb0EEEvPT0_PKT_iiiPKbib)
        /*1964*/ 	.word	0x00000012


	//----- nvinfo : EIATTR_FRAME_SIZE
	.align		4
.L_1111:
        /*1968*/ 	.byte	0x04, 0x11
        /*196a*/ 	.short	(.L_1113 - .L_1112)
	.align		4
.L_1112:
        /*196c*/ 	.word	index@(_ZN43_GLOBAL__N__9ae7fba5_10_SoftMax_cu_9f978f6320softmax_warp_forwardIN3c104HalfEffLi2ELb1ELb0EEEvPT0_PKT_iiiPKbib)
        /*1970*/ 	.word	0x00000000


	//----- nvinfo : EIATTR_REGCOUNT
	.align		4
.L_1113:
        /*1974*/ 	.byte	0x04, 0x2f
        /*1976*/ 	.short	(.L_1115 - .L_1114)
	.align		4
.L_1114:
        /*1978*/ 	.word	index@(_ZN43_GLOBAL__N__9ae7fba5_10_SoftMax_cu_9f978f6320softmax_warp_forwardIN3c104HalfEffLi3ELb1ELb0EEEvPT0_PKT_iiiPKbib)
        /*197c*/ 	.word	0x00000012


	//----- nvinfo : EIATTR_FRAME_SIZE
	.align		4
.L_1115:
        /*1980*/ 	.byte	0x04, 0x11
        /*1982*/ 	.short	(.L_1117 - .L_1116)
	.align		4
.L_1116:
        /*1984*/ 	.word	index@(_ZN43_GLOBAL__N__9ae7fba5_10_SoftMax_cu_9f978f6320softmax_warp_forwardIN3c104HalfEffLi3ELb1ELb0EEEvPT0_PKT_iiiPKbib)
        /*1988*/ 	.word	0x00000000


	//----- nvinfo : EIATTR_REGCOUNT
	.align		4
.L_1117:
        /*198c*/ 	.byte	0x04, 0x2f
        /*198e*/ 	.short	(.L_1119 - .L_1118)
	.align		4
.L_1118:
        /*1990*/ 	.word	index@(_ZN43_GLOBAL__N__9ae7fba5_10_SoftMax_cu_9f978f6320softmax_warp_forwardIN3c104HalfEffLi4ELb1ELb0EEEvPT0_PKT_iiiPKbib)
        /*1994*/ 	.word	0x00000012


	//----- nvinfo : EIATTR_FRAME_SIZE
	.align		4
.L_1119:
        /*1998*/ 	.byte	0x04, 0x11
        /*199a*/ 	.short	(.L_1121 - .L_1120)
	.align		4
.L_1120:
        /*199c*/ 	.word	index@(_ZN43_GLOBAL__N__9ae7fba5_10_SoftMax_cu_9f978f6320softmax_warp_forwardIN3c104HalfEffLi4ELb1ELb0EEEvPT0_PKT_iiiPKbib)
        /*19a0*/ 	.word	0x00000000


	//----- nvinfo : EIATTR_REGCOUNT
	.align		4
.L_1121:
        /*19a4*/ 	.byte	0x04, 0x2f
        /*19a6*/ 	.short	(.L_1123 - .L_1122)
	.align		4
.L_1122:
        /*19a8*/ 	.word	index@(_ZN43_GLOBAL__N__9ae7fba5_10_SoftMax_cu_9f978f6320softmax_warp_forwardIN3c104HalfEffLi5ELb1ELb0EEEvPT0_PKT_iiiPKbib)
        /*19ac*/ 	.word	0x00000012


	//----- nvinfo : EIATTR_FRAME_SIZE
	.align		4
.L_1123:
        /*19b0*/ 	.byte	0x04, 0x11
        /*19b2*/ 	.short	(.L_1125 - .L_1124)
	.align		4
.L_1124:
        /*19b4*/ 	.word	index@(_ZN43_GLOBAL__N__9ae7fba5_10_SoftMax_cu_9f978f6320softmax_warp_forwardIN3c104HalfEffLi5ELb1ELb0EEEvPT0_PKT_iiiPKbib)
        /*19b8*/ 	.word	0x00000000


	//----- nvinfo : EIATTR_REGCOUNT
	.align		4
.L_1125:
        /*19bc*/ 	.byte	0x04, 0x2f
        /*19be*/ 	.short	(.L_1127 - .L_1126)
	.align		4
.L_1126:
        /*19c0*/ 	.word	index@(_ZN43_GLOBAL__N__9ae7fba5_10_SoftMax_cu_9f978f6320softmax_warp_forwardIN3c104HalfEffLi6ELb1ELb0EEEvPT0_PKT_iiiPKbib)
        /*19c4*/ 	.word	0x00000018


	//----- nvinfo : EIATTR_FRAME_SIZE
	.align		4
.L_1127:
        /*19c8*/ 	.byte	0x04, 0x11
        /*19ca*/ 	.short	(.L_1129 - .L_1128)
	.align		4
.L_1128:
        /*19cc*/ 	.word	index@(_ZN43_GLOBAL__N__9ae7fba5_10_SoftMax_cu_9f978f6320softmax_warp_forwardIN3c104HalfEffLi6ELb1ELb0EEEvPT0_PKT_iiiPKbib)
        /*19d0*/ 	.word	0x00000000


	//----- nvinfo : EIATTR_REGCOUNT
	.align		4
.L_1129:
        /*19d4*/ 	.byte	0x04, 0x2f
        /*19d6*/ 	.short	(.L_1131 - .L_1130)
	.align		4
.L_1130:
        /*19d8*/ 	.word	index@(_ZN43_GLOBAL__N__9ae7fba5_10_SoftMax_cu_9f978f6320softmax_warp_forwardIN3c104HalfEffLi7ELb1ELb0EEEvPT0_PKT_iiiPKbib)
        /*19dc*/ 	.word	0x0000001f


	//----- nvinfo : EIATTR_FRAME_SIZE
	.align		4
.L_1131:
        /*19e0*/ 	.byte	0x04, 0x11
        /*19e2*/ 	.short	(.L_1133 - .L_1132)
	.align		4
.L_1132:
        /*19e4*/ 	.word	index@(_ZN43_GLOBAL__N__9ae7fba5_10_SoftMax_cu_9f978f6320softmax_warp_forwardIN3c104HalfEffLi7ELb1ELb0EEEvPT0_PKT_iiiPKbib)
        /*19e8*/ 	.word	0x00000000


	//----- nvinfo : EIATTR_REGCOUNT
	.align		4
.L_1133:
        /*19ec*/ 	.byte	0x04, 0x2f
        /*19ee*/ 	.short	(.L_1135 - .L_1134)
	.align		4
.L_1134:
        /*19f0*/ 	.word	index@(_ZN43_GLOBAL__N__9ae7fba5_10_SoftMax_cu_9f978f6320softmax_warp_forwardIN3c104HalfEffLi8ELb1ELb0EEEvPT0_PKT_iiiPKbib)
        /*19f4*/ 	.word	0x0000001f


	//----- nvinfo : EIATTR_FRAME_SIZE
	.align		4
.L_1135:
        /*19f8*/ 	.byte	0x04, 0x11
        /*19fa*/ 	.short	(.L_1137 - .L_1136)
	.align		4
.L_1136:
        /*19fc*/ 	.word	index@(_ZN43_GLOBAL__N__9ae7fba5_10_SoftMax_cu_9f978f6320softmax_warp_forwardIN3c104HalfEffLi8ELb1ELb0EEEvPT0_PKT_iiiPKbib)
        /*1a00*/ 	.word	0x00000000


	//----- nvinfo : EIATTR_REGCOUNT
	.align		4
.L_1137:
        /*1a04*/ 	.byte	0x04, 0x2f
        /*1a06*/ 	.short	(.L_1139 - .L_1138)
	.align		4
.L_1138:
        /*1a08*/ 	.word	index@(_ZN43_GLOBAL__N__9ae7fba5_10_SoftMax_cu_9f978f6320softmax_warp_forwardIN3c104HalfEffLi9ELb1ELb0EEEvPT0_PKT_iiiPKbib)
        /*1a0c*/ 	.word	0x00000028


	//----- nvinfo : EIATTR_FRAME_SIZE
	.align		4
.L_1139:
        /*1a10*/ 	.byte	0x04, 0x11
        /*1a12*/ 	.short	(.L_1141 - .L_1140)
	.align		4
.L_1140:
        /*1a14*/ 	.word	index@(_ZN43_GLOBAL__N__9ae7fba5_10_SoftMax_cu_9f978f6320softmax_warp_forwardIN3c104HalfEffLi9ELb1ELb0EEEvPT0_PKT_iiiPKbib)
        /*1a18*/ 	.word	0x00000000


	//----- nvinfo : EIATTR_REGCOUNT
	.align		4
.L_1141:
        /*1a1c*/ 	.byte	0x04, 0x2f
        /*1a1e*/ 	.short	(.L_1143 - .L_1142)
	.align		4
.L_1142:
        /*1a20*/ 	.word	index@(_ZN43_GLOBAL__N__9ae7fba5_10_SoftMax_cu_9f978f6320softmax_warp_forwardIN3c104HalfEffLi10ELb1ELb0EEEvPT0_PKT_iiiPKbib)
        /*1a24*/ 	.word	0x00000048


	//----- nvinfo : EIATTR_FRAME_SIZE
	.align		4
.L_1143:
        /*1a28*/ 	.byte	0x04, 0x11
        /*1a2a*/ 	.short	(.L_1145 - .L_1144)
	.align		4
.L_1144:
        /*1a2c*/ 	.word	index@(_ZN43_GLOBAL__N__9ae7fba5_10_SoftMax_cu_9f978f6320softmax_warp_forwardIN3c104HalfEffLi10ELb1ELb0EEEvPT0_PKT_iiiPKbib)
        /*1a30*/ 	.word	0x00000000


	//----- nvinfo : EIATTR_REGCOUNT
	.align		4
.L_1145:
        /*1a34*/ 	.byte	0x04, 0x2f
        /*1a36*/ 	.short	(.L_1147 - .L_1146)
	.align		4
.L_1146:
        /*1a38*/ 	.word	index@(_ZN43_GLOBAL__N__9ae7fba5_10_SoftMax_cu_9f978f6320softmax_warp_forwardIN3c104HalfEffLi11ELb1ELb0EEEvPT0_PKT_iiiPKbib)
        /*1a3c*/ 	.word	0x000000a8


	//----- nvinfo : EIATTR_FRAME_SIZE
	.align		4
.L_1147:
        /*1a40*/ 	.byte	0x04, 0x11
        /*1a42*/ 	.short	(.L_1149 - .L_1148)
	.align		4
.L_1148:
        /*1a44*/ 	.word	index@(_ZN43_GLOBAL__N__9ae7fba5_10_SoftMax_cu_9f978f6320softmax_warp_forwardIN3c104HalfEffLi11ELb1ELb0EEEvPT0_PKT_iiiPKbib)
        /*1a48*/ 	.word	0x00000000


	//----- nvinfo : EIATTR_REGCOUNT
	.align		4
.L_1149:
        /*1a4c*/ 	.byte	0x04, 0x2f
        /*1a4e*/ 	.short	(.L_1151 - .L_1150)
	.align		4
.L_1150:
        /*1a50*/ 	.word	index@(_ZN43_GLOBAL__N__9ae7fba5_10_SoftMax_cu_9f978f6320softmax_warp_forwardIN3c108BFloat16ES2_fLi0ELb1ELb0EEEvPT0_PKT_iiiPKbib)
        /*1a54*/ 	.word	0x0000000d


	//----- nvinfo : EIATTR_FRAME_SIZE
	.align		4
.L_1151:
        /*1a58*/ 	.byte	0x04, 0x11
        /*1a5a*/ 	.short	(.L_1153 - .L_1152)
	.align		4
.L_1152:
        /*1a5c*/ 	.word	index@(_ZN43_GLOBAL__N__9ae7fba5_10_SoftMax_cu_9f978f6320softmax_warp_forwardIN3c108BFloat16ES2_fLi0ELb1ELb0EEEvPT0_PKT_iiiPKbib)
        /*1a60*/ 	.word	0x00000000


	//----- nvinfo : EIATTR_REGCOUNT
	.align		4
.L_1153:
        /*1a64*/ 	.byte	0x04, 0x2f
        /*1a66*/ 	.short	(.L_1155 - .L_1154)
	.align		4
.L_1154:
        /*1a68*/ 	.word	index@(_ZN43_GLOBAL__N__9ae7fba5_10_SoftMax_cu_9f978f6320softmax_warp_forwardIN3c108BFloat16ES2_fLi1ELb1ELb0EEEvPT0_PKT_iiiPKbib)
        /*1a6c*/ 	.word	0x00000011


	//----- nvinfo : EIATTR_FRAME_SIZE
	.align		4
.L_1155:
        /*1a70*/ 	.byte	0x04, 0x11
        /*1a72*/ 	.short	(.L_1157 - .L_1156)
	.align		4
.L_1156:
        /*1a74*/ 	.word	index@(_ZN43_GLOBAL__N__9ae7fba5_10_SoftMax_cu_9f978f6320softmax_warp_forwardIN3c108BFloat16ES2_fLi1ELb1ELb0EEEvPT0_PKT_iiiPKbib)
        /*1a78*/ 	.word	0x00000000


	//----- nvinfo : EIATTR_REGCOUNT
	.align		4
.L_1157:
        /*1a7c*/ 	.byte	0x04, 0x2f
        /*1a7e*/ 	.short	(.L_1159 - .L_1158)
	.align		4
.L_1158:
        /*1a80*/ 	.word	index@(_ZN43_GLOBAL__N__9ae7fba5_10_SoftMax_cu_9f978f6320softmax_warp_forwardIN3c108BFloat16ES2_fLi2ELb1ELb0EEEvPT0_PKT_iiiPKbib)
        /*1a84*/ 	.word	0x00000012


	//----- nvinfo : EIATTR_FRAME_SIZE
	.align		4
.L_1159:
        /*1a88*/ 	.byte	0x04, 0x11
        /*1a8a*/ 	.short	(.L_1161 - .L_1160)
	.align		4
.L_1160:
        /*1a8c*/ 	.word	index@(_ZN43_GLOBAL__N__9ae7fba5_10_SoftMax_cu_9f978f6320softmax_warp_forwardIN3c108BFloat16ES2_fLi2ELb1ELb0EEEvPT0_PKT_iiiPKbib)
        /*1a90*/ 	.word	0x00000000


	//----- nvinfo : EIATTR_REGCOUNT
	.align		4
.L_1161:
        /*1a94*/ 	.byte	0x04, 0x2f
        /*1a96*/ 	.short	(.L_1163 - .L_1162)
	.align		4
.L_1162:
        /*1a98*/ 	.word	index@(_ZN43_GLOBAL__N__9ae7fba5_10_SoftMax_cu_9f978f6320softmax_warp_forwardIN3c108BFloat16ES2_fLi3ELb1ELb0EEEvPT0_PKT_iiiPKbib)
        /*1a9c*/ 	.word	0x00000014


	//----- nvinfo : EIATTR_FRAME_SIZE
	.align		4
.L_1163:
        /*1aa0*/ 	.byte	0x04, 0x11
        /*1aa2*/ 	.short	(.L_1165 - .L_1164)
	.align		4
.L_1164:
        /*1aa4*/ 	.word	index@(_ZN43_GLOBAL__N__9ae7fba5_10_SoftMax_cu_9f978f6320softmax_warp_forwardIN3c108BFloat16ES2_fLi3ELb1ELb0EEEvPT0_PKT_iiiPKbib)
        /*1aa8*/ 	.word	0x00000000


	//----- nvinfo : EIATTR_REGCOUNT
	.align		4
.L_1165:
        /*1aac*/ 	.byte	0x04, 0x2f
        /*1aae*/ 	.short	(.L_1167 - .L_1166)
	.align		4
.L_1166:
        /*1ab0*/ 	.word	index@(_ZN43_GLOBAL__N__9ae7fba5_10_SoftMax_cu_9f978f6320softmax_warp_forwardIN3c108BFloat16ES2_fLi4ELb1ELb0EEEvPT0_PKT_iiiPKbib)
        /*1ab4*/ 	.word	0x00000012


	//----- nvinfo : EIATTR_FRAME_SIZE
	.align		4
.L_1167:
        /*1ab8*/ 	.byte	0x04, 0x11
        /*1aba*/ 	.short	(.L_1169 - .L_1168)
	.align		4
.L_1168:
        /*1abc*/ 	.word	index@(_ZN43_GLOBAL__N__9ae7fba5_10_SoftMax_cu_9f978f6320softmax_warp_forwardIN3c108BFloat16ES2_fLi4ELb1ELb0EEEvPT0_PKT_iiiPKbib)
        /*1ac0*/ 	.word	0x00000000


	//----- nvinfo : EIATTR_REGCOUNT
	.align		4
.L_1169:
        /*1ac4*/ 	.byte	0x04, 0x2f
        /*1ac6*/ 	.short	(.L_1171 - .L_1170)
	.align		4
.L_1170:
        /*1ac8*/ 	.word	index@(_ZN43_GLOBAL__N__9ae7fba5_10_SoftMax_cu_9f978f6320softmax_warp_forwardIN3c108BFloat16ES2_fLi5ELb1ELb0EEEvPT0_PKT_iiiPKbib)
        /*1acc*/ 	.word	0x00000012


	//----- nvinfo : EIATTR_FRAME_SIZE
	.align		4
.L_1171:
        /*1ad0*/ 	.byte	0x04, 0x11
        /*1ad2*/ 	.short	(.L_1173 - .L_1172)
	.align		4
.L_1172:
        /*1ad4*/ 	.word	index@(_ZN43_GLOBAL__N__9ae7fba5_10_SoftMax_cu_9f978f6320softmax_warp_forwardIN3c108BFloat16ES2_fLi5ELb1ELb0EEEvPT0_PKT_iiiPKbib)
        /*1ad8*/ 	.word	0x00000000


	//----- nvinfo : EIATTR_REGCOUNT
	.align		4
.L_1173:
        /*1adc*/ 	.byte	0x04, 0x2f
        /*1ade*/ 	.short	(.L_1175 - .L_1174)
	.align		4
.L_1174:
        /*1ae0*/ 	.word	index@(_ZN43_GLOBAL__N__9ae7fba5_10_SoftMax_cu_9f978f6320softmax_warp_forwardIN3c108BFloat16ES2_fLi6ELb1ELb0EEEvPT0_PKT_iiiPKbib)
        /*1ae4*/ 	.word	0x00000018


	//----- nvinfo : EIATTR_FRAME_SIZE
	.align		4
.L_1175:
        /*1ae8*/ 	.byte	0x04, 0x11
        /*1aea*/ 	.short	(.L_1177 - .L_1176)
	.align		4
.L_1176:
        /*1aec*/ 	.word	index@(_ZN43_GLOBAL__N__9ae7fba5_10_SoftMax_cu_9f978f6320softmax_warp_forwardIN3c108BFloat16ES2_fLi6ELb1ELb0EEEvPT0_PKT_iiiPKbib)
        /*1af0*/ 	.word	0x00000000


	//----- nvinfo : EIATTR_REGCOUNT
	.align		4
.L_1177:
        /*1af4*/ 	.byte	0x04, 0x2f
        /*1af6*/ 	.short	(.L_1179 - .L_1178)
	.align		4
.L_1178:
        /*1af8*/ 	.word	index@(_ZN43_GLOBAL__N__9ae7fba5_10_SoftMax_cu_9f978f6320softmax_warp_forwardIN3c108BFloat16ES2_fLi7ELb1ELb0EEEvPT0_PKT_iiiPKbib)
        /*1afc*/ 	.word	0x0000001e


	//----- nvinfo : EIATTR_FRAME_SIZE
	.align		4
.L_1179:
        /*1b00*/ 	.byte	0x04, 0x11
        /*1b02*/ 	.short	(.L_1181 - .L_1180)
	.align		4
.L_1180:
        /*1b04*/ 	.word	index@(_ZN43_GLOBAL__N__9ae7fba5_10_SoftMax_cu_9f978f6320softmax_warp_forwardIN3c108BFloat16ES2_fLi7ELb1ELb0EEEvPT0_PKT_iiiPKbib)
        /*1b08*/ 	.word	0x00000000


	//----- nvinfo : EIATTR_REGCOUNT
	.align		4
.L_1181:
        /*1b0c*/ 	.byte	0x04, 0x2f
        /*1b0e*/ 	.short	(.L_1183 - .L_1182)
	.align		4
.L_1182:
        /*1b10*/ 	.word	index@(_ZN43_GLOBAL__N__9ae7fba5_10_SoftMax_cu_9f978f6320softmax_warp_forwardIN3c108BFloat16ES2_fLi8ELb1ELb0EEEvPT0_PKT_iiiPKbib)
        /*1b14*/ 	.word	0x0000001f


	//----- nvinfo : EIATTR_FRAME_SIZE
	.align		4
.L_1183:
        /*1b18*/ 	.byte	0x04, 0x11
        /*1b1a*/ 	.short	(.L_1185 - .L_1184)
	.align		4
.L_1184:
        /*1b1c*/ 	.word	index@(_ZN43_GLOBAL__N__9ae7fba5_10_SoftMax_cu_9f978f6320softmax_warp_forwardIN3c108BFloat16ES2_fLi8ELb1ELb0EEEvPT0_PKT_iiiPKbib)
        /*1b20*/ 	.word	0x00000000


	//----- nvinfo : EIATTR_REGCOUNT
	.align		4
.L_1185:
        /*1b24*/ 	.byte	0x04, 0x2f
        /*1b26*/ 	.short	(.L_1187 - .L_1186)
	.align		4
.L_1186:
        /*1b28*/ 	.word	index@(_ZN43_GLOBAL__N__9ae7fba5_10_SoftMax_cu_9f978f6320softmax_warp_forwardIN3c108BFloat16ES2_fLi9ELb1ELb0EEEvPT0_PKT_iiiPKbib)
        /*1b2c*/ 	.word	0x00000028


	//----- nvinfo : EIATTR_FRAME_SIZE
	.align		4
.L_1187:
        /*1b30*/ 	.byte	0x04, 0x11
        /*1b32*/ 	.short	(.L_1189 - .L_1188)
	.align		4
.L_1188:
        /*1b34*/ 	.word	index@(_ZN43_GLOBAL__N__9ae7fba5_10_SoftMax_cu_9f978f6320softmax_warp_forwardIN3c108BFloat16ES2_fLi9ELb1ELb0EEEvPT0_PKT_iiiPKbib)
        /*1b38*/ 	.word	0x00000000


	//----- nvinfo : EIATTR_REGCOUNT
	.align		4
.L_1189:
        /*1b3c*/ 	.byte	0x04, 0x2f
        /*1b3e*/ 	.short	(.L_1191 - .L_1190)
	.align		4
.L_1190:
        /*1b40*/ 	.word	index@(_ZN43_GLOBAL__N__9ae7fba5_10_SoftMax_cu_9f978f6320softmax_warp_forwardIN3c108BFloat16ES2_fLi10ELb1ELb0EEEvPT0_PKT_iiiPKbib)
        /*1b44*/ 	.word	0x00000048


	//----- nvinfo : EIATTR_FRAME_SIZE
	.align		4
.L_1191:
        /*1b48*/ 	.byte	0x04, 0x11
        /*1b4a*/ 	.short	(.L_1193 - .L_1192)
	.align		4
.L_1192:
        /*1b4c*/ 	.word	index@(_ZN43_GLOBAL__N__9ae7fba5_10_SoftMax_cu_9f978f6320softmax_warp_forwardIN3c108BFloat16ES2_fLi10ELb1ELb0EEEvPT0_PKT_iiiPKbib)
        /*1b50*/ 	.word	0x00000000


	//----- nvinfo : EIATTR_REGCOUNT
	.align		4
.L_1193:
        /*1b54*/ 	.byte	0x04, 0x2f
        /*1b56*/ 	.short	(.L_1195 - .L_1194)
	.align		4
.L_1194:
        /*1b58*/ 	.word	index@(_ZN43_GLOBAL__N__9ae7fba5_10_SoftMax_cu_9f978f6320softmax_warp_forwardIN3c108BFloat16ES2_fLi11ELb1ELb0EEEvPT0_PKT_iiiPKbib)
        /*1b5c*/ 	.word	0x000000a8


	//----- nvinfo : EIATTR_FRAME_SIZE
	.align		4
.L_1195:
        /*1b60*/ 	.byte	0x04, 0x11
        /*1b62*/ 	.short	(.L_1197 - .L_1196)
	.align		4
.L_1196:
        /*1b64*/ 	.word	index@(_ZN43_GLOBAL__N__9ae7fba5_10_SoftMax_cu_9f978f6320softmax_warp_forwardIN3c108BFloat16ES2_fLi11ELb1ELb0EEEvPT0_PKT_iiiPKbib)
        /*1b68*/ 	.word	0x00000000


	//----- nvinfo : EIATTR_REGCOUNT
	.align		4
.L_1197:
        /*1b6c*/ 	.byte	0x04, 0x2f
        /*1b6e*/ 	.short	(.L_1199 - .L_1198)
	.align		4
.L_1198:
        /*1b70*/ 	.word	index@(_ZN43_GLOBAL__N__9ae7fba5_10_SoftMax_cu_9f978f6320softmax_warp_forwardIN3c108BFloat16EffLi0ELb1ELb0EEEvPT0_PKT_iiiPKbib)
        /*1b74*/ 	.word	0x0000000d


	//----- nvinfo : EIATTR_FRAME_SIZE
	.align		4
.L_1199:
        /*1b78*/ 	.byte	0x04, 0x11
        /*1b7a*/ 	.short	(.L_1201 - .L_1200)
	.align		4
.L_1200:
        /*1b7c*/ 	.word	index@(_ZN43_GLOBAL__N__9ae7fba5_10_SoftMax_cu_9f978f6320softmax_warp_forwardIN3c108BFloat16EffLi0ELb1ELb0EEEvPT0_PKT_iiiPKbib)
        /*1b80*/ 	.word	0x00000000


	//----- nvinfo : EIATTR_REGCOUNT
	.align		4
.L_1201:
        /*1b84*/ 	.byte	0x04, 0x2f
        /*1b86*/ 	.short	(.L_1203 - .L_1202)
	.align		4
.L_1202:
        /*1b88*/ 	.word	index@(_ZN43_GLOBAL__N__9ae7fba5_10_SoftMax_cu_9f978f6320softmax_warp_forwardIN3c108BFloat16EffLi1ELb1ELb0EEEvPT0_PKT_iiiPKbib)
        /*1b8c*/ 	.word	0x00000011


	//----- nvinfo : EIATTR_FRAME_SIZE
	.align		4
.L_1203:
        /*1b90*/ 	.byte	0x04, 0x11
        /*1b92*/ 	.short	(.L_1205 - .L_1204)
	.align		4
.L_1204:
        /*1b94*/ 	.word	index@(_ZN43_GLOBAL__N__9ae7fba5_10_SoftMax_cu_9f978f6320softmax_warp_forwardIN3c108BFloat16EffLi1ELb1ELb0EEEvPT0_PKT_iiiPKbib)
        /*1b98*/ 	.word	0x00000000


	//----- nvinfo : EIATTR_REGCOUNT
	.align		4
.L_1205:
        /*1b9c*/ 	.byte	0x04, 0x2f
        /*1b9e*/ 	.short	(.L_1207 - .L_1206)
	.align		4
.L_1206:
        /*1ba0*/ 	.word	index@(_ZN43_GLOBAL__N__9ae7fba5_10_SoftMax_cu_9f978f6320softmax_warp_forwardIN3c108BFloat16EffLi2ELb1ELb0EEEvPT0_PKT_iiiPKbib)
        /*1ba4*/ 	.word	0x00000012


	//----- nvinfo : EIATTR_FRAME_SIZE
	.align		4
.L_1207:
        /*1ba8*/ 	.byte	0x04, 0x11
        /*1baa*/ 	.short	(.L_1209 - .L_1208)
	.align		4
.L_1208:
        /*1bac*/ 	.word	index@(_ZN43_GLOBAL__N__9ae7fba5_10_SoftMax_cu_9f978f6320softmax_warp_forwardIN3c108BFloat16EffLi2ELb1ELb0EEEvPT0_PKT_iiiPKbib)
        /*1bb0*/ 	.word	0x00000000


	//----- nvinfo : EIATTR_REGCOUNT
	.align		4
.L_1209:
        /*1bb4*/ 	.byte	0x04, 0x2f
        /*1bb6*/ 	.short	(.L_1211 - .L_1210)
	.align		4
.L_1210:
        /*1bb8*/ 	.word	index@(_ZN43_GLOBAL__N__9ae7fba5_10_SoftMax_cu_9f978f6320softmax_warp_forwardIN3c108BFloat16EffLi3ELb1ELb0EEEvPT0_PKT_iiiPKbib)
        /*1bbc*/ 	.word	0x00000012


	//----- nvinfo : EIATTR_FRAME_SIZE
	.align		4
.L_1211:
        /*1bc0*/ 	.byte	0x04, 0x11
        /*1bc2*/ 	.short	(.L_1213 - .L_1212)
	.align		4
.L_1212:
        /*1bc4*/ 	.word	index@(_ZN43_GLOBAL__N__9ae7fba5_10_SoftMax_cu_9f978f6320softmax_warp_forwardIN3c108BFloat16EffLi3ELb1ELb0EEEvPT0_PKT_iiiPKbib)
        /*1bc8*/ 	.word	0x00000000


	//----- nvinfo : EIATTR_REGCOUNT
	.align		4
.L_1213:
        /*1bcc*/ 	.byte	0x04, 0x2f
        /*1bce*/ 	.short	(.L_1215 - .L_1214)
	.align		4
.L_1214:
        /*1bd0*/ 	.word	index@(_ZN43_GLOBAL__N__9ae7fba5_10_SoftMax_cu_9f978f6320softmax_warp_forwardIN3c108BFloat16EffLi4ELb1ELb0EEEvPT0_PKT_iiiPKbib)
        /*1bd4*/ 	.word	0x00000012


	//----- nvinfo : EIATTR_FRAME_SIZE
	.align		4
.L_1215:
        /*1bd8*/ 	.byte	0x04, 0x11
        /*1bda*/ 	.short	(.L_1217 - .L_1216)
	.align		4
.L_1216:
        /*1bdc*/ 	.word	index@(_ZN43_GLOBAL__N__9ae7fba5_10_SoftMax_cu_9f978f6320softmax_warp_forwardIN3c108BFloat16EffLi4ELb1ELb0EEEvPT0_PKT_iiiPKbib)
        /*1be0*/ 	.word	0x00000000


	//----- nvinfo : EIATTR_REGCOUNT
	.align		4
.L_1217:
        /*1be4*/ 	.byte	0x04, 0x2f
        /*1be6*/ 	.short	(.L_1219 - .L_1218)
	.align		4
.L_1218:
        /*1be8*/ 	.word	index@(_ZN43_GLOBAL__N__9ae7fba5_10_SoftMax_cu_9f978f6320softmax_warp_forwardIN3c108BFloat16EffLi5ELb1ELb0EEEvPT0_PKT_iiiPKbib)
        /*1bec*/ 	.word	0x00000012


	//----- nvinfo : EIATTR_FRAME_SIZE
	.align		4
.L_1219:
        /*1bf0*/ 	.byte	0x04, 0x11
        /*1bf2*/ 	.short	(.L_1221 - .L_1220)
	.align		4
.L_1220:
        /*1bf4*/ 	.word	index@(_ZN43_GLOBAL__N__9ae7fba5_10_SoftMax_cu_9f978f6320softmax_warp_forwardIN3c108BFloat16EffLi5ELb1ELb0EEEvPT0_PKT_iiiPKbib)
        /*1bf8*/ 	.word	0x00000000


	//----- nvinfo : EIATTR_REGCOUNT
	.align		4
.L_1221:
        /*1bfc*/ 	.byte	0x04, 0x2f
        /*1bfe*/ 	.short	(.L_1223 - .L_1222)
	.align		4
.L_1222:
        /*1c00*/ 	.word	index@(_ZN43_GLOBAL__N__9ae7fba5_10_SoftMax_cu_9f978f6320softmax_warp_forwardIN3c108BFloat16EffLi6ELb1ELb0EEEvPT0_PKT_iiiPKbib)
        /*1c04*/ 	.word	0x00000018


	//----- nvinfo : EIATTR_FRAME_SIZE
	.align		4
.L_1223:
        /*1c08*/ 	.byte	0x04, 0x11
        /*1c0a*/ 	.short	(.L_1225 - .L_1224)
	.align		4
.L_1224:
        /*1c0c*/ 	.word	index@(_ZN43_GLOBAL__N__9ae7fba5_10_SoftMax_cu_9f978f6320softmax_warp_forwardIN3c108BFloat16EffLi6ELb1ELb0EEEvPT0_PKT_iiiPKbib)
        /*1c10*/ 	.word	0x00000000


	//----- nvinfo : EIATTR_REGCOUNT
	.align		4
.L_1225:
        /*1c14*/ 	.byte	0x04, 0x2f
        /*1c16*/ 	.short	(.L_1227 - .L_1226)
	.align		4
.L_1226:
        /*1c18*/ 	.word	index@(_ZN43_GLOBAL__N__9ae7fba5_10_SoftMax_cu_9f978f6320softmax_warp_forwardIN3c108BFloat16EffLi7ELb1ELb0EEEvPT0_PKT_iiiPKbib)
        /*1c1c*/ 	.word	0x0000001e


	//----- nvinfo : EIATTR_FRAME_SIZE
	.align		4
.L_1227:
        /*1c20*/ 	.byte	0x04, 0x11
        /*1c22*/ 	.short	(.L_1229 - .L_1228)
	.align		4
.L_1228:
        /*1c24*/ 	.word	index@(_ZN43_GLOBAL__N__9ae7fba5_10_SoftMax_cu_9f978f6320softmax_warp_forwardIN3c108BFloat16EffLi7ELb1ELb0EEEvPT0_PKT_iiiPKbib)
        /*1c28*/ 	.word	0x00000000


	//----- nvinfo : EIATTR_REGCOUNT
	.align		4
.L_1229:
        /*1c2c*/ 	.byte	0x04, 0x2f
        /*1c2e*/ 	.short	(.L_1231 - .L_1230)
	.align		4
.L_1230:
        /*1c30*/ 	.word	index@(_ZN43_GLOBAL__N__9ae7fba5_10_SoftMax_cu_9f978f6320softmax_warp_forwardIN3c108BFloat16EffLi8ELb1ELb0EEEvPT0_PKT_iiiPKbib)
        /*1c34*/ 	.word	0x0000001e


	//----- nvinfo : EIATTR_FRAME_SIZE
	.align		4
.L_1231:
        /*1c38*/ 	.byte	0x04, 0x11
        /*1c3a*/ 	.short	(.L_1233 - .L_1232)
	.align		4
.L_1232:
        /*1c3c*/ 	.word	index@(_ZN43_GLOBAL__N__9ae7fba5_10_SoftMax_cu_9f978f6320softmax_warp_forwardIN3c108BFloat16EffLi8ELb1ELb0EEEvPT0_PKT_iiiPKbib)
        /*1c40*/ 	.word	0x00000000


	//----- nvinfo : EIATTR_REGCOUNT
	.align		4
.L_1233:
        /*1c44*/ 	.byte	0x04, 0x2f
        /*1c46*/ 	.short	(.L_1235 - .L_1234)
	.align		4
.L_1234:
        /*1c48*/ 	.word	index@(_ZN43_GLOBAL__N__9ae7fba5_10_SoftMax_cu_9f978f6320softmax_warp_forwardIN3c108BFloat16EffLi9ELb1ELb0EEEvPT0_PKT_iiiPKbib)
        /*1c4c*/ 	.word	0x00000028


	//----- nvinfo : EIATTR_FRAME_SIZE
	.align		4
.L_1235:
        /*1c50*/ 	.byte	0x04, 0x11
        /*1c52*/ 	.short	(.L_1237 - .L_1236)
	.align		4
.L_1236:
        /*1c54*/ 	.word	index@(_ZN43_GLOBAL__N__9ae7fba5_10_SoftMax_cu_9f978f6320softmax_warp_forwardIN3c108BFloat16EffLi9ELb1ELb0EEEvPT0_PKT_iiiPKbib)
        /*1c58*/ 	.word	0x00000000


	//----- nvinfo : EIATTR_REGCOUNT
	.align		4
.L_1237:
        /*1c5c*/ 	.byte	0x04, 0x2f
        /*1c5e*/ 	.short	(.L_1239 - .L_1238)
	.align		4
.L_1238:
        /*1c60*/ 	.word	index@(_ZN43_GLOBAL__N__9ae7fba5_10_SoftMax_cu_9f978f6320softmax_warp_forwardIN3c108BFloat16EffLi10ELb1ELb0EEEvPT0_PKT_iiiPKbib)
        /*1c64*/ 	.word	0x00000048


	//----- nvinfo : EIATTR_FRAME_SIZE
	.align		4
.L_1239:
        /*1c68*/ 	.byte	0x04, 0x11
        /*1c6a*/ 	.short	(.L_1241 - .L_1240)
	.align		4
.L_1240:
        /*1c6c*/ 	.word	index@(_ZN43_GLOBAL__N__9ae7fba5_10_SoftMax_cu_9f978f6320softmax_warp_forwardIN3c108BFloat16EffLi10ELb1ELb0EEEvPT0_PKT_iiiPKbib)
        /*1c70*/ 	.word	0x00000000


	//----- nvinfo : EIATTR_REGCOUNT
	.align		4
.L_1241:
        /*1c74*/ 	.byte	0x04, 0x2f
        /*1c76*/ 	.short	(.L_1243 - .L_1242)
	.align		4
.L_1242:
        /*1c78*/ 	.word	index@(_ZN43_GLOBAL__N__9ae7fba5_10_SoftMax_cu_9f978f6320softmax_warp_forwardIN3c108BFloat16EffLi11ELb1ELb0EEEvPT0_PKT_iiiPKbib)
        /*1c7c*/ 	.word	0x000000a8


	//----- nvinfo : EIATTR_FRAME_SIZE
	.align		4
.L_1243:
        /*1c80*/ 	.byte	0x04, 0x11
        /*1c82*/ 	.short	(.L_1245 - .L_1244)
	.align		4
.L_1244:
        /*1c84*/ 	.word	index@(_ZN43_GLOBAL__N__9ae7fba5_10_SoftMax_cu_9f978f6320softmax_warp_forwardIN3c108BFloat16EffLi11ELb1ELb0EEEvPT0_PKT_iiiPKbib)
        /*1c88*/ 	.word	0x00000000


	//----- nvinfo : EIATTR_REGCOUNT
	.align		4
.L_1245:
        /*1c8c*/ 	.byte	0x04, 0x2f
        /*1c8e*/ 	.short	(.L_1247 - .L_1246)
	.align		4
.L_1246:
        /*1c90*/ 	.word	index@(_ZN43_GLOBAL__N__9ae7fba5_10_SoftMax_cu_9f978f6321softmax_warp_backwardIdddLi0ELb1ELb0EEEvPT0_PKT_S5_iiiPKb)
        /*1c94*/ 	.word	0x00000019


	//----- nvinfo : EIATTR_FRAME_SIZE
	.align		4
.L_1247:
        /*1c98*/ 	.byte	0x04, 0x11
        /*1c9a*/ 	.short	(.L_1249 - .L_1248)
	.align		4
.L_1248:
        /*1c9c*/ 	.word	index@(_ZN43_GLOBAL__N__9ae7fba5_10_SoftMax_cu_9f978f6321softmax_warp_backwardIdddLi0ELb1ELb0EEEvPT0_PKT_S5_iiiPKb)
        /*1ca0*/ 	.word	0x00000000


	//----- nvinfo : EIATTR_REGCOUNT
	.align		4
.L_1249:
        /*1ca4*/ 	.byte	0x04, 0x2f
        /*1ca6*/ 	.short	(.L_1251 - .L_1250)
	.align		4
.L_1250:
        /*1ca8*/ 	.word	index@(_ZN43_GLOBAL__N__9ae7fba5_10_SoftMax_cu_9f978f6321softmax_warp_backwardIdddLi1ELb1ELb0EEEvPT0_PKT_S5_iiiPKb)
        /*1cac*/ 	.word	0x0000001c


	//----- nvinfo : EIATTR_FRAME_SIZE
	.align		4
.L_1251:
        /*1cb0*/ 	.byte	0x04, 0x11
        /*1cb2*/ 	.short	(.L_1253 - .L_1252)
	.align		4
.L_1252:
        /*1cb4*/ 	.word	index@(_ZN43_GLOBAL__N__9ae7fba5_10_SoftMax_cu_9f978f6321softmax_warp_backwardIdddLi1ELb1ELb0EEEvPT0_PKT_S5_iiiPKb)
        /*1cb8*/ 	.word	0x00000000


	//----- nvinfo : EIATTR_REGCOUNT
	.align		4
.L_1253:
        /*1cbc*/ 	.byte	0x04, 0x2f
        /*1cbe*/ 	.short	(.L_1255 - .L_1254)
	.align		4
.L_1254:
        /*1cc0*/ 	.word	index@(_ZN43_GLOBAL__N__9ae7fba5_10_SoftMax_cu_9f978f6321softmax_warp_backwardIdddLi2ELb1ELb0EEEvPT0_PKT_S5_iiiPKb)
        /*1cc4*/ 	.word	0x0000001e


	//----- nvinfo : EIATTR_FRAME_SIZE
	.align		4
.L_1255:
        /*1cc8*/ 	.byte	0x04, 0x11
        /*1cca*/ 	.short	(.L_1257 - .L_1256)
	.align		4
.L_1256:
        /*1ccc*/ 	.word	index@(_ZN43_GLOBAL__N__9ae7fba5_10_SoftMax_cu_9f978f6321softmax_warp_backwardIdddLi2ELb1ELb0EEEvPT0_PKT_S5_iiiPKb)
        /*1cd0*/ 	.word	0x00000000


	//----- nvinfo : EIATTR_REGCOUNT
	.align		4
.L_1257:
        /*1cd4*/ 	.byte	0x04, 0x2f
        /*1cd6*/ 	.short	(.L_1259 - .L_1258)
	.align		4
.L_1258:
        /*1cd8*/ 	.word	index@(_ZN43_GLOBAL__N__9ae7fba5_10_SoftMax_cu_9f978f6321softmax_warp_backwardIdddLi3ELb1ELb0EEEvPT0_PKT_S5_iiiPKb)
        /*1cdc*/ 	.word	0x0000001e


	//----- nvinfo : EIATTR_FRAME_SIZE
	.align		4
.L_1259:
        /*1ce0*/ 	.byte	0x04, 0x11
        /*1ce2*/ 	.short	(.L_1261 - .L_1260)
	.align		4
.L_1260:
        /*1ce4*/ 	.word	index@(_ZN43_GLOBAL__N__9ae7fba5_10_SoftMax_cu_9f978f6321softmax_warp_backwardIdddLi3ELb1ELb0EEEvPT0_PKT_S5_iiiPKb)
        /*1ce8*/ 	.word	0x00000000


	//----- nvinfo : EIATTR_REGCOUNT
	.align		4
.L_1261:
        /*1cec*/ 	.byte	0x04, 0x2f
        /*1cee*/ 	.short	(.L_1263 - .L_1262)
	.align		4
.L_1262:
        /*1cf0*/ 	.word	index@(_ZN43_GLOBAL__N__9ae7fba5_10_SoftMax_cu_9f978f6321softmax_warp_backwardIdddLi4ELb1ELb0EEEvPT0_PKT_S5_iiiPKb)
        /*1cf4*/ 	.word	0x0000001e


	//----- nvinfo : EIATTR_FRAME_SIZE
	.align		4
.L_1263:
        /*1cf8*/ 	.byte	0x04, 0x11
        /*1cfa*/ 	.short	(.L_1265 - .L_1264)
	.align		4
.L_1264:
        /*1cfc*/ 	.word	index@(_ZN43_GLOBAL__N__9ae7fba5_10_SoftMax_cu_9f978f6321softmax_warp_backwardIdddLi4ELb1ELb0EEEvPT0_PKT_S5_iiiPKb)
        /*1d00*/ 	.word	0x00000000


	//----- nvinfo : EIATTR_REGCOUNT
	.align		4
.L_1265:
        /*1d04*/ 	.byte	0x04, 0x2f
        /*1d06*/ 	.short	(.L_1267 - .L_1266)
	.align		4
.L_1266:
        /*1d08*/ 	.word	index@(_ZN43_GLOBAL__N__9ae7fba5_10_SoftMax_cu_9f978f6321softmax_warp_backwardIdddLi5ELb1ELb0EEEvPT0_PKT_S5_iiiPKb)
        /*1d0c*/ 	.word	0x0000001e


	//----- nvinfo : EIATTR_FRAME_SIZE
	.align		4
.L_1267:
        /*1d10*/ 	.byte	0x04, 0x11
        /*1d12*/ 	.short	(.L_1269 - .L_1268)
	.align		4
.L_1268:
        /*1d14*/ 	.word	index@(_ZN43_GLOBAL__N__9ae7fba5_10_SoftMax_cu_9f978f6321softmax_warp_backwardIdddLi5ELb1ELb0EEEvPT0_PKT_S5_iiiPKb)
        /*1d18*/ 	.word	0x00000000


	//----- nvinfo : EIATTR_REGCOUNT
	.align		4
.L_1269:
        /*1d1c*/ 	.byte	0x04, 0x2f
        /*1d1e*/ 	.short	(.L_1271 - .L_1270)
	.align		4
.L_1270:
        /*1d20*/ 	.word	index@(_ZN43_GLOBAL__N__9ae7fba5_10_SoftMax_cu_9f978f6321softmax_warp_backwardIdddLi6ELb1ELb0EEEvPT0_PKT_S5_iiiPKb)
        /*1d24*/ 	.word	0x00000028


	//----- nvinfo : EIATTR_FRAME_SIZE
	.align		4
.L_1271:
        /*1d28*/ 	.byte	0x04, 0x11
        /*1d2a*/ 	.short	(.L_1273 - .L_1272)
	.align		4
.L_1272:
        /*1d2c*/ 	.word	index@(_ZN43_GLOBAL__N__9ae7fba5_10_SoftMax_cu_9f978f6321softmax_warp_backwardIdddLi6ELb1ELb0EEEvPT0_PKT_S5_iiiPKb)
        /*1d30*/ 	.word	0x00000000


	//----- nvinfo : EIATTR_REGCOUNT
	.align		4
.L_1273:
        /*1d34*/ 	.byte	0x04, 0x2f
        /*1d36*/ 	.short	(.L_1275 - .L_1274)
	.align		4
.L_1274:
        /*1d38*/ 	.word	index@(_ZN43_GLOBAL__N__9ae7fba5_10_SoftMax_cu_9f978f6321softmax_warp_backwardIdddLi7ELb1ELb0EEEvPT0_PKT_S5_iiiPKb)
        /*1d3c*/ 	.word	0x00000038


	//----- nvinfo : EIATTR_FRAME_SIZE
	.align		4
.L_1275:
        /*1d40*/ 	.byte	0x04, 0x11
        /*1d42*/ 	.short	(.L_1277 - .L_1276)
	.align		4
.L_1276:
        /*1d44*/ 	.word	index@(_ZN43_GLOBAL__N__9ae7fba5_10_SoftMax_cu_9f978f6321softmax_warp_backwardIdddLi7ELb1ELb0EEEvPT0_PKT_S5_iiiPKb)
        /*1d48*/ 	.word	0x00000000


	//----- nvinfo : EIATTR_REGCOUNT
	.align		4
.L_1277:
        /*1d4c*/ 	.byte	0x04, 0x2f
        /*1d4e*/ 	.short	(.L_1279 - .L_1278)
	.align		4
.L_1278:
        /*1d50*/ 	.word	index@(_ZN43_GLOBAL__N__9ae7fba5_10_SoftMax_cu_9f978f6321softmax_warp_backwardIdddLi8ELb1ELb0EEEvPT0_PKT_S5_iiiPKb)
        /*1d54*/ 	.word	0x00000038


	//----- nvinfo : EIATTR_FRAME_SIZE
	.align		4
.L_1279:
        /*1d58*/ 	.byte	0x04, 0x11
        /*1d5a*/ 	.short	(.L_1281 - .L_1280)
	.align		4
.L_1280:
        /*1d5c*/ 	.word	index@(_ZN43_GLOBAL__N__9ae7fba5_10_SoftMax_cu_9f978f6321softmax_warp_backwardIdddLi8ELb1ELb0EEEvPT0_PKT_S5_iiiPKb)
        /*1d60*/ 	.word	0x00000000


	//----- nvinfo : EIATTR_REGCOUNT
	.align		4
.L_1281:
        /*1d64*/ 	.byte	0x04, 0x2f
        /*1d66*/ 	.short	(.L_1283 - .L_1282)
	.align		4
.L_1282:
        /*1d68*/ 	.word	index@(_ZN43_GLOBAL__N__9ae7fba5_10_SoftMax_cu_9f978f6321softmax_warp_backwardIdddLi9ELb1ELb0EEEvPT0_PKT_S5_iiiPKb)
        /*1d6c*/ 	.word	0x00000060


	//----- nvinfo : EIATTR_FRAME_SIZE
	.align		4
.L_1283:
        /*1d70*/ 	.byte	0x04, 0x11
        /*1d72*/ 	.short	(.L_1285 - .L_1284)
	.align		4
.L_1284:
        /*1d74*/ 	.word	index@(_ZN43_GLOBAL__N__9ae7fba5_10_SoftMax_cu_9f978f6321softmax_warp_backwardIdddLi9ELb1ELb0EEEvPT0_PKT_S5_iiiPKb)
        /*1d78*/ 	.word	0x00000000


	//----- nvinfo : EIATTR_REGCOUNT
	.align		4
.L_1285:
        /*1d7c*/ 	.byte	0x04, 0x2f
        /*1d7e*/ 	.short	(.L_1287 - .L_1286)
	.align		4
.L_1286:
        /*1d80*/ 	.word	index@(_ZN43_GLOBAL__N__9ae7fba5_10_SoftMax_cu_9f978f6321softmax_warp_backwardIdddLi10ELb1ELb0EEEvPT0_PKT_S5_iiiPKb)
        /*1d84*/ 	.word	0x000000b0


	//----- nvinfo : EIATTR_FRAME_SIZE
	.align		4
.L_1287:
        /*1d88*/ 	.byte	0x04, 0x11
        /*1d8a*/ 	.short	(.L_1289 - .L_1288)
	.align		4
.L_1288:
        /*1d8c*/ 	.word	index@(_ZN43_GLOBAL__N__9ae7fba5_10_SoftMax_cu_9f978f6321softmax_warp_backwardIdddLi10ELb1ELb0EEEvPT0_PKT_S5_iiiPKb)
        /*1d90*/ 	.word	0x00000000


	//----- nvinfo : EIATTR_REGCOUNT
	.align		4
.L_1289:
        /*1d94*/ 	.byte	0x04, 0x2f
        /*1d96*/ 	.short	(.L_1291 - .L_1290)
	.align		4
.L_1290:
        /*1d98*/ 	.word	index@(_ZN43_GLOBAL__N__9ae7fba5_10_SoftMax_cu_9f978f6321softmax_warp_backwardIfffLi0ELb1ELb0EEEvPT0_PKT_S5_iiiPKb)
        /*1d9c*/ 	.word	0x00000013


	//----- nvinfo : EIATTR_FRAME_SIZE
	.align		4
.L_1291:
        /*1da0*/ 	.byte	0x04, 0x11
        /*1da2*/ 	.short	(.L_1293 - .L_1292)
	.align		4
.L_1292:
        /*1da4*/ 	.word	index@(_ZN43_GLOBAL__N__9ae7fba5_10_SoftMax_cu_9f978f6321softmax_warp_backwardIfffLi0ELb1ELb0EEEvPT0_PKT_S5_iiiPKb)
        /*1da8*/ 	.word	0x00000000


	//----- nvinfo : EIATTR_REGCOUNT
	.align		4
.L_1293:
        /*1dac*/ 	.byte	0x04, 0x2f
        /*1dae*/ 	.short	(.L_1295 - .L_1294)
	.align		4
.L_1294:
        /*1db0*/ 	.word	index@(_ZN43_GLOBAL__N__9ae7fba5_10_SoftMax_cu_9f978f6321softmax_warp_backwardIfffLi1ELb1ELb0EEEvPT0_PKT_S5_iiiPKb)
        /*1db4*/ 	.word	0x00000014


	//----- nvinfo : EIATTR_FRAME_SIZE
	.align		4
.L_1295:
        /*1db8*/ 	.byte	0x04, 0x11
        /*1dba*/ 	.short	(.L_1297 - .L_1296)
	.align		4
.L_1296:
        /*1dbc*/ 	.word	index@(_ZN43_GLOBAL__N__9ae7fba5_10_SoftMax_cu_9f978f6321softmax_warp_backwardIfffLi1ELb1ELb0EEEvPT0_PKT_S5_iiiPKb)
        /*1dc0*/ 	.word	0x00000000


	//----- nvinfo : EIATTR_REGCOUNT
	.align		4
.L_1297:
        /*1dc4*/ 	.byte	0x04, 0x2f
        /*1dc6*/ 	.short	(.L_1299 - .L_1298)
	.align		4
.L_1298:
        /*1dc8*/ 	.word	index@(_ZN43_GLOBAL__N__9ae7fba5_10_SoftMax_cu_9f978f6321softmax_warp_backwardIfffLi2ELb1ELb0EEEvPT0_PKT_S5_iiiPKb)
        /*1dcc*/ 	.word	0x00000015


	//----- nvinfo : EIATTR_FRAME_SIZE
	.align		4
.L_1299:
        /*1dd0*/ 	.byte	0x04, 0x11
        /*1dd2*/ 	.short	(.L_1301 - .L_1300)
	.align		4
.L_1300:
        /*1dd4*/ 	.word	index@(_ZN43_GLOBAL__N__9ae7fba5_10_SoftMax_cu_9f978f6321softmax_warp_backwardIfffLi2ELb1ELb0EEEvPT0_PKT_S5_iiiPKb)
        /*1dd8*/ 	.word	0x00000000


	//----- nvinfo : EIATTR_REGCOUNT
	.align		4
.L_1301:
        /*1ddc*/ 	.byte	0x04, 0x2f
        /*1dde*/ 	.short	(.L_1303 - .L_1302)
	.align		4
.L_1302:
        /*1de0*/ 	.word	index@(_ZN43_GLOBAL__N__9ae7fba5_10_SoftMax_cu_9f978f6321softmax_warp_backwardIfffLi3ELb1ELb0EEEvPT0_PKT_S5_iiiPKb)
        /*1de4*/ 	.word	0x00000015


	//----- nvinfo : EIATTR_FRAME_SIZE
	.align		4
.L_1303:
        /*1de8*/ 	.byte	0x04, 0x11
        /*1dea*/ 	.short	(.L_1305 - .L_1304)
	.align		4
.L_1304:
        /*1dec*/ 	.word	index@(_ZN43_GLOBAL__N__9ae7fba5_10_SoftMax_cu_9f978f6321softmax_warp_backwardIfffLi3ELb1ELb0EEEvPT0_PKT_S5_iiiPKb)
        /*1df0*/ 	.word	0x00000000


	//----- nvinfo : EIATTR_REGCOUNT
	.align		4
.L_1305:
        /*1df4*/ 	.byte	0x04, 0x2f
        /*1df6*/ 	.short	(.L_1307 - .L_1306)
	.align		4
.L_1306:
        /*1df8*/ 	.word	index@(_ZN43_GLOBAL__N__9ae7fba5_10_SoftMax_cu_9f978f6321softmax_warp_backwardIfffLi4ELb1ELb0EEEvPT0_PKT_S5_iiiPKb)
        /*1dfc*/ 	.word	0x00000017


	//----- nvinfo : EIATTR_FRAME_SIZE
	.align		4
.L_1307:
        /*1e00*/ 	.byte	0x04, 0x11
        /*1e02*/ 	.short	(.L_1309 - .L_1308)
	.align		4
.L_1308:
        /*1e04*/ 	.word	index@(_ZN43_GLOBAL__N__9ae7fba5_10_SoftMax_cu_9f978f6321softmax_warp_backwardIfffLi4ELb1ELb0EEEvPT0_PKT_S5_iiiPKb)
        /*1e08*/ 	.word	0x00000000


	//----- nvinfo : EIATTR_REGCOUNT
	.align		4
.L_1309:
        /*1e0c*/ 	.byte	0x04, 0x2f
        /*1e0e*/ 	.short	(.L_1311 - .L_1310)
	.align		4
.L_1310:
        /*1e10*/ 	.word	index@(_ZN43_GLOBAL__N__9ae7fba5_10_SoftMax_cu_9f978f6321softmax_warp_backwardIfffLi5ELb1ELb0EEEvPT0_PKT_S5_iiiPKb)
        /*1e14*/ 	.word	0x00000017


	//----- nvinfo : EIATTR_FRAME_SIZE
	.align		4
.L_1311:
        /*1e18*/ 	.byte	0x04, 0x11
        /*1e1a*/ 	.short	(.L_1313 - .L_1312)
	.align		4
.L_1312:
        /*1e1c*/ 	.word	index@(_ZN43_GLOBAL__N__9ae7fba5_10_SoftMax_cu_9f978f6321softmax_warp_backwardIfffLi5ELb1ELb0EEEvPT0_PKT_S5_iiiPKb)
        /*1e20*/ 	.word	0x00000000


	//----- nvinfo : EIATTR_REGCOUNT
	.align		4
.L_1313:
        /*1e24*/ 	.byte	0x04, 0x2f
        /*1e26*/ 	.short	(.L_1315 - .L_1314)
	.align		4
.L_1314:
        /*1e28*/ 	.word	index@(_ZN43_GLOBAL__N__9ae7fba5_10_SoftMax_cu_9f978f6321softmax_warp_backwardIfffLi6ELb1ELb0EEEvPT0_PKT_S5_iiiPKb)
        /*1e2c*/ 	.word	0x0000001f


	//----- nvinfo : EIATTR_FRAME_SIZE
	.align		4
.L_1315:
        /*1e30*/ 	.byte	0x04, 0x11
        /*1e32*/ 	.short	(.L_1317 - .L_1316)
	.align		4
.L_1316:
        /*1e34*/ 	.word	index@(_ZN43_GLOBAL__N__9ae7fba5_10_SoftMax_cu_9f978f6321softmax_warp_backwardIfffLi6ELb1ELb0EEEvPT0_PKT_S5_iiiPKb)
        /*1e38*/ 	.word	0x00000000


	//----- nvinfo : EIATTR_REGCOUNT
	.align		4
.L_1317:
        /*1e3c*/ 	.byte	0x04, 0x2f
        /*1e3e*/ 	.short	(.L_1319 - .L_1318)
	.align		4
.L_1318:
        /*1e40*/ 	.word	index@(_ZN43_GLOBAL__N__9ae7fba5_10_SoftMax_cu_9f978f6321softmax_warp_backwardIfffLi7ELb1ELb0EEEvPT0_PKT_S5_iiiPKb)
        /*1e44*/ 	.word	0x00000020


	//----- nvinfo : EIATTR_FRAME_SIZE
	.align		4
.L_1319:
        /*1e48*/ 	.byte	0x04, 0x11
        /*1e4a*/ 	.short	(.L_1321 - .L_1320)
	.align		4
.L_1320:
        /*1e4c*/ 	.word	index@(_ZN43_GLOBAL__N__9ae7fba5_10_SoftMax_cu_9f978f6321softmax_warp_backwardIfffLi7ELb1ELb0EEEvPT0_PKT_S5_iiiPKb)
        /*1e50*/ 	.word	0x00000000


	//----- nvinfo : EIATTR_REGCOUNT
	.align		4
.L_1321:
        /*1e54*/ 	.byte	0x04, 0x2f
        /*1e56*/ 	.short	(.L_1323 - .L_1322)
	.align		4
.L_1322:
        /*1e58*/ 	.word	index@(_ZN43_GLOBAL__N__9ae7fba5_10_SoftMax_cu_9f978f6321softmax_warp_backwardIfffLi8ELb1ELb0EEEvPT0_PKT_S5_iiiPKb)
        /*1e5c*/ 	.word	0x00000020


	//----- nvinfo : EIATTR_FRAME_SIZE
	.align		4
.L_1323:
        /*1e60*/ 	.byte	0x04, 0x11
        /*1e62*/ 	.short	(.L_1325 - .L_1324)
	.align		4
.L_1324:
        /*1e64*/ 	.word	index@(_ZN43_GLOBAL__N__9ae7fba5_10_SoftMax_cu_9f978f6321softmax_warp_backwardIfffLi8ELb1ELb0EEEvPT0_PKT_S5_iiiPKb)
        /*1e68*/ 	.word	0x00000000


	//----- nvinfo : EIATTR_REGCOUNT
	.align		4
.L_1325:
        /*1e6c*/ 	.byte	0x04, 0x2f
        /*1e6e*/ 	.short	(.L_1327 - .L_1326)
	.align		4
.L_1326:
        /*1e70*/ 	.word	index@(_ZN43_GLOBAL__N__9ae7fba5_10_SoftMax_cu_9f978f6321softmax_warp_backwardIfffLi9ELb1ELb0EEEvPT0_PKT_S5_iiiPKb)
        /*1e74*/ 	.word	0x00000038


	//----- nvinfo : EIATTR_FRAME_SIZE
	.align		4
.L_1327:
        /*1e78*/ 	.byte	0x04, 0x11
        /*1e7a*/ 	.short	(.L_1329 - .L_1328)
	.align		4
.L_1328:
        /*1e7c*/ 	.word	index@(_ZN43_GLOBAL__N__9ae7fba5_10_SoftMax_cu_9f978f6321softmax_warp_backwardIfffLi9ELb1ELb0EEEvPT0_PKT_S5_iiiPKb)
        /*1e80*/ 	.word	0x00000000


	//----- nvinfo : EIATTR_REGCOUNT
	.align		4
.L_1329:
        /*1e84*/ 	.byte	0x04, 0x2f
        /*1e86*/ 	.short	(.L_1331 - .L_1330)
	.align		4
.L_1330:
        /*1e88*/ 	.word	index@(_ZN43_GLOBAL__N__9ae7fba5_10_SoftMax_cu_9f978f6321softmax_warp_backwardIfffLi10ELb1ELb0EEEvPT0_PKT_S5_iiiPKb)
        /*1e8c*/ 	.word	0x0000006c


	//----- nvinfo : EIATTR_FRAME_SIZE
	.align		4
.L_1331:
        /*1e90*/ 	.byte	0x04, 0x11
        /*1e92*/ 	.short	(.L_1333 - .L_1332)
	.align		4
.L_1332:
        /*1e94*/ 	.word	index@(_ZN43_GLOBAL__N__9ae7fba5_10_SoftMax_cu_9f978f6321softmax_warp_backwardIfffLi10ELb1ELb0EEEvPT0_PKT_S5_iiiPKb)
        /*1e98*/ 	.word	0x00000000


	//----- nvinfo : EIATTR_REGCOUNT
	.align		4
.L_1333:
        /*1e9c*/ 	.byte	0x04, 0x2f
        /*1e9e*/ 	.short	(.L_1335 - .L_1334)
	.align		4
.L_1334:
        /*1ea0*/ 	.word	index@(_ZN43_GLOBAL__N__9ae7fba5_10_SoftMax_cu_9f978f6321softmax_warp_backwardIN3c104HalfES2_fLi0ELb1ELb0EEEvPT0_PKT_S7_iiiPKb)
        /*1ea4*/ 	.word	0x00000014


	//----- nvinfo : EIATTR_FRAME_SIZE
	.align		4
.L_1335:
        /*1ea8*/ 	.byte	0x04, 0x11
        /*1eaa*/ 	.short	(.L_1337 - .L_1336)
	.align		4
.L_1336:
        /*1eac*/ 	.word	index@(_ZN43_GLOBAL__N__9ae7fba5_10_SoftMax_cu_9f978f6321softmax_warp_backwardIN3c104HalfES2_fLi0ELb1ELb0EEEvPT0_PKT_S7_iiiPKb)
        /*1eb0*/ 	.word	0x00000000


	//----- nvinfo : EIATTR_REGCOUNT
	.align		4
.L_1337:
        /*1eb4*/ 	.byte	0x04, 0x2f
        /*1eb6*/ 	.short	(.L_1339 - .L_1338)
	.align		4
.L_1338:
        /*1eb8*/ 	.word	index@(_ZN43_GLOBAL__N__9ae7fba5_10_SoftMax_cu_9f978f6321softmax_warp_backwardIN3c104HalfES2_fLi1ELb1ELb0EEEvPT0_PKT_S7_iiiPKb)
        /*1ebc*/ 	.word	0x00000012


	//----- nvinfo : EIATTR_FRAME_SIZE
	.align		4
.L_1339:
        /*1ec0*/ 	.byte	0x04, 0x11
        /*1ec2*/ 	.short	(.L_1341 - .L_1340)
	.align		4
.L_1340:
        /*1ec4*/ 	.word	index@(_ZN43_GLOBAL__N__9ae7fba5_10_SoftMax_cu_9f978f6321softmax_warp_backwardIN3c104HalfES2_fLi1ELb1ELb0EEEvPT0_PKT_S7_iiiPKb)
        /*1ec8*/ 	.word	0x00000000


	//----- nvinfo : EIATTR_REGCOUNT
	.align		4
.L_1341:
        /*1ecc*/ 	.byte	0x04, 0x2f
        /*1ece*/ 	.short	(.L_1343 - .L_1342)
	.align		4
.L_1342:
        /*1ed0*/ 	.word	index@(_ZN43_GLOBAL__N__9ae7fba5_10_SoftMax_cu_9f978f6321softmax_warp_backwardIN3c104HalfES2_fLi2ELb1ELb0EEEvPT0_PKT_S7_iiiPKb)
        /*1ed4*/ 	.word	0x00000015


	//----- nvinfo : EIATTR_FRAME_SIZE
	.align		4
.L_1343:
        /*1ed8*/ 	.byte	0x04, 0x11
        /*1eda*/ 	.short	(.L_1345 - .L_1344)
	.align		4
.L_1344:
        /*1edc*/ 	.word	index@(_ZN43_GLOBAL__N__9ae7fba5_10_SoftMax_cu_9f978f6321softmax_warp_backwardIN3c104HalfES2_fLi2ELb1ELb0EEEvPT0_PKT_S7_iiiPKb)
        /*1ee0*/ 	.word	0x00000000


	//----- nvinfo : EIATTR_REGCOUNT
	.align		4
.L_1345:
        /*1ee4*/ 	.byte	0x04, 0x2f
        /*1ee6*/ 	.short	(.L_1347 - .L_1346)
	.align		4
.L_1346:
        /*1ee8*/ 	.word	index@(_ZN43_GLOBAL__N__9ae7fba5_10_SoftMax_cu_9f978f6321softmax_warp_backwardIN3c104HalfES2_fLi3ELb1ELb0EEEvPT0_PKT_S7_iiiPKb)
        /*1eec*/ 	.word	0x00000015


	//----- nvinfo : EIATTR_FRAME_SIZE
	.align		4
.L_1347:
        /*1ef0*/ 	.byte	0x04, 0x11
        /*1ef2*/ 	.short	(.L_1349 - .L_1348)
	.align		4
.L_1348:
        /*1ef4*/ 	.word	index@(_ZN43_GLOBAL__N__9ae7fba5_10_SoftMax_cu_9f978f6321softmax_warp_backwardIN3c104HalfES2_fLi3ELb1ELb0EEEvPT0_PKT_S7_iiiPKb)
        /*1ef8*/ 	.word	0x00000000


	//----- nvinfo : EIATTR_REGCOUNT
	.align		4
.L_1349:
        /*1efc*/ 	.byte	0x04, 0x2f
        /*1efe*/ 	.short	(.L_1351 - .L_1350)
	.align		4
.L_1350:
        /*1f00*/ 	.word	index@(_ZN43_GLOBAL__N__9ae7fba5_10_SoftMax_cu_9f978f6321softmax_warp_backwardIN3c104HalfES2_fLi4ELb1ELb0EEEvPT0_PKT_S7_iiiPKb)
        /*1f04*/ 	.word	0x00000014


	//----- nvinfo : EIATTR_FRAME_SIZE
	.align		4
.L_1351:
        /*1f08*/ 	.byte	0x04, 0x11
        /*1f0a*/ 	.short	(.L_1353 - .L_1352)
	.align		4
.L_1352:
        /*1f0c*/ 	.word	index@(_ZN43_GLOBAL__N__9ae7fba5_10_SoftMax_cu_9f978f6321softmax_warp_backwardIN3c104HalfES2_fLi4ELb1ELb0EEEvPT0_PKT_S7_iiiPKb)
        /*1f10*/ 	.word	0x00000000


	//----- nvinfo : EIATTR_REGCOUNT
	.align		4
.L_1353:
        /*1f14*/ 	.byte	0x04, 0x2f
        /*1f16*/ 	.short	(.L_1355 - .L_1354)
	.align		4
.L_1354:
        /*1f18*/ 	.word	index@(_ZN43_GLOBAL__N__9ae7fba5_10_SoftMax_cu_9f978f6321softmax_warp_backwardIN3c104HalfES2_fLi5ELb1ELb0EEEvPT0_PKT_S7_iiiPKb)
        /*1f1c*/ 	.word	0x00000014


	//----- nvinfo : EIATTR_FRAME_SIZE
	.align		4
.L_1355:
        /*1f20*/ 	.byte	0x04, 0x11
        /*1f22*/ 	.short	(.L_1357 - .L_1356)
	.align		4
.L_1356:
        /*1f24*/ 	.word	index@(_ZN43_GLOBAL__N__9ae7fba5_10_SoftMax_cu_9f978f6321softmax_warp_backwardIN3c104HalfES2_fLi5ELb1ELb0EEEvPT0_PKT_S7_iiiPKb)
        /*1f28*/ 	.word	0x00000000


	//----- nvinfo : EIATTR_REGCOUNT
	.align		4
.L_1357:
        /*1f2c*/ 	.byte	0x04, 0x2f
        /*1f2e*/ 	.short	(.L_1359 - .L_1358)
	.align		4
.L_1358:
        /*1f30*/ 	.word	index@(_ZN43_GLOBAL__N__9ae7fba5_10_SoftMax_cu_9f978f6321softmax_warp_backwardIN3c104HalfES2_fLi6ELb1ELb0EEEvPT0_PKT_S7_iiiPKb)
        /*1f34*/ 	.word	0x0000001f


	//----- nvinfo : EIATTR_FRAME_SIZE
	.align		4
.L_1359:
        /*1f38*/ 	.byte	0x04, 0x11
        /*1f3a*/ 	.short	(.L_1361 - .L_1360)
	.align		4
.L_1360:
        /*1f3c*/ 	.word	index@(_ZN43_GLOBAL__N__9ae7fba5_10_SoftMax_cu_9f978f6321softmax_warp_backwardIN3c104HalfES2_fLi6ELb1ELb0EEEvPT0_PKT_S7_iiiPKb)
        /*1f40*/ 	.word	0x00000000


	//----- nvinfo : EIATTR_REGCOUNT
	.align		4
.L_1361:
        /*1f44*/ 	.byte	0x04, 0x2f
        /*1f46*/ 	.short	(.L_1363 - .L_1362)
	.align		4
.L_1362:
        /*1f48*/ 	.word	index@(_ZN43_GLOBAL__N__9ae7fba5_10_SoftMax_cu_9f978f6321softmax_warp_backwardIN3c104HalfES2_fLi7ELb1ELb0EEEvPT0_PKT_S7_iiiPKb)
        /*1f4c*/ 	.word	0x00000020


	//----- nvinfo : EIATTR_FRAME_SIZE
	.align		4
.L_1363:
        /*1f50*/ 	.byte	0x04, 0x11
        /*1f52*/ 	.short	(.L_1365 - .L_1364)
	.align		4
.L_1364:
        /*1f54*/ 	.word	index@(_ZN43_GLOBAL__N__9ae7fba5_10_SoftMax_cu_9f978f6321softmax_warp_backwardIN3c104HalfES2_fLi7ELb1ELb0EEEvPT0_PKT_S7_iiiPKb)
        /*1f58*/ 	.word	0x00000000


	//----- nvinfo : EIATTR_REGCOUNT
	.align		4
.L_1365:
        /*1f5c*/ 	.byte	0x04, 0x2f
        /*1f5e*/ 	.short	(.L_1367 - .L_1366)
	.align		4
.L_1366:
        /*1f60*/ 	.word	index@(_ZN43_GLOBAL__N__9ae7fba5_10_SoftMax_cu_9f978f6321softmax_warp_backwardIN3c104HalfES2_fLi8ELb1ELb0EEEvPT0_PKT_S7_iiiPKb)
        /*1f64*/ 	.word	0x00000020


	//----- nvinfo : EIATTR_FRAME_SIZE
	.align		4
.L_1367:
        /*1f68*/ 	.byte	0x04, 0x11
        /*1f6a*/ 	.short	(.L_1369 - .L_1368)
	.align		4
.L_1368:
        /*1f6c*/ 	.word	index@(_ZN43_GLOBAL__N__9ae7fba5_10_SoftMax_cu_9f978f6321softmax_warp_backwardIN3c104HalfES2_fLi8ELb1ELb0EEEvPT0_PKT_S7_iiiPKb)
        /*1f70*/ 	.word	0x00000000


	//----- nvinfo : EIATTR_REGCOUNT
	.align		4
.L_1369:
        /*1f74*/ 	.byte	0x04, 0x2f
        /*1f76*/ 	.short	(.L_1371 - .L_1370)
	.align		4
.L_1370:
        /*1f78*/ 	.word	index@(_ZN43_GLOBAL__N__9ae7fba5_10_SoftMax_cu_9f978f6321softmax_warp_backwardIN3c104HalfES2_fLi9ELb1ELb0EEEvPT0_PKT_S7_iiiPKb)
        /*1f7c*/ 	.word	0x00000038


	//----- nvinfo : EIATTR_FRAME_SIZE
	.align		4
.L_1371:
        /*1f80*/ 	.byte	0x04, 0x11
        /*1f82*/ 	.short	(.L_1373 - .L_1372)
	.align		4
.L_1372:
        /*1f84*/ 	.word	index@(_ZN43_GLOBAL__N__9ae7fba5_10_SoftMax_cu_9f978f6321softmax_warp_backwardIN3c104HalfES2_fLi9ELb1ELb0EEEvPT0_PKT_S7_iiiPKb)
        /*1f88*/ 	.word	0x00000000


	//----- nvinfo : EIATTR_REGCOUNT
	.align		4
.L_1373:
        /*1f8c*/ 	.byte	0x04, 0x2f
        /*1f8e*/ 	.short	(.L_1375 - .L_1374)
	.align		4
.L_1374:
        /*1f90*/ 	.word	index@(_ZN43_GLOBAL__N__9ae7fba5_10_SoftMax_cu_9f978f6321softmax_warp_backwardIN3c104HalfES2_fLi10ELb1ELb0EEEvPT0_PKT_S7_iiiPKb)
        /*1f94*/ 	.word	0x0000006c


	//----- nvinfo : EIATTR_FRAME_SIZE
	.align		4
.L_1375:
        /*1f98*/ 	.byte	0x04, 0x11
        /*1f9a*/ 	.short	(.L_1377 - .L_1376)
	.align		4
.L_1376:
        /*1f9c*/ 	.word	index@(_ZN43_GLOBAL__N__9ae7fba5_10_SoftMax_cu_9f978f6321softmax_warp_backwardIN3c104HalfES2_fLi10ELb1ELb0EEEvPT0_PKT_S7_iiiPKb)
        /*1fa0*/ 	.word	0x00000000


	//----- nvinfo : EIATTR_REGCOUNT
	.align		4
.L_1377:
        /*1fa4*/ 	.byte	0x04, 0x2f
        /*1fa6*/ 	.short	(.L_1379 - .L_1378)
	.align		4
.L_1378:
        /*1fa8*/ 	.word	index@(_ZN43_GLOBAL__N__9ae7fba5_10_SoftMax_cu_9f978f6321softmax_warp_backwardIfN3c104HalfEfLi0ELb1ELb0EEEvPT0_PKT_S7_iiiPKb)
        /*1fac*/ 	.word	0x00000013


	//----- nvinfo : EIATTR_FRAME_SIZE
	.align		4
.L_1379:
        /*1fb0*/ 	.byte	0x04, 0x11
        /*1fb2*/ 	.short	(.L_1381 - .L_1380)
	.align		4
.L_1380:
        /*1fb4*/ 	.word	index@(_ZN43_GLOBAL__N__9ae7fba5_10_SoftMax_cu_9f978f6321softmax_warp_backwardIfN3c104HalfEfLi0ELb1ELb0EEEvPT0_PKT_S7_iiiPKb)
        /*1fb8*/ 	.word	0x00000000


	//----- nvinfo : EIATTR_REGCOUNT
	.align		4
.L_1381:
        /*1fbc*/ 	.byte	0x04, 0x2f
        /*1fbe*/ 	.short	(.L_1383 - .L_1382)
	.align		4
.L_1382:
        /*1fc0*/ 	.word	index@(_ZN43_GLOBAL__N__9ae7fba5_10_SoftMax_cu_9f978f6321softmax_warp_backwardIfN3c104HalfEfLi1ELb1ELb0EEEvPT0_PKT_S7_iiiPKb)
        /*1fc4*/ 	.word	0x00000013


	//----- nvinfo : EIATTR_FRAME_SIZE
	.align		4
.L_1383:
        /*1fc8*/ 	.byte	0x04, 0x11
        /*1fca*/ 	.short	(.L_1385 - .L_1384)
	.align		4
.L_1384:
        /*1fcc*/ 	.word	index@(_ZN43_GLOBAL__N__9ae7fba5_10_SoftMax_cu_9f978f6321softmax_warp_backwardIfN3c104HalfEfLi1ELb1ELb0EEEvPT0_PKT_S7_iiiPKb)
        /*1fd0*/ 	.word	0x00000000


	//----- nvinfo : EIATTR_REGCOUNT
	.align		4
.L_1385:
        /*1fd4*/ 	.byte	0x04, 0x2f
        /*1fd6*/ 	.short	(.L_1387 - .L_1386)
	.align		4
.L_1386:
        /*1fd8*/ 	.word	index@(_ZN43_GLOBAL__N__9ae7fba5_10_SoftMax_cu_9f978f6321softmax_warp_backwardIfN3c104HalfEfLi2ELb1ELb0EEEvPT0_PKT_S7_iiiPKb)
        /*1fdc*/ 	.word	0x00000015


	//----- nvinfo : EIATTR_FRAME_SIZE
	.align		4
.L_1387:
        /*1fe0*/ 	.byte	0x04, 0x11
        /*1fe2*/ 	.short	(.L_1389 - .L_1388)
	.align		4
.L_1388:
        /*1fe4*/ 	.word	index@(_ZN43_GLOBAL__N__9ae7fba5_10_SoftMax_cu_9f978f6321softmax_warp_backwardIfN3c104HalfEfLi2ELb1ELb0EEEvPT0_PKT_S7_iiiPKb)
        /*1fe8*/ 	.word	0x00000000


	//----- nvinfo : EIATTR_REGCOUNT
	.align		4
.L_1389:
        /*1fec*/ 	.byte	0x04, 0x2f
        /*1fee*/ 	.short	(.L_1391 - .L_1390)
	.align		4
.L_1390:
        /*1ff0*/ 	.word	index@(_ZN43_GLOBAL__N__9ae7fba5_10_SoftMax_cu_9f978f6321softmax_warp_backwardIfN3c104HalfEfLi3ELb1ELb0EEEvPT0_PKT_S7_iiiPKb)
        /*1ff4*/ 	.word	0x00000015


	//----- nvinfo : EIATTR_FRAME_SIZE
	.align		4
.L_1391:
        /*1ff8*/ 	.byte	0x04, 0x11
        /*1ffa*/ 	.short	(.L_1393 - .L_1392)
	.align		4
.L_1392:
        /*1ffc*/ 	.word	index@(_ZN43_GLOBAL__N__9ae7fba5_10_SoftMax_cu_9f978f6321softmax_warp_backwardIfN3c104HalfEfLi3ELb1ELb0EEEvPT0_PKT_S7_iiiPKb)
        /*2000*/ 	.word	0x00000000


	//----- nvinfo : EIATTR_REGCOUNT
	.align		4
.L_1393:
        /*2004*/ 	.byte	0x04, 0x2f
        /*2006*/ 	.short	(.L_1395 - .L_1394)
	.align		4
.L_1394:
        /*2008*/ 	.word	index@(_ZN43_GLOBAL__N__9ae7fba5_10_SoftMax_cu_9f978f6321softmax_warp_backwardIfN3c104HalfEfLi4ELb1ELb0EEEvPT0_PKT_S7_iiiPKb)
        /*200c*/ 	.word	0x00000017


	//----- nvinfo : EIATTR_FRAME_SIZE
	.align		4
.L_1395:
        /*2010*/ 	.byte	0x04, 0x11
        /*2012*/ 	.short	(.L_1397 - .L_1396)
	.align		4
.L_1396:
        /*2014*/ 	.word	index@(_ZN43_GLOBAL__N__9ae7fba5_10_SoftMax_cu_9f978f6321softmax_warp_backwardIfN3c104HalfEfLi4ELb1ELb0EEEvPT0_PKT_S7_iiiPKb)
        /*2018*/ 	.word	0x00000000


	//----- nvinfo : EIATTR_REGCOUNT
	.align		4
.L_1397:
        /*201c*/ 	.byte	0x04, 0x2f
        /*201e*/ 	.short	(.L_1399 - .L_1398)
	.align		4
.L_1398:
        /*2020*/ 	.word	index@(_ZN43_GLOBAL__N__9ae7fba5_10_SoftMax_cu_9f978f6321softmax_warp_backwardIfN3c104HalfEfLi5ELb1ELb0EEEvPT0_PKT_S7_iiiPKb)
        /*2024*/ 	.word	0x00000017


	//----- nvinfo : EIATTR_FRAME_SIZE
	.align		4
.L_1399:
        /*2028*/ 	.byte	0x04, 0x11
        /*202a*/ 	.short	(.L_1401 - .L_1400)
	.align		4
.L_1400:
        /*202c*/ 	.word	index@(_ZN43_GLOBAL__N__9ae7fba5_10_SoftMax_cu_9f978f6321softmax_warp_backwardIfN3c104HalfEfLi5ELb1ELb0EEEvPT0_PKT_S7_iiiPKb)
        /*2030*/ 	.word	0x00000000


	//----- nvinfo : EIATTR_REGCOUNT
	.align		4
.L_1401:
        /*2034*/ 	.byte	0x04, 0x2f
        /*2036*/ 	.short	(.L_1403 - .L_1402)
	.align		4
.L_1402:
        /*2038*/ 	.word	index@(_ZN43_GLOBAL__N__9ae7fba5_10_SoftMax_cu_9f978f6321softmax_warp_backwardIfN3c104HalfEfLi6ELb1ELb0EEEvPT0_PKT_S7_iiiPKb)
        /*203c*/ 	.word	0x0000001d


	//----- nvinfo : EIATTR_FRAME_SIZE
	.align		4
.L_1403:
        /*2040*/ 	.byte	0x04, 0x11
        /*2042*/ 	.short	(.L_1405 - .L_1404)
	.align		4
.L_1404:
        /*2044*/ 	.word	index@(_ZN43_GLOBAL__N__9ae7fba5_10_SoftMax_cu_9f978f6321softmax_warp_backwardIfN3c104HalfEfLi6ELb1ELb0EEEvPT0_PKT_S7_iiiPKb)
        /*2048*/ 	.word	0x00000000


	//----- nvinfo : EIATTR_REGCOUNT
	.align		4
.L_1405:
        /*204c*/ 	.byte	0x04, 0x2f
        /*204e*/ 	.short	(.L_1407 - .L_1406)
	.align		4
.L_1406:
        /*2050*/ 	.word	index@(_ZN43_GLOBAL__N__9ae7fba5_10_SoftMax_cu_9f978f6321softmax_warp_backwardIfN3c104HalfEfLi7ELb1ELb0EEEvPT0_PKT_S7_iiiPKb)
        /*2054*/ 	.word	0x00000020


	//----- nvinfo : EIATTR_FRAME_SIZE
	.align		4
.L_1407:
        /*2058*/ 	.byte	0x04, 0x11
        /*205a*/ 	.short	(.L_1409 - .L_1408)
	.align		4
.L_1408:
        /*205c*/ 	.word	index@(_ZN43_GLOBAL__N__9ae7fba5_10_SoftMax_cu_9f978f6321softmax_warp_backwardIfN3c104HalfEfLi7ELb1ELb0EEEvPT0_PKT_S7_iiiPKb)
        /*2060*/ 	.word	0x00000000


	//----- nvinfo : EIATTR_REGCOUNT
	.align		4
.L_1409:
        /*2064*/ 	.byte	0x04, 0x2f
        /*2066*/ 	.short	(.L_1411 - .L_1410)
	.align		4
.L_1410:
        /*2068*/ 	.word	index@(_ZN43_GLOBAL__N__9ae7fba5_10_SoftMax_cu_9f978f6321softmax_warp_backwardIfN3c104HalfEfLi8ELb1ELb0EEEvPT0_PKT_S7_iiiPKb)
        /*206c*/ 	.word	0x00000020


	//----- nvinfo : EIATTR_FRAME_SIZE
	.align		4
.L_1411:
        /*2070*/ 	.byte	0x04, 0x11
        /*2072*/ 	.short	(.L_1413 - .L_1412)
	.align		4
.L_1412:
        /*2074*/ 	.word	index@(_ZN43_GLOBAL__N__9ae7fba5_10_SoftMax_cu_9f978f6321softmax_warp_backwardIfN3c104HalfEfLi8ELb1ELb0EEEvPT0_PKT_S7_iiiPKb)
        /*2078*/ 	.word	0x00000000


	//----- nvinfo : EIATTR_REGCOUNT
	.align		4
.L_1413:
        /*207c*/ 	.byte	0x04, 0x2f
        /*207e*/ 	.short	(.L_1415 - .L_1414)
	.align		4
.L_1414:
        /*2080*/ 	.word	index@(_ZN43_GLOBAL__N__9ae7fba5_10_SoftMax_cu_9f978f6321softmax_warp_backwardIfN3c104HalfEfLi9ELb1ELb0EEEvPT0_PKT_S7_iiiPKb)
        /*2084*/ 	.word	0x00000038


	//----- nvinfo : EIATTR_FRAME_SIZE
	.align		4
.L_1415:
        /*2088*/ 	.byte	0x04, 0x11
        /*208a*/ 	.short	(.L_1417 - .L_1416)
	.align		4
.L_1416:
        /*208c*/ 	.word	index@(_ZN43_GLOBAL__N__9ae7fba5_10_SoftMax_cu_9f978f6321softmax_warp_backwardIfN3c104HalfEfLi9ELb1ELb0EEEvPT0_PKT_S7_iiiPKb)
        /*2090*/ 	.word	0x00000000


	//----- nvinfo : EIATTR_REGCOUNT
	.align		4
.L_1417:
        /*2094*/ 	.byte	0x04, 0x2f
        /*2096*/ 	.short	(.L_1419 - .L_1418)
	.align		4
.L_1418:
        /*2098*/ 	.word	index@(_ZN43_GLOBAL__N__9ae7fba5_10_SoftMax_cu_9f978f6321softmax_warp_backwardIfN3c104HalfEfLi10ELb1ELb0EEEvPT0_PKT_S7_iiiPKb)
        /*209c*/ 	.word	0x0000006c


	//----- nvinfo : EIATTR_FRAME_SIZE
	.align		4
.L_1419:
        /*20a0*/ 	.byte	0x04, 0x11
        /*20a2*/ 	.short	(.L_1421 - .L_1420)
	.align		4
.L_1420:
        /*20a4*/ 	.word	index@(_ZN43_GLOBAL__N__9ae7fba5_10_SoftMax_cu_9f978f6321softmax_warp_backwardIfN3c104HalfEfLi10ELb1ELb0EEEvPT0_PKT_S7_iiiPKb)
        /*20a8*/ 	.word	0x00000000


	//----- nvinfo : EIATTR_REGCOUNT
	.align		4
.L_1421:
        /*20ac*/ 	.byte	0x04, 0x2f
        /*20ae*/ 	.short	(.L_1423 - .L_1422)
	.align		4
.L_1422:
        /*20b0*/ 	.word	index@(_ZN43_GLOBAL__N__9ae7fba5_10_SoftMax_cu_9f978f6321softmax_warp_backwardIN3c108BFloat16ES2_fLi0ELb1ELb0EEEvPT0_PKT_S7_iiiPKb)
        /*20b4*/ 	.word	0x00000014


	//----- nvinfo : EIATTR_FRAME_SIZE
	.align		4
.L_1423:
        /*20b8*/ 	.byte	0x04, 0x11
        /*20ba*/ 	.short	(.L_1425 - .L_1424)
	.align		4
.L_1424:
        /*20bc*/ 	.word	index@(_ZN43_GLOBAL__N__9ae7fba5_10_SoftMax_cu_9f978f6321softmax_warp_backwardIN3c108BFloat16ES2_fLi0ELb1ELb0EEEvPT0_PKT_S7_iiiPKb)
        /*20c0*/ 	.word	0x00000000


	//----- nvinfo : EIATTR_REGCOUNT
	.align		4
.L_1425:
        /*20c4*/ 	.byte	0x04, 0x2f
        /*20c6*/ 	.short	(.L_1427 - .L_1426)
	.align		4
.L_1426:
        /*20c8*/ 	.word	index@(_ZN43_GLOBAL__N__9ae7fba5_10_SoftMax_cu_9f978f6321softmax_warp_backwardIN3c108BFloat16ES2_fLi1ELb1ELb0EEEvPT0_PKT_S7_iiiPKb)
        /*20cc*/ 	.word	0x00000012


	//----- nvinfo : EIATTR_FRAME_SIZE
	.align		4
.L_1427:
        /*20d0*/ 	.byte	0x04, 0x11
        /*20d2*/ 	.short	(.L_1429 - .L_1428)
	.align		4
.L_1428:
        /*20d4*/ 	.word	index@(_ZN43_GLOBAL__N__9ae7fba5_10_SoftMax_cu_9f978f6321softmax_warp_backwardIN3c108BFloat16ES2_fLi1ELb1ELb0EEEvPT0_PKT_S7_iiiPKb)
        /*20d8*/ 	.word	0x00000000


	//----- nvinfo : EIATTR_REGCOUNT
	.align		4
.L_1429:
        /*20dc*/ 	.byte	0x04, 0x2f
        /*20de*/ 	.short	(.L_1431 - .L_1430)
	.align		4
.L_1430:
        /*20e0*/ 	.word	index@(_ZN43_GLOBAL__N__9ae7fba5_10_SoftMax_cu_9f978f6321softmax_warp_backwardIN3c108BFloat16ES2_fLi2ELb1ELb0EEEvPT0_PKT_S7_iiiPKb)
        /*20e4*/ 	.word	0x00000015


	//----- nvinfo : EIATTR_FRAME_SIZE
	.align		4
.L_1431:
        /*20e8*/ 	.byte	0x04, 0x11
        /*20ea*/ 	.short	(.L_1433 - .L_1432)
	.align		4
.L_1432:
        /*20ec*/ 	.word	index@(_ZN43_GLOBAL__N__9ae7fba5_10_SoftMax_cu_9f978f6321softmax_warp_backwardIN3c108BFloat16ES2_fLi2ELb1ELb0EEEvPT0_PKT_S7_iiiPKb)
        /*20f0*/ 	.word	0x00000000


	//----- nvinfo : EIATTR_REGCOUNT
	.align		4
.L_1433:
        /*20f4*/ 	.byte	0x04, 0x2f
        /*20f6*/ 	.short	(.L_1435 - .L_1434)
	.align		4
.L_1434:
        /*20f8*/ 	.word	index@(_ZN43_GLOBAL__N__9ae7fba5_10_SoftMax_cu_9f978f6321softmax_warp_backwardIN3c108BFloat16ES2_fLi3ELb1ELb0EEEvPT0_PKT_S7_iiiPKb)
        /*20fc*/ 	.word	0x00000015


	//----- nvinfo : EIATTR_FRAME_SIZE
	.align		4
.L_1435:
        /*2100*/ 	.byte	0x04, 0x11
        /*2102*/ 	.short	(.L_1437 - .L_1436)
	.align		4
.L_1436:
        /*2104*/ 	.word	index@(_ZN43_GLOBAL__N__9ae7fba5_10_SoftMax_cu_9f978f6321softmax_warp_backwardIN3c108BFloat16ES2_fLi3ELb1ELb0EEEvPT0_PKT_S7_iiiPKb)
        /*2108*/ 	.word	0x00000000


	//----- nvinfo : EIATTR_REGCOUNT
	.align		4
.L_1437:
        /*210c*/ 	.byte	0x04, 0x2f
        /*210e*/ 	.short	(.L_1439 - .L_1438)
	.align		4
.L_1438:
        /*2110*/ 	.word	index@(_ZN43_GLOBAL__N__9ae7fba5_10_SoftMax_cu_9f978f6321softmax_warp_backwardIN3c108BFloat16ES2_fLi4ELb1ELb0EEEvPT0_PKT_S7_iiiPKb)
        /*2114*/ 	.word	0x00000014


	//----- nvinfo : EIATTR_FRAME_SIZE
	.align		4
.L_1439:
        /*2118*/ 	.byte	0x04, 0x11
        /*211a*/ 	.short	(.L_1441 - .L_1440)
	.align		4
.L_1440:
        /*211c*/ 	.word	index@(_ZN43_GLOBAL__N__9ae7fba5_10_SoftMax_cu_9f978f6321softmax_warp_backwardIN3c108BFloat16ES2_fLi4ELb1ELb0EEEvPT0_PKT_S7_iiiPKb)
        /*2120*/ 	.word	0x00000000


	//----- nvinfo : EIATTR_REGCOUNT
	.align		4
.L_1441:
        /*2124*/ 	.byte	0x04, 0x2f
        /*2126*/ 	.short	(.L_1443 - .L_1442)
	.align		4
.L_1442:
        /*2128*/ 	.word	index@(_ZN43_GLOBAL__N__9ae7fba5_10_SoftMax_cu_9f978f6321softmax_warp_backwardIN3c108BFloat16ES2_fLi5ELb1ELb0EEEvPT0_PKT_S7_iiiPKb)
        /*212c*/ 	.word	0x00000014


	//----- nvinfo : EIATTR_FRAME_SIZE
	.align		4
.L_1443:
        /*2130*/ 	.byte	0x04, 0x11
        /*2132*/ 	.short	(.L_1445 - .L_1444)
	.align		4
.L_1444:
        /*2134*/ 	.word	index@(_ZN43_GLOBAL__N__9ae7fba5_10_SoftMax_cu_9f978f6321softmax_warp_backwardIN3c108BFloat16ES2_fLi5ELb1ELb0EEEvPT0_PKT_S7_iiiPKb)
        /*2138*/ 	.word	0x00000000


	//----- nvinfo : EIATTR_REGCOUNT
	.align		4
.L_1445:
        /*213c*/ 	.byte	0x04, 0x2f
        /*213e*/ 	.short	(.L_1447 - .L_1446)
	.align		4
.L_1446:
        /*2140*/ 	.word	index@(_ZN43_GLOBAL__N__9ae7fba5_10_SoftMax_cu_9f978f6321softmax_warp_backwardIN3c108BFloat16ES2_fLi6ELb1ELb0EEEvPT0_PKT_S7_iiiPKb)
        /*2144*/ 	.word	0x0000001d


	//----- nvinfo : EIATTR_FRAME_SIZE
	.align		4
.L_1447:
        /*2148*/ 	.byte	0x04, 0x11
        /*214a*/ 	.short	(.L_1449 - .L_1448)
	.align		4
.L_1448:
        /*214c*/ 	.word	index@(_ZN43_GLOBAL__N__9ae7fba5_10_SoftMax_cu_9f978f6321softmax_warp_backwardIN3c108BFloat16ES2_fLi6ELb1ELb0EEEvPT0_PKT_S7_iiiPKb)
        /*2150*/ 	.word	0x00000000


	//----- nvinfo : EIATTR_REGCOUNT
	.align		4
.L_1449:
        /*2154*/ 	.byte	0x04, 0x2f
        /*2156*/ 	.short	(.L_1451 - .L_1450)
	.align		4
.L_1450:
        /*2158*/ 	.word	index@(_ZN43_GLOBAL__N__9ae7fba5_10_SoftMax_cu_9f978f6321softmax_warp_backwardIN3c108BFloat16ES2_fLi7ELb1ELb0EEEvPT0_PKT_S7_iiiPKb)
        /*215c*/ 	.word	0x00000020


	//----- nvinfo : EIATTR_FRAME_SIZE
	.align		4
.L_1451:
        /*2160*/ 	.byte	0x04, 0x11
        /*2162*/ 	.short	(.L_1453 - .L_1452)
	.align		4
.L_1452:
        /*2164*/ 	.word	index@(_ZN43_GLOBAL__N__9ae7fba5_10_SoftMax_cu_9f978f6321softmax_warp_backwardIN3c108BFloat16ES2_fLi7ELb1ELb0EEEvPT0_PKT_S7_iiiPKb)
        /*2168*/ 	.word	0x00000000


	//----- nvinfo : EIATTR_REGCOUNT
	.align		4
.L_1453:
        /*216c*/ 	.byte	0x04, 0x2f
        /*216e*/ 	.short	(.L_1455 - .L_1454)
	.align		4
.L_1454:
        /*2170*/ 	.word	index@(_ZN43_GLOBAL__N__9ae7fba5_10_SoftMax_cu_9f978f6321softmax_warp_backwardIN3c108BFloat16ES2_fLi8ELb1ELb0EEEvPT0_PKT_S7_iiiPKb)
        /*2174*/ 	.word	0x00000020


	//----- nvinfo : EIATTR_FRAME_SIZE
	.align		4
.L_1455:
        /*2178*/ 	.byte	0x04, 0x11
        /*217a*/ 	.short	(.L_1457 - .L_1456)
	.align		4
.L_1456:
        /*217c*/ 	.word	index@(_ZN43_GLOBAL__N__9ae7fba5_10_SoftMax_cu_9f978f6321softmax_warp_backwardIN3c108BFloat16ES2_fLi8ELb1ELb0EEEvPT0_PKT_S7_iiiPKb)
        /*2180*/ 	.word	0x00000000


	//----- nvinfo : EIATTR_REGCOUNT
	.align		4
.L_1457:
        /*2184*/ 	.byte	0x04, 0x2f
        /*2186*/ 	.short	(.L_1459 - .L_1458)
	.align		4
.L_1458:
        /*2188*/ 	.word	index@(_ZN43_GLOBAL__N__9ae7fba5_10_SoftMax_cu_9f978f6321softmax_warp_backwardIN3c108BFloat16ES2_fLi9ELb1ELb0EEEvPT0_PKT_S7_iiiPKb)
        /*218c*/ 	.word	0x00000038


	//----- nvinfo : EIATTR_FRAME_SIZE
	.align		4
.L_1459:
        /*2190*/ 	.byte	0x04, 0x11
        /*2192*/ 	.short	(.L_1461 - .L_1460)
	.align		4
.L_1460:
        /*2194*/ 	.word	index@(_ZN43_GLOBAL__N__9ae7fba5_10_SoftMax_cu_9f978f6321softmax_warp_backwardIN3c108BFloat16ES2_fLi9ELb1ELb0EEEvPT0_PKT_S7_iiiPKb)
        /*2198*/ 	.word	0x00000000


	//----- nvinfo : EIATTR_REGCOUNT
	.align		4
.L_1461:
        /*219c*/ 	.byte	0x04, 0x2f
        /*219e*/ 	.short	(.L_1463 - .L_1462)
	.align		4
.L_1462:
        /*21a0*/ 	.word	index@(_ZN43_GLOBAL__N__9ae7fba5_10_SoftMax_cu_9f978f6321softmax_warp_backwardIN3c108BFloat16ES2_fLi10ELb1ELb0EEEvPT0_PKT_S7_iiiPKb)
        /*21a4*/ 	.word	0x0000006d


	//----- nvinfo : EIATTR_FRAME_SIZE
	.align		4
.L_1463:
        /*21a8*/ 	.byte	0x04, 0x11
        /*21aa*/ 	.short	(.L_1465 - .L_1464)
	.align		4
.L_1464:
        /*21ac*/ 	.word	index@(_ZN43_GLOBAL__N__9ae7fba5_10_SoftMax_cu_9f978f6321softmax_warp_backwardIN3c108BFloat16ES2_fLi10ELb1ELb0EEEvPT0_PKT_S7_iiiPKb)
        /*21b0*/ 	.word	0x00000000


	//----- nvinfo : EIATTR_REGCOUNT
	.align		4
.L_1465:
        /*21b4*/ 	.byte	0x04, 0x2f
        /*21b6*/ 	.short	(.L_1467 - .L_1466)
	.align		4
.L_1466:
        /*21b8*/ 	.word	index@(_ZN43_GLOBAL__N__9ae7fba5_10_SoftMax_cu_9f978f6321softmax_warp_backwardIfN3c108BFloat16EfLi0ELb1ELb0EEEvPT0_PKT_S7_iiiPKb)
        /*21bc*/ 	.word	0x00000013


	//----- nvinfo : EIATTR_FRAME_SIZE
	.align		4
.L_1467:
        /*21c0*/ 	.byte	0x04, 0x11
        /*21c2*/ 	.short	(.L_1469 - .L_1468)
	.align		4
.L_1468:
        /*21c4*/ 	.word	index@(_ZN43_GLOBAL__N__9ae7fba5_10_SoftMax_cu_9f978f6321softmax_warp_backwardIfN3c108BFloat16EfLi0ELb1ELb0EEEvPT0_PKT_S7_iiiPKb)
        /*21c8*/ 	.word	0x00000000


	//----- nvinfo : EIATTR_REGCOUNT
	.align		4
.L_1469:
        /*21cc*/ 	.byte	0x04, 0x2f
        /*21ce*/ 	.short	(.L_1471 - .L_1470)
	.align		4
.L_1470:
        /*21d0*/ 	.word	index@(_ZN43_GLOBAL__N__9ae7fba5_10_SoftMax_cu_9f978f6321softmax_warp_backwardIfN3c108BFloat16EfLi1ELb1ELb0EEEvPT0_PKT_S7_iiiPKb)
        /*21d4*/ 	.word	0x00000013


	//----- nvinfo : EIATTR_FRAME_SIZE
	.align		4
.L_1471:
        /*21d8*/ 	.byte	0x04, 0x11
        /*21da*/ 	.short	(.L_1473 - .L_1472)
	.align		4
.L_1472:
        /*21dc*/ 	.word	index@(_ZN43_GLOBAL__N__9ae7fba5_10_SoftMax_cu_9f978f6321softmax_warp_backwardIfN3c108BFloat16EfLi1ELb1ELb0EEEvPT0_PKT_S7_iiiPKb)
        /*21e0*/ 	.word	0x00000000


	//----- nvinfo : EIATTR_REGCOUNT
	.align		4
.L_1473:
        /*21e4*/ 	.byte	0x04, 0x2f
        /*21e6*/ 	.short	(.L_1475 - .L_1474)
	.align		4
.L_1474:
        /*21e8*/ 	.word	index@(_ZN43_GLOBAL__N__9ae7fba5_10_SoftMax_cu_9f978f6321softmax_warp_backwardIfN3c108BFloat16EfLi2ELb1ELb0EEEvPT0_PKT_S7_iiiPKb)
        /*21ec*/ 	.word	0x00000015


	//----- nvinfo : EIATTR_FRAME_SIZE
	.align		4
.L_1475:
        /*21f0*/ 	.byte	0x04, 0x11
        /*21f2*/ 	.short	(.L_1477 - .L_1476)
	.align		4
.L_1476:
        /*21f4*/ 	.word	index@(_ZN43_GLOBAL__N__9ae7fba5_10_SoftMax_cu_9f978f6321softmax_warp_backwardIfN3c108BFloat16EfLi2ELb1ELb0EEEvPT0_PKT_S7_iiiPKb)
        /*21f8*/ 	.word	0x00000000


	//----- nvinfo : EIATTR_REGCOUNT
	.align		4
.L_1477:
        /*21fc*/ 	.byte	0x04, 0x2f
        /*21fe*/ 	.short	(.L_1479 - .L_1478)
	.align		4
.L_1478:
        /*2200*/ 	.word	index@(_ZN43_GLOBAL__N__9ae7fba5_10_SoftMax_cu_9f978f6321softmax_warp_backwardIfN3c108BFloat16EfLi3ELb1ELb0EEEvPT0_PKT_S7_iiiPKb)
        /*2204*/ 	.word	0x00000015


	//----- nvinfo : EIATTR_FRAME_SIZE
	.align		4
.L_1479:
        /*2208*/ 	.byte	0x04, 0x11
        /*220a*/ 	.short	(.L_1481 - .L_1480)
	.align		4
.L_1480:
        /*220c*/ 	.word	index@(_ZN43_GLOBAL__N__9ae7fba5_10_SoftMax_cu_9f978f6321softmax_warp_backwardIfN3c108BFloat16EfLi3ELb1ELb0EEEvPT0_PKT_S7_iiiPKb)
        /*2210*/ 	.word	0x00000000


	//----- nvinfo : EIATTR_REGCOUNT
	.align		4
.L_1481:
        /*2214*/ 	.byte	0x04, 0x2f
        /*2216*/ 	.short	(.L_1483 - .L_1482)
	.align		4
.L_1482:
        /*2218*/ 	.word	index@(_ZN43_GLOBAL__N__9ae7fba5_10_SoftMax_cu_9f978f6321softmax_warp_backwardIfN3c108BFloat16EfLi4ELb1ELb0EEEvPT0_PKT_S7_iiiPKb)
        /*221c*/ 	.word	0x00000017


	//----- nvinfo : EIATTR_FRAME_SIZE
	.align		4
.L_1483:
        /*2220*/ 	.byte	0x04, 0x11
        /*2222*/ 	.short	(.L_1485 - .L_1484)
	.align		4
.L_1484:
        /*2224*/ 	.word	index@(_ZN43_GLOBAL__N__9ae7fba5_10_SoftMax_cu_9f978f6321softmax_warp_backwardIfN3c108BFloat16EfLi4ELb1ELb0EEEvPT0_PKT_S7_iiiPKb)
        /*2228*/ 	.word	0x00000000


	//----- nvinfo : EIATTR_REGCOUNT
	.align		4
.L_1485:
        /*222c*/ 	.byte	0x04, 0x2f
        /*222e*/ 	.short	(.L_1487 - .L_1486)
	.align		4
.L_1486:
        /*2230*/ 	.word	index@(_ZN43_GLOBAL__N__9ae7fba5_10_SoftMax_cu_9f978f6321softmax_warp_backwardIfN3c108BFloat16EfLi5ELb1ELb0EEEvPT0_PKT_S7_iiiPKb)
        /*2234*/ 	.word	0x00000017


	//----- nvinfo : EIATTR_FRAME_SIZE
	.align		4
.L_1487:
        /*2238*/ 	.byte	0x04, 0x11
        /*223a*/ 	.short	(.L_1489 - .L_1488)
	.align		4
.L_1488:
        /*223c*/ 	.word	index@(_ZN43_GLOBAL__N__9ae7fba5_10_SoftMax_cu_9f978f6321softmax_warp_backwardIfN3c108BFloat16EfLi5ELb1ELb0EEEvPT0_PKT_S7_iiiPKb)
        /*2240*/ 	.word	0x00000000


	//----- nvinfo : EIATTR_REGCOUNT
	.align		4
.L_1489:
        /*2244*/ 	.byte	0x04, 0x2f
        /*2246*/ 	.short	(.L_1491 - .L_1490)
	.align		4
.L_1490:
        /*2248*/ 	.word	index@(_ZN43_GLOBAL__N__9ae7fba5_10_SoftMax_cu_9f978f6321softmax_warp_backwardIfN3c108BFloat16EfLi6ELb1ELb0EEEvPT0_PKT_S7_iiiPKb)
        /*224c*/ 	.word	0x0000001d


	//----- nvinfo : EIATTR_FRAME_SIZE
	.align		4
.L_1491:
        /*2250*/ 	.byte	0x04, 0x11
        /*2252*/ 	.short	(.L_1493 - .L_1492)
	.align		4
.L_1492:
        /*2254*/ 	.word	index@(_ZN43_GLOBAL__N__9ae7fba5_10_SoftMax_cu_9f978f6321softmax_warp_backwardIfN3c108BFloat16EfLi6ELb1ELb0EEEvPT0_PKT_S7_iiiPKb)
        /*2258*/ 	.word	0x00000000


	//----- nvinfo : EIATTR_REGCOUNT
	.align		4
.L_1493:
        /*225c*/ 	.byte	0x04, 0x2f
        /*225e*/ 	.short	(.L_1495 - .L_1494)
	.align		4
.L_1494:
        /*2260*/ 	.word	index@(_ZN43_GLOBAL__N__9ae7fba5_10_SoftMax_cu_9f978f6321softmax_warp_backwardIfN3c108BFloat16EfLi7ELb1ELb0EEEvPT0_PKT_S7_iiiPKb)
        /*2264*/ 	.word	0x00000020


	//----- nvinfo : EIATTR_FRAME_SIZE
	.align		4
.L_1495:
        /*2268*/ 	.byte	0x04, 0x11
        /*226a*/ 	.short	(.L_1497 - .L_1496)
	.align		4
.L_1496:
        /*226c*/ 	.word	index@(_ZN43_GLOBAL__N__9ae7fba5_10_SoftMax_cu_9f978f6321softmax_warp_backwardIfN3c108BFloat16EfLi7ELb1ELb0EEEvPT0_PKT_S7_iiiPKb)
        /*2270*/ 	.word	0x00000000


	//----- nvinfo : EIATTR_REGCOUNT
	.align		4
.L_1497:
        /*2274*/ 	.byte	0x04, 0x2f
        /*2276*/ 	.short	(.L_1499 - .L_1498)
	.align		4
.L_1498:
        /*2278*/ 	.word	index@(_ZN43_GLOBAL__N__9ae7fba5_10_SoftMax_cu_9f978f6321softmax_warp_backwardIfN3c108BFloat16EfLi8ELb1ELb0EEEvPT0_PKT_S7_iiiPKb)
        /*227c*/ 	.word	0x00000020


	//----- nvinfo : EIATTR_FRAME_SIZE
	.align		4
.L_1499:
        /*2280*/ 	.byte	0x04, 0x11
        /*2282*/ 	.short	(.L_1501 - .L_1500)
	.align		4
.L_1500:
        /*2284*/ 	.word	index@(_ZN43_GLOBAL__N__9ae7fba5_10_SoftMax_cu_9f978f6321softmax_warp_backwardIfN3c108BFloat16EfLi8ELb1ELb0EEEvPT0_PKT_S7_iiiPKb)
        /*2288*/ 	.word	0x00000000


	//----- nvinfo : EIATTR_REGCOUNT
	.align		4
.L_1501:
        /*228c*/ 	.byte	0x04, 0x2f
        /*228e*/ 	.short	(.L_1503 - .L_1502)
	.align		4
.L_1502:
        /*2290*/ 	.word	index@(_ZN43_GLOBAL__N__9ae7fba5_10_SoftMax_cu_9f978f6321softmax_warp_backwardIfN3c108BFloat16EfLi9ELb1ELb0EEEvPT0_PKT_S7_iiiPKb)
        /*2294*/ 	.word	0x00000038


	//----- nvinfo : EIATTR_FRAME_SIZE
	.align		4
.L_1503:
        /*2298*/ 	.byte	0x04, 0x11
        /*229a*/ 	.short	(.L_1505 - .L_1504)
	.align		4
.L_1504:
        /*229c*/ 	.word	index@(_ZN43_GLOBAL__N__9ae7fba5_10_SoftMax_cu_9f978f6321softmax_warp_backwardIfN3c108BFloat16EfLi9ELb1ELb0EEEvPT0_PKT_S7_iiiPKb)
        /*22a0*/ 	.word	0x00000000


	//----- nvinfo : EIATTR_REGCOUNT
	.align		4
.L_1505:
        /*22a4*/ 	.byte	0x04, 0x2f
        /*22a6*/ 	.short	(.L_1507 - .L_1506)
	.align		4
.L_1506:
        /*22a8*/ 	.word	index@(_ZN43_GLOBAL__N__9ae7fba5_10_SoftMax_cu_9f978f6321softmax_warp_backwardIfN3c108BFloat16EfLi10ELb1ELb0EEEvPT0_PKT_S7_iiiPKb)
        /*22ac*/ 	.word	0x0000006c


	//----- nvinfo : EIATTR_FRAME_SIZE
	.align		4
.L_1507:
        /*22b0*/ 	.byte	0x04, 0x11
        /*22b2*/ 	.short	(.L_1509 - .L_1508)
	.align		4
.L_1508:
        /*22b4*/ 	.word	index@(_ZN43_GLOBAL__N__9ae7fba5_10_SoftMax_cu_9f978f6321softmax_warp_backwardIfN3c108BFloat16EfLi10ELb1ELb0EEEvPT0_PKT_S7_iiiPKb)
        /*22b8*/ 	.word	0x00000000


	//----- nvinfo : EIATTR_REGCOUNT
	.align		4
.L_1509:
        /*22bc*/ 	.byte	0x04, 0x2f
        /*22be*/ 	.short	(.L_1511 - .L_1510)
	.align		4
.L_1510:
        /*22c0*/ 	.word	index@(_ZN43_GLOBAL__N__9ae7fba5_10_SoftMax_cu_9f978f6320softmax_warp_forwardIdddLi0ELb0ELb0EEEvPT0_PKT_iiiPKbib)
        /*22c4*/ 	.word	0x0000001d


	//----- nvinfo : EIATTR_FRAME_SIZE
	.align		4
.L_1511:
        /*22c8*/ 	.byte	0x04, 0x11
        /*22ca*/ 	.short	(.L_1513 - .L_1512)
	.align		4
.L_1512:
        /*22cc*/ 	.word	index@($__internal_23_$__cuda_sm20_div_rn_f64_full)
        /*22d0*/ 	.word	0x00000000


	//----- nvinfo : EIATTR_FRAME_SIZE
	.align		4
.L_1513:
        /*22d4*/ 	.byte	0x04, 0x11
        /*22d6*/ 	.short	(.L_1515 - .L_1514)
	.align		4
.L_1514:
        /*22d8*/ 	.word	index@(_ZN43_GLOBAL__N__9ae7fba5_10_SoftMax_cu_9f978f6320softmax_warp_forwardIdddLi0ELb0ELb0EEEvPT0_PKT_iiiPKbib)
        /*22dc*/ 	.word	0x00000000


	//----- nvinfo : EIATTR_REGCOUNT
	.align		4
.L_1515:
        /*22e0*/ 	.byte	0x04, 0x2f
        /*22e2*/ 	.short	(.L_1517 - .L_1516)
	.align		4
.L_1516:
        /*22e4*/ 	.word	index@(_ZN43_GLOBAL__N__9ae7fba5_10_SoftMax_cu_9f978f6320softmax_warp_forwardIdddLi1ELb0ELb0EEEvPT0_PKT_iiiPKbib)
        /*22e8*/ 	.word	0x0000001d


	//----- nvinfo : EIATTR_FRAME_SIZE
	.align		4
.L_1517:
        /*22ec*/ 	.byte	0x04, 0x11
        /*22ee*/ 	.short	(.L_1519 - .L_1518)
	.align		4
.L_1518:
        /*22f0*/ 	.word	index@($__internal_22_$__cuda_sm20_div_rn_f64_full)
        /*22f4*/ 	.word	0x00000000


	//----- nvinfo : EIATTR_FRAME_SIZE
	.align		4
.L_1519:
        /*22f8*/ 	.byte	0x04, 0x11
        /*22fa*/ 	.short	(.L_1521 - .L_1520)
	.align		4
.L_1520:
        /*22fc*/ 	.word	index@(_ZN43_GLOBAL__N__9ae7fba5_10_SoftMax_cu_9f978f6320softmax_warp_forwardIdddLi1ELb0ELb0EEEvPT0_PKT_iiiPKbib)
        /*2300*/ 	.word	0x00000000


	//----- nvinfo : EIATTR_REGCOUNT
	.align		4
.L_1521:
        /*2304*/ 	.byte	0x04, 0x2f
        /*2306*/ 	.short	(.L_1523 - .L_1522)
	.align		4
.L_1522:
        /*2308*/ 	.word	index@(_ZN43_GLOBAL__N__9ae7fba5_10_SoftMax_cu_9f978f6320softmax_warp_forwardIdddLi2ELb0ELb0EEEvPT0_PKT_iiiPKbib)
        /*230c*/ 	.word	0x0000001d


	//----- nvinfo : EIATTR_FRAME_SIZE
	.align		4
.L_1523:
        /*2310*/ 	.byte	0x04, 0x11
        /*2312*/ 	.short	(.L_1525 - .L_1524)
	.align		4
.L_1524:
        /*2314*/ 	.word	index@($__internal_21_$__cuda_sm20_div_rn_f64_full)
        /*2318*/ 	.word	0x00000000


	//----- nvinfo : EIATTR_FRAME_SIZE
	.align		4
.L_1525:
        /*231c*/ 	.byte	0x04, 0x11
        /*231e*/ 	.short	(.L_1527 - .L_1526)
	.align		4
.L_1526:
        /*2320*/ 	.word	index@(_ZN43_GLOBAL__N__9ae7fba5_10_SoftMax_cu_9f978f6320softmax_warp_forwardIdddLi2ELb0ELb0EEEvPT0_PKT_iiiPKbib)
        /*2324*/ 	.word	0x00000000


	//----- nvinfo : EIATTR_REGCOUNT
	.align		4
.L_1527:
        /*2328*/ 	.byte	0x04, 0x2f
        /*232a*/ 	.short	(.L_1529 - .L_1528)
	.align		4
.L_1528:
        /*232c*/ 	.word	index@(_ZN43_GLOBAL__N__9ae7fba5_10_SoftMax_cu_9f978f6320softmax_warp_forwardIdddLi3ELb0ELb0EEEvPT0_PKT_iiiPKbib)
        /*2330*/ 	.word	0x0000001d


	//----- nvinfo : EIATTR_FRAME_SIZE
	.align		4
.L_1529:
        /*2334*/ 	.byte	0x04, 0x11
        /*2336*/ 	.short	(.L_1531 - .L_1530)
	.align		4
.L_1530:
        /*2338*/ 	.word	index@($__internal_20_$__cuda_sm20_div_rn_f64_full)
        /*233c*/ 	.word	0x00000000


	//----- nvinfo : EIATTR_FRAME_SIZE
	.align		4
.L_1531:
        /*2340*/ 	.byte	0x04, 0x11
        /*2342*/ 	.short	(.L_1533 - .L_1532)
	.align		4
.L_1532:
        /*2344*/ 	.word	index@(_ZN43_GLOBAL__N__9ae7fba5_10_SoftMax_cu_9f978f6320softmax_warp_forwardIdddLi3ELb0ELb0EEEvPT0_PKT_iiiPKbib)
        /*2348*/ 	.word	0x00000000


	//----- nvinfo : EIATTR_REGCOUNT
	.align		4
.L_1533:
        /*234c*/ 	.byte	0x04, 0x2f
        /*234e*/ 	.short	(.L_1535 - .L_1534)
	.align		4
.L_1534:
        /*2350*/ 	.word	index@(_ZN43_GLOBAL__N__9ae7fba5_10_SoftMax_cu_9f978f6320softmax_warp_forwardIdddLi4ELb0ELb0EEEvPT0_PKT_iiiPKbib)
        /*2354*/ 	.word	0x0000001d


	//----- nvinfo : EIATTR_FRAME_SIZE
	.align		4
.L_1535:
        /*2358*/ 	.byte	0x04, 0x11
        /*235a*/ 	.short	(.L_1537 - .L_1536)
	.align		4
.L_1536:
        /*235c*/ 	.word	index@($__internal_19_$__cuda_sm20_div_rn_f64_full)
        /*2360*/ 	.word	0x00000000


	//----- nvinfo : EIATTR_FRAME_SIZE
	.align		4
.L_1537:
        /*2364*/ 	.byte	0x04, 0x11
        /*2366*/ 	.short	(.L_1539 - .L_1538)
	.align		4
.L_1538:
        /*2368*/ 	.word	index@(_ZN43_GLOBAL__N__9ae7fba5_10_SoftMax_cu_9f978f6320softmax_warp_forwardIdddLi4ELb0ELb0EEEvPT0_PKT_iiiPKbib)
        /*236c*/ 	.word	0x00000000


	//----- nvinfo : EIATTR_REGCOUNT
	.align		4
.L_1539:
        /*2370*/ 	.byte	0x04, 0x2f
        /*2372*/ 	.short	(.L_1541 - .L_1540)
	.align		4
.L_1540:
        /*2374*/ 	.word	index@(_ZN43_GLOBAL__N__9ae7fba5_10_SoftMax_cu_9f978f6320softmax_warp_forwardIdddLi5ELb0ELb0EEEvPT0_PKT_iiiPKbib)
        /*2378*/ 	.word	0x0000001d


	//----- nvinfo : EIATTR_FRAME_SIZE
	.align		4
.L_1541:
        /*237c*/ 	.byte	0x04, 0x11
        /*237e*/ 	.short	(.L_1543 - .L_1542)
	.align		4
.L_1542:
        /*2380*/ 	.word	index@($__internal_18_$__cuda_sm20_div_rn_f64_full)
        /*2384*/ 	.word	0x00000000


	//----- nvinfo : EIATTR_FRAME_SIZE
	.align		4
.L_1543:
        /*2388*/ 	.byte	0x04, 0x11
        /*238a*/ 	.short	(.L_1545 - .L_1544)
	.align		4
.L_1544:
        /*238c*/ 	.word	index@(_ZN43_GLOBAL__N__9ae7fba5_10_SoftMax_cu_9f978f6320softmax_warp_forwardIdddLi5ELb0ELb0EEEvPT0_PKT_iiiPKbib)
        /*2390*/ 	.word	0x00000000


	//----- nvinfo : EIATTR_REGCOUNT
	.align		4
.L_1545:
        /*2394*/ 	.byte	0x04, 0x2f
        /*2396*/ 	.short	(.L_1547 - .L_1546)
	.align		4
.L_1546:
        /*2398*/ 	.word	index@(_ZN43_GLOBAL__N__9ae7fba5_10_SoftMax_cu_9f978f6320softmax_warp_forwardIdddLi6ELb0ELb0EEEvPT0_PKT_iiiPKbib)
        /*239c*/ 	.word	0x00000024


	//----- nvinfo : EIATTR_FRAME_SIZE
	.align		4
.L_1547:
        /*23a0*/ 	.byte	0x04, 0x11
        /*23a2*/ 	.short	(.L_1549 - .L_1548)
	.align		4
.L_1548:
        /*23a4*/ 	.word	index@($__internal_17_$__cuda_sm20_div_rn_f64_full)
        /*23a8*/ 	.word	0x00000000


	//----- nvinfo : EIATTR_FRAME_SIZE
	.align		4
.L_1549:
        /*23ac*/ 	.byte	0x04, 0x11
        /*23ae*/ 	.short	(.L_1551 - .L_1550)
	.align		4
.L_1550:
        /*23b0*/ 	.word	index@(_ZN43_GLOBAL__N__9ae7fba5_10_SoftMax_cu_9f978f6320softmax_warp_forwardIdddLi6ELb0ELb0EEEvPT0_PKT_iiiPKbib)
        /*23b4*/ 	.word	0x00000000


	//----- nvinfo : EIATTR_REGCOUNT
	.align		4
.L_1551:
        /*23b8*/ 	.byte	0x04, 0x2f
        /*23ba*/ 	.short	(.L_1553 - .L_1552)
	.align		4
.L_1552:
        /*23bc*/ 	.word	index@(_ZN43_GLOBAL__N__9ae7fba5_10_SoftMax_cu_9f978f6320softmax_warp_forwardIdddLi7ELb0ELb0EEEvPT0_PKT_iiiPKbib)
        /*23c0*/ 	.word	0x0000002c


	//----- nvinfo : EIATTR_FRAME_SIZE
	.align		4
.L_1553:
        /*23c4*/ 	.byte	0x04, 0x11
        /*23c6*/ 	.short	(.L_1555 - .L_1554)
	.align		4
.L_1554:
        /*23c8*/ 	.word	index@($__internal_16_$__cuda_sm20_div_rn_f64_full)
        /*23cc*/ 	.word	0x00000000


	//----- nvinfo : EIATTR_FRAME_SIZE
	.align		4
.L_1555:
        /*23d0*/ 	.byte	0x04, 0x11
        /*23d2*/ 	.short	(.L_1557 - .L_1556)
	.align		4
.L_1556:
        /*23d4*/ 	.word	index@(_ZN43_GLOBAL__N__9ae7fba5_10_SoftMax_cu_9f978f6320softmax_warp_forwardIdddLi7ELb0ELb0EEEvPT0_PKT_iiiPKbib)
        /*23d8*/ 	.word	0x00000000


	//----- nvinfo : EIATTR_REGCOUNT
	.align		4
.L_1557:
        /*23dc*/ 	.byte	0x04, 0x2f
        /*23de*/ 	.short	(.L_1559 - .L_1558)
	.align		4
.L_1558:
        /*23e0*/ 	.word	index@(_ZN43_GLOBAL__N__9ae7fba5_10_SoftMax_cu_9f978f6320softmax_warp_forwardIdddLi8ELb0ELb0EEEvPT0_PKT_iiiPKbib)
        /*23e4*/ 	.word	0x0000002a


	//----- nvinfo : EIATTR_FRAME_SIZE
	.align		4
.L_1559:
        /*23e8*/ 	.byte	0x04, 0x11
        /*23ea*/ 	.short	(.L_1561 - .L_1560)
	.align		4
.L_1560:
        /*23ec*/ 	.word	index@($__internal_15_$__cuda_sm20_div_rn_f64_full)
        /*23f0*/ 	.word	0x00000000


	//----- nvinfo : EIATTR_FRAME_SIZE
	.align		4
.L_1561:
        /*23f4*/ 	.byte	0x04, 0x11
        /*23f6*/ 	.short	(.L_1563 - .L_1562)
	.align		4
.L_1562:
        /*23f8*/ 	.word	index@(_ZN43_GLOBAL__N__9ae7fba5_10_SoftMax_cu_9f978f6320softmax_warp_forwardIdddLi8ELb0ELb0EEEvPT0_PKT_iiiPKbib)
        /*23fc*/ 	.word	0x00000000


	//----- nvinfo : EIATTR_REGCOUNT
	.align		4
.L_1563:
        /*2400*/ 	.byte	0x04, 0x2f
        /*2402*/ 	.short	(.L_1565 - .L_1564)
	.align		4
.L_1564:
        /*2404*/ 	.word	index@(_ZN43_GLOBAL__N__9ae7fba5_10_SoftMax_cu_9f978f6320softmax_warp_forwardIdddLi9ELb0ELb0EEEvPT0_PKT_iiiPKbib)
        /*2408*/ 	.word	0x0000003a


	//----- nvinfo : EIATTR_FRAME_SIZE
	.align		4
.L_1565:
        /*240c*/ 	.byte	0x04, 0x11
        /*240e*/ 	.short	(.L_1567 - .L_1566)
	.align		4
.L_1566:
        /*2410*/ 	.word	index@($__internal_14_$__cuda_sm20_div_rn_f64_full)
        /*2414*/ 	.word	0x00000000


	//----- nvinfo : EIATTR_FRAME_SIZE
	.align		4
.L_1567:
        /*2418*/ 	.byte	0x04, 0x11
        /*241a*/ 	.short	(.L_1569 - .L_1568)
	.align		4
.L_1568:
        /*241c*/ 	.word	index@(_ZN43_GLOBAL__N__9ae7fba5_10_SoftMax_cu_9f978f6320softmax_warp_forwardIdddLi9ELb0ELb0EEEvPT0_PKT_iiiPKbib)
        /*2420*/ 	.word	0x00000000


	//----- nvinfo : EIATTR_REGCOUNT
	.align		4
.L_1569:
        /*2424*/ 	.byte	0x04, 0x2f
        /*2426*/ 	.short	(.L_1571 - .L_1570)
	.align		4
.L_1570:
        /*2428*/ 	.word	index@(_ZN43_GLOBAL__N__9ae7fba5_10_SoftMax_cu_9f978f6320softmax_warp_forwardIdddLi10ELb0ELb0EEEvPT0_PKT_iiiPKbib)
        /*242c*/ 	.word	0x0000005c


	//----- nvinfo : EIATTR_FRAME_SIZE
	.align		4
.L_1571:
        /*2430*/ 	.byte	0x04, 0x11
        /*2432*/ 	.short	(.L_1573 - .L_1572)
	.align		4
.L_1572:
        /*2434*/ 	.word	index@($__internal_13_$__cuda_sm20_div_rn_f64_full)
        /*2438*/ 	.word	0x00000000


	//----- nvinfo : EIATTR_FRAME_SIZE
	.align		4
.L_1573:
        /*243c*/ 	.byte	0x04, 0x11
        /*243e*/ 	.short	(.L_1575 - .L_1574)
	.align		4
.L_1574:
        /*2440*/ 	.word	index@(_ZN43_GLOBAL__N__9ae7fba5_10_SoftMax_cu_9f978f6320softmax_warp_forwardIdddLi10ELb0ELb0EEEvPT0_PKT_iiiPKbib)
        /*2444*/ 	.word	0x00000000


	//----- nvinfo : EIATTR_REGCOUNT
	.align		4
.L_1575:
        /*2448*/ 	.byte	0x04, 0x2f
        /*244a*/ 	.short	(.L_1577 - .L_1576)
	.align		4
.L_1576:
        /*244c*/ 	.word	index@(_ZN43_GLOBAL__N__9ae7fba5_10_SoftMax_cu_9f978f6320softmax_warp_forwardIdddLi11ELb0ELb0EEEvPT0_PKT_iiiPKbib)
        /*2450*/ 	.word	0x0000009c


	//----- nvinfo : EIATTR_FRAME_SIZE
	.align		4
.L_1577:
        /*2454*/ 	.byte	0x04, 0x11
        /*2456*/ 	.short	(.L_1579 - .L_1578)
	.align		4
.L_1578:
        /*2458*/ 	.word	index@($__internal_12_$__cuda_sm20_div_rn_f64_full)
        /*245c*/ 	.word	0x00000000


	//----- nvinfo : EIATTR_FRAME_SIZE
	.align		4
.L_1579:
        /*2460*/ 	.byte	0x04, 0x11
        /*2462*/ 	.short	(.L_1581 - .L_1580)
	.align		4
.L_1580:
        /*2464*/ 	.word	index@(_ZN43_GLOBAL__N__9ae7fba5_10_SoftMax_cu_9f978f6320softmax_warp_forwardIdddLi11ELb0ELb0EEEvPT0_PKT_iiiPKbib)
        /*2468*/ 	.word	0x00000000


	//----- nvinfo : EIATTR_REGCOUNT
	.align		4
.L_1581:
        /*246c*/ 	.byte	0x04, 0x2f
        /*246e*/ 	.short	(.L_1583 - .L_1582)
	.align		4
.L_1582:
        /*2470*/ 	.word	index@(_ZN43_GLOBAL__N__9ae7fba5_10_SoftMax_cu_9f978f6320softmax_warp_forwardIfffLi0ELb0ELb0EEEvPT0_PKT_iiiPKbib)
        /*2474*/ 	.word	0x0000000e


	//----- nvinfo : EIATTR_FRAME_SIZE
	.align		4
.L_1583:
        /*2478*/ 	.byte	0x04, 0x11
        /*247a*/ 	.short	(.L_1585 - .L_1584)
	.align		4
.L_1584:
        /*247c*/ 	.word	index@(_ZN43_GLOBAL__N__9ae7fba5_10_SoftMax_cu_9f978f6320softmax_warp_forwardIfffLi0ELb0ELb0EEEvPT0_PKT_iiiPKbib)
        /*2480*/ 	.word	0x00000000


	//----- nvinfo : EIATTR_REGCOUNT
	.align		4
.L_1585:
        /*2484*/ 	.byte	0x04, 0x2f
        /*2486*/ 	.short	(.L_1587 - .L_1586)
	.align		4
.L_1586:
        /*2488*/ 	.word	index@(_ZN43_GLOBAL__N__9ae7fba5_10_SoftMax_cu_9f978f6320softmax_warp_forwardIfffLi1ELb0ELb0EEEvPT0_PKT_iiiPKbib)
        /*248c*/ 	.word	0x00000012


	//----- nvinfo : EIATTR_FRAME_SIZE
	.align		4
.L_1587:
        /*2490*/ 	.byte	0x04, 0x11
        /*2492*/ 	.short	(.L_1589 - .L_1588)
	.align		4
.L_1588:
        /*2494*/ 	.word	index@(_ZN43_GLOBAL__N__9ae7fba5_10_SoftMax_cu_9f978f6320softmax_warp_forwardIfffLi1ELb0ELb0EEEvPT0_PKT_iiiPKbib)
        /*2498*/ 	.word	0x00000000


	//----- nvinfo : EIATTR_REGCOUNT
	.align		4
.L_1589:
        /*249c*/ 	.byte	0x04, 0x2f
        /*249e*/ 	.short	(.L_1591 - .L_1590)
	.align		4
.L_1590:
        /*24a0*/ 	.word	index@(_ZN43_GLOBAL__N__9ae7fba5_10_SoftMax_cu_9f978f6320softmax_warp_forwardIfffLi2ELb0ELb0EEEvPT0_PKT_iiiPKbib)
        /*24a4*/ 	.word	0x00000012


	//----- nvinfo : EIATTR_FRAME_SIZE
	.align		4
.L_1591:
        /*24a8*/ 	.byte	0x04, 0x11
        /*24aa*/ 	.short	(.L_1593 - .L_1592)
	.align		4
.L_1592:
        /*24ac*/ 	.word	index@(_ZN43_GLOBAL__N__9ae7fba5_10_SoftMax_cu_9f978f6320softmax_warp_forwardIfffLi2ELb0ELb0EEEvPT0_PKT_iiiPKbib)
        /*24b0*/ 	.word	0x00000000


	//----- nvinfo : EIATTR_REGCOUNT
	.align		4
.L_1593:
        /*24b4*/ 	.byte	0x04, 0x2f
        /*24b6*/ 	.short	(.L_1595 - .L_1594)
	.align		4
.L_1594:
        /*24b8*/ 	.word	index@(_ZN43_GLOBAL__N__9ae7fba5_10_SoftMax_cu_9f978f6320softmax_warp_forwardIfffLi3ELb0ELb0EEEvPT0_PKT_iiiPKbib)
        /*24bc*/ 	.word	0x00000012


	//----- nvinfo : EIATTR_FRAME_SIZE
	.align		4
.L_1595:
        /*24c0*/ 	.byte	0x04, 0x11
        /*24c2*/ 	.short	(.L_1597 - .L_1596)
	.align		4
.L_1596:
        /*24c4*/ 	.word	index@(_ZN43_GLOBAL__N__9ae7fba5_10_SoftMax_cu_9f978f6320softmax_warp_forwardIfffLi3ELb0ELb0EEEvPT0_PKT_iiiPKbib)
        /*24c8*/ 	.word	0x00000000


	//----- nvinfo : EIATTR_REGCOUNT
	.align		4
.L_1597:
        /*24cc*/ 	.byte	0x04, 0x2f
        /*24ce*/ 	.short	(.L_1599 - .L_1598)
	.align		4
.L_1598:
        /*24d0*/ 	.word	index@(_ZN43_GLOBAL__N__9ae7fba5_10_SoftMax_cu_9f978f6320softmax_warp_forwardIfffLi4ELb0ELb0EEEvPT0_PKT_iiiPKbib)
        /*24d4*/ 	.word	0x00000012


	//----- nvinfo : EIATTR_FRAME_SIZE
	.align		4
.L_1599:
        /*24d8*/ 	.byte	0x04, 0x11
        /*24da*/ 	.short	(.L_1601 - .L_1600)
	.align		4
.L_1600:
        /*24dc*/ 	.word	index@(_ZN43_GLOBAL__N__9ae7fba5_10_SoftMax_cu_9f978f6320softmax_warp_forwardIfffLi4ELb0ELb0EEEvPT0_PKT_iiiPKbib)
        /*24e0*/ 	.word	0x00000000


	//----- nvinfo : EIATTR_REGCOUNT
	.align		4
.L_1601:
        /*24e4*/ 	.byte	0x04, 0x2f
        /*24e6*/ 	.short	(.L_1603 - .L_1602)
	.align		4
.L_1602:
        /*24e8*/ 	.word	index@(_ZN43_GLOBAL__N__9ae7fba5_10_SoftMax_cu_9f978f6320softmax_warp_forwardIfffLi5ELb0ELb0EEEvPT0_PKT_iiiPKbib)
        /*24ec*/ 	.word	0x00000012


	//----- nvinfo : EIATTR_FRAME_SIZE
	.align		4
.L_1603:
        /*24f0*/ 	.byte	0x04, 0x11
        /*24f2*/ 	.short	(.L_1605 - .L_1604)
	.align		4
.L_1604:
        /*24f4*/ 	.word	index@(_ZN43_GLOBAL__N__9ae7fba5_10_SoftMax_cu_9f978f6320softmax_warp_forwardIfffLi5ELb0ELb0EEEvPT0_PKT_iiiPKbib)
        /*24f8*/ 	.word	0x00000000


	//----- nvinfo : EIATTR_REGCOUNT
	.align		4
.L_1605:
        /*24fc*/ 	.byte	0x04, 0x2f
        /*24fe*/ 	.short	(.L_1607 - .L_1606)
	.align		4
.L_1606:
        /*2500*/ 	.word	index@(_ZN43_GLOBAL__N__9ae7fba5_10_SoftMax_cu_9f978f6320softmax_warp_forwardIfffLi6ELb0ELb0EEEvPT0_PKT_iiiPKbib)
        /*2504*/ 	.word	0x00000017


	//----- nvinfo : EIATTR_FRAME_SIZE
	.align		4
.L_1607:
        /*2508*/ 	.byte	0x04, 0x11
        /*250a*/ 	.short	(.L_1609 - .L_1608)
	.align		4
.L_1608:
        /*250c*/ 	.word	index@(_ZN43_GLOBAL__N__9ae7fba5_10_SoftMax_cu_9f978f6320softmax_warp_forwardIfffLi6ELb0ELb0EEEvPT0_PKT_iiiPKbib)
        /*2510*/ 	.word	0x00000000


	//----- nvinfo : EIATTR_REGCOUNT
	.align		4
.L_1609:
        /*2514*/ 	.byte	0x04, 0x2f
        /*2516*/ 	.short	(.L_1611 - .L_1610)
	.align		4
.L_1610:
        /*2518*/ 	.word	index@(_ZN43_GLOBAL__N__9ae7fba5_10_SoftMax_cu_9f978f6320softmax_warp_forwardIfffLi7ELb0ELb0EEEvPT0_PKT_iiiPKbib)
        /*251c*/ 	.word	0x0000001d


	//----- nvinfo : EIATTR_FRAME_SIZE
	.align		4
.L_1611:
        /*2520*/ 	.byte	0x04, 0x11
        /*2522*/ 	.short	(.L_1613 - .L_1612)
	.align		4
.L_1612:
        /*2524*/ 	.word	index@(_ZN43_GLOBAL__N__9ae7fba5_10_SoftMax_cu_9f978f6320softmax_warp_forwardIfffLi7ELb0ELb0EEEvPT0_PKT_iiiPKbib)
        /*2528*/ 	.word	0x00000000


	//----- nvinfo : EIATTR_REGCOUNT
	.align		4
.L_1613:
        /*252c*/ 	.byte	0x04, 0x2f
        /*252e*/ 	.short	(.L_1615 - .L_1614)
	.align		4
.L_1614:
        /*2530*/ 	.word	index@(_ZN43_GLOBAL__N__9ae7fba5_10_SoftMax_cu_9f978f6320softmax_warp_forwardIfffLi8ELb0ELb0EEEvPT0_PKT_iiiPKbib)
        /*2534*/ 	.word	0x0000001d


	//----- nvinfo : EIATTR_FRAME_SIZE
	.align		4
.L_1615:
        /*2538*/ 	.byte	0x04, 0x11
        /*253a*/ 	.short	(.L_1617 - .L_1616)
	.align		4
.L_1616:
        /*253c*/ 	.word	index@(_ZN43_GLOBAL__N__9ae7fba5_10_SoftMax_cu_9f978f6320softmax_warp_forwardIfffLi8ELb0ELb0EEEvPT0_PKT_iiiPKbib)
        /*2540*/ 	.word	0x00000000


	//----- nvinfo : EIATTR_REGCOUNT
	.align		4
.L_1617:
        /*2544*/ 	.byte	0x04, 0x2f
        /*2546*/ 	.short	(.L_1619 - .L_1618)
	.align		4
.L_1618:
        /*2548*/ 	.word	index@(_ZN43_GLOBAL__N__9ae7fba5_10_SoftMax_cu_9f978f6320softmax_warp_forwardIfffLi9ELb0ELb0EEEvPT0_PKT_iiiPKbib)
        /*254c*/ 	.word	0x00000028


	//----- nvinfo : EIATTR_FRAME_SIZE
	.align		4
.L_1619:
        /*2550*/ 	.byte	0x04, 0x11
        /*2552*/ 	.short	(.L_1621 - .L_1620)
	.align		4
.L_1620:
        /*2554*/ 	.word	index@(_ZN43_GLOBAL__N__9ae7fba5_10_SoftMax_cu_9f978f6320softmax_warp_forwardIfffLi9ELb0ELb0EEEvPT0_PKT_iiiPKbib)
        /*2558*/ 	.word	0x00000000


	//----- nvinfo : EIATTR_REGCOUNT
	.align		4
.L_1621:
        /*255c*/ 	.byte	0x04, 0x2f
        /*255e*/ 	.short	(.L_1623 - .L_1622)
	.align		4
.L_1622:
        /*2560*/ 	.word	index@(_ZN43_GLOBAL__N__9ae7fba5_10_SoftMax_cu_9f978f6320softmax_warp_forwardIfffLi10ELb0ELb0EEEvPT0_PKT_iiiPKbib)
        /*2564*/ 	.word	0x00000048


	//----- nvinfo : EIATTR_FRAME_SIZE
	.align		4
.L_1623:
        /*2568*/ 	.byte	0x04, 0x11
        /*256a*/ 	.short	(.L_1625 - .L_1624)
	.align		4
.L_1624:
        /*256c*/ 	.word	index@(_ZN43_GLOBAL__N__9ae7fba5_10_SoftMax_cu_9f978f6320softmax_warp_forwardIfffLi10ELb0ELb0EEEvPT0_PKT_iiiPKbib)
        /*2570*/ 	.word	0x00000000


	//----- nvinfo : EIATTR_REGCOUNT
	.align		4
.L_1625:
        /*2574*/ 	.byte	0x04, 0x2f
        /*2576*/ 	.short	(.L_1627 - .L_1626)
	.align		4
.L_1626:
        /*2578*/ 	.word	index@(_ZN43_GLOBAL__N__9ae7fba5_10_SoftMax_cu_9f978f6320softmax_warp_forwardIfffLi11ELb0ELb0EEEvPT0_PKT_iiiPKbib)
        /*257c*/ 	.word	0x000000a8


	//----- nvinfo : EIATTR_FRAME_SIZE
	.align		4
.L_1627:
        /*2580*/ 	.byte	0x04, 0x11
        /*2582*/ 	.short	(.L_1629 - .L_1628)
	.align		4
.L_1628:
        /*2584*/ 	.word	index@(_ZN43_GLOBAL__N__9ae7fba5_10_SoftMax_cu_9f978f6320softmax_warp_forwardIfffLi11ELb0ELb0EEEvPT0_PKT_iiiPKbib)
        /*2588*/ 	.word	0x00000000


	//----- nvinfo : EIATTR_REGCOUNT
	.align		4
.L_1629:
        /*258c*/ 	.byte	0x04, 0x2f
        /*258e*/ 	.short	(.L_1631 - .L_1630)
	.align		4
.L_1630:
        /*2590*/ 	.word	index@(_ZN43_GLOBAL__N__9ae7fba5_10_SoftMax_cu_9f978f6320softmax_warp_forwardIN3c104HalfES2_fLi0ELb0ELb0EEEvPT0_PKT_iiiPKbib)
        /*2594*/ 	.word	0x0000000e


	//----- nvinfo : EIATTR_FRAME_SIZE
	.align		4
.L_1631:
        /*2598*/ 	.byte	0x04, 0x11
        /*259a*/ 	.short	(.L_1633 - .L_1632)
	.align		4
.L_1632:
        /*259c*/ 	.word	index@(_ZN43_GLOBAL__N__9ae7fba5_10_SoftMax_cu_9f978f6320softmax_warp_forwardIN3c104HalfES2_fLi0ELb0ELb0EEEvPT0_PKT_iiiPKbib)
        /*25a0*/ 	.word	0x00000000


	//----- nvinfo : EIATTR_REGCOUNT
	.align		4
.L_1633:
        /*25a4*/ 	.byte	0x04, 0x2f
        /*25a6*/ 	.short	(.L_1635 - .L_1634)
	.align		4
.L_1634:
        /*25a8*/ 	.word	index@(_ZN43_GLOBAL__N__9ae7fba5_10_SoftMax_cu_9f978f6320softmax_warp_forwardIN3c104HalfES2_fLi1ELb0ELb0EEEvPT0_PKT_iiiPKbib)
        /*25ac*/ 	.word	0x00000012


	//----- nvinfo : EIATTR_FRAME_SIZE
	.align		4
.L_1635:
        /*25b0*/ 	.byte	0x04, 0x11
        /*25b2*/ 	.short	(.L_1637 - .L_1636)
	.align		4
.L_1636:
        /*25b4*/ 	.word	index@(_ZN43_GLOBAL__N__9ae7fba5_10_SoftMax_cu_9f978f6320softmax_warp_forwardIN3c104HalfES2_fLi1ELb0ELb0EEEvPT0_PKT_iiiPKbib)
        /*25b8*/ 	.word	0x00000000


	//----- nvinfo : EIATTR_REGCOUNT
	.align		4
.L_1637:
        /*25bc*/ 	.byte	0x04, 0x2f
        /*25be*/ 	.short	(.L_1639 - .L_1638)
	.align		4
.L_1638:
        /*25c0*/ 	.word	index@(_ZN43_GLOBAL__N__9ae7fba5_10_SoftMax_cu_9f978f6320softmax_warp_forwardIN3c104HalfES2_fLi2ELb0ELb0EEEvPT0_PKT_iiiPKbib)
        /*25c4*/ 	.word	0x00000012


	//----- nvinfo : EIATTR_FRAME_SIZE
	.align		4
.L_1639:
        /*25c8*/ 	.byte	0x04, 0x11
        /*25ca*/ 	.short	(.L_1641 - .L_1640)
	.align		4
.L_1640:
        /*25cc*/ 	.word	index@(_ZN43_GLOBAL__N__9ae7fba5_10_SoftMax_cu_9f978f6320softmax_warp_forwardIN3c104HalfES2_fLi2ELb0ELb0EEEvPT0_PKT_iiiPKbib)
        /*25d0*/ 	.word	0x00000000


	//----- nvinfo : EIATTR_REGCOUNT
	.align		4
.L_1641:
        /*25d4*/ 	.byte	0x04, 0x2f
        /*25d6*/ 	.short	(.L_1643 - .L_1642)
	.align		4
.L_1642:
        /*25d8*/ 	.word	index@(_ZN43_GLOBAL__N__9ae7fba5_10_SoftMax_cu_9f978f6320softmax_warp_forwardIN3c104HalfES2_fLi3ELb0ELb0EEEvPT0_PKT_iiiPKbib)
        /*25dc*/ 	.word	0x00000012


	//----- nvinfo : EIATTR_FRAME_SIZE
	.align		4
.L_1643:
        /*25e0*/ 	.byte	0x04, 0x11
        /*25e2*/ 	.short	(.L_1645 - .L_1644)
	.align		4
.L_1644:
        /*25e4*/ 	.word	index@(_ZN43_GLOBAL__N__9ae7fba5_10_SoftMax_cu_9f978f6320softmax_warp_forwardIN3c104HalfES2_fLi3ELb0ELb0EEEvPT0_PKT_iiiPKbib)
        /*25e8*/ 	.word	0x00000000


	//----- nvinfo : EIATTR_REGCOUNT
	.align		4
.L_1645:
        /*25ec*/ 	.byte	0x04, 0x2f
        /*25ee*/ 	.short	(.L_1647 - .L_1646)
	.align		4
.L_1646:
        /*25f0*/ 	.word	index@(_ZN43_GLOBAL__N__9ae7fba5_10_SoftMax_cu_9f978f6320softmax_warp_forwardIN3c104HalfES2_fLi4ELb0ELb0EEEvPT0_PKT_iiiPKbib)
        /*25f4*/ 	.word	0x00000014


	//----- nvinfo : EIATTR_FRAME_SIZE
	.align		4
.L_1647:
        /*25f8*/ 	.byte	0x04, 0x11
        /*25fa*/ 	.short	(.L_1649 - .L_1648)
	.align		4
.L_1648:
        /*25fc*/ 	.word	index@(_ZN43_GLOBAL__N__9ae7fba5_10_SoftMax_cu_9f978f6320softmax_warp_forwardIN3c104HalfES2_fLi4ELb0ELb0EEEvPT0_PKT_iiiPKbib)
        /*2600*/ 	.word	0x00000000


	//----- nvinfo : EIATTR_REGCOUNT
	.align		4
.L_1649:
        /*2604*/ 	.byte	0x04, 0x2f
        /*2606*/ 	.short	(.L_1651 - .L_1650)
	.align		4
.L_1650:
        /*2608*/ 	.word	index@(_ZN43_GLOBAL__N__9ae7fba5_10_SoftMax_cu_9f978f6320softmax_warp_forwardIN3c104HalfES2_fLi5ELb0ELb0EEEvPT0_PKT_iiiPKbib)
        /*260c*/ 	.word	0x00000012


	//----- nvinfo : EIATTR_FRAME_SIZE
	.align		4
.L_1651:
        /*2610*/ 	.byte	0x04, 0x11
        /*2612*/ 	.short	(.L_1653 - .L_1652)
	.align		4
.L_1652:
        /*2614*/ 	.word	index@(_ZN43_GLOBAL__N__9ae7fba5_10_SoftMax_cu_9f978f6320softmax_warp_forwardIN3c104HalfES2_fLi5ELb0ELb0EEEvPT0_PKT_iiiPKbib)
        /*2618*/ 	.word	0x00000000


	//----- nvinfo : EIATTR_REGCOUNT
	.align		4
.L_1653:
        /*261c*/ 	.byte	0x04, 0x2f
        /*261e*/ 	.short	(.L_1655 - .L_1654)
	.align		4
.L_1654:
        /*2620*/ 	.word	index@(_ZN43_GLOBAL__N__9ae7fba5_10_SoftMax_cu_9f978f6320softmax_warp_forwardIN3c104HalfES2_fLi6ELb0ELb0EEEvPT0_PKT_iiiPKbib)
        /*2624*/ 	.word	0x00000017


	//----- nvinfo : EIATTR_FRAME_SIZE
	.align		4
.L_1655:
        /*2628*/ 	.byte	0x04, 0x11
        /*262a*/ 	.short	(.L_1657 - .L_1656)
	.align		4
.L_1656:
        /*262c*/ 	.word	index@(_ZN43_GLOBAL__N__9ae7fba5_10_SoftMax_cu_9f978f6320softmax_warp_forwardIN3c104HalfES2_fLi6ELb0ELb0EEEvPT0_PKT_iiiPKbib)
        /*2630*/ 	.word	0x00000000


	//----- nvinfo : EIATTR_REGCOUNT
	.align		4
.L_1657:
        /*2634*/ 	.byte	0x04, 0x2f
        /*2636*/ 	.short	(.L_1659 - .L_1658)
	.align		4
.L_1658:
        /*2638*/ 	.word	index@(_ZN43_GLOBAL__N__9ae7fba5_10_SoftMax_cu_9f978f6320softmax_warp_forwardIN3c104HalfES2_fLi7ELb0ELb0EEEvPT0_PKT_iiiPKbib)
        /*263c*/ 	.word	0x0000001d


	//----- nvinfo : EIATTR_FRAME_SIZE
	.align		4
.L_1659:
        /*2640*/ 	.byte	0x04, 0x11
        /*2642*/ 	.short	(.L_1661 - .L_1660)
	.align		4
.L_1660:
        /*2644*/ 	.word	index@(_ZN43_GLOBAL__N__9ae7fba5_10_SoftMax_cu_9f978f6320softmax_warp_forwardIN3c104HalfES2_fLi7ELb0ELb0EEEvPT0_PKT_iiiPKbib)
        /*2648*/ 	.word	0x00000000


	//----- nvinfo : EIATTR_REGCOUNT
	.align		4
.L_1661:
        /*264c*/ 	.byte	0x04, 0x2f
        /*264e*/ 	.short	(.L_1663 - .L_1662)
	.align		4
.L_1662:
        /*2650*/ 	.word	index@(_ZN43_GLOBAL__N__9ae7fba5_10_SoftMax_cu_9f978f6320softmax_warp_forwardIN3c104HalfES2_fLi8ELb0ELb0EEEvPT0_PKT_iiiPKbib)
        /*2654*/ 	.word	0x0000001d


	//----- nvinfo : EIATTR_FRAME_SIZE
	.align		4
.L_1663:
        /*2658*/ 	.byte	0x04, 0x11
        /*265a*/ 	.short	(.L_1665 - .L_1664)
	.align		4
.L_1664:
        /*265c*/ 	.word	index@(_ZN43_GLOBAL__N__9ae7fba5_10_SoftMax_cu_9f978f6320softmax_warp_forwardIN3c104HalfES2_fLi8ELb0ELb0EEEvPT0_PKT_iiiPKbib)
        /*2660*/ 	.word	0x00000000


	//----- nvinfo : EIATTR_REGCOUNT
	.align		4
.L_1665:
        /*2664*/ 	.byte	0x04, 0x2f
        /*2666*/ 	.short	(.L_1667 - .L_1666)
	.align		4
.L_1666:
        /*2668*/ 	.word	index@(_ZN43_GLOBAL__N__9ae7fba5_10_SoftMax_cu_9f978f6320softmax_warp_forwardIN3c104HalfES2_fLi9ELb0ELb0EEEvPT0_PKT_iiiPKbib)
        /*266c*/ 	.word	0x00000028


	//----- nvinfo : EIATTR_FRAME_SIZE
	.align		4
.L_1667:
        /*2670*/ 	.byte	0x04, 0x11
        /*2672*/ 	.short	(.L_1669 - .L_1668)
	.align		4
.L_1668:
        /*2674*/ 	.word	index@(_ZN43_GLOBAL__N__9ae7fba5_10_SoftMax_cu_9f978f6320softmax_warp_forwardIN3c104HalfES2_fLi9ELb0ELb0EEEvPT0_PKT_iiiPKbib)
        /*2678*/ 	.word	0x00000000


	//----- nvinfo : EIATTR_REGCOUNT
	.align		4
.L_1669:
        /*267c*/ 	.byte	0x04, 0x2f
        /*267e*/ 	.short	(.L_1671 - .L_1670)
	.align		4
.L_1670:
        /*2680*/ 	.word	index@(_ZN43_GLOBAL__N__9ae7fba5_10_SoftMax_cu_9f978f6320softmax_warp_forwardIN3c104HalfES2_fLi10ELb0ELb0EEEvPT0_PKT_iiiPKbib)
        /*2684*/ 	.word	0x00000048


	//----- nvinfo : EIATTR_FRAME_SIZE
	.align		4
.L_1671:
        /*2688*/ 	.byte	0x04, 0x11
        /*268a*/ 	.short	(.L_1673 - .L_1672)
	.align		4
.L_1672:
        /*268c*/ 	.word	index@(_ZN43_GLOBAL__N__9ae7fba5_10_SoftMax_cu_9f978f6320softmax_warp_forwardIN3c104HalfES2_fLi10ELb0ELb0EEEvPT0_PKT_iiiPKbib)
        /*2690*/ 	.word	0x00000000


	//----- nvinfo : EIATTR_REGCOUNT
	.align		4
.L_1673:
        /*2694*/ 	.byte	0x04, 0x2f
        /*2696*/ 	.short	(.L_1675 - .L_1674)
	.align		4
.L_1674:
        /*2698*/ 	.word	index@(_ZN43_GLOBAL__N__9ae7fba5_10_SoftMax_cu_9f978f6320softmax_warp_forwardIN3c104HalfES2_fLi11ELb0ELb0EEEvPT0_PKT_iiiPKbib)
        /*269c*/ 	.word	0x000000a4


	//----- nvinfo : EIATTR_FRAME_SIZE
	.align		4
.L_1675:
        /*26a0*/ 	.byte	0x04, 0x11
        /*26a2*/ 	.short	(.L_1677 - .L_1676)
	.align		4
.L_1676:
        /*26a4*/ 	.word	index@(_ZN43_GLOBAL__N__9ae7fba5_10_SoftMax_cu_9f978f6320softmax_warp_forwardIN3c104HalfES2_fLi11ELb0ELb0EEEvPT0_PKT_iiiPKbib)
        /*26a8*/ 	.word	0x00000000


	//----- nvinfo : EIATTR_REGCOUNT
	.align		4
.L_1677:
        /*26ac*/ 	.byte	0x04, 0x2f
        /*26ae*/ 	.short	(.L_1679 - .L_1678)
	.align		4
.L_1678:
        /*26b0*/ 	.word	index@(_ZN43_GLOBAL__N__9ae7fba5_10_SoftMax_cu_9f978f6320softmax_warp_forwardIN3c104HalfEffLi0ELb0ELb0EEEvPT0_PKT_iiiPKbib)
        /*26b4*/ 	.word	0x0000000e


	//----- nvinfo : EIATTR_FRAME_SIZE
	.align		4
.L_1679:
        /*26b8*/ 	.byte	0x04, 0x11
        /*26ba*/ 	.short	(.L_1681 - .L_1680)
	.align		4
.L_1680:
        /*26bc*/ 	.word	index@(_ZN43_GLOBAL__N__9ae7fba5_10_SoftMax_cu_9f978f6320softmax_warp_forwardIN3c104HalfEffLi0ELb0ELb0EEEvPT0_PKT_iiiPKbib)
        /*26c0*/ 	.word	0x00000000


	//----- nvinfo : EIATTR_REGCOUNT
	.align		4
.L_1681:
        /*26c4*/ 	.byte	0x04, 0x2f
        /*26c6*/ 	.short	(.L_1683 - .L_1682)
	.align		4
.L_1682:
        /*26c8*/ 	.word	index@(_ZN43_GLOBAL__N__9ae7fba5_10_SoftMax_cu_9f978f6320softmax_warp_forwardIN3c104HalfEffLi1ELb0ELb0EEEvPT0_PKT_iiiPKbib)
        /*26cc*/ 	.word	0x00000012


	//----- nvinfo : EIATTR_FRAME_SIZE
	.align		4
.L_1683:
        /*26d0*/ 	.byte	0x04, 0x11
        /*26d2*/ 	.short	(.L_1685 - .L_1684)
	.align		4
.L_1684:
        /*26d4*/ 	.word	index@(_ZN43_GLOBAL__N__9ae7fba5_10_SoftMax_cu_9f978f6320softmax_warp_forwardIN3c104HalfEffLi1ELb0ELb0EEEvPT0_PKT_iiiPKbib)
        /*26d8*/ 	.word	0x00000000


	//----- nvinfo : EIATTR_REGCOUNT
	.align		4
.L_1685:
        /*26dc*/ 	.byte	0x04, 0x2f
        /*26de*/ 	.short	(.L_1687 - .L_1686)
	.align		4
.L_1686:
        /*26e0*/ 	.word	index@(_ZN43_GLOBAL__N__9ae7fba5_10_SoftMax_cu_9f978f6320softmax_warp_forwardIN3c104HalfEffLi2ELb0ELb0EEEvPT0_PKT_iiiPKbib)
        /*26e4*/ 	.word	0x00000012


	//----- nvinfo : EIATTR_FRAME_SIZE
	.align		4
.L_1687:
        /*26e8*/ 	.byte	0x04, 0x11
        /*26ea*/ 	.short	(.L_1689 - .L_1688)
	.align		4
.L_1688:
        /*26ec*/ 	.word	index@(_ZN43_GLOBAL__N__9ae7fba5_10_SoftMax_cu_9f978f6320softmax_warp_forwardIN3c104HalfEffLi2ELb0ELb0EEEvPT0_PKT_iiiPKbib)
        /*26f0*/ 	.word	0x00000000


	//----- nvinfo : EIATTR_REGCOUNT
	.align		4
.L_1689:
        /*26f4*/ 	.byte	0x04, 0x2f
        /*26f6*/ 	.short	(.L_1691 - .L_1690)
	.align		4
.L_1690:
        /*26f8*/ 	.word	index@(_ZN43_GLOBAL__N__9ae7fba5_10_SoftMax_cu_9f978f6320softmax_warp_forwardIN3c104HalfEffLi3ELb0ELb0EEEvPT0_PKT_iiiPKbib)
        /*26fc*/ 	.word	0x00000012


	//----- nvinfo : EIATTR_FRAME_SIZE
	.align		4
.L_1691:
        /*2700*/ 	.byte	0x04, 0x11
        /*2702*/ 	.short	(.L_1693 - .L_1692)
	.align		4
.L_1692:
        /*2704*/ 	.word	index@(_ZN43_GLOBAL__N__9ae7fba5_10_SoftMax_cu_9f978f6320softmax_warp_forwardIN3c104HalfEffLi3ELb0ELb0EEEvPT0_PKT_iiiPKbib)
        /*2708*/ 	.word	0x00000000


	//----- nvinfo : EIATTR_REGCOUNT
	.align		4
.L_1693:
        /*270c*/ 	.byte	0x04, 0x2f
        /*270e*/ 	.short	(.L_1695 - .L_1694)
	.align		4
.L_1694:
        /*2710*/ 	.word	index@(_ZN43_GLOBAL__N__9ae7fba5_10_SoftMax_cu_9f978f6320softmax_warp_forwardIN3c104HalfEffLi4ELb0ELb0EEEvPT0_PKT_iiiPKbib)
        /*2714*/ 	.word	0x00000014


	//----- nvinfo : EIATTR_FRAME_SIZE
	.align		4
.L_1695:
        /*2718*/ 	.byte	0x04, 0x11
        /*271a*/ 	.short	(.L_1697 - .L_1696)
	.align		4
.L_1696:
        /*271c*/ 	.word	index@(_ZN43_GLOBAL__N__9ae7fba5_10_SoftMax_cu_9f978f6320softmax_warp_forwardIN3c104HalfEffLi4ELb0ELb0EEEvPT0_PKT_iiiPKbib)
        /*2720*/ 	.word	0x00000000


	//----- nvinfo : EIATTR_REGCOUNT
	.align		4
.L_1697:
        /*2724*/ 	.byte	0x04, 0x2f
        /*2726*/ 	.short	(.L_1699 - .L_1698)
	.align		4
.L_1698:
        /*2728*/ 	.word	index@(_ZN43_GLOBAL__N__9ae7fba5_10_SoftMax_cu_9f978f6320softmax_warp_forwardIN3c104HalfEffLi5ELb0ELb0EEEvPT0_PKT_iiiPKbib)
        /*272c*/ 	.word	0x00000012


	//----- nvinfo : EIATTR_FRAME_SIZE
	.align		4
.L_1699:
        /*2730*/ 	.byte	0x04, 0x11
        /*2732*/ 	.short	(.L_1701 - .L_1700)
	.align		4
.L_1700:
        /*2734*/ 	.word	index@(_ZN43_GLOBAL__N__9ae7fba5_10_SoftMax_cu_9f978f6320softmax_warp_forwardIN3c104HalfEffLi5ELb0ELb0EEEvPT0_PKT_iiiPKbib)
        /*2738*/ 	.word	0x00000000


	//----- nvinfo : EIATTR_REGCOUNT
	.align		4
.L_1701:
        /*273c*/ 	.byte	0x04, 0x2f
        /*273e*/ 	.short	(.L_1703 - .L_1702)
	.align		4
.L_1702:
        /*2740*/ 	.word	index@(_ZN43_GLOBAL__N__9ae7fba5_10_SoftMax_cu_9f978f6320softmax_warp_forwardIN3c104HalfEffLi6ELb0ELb0EEEvPT0_PKT_iiiPKbib)
        /*2744*/ 	.word	0x00000017


	//----- nvinfo : EIATTR_FRAME_SIZE
	.align		4
.L_1703:
        /*2748*/ 	.byte	0x04, 0x11
        /*274a*/ 	.short	(.L_1705 - .L_1704)
	.align		4
.L_1704:
        /*274c*/ 	.word	index@(_ZN43_GLOBAL__N__9ae7fba5_10_SoftMax_cu_9f978f6320softmax_warp_forwardIN3c104HalfEffLi6ELb0ELb0EEEvPT0_PKT_iiiPKbib)
        /*2750*/ 	.word	0x00000000


	//----- nvinfo : EIATTR_REGCOUNT
	.align		4
.L_1705:
        /*2754*/ 	.byte	0x04, 0x2f
        /*2756*/ 	.short	(.L_1707 - .L_1706)
	.align		4
.L_1706:
        /*2758*/ 	.word	index@(_ZN43_GLOBAL__N__9ae7fba5_10_SoftMax_cu_9f978f6320softmax_warp_forwardIN3c104HalfEffLi7ELb0ELb0EEEvPT0_PKT_iiiPKbib)
        /*275c*/ 	.word	0x0000001e


	//----- nvinfo : EIATTR_FRAME_SIZE
	.align		4
.L_1707:
        /*2760*/ 	.byte	0x04, 0x11
        /*2762*/ 	.short	(.L_1709 - .L_1708)
	.align		4
.L_1708:
        /*2764*/ 	.word	index@(_ZN43_GLOBAL__N__9ae7fba5_10_SoftMax_cu_9f978f6320softmax_warp_forwardIN3c104HalfEffLi7ELb0ELb0EEEvPT0_PKT_iiiPKbib)
        /*2768*/ 	.word	0x00000000


	//----- nvinfo : EIATTR_REGCOUNT
	.align		4
.L_1709:
        /*276c*/ 	.byte	0x04, 0x2f
        /*276e*/ 	.short	(.L_1711 - .L_1710)
	.align		4
.L_1710:
        /*2770*/ 	.word	index@(_ZN43_GLOBAL__N__9ae7fba5_10_SoftMax_cu_9f978f6320softmax_warp_forwardIN3c104HalfEffLi8ELb0ELb0EEEvPT0_PKT_iiiPKbib)
        /*2774*/ 	.word	0x0000001d


	//----- nvinfo : EIATTR_FRAME_SIZE
	.align		4
.L_1711:
        /*2778*/ 	.byte	0x04, 0x11
        /*277a*/ 	.short	(.L_1713 - .L_1712)
	.align		4
.L_1712:
        /*277c*/ 	.word	index@(_ZN43_GLOBAL__N__9ae7fba5_10_SoftMax_cu_9f978f6320softmax_warp_forwardIN3c104HalfEffLi8ELb0ELb0EEEvPT0_PKT_iiiPKbib)
        /*2780*/ 	.word	0x00000000


	//----- nvinfo : EIATTR_REGCOUNT
	.align		4
.L_1713:
        /*2784*/ 	.byte	0x04, 0x2f
        /*2786*/ 	.short	(.L_1715 - .L_1714)
	.align		4
.L_1714:
        /*2788*/ 	.word	index@(_ZN43_GLOBAL__N__9ae7fba5_10_SoftMax_cu_9f978f6320softmax_warp_forwardIN3c104HalfEffLi9ELb0ELb0EEEvPT0_PKT_iiiPKbib)
        /*278c*/ 	.word	0x00000028


	//----- nvinfo : EIATTR_FRAME_SIZE
	.align		4
.L_1715:
        /*2790*/ 	.byte	0x04, 0x11
        /*2792*/ 	.short	(.L_1717 - .L_1716)
	.align		4
.L_1716:
        /*2794*/ 	.word	index@(_ZN43_GLOBAL__N__9ae7fba5_10_SoftMax_cu_9f978f6320softmax_warp_forwardIN3c104HalfEffLi9ELb0ELb0EEEvPT0_PKT_iiiPKbib)
        /*2798*/ 	.word	0x00000000


	//----- nvinfo : EIATTR_REGCOUNT
	.align		4
.L_1717:
        /*279c*/ 	.byte	0x04, 0x2f
        /*279e*/ 	.short	(.L_1719 - .L_1718)
	.align		4
.L_1718:
        /*27a0*/ 	.word	index@(_ZN43_GLOBAL__N__9ae7fba5_10_SoftMax_cu_9f978f6320softmax_warp_forwardIN3c104HalfEffLi10ELb0ELb0EEEvPT0_PKT_iiiPKbib)
        /*27a4*/ 	.word	0x00000048


	//----- nvinfo : EIATTR_FRAME_SIZE
	.align		4
.L_1719:
        /*27a8*/ 	.byte	0x04, 0x11
        /*27aa*/ 	.short	(.L_1721 - .L_1720)
	.align		4
.L_1720:
        /*27ac*/ 	.word	index@(_ZN43_GLOBAL__N__9ae7fba5_10_SoftMax_cu_9f978f6320softmax_warp_forwardIN3c104HalfEffLi10ELb0ELb0EEEvPT0_PKT_iiiPKbib)
        /*27b0*/ 	.word	0x00000000


	//----- nvinfo : EIATTR_REGCOUNT
	.align		4
.L_1721:
        /*27b4*/ 	.byte	0x04, 0x2f
        /*27b6*/ 	.short	(.L_1723 - .L_1722)
	.align		4
.L_1722:
        /*27b8*/ 	.word	index@(_ZN43_GLOBAL__N__9ae7fba5_10_SoftMax_cu_9f978f6320softmax_warp_forwardIN3c104HalfEffLi11ELb0ELb0EEEvPT0_PKT_iiiPKbib)
        /*27bc*/ 	.word	0x000000a4


	//----- nvinfo : EIATTR_FRAME_SIZE
	.align		4
.L_1723:
        /*27c0*/ 	.byte	0x04, 0x11
        /*27c2*/ 	.short	(.L_1725 - .L_1724)
	.align		4
.L_1724:
        /*27c4*/ 	.word	index@(_ZN43_GLOBAL__N__9ae7fba5_10_SoftMax_cu_9f978f6320softmax_warp_forwardIN3c104HalfEffLi11ELb0ELb0EEEvPT0_PKT_iiiPKbib)
        /*27c8*/ 	.word	0x00000000


	//----- nvinfo : EIATTR_REGCOUNT
	.align		4
.L_1725:
        /*27cc*/ 	.byte	0x04, 0x2f
        /*27ce*/ 	.short	(.L_1727 - .L_1726)
	.align		4
.L_1726:
        /*27d0*/ 	.word	index@(_ZN43_GLOBAL__N__9ae7fba5_10_SoftMax_cu_9f978f6320softmax_warp_forwardIN3c108BFloat16ES2_fLi0ELb0ELb0EEEvPT0_PKT_iiiPKbib)
        /*27d4*/ 	.word	0x0000000e


	//----- nvinfo : EIATTR_FRAME_SIZE
	.align		4
.L_1727:
        /*27d8*/ 	.byte	0x04, 0x11
        /*27da*/ 	.short	(.L_1729 - .L_1728)
	.align		4
.L_1728:
        /*27dc*/ 	.word	index@(_ZN43_GLOBAL__N__9ae7fba5_10_SoftMax_cu_9f978f6320softmax_warp_forwardIN3c108BFloat16ES2_fLi0ELb0ELb0EEEvPT0_PKT_iiiPKbib)
        /*27e0*/ 	.word	0x00000000


	//----- nvinfo : EIATTR_REGCOUNT
	.align		4
.L_1729:
        /*27e4*/ 	.byte	0x04, 0x2f
        /*27e6*/ 	.short	(.L_1731 - .L_1730)
	.align		4
.L_1730:
        /*27e8*/ 	.word	index@(_ZN43_GLOBAL__N__9ae7fba5_10_SoftMax_cu_9f978f6320softmax_warp_forwardIN3c108BFloat16ES2_fLi1ELb0ELb0EEEvPT0_PKT_iiiPKbib)
        /*27ec*/ 	.word	0x00000012


	//----- nvinfo : EIATTR_FRAME_SIZE
	.align		4
.L_1731:
        /*27f0*/ 	.byte	0x04, 0x11
        /*27f2*/ 	.short	(.L_1733 - .L_1732)
	.align		4
.L_1732:
        /*27f4*/ 	.word	index@(_ZN43_GLOBAL__N__9ae7fba5_10_SoftMax_cu_9f978f6320softmax_warp_forwardIN3c108BFloat16ES2_fLi1ELb0ELb0EEEvPT0_PKT_iiiPKbib)
        /*27f8*/ 	.word	0x00000000


	//----- nvinfo : EIATTR_REGCOUNT
	.align		4
.L_1733:
        /*27fc*/ 	.byte	0x04, 0x2f
        /*27fe*/ 	.short	(.L_1735 - .L_1734)
	.align		4
.L_1734:
        /*2800*/ 	.word	index@(_ZN43_GLOBAL__N__9ae7fba5_10_SoftMax_cu_9f978f6320softmax_warp_forwardIN3c108BFloat16ES2_fLi2ELb0ELb0EEEvPT0_PKT_iiiPKbib)
        /*2804*/ 	.word	0x00000012


	//----- nvinfo : EIATTR_FRAME_SIZE
	.align		4
.L_1735:
        /*2808*/ 	.byte	0x04, 0x11
        /*280a*/ 	.short	(.L_1737 - .L_1736)
	.align		4
.L_1736:
        /*280c*/ 	.word	index@(_ZN43_GLOBAL__N__9ae7fba5_10_SoftMax_cu_9f978f6320softmax_warp_forwardIN3c108BFloat16ES2_fLi2ELb0ELb0EEEvPT0_PKT_iiiPKbib)
        /*2810*/ 	.word	0x00000000


	//----- nvinfo : EIATTR_REGCOUNT
	.align		4
.L_1737:
        /*2814*/ 	.byte	0x04, 0x2f
        /*2816*/ 	.short	(.L_1739 - .L_1738)
	.align		4
.L_1738:
        /*2818*/ 	.word	index@(_ZN43_GLOBAL__N__9ae7fba5_10_SoftMax_cu_9f978f6320softmax_warp_forwardIN3c108BFloat16ES2_fLi3ELb0ELb0EEEvPT0_PKT_iiiPKbib)
        /*281c*/ 	.word	0x00000012


	//----- nvinfo : EIATTR_FRAME_SIZE
	.align		4
.L_1739:
        /*2820*/ 	.byte	0x04, 0x11
        /*2822*/ 	.short	(.L_1741 - .L_1740)
	.align		4
.L_1740:
        /*2824*/ 	.word	index@(_ZN43_GLOBAL__N__9ae7fba5_10_SoftMax_cu_9f978f6320softmax_warp_forwardIN3c108BFloat16ES2_fLi3ELb0ELb0EEEvPT0_PKT_iiiPKbib)
        /*2828*/ 	.word	0x00000000


	//----- nvinfo : EIATTR_REGCOUNT
	.align		4
.L_1741:
        /*282c*/ 	.byte	0x04, 0x2f
        /*282e*/ 	.short	(.L_1743 - .L_1742)
	.align		4
.L_1742:
        /*2830*/ 	.word	index@(_ZN43_GLOBAL__N__9ae7fba5_10_SoftMax_cu_9f978f6320softmax_warp_forwardIN3c108BFloat16ES2_fLi4ELb0ELb0EEEvPT0_PKT_iiiPKbib)
        /*2834*/ 	.word	0x00000014


	//----- nvinfo : EIATTR_FRAME_SIZE
	.align		4
.L_1743:
        /*2838*/ 	.byte	0x04, 0x11
        /*283a*/ 	.short	(.L_1745 - .L_1744)
	.align		4
.L_1744:
        /*283c*/ 	.word	index@(_ZN43_GLOBAL__N__9ae7fba5_10_SoftMax_cu_9f978f6320softmax_warp_forwardIN3c108BFloat16ES2_fLi4ELb0ELb0EEEvPT0_PKT_iiiPKbib)
        /*2840*/ 	.word	0x00000000


	//----- nvinfo : EIATTR_REGCOUNT
	.align		4
.L_1745:
        /*2844*/ 	.byte	0x04, 0x2f
        /*2846*/ 	.short	(.L_1747 - .L_1746)
	.align		4
.L_1746:
        /*2848*/ 	.word	index@(_ZN43_GLOBAL__N__9ae7fba5_10_SoftMax_cu_9f978f6320softmax_warp_forwardIN3c108BFloat16ES2_fLi5ELb0ELb0EEEvPT0_PKT_iiiPKbib)
        /*284c*/ 	.word	0x00000012


	//----- nvinfo : EIATTR_FRAME_SIZE
	.align		4
.L_1747:
        /*2850*/ 	.byte	0x04, 0x11
        /*2852*/ 	.short	(.L_1749 - .L_1748)
	.align		4
.L_1748:
        /*2854*/ 	.word	index@(_ZN43_GLOBAL__N__9ae7fba5_10_SoftMax_cu_9f978f6320softmax_warp_forwardIN3c108BFloat16ES2_fLi5ELb0ELb0EEEvPT0_PKT_iiiPKbib)
        /*2858*/ 	.word	0x00000000


	//----- nvinfo : EIATTR_REGCOUNT
	.align		4
.L_1749:
        /*285c*/ 	.byte	0x04, 0x2f
        /*285e*/ 	.short	(.L_1751 - .L_1750)
	.align		4
.L_1750:
        /*2860*/ 	.word	index@(_ZN43_GLOBAL__N__9ae7fba5_10_SoftMax_cu_9f978f6320softmax_warp_forwardIN3c108BFloat16ES2_fLi6ELb0ELb0EEEvPT0_PKT_iiiPKbib)
        /*2864*/ 	.word	0x00000017


	//----- nvinfo : EIATTR_FRAME_SIZE
	.align		4
.L_1751:
        /*2868*/ 	.byte	0x04, 0x11
        /*286a*/ 	.short	(.L_1753 - .L_1752)
	.align		4
.L_1752:
        /*286c*/ 	.word	index@(_ZN43_GLOBAL__N__9ae7fba5_10_SoftMax_cu_9f978f6320softmax_warp_forwardIN3c108BFloat16ES2_fLi6ELb0ELb0EEEvPT0_PKT_iiiPKbib)
        /*2870*/ 	.word	0x00000000


	//----- nvinfo : EIATTR_REGCOUNT
	.align		4
.L_1753:
        /*2874*/ 	.byte	0x04, 0x2f
        /*2876*/ 	.short	(.L_1755 - .L_1754)
	.align		4
.L_1754:
        /*2878*/ 	.word	index@(_ZN43_GLOBAL__N__9ae7fba5_10_SoftMax_cu_9f978f6320softmax_warp_forwardIN3c108BFloat16ES2_fLi7ELb0ELb0EEEvPT0_PKT_iiiPKbib)
        /*287c*/ 	.word	0x0000001e


	//----- nvinfo : EIATTR_FRAME_SIZE
	.align		4
.L_1755:
        /*2880*/ 	.byte	0x04, 0x11
        /*2882*/ 	.short	(.L_1757 - .L_1756)
	.align		4
.L_1756:
        /*2884*/ 	.word	index@(_ZN43_GLOBAL__N__9ae7fba5_10_SoftMax_cu_9f978f6320softmax_warp_forwardIN3c108BFloat16ES2_fLi7ELb0ELb0EEEvPT0_PKT_iiiPKbib)
        /*2888*/ 	.word	0x00000000


	//----- nvinfo : EIATTR_REGCOUNT
	.align		4
.L_1757:
        /*288c*/ 	.byte	0x04, 0x2f
        /*288e*/ 	.short	(.L_1759 - .L_1758)
	.align		4
.L_1758:
        /*2890*/ 	.word	index@(_ZN43_GLOBAL__N__9ae7fba5_10_SoftMax_cu_9f978f6320softmax_warp_forwardIN3c108BFloat16ES2_fLi8ELb0ELb0EEEvPT0_PKT_iiiPKbib)
        /*2894*/ 	.word	0x0000001b


	//----- nvinfo : EIATTR_FRAME_SIZE
	.align		4
.L_1759:
        /*2898*/ 	.byte	0x04, 0x11
        /*289a*/ 	.short	(.L_1761 - .L_1760)
	.align		4
.L_1760:
        /*289c*/ 	.word	index@(_ZN43_GLOBAL__N__9ae7fba5_10_SoftMax_cu_9f978f6320softmax_warp_forwardIN3c108BFloat16ES2_fLi8ELb0ELb0EEEvPT0_PKT_iiiPKbib)
        /*28a0*/ 	.word	0x00000000


	//----- nvinfo : EIATTR_REGCOUNT
	.align		4
.L_1761:
        /*28a4*/ 	.byte	0x04, 0x2f
        /*28a6*/ 	.short	(.L_1763 - .L_1762)
	.align		4
.L_1762:
        /*28a8*/ 	.word	index@(_ZN43_GLOBAL__N__9ae7fba5_10_SoftMax_cu_9f978f6320softmax_warp_forwardIN3c108BFloat16ES2_fLi9ELb0ELb0EEEvPT0_PKT_iiiPKbib)
        /*28ac*/ 	.word	0x00000028


	//----- nvinfo : EIATTR_FRAME_SIZE
	.align		4
.L_1763:
        /*28b0*/ 	.byte	0x04, 0x11
        /*28b2*/ 	.short	(.L_1765 - .L_1764)
	.align		4
.L_1764:
        /*28b4*/ 	.word	index@(_ZN43_GLOBAL__N__9ae7fba5_10_SoftMax_cu_9f978f6320softmax_warp_forwardIN3c108BFloat16ES2_fLi9ELb0ELb0EEEvPT0_PKT_iiiPKbib)
        /*28b8*/ 	.word	0x00000000


	//----- nvinfo : EIATTR_REGCOUNT
	.align		4
.L_1765:
        /*28bc*/ 	.byte	0x04, 0x2f
        /*28be*/ 	.short	(.L_1767 - .L_1766)
	.align		4
.L_1766:
        /*28c0*/ 	.word	index@(_ZN43_GLOBAL__N__9ae7fba5_10_SoftMax_cu_9f978f6320softmax_warp_forwardIN3c108BFloat16ES2_fLi10ELb0ELb0EEEvPT0_PKT_iiiPKbib)
        /*28c4*/ 	.word	0x00000048


	//----- nvinfo : EIATTR_FRAME_SIZE
	.align		4
.L_1767:
        /*28c8*/ 	.byte	0x04, 0x11
        /*28ca*/ 	.short	(.L_1769 - .L_1768)
	.align		4
.L_1768:
        /*28cc*/ 	.word	index@(_ZN43_GLOBAL__N__9ae7fba5_10_SoftMax_cu_9f978f6320softmax_warp_forwardIN3c108BFloat16ES2_fLi10ELb0ELb0EEEvPT0_PKT_iiiPKbib)
        /*28d0*/ 	.word	0x00000000


	//----- nvinfo : EIATTR_REGCOUNT
	.align		4
.L_1769:
        /*28d4*/ 	.byte	0x04, 0x2f
        /*28d6*/ 	.short	(.L_1771 - .L_1770)
	.align		4
.L_1770:
        /*28d8*/ 	.word	index@(_ZN43_GLOBAL__N__9ae7fba5_10_SoftMax_cu_9f978f6320softmax_warp_forwardIN3c108BFloat16ES2_fLi11ELb0ELb0EEEvPT0_PKT_iiiPKbib)
        /*28dc*/ 	.word	0x000000a4


	//----- nvinfo : EIATTR_FRAME_SIZE
	.align		4
.L_1771:
        /*28e0*/ 	.byte	0x04, 0x11
        /*28e2*/ 	.short	(.L_1773 - .L_1772)
	.align		4
.L_1772:
        /*28e4*/ 	.word	index@(_ZN43_GLOBAL__N__9ae7fba5_10_SoftMax_cu_9f978f6320softmax_warp_forwardIN3c108BFloat16ES2_fLi11ELb0ELb0EEEvPT0_PKT_iiiPKbib)
        /*28e8*/ 	.word	0x00000000


	//----- nvinfo : EIATTR_REGCOUNT
	.align		4
.L_1773:
        /*28ec*/ 	.byte	0x04, 0x2f
        /*28ee*/ 	.short	(.L_1775 - .L_1774)
	.align		4
.L_1774:
        /*28f0*/ 	.word	index@(_ZN43_GLOBAL__N__9ae7fba5_10_SoftMax_cu_9f978f6320softmax_warp_forwardIN3c108BFloat16EffLi0ELb0ELb0EEEvPT0_PKT_iiiPKbib)
        /*28f4*/ 	.word	0x0000000e


	//----- nvinfo : EIATTR_FRAME_SIZE
	.align		4
.L_1775:
        /*28f8*/ 	.byte	0x04, 0x11
        /*28fa*/ 	.short	(.L_1777 - .L_1776)
	.align		4
.L_1776:
        /*28fc*/ 	.word	index@(_ZN43_GLOBAL__N__9ae7fba5_10_SoftMax_cu_9f978f6320softmax_warp_forwardIN3c108BFloat16EffLi0ELb0ELb0EEEvPT0_PKT_iiiPKbib)
        /*2900*/ 	.word	0x00000000


	//----- nvinfo : EIATTR_REGCOUNT
	.align		4
.L_1777:
        /*2904*/ 	.byte	0x04, 0x2f
        /*2906*/ 	.short	(.L_1779 - .L_1778)
	.align		4
.L_1778:
        /*2908*/ 	.word	index@(_ZN43_GLOBAL__N__9ae7fba5_10_SoftMax_cu_9f978f6320softmax_warp_forwardIN3c108BFloat16EffLi1ELb0ELb0EEEvPT0_PKT_iiiPKbib)
        /*290c*/ 	.word	0x00000012


	//----- nvinfo : EIATTR_FRAME_SIZE
	.align		4
.L_1779:
        /*2910*/ 	.byte	0x04, 0x11
        /*2912*/ 	.short	(.L_1781 - .L_1780)
	.align		4
.L_1780:
        /*2914*/ 	.word	index@(_ZN43_GLOBAL__N__9ae7fba5_10_SoftMax_cu_9f978f6320softmax_warp_forwardIN3c108BFloat16EffLi1ELb0ELb0EEEvPT0_PKT_iiiPKbib)
        /*2918*/ 	.word	0x00000000


	//----- nvinfo : EIATTR_REGCOUNT
	.align		4
.L_1781:
        /*291c*/ 	.byte	0x04, 0x2f
        /*291e*/ 	.short	(.L_1783 - .L_1782)
	.align		4
.L_1782:
        /*2920*/ 	.word	index@(_ZN43_GLOBAL__N__9ae7fba5_10_SoftMax_cu_9f978f6320softmax_warp_forwardIN3c108BFloat16EffLi2ELb0ELb0EEEvPT0_PKT_iiiPKbib)
        /*2924*/ 	.word	0x00000012


	//----- nvinfo : EIATTR_FRAME_SIZE
	.align		4
.L_1783:
        /*2928*/ 	.byte	0x04, 0x11
        /*292a*/ 	.short	(.L_1785 - .L_1784)
	.align		4
.L_1784:
        /*292c*/ 	.word	index@(_ZN43_GLOBAL__N__9ae7fba5_10_SoftMax_cu_9f978f6320softmax_warp_forwardIN3c108BFloat16EffLi2ELb0ELb0EEEvPT0_PKT_iiiPKbib)
        /*2930*/ 	.word	0x00000000


	//----- nvinfo : EIATTR_REGCOUNT
	.align		4
.L_1785:
        /*2934*/ 	.byte	0x04, 0x2f
        /*2936*/ 	.short	(.L_1787 - .L_1786)
	.align		4
.L_1786:
        /*2938*/ 	.word	index@(_ZN43_GLOBAL__N__9ae7fba5_10_SoftMax_cu_9f978f6320softmax_warp_forwardIN3c108BFloat16EffLi3ELb0ELb0EEEvPT0_PKT_iiiPKbib)
        /*293c*/ 	.word	0x00000012


	//----- nvinfo : EIATTR_FRAME_SIZE
	.align		4
.L_1787:
        /*2940*/ 	.byte	0x04, 0x11
        /*2942*/ 	.short	(.L_1789 - .L_1788)
	.align		4
.L_1788:
        /*2944*/ 	.word	index@(_ZN43_GLOBAL__N__9ae7fba5_10_SoftMax_cu_9f978f6320softmax_warp_forwardIN3c108BFloat16EffLi3ELb0ELb0EEEvPT0_PKT_iiiPKbib)
        /*2948*/ 	.word	0x00000000


	//----- nvinfo : EIATTR_REGCOUNT
	.align		4
.L_1789:
        /*294c*/ 	.byte	0x04, 0x2f
        /*294e*/ 	.short	(.L_1791 - .L_1790)
	.align		4
.L_1790:
        /*2950*/ 	.word	index@(_ZN43_GLOBAL__N__9ae7fba5_10_SoftMax_cu_9f978f6320softmax_warp_forwardIN3c108BFloat16EffLi4ELb0ELb0EEEvPT0_PKT_iiiPKbib)
        /*2954*/ 	.word	0x00000014


	//----- nvinfo : EIATTR_FRAME_SIZE
	.align		4
.L_1791:
        /*2958*/ 	.byte	0x04, 0x11
        /*295a*/ 	.short	(.L_1793 - .L_1792)
	.align		4
.L_1792:
        /*295c*/ 	.word	index@(_ZN43_GLOBAL__N__9ae7fba5_10_SoftMax_cu_9f978f6320softmax_warp_forwardIN3c108BFloat16EffLi4ELb0ELb0EEEvPT0_PKT_iiiPKbib)
        /*2960*/ 	.word	0x00000000


	//----- nvinfo : EIATTR_REGCOUNT
	.align		4
.L_1793:
        /*2964*/ 	.byte	0x04, 0x2f
        /*2966*/ 	.short	(.L_1795 - .L_1794)
	.align		4
.L_1794:
        /*2968*/ 	.word	index@(_ZN43_GLOBAL__N__9ae7fba5_10_SoftMax_cu_9f978f6320softmax_warp_forwardIN3c108BFloat16EffLi5ELb0ELb0EEEvPT0_PKT_iiiPKbib)
        /*296c*/ 	.word	0x00000012


	//----- nvinfo : EIATTR_FRAME_SIZE
	.align		4
.L_1795:
        /*2970*/ 	.byte	0x04, 0x11
        /*2972*/ 	.short	(.L_1797 - .L_1796)
	.align		4
.L_1796:
        /*2974*/ 	.word	index@(_ZN43_GLOBAL__N__9ae7fba5_10_SoftMax_cu_9f978f6320softmax_warp_forwardIN3c108BFloat16EffLi5ELb0ELb0EEEvPT0_PKT_iiiPKbib)
        /*2978*/ 	.word	0x00000000


	//----- nvinfo : EIATTR_REGCOUNT
	.align		4
.L_1797:
        /*297c*/ 	.byte	0x04, 0x2f
        /*297e*/ 	.short	(.L_1799 - .L_1798)
	.align		4
.L_1798:
        /*2980*/ 	.word	index@(_ZN43_GLOBAL__N__9ae7fba5_10_SoftMax_cu_9f978f6320softmax_warp_forwardIN3c108BFloat16EffLi6ELb0ELb0EEEvPT0_PKT_iiiPKbib)
        /*2984*/ 	.word	0x00000017


	//----- nvinfo : EIATTR_FRAME_SIZE
	.align		4
.L_1799:
        /*2988*/ 	.byte	0x04, 0x11
        /*298a*/ 	.short	(.L_1801 - .L_1800)
	.align		4
.L_1800:
        /*298c*/ 	.word	index@(_ZN43_GLOBAL__N__9ae7fba5_10_SoftMax_cu_9f978f6320softmax_warp_forwardIN3c108BFloat16EffLi6ELb0ELb0EEEvPT0_PKT_iiiPKbib)
        /*2990*/ 	.word	0x00000000


	//----- nvinfo : EIATTR_REGCOUNT
	.align		4
.L_1801:
        /*2994*/ 	.byte	0x04, 0x2f
        /*2996*/ 	.short	(.L_1803 - .L_1802)
	.align		4
.L_1802:
        /*2998*/ 	.word	index@(_ZN43_GLOBAL__N__9ae7fba5_10_SoftMax_cu_9f978f6320softmax_warp_forwardIN3c108BFloat16EffLi7ELb0ELb0EEEvPT0_PKT_iiiPKbib)
        /*299c*/ 	.word	0x0000001e


	//----- nvinfo : EIATTR_FRAME_SIZE
	.align		4
.L_1803:
        /*29a0*/ 	.byte	0x04, 0x11
        /*29a2*/ 	.short	(.L_1805 - .L_1804)
	.align		4
.L_1804:
        /*29a4*/ 	.word	index@(_ZN43_GLOBAL__N__9ae7fba5_10_SoftMax_cu_9f978f6320softmax_warp_forwardIN3c108BFloat16EffLi7ELb0ELb0EEEvPT0_PKT_iiiPKbib)
        /*29a8*/ 	.word	0x00000000


	//----- nvinfo : EIATTR_REGCOUNT
	.align		4
.L_1805:
        /*29ac*/ 	.byte	0x04, 0x2f
        /*29ae*/ 	.short	(.L_1807 - .L_1806)
	.align		4
.L_1806:
        /*29b0*/ 	.word	index@(_ZN43_GLOBAL__N__9ae7fba5_10_SoftMax_cu_9f978f6320softmax_warp_forwardIN3c108BFloat16EffLi8ELb0ELb0EEEvPT0_PKT_iiiPKbib)
        /*29b4*/ 	.word	0x0000001b


	//----- nvinfo : EIATTR_FRAME_SIZE
	.align		4
.L_1807:
        /*29b8*/ 	.byte	0x04, 0x11
        /*29ba*/ 	.short	(.L_1809 - .L_1808)
	.align		4
.L_1808:
        /*29bc*/ 	.word	index@(_ZN43_GLOBAL__N__9ae7fba5_10_SoftMax_cu_9f978f6320softmax_warp_forwardIN3c108BFloat16EffLi8ELb0ELb0EEEvPT0_PKT_iiiPKbib)
        /*29c0*/ 	.word	0x00000000


	//----- nvinfo : EIATTR_REGCOUNT
	.align		4
.L_1809:
        /*29c4*/ 	.byte	0x04, 0x2f
        /*29c6*/ 	.short	(.L_1811 - .L_1810)
	.align		4
.L_1810:
        /*29c8*/ 	.word	index@(_ZN43_GLOBAL__N__9ae7fba5_10_SoftMax_cu_9f978f6320softmax_warp_forwardIN3c108BFloat16EffLi9ELb0ELb0EEEvPT0_PKT_iiiPKbib)
        /*29cc*/ 	.word	0x00000028


	//----- nvinfo : EIATTR_FRAME_SIZE
	.align		4
.L_1811:
        /*29d0*/ 	.byte	0x04, 0x11
        /*29d2*/ 	.short	(.L_1813 - .L_1812)
	.align		4
.L_1812:
        /*29d4*/ 	.word	index@(_ZN43_GLOBAL__N__9ae7fba5_10_SoftMax_cu_9f978f6320softmax_warp_forwardIN3c108BFloat16EffLi9ELb0ELb0EEEvPT0_PKT_iiiPKbib)
        /*29d8*/ 	.word	0x00000000


	//----- nvinfo : EIATTR_REGCOUNT
	.align		4
.L_1813:
        /*29dc*/ 	.byte	0x04, 0x2f
        /*29de*/ 	.short	(.L_1815 - .L_1814)
	.align		4
.L_1814:
        /*29e0*/ 	.word	index@(_ZN43_GLOBAL__N__9ae7fba5_10_SoftMax_cu_9f978f6320softmax_warp_forwardIN3c108BFloat16EffLi10ELb0ELb0EEEvPT0_PKT_iiiPKbib)
        /*29e4*/ 	.word	0x00000048


	//----- nvinfo : EIATTR_FRAME_SIZE
	.align		4
.L_1815:
        /*29e8*/ 	.byte	0x04, 0x11
        /*29ea*/ 	.short	(.L_1817 - .L_1816)
	.align		4
.L_1816:
        /*29ec*/ 	.word	index@(_ZN43_GLOBAL__N__9ae7fba5_10_SoftMax_cu_9f978f6320softmax_warp_forwardIN3c108BFloat16EffLi10ELb0ELb0EEEvPT0_PKT_iiiPKbib)
        /*29f0*/ 	.word	0x00000000


	//----- nvinfo : EIATTR_REGCOUNT
	.align		4
.L_1817:
        /*29f4*/ 	.byte	0x04, 0x2f
        /*29f6*/ 	.short	(.L_1819 - .L_1818)
	.align		4
.L_1818:
        /*29f8*/ 	.word	index@(_ZN43_GLOBAL__N__9ae7fba5_10_SoftMax_cu_9f978f6320softmax_warp_forwardIN3c108BFloat16EffLi11ELb0ELb0EEEvPT0_PKT_iiiPKbib)
        /*29fc*/ 	.word	0x000000a4


	//----- nvinfo : EIATTR_FRAME_SIZE
	.align		4
.L_1819:
        /*2a00*/ 	.byte	0x04, 0x11
        /*2a02*/ 	.short	(.L_1821 - .L_1820)
	.align		4
.L_1820:
        /*2a04*/ 	.word	index@(_ZN43_GLOBAL__N__9ae7fba5_10_SoftMax_cu_9f978f6320softmax_warp_forwardIN3c108BFloat16EffLi11ELb0ELb0EEEvPT0_PKT_iiiPKbib)
        /*2a08*/ 	.word	0x00000000


	//----- nvinfo : EIATTR_REGCOUNT
	.align		4
.L_1821:
        /*2a0c*/ 	.byte	0x04, 0x2f
        /*2a0e*/ 	.short	(.L_1823 - .L_1822)
	.align		4
.L_1822:
        /*2a10*/ 	.word	index@(_ZN43_GLOBAL__N__9ae7fba5_10_SoftMax_cu_9f978f6321softmax_warp_backwardIdddLi0ELb0ELb0EEEvPT0_PKT_S5_iiiPKb)
        /*2a14*/ 	.word	0x00000017


	//----- nvinfo : EIATTR_FRAME_SIZE
	.align		4
.L_1823:
        /*2a18*/ 	.byte	0x04, 0x11
        /*2a1a*/ 	.short	(.L_1825 - .L_1824)
	.align		4
.L_1824:
        /*2a1c*/ 	.word	index@(_ZN43_GLOBAL__N__9ae7fba5_10_SoftMax_cu_9f978f6321softmax_warp_backwardIdddLi0ELb0ELb0EEEvPT0_PKT_S5_iiiPKb)
        /*2a20*/ 	.word	0x00000000


	//----- nvinfo : EIATTR_REGCOUNT
	.align		4
.L_1825:
        /*2a24*/ 	.byte	0x04, 0x2f
        /*2a26*/ 	.short	(.L_1827 - .L_1826)
	.align		4
.L_1826:
        /*2a28*/ 	.word	index@(_ZN43_GLOBAL__N__9ae7fba5_10_SoftMax_cu_9f978f6321softmax_warp_backwardIdddLi1ELb0ELb0EEEvPT0_PKT_S5_iiiPKb)
        /*2a2c*/ 	.word	0x0000001b


	//----- nvinfo : EIATTR_FRAME_SIZE
	.align		4
.L_1827:
        /*2a30*/ 	.byte	0x04, 0x11
        /*2a32*/ 	.short	(.L_1829 - .L_1828)
	.align		4
.L_1828:
        /*2a34*/ 	.word	index@(_ZN43_GLOBAL__N__9ae7fba5_10_SoftMax_cu_9f978f6321softmax_warp_backwardIdddLi1ELb0ELb0EEEvPT0_PKT_S5_iiiPKb)
        /*2a38*/ 	.word	0x00000000


	//----- nvinfo : EIATTR_REGCOUNT
	.align		4
.L_1829:
        /*2a3c*/ 	.byte	0x04, 0x2f
        /*2a3e*/ 	.short	(.L_1831 - .L_1830)
	.align		4
.L_1830:
        /*2a40*/ 	.word	index@(_ZN43_GLOBAL__N__9ae7fba5_10_SoftMax_cu_9f978f6321softmax_warp_backwardIdddLi2ELb0ELb0EEEvPT0_PKT_S5_iiiPKb)
        /*2a44*/ 	.word	0x0000001e


	//----- nvinfo : EIATTR_FRAME_SIZE
	.align		4
.L_1831:
        /*2a48*/ 	.byte	0x04, 0x11
        /*2a4a*/ 	.short	(.L_1833 - .L_1832)
	.align		4
.L_1832:
        /*2a4c*/ 	.word	index@(_ZN43_GLOBAL__N__9ae7fba5_10_SoftMax_cu_9f978f6321softmax_warp_backwardIdddLi2ELb0ELb0EEEvPT0_PKT_S5_iiiPKb)
        /*2a50*/ 	.word	0x00000000


	//----- nvinfo : EIATTR_REGCOUNT
	.align		4
.L_1833:
        /*2a54*/ 	.byte	0x04, 0x2f
        /*2a56*/ 	.short	(.L_1835 - .L_1834)
	.align		4
.L_1834:
        /*2a58*/ 	.word	index@(_ZN43_GLOBAL__N__9ae7fba5_10_SoftMax_cu_9f978f6321softmax_warp_backwardIdddLi3ELb0ELb0EEEvPT0_PKT_S5_iiiPKb)
        /*2a5c*/ 	.word	0x0000001c


	//----- nvinfo : EIATTR_FRAME_SIZE
	.align		4
.L_1835:
        /*2a60*/ 	.byte	0x04, 0x11
        /*2a62*/ 	.short	(.L_1837 - .L_1836)
	.align		4
.L_1836:
        /*2a64*/ 	.word	index@(_ZN43_GLOBAL__N__9ae7fba5_10_SoftMax_cu_9f978f6321softmax_warp_backwardIdddLi3ELb0ELb0EEEvPT0_PKT_S5_iiiPKb)
        /*2a68*/ 	.word	0x00000000


	//----- nvinfo : EIATTR_REGCOUNT
	.align		4
.L_1837:
        /*2a6c*/ 	.byte	0x04, 0x2f
        /*2a6e*/ 	.short	(.L_1839 - .L_1838)
	.align		4
.L_1838:
        /*2a70*/ 	.word	index@(_ZN43_GLOBAL__N__9ae7fba5_10_SoftMax_cu_9f978f6321softmax_warp_backwardIdddLi4ELb0ELb0EEEvPT0_PKT_S5_iiiPKb)
        /*2a74*/ 	.word	0x0000001e


	//----- nvinfo : EIATTR_FRAME_SIZE
	.align		4
.L_1839:
        /*2a78*/ 	.byte	0x04, 0x11
        /*2a7a*/ 	.short	(.L_1841 - .L_1840)
	.align		4
.L_1840:
        /*2a7c*/ 	.word	index@(_ZN43_GLOBAL__N__9ae7fba5_10_SoftMax_cu_9f978f6321softmax_warp_backwardIdddLi4ELb0ELb0EEEvPT0_PKT_S5_iiiPKb)
        /*2a80*/ 	.word	0x00000000


	//----- nvinfo : EIATTR_REGCOUNT
	.align		4
.L_1841:
        /*2a84*/ 	.byte	0x04, 0x2f
        /*2a86*/ 	.short	(.L_1843 - .L_1842)
	.align		4
.L_1842:
        /*2a88*/ 	.word	index@(_ZN43_GLOBAL__N__9ae7fba5_10_SoftMax_cu_9f978f6321softmax_warp_backwardIdddLi5ELb0ELb0EEEvPT0_PKT_S5_iiiPKb)
        /*2a8c*/ 	.word	0x0000001e


	//----- nvinfo : EIATTR_FRAME_SIZE
	.align		4
.L_1843:
        /*2a90*/ 	.byte	0x04, 0x11
        /*2a92*/ 	.short	(.L_1845 - .L_1844)
	.align		4
.L_1844:
        /*2a94*/ 	.word	index@(_ZN43_GLOBAL__N__9ae7fba5_10_SoftMax_cu_9f978f6321softmax_warp_backwardIdddLi5ELb0ELb0EEEvPT0_PKT_S5_iiiPKb)
        /*2a98*/ 	.word	0x00000000


	//----- nvinfo : EIATTR_REGCOUNT
	.align		4
.L_1845:
        /*2a9c*/ 	.byte	0x04, 0x2f
        /*2a9e*/ 	.short	(.L_1847 - .L_1846)
	.align		4
.L_1846:
        /*2aa0*/ 	.word	index@(_ZN43_GLOBAL__N__9ae7fba5_10_SoftMax_cu_9f978f6321softmax_warp_backwardIdddLi6ELb0ELb0EEEvPT0_PKT_S5_iiiPKb)
        /*2aa4*/ 	.word	0x00000020


	//----- nvinfo : EIATTR_FRAME_SIZE
	.align		4
.L_1847:
        /*2aa8*/ 	.byte	0x04, 0x11
        /*2aaa*/ 	.short	(.L_1849 - .L_1848)
	.align		4
.L_1848:
        /*2aac*/ 	.word	index@(_ZN43_GLOBAL__N__9ae7fba5_10_SoftMax_cu_9f978f6321softmax_warp_backwardIdddLi6ELb0ELb0EEEvPT0_PKT_S5_iiiPKb)
        /*2ab0*/ 	.word	0x00000000


	//----- nvinfo : EIATTR_REGCOUNT
	.align		4
.L_1849:
        /*2ab4*/ 	.byte	0x04, 0x2f
        /*2ab6*/ 	.short	(.L_1851 - .L_1850)
	.align		4
.L_1850:
        /*2ab8*/ 	.word	index@(_ZN43_GLOBAL__N__9ae7fba5_10_SoftMax_cu_9f978f6321softmax_warp_backwardIdddLi7ELb0ELb0EEEvPT0_PKT_S5_iiiPKb)
        /*2abc*/ 	.word	0x00000038


	//----- nvinfo : EIATTR_FRAME_SIZE
	.align		4
.L_1851:
        /*2ac0*/ 	.byte	0x04, 0x11
        /*2ac2*/ 	.short	(.L_1853 - .L_1852)
	.align		4
.L_1852:
        /*2ac4*/ 	.word	index@(_ZN43_GLOBAL__N__9ae7fba5_10_SoftMax_cu_9f978f6321softmax_warp_backwardIdddLi7ELb0ELb0EEEvPT0_PKT_S5_iiiPKb)
        /*2ac8*/ 	.word	0x00000000


	//----- nvinfo : EIATTR_REGCOUNT
	.align		4
.L_1853:
        /*2acc*/ 	.byte	0x04, 0x2f
        /*2ace*/ 	.short	(.L_1855 - .L_1854)
	.align		4
.L_1854:
        /*2ad0*/ 	.word	index@(_ZN43_GLOBAL__N__9ae7fba5_10_SoftMax_cu_9f978f6321softmax_warp_backwardIdddLi8ELb0ELb0EEEvPT0_PKT_S5_iiiPKb)
        /*2ad4*/ 	.word	0x00000030


	//----- nvinfo : EIATTR_FRAME_SIZE
	.align		4
.L_1855:
        /*2ad8*/ 	.byte	0x04, 0x11
        /*2ada*/ 	.short	(.L_1857 - .L_1856)
	.align		4
.L_1856:
        /*2adc*/ 	.word	index@(_ZN43_GLOBAL__N__9ae7fba5_10_SoftMax_cu_9f978f6321softmax_warp_backwardIdddLi8ELb0ELb0EEEvPT0_PKT_S5_iiiPKb)
        /*2ae0*/ 	.word	0x00000000


	//----- nvinfo : EIATTR_REGCOUNT
	.align		4
.L_1857:
        /*2ae4*/ 	.byte	0x04, 0x2f
        /*2ae6*/ 	.short	(.L_1859 - .L_1858)
	.align		4
.L_1858:
        /*2ae8*/ 	.word	index@(_ZN43_GLOBAL__N__9ae7fba5_10_SoftMax_cu_9f978f6321softmax_warp_backwardIdddLi9ELb0ELb0EEEvPT0_PKT_S5_iiiPKb)
        /*2aec*/ 	.word	0x00000060


	//----- nvinfo : EIATTR_FRAME_SIZE
	.align		4
.L_1859:
        /*2af0*/ 	.byte	0x04, 0x11
        /*2af2*/ 	.short	(.L_1861 - .L_1860)
	.align		4
.L_1860:
        /*2af4*/ 	.word	index@(_ZN43_GLOBAL__N__9ae7fba5_10_SoftMax_cu_9f978f6321softmax_warp_backwardIdddLi9ELb0ELb0EEEvPT0_PKT_S5_iiiPKb)
        /*2af8*/ 	.word	0x00000000


	//----- nvinfo : EIATTR_REGCOUNT
	.align		4
.L_1861:
        /*2afc*/ 	.byte	0x04, 0x2f
        /*2afe*/ 	.short	(.L_1863 - .L_1862)
	.align		4
.L_1862:
        /*2b00*/ 	.word	index@(_ZN43_GLOBAL__N__9ae7fba5_10_SoftMax_cu_9f978f6321softmax_warp_backwardIdddLi10ELb0ELb0EEEvPT0_PKT_S5_iiiPKb)
        /*2b04*/ 	.word	0x000000a8


	//----- nvinfo : EIATTR_FRAME_SIZE
	.align		4
.L_1863:
        /*2b08*/ 	.byte	0x04, 0x11
        /*2b0a*/ 	.short	(.L_1865 - .L_1864)
	.align		4
.L_1864:
        /*2b0c*/ 	.word	index@(_ZN43_GLOBAL__N__9ae7fba5_10_SoftMax_cu_9f978f6321softmax_warp_backwardIdddLi10ELb0ELb0EEEvPT0_PKT_S5_iiiPKb)
        /*2b10*/ 	.word	0x00000000


	//----- nvinfo : EIATTR_REGCOUNT
	.align		4
.L_1865:
        /*2b14*/ 	.byte	0x04, 0x2f
        /*2b16*/ 	.short	(.L_1867 - .L_1866)
	.align		4
.L_1866:
        /*2b18*/ 	.word	index@(_ZN43_GLOBAL__N__9ae7fba5_10_SoftMax_cu_9f978f6321softmax_warp_backwardIfffLi0ELb0ELb0EEEvPT0_PKT_S5_iiiPKb)
        /*2b1c*/ 	.word	0x00000013


	//----- nvinfo : EIATTR_FRAME_SIZE
	.align		4
.L_1867:
        /*2b20*/ 	.byte	0x04, 0x11
        /*2b22*/ 	.short	(.L_1869 - .L_1868)
	.align		4
.L_1868:
        /*2b24*/ 	.word	index@(_ZN43_GLOBAL__N__9ae7fba5_10_SoftMax_cu_9f978f6321softmax_warp_backwardIfffLi0ELb0ELb0EEEvPT0_PKT_S5_iiiPKb)
        /*2b28*/ 	.word	0x00000000


	//----- nvinfo : EIATTR_REGCOUNT
	.align		4
.L_1869:
        /*2b2c*/ 	.byte	0x04, 0x2f
        /*2b2e*/ 	.short	(.L_1871 - .L_1870)
	.align		4
.L_1870:
        /*2b30*/ 	.word	index@(_ZN43_GLOBAL__N__9ae7fba5_10_SoftMax_cu_9f978f6321softmax_warp_backwardIfffLi1ELb0ELb0EEEvPT0_PKT_S5_iiiPKb)
        /*2b34*/ 	.word	0x00000015


	//----- nvinfo : EIATTR_FRAME_SIZE
	.align		4
.L_1871:
        /*2b38*/ 	.byte	0x04, 0x11
        /*2b3a*/ 	.short	(.L_1873 - .L_1872)
	.align		4
.L_1872:
        /*2b3c*/ 	.word	index@(_ZN43_GLOBAL__N__9ae7fba5_10_SoftMax_cu_9f978f6321softmax_warp_backwardIfffLi1ELb0ELb0EEEvPT0_PKT_S5_iiiPKb)
        /*2b40*/ 	.word	0x00000000


	//----- nvinfo : EIATTR_REGCOUNT
	.align		4
.L_1873:
        /*2b44*/ 	.byte	0x04, 0x2f
        /*2b46*/ 	.short	(.L_1875 - .L_1874)
	.align		4
.L_1874:
        /*2b48*/ 	.word	index@(_ZN43_GLOBAL__N__9ae7fba5_10_SoftMax_cu_9f978f6321softmax_warp_backwardIfffLi2ELb0ELb0EEEvPT0_PKT_S5_iiiPKb)
        /*2b4c*/ 	.word	0x00000015


	//----- nvinfo : EIATTR_FRAME_SIZE
	.align		4
.L_1875:
        /*2b50*/ 	.byte	0x04, 0x11
        /*2b52*/ 	.short	(.L_1877 - .L_1876)
	.align		4
.L_1876:
        /*2b54*/ 	.word	index@(_ZN43_GLOBAL__N__9ae7fba5_10_SoftMax_cu_9f978f6321softmax_warp_backwardIfffLi2ELb0ELb0EEEvPT0_PKT_S5_iiiPKb)
        /*2b58*/ 	.word	0x00000000


	//----- nvinfo : EIATTR_REGCOUNT
	.align		4
.L_1877:
        /*2b5c*/ 	.byte	0x04, 0x2f
        /*2b5e*/ 	.short	(.L_1879 - .L_1878)
	.align		4
.L_1878:
        /*2b60*/ 	.word	index@(_ZN43_GLOBAL__N__9ae7fba5_10_SoftMax_cu_9f978f6321softmax_warp_backwardIfffLi3ELb0ELb0EEEvPT0_PKT_S5_iiiPKb)
        /*2b64*/ 	.word	0x00000015


	//----- nvinfo : EIATTR_FRAME_SIZE
	.align		4
.L_1879:
        /*2b68*/ 	.byte	0x04, 0x11
        /*2b6a*/ 	.short	(.L_1881 - .L_1880)
	.align		4
.L_1880:
        /*2b6c*/ 	.word	index@(_ZN43_GLOBAL__N__9ae7fba5_10_SoftMax_cu_9f978f6321softmax_warp_backwardIfffLi3ELb0ELb0EEEvPT0_PKT_S5_iiiPKb)
        /*2b70*/ 	.word	0x00000000


	//----- nvinfo : EIATTR_REGCOUNT
	.align		4
.L_1881:
        /*2b74*/ 	.byte	0x04, 0x2f
        /*2b76*/ 	.short	(.L_1883 - .L_1882)
	.align		4
.L_1882:
        /*2b78*/ 	.word	index@(_ZN43_GLOBAL__N__9ae7fba5_10_SoftMax_cu_9f978f6321softmax_warp_backwardIfffLi4ELb0ELb0EEEvPT0_PKT_S5_iiiPKb)
        /*2b7c*/ 	.word	0x00000015


	//----- nvinfo : EIATTR_FRAME_SIZE
	.align		4
.L_1883:
        /*2b80*/ 	.byte	0x04, 0x11
        /*2b82*/ 	.short	(.L_1885 - .L_1884)
	.align		4
.L_1884:
        /*2b84*/ 	.word	index@(_ZN43_GLOBAL__N__9ae7fba5_10_SoftMax_cu_9f978f6321softmax_warp_backwardIfffLi4ELb0ELb0EEEvPT0_PKT_S5_iiiPKb)
        /*2b88*/ 	.word	0x00000000


	//----- nvinfo : EIATTR_REGCOUNT
	.align		4
.L_1885:
        /*2b8c*/ 	.byte	0x04, 0x2f
        /*2b8e*/ 	.short	(.L_1887 - .L_1886)
	.align		4
.L_1886:
        /*2b90*/ 	.word	index@(_ZN43_GLOBAL__N__9ae7fba5_10_SoftMax_cu_9f978f6321softmax_warp_backwardIfffLi5ELb0ELb0EEEvPT0_PKT_S5_iiiPKb)
        /*2b94*/ 	.word	0x00000015


	//----- nvinfo : EIATTR_FRAME_SIZE
	.align		4
.L_1887:
        /*2b98*/ 	.byte	0x04, 0x11
        /*2b9a*/ 	.short	(.L_1889 - .L_1888)
	.align		4
.L_1888:
        /*2b9c*/ 	.word	index@(_ZN43_GLOBAL__N__9ae7fba5_10_SoftMax_cu_9f978f6321softmax_warp_backwardIfffLi5ELb0ELb0EEEvPT0_PKT_S5_iiiPKb)
        /*2ba0*/ 	.word	0x00000000


	//----- nvinfo : EIATTR_REGCOUNT
	.align		4
.L_1889:
        /*2ba4*/ 	.byte	0x04, 0x2f
        /*2ba6*/ 	.short	(.L_1891 - .L_1890)
	.align		4
.L_1890:
        /*2ba8*/ 	.word	index@(_ZN43_GLOBAL__N__9ae7fba5_10_SoftMax_cu_9f978f6321softmax_warp_backwardIfffLi6ELb0ELb0EEEvPT0_PKT_S5_iiiPKb)
        /*2bac*/ 	.word	0x0000001b


	//----- nvinfo : EIATTR_FRAME_SIZE
	.align		4
.L_1891:
        /*2bb0*/ 	.byte	0x04, 0x11
        /*2bb2*/ 	.short	(.L_1893 - .L_1892)
	.align		4
.L_1892:
        /*2bb4*/ 	.word	index@(_ZN43_GLOBAL__N__9ae7fba5_10_SoftMax_cu_9f978f6321softmax_warp_backwardIfffLi6ELb0ELb0EEEvPT0_PKT_S5_iiiPKb)
        /*2bb8*/ 	.word	0x00000000


	//----- nvinfo : EIATTR_REGCOUNT
	.align		4
.L_1893:
        /*2bbc*/ 	.byte	0x04, 0x2f
        /*2bbe*/ 	.short	(.L_1895 - .L_1894)
	.align		4
.L_1894:
        /*2bc0*/ 	.word	index@(_ZN43_GLOBAL__N__9ae7fba5_10_SoftMax_cu_9f978f6321softmax_warp_backwardIfffLi7ELb0ELb0EEEvPT0_PKT_S5_iiiPKb)
        /*2bc4*/ 	.word	0x00000020


	//----- nvinfo : EIATTR_FRAME_SIZE
	.align		4
.L_1895:
        /*2bc8*/ 	.byte	0x04, 0x11
        /*2bca*/ 	.short	(.L_1897 - .L_1896)
	.align		4
.L_1896:
        /*2bcc*/ 	.word	index@(_ZN43_GLOBAL__N__9ae7fba5_10_SoftMax_cu_9f978f6321softmax_warp_backwardIfffLi7ELb0ELb0EEEvPT0_PKT_S5_iiiPKb)
        /*2bd0*/ 	.word	0x00000000


	//----- nvinfo : EIATTR_REGCOUNT
	.align		4
.L_1897:
        /*2bd4*/ 	.byte	0x04, 0x2f
        /*2bd6*/ 	.short	(.L_1899 - .L_1898)
	.align		4
.L_1898:
        /*2bd8*/ 	.word	index@(_ZN43_GLOBAL__N__9ae7fba5_10_SoftMax_cu_9f978f6321softmax_warp_backwardIfffLi8ELb0ELb0EEEvPT0_PKT_S5_iiiPKb)
        /*2bdc*/ 	.word	0x00000020


	//----- nvinfo : EIATTR_FRAME_SIZE
	.align		4
.L_1899:
        /*2be0*/ 	.byte	0x04, 0x11
        /*2be2*/ 	.short	(.L_1901 - .L_1900)
	.align		4
.L_1900:
        /*2be4*/ 	.word	index@(_ZN43_GLOBAL__N__9ae7fba5_10_SoftMax_cu_9f978f6321softmax_warp_backwardIfffLi8ELb0ELb0EEEvPT0_PKT_S5_iiiPKb)
        /*2be8*/ 	.word	0x00000000


	//----- nvinfo : EIATTR_REGCOUNT
	.align		4
.L_1901:
        /*2bec*/ 	.byte	0x04, 0x2f
        /*2bee*/ 	.short	(.L_1903 - .L_1902)
	.align		4
.L_1902:
        /*2bf0*/ 	.word	index@(_ZN43_GLOBAL__N__9ae7fba5_10_SoftMax_cu_9f978f6321softmax_warp_backwardIfffLi9ELb0ELb0EEEvPT0_PKT_S5_iiiPKb)
        /*2bf4*/ 	.word	0x00000038


	//----- nvinfo : EIATTR_FRAME_SIZE
	.align		4
.L_1903:
        /*2bf8*/ 	.byte	0x04, 0x11
        /*2bfa*/ 	.short	(.L_1905 - .L_1904)
	.align		4
.L_1904:
        /*2bfc*/ 	.word	index@(_ZN43_GLOBAL__N__9ae7fba5_10_SoftMax_cu_9f978f6321softmax_warp_backwardIfffLi9ELb0ELb0EEEvPT0_PKT_S5_iiiPKb)
        /*2c00*/ 	.word	0x00000000


	//----- nvinfo : EIATTR_REGCOUNT
	.align		4
.L_1905:
        /*2c04*/ 	.byte	0x04, 0x2f
        /*2c06*/ 	.short	(.L_1907 - .L_1906)
	.align		4
.L_1906:
        /*2c08*/ 	.word	index@(_ZN43_GLOBAL__N__9ae7fba5_10_SoftMax_cu_9f978f6321softmax_warp_backwardIfffLi10ELb0ELb0EEEvPT0_PKT_S5_iiiPKb)
        /*2c0c*/ 	.word	0x0000006a


	//----- nvinfo : EIATTR_FRAME_SIZE
	.align		4
.L_1907:
        /*2c10*/ 	.byte	0x04, 0x11
        /*2c12*/ 	.short	(.L_1909 - .L_1908)
	.align		4
.L_1908:
        /*2c14*/ 	.word	index@(_ZN43_GLOBAL__N__9ae7fba5_10_SoftMax_cu_9f978f6321softmax_warp_backwardIfffLi10ELb0ELb0EEEvPT0_PKT_S5_iiiPKb)
        /*2c18*/ 	.word	0x00000000


	//----- nvinfo : EIATTR_REGCOUNT
	.align		4
.L_1909:
        /*2c1c*/ 	.byte	0x04, 0x2f
        /*2c1e*/ 	.short	(.L_1911 - .L_1910)
	.align		4
.L_1910:
        /*2c20*/ 	.word	index@(_ZN43_GLOBAL__N__9ae7fba5_10_SoftMax_cu_9f978f6321softmax_warp_backwardIN3c104HalfES2_fLi0ELb0ELb0EEEvPT0_PKT_S7_iiiPKb)
        /*2c24*/ 	.word	0x00000013


	//----- nvinfo : EIATTR_FRAME_SIZE
	.align		4
.L_1911:
        /*2c28*/ 	.byte	0x04, 0x11
        /*2c2a*/ 	.short	(.L_1913 - .L_1912)
	.align		4
.L_1912:
        /*2c2c*/ 	.word	index@(_ZN43_GLOBAL__N__9ae7fba5_10_SoftMax_cu_9f978f6321softmax_warp_backwardIN3c104HalfES2_fLi0ELb0ELb0EEEvPT0_PKT_S7_iiiPKb)
        /*2c30*/ 	.word	0x00000000


	//----- nvinfo : EIATTR_REGCOUNT
	.align		4
.L_1913:
        /*2c34*/ 	.byte	0x04, 0x2f
        /*2c36*/ 	.short	(.L_1915 - .L_1914)
	.align		4
.L_1914:
        /*2c38*/ 	.word	index@(_ZN43_GLOBAL__N__9ae7fba5_10_SoftMax_cu_9f978f6321softmax_warp_backwardIN3c104HalfES2_fLi1ELb0ELb0EEEvPT0_PKT_S7_iiiPKb)
        /*2c3c*/ 	.word	0x00000012


	//----- nvinfo : EIATTR_FRAME_SIZE
	.align		4
.L_1915:
        /*2c40*/ 	.byte	0x04, 0x11
        /*2c42*/ 	.short	(.L_1917 - .L_1916)
	.align		4
.L_1916:
        /*2c44*/ 	.word	index@(_ZN43_GLOBAL__N__9ae7fba5_10_SoftMax_cu_9f978f6321softmax_warp_backwardIN3c104HalfES2_fLi1ELb0ELb0EEEvPT0_PKT_S7_iiiPKb)
        /*2c48*/ 	.word	0x00000000


	//----- nvinfo : EIATTR_REGCOUNT
	.align		4
.L_1917:
        /*2c4c*/ 	.byte	0x04, 0x2f
        /*2c4e*/ 	.short	(.L_1919 - .L_1918)
	.align		4
.L_1918:
        /*2c50*/ 	.word	index@(_ZN43_GLOBAL__N__9ae7fba5_10_SoftMax_cu_9f978f6321softmax_warp_backwardIN3c104HalfES2_fLi2ELb0ELb0EEEvPT0_PKT_S7_iiiPKb)
        /*2c54*/ 	.word	0x00000015


	//----- nvinfo : EIATTR_FRAME_SIZE
	.align		4
.L_1919:
        /*2c58*/ 	.byte	0x04, 0x11
        /*2c5a*/ 	.short	(.L_1921 - .L_1920)
	.align		4
.L_1920:
        /*2c5c*/ 	.word	index@(_ZN43_GLOBAL__N__9ae7fba5_10_SoftMax_cu_9f978f6321softmax_warp_backwardIN3c104HalfES2_fLi2ELb0ELb0EEEvPT0_PKT_S7_iiiPKb)
        /*2c60*/ 	.word	0x00000000


	//----- nvinfo : EIATTR_REGCOUNT
	.align		4
.L_1921:
        /*2c64*/ 	.byte	0x04, 0x2f
        /*2c66*/ 	.short	(.L_1923 - .L_1922)
	.align		4
.L_1922:
        /*2c68*/ 	.word	index@(_ZN43_GLOBAL__N__9ae7fba5_10_SoftMax_cu_9f978f6321softmax_warp_backwardIN3c104HalfES2_fLi3ELb0ELb0EEEvPT0_PKT_S7_iiiPKb)
        /*2c6c*/ 	.word	0x00000014


	//----- nvinfo : EIATTR_FRAME_SIZE
	.align		4
.L_1923:
        /*2c70*/ 	.byte	0x04, 0x11
        /*2c72*/ 	.short	(.L_1925 - .L_1924)
	.align		4
.L_1924:
        /*2c74*/ 	.word	index@(_ZN43_GLOBAL__N__9ae7fba5_10_SoftMax_cu_9f978f6321softmax_warp_backwardIN3c104HalfES2_fLi3ELb0ELb0EEEvPT0_PKT_S7_iiiPKb)
        /*2c78*/ 	.word	0x00000000


	//----- nvinfo : EIATTR_REGCOUNT
	.align		4
.L_1925:
        /*2c7c*/ 	.byte	0x04, 0x2f
        /*2c7e*/ 	.short	(.L_1927 - .L_1926)
	.align		4
.L_1926:
        /*2c80*/ 	.word	index@(_ZN43_GLOBAL__N__9ae7fba5_10_SoftMax_cu_9f978f6321softmax_warp_backwardIN3c104HalfES2_fLi4ELb0ELb0EEEvPT0_PKT_S7_iiiPKb)
        /*2c84*/ 	.word	0x00000014


	//----- nvinfo : EIATTR_FRAME_SIZE
	.align		4
.L_1927:
        /*2c88*/ 	.byte	0x04, 0x11
        /*2c8a*/ 	.short	(.L_1929 - .L_1928)
	.align		4
.L_1928:
        /*2c8c*/ 	.word	index@(_ZN43_GLOBAL__N__9ae7fba5_10_SoftMax_cu_9f978f6321softmax_warp_backwardIN3c104HalfES2_fLi4ELb0ELb0EEEvPT0_PKT_S7_iiiPKb)
        /*2c90*/ 	.word	0x00000000


	//----- nvinfo : EIATTR_REGCOUNT
	.align		4
.L_1929:
        /*2c94*/ 	.byte	0x04, 0x2f
        /*2c96*/ 	.short	(.L_1931 - .L_1930)
	.align		4
.L_1930:
        /*2c98*/ 	.word	index@(_ZN43_GLOBAL__N__9ae7fba5_10_SoftMax_cu_9f978f6321softmax_warp_backwardIN3c104HalfES2_fLi5ELb0ELb0EEEvPT0_PKT_S7_iiiPKb)
        /*2c9c*/ 	.word	0x00000014


	//----- nvinfo : EIATTR_FRAME_SIZE
	.align		4
.L_1931:
        /*2ca0*/ 	.byte	0x04, 0x11
        /*2ca2*/ 	.short	(.L_1933 - .L_1932)
	.align		4
.L_1932:
        /*2ca4*/ 	.word	index@(_ZN43_GLOBAL__N__9ae7fba5_10_SoftMax_cu_9f978f6321softmax_warp_backwardIN3c104HalfES2_fLi5ELb0ELb0EEEvPT0_PKT_S7_iiiPKb)
        /*2ca8*/ 	.word	0x00000000


	//----- nvinfo : EIATTR_REGCOUNT
	.align		4
.L_1933:
        /*2cac*/ 	.byte	0x04, 0x2f
        /*2cae*/ 	.short	(.L_1935 - .L_1934)
	.align		4
.L_1934:
        /*2cb0*/ 	.word	index@(_ZN43_GLOBAL__N__9ae7fba5_10_SoftMax_cu_9f978f6321softmax_warp_backwardIN3c104HalfES2_fLi6ELb0ELb0EEEvPT0_PKT_S7_iiiPKb)
        /*2cb4*/ 	.word	0x0000001d


	//----- nvinfo : EIATTR_FRAME_SIZE
	.align		4
.L_1935:
        /*2cb8*/ 	.byte	0x04, 0x11
        /*2cba*/ 	.short	(.L_1937 - .L_1936)
	.align		4
.L_1936:
        /*2cbc*/ 	.word	index@(_ZN43_GLOBAL__N__9ae7fba5_10_SoftMax_cu_9f978f6321softmax_warp_backwardIN3c104HalfES2_fLi6ELb0ELb0EEEvPT0_PKT_S7_iiiPKb)
        /*2cc0*/ 	.word	0x00000000


	//----- nvinfo : EIATTR_REGCOUNT
	.align		4
.L_1937:
        /*2cc4*/ 	.byte	0x04, 0x2f
        /*2cc6*/ 	.short	(.L_1939 - .L_1938)
	.align		4
.L_1938:
        /*2cc8*/ 	.word	index@(_ZN43_GLOBAL__N__9ae7fba5_10_SoftMax_cu_9f978f6321softmax_warp_backwardIN3c104HalfES2_fLi7ELb0ELb0EEEvPT0_PKT_S7_iiiPKb)
        /*2ccc*/ 	.word	0x00000020


	//----- nvinfo : EIATTR_FRAME_SIZE
	.align		4
.L_1939:
        /*2cd0*/ 	.byte	0x04, 0x11
        /*2cd2*/ 	.short	(.L_1941 - .L_1940)
	.align		4
.L_1940:
        /*2cd4*/ 	.word	index@(_ZN43_GLOBAL__N__9ae7fba5_10_SoftMax_cu_9f978f6321softmax_warp_backwardIN3c104HalfES2_fLi7ELb0ELb0EEEvPT0_PKT_S7_iiiPKb)
        /*2cd8*/ 	.word	0x00000000


	//----- nvinfo : EIATTR_REGCOUNT
	.align		4
.L_1941:
        /*2cdc*/ 	.byte	0x04, 0x2f
        /*2cde*/ 	.short	(.L_1943 - .L_1942)
	.align		4
.L_1942:
        /*2ce0*/ 	.word	index@(_ZN43_GLOBAL__N__9ae7fba5_10_SoftMax_cu_9f978f6321softmax_warp_backwardIN3c104HalfES2_fLi8ELb0ELb0EEEvPT0_PKT_S7_iiiPKb)
        /*2ce4*/ 	.word	0x00000020


	//----- nvinfo : EIATTR_FRAME_SIZE
	.align		4
.L_1943:
        /*2ce8*/ 	.byte	0x04, 0x11
        /*2cea*/ 	.short	(.L_1945 - .L_1944)
	.align		4
.L_1944:
        /*2cec*/ 	.word	index@(_ZN43_GLOBAL__N__9ae7fba5_10_SoftMax_cu_9f978f6321softmax_warp_backwardIN3c104HalfES2_fLi8ELb0ELb0EEEvPT0_PKT_S7_iiiPKb)
        /*2cf0*/ 	.word	0x00000000


	//----- nvinfo : EIATTR_REGCOUNT
	.align		4
.L_1945:
        /*2cf4*/ 	.byte	0x04, 0x2f
        /*2cf6*/ 	.short	(.L_1947 - .L_1946)
	.align		4
.L_1946:
        /*2cf8*/ 	.word	index@(_ZN43_GLOBAL__N__9ae7fba5_10_SoftMax_cu_9f978f6321softmax_warp_backwardIN3c104HalfES2_fLi9ELb0ELb0EEEvPT0_PKT_S7_iiiPKb)
        /*2cfc*/ 	.word	0x00000038


	//----- nvinfo : EIATTR_FRAME_SIZE
	.align		4
.L_1947:
        /*2d00*/ 	.byte	0x04, 0x11
        /*2d02*/ 	.short	(.L_1949 - .L_1948)
	.align		4
.L_1948:
        /*2d04*/ 	.word	index@(_ZN43_GLOBAL__N__9ae7fba5_10_SoftMax_cu_9f978f6321softmax_warp_backwardIN3c104HalfES2_fLi9ELb0ELb0EEEvPT0_PKT_S7_iiiPKb)
        /*2d08*/ 	.word	0x00000000


	//----- nvinfo : EIATTR_REGCOUNT
	.align		4
.L_1949:
        /*2d0c*/ 	.byte	0x04, 0x2f
        /*2d0e*/ 	.short	(.L_1951 - .L_1950)
	.align		4
.L_1950:
        /*2d10*/ 	.word	index@(_ZN43_GLOBAL__N__9ae7fba5_10_SoftMax_cu_9f978f6321softmax_warp_backwardIN3c104HalfES2_fLi10ELb0ELb0EEEvPT0_PKT_S7_iiiPKb)
        /*2d14*/ 	.word	0x0000006d


	//----- nvinfo : EIATTR_FRAME_SIZE
	.align		4
.L_1951:
        /*2d18*/ 	.byte	0x04, 0x11
        /*2d1a*/ 	.short	(.L_1953 - .L_1952)
	.align		4
.L_1952:
        /*2d1c*/ 	.word	index@(_ZN43_GLOBAL__N__9ae7fba5_10_SoftMax_cu_9f978f6321softmax_warp_backwardIN3c104HalfES2_fLi10ELb0ELb0EEEvPT0_PKT_S7_iiiPKb)
        /*2d20*/ 	.word	0x00000000


	//----- nvinfo : EIATTR_REGCOUNT
	.align		4
.L_1953:
        /*2d24*/ 	.byte	0x04, 0x2f
        /*2d26*/ 	.short	(.L_1955 - .L_1954)
	.align		4
.L_1954:
        /*2d28*/ 	.word	index@(_ZN43_GLOBAL__N__9ae7fba5_10_SoftMax_cu_9f978f6321softmax_warp_backwardIfN3c104HalfEfLi0ELb0ELb0EEEvPT0_PKT_S7_iiiPKb)
        /*2d2c*/ 	.word	0x00000013


	//----- nvinfo : EIATTR_FRAME_SIZE
	.align		4
.L_1955:
        /*2d30*/ 	.byte	0x04, 0x11
        /*2d32*/ 	.short	(.L_1957 - .L_1956)
	.align		4
.L_1956:
        /*2d34*/ 	.word	index@(_ZN43_GLOBAL__N__9ae7fba5_10_SoftMax_cu_9f978f6321softmax_warp_backwardIfN3c104HalfEfLi0ELb0ELb0EEEvPT0_PKT_S7_iiiPKb)
        /*2d38*/ 	.word	0x00000000


	//----- nvinfo : EIATTR_REGCOUNT
	.align		4
.L_1957:
        /*2d3c*/ 	.byte	0x04, 0x2f
        /*2d3e*/ 	.short	(.L_1959 - .L_1958)
	.align		4
.L_1958:
        /*2d40*/ 	.word	index@(_ZN43_GLOBAL__N__9ae7fba5_10_SoftMax_cu_9f978f6321softmax_warp_backwardIfN3c104HalfEfLi1ELb0ELb0EEEvPT0_PKT_S7_iiiPKb)
        /*2d44*/ 	.word	0x00000014


	//----- nvinfo : EIATTR_FRAME_SIZE
	.align		4
.L_1959:
        /*2d48*/ 	.byte	0x04, 0x11
        /*2d4a*/ 	.short	(.L_1961 - .L_1960)
	.align		4
.L_1960:
        /*2d4c*/ 	.word	index@(_ZN43_GLOBAL__N__9ae7fba5_10_SoftMax_cu_9f978f6321softmax_warp_backwardIfN3c104HalfEfLi1ELb0ELb0EEEvPT0_PKT_S7_iiiPKb)
        /*2d50*/ 	.word	0x00000000


	//----- nvinfo : EIATTR_REGCOUNT
	.align		4
.L_1961:
        /*2d54*/ 	.byte	0x04, 0x2f
        /*2d56*/ 	.short	(.L_1963 - .L_1962)
	.align		4
.L_1962:
        /*2d58*/ 	.word	index@(_ZN43_GLOBAL__N__9ae7fba5_10_SoftMax_cu_9f978f6321softmax_warp_backwardIfN3c104HalfEfLi2ELb0ELb0EEEvPT0_PKT_S7_iiiPKb)
        /*2d5c*/ 	.word	0x00000014


	//----- nvinfo : EIATTR_FRAME_SIZE
	.align		4
.L_1963:
        /*2d60*/ 	.byte	0x04, 0x11
        /*2d62*/ 	.short	(.L_1965 - .L_1964)
	.align		4
.L_1964:
        /*2d64*/ 	.word	index@(_ZN43_GLOBAL__N__9ae7fba5_10_SoftMax_cu_9f978f6321softmax_warp_backwardIfN3c104HalfEfLi2ELb0ELb0EEEvPT0_PKT_S7_iiiPKb)
        /*2d68*/ 	.word	0x00000000


	//----- nvinfo : EIATTR_REGCOUNT
	.align		4
.L_1965:
        /*2d6c*/ 	.byte	0x04, 0x2f
        /*2d6e*/ 	.short	(.L_1967 - .L_1966)
	.align		4
.L_1966:
        /*2d70*/ 	.word	index@(_ZN43_GLOBAL__N__9ae7fba5_10_SoftMax_cu_9f978f6321softmax_warp_backwardIfN3c104HalfEfLi3ELb0ELb0EEEvPT0_PKT_S7_iiiPKb)
        /*2d74*/ 	.word	0x00000015


	//----- nvinfo : EIATTR_FRAME_SIZE
	.align		4
.L_1967:
        /*2d78*/ 	.byte	0x04, 0x11
        /*2d7a*/ 	.short	(.L_1969 - .L_1968)
	.align		4
.L_1968:
        /*2d7c*/ 	.word	index@(_ZN43_GLOBAL__N__9ae7fba5_10_SoftMax_cu_9f978f6321softmax_warp_backwardIfN3c104HalfEfLi3ELb0ELb0EEEvPT0_PKT_S7_iiiPKb)
        /*2d80*/ 	.word	0x00000000


	//----- nvinfo : EIATTR_REGCOUNT
	.align		4
.L_1969:
        /*2d84*/ 	.byte	0x04, 0x2f
        /*2d86*/ 	.short	(.L_1971 - .L_1970)
	.align		4
.L_1970:
        /*2d88*/ 	.word	index@(_ZN43_GLOBAL__N__9ae7fba5_10_SoftMax_cu_9f978f6321softmax_warp_backwardIfN3c104HalfEfLi4ELb0ELb0EEEvPT0_PKT_S7_iiiPKb)
        /*2d8c*/ 	.word	0x00000015


	//----- nvinfo : EIATTR_FRAME_SIZE
	.align		4
.L_1971:
        /*2d90*/ 	.byte	0x04, 0x11
        /*2d92*/ 	.short	(.L_1973 - .L_1972)
	.align		4
.L_1972:
        /*2d94*/ 	.word	index@(_ZN43_GLOBAL__N__9ae7fba5_10_SoftMax_cu_9f978f6321softmax_warp_backwardIfN3c104HalfEfLi4ELb0ELb0EEEvPT0_PKT_S7_iiiPKb)
        /*2d98*/ 	.word	0x00000000


	//----- nvinfo : EIATTR_REGCOUNT
	.align		4
.L_1973:
        /*2d9c*/ 	.byte	0x04, 0x2f
        /*2d9e*/ 	.short	(.L_1975 - .L_1974)
	.align		4
.L_1974:
        /*2da0*/ 	.word	index@(_ZN43_GLOBAL__N__9ae7fba5_10_SoftMax_cu_9f978f6321softmax_warp_backwardIfN3c104HalfEfLi5ELb0ELb0EEEvPT0_PKT_S7_iiiPKb)
        /*2da4*/ 	.word	0x00000015


	//----- nvinfo : EIATTR_FRAME_SIZE
	.align		4
.L_1975:
        /*2da8*/ 	.byte	0x04, 0x11
        /*2daa*/ 	.short	(.L_1977 - .L_1976)
	.align		4
.L_1976:
        /*2dac*/ 	.word	index@(_ZN43_GLOBAL__N__9ae7fba5_10_SoftMax_cu_9f978f6321softmax_warp_backwardIfN3c104HalfEfLi5ELb0ELb0EEEvPT0_PKT_S7_iiiPKb)
        /*2db0*/ 	.word	0x00000000


	//----- nvinfo : EIATTR_REGCOUNT
	.align		4
.L_1977:
        /*2db4*/ 	.byte	0x04, 0x2f
        /*2db6*/ 	.short	(.L_1979 - .L_1978)
	.align		4
.L_1978:
        /*2db8*/ 	.word	index@(_ZN43_GLOBAL__N__9ae7fba5_10_SoftMax_cu_9f978f6321softmax_warp_backwardIfN3c104HalfEfLi6ELb0ELb0EEEvPT0_PKT_S7_iiiPKb)
        /*2dbc*/ 	.word	0x0000001e


	//----- nvinfo : EIATTR_FRAME_SIZE
	.align		4
.L_1979:
        /*2dc0*/ 	.byte	0x04, 0x11
        /*2dc2*/ 	.short	(.L_1981 - .L_1980)
	.align		4
.L_1980:
        /*2dc4*/ 	.word	index@(_ZN43_GLOBAL__N__9ae7fba5_10_SoftMax_cu_9f978f6321softmax_warp_backwardIfN3c104HalfEfLi6ELb0ELb0EEEvPT0_PKT_S7_iiiPKb)
        /*2dc8*/ 	.word	0x00000000


	//----- nvinfo : EIATTR_REGCOUNT
	.align		4
.L_1981:
        /*2dcc*/ 	.byte	0x04, 0x2f
        /*2dce*/ 	.short	(.L_1983 - .L_1982)
	.align		4
.L_1982:
        /*2dd0*/ 	.word	index@(_ZN43_GLOBAL__N__9ae7fba5_10_SoftMax_cu_9f978f6321softmax_warp_backwardIfN3c104HalfEfLi7ELb0ELb0EEEvPT0_PKT_S7_iiiPKb)
        /*2dd4*/ 	.word	0x00000020


	//----- nvinfo : EIATTR_FRAME_SIZE
	.align		4
.L_1983:
        /*2dd8*/ 	.byte	0x04, 0x11
        /*2dda*/ 	.short	(.L_1985 - .L_1984)
	.align		4
.L_1984:
        /*2ddc*/ 	.word	index@(_ZN43_GLOBAL__N__9ae7fba5_10_SoftMax_cu_9f978f6321softmax_warp_backwardIfN3c104HalfEfLi7ELb0ELb0EEEvPT0_PKT_S7_iiiPKb)
        /*2de0*/ 	.word	0x00000000


	//----- nvinfo : EIATTR_REGCOUNT
	.align		4
.L_1985:
        /*2de4*/ 	.byte	0x04, 0x2f
        /*2de6*/ 	.short	(.L_1987 - .L_1986)
	.align		4
.L_1986:
        /*2de8*/ 	.word	index@(_ZN43_GLOBAL__N__9ae7fba5_10_SoftMax_cu_9f978f6321softmax_warp_backwardIfN3c104HalfEfLi8ELb0ELb0EEEvPT0_PKT_S7_iiiPKb)
        /*2dec*/ 	.word	0x00000020


	//----- nvinfo : EIATTR_FRAME_SIZE
	.align		4
.L_1987:
        /*2df0*/ 	.byte	0x04, 0x11
        /*2df2*/ 	.short	(.L_1989 - .L_1988)
	.align		4
.L_1988:
        /*2df4*/ 	.word	index@(_ZN43_GLOBAL__N__9ae7fba5_10_SoftMax_cu_9f978f6321softmax_warp_backwardIfN3c104HalfEfLi8ELb0ELb0EEEvPT0_PKT_S7_iiiPKb)
        /*2df8*/ 	.word	0x00000000


	//----- nvinfo : EIATTR_REGCOUNT
	.align		4
.L_1989:
        /*2dfc*/ 	.byte	0x04, 0x2f
        /*2dfe*/ 	.short	(.L_1991 - .L_1990)
	.align		4
.L_1990:
        /*2e00*/ 	.word	index@(_ZN43_GLOBAL__N__9ae7fba5_10_SoftMax_cu_9f978f6321softmax_warp_backwardIfN3c104HalfEfLi9ELb0ELb0EEEvPT0_PKT_S7_iiiPKb)
        /*2e04*/ 	.word	0x00000038


	//----- nvinfo : EIATTR_FRAME_SIZE
	.align		4
.L_1991:
        /*2e08*/ 	.byte	0x04, 0x11
        /*2e0a*/ 	.short	(.L_1993 - .L_1992)
	.align		4
.L_1992:
        /*2e0c*/ 	.word	index@(_ZN43_GLOBAL__N__9ae7fba5_10_SoftMax_cu_9f978f6321softmax_warp_backwardIfN3c104HalfEfLi9ELb0ELb0EEEvPT0_PKT_S7_iiiPKb)
        /*2e10*/ 	.word	0x00000000


	//----- nvinfo : EIATTR_REGCOUNT
	.align		4
.L_1993:
        /*2e14*/ 	.byte	0x04, 0x2f
        /*2e16*/ 	.short	(.L_1995 - .L_1994)
	.align		4
.L_1994:
        /*2e18*/ 	.word	index@(_ZN43_GLOBAL__N__9ae7fba5_10_SoftMax_cu_9f978f6321softmax_warp_backwardIfN3c104HalfEfLi10ELb0ELb0EEEvPT0_PKT_S7_iiiPKb)
        /*2e1c*/ 	.word	0x0000006c


	//----- nvinfo : EIATTR_FRAME_SIZE
	.align		4
.L_1995:
        /*2e20*/ 	.byte	0x04, 0x11
        /*2e22*/ 	.short	(.L_1997 - .L_1996)
	.align		4
.L_1996:
        /*2e24*/ 	.word	index@(_ZN43_GLOBAL__N__9ae7fba5_10_SoftMax_cu_9f978f6321softmax_warp_backwardIfN3c104HalfEfLi10ELb0ELb0EEEvPT0_PKT_S7_iiiPKb)
        /*2e28*/ 	.word	0x00000000


	//----- nvinfo : EIATTR_REGCOUNT
	.align		4
.L_1997:
        /*2e2c*/ 	.byte	0x04, 0x2f
        /*2e2e*/ 	.short	(.L_1999 - .L_1998)
	.align		4
.L_1998:
        /*2e30*/ 	.word	index@(_ZN43_GLOBAL__N__9ae7fba5_10_SoftMax_cu_9f978f6321softmax_warp_backwardIN3c108BFloat16ES2_fLi0ELb0ELb0EEEvPT0_PKT_S7_iiiPKb)
        /*2e34*/ 	.word	0x00000013


	//----- nvinfo : EIATTR_FRAME_SIZE
	.align		4
.L_1999:
        /*2e38*/ 	.byte	0x04, 0x11
        /*2e3a*/ 	.short	(.L_2001 - .L_2000)
	.align		4
.L_2000:
        /*2e3c*/ 	.word	index@(_ZN43_GLOBAL__N__9ae7fba5_10_SoftMax_cu_9f978f6321softmax_warp_backwardIN3c108BFloat16ES2_fLi0ELb0ELb0EEEvPT0_PKT_S7_iiiPKb)
        /*2e40*/ 	.word	0x00000000


	//----- nvinfo : EIATTR_REGCOUNT
	.align		4
.L_2001:
        /*2e44*/ 	.byte	0x04, 0x2f
        /*2e46*/ 	.short	(.L_2003 - .L_2002)
	.align		4
.L_2002:
        /*2e48*/ 	.word	index@(_ZN43_GLOBAL__N__9ae7fba5_10_SoftMax_cu_9f978f6321softmax_warp_backwardIN3c108BFloat16ES2_fLi1ELb0ELb0EEEvPT0_PKT_S7_iiiPKb)
        /*2e4c*/ 	.word	0x00000012


	//----- nvinfo : EIATTR_FRAME_SIZE
	.align		4
.L_2003:
        /*2e50*/ 	.byte	0x04, 0x11
        /*2e52*/ 	.short	(.L_2005 - .L_2004)
	.align		4
.L_2004:
        /*2e54*/ 	.word	index@(_ZN43_GLOBAL__N__9ae7fba5_10_SoftMax_cu_9f978f6321softmax_warp_backwardIN3c108BFloat16ES2_fLi1ELb0ELb0EEEvPT0_PKT_S7_iiiPKb)
        /*2e58*/ 	.word	0x00000000


	//----- nvinfo : EIATTR_REGCOUNT
	.align		4
.L_2005:
        /*2e5c*/ 	.byte	0x04, 0x2f
        /*2e5e*/ 	.short	(.L_2007 - .L_2006)
	.align		4
.L_2006:
        /*2e60*/ 	.word	index@(_ZN43_GLOBAL__N__9ae7fba5_10_SoftMax_cu_9f978f6321softmax_warp_backwardIN3c108BFloat16ES2_fLi2ELb0ELb0EEEvPT0_PKT_S7_iiiPKb)
        /*2e64*/ 	.word	0x00000015


	//----- nvinfo : EIATTR_FRAME_SIZE
	.align		4
.L_2007:
        /*2e68*/ 	.byte	0x04, 0x11
        /*2e6a*/ 	.short	(.L_2009 - .L_2008)
	.align		4
.L_2008:
        /*2e6c*/ 	.word	index@(_ZN43_GLOBAL__N__9ae7fba5_10_SoftMax_cu_9f978f6321softmax_warp_backwardIN3c108BFloat16ES2_fLi2ELb0ELb0EEEvPT0_PKT_S7_iiiPKb)
        /*2e70*/ 	.word	0x00000000


	//----- nvinfo : EIATTR_REGCOUNT
	.align		4
.L_2009:
        /*2e74*/ 	.byte	0x04, 0x2f
        /*2e76*/ 	.short	(.L_2011 - .L_2010)
	.align		4
.L_2010:
        /*2e78*/ 	.word	index@(_ZN43_GLOBAL__N__9ae7fba5_10_SoftMax_cu_9f978f6321softmax_warp_backwardIN3c108BFloat16ES2_fLi3ELb0ELb0EEEvPT0_PKT_S7_iiiPKb)
        /*2e7c*/ 	.word	0x00000014


	//----- nvinfo : EIATTR_FRAME_SIZE
	.align		4
.L_2011:
        /*2e80*/ 	.byte	0x04, 0x11
        /*2e82*/ 	.short	(.L_2013 - .L_2012)
	.align		4
.L_2012:
        /*2e84*/ 	.word	index@(_ZN43_GLOBAL__N__9ae7fba5_10_SoftMax_cu_9f978f6321softmax_warp_backwardIN3c108BFloat16ES2_fLi3ELb0ELb0EEEvPT0_PKT_S7_iiiPKb)
        /*2e88*/ 	.word	0x00000000


	//----- nvinfo : EIATTR_REGCOUNT
	.align		4
.L_2013:
        /*2e8c*/ 	.byte	0x04, 0x2f
        /*2e8e*/ 	.short	(.L_2015 - .L_2014)
	.align		4
.L_2014:
        /*2e90*/ 	.word	index@(_ZN43_GLOBAL__N__9ae7fba5_10_SoftMax_cu_9f978f6321softmax_warp_backwardIN3c108BFloat16ES2_fLi4ELb0ELb0EEEvPT0_PKT_S7_iiiPKb)
        /*2e94*/ 	.word	0x00000014


	//----- nvinfo : EIATTR_FRAME_SIZE
	.align		4
.L_2015:
        /*2e98*/ 	.byte	0x04, 0x11
        /*2e9a*/ 	.short	(.L_2017 - .L_2016)
	.align		4
.L_2016:
        /*2e9c*/ 	.word	index@(_ZN43_GLOBAL__N__9ae7fba5_10_SoftMax_cu_9f978f6321softmax_warp_backwardIN3c108BFloat16ES2_fLi4ELb0ELb0EEEvPT0_PKT_S7_iiiPKb)
        /*2ea0*/ 	.word	0x00000000


	//----- nvinfo : EIATTR_REGCOUNT
	.align		4
.L_2017:
        /*2ea4*/ 	.byte	0x04, 0x2f
        /*2ea6*/ 	.short	(.L_2019 - .L_2018)
	.align		4
.L_2018:
        /*2ea8*/ 	.word	index@(_ZN43_GLOBAL__N__9ae7fba5_10_SoftMax_cu_9f978f6321softmax_warp_backwardIN3c108BFloat16ES2_fLi5ELb0ELb0EEEvPT0_PKT_S7_iiiPKb)
        /*2eac*/ 	.word	0x00000014


	//----- nvinfo : EIATTR_FRAME_SIZE
	.align		4
.L_2019:
        /*2eb0*/ 	.byte	0x04, 0x11
        /*2eb2*/ 	.short	(.L_2021 - .L_2020)
	.align		4
.L_2020:
        /*2eb4*/ 	.word	index@(_ZN43_GLOBAL__N__9ae7fba5_10_SoftMax_cu_9f978f6321softmax_warp_backwardIN3c108BFloat16ES2_fLi5ELb0ELb0EEEvPT0_PKT_S7_iiiPKb)
        /*2eb8*/ 	.word	0x00000000


	//----- nvinfo : EIATTR_REGCOUNT
	.align		4
.L_2021:
        /*2ebc*/ 	.byte	0x04, 0x2f
        /*2ebe*/ 	.short	(.L_2023 - .L_2022)
	.align		4
.L_2022:
        /*2ec0*/ 	.word	index@(_ZN43_GLOBAL__N__9ae7fba5_10_SoftMax_cu_9f978f6321softmax_warp_backwardIN3c108BFloat16ES2_fLi6ELb0ELb0EEEvPT0_PKT_S7_iiiPKb)
        /*2ec4*/ 	.word	0x0000001c


	//----- nvinfo : EIATTR_FRAME_SIZE
	.align		4
.L_2023:
        /*2ec8*/ 	.byte	0x04, 0x11
        /*2eca*/ 	.short	(.L_2025 - .L_2024)
	.align		4
.L_2024:
        /*2ecc*/ 	.word	index@(_ZN43_GLOBAL__N__9ae7fba5_10_SoftMax_cu_9f978f6321softmax_warp_backwardIN3c108BFloat16ES2_fLi6ELb0ELb0EEEvPT0_PKT_S7_iiiPKb)
        /*2ed0*/ 	.word	0x00000000


	//----- nvinfo : EIATTR_REGCOUNT
	.align		4
.L_2025:
        /*2ed4*/ 	.byte	0x04, 0x2f
        /*2ed6*/ 	.short	(.L_2027 - .L_2026)
	.align		4
.L_2026:
        /*2ed8*/ 	.word	index@(_ZN43_GLOBAL__N__9ae7fba5_10_SoftMax_cu_9f978f6321softmax_warp_backwardIN3c108BFloat16ES2_fLi7ELb0ELb0EEEvPT0_PKT_S7_iiiPKb)
        /*2edc*/ 	.word	0x00000020


	//----- nvinfo : EIATTR_FRAME_SIZE
	.align		4
.L_2027:
        /*2ee0*/ 	.byte	0x04, 0x11
        /*2ee2*/ 	.short	(.L_2029 - .L_2028)
	.align		4
.L_2028:
        /*2ee4*/ 	.word	index@(_ZN43_GLOBAL__N__9ae7fba5_10_SoftMax_cu_9f978f6321softmax_warp_backwardIN3c108BFloat16ES2_fLi7ELb0ELb0EEEvPT0_PKT_S7_iiiPKb)
        /*2ee8*/ 	.word	0x00000000


	//----- nvinfo : EIATTR_REGCOUNT
	.align		4
.L_2029:
        /*2eec*/ 	.byte	0x04, 0x2f
        /*2eee*/ 	.short	(.L_2031 - .L_2030)
	.align		4
.L_2030:
        /*2ef0*/ 	.word	index@(_ZN43_GLOBAL__N__9ae7fba5_10_SoftMax_cu_9f978f6321softmax_warp_backwardIN3c108BFloat16ES2_fLi8ELb0ELb0EEEvPT0_PKT_S7_iiiPKb)
        /*2ef4*/ 	.word	0x00000020


	//----- nvinfo : EIATTR_FRAME_SIZE
	.align		4
.L_2031:
        /*2ef8*/ 	.byte	0x04, 0x11
        /*2efa*/ 	.short	(.L_2033 - .L_2032)
	.align		4
.L_2032:
        /*2efc*/ 	.word	index@(_ZN43_GLOBAL__N__9ae7fba5_10_SoftMax_cu_9f978f6321softmax_warp_backwardIN3c108BFloat16ES2_fLi8ELb0ELb0EEEvPT0_PKT_S7_iiiPKb)
        /*2f00*/ 	.word	0x00000000


	//----- nvinfo : EIATTR_REGCOUNT
	.align		4
.L_2033:
        /*2f04*/ 	.byte	0x04, 0x2f
        /*2f06*/ 	.short	(.L_2035 - .L_2034)
	.align		4
.L_2034:
        /*2f08*/ 	.word	index@(_ZN43_GLOBAL__N__9ae7fba5_10_SoftMax_cu_9f978f6321softmax_warp_backwardIN3c108BFloat16ES2_fLi9ELb0ELb0EEEvPT0_PKT_S7_iiiPKb)
        /*2f0c*/ 	.word	0x00000038


	//----- nvinfo : EIATTR_FRAME_SIZE
	.align		4
.L_2035:
        /*2f10*/ 	.byte	0x04, 0x11
        /*2f12*/ 	.short	(.L_2037 - .L_2036)
	.align		4
.L_2036:
        /*2f14*/ 	.word	index@(_ZN43_GLOBAL__N__9ae7fba5_10_SoftMax_cu_9f978f6321softmax_warp_backwardIN3c108BFloat16ES2_fLi9ELb0ELb0EEEvPT0_PKT_S7_iiiPKb)
        /*2f18*/ 	.word	0x00000000


	//----- nvinfo : EIATTR_REGCOUNT
	.align		4
.L_2037:
        /*2f1c*/ 	.byte	0x04, 0x2f
        /*2f1e*/ 	.short	(.L_2039 - .L_2038)
	.align		4
.L_2038:
        /*2f20*/ 	.word	index@(_ZN43_GLOBAL__N__9ae7fba5_10_SoftMax_cu_9f978f6321softmax_warp_backwardIN3c108BFloat16ES2_fLi10ELb0ELb0EEEvPT0_PKT_S7_iiiPKb)
        /*2f24*/ 	.word	0x0000006d


	//----- nvinfo : EIATTR_FRAME_SIZE
	.align		4
.L_2039:
        /*2f28*/ 	.byte	0x04, 0x11
        /*2f2a*/ 	.short	(.L_2041 - .L_2040)
	.align		4
.L_2040:
        /*2f2c*/ 	.word	index@(_ZN43_GLOBAL__N__9ae7fba5_10_SoftMax_cu_9f978f6321softmax_warp_backwardIN3c108BFloat16ES2_fLi10ELb0ELb0EEEvPT0_PKT_S7_iiiPKb)
        /*2f30*/ 	.word	0x00000000


	//----- nvinfo : EIATTR_REGCOUNT
	.align		4
.L_2041:
        /*2f34*/ 	.byte	0x04, 0x2f
        /*2f36*/ 	.short	(.L_2043 - .L_2042)
	.align		4
.L_2042:
        /*2f38*/ 	.word	index@(_ZN43_GLOBAL__N__9ae7fba5_10_SoftMax_cu_9f978f6321softmax_warp_backwardIfN3c108BFloat16EfLi0ELb0ELb0EEEvPT0_PKT_S7_iiiPKb)
        /*2f3c*/ 	.word	0x00000013


	//----- nvinfo : EIATTR_FRAME_SIZE
	.align		4
.L_2043:
        /*2f40*/ 	.byte	0x04, 0x11
        /*2f42*/ 	.short	(.L_2045 - .L_2044)
	.align		4
.L_2044:
        /*2f44*/ 	.word	index@(_ZN43_GLOBAL__N__9ae7fba5_10_SoftMax_cu_9f978f6321softmax_warp_backwardIfN3c108BFloat16EfLi0ELb0ELb0EEEvPT0_PKT_S7_iiiPKb)
        /*2f48*/ 	.word	0x00000000


	//----- nvinfo : EIATTR_REGCOUNT
	.align		4
.L_2045:
        /*2f4c*/ 	.byte	0x04, 0x2f
        /*2f4e*/ 	.short	(.L_2047 - .L_2046)
	.align		4
.L_2046:
        /*2f50*/ 	.word	index@(_ZN43_GLOBAL__N__9ae7fba5_10_SoftMax_cu_9f978f6321softmax_warp_backwardIfN3c108BFloat16EfLi1ELb0ELb0EEEvPT0_PKT_S7_iiiPKb)
        /*2f54*/ 	.word	0x00000014


	//----- nvinfo : EIATTR_FRAME_SIZE
	.align		4
.L_2047:
        /*2f58*/ 	.byte	0x04, 0x11
        /*2f5a*/ 	.short	(.L_2049 - .L_2048)
	.align		4
.L_2048:
        /*2f5c*/ 	.word	index@(_ZN43_GLOBAL__N__9ae7fba5_10_SoftMax_cu_9f978f6321softmax_warp_backwardIfN3c108BFloat16EfLi1ELb0ELb0EEEvPT0_PKT_S7_iiiPKb)
        /*2f60*/ 	.word	0x00000000


	//----- nvinfo : EIATTR_REGCOUNT
	.align		4
.L_2049:
        /*2f64*/ 	.byte	0x04, 0x2f
        /*2f66*/ 	.short	(.L_2051 - .L_2050)
	.align		4
.L_2050:
        /*2f68*/ 	.word	index@(_ZN43_GLOBAL__N__9ae7fba5_10_SoftMax_cu_9f978f6321softmax_warp_backwardIfN3c108BFloat16EfLi2ELb0ELb0EEEvPT0_PKT_S7_iiiPKb)
        /*2f6c*/ 	.word	0x00000014


	//----- nvinfo : EIATTR_FRAME_SIZE
	.align		4
.L_2051:
        /*2f70*/ 	.byte	0x04, 0x11
        /*2f72*/ 	.short	(.L_2053 - .L_2052)
	.align		4
.L_2052:
        /*2f74*/ 	.word	index@(_ZN43_GLOBAL__N__9ae7fba5_10_SoftMax_cu_9f978f6321softmax_warp_backwardIfN3c108BFloat16EfLi2ELb0ELb0EEEvPT0_PKT_S7_iiiPKb)
        /*2f78*/ 	.word	0x00000000


	//----- nvinfo : EIATTR_REGCOUNT
	.align		4
.L_2053:
        /*2f7c*/ 	.byte	0x04, 0x2f
        /*2f7e*/ 	.short	(.L_2055 - .L_2054)
	.align		4
.L_2054:
        /*2f80*/ 	.word	index@(_ZN43_GLOBAL__N__9ae7fba5_10_SoftMax_cu_9f978f6321softmax_warp_backwardIfN3c108BFloat16EfLi3ELb0ELb0EEEvPT0_PKT_S7_iiiPKb)
        /*2f84*/ 	.word	0x00000015


	//----- nvinfo : EIATTR_FRAME_SIZE
	.align		4
.L_2055:
        /*2f88*/ 	.byte	0x04, 0x11
        /*2f8a*/ 	.short	(.L_2057 - .L_2056)
	.align		4
.L_2056:
        /*2f8c*/ 	.word	index@(_ZN43_GLOBAL__N__9ae7fba5_10_SoftMax_cu_9f978f6321softmax_warp_backwardIfN3c108BFloat16EfLi3ELb0ELb0EEEvPT0_PKT_S7_iiiPKb)
        /*2f90*/ 	.word	0x00000000


	//----- nvinfo : EIATTR_REGCOUNT
	.align		4
.L_2057:
        /*2f94*/ 	.byte	0x04, 0x2f
        /*2f96*/ 	.short	(.L_2059 - .L_2058)
	.align		4
.L_2058:
        /*2f98*/ 	.word	index@(_ZN43_GLOBAL__N__9ae7fba5_10_SoftMax_cu_9f978f6321softmax_warp_backwardIfN3c108BFloat16EfLi4ELb0ELb0EEEvPT0_PKT_S7_iiiPKb)
        /*2f9c*/ 	.word	0x00000015


	//----- nvinfo : EIATTR_FRAME_SIZE
	.align		4
.L_2059:
        /*2fa0*/ 	.byte	0x04, 0x11
        /*2fa2*/ 	.short	(.L_2061 - .L_2060)
	.align		4
.L_2060:
        /*2fa4*/ 	.word	index@(_ZN43_GLOBAL__N__9ae7fba5_10_SoftMax_cu_9f978f6321softmax_warp_backwardIfN3c108BFloat16EfLi4ELb0ELb0EEEvPT0_PKT_S7_iiiPKb)
        /*2fa8*/ 	.word	0x00000000


	//----- nvinfo : EIATTR_REGCOUNT
	.align		4
.L_2061:
        /*2fac*/ 	.byte	0x04, 0x2f
        /*2fae*/ 	.short	(.L_2063 - .L_2062)
	.align		4
.L_2062:
        /*2fb0*/ 	.word	index@(_ZN43_GLOBAL__N__9ae7fba5_10_SoftMax_cu_9f978f6321softmax_warp_backwardIfN3c108BFloat16EfLi5ELb0ELb0EEEvPT0_PKT_S7_iiiPKb)
        /*2fb4*/ 	.word	0x00000015


	//----- nvinfo : EIATTR_FRAME_SIZE
	.align		4
.L_2063:
        /*2fb8*/ 	.byte	0x04, 0x11
        /*2fba*/ 	.short	(.L_2065 - .L_2064)
	.align		4
.L_2064:
        /*2fbc*/ 	.word	index@(_ZN43_GLOBAL__N__9ae7fba5_10_SoftMax_cu_9f978f6321softmax_warp_backwardIfN3c108BFloat16EfLi5ELb0ELb0EEEvPT0_PKT_S7_iiiPKb)
        /*2fc0*/ 	.word	0x00000000


	//----- nvinfo : EIATTR_REGCOUNT
	.align		4
.L_2065:
        /*2fc4*/ 	.byte	0x04, 0x2f
        /*2fc6*/ 	.short	(.L_2067 - .L_2066)
	.align		4
.L_2066:
        /*2fc8*/ 	.word	index@(_ZN43_GLOBAL__N__9ae7fba5_10_SoftMax_cu_9f978f6321softmax_warp_backwardIfN3c108BFloat16EfLi6ELb0ELb0EEEvPT0_PKT_S7_iiiPKb)
        /*2fcc*/ 	.word	0x0000001e


	//----- nvinfo : EIATTR_FRAME_SIZE
	.align		4
.L_2067:
        /*2fd0*/ 	.byte	0x04, 0x11
        /*2fd2*/ 	.short	(.L_2069 - .L_2068)
	.align		4
.L_2068:
        /*2fd4*/ 	.word	index@(_ZN43_GLOBAL__N__9ae7fba5_10_SoftMax_cu_9f978f6321softmax_warp_backwardIfN3c108BFloat16EfLi6ELb0ELb0EEEvPT0_PKT_S7_iiiPKb)
        /*2fd8*/ 	.word	0x00000000


	//----- nvinfo : EIATTR_REGCOUNT
	.align		4
.L_2069:
        /*2fdc*/ 	.byte	0x04, 0x2f
        /*2fde*/ 	.short	(.L_2071 - .L_2070)
	.align		4
.L_2070:
        /*2fe0*/ 	.word	index@(_ZN43_GLOBAL__N__9ae7fba5_10_SoftMax_cu_9f978f6321softmax_warp_backwardIfN3c108BFloat16EfLi7ELb0ELb0EEEvPT0_PKT_S7_iiiPKb)
        /*2fe4*/ 	.word	0x00000020


	//----- nvinfo : EIATTR_FRAME_SIZE
	.align		4
.L_2071:
        /*2fe8*/ 	.byte	0x04, 0x11
        /*2fea*/ 	.short	(.L_2073 - .L_2072)
	.align		4
.L_2072:
        /*2fec*/ 	.word	index@(_ZN43_GLOBAL__N__9ae7fba5_10_SoftMax_cu_9f978f6321softmax_warp_backwardIfN3c108BFloat16EfLi7ELb0ELb0EEEvPT0_PKT_S7_iiiPKb)
        /*2ff0*/ 	.word	0x00000000


	//----- nvinfo : EIATTR_REGCOUNT
	.align		4
.L_2073:
        /*2ff4*/ 	.byte	0x04, 0x2f
        /*2ff6*/ 	.short	(.L_2075 - .L_2074)
	.align		4
.L_2074:
        /*2ff8*/ 	.word	index@(_ZN43_GLOBAL__N__9ae7fba5_10_SoftMax_cu_9f978f6321softmax_warp_backwardIfN3c108BFloat16EfLi8ELb0ELb0EEEvPT0_PKT_S7_iiiPKb)
        /*2ffc*/ 	.word	0x00000020


	//----- nvinfo : EIATTR_FRAME_SIZE
	.align		4
.L_2075:
        /*3000*/ 	.byte	0x04, 0x11
        /*3002*/ 	.short	(.L_2077 - .L_2076)
	.align		4
.L_2076:
        /*3004*/ 	.word	index@(_ZN43_GLOBAL__N__9ae7fba5_10_SoftMax_cu_9f978f6321softmax_warp_backwardIfN3c108BFloat16EfLi8ELb0ELb0EEEvPT0_PKT_S7_iiiPKb)
        /*3008*/ 	.word	0x00000000


	//----- nvinfo : EIATTR_REGCOUNT
	.align		4
.L_2077:
        /*300c*/ 	.byte	0x04, 0x2f
        /*300e*/ 	.short	(.L_2079 - .L_2078)
	.align		4
.L_2078:
        /*3010*/ 	.word	index@(_ZN43_GLOBAL__N__9ae7fba5_10_SoftMax_cu_9f978f6321softmax_warp_backwardIfN3c108BFloat16EfLi9ELb0ELb0EEEvPT0_PKT_S7_iiiPKb)
        /*3014*/ 	.word	0x00000038


	//----- nvinfo : EIATTR_FRAME_SIZE
	.align		4
.L_2079:
        /*3018*/ 	.byte	0x04, 0x11
        /*301a*/ 	.short	(.L_2081 - .L_2080)
	.align		4
.L_2080:
        /*301c*/ 	.word	index@(_ZN43_GLOBAL__N__9ae7fba5_10_SoftMax_cu_9f978f6321softmax_warp_backwardIfN3c108BFloat16EfLi9ELb0ELb0EEEvPT0_PKT_S7_iiiPKb)
        /*3020*/ 	.word	0x00000000


	//----- nvinfo : EIATTR_REGCOUNT
	.align		4
.L_2081:
        /*3024*/ 	.byte	0x04, 0x2f
        /*3026*/ 	.short	(.L_2083 - .L_2082)
	.align		4
.L_2082:
        /*3028*/ 	.word	index@(_ZN43_GLOBAL__N__9ae7fba5_10_SoftMax_cu_9f978f6321softmax_warp_backwardIfN3c108BFloat16EfLi10ELb0ELb0EEEvPT0_PKT_S7_iiiPKb)
        /*302c*/ 	.word	0x0000006c


	//----- nvinfo : EIATTR_FRAME_SIZE
	.align		4
.L_2083:
        /*3030*/ 	.byte	0x04, 0x11
        /*3032*/ 	.short	(.L_2085 - .L_2084)
	.align		4
.L_2084:
        /*3034*/ 	.word	index@(_ZN43_GLOBAL__N__9ae7fba5_10_SoftMax_cu_9f978f6321softmax_warp_backwardIfN3c108BFloat16EfLi10ELb0ELb0EEEvPT0_PKT_S7_iiiPKb)
        /*3038*/ 	.word	0x00000000


	//----- nvinfo : EIATTR_REGCOUNT
	.align		4
.L_2085:
        /*303c*/ 	.byte	0x04, 0x2f
        /*303e*/ 	.short	(.L_2087 - .L_2086)
	.align		4
.L_2086:
        /*3040*/ 	.word	index@(_ZN43_GLOBAL__N__9ae7fba5_10_SoftMax_cu_9f978f6320softmax_warp_forwardIdddLi0ELb0ELb1EEEvPT0_PKT_iiiPKbib)
        /*3044*/ 	.word	0x0000001d


	//----- nvinfo : EIATTR_FRAME_SIZE
	.align		4
.L_2087:
        /*3048*/ 	.byte	0x04, 0x11
        /*304a*/ 	.short	(.L_2089 - .L_2088)
	.align		4
.L_2088:
        /*304c*/ 	.word	index@($__internal_11_$__cuda_sm20_div_rn_f64_full)
        /*3050*/ 	.word	0x00000000


	//----- nvinfo : EIATTR_FRAME_SIZE
	.align		4
.L_2089:
        /*3054*/ 	.byte	0x04, 0x11
        /*3056*/ 	.short	(.L_2091 - .L_2090)
	.align		4
.L_2090:
        /*3058*/ 	.word	index@(_ZN43_GLOBAL__N__9ae7fba5_10_SoftMax_cu_9f978f6320softmax_warp_forwardIdddLi0ELb0ELb1EEEvPT0_PKT_iiiPKbib)
        /*305c*/ 	.word	0x00000000


	//----- nvinfo : EIATTR_REGCOUNT
	.align		4
.L_2091:
        /*3060*/ 	.byte	0x04, 0x2f
        /*3062*/ 	.short	(.L_2093 - .L_2092)
	.align		4
.L_2092:
        /*3064*/ 	.word	index@(_ZN43_GLOBAL__N__9ae7fba5_10_SoftMax_cu_9f978f6320softmax_warp_forwardIdddLi1ELb0ELb1EEEvPT0_PKT_iiiPKbib)
        /*3068*/ 	.word	0x0000001d


	//----- nvinfo : EIATTR_FRAME_SIZE
	.align		4
.L_2093:
        /*306c*/ 	.byte	0x04, 0x11
        /*306e*/ 	.short	(.L_2095 - .L_2094)
	.align		4
.L_2094:
        /*3070*/ 	.word	index@($__internal_10_$__cuda_sm20_div_rn_f64_full)
        /*3074*/ 	.word	0x00000000


	//----- nvinfo : EIATTR_FRAME_SIZE
	.align		4
.L_2095:
        /*3078*/ 	.byte	0x04, 0x11
        /*307a*/ 	.short	(.L_2097 - .L_2096)
	.align		4
.L_2096:
        /*307c*/ 	.word	index@(_ZN43_GLOBAL__N__9ae7fba5_10_SoftMax_cu_9f978f6320softmax_warp_forwardIdddLi1ELb0ELb1EEEvPT0_PKT_iiiPKbib)
        /*3080*/ 	.word	0x00000000


	//----- nvinfo : EIATTR_REGCOUNT
	.align		4
.L_2097:
        /*3084*/ 	.byte	0x04, 0x2f
        /*3086*/ 	.short	(.L_2099 - .L_2098)
	.align		4
.L_2098:
        /*3088*/ 	.word	index@(_ZN43_GLOBAL__N__9ae7fba5_10_SoftMax_cu_9f978f6320softmax_warp_forwardIdddLi2ELb0ELb1EEEvPT0_PKT_iiiPKbib)
        /*308c*/ 	.word	0x0000001d


	//----- nvinfo : EIATTR_FRAME_SIZE
	.align		4
.L_2099:
        /*3090*/ 	.byte	0x04, 0x11
        /*3092*/ 	.short	(.L_2101 - .L_2100)
	.align		4
.L_2100:
        /*3094*/ 	.word	index@($__internal_9_$__cuda_sm20_div_rn_f64_full)
        /*3098*/ 	.word	0x00000000


	//----- nvinfo : EIATTR_FRAME_SIZE
	.align		4
.L_2101:
        /*309c*/ 	.byte	0x04, 0x11
        /*309e*/ 	.short	(.L_2103 - .L_2102)
	.align		4
.L_2102:
        /*30a0*/ 	.word	index@(_ZN43_GLOBAL__N__9ae7fba5_10_SoftMax_cu_9f978f6320softmax_warp_forwardIdddLi2ELb0ELb1EEEvPT0_PKT_iiiPKbib)
        /*30a4*/ 	.word	0x00000000


	//----- nvinfo : EIATTR_REGCOUNT
	.align		4
.L_2103:
        /*30a8*/ 	.byte	0x04, 0x2f
        /*30aa*/ 	.short	(.L_2105 - .L_2104)
	.align		4
.L_2104:
        /*30ac*/ 	.word	index@(_ZN43_GLOBAL__N__9ae7fba5_10_SoftMax_cu_9f978f6320softmax_warp_forwardIdddLi3ELb0ELb1EEEvPT0_PKT_iiiPKbib)
        /*30b0*/ 	.word	0x0000001d


	//----- nvinfo : EIATTR_FRAME_SIZE
	.align		4
.L_2105:
        /*30b4*/ 	.byte	0x04, 0x11
        /*30b6*/ 	.short	(.L_2107 - .L_2106)
	.align		4
.L_2106:
        /*30b8*/ 	.word	index@($__internal_8_$__cuda_sm20_div_rn_f64_full)
        /*30bc*/ 	.word	0x00000000


	//----- nvinfo : EIATTR_FRAME_SIZE
	.align		4
.L_2107:
        /*30c0*/ 	.byte	0x04, 0x11
        /*30c2*/ 	.short	(.L_2109 - .L_2108)
	.align		4
.L_2108:
        /*30c4*/ 	.word	index@(_ZN43_GLOBAL__N__9ae7fba5_10_SoftMax_cu_9f978f6320softmax_warp_forwardIdddLi3ELb0ELb1EEEvPT0_PKT_iiiPKbib)
        /*30c8*/ 	.word	0x00000000


	//----- nvinfo : EIATTR_REGCOUNT
	.align		4
.L_2109:
        /*30cc*/ 	.byte	0x04, 0x2f
        /*30ce*/ 	.short	(.L_2111 - .L_2110)
	.align		4
.L_2110:
        /*30d0*/ 	.word	index@(_ZN43_GLOBAL__N__9ae7fba5_10_SoftMax_cu_9f978f6320softmax_warp_forwardIdddLi4ELb0ELb1EEEvPT0_PKT_iiiPKbib)
        /*30d4*/ 	.word	0x0000001d


	//----- nvinfo : EIATTR_FRAME_SIZE
	.align		4
.L_2111:
        /*30d8*/ 	.byte	0x04, 0x11
        /*30da*/ 	.short	(.L_2113 - .L_2112)
	.align		4
.L_2112:
        /*30dc*/ 	.word	index@($__internal_7_$__cuda_sm20_div_rn_f64_full)
        /*30e0*/ 	.word	0x00000000


	//----- nvinfo : EIATTR_FRAME_SIZE
	.align		4
.L_2113:
        /*30e4*/ 	.byte	0x04, 0x11
        /*30e6*/ 	.short	(.L_2115 - .L_2114)
	.align		4
.L_2114:
        /*30e8*/ 	.word	index@(_ZN43_GLOBAL__N__9ae7fba5_10_SoftMax_cu_9f978f6320softmax_warp_forwardIdddLi4ELb0ELb1EEEvPT0_PKT_iiiPKbib)
        /*30ec*/ 	.word	0x00000000


	//----- nvinfo : EIATTR_REGCOUNT
	.align		4
.L_2115:
        /*30f0*/ 	.byte	0x04, 0x2f
        /*30f2*/ 	.short	(.L_2117 - .L_2116)
	.align		4
.L_2116:
        /*30f4*/ 	.word	index@(_ZN43_GLOBAL__N__9ae7fba5_10_SoftMax_cu_9f978f6320softmax_warp_forwardIdddLi5ELb0ELb1EEEvPT0_PKT_iiiPKbib)
        /*30f8*/ 	.word	0x0000001d


	//----- nvinfo : EIATTR_FRAME_SIZE
	.align		4
.L_2117:
        /*30fc*/ 	.byte	0x04, 0x11
        /*30fe*/ 	.short	(.L_2119 - .L_2118)
	.align		4
.L_2118:
        /*3100*/ 	.word	index@($__internal_6_$__cuda_sm20_div_rn_f64_full)
        /*3104*/ 	.word	0x00000000


	//----- nvinfo : EIATTR_FRAME_SIZE
	.align		4
.L_2119:
        /*3108*/ 	.byte	0x04, 0x11
        /*310a*/ 	.short	(.L_2121 - .L_2120)
	.align		4
.L_2120:
        /*310c*/ 	.word	index@(_ZN43_GLOBAL__N__9ae7fba5_10_SoftMax_cu_9f978f6320softmax_warp_forwardIdddLi5ELb0ELb1EEEvPT0_PKT_iiiPKbib)
        /*3110*/ 	.word	0x00000000


	//----- nvinfo : EIATTR_REGCOUNT
	.align		4
.L_2121:
        /*3114*/ 	.byte	0x04, 0x2f
        /*3116*/ 	.short	(.L_2123 - .L_2122)
	.align		4
.L_2122:
        /*3118*/ 	.word	index@(_ZN43_GLOBAL__N__9ae7fba5_10_SoftMax_cu_9f978f6320softmax_warp_forwardIdddLi6ELb0ELb1EEEvPT0_PKT_iiiPKbib)
        /*311c*/ 	.word	0x00000024


	//----- nvinfo : EIATTR_FRAME_SIZE
	.align		4
.L_2123:
        /*3120*/ 	.byte	0x04, 0x11
        /*3122*/ 	.short	(.L_2125 - .L_2124)
	.align		4
.L_2124:
        /*3124*/ 	.word	index@($__internal_5_$__cuda_sm20_div_rn_f64_full)
        /*3128*/ 	.word	0x00000000


	//----- nvinfo : EIATTR_FRAME_SIZE
	.align		4
.L_2125:
        /*312c*/ 	.byte	0x04, 0x11
        /*312e*/ 	.short	(.L_2127 - .L_2126)
	.align		4
.L_2126:
        /*3130*/ 	.word	index@(_ZN43_GLOBAL__N__9ae7fba5_10_SoftMax_cu_9f978f6320softmax_warp_forwardIdddLi6ELb0ELb1EEEvPT0_PKT_iiiPKbib)
        /*3134*/ 	.word	0x00000000


	//----- nvinfo : EIATTR_REGCOUNT
	.align		4
.L_2127:
        /*3138*/ 	.byte	0x04, 0x2f
        /*313a*/ 	.short	(.L_2129 - .L_2128)
	.align		4
.L_2128:
        /*313c*/ 	.word	index@(_ZN43_GLOBAL__N__9ae7fba5_10_SoftMax_cu_9f978f6320softmax_warp_forwardIdddLi7ELb0ELb1EEEvPT0_PKT_iiiPKbib)
        /*3140*/ 	.word	0x0000002c


	//----- nvinfo : EIATTR_FRAME_SIZE
	.align		4
.L_2129:
        /*3144*/ 	.byte	0x04, 0x11
        /*3146*/ 	.short	(.L_2131 - .L_2130)
	.align		4
.L_2130:
        /*3148*/ 	.word	index@($__internal_4_$__cuda_sm20_div_rn_f64_full)
        /*314c*/ 	.word	0x00000000


	//----- nvinfo : EIATTR_FRAME_SIZE
	.align		4
.L_2131:
        /*3150*/ 	.byte	0x04, 0x11
        /*3152*/ 	.short	(.L_2133 - .L_2132)
	.align		4
.L_2132:
        /*3154*/ 	.word	index@(_ZN43_GLOBAL__N__9ae7fba5_10_SoftMax_cu_9f978f6320softmax_warp_forwardIdddLi7ELb0ELb1EEEvPT0_PKT_iiiPKbib)
        /*3158*/ 	.word	0x00000000


	//----- nvinfo : EIATTR_REGCOUNT
	.align		4
.L_2133:
        /*315c*/ 	.byte	0x04, 0x2f
        /*315e*/ 	.short	(.L_2135 - .L_2134)
	.align		4
.L_2134:
        /*3160*/ 	.word	index@(_ZN43_GLOBAL__N__9ae7fba5_10_SoftMax_cu_9f978f6320softmax_warp_forwardIdddLi8ELb0ELb1EEEvPT0_PKT_iiiPKbib)
        /*3164*/ 	.word	0x00000028


	//----- nvinfo : EIATTR_FRAME_SIZE
	.align		4
.L_2135:
        /*3168*/ 	.byte	0x04, 0x11
        /*316a*/ 	.short	(.L_2137 - .L_2136)
	.align		4
.L_2136:
        /*316c*/ 	.word	index@($__internal_3_$__cuda_sm20_div_rn_f64_full)
        /*3170*/ 	.word	0x00000000


	//----- nvinfo : EIATTR_FRAME_SIZE
	.align		4
.L_2137:
        /*3174*/ 	.byte	0x04, 0x11
        /*3176*/ 	.short	(.L_2139 - .L_2138)
	.align		4
.L_2138:
        /*3178*/ 	.word	index@(_ZN43_GLOBAL__N__9ae7fba5_10_SoftMax_cu_9f978f6320softmax_warp_forwardIdddLi8ELb0ELb1EEEvPT0_PKT_iiiPKbib)
        /*317c*/ 	.word	0x00000000


	//----- nvinfo : EIATTR_REGCOUNT
	.align		4
.L_2139:
        /*3180*/ 	.byte	0x04, 0x2f
        /*3182*/ 	.short	(.L_2141 - .L_2140)
	.align		4
.L_2140:
        /*3184*/ 	.word	index@(_ZN43_GLOBAL__N__9ae7fba5_10_SoftMax_cu_9f978f6320softmax_warp_forwardIdddLi9ELb0ELb1EEEvPT0_PKT_iiiPKbib)
        /*3188*/ 	.word	0x0000003e


	//----- nvinfo : EIATTR_FRAME_SIZE
	.align		4
.L_2141:
        /*318c*/ 	.byte	0x04, 0x11
        /*318e*/ 	.short	(.L_2143 - .L_2142)
	.align		4
.L_2142:
        /*3190*/ 	.word	index@($__internal_2_$__cuda_sm20_div_rn_f64_full)
        /*3194*/ 	.word	0x00000000


	//----- nvinfo : EIATTR_FRAME_SIZE
	.align		4
.L_2143:
        /*3198*/ 	.byte	0x04, 0x11
        /*319a*/ 	.short	(.L_2145 - .L_2144)
	.align		4
.L_2144:
        /*319c*/ 	.word	index@(_ZN43_GLOBAL__N__9ae7fba5_10_SoftMax_cu_9f978f6320softmax_warp_forwardIdddLi9ELb0ELb1EEEvPT0_PKT_iiiPKbib)
        /*31a0*/ 	.word	0x00000000


	//----- nvinfo : EIATTR_REGCOUNT
	.align		4
.L_2145:
        /*31a4*/ 	.byte	0x04, 0x2f
        /*31a6*/ 	.short	(.L_2147 - .L_2146)
	.align		4
.L_2146:
        /*31a8*/ 	.word	index@(_ZN43_GLOBAL__N__9ae7fba5_10_SoftMax_cu_9f978f6320softmax_warp_forwardIdddLi10ELb0ELb1EEEvPT0_PKT_iiiPKbib)
        /*31ac*/ 	.word	0x00000079


	//----- nvinfo : EIATTR_FRAME_SIZE
	.align		4
.L_2147:
        /*31b0*/ 	.byte	0x04, 0x11
        /*31b2*/ 	.short	(.L_2149 - .L_2148)
	.align		4
.L_2148:
        /*31b4*/ 	.word	index@($__internal_1_$__cuda_sm20_div_rn_f64_full)
        /*31b8*/ 	.word	0x00000000


	//----- nvinfo : EIATTR_FRAME_SIZE
	.align		4
.L_2149:
        /*31bc*/ 	.byte	0x04, 0x11
        /*31be*/ 	.short	(.L_2151 - .L_2150)
	.align		4
.L_2150:
        /*31c0*/ 	.word	index@(_ZN43_GLOBAL__N__9ae7fba5_10_SoftMax_cu_9f978f6320softmax_warp_forwardIdddLi10ELb0ELb1EEEvPT0_PKT_iiiPKbib)
        /*31c4*/ 	.word	0x00000000


	//----- nvinfo : EIATTR_REGCOUNT
	.align		4
.L_2151:
        /*31c8*/ 	.byte	0x04, 0x2f
        /*31ca*/ 	.short	(.L_2153 - .L_2152)
	.align		4
.L_2152:
        /*31cc*/ 	.word	index@(_ZN43_GLOBAL__N__9ae7fba5_10_SoftMax_cu_9f978f6320softmax_warp_forwardIdddLi11ELb0ELb1EEEvPT0_PKT_iiiPKbib)
        /*31d0*/ 	.word	0x000000a7


	//----- nvinfo : EIATTR_FRAME_SIZE
	.align		4
.L_2153:
        /*31d4*/ 	.byte	0x04, 0x11
        /*31d6*/ 	.short	(.L_2155 - .L_2154)
	.align		4
.L_2154:
        /*31d8*/ 	.word	index@($__internal_0_$__cuda_sm20_div_rn_f64_full)
        /*31dc*/ 	.word	0x00000000


	//----- nvinfo : EIATTR_FRAME_SIZE
	.align		4
.L_2155:
        /*31e0*/ 	.byte	0x04, 0x11
        /*31e2*/ 	.short	(.L_2157 - .L_2156)
	.align		4
.L_2156:
        /*31e4*/ 	.word	index@(_ZN43_GLOBAL__N__9ae7fba5_10_SoftMax_cu_9f978f6320softmax_warp_forwardIdddLi11ELb0ELb1EEEvPT0_PKT_iiiPKbib)
        /*31e8*/ 	.word	0x00000000


	//----- nvinfo : EIATTR_REGCOUNT
	.align		4
.L_2157:
        /*31ec*/ 	.byte	0x04, 0x2f
        /*31ee*/ 	.short	(.L_2159 - .L_2158)
	.align		4
.L_2158:
        /*31f0*/ 	.word	index@(_ZN43_GLOBAL__N__9ae7fba5_10_SoftMax_cu_9f978f6320softmax_warp_forwardIfffLi0ELb0ELb1EEEvPT0_PKT_iiiPKbib)
        /*31f4*/ 	.word	0x00000013


	//----- nvinfo : EIATTR_FRAME_SIZE
	.align		4
.L_2159:
        /*31f8*/ 	.byte	0x04, 0x11
        /*31fa*/ 	.short	(.L_2161 - .L_2160)
	.align		4
.L_2160:
        /*31fc*/ 	.word	index@(_ZN43_GLOBAL__N__9ae7fba5_10_SoftMax_cu_9f978f6320softmax_warp_forwardIfffLi0ELb0ELb1EEEvPT0_PKT_iiiPKbib)
        /*3200*/ 	.word	0x00000000


	//----- nvinfo : EIATTR_REGCOUNT
	.align		4
.L_2161:
        /*3204*/ 	.byte	0x04, 0x2f
        /*3206*/ 	.short	(.L_2163 - .L_2162)
	.align		4
.L_2162:
        /*3208*/ 	.word	index@(_ZN43_GLOBAL__N__9ae7fba5_10_SoftMax_cu_9f978f6320softmax_warp_forwardIfffLi1ELb0ELb1EEEvPT0_PKT_iiiPKbib)
        /*320c*/ 	.word	0x00000014


	//----- nvinfo : EIATTR_FRAME_SIZE
	.align		4
.L_2163:
        /*3210*/ 	.byte	0x04, 0x11
        /*3212*/ 	.short	(.L_2165 - .L_2164)
	.align		4
.L_2164:
        /*3214*/ 	.word	index@(_ZN43_GLOBAL__N__9ae7fba5_10_SoftMax_cu_9f978f6320softmax_warp_forwardIfffLi1ELb0ELb1EEEvPT0_PKT_iiiPKbib)
        /*3218*/ 	.word	0x00000000


	//----- nvinfo : EIATTR_REGCOUNT
	.align		4
.L_2165:
        /*321c*/ 	.byte	0x04, 0x2f
        /*321e*/ 	.short	(.L_2167 - .L_2166)
	.align		4
.L_2166:
        /*3220*/ 	.word	index@(_ZN43_GLOBAL__N__9ae7fba5_10_SoftMax_cu_9f978f6320softmax_warp_forwardIfffLi2ELb0ELb1EEEvPT0_PKT_iiiPKbib)
        /*3224*/ 	.word	0x00000017


	//----- nvinfo : EIATTR_FRAME_SIZE
	.align		4
.L_2167:
        /*3228*/ 	.byte	0x04, 0x11
        /*322a*/ 	.short	(.L_2169 - .L_2168)
	.align		4
.L_2168:
        /*322c*/ 	.word	index@(_ZN43_GLOBAL__N__9ae7fba5_10_SoftMax_cu_9f978f6320softmax_warp_forwardIfffLi2ELb0ELb1EEEvPT0_PKT_iiiPKbib)
        /*3230*/ 	.word	0x00000000


	//----- nvinfo : EIATTR_REGCOUNT
	.align		4
.L_2169:
        /*3234*/ 	.byte	0x04, 0x2f
        /*3236*/ 	.short	(.L_2171 - .L_2170)
	.align		4
.L_2170:
        /*3238*/ 	.word	index@(_ZN43_GLOBAL__N__9ae7fba5_10_SoftMax_cu_9f978f6320softmax_warp_forwardIfffLi3ELb0ELb1EEEvPT0_PKT_iiiPKbib)
        /*323c*/ 	.word	0x00000017


	//----- nvinfo : EIATTR_FRAME_SIZE
	.align		4
.L_2171:
        /*3240*/ 	.byte	0x04, 0x11
        /*3242*/ 	.short	(.L_2173 - .L_2172)
	.align		4
.L_2172:
        /*3244*/ 	.word	index@(_ZN43_GLOBAL__N__9ae7fba5_10_SoftMax_cu_9f978f6320softmax_warp_forwardIfffLi3ELb0ELb1EEEvPT0_PKT_iiiPKbib)
        /*3248*/ 	.word	0x00000000


	//----- nvinfo : EIATTR_REGCOUNT
	.align		4
.L_2173:
        /*324c*/ 	.byte	0x04, 0x2f
        /*324e*/ 	.short	(.L_2175 - .L_2174)
	.align		4
.L_2174:
        /*3250*/ 	.word	index@(_ZN43_GLOBAL__N__9ae7fba5_10_SoftMax_cu_9f978f6320softmax_warp_forwardIfffLi4ELb0ELb1EEEvPT0_PKT_iiiPKbib)
        /*3254*/ 	.word	0x00000017


	//----- nvinfo : EIATTR_FRAME_SIZE
	.align		4
.L_2175:
        /*3258*/ 	.byte	0x04, 0x11
        /*325a*/ 	.short	(.L_2177 - .L_2176)
	.align		4
.L_2176:
        /*325c*/ 	.word	index@(_ZN43_GLOBAL__N__9ae7fba5_10_SoftMax_cu_9f978f6320softmax_warp_forwardIfffLi4ELb0ELb1EEEvPT0_PKT_iiiPKbib)
        /*3260*/ 	.word	0x00000000


	//----- nvinfo : EIATTR_REGCOUNT
	.align		4
.L_2177:
        /*3264*/ 	.byte	0x04, 0x2f
        /*3266*/ 	.short	(.L_2179 - .L_2178)
	.align		4
.L_2178:
        /*3268*/ 	.word	index@(_ZN43_GLOBAL__N__9ae7fba5_10_SoftMax_cu_9f978f6320softmax_warp_forwardIfffLi5ELb0ELb1EEEvPT0_PKT_iiiPKbib)
        /*326c*/ 	.word	0x00000015


	//----- nvinfo : EIATTR_FRAME_SIZE
	.align		4
.L_2179:
        /*3270*/ 	.byte	0x04, 0x11
        /*3272*/ 	.short	(.L_2181 - .L_2180)
	.align		4
.L_2180:
        /*3274*/ 	.word	index@(_ZN43_GLOBAL__N__9ae7fba5_10_SoftMax_cu_9f978f6320softmax_warp_forwardIfffLi5ELb0ELb1EEEvPT0_PKT_iiiPKbib)
        /*3278*/ 	.word	0x00000000


	//----- nvinfo : EIATTR_REGCOUNT
	.align		4
.L_2181:
        /*327c*/ 	.byte	0x04, 0x2f
        /*327e*/ 	.short	(.L_2183 - .L_2182)
	.align		4
.L_2182:
        /*3280*/ 	.word	index@(_ZN43_GLOBAL__N__9ae7fba5_10_SoftMax_cu_9f978f6320softmax_warp_forwardIfffLi6ELb0ELb1EEEvPT0_PKT_iiiPKbib)
        /*3284*/ 	.word	0x0000001b


	//----- nvinfo : EIATTR_FRAME_SIZE
	.align		4
.L_2183:
        /*3288*/ 	.byte	0x04, 0x11
        /*328a*/ 	.short	(.L_2185 - .L_2184)
	.align		4
.L_2184:
        /*328c*/ 	.word	index@(_ZN43_GLOBAL__N__9ae7fba5_10_SoftMax_cu_9f978f6320softmax_warp_forwardIfffLi6ELb0ELb1EEEvPT0_PKT_iiiPKbib)
        /*3290*/ 	.word	0x00000000


	//----- nvinfo : EIATTR_REGCOUNT
	.align		4
.L_2185:
        /*3294*/ 	.byte	0x04, 0x2f
        /*3296*/ 	.short	(.L_2187 - .L_2186)
	.align		4
.L_2186:
        /*3298*/ 	.word	index@(_ZN43_GLOBAL__N__9ae7fba5_10_SoftMax_cu_9f978f6320softmax_warp_forwardIfffLi7ELb0ELb1EEEvPT0_PKT_iiiPKbib)
        /*329c*/ 	.word	0x00000020


	//----- nvinfo : EIATTR_FRAME_SIZE
	.align		4
.L_2187:
        /*32a0*/ 	.byte	0x04, 0x11
        /*32a2*/ 	.short	(.L_2189 - .L_2188)
	.align		4
.L_2188:
        /*32a4*/ 	.word	index@(_ZN43_GLOBAL__N__9ae7fba5_10_SoftMax_cu_9f978f6320softmax_warp_forwardIfffLi7ELb0ELb1EEEvPT0_PKT_iiiPKbib)
        /*32a8*/ 	.word	0x00000000


	//----- nvinfo : EIATTR_REGCOUNT
	.align		4
.L_2189:
        /*32ac*/ 	.byte	0x04, 0x2f
        /*32ae*/ 	.short	(.L_2191 - .L_2190)
	.align		4
.L_2190:
        /*32b0*/ 	.word	index@(_ZN43_GLOBAL__N__9ae7fba5_10_SoftMax_cu_9f978f6320softmax_warp_forwardIfffLi8ELb0ELb1EEEvPT0_PKT_iiiPKbib)
        /*32b4*/ 	.word	0x00000020


	//----- nvinfo : EIATTR_FRAME_SIZE
	.align		4
.L_2191:
        /*32b8*/ 	.byte	0x04, 0x11
        /*32ba*/ 	.short	(.L_2193 - .L_2192)
	.align		4
.L_2192:
        /*32bc*/ 	.word	index@(_ZN43_GLOBAL__N__9ae7fba5_10_SoftMax_cu_9f978f6320softmax_warp_forwardIfffLi8ELb0ELb1EEEvPT0_PKT_iiiPKbib)
        /*32c0*/ 	.word	0x00000000


	//----- nvinfo : EIATTR_REGCOUNT
	.align		4
.L_2193:
        /*32c4*/ 	.byte	0x04, 0x2f
        /*32c6*/ 	.short	(.L_2195 - .L_2194)
	.align		4
.L_2194:
        /*32c8*/ 	.word	index@(_ZN43_GLOBAL__N__9ae7fba5_10_SoftMax_cu_9f978f6320softmax_warp_forwardIfffLi9ELb0ELb1EEEvPT0_PKT_iiiPKbib)
        /*32cc*/ 	.word	0x00000030


	//----- nvinfo : EIATTR_FRAME_SIZE
	.align		4
.L_2195:
        /*32d0*/ 	.byte	0x04, 0x11
        /*32d2*/ 	.short	(.L_2197 - .L_2196)
	.align		4
.L_2196:
        /*32d4*/ 	.word	index@(_ZN43_GLOBAL__N__9ae7fba5_10_SoftMax_cu_9f978f6320softmax_warp_forwardIfffLi9ELb0ELb1EEEvPT0_PKT_iiiPKbib)
        /*32d8*/ 	.word	0x00000000


	//----- nvinfo : EIATTR_REGCOUNT
	.align		4
.L_2197:
        /*32dc*/ 	.byte	0x04, 0x2f
        /*32de*/ 	.short	(.L_2199 - .L_2198)
	.align		4
.L_2198:
        /*32e0*/ 	.word	index@(_ZN43_GLOBAL__N__9ae7fba5_10_SoftMax_cu_9f978f6320softmax_warp_forwardIfffLi10ELb0ELb1EEEvPT0_PKT_iiiPKbib)
        /*32e4*/ 	.word	0x00000050


	//----- nvinfo : EIATTR_FRAME_SIZE
	.align		4
.L_2199:
        /*32e8*/ 	.byte	0x04, 0x11
        /*32ea*/ 	.short	(.L_2201 - .L_2200)
	.align		4
.L_2200:
        /*32ec*/ 	.word	index@(_ZN43_GLOBAL__N__9ae7fba5_10_SoftMax_cu_9f978f6320softmax_warp_forwardIfffLi10ELb0ELb1EEEvPT0_PKT_iiiPKbib)
        /*32f0*/ 	.word	0x00000000


	//----- nvinfo : EIATTR_REGCOUNT
	.align		4
.L_2201:
        /*32f4*/ 	.byte	0x04, 0x2f
        /*32f6*/ 	.short	(.L_2203 - .L_2202)
	.align		4
.L_2202:
        /*32f8*/ 	.word	index@(_ZN43_GLOBAL__N__9ae7fba5_10_SoftMax_cu_9f978f6320softmax_warp_forwardIfffLi11ELb0ELb1EEEvPT0_PKT_iiiPKbib)
        /*32fc*/ 	.word	0x000000a8


	//----- nvinfo : EIATTR_FRAME_SIZE
	.align		4
.L_2203:
        /*3300*/ 	.byte	0x04, 0x11
        /*3302*/ 	.short	(.L_2205 - .L_2204)
	.align		4
.L_2204:
        /*3304*/ 	.word	index@(_ZN43_GLOBAL__N__9ae7fba5_10_SoftMax_cu_9f978f6320softmax_warp_forwardIfffLi11ELb0ELb1EEEvPT0_PKT_iiiPKbib)
        /*3308*/ 	.word	0x00000000


	//----- nvinfo : EIATTR_REGCOUNT
	.align		4
.L_2205:
        /*330c*/ 	.byte	0x04, 0x2f
        /*330e*/ 	.short	(.L_2207 - .L_2206)
	.align		4
.L_2206:
        /*3310*/ 	.word	index@(_ZN43_GLOBAL__N__9ae7fba5_10_SoftMax_cu_9f978f6320softmax_warp_forwardIN3c104HalfES2_fLi0ELb0ELb1EEEvPT0_PKT_iiiPKbib)
        /*3314*/ 	.word	0x00000013


	//----- nvinfo : EIATTR_FRAME_SIZE
	.align		4
.L_2207:
        /*3318*/ 	.byte	0x04, 0x11
        /*331a*/ 	.short	(.L_2209 - .L_2208)
	.align		4
.L_2208:
        /*331c*/ 	.word	index@(_ZN43_GLOBAL__N__9ae7fba5_10_SoftMax_cu_9f978f6320softmax_warp_forwardIN3c104HalfES2_fLi0ELb0ELb1EEEvPT0_PKT_iiiPKbib)
        /*3320*/ 	.word	0x00000000


	//----- nvinfo : EIATTR_REGCOUNT
	.align		4
.L_2209:
        /*3324*/ 	.byte	0x04, 0x2f
        /*3326*/ 	.short	(.L_2211 - .L_2210)
	.align		4
.L_2210:
        /*3328*/ 	.word	index@(_ZN43_GLOBAL__N__9ae7fba5_10_SoftMax_cu_9f978f6320softmax_warp_forwardIN3c104HalfES2_fLi1ELb0ELb1EEEvPT0_PKT_iiiPKbib)
        /*332c*/ 	.word	0x00000014


	//----- nvinfo : EIATTR_FRAME_SIZE
	.align		4
.L_2211:
        /*3330*/ 	.byte	0x04, 0x11
        /*3332*/ 	.short	(.L_2213 - .L_2212)
	.align		4
.L_2212:
        /*3334*/ 	.word	index@(_ZN43_GLOBAL__N__9ae7fba5_10_SoftMax_cu_9f978f6320softmax_warp_forwardIN3c104HalfES2_fLi1ELb0ELb1EEEvPT0_PKT_iiiPKbib)
        /*3338*/ 	.word	0x00000000


	//----- nvinfo : EIATTR_REGCOUNT
	.align		4
.L_2213:
        /*333c*/ 	.byte	0x04, 0x2f
        /*333e*/ 	.short	(.L_2215 - .L_2214)
	.align		4
.L_2214:
        /*3340*/ 	.word	index@(_ZN43_GLOBAL__N__9ae7fba5_10_SoftMax_cu_9f978f6320softmax_warp_forwardIN3c104HalfES2_fLi2ELb0ELb1EEEvPT0_PKT_iiiPKbib)
        /*3344*/ 	.word	0x00000016


	//----- nvinfo : EIATTR_FRAME_SIZE
	.align		4
.L_2215:
        /*3348*/ 	.byte	0x04, 0x11
        /*334a*/ 	.short	(.L_2217 - .L_2216)
	.align		4
.L_2216:
        /*334c*/ 	.word	index@(_ZN43_GLOBAL__N__9ae7fba5_10_SoftMax_cu_9f978f6320softmax_warp_forwardIN3c104HalfES2_fLi2ELb0ELb1EEEvPT0_PKT_iiiPKbib)
        /*3350*/ 	.word	0x00000000


	//----- nvinfo : EIATTR_REGCOUNT
	.align		4
.L_2217:
        /*3354*/ 	.byte	0x04, 0x2f
        /*3356*/ 	.short	(.L_2219 - .L_2218)
	.align		4
.L_2218:
        /*3358*/ 	.word	index@(_ZN43_GLOBAL__N__9ae7fba5_10_SoftMax_cu_9f978f6320softmax_warp_forwardIN3c104HalfES2_fLi3ELb0ELb1EEEvPT0_PKT_iiiPKbib)
        /*335c*/ 	.word	0x00000018


	//----- nvinfo : EIATTR_FRAME_SIZE
	.align		4
.L_2219:
        /*3360*/ 	.byte	0x04, 0x11
        /*3362*/ 	.short	(.L_2221 - .L_2220)
	.align		4
.L_2220:
        /*3364*/ 	.word	index@(_ZN43_GLOBAL__N__9ae7fba5_10_SoftMax_cu_9f978f6320softmax_warp_forwardIN3c104HalfES2_fLi3ELb0ELb1EEEvPT0_PKT_iiiPKbib)
        /*3368*/ 	.word	0x00000000


	//----- nvinfo : EIATTR_REGCOUNT
	.align		4
.L_2221:
        /*336c*/ 	.byte	0x04, 0x2f
        /*336e*/ 	.short	(.L_2223 - .L_2222)
	.align		4
.L_2222:
        /*3370*/ 	.word	index@(_ZN43_GLOBAL__N__9ae7fba5_10_SoftMax_cu_9f978f6320softmax_warp_forwardIN3c104HalfES2_fLi4ELb0ELb1EEEvPT0_PKT_iiiPKbib)
        /*3374*/ 	.word	0x00000018


	//----- nvinfo : EIATTR_FRAME_SIZE
	.align		4
.L_2223:
        /*3378*/ 	.byte	0x04, 0x11
        /*337a*/ 	.short	(.L_2225 - .L_2224)
	.align		4
.L_2224:
        /*337c*/ 	.word	index@(_ZN43_GLOBAL__N__9ae7fba5_10_SoftMax_cu_9f978f6320softmax_warp_forwardIN3c104HalfES2_fLi4ELb0ELb1EEEvPT0_PKT_iiiPKbib)
        /*3380*/ 	.word	0x00000000


	//----- nvinfo : EIATTR_REGCOUNT
	.align		4
.L_2225:
        /*3384*/ 	.byte	0x04, 0x2f
        /*3386*/ 	.short	(.L_2227 - .L_2226)
	.align		4
.L_2226:
        /*3388*/ 	.word	index@(_ZN43_GLOBAL__N__9ae7fba5_10_SoftMax_cu_9f978f6320softmax_warp_forwardIN3c104HalfES2_fLi5ELb0ELb1EEEvPT0_PKT_iiiPKbib)
        /*338c*/ 	.word	0x00000018


	//----- nvinfo : EIATTR_FRAME_SIZE
	.align		4
.L_2227:
        /*3390*/ 	.byte	0x04, 0x11
        /*3392*/ 	.short	(.L_2229 - .L_2228)
	.align		4
.L_2228:
        /*3394*/ 	.word	index@(_ZN43_GLOBAL__N__9ae7fba5_10_SoftMax_cu_9f978f6320softmax_warp_forwardIN3c104HalfES2_fLi5ELb0ELb1EEEvPT0_PKT_iiiPKbib)
        /*3398*/ 	.word	0x00000000


	//----- nvinfo : EIATTR_REGCOUNT
	.align		4
.L_2229:
        /*339c*/ 	.byte	0x04, 0x2f
        /*339e*/ 	.short	(.L_2231 - .L_2230)
	.align		4
.L_2230:
        /*33a0*/ 	.word	index@(_ZN43_GLOBAL__N__9ae7fba5_10_SoftMax_cu_9f978f6320softmax_warp_forwardIN3c104HalfES2_fLi6ELb0ELb1EEEvPT0_PKT_iiiPKbib)
        /*33a4*/ 	.word	0x0000001b


	//----- nvinfo : EIATTR_FRAME_SIZE
	.align		4
.L_2231:
        /*33a8*/ 	.byte	0x04, 0x11
        /*33aa*/ 	.short	(.L_2233 - .L_2232)
	.align		4
.L_2232:
        /*33ac*/ 	.word	index@(_ZN43_GLOBAL__N__9ae7fba5_10_SoftMax_cu_9f978f6320softmax_warp_forwardIN3c104HalfES2_fLi6ELb0ELb1EEEvPT0_PKT_iiiPKbib)
        /*33b0*/ 	.word	0x00000000


	//----- nvinfo : EIATTR_REGCOUNT
	.align		4
.L_2233:
        /*33b4*/ 	.byte	0x04, 0x2f
        /*33b6*/ 	.short	(.L_2235 - .L_2234)
	.align		4
.L_2234:
        /*33b8*/ 	.word	index@(_ZN43_GLOBAL__N__9ae7fba5_10_SoftMax_cu_9f978f6320softmax_warp_forwardIN3c104HalfES2_fLi7ELb0ELb1EEEvPT0_PKT_iiiPKbib)
        /*33bc*/ 	.word	0x00000020


	//----- nvinfo : EIATTR_FRAME_SIZE
	.align		4
.L_2235:
        /*33c0*/ 	.byte	0x04, 0x11
        /*33c2*/ 	.short	(.L_2237 - .L_2236)
	.align		4
.L_2236:
        /*33c4*/ 	.word	index@(_ZN43_GLOBAL__N__9ae7fba5_10_SoftMax_cu_9f978f6320softmax_warp_forwardIN3c104HalfES2_fLi7ELb0ELb1EEEvPT0_PKT_iiiPKbib)
        /*33c8*/ 	.word	0x00000000


	//----- nvinfo : EIATTR_REGCOUNT
	.align		4
.L_2237:
        /*33cc*/ 	.byte	0x04, 0x2f
        /*33ce*/ 	.short	(.L_2239 - .L_2238)
	.align		4
.L_2238:
        /*33d0*/ 	.word	index@(_ZN43_GLOBAL__N__9ae7fba5_10_SoftMax_cu_9f978f6320softmax_warp_forwardIN3c104HalfES2_fLi8ELb0ELb1EEEvPT0_PKT_iiiPKbib)
        /*33d4*/ 	.word	0x00000020


	//----- nvinfo : EIATTR_FRAME_SIZE
	.align		4
.L_2239:
        /*33d8*/ 	.byte	0x04, 0x11
        /*33da*/ 	.short	(.L_2241 - .L_2240)
	.align		4
.L_2240:
        /*33dc*/ 	.word	index@(_ZN43_GLOBAL__N__9ae7fba5_10_SoftMax_cu_9f978f6320softmax_warp_forwardIN3c104HalfES2_fLi8ELb0ELb1EEEvPT0_PKT_iiiPKbib)
        /*33e0*/ 	.word	0x00000000


	//----- nvinfo : EIATTR_REGCOUNT
	.align		4
.L_2241:
        /*33e4*/ 	.byte	0x04, 0x2f
        /*33e6*/ 	.short	(.L_2243 - .L_2242)
	.align		4
.L_2242:
        /*33e8*/ 	.word	index@(_ZN43_GLOBAL__N__9ae7fba5_10_SoftMax_cu_9f978f6320softmax_warp_forwardIN3c104HalfES2_fLi9ELb0ELb1EEEvPT0_PKT_iiiPKbib)
        /*33ec*/ 	.word	0x00000030


	//----- nvinfo : EIATTR_FRAME_SIZE
	.align		4
.L_2243:
        /*33f0*/ 	.byte	0x04, 0x11
        /*33f2*/ 	.short	(.L_2245 - .L_2244)
	.align		4
.L_2244:
        /*33f4*/ 	.word	index@(_ZN43_GLOBAL__N__9ae7fba5_10_SoftMax_cu_9f978f6320softmax_warp_forwardIN3c104HalfES2_fLi9ELb0ELb1EEEvPT0_PKT_iiiPKbib)
        /*33f8*/ 	.word	0x00000000


	//----- nvinfo : EIATTR_REGCOUNT
	.align		4
.L_2245:
        /*33fc*/ 	.byte	0x04, 0x2f
        /*33fe*/ 	.short	(.L_2247 - .L_2246)
	.align		4
.L_2246:
        /*3400*/ 	.word	index@(_ZN43_GLOBAL__N__9ae7fba5_10_SoftMax_cu_9f978f6320softmax_warp_forwardIN3c104HalfES2_fLi10ELb0ELb1EEEvPT0_PKT_iiiPKbib)
        /*3404*/ 	.word	0x00000050


	//----- nvinfo : EIATTR_FRAME_SIZE
	.align		4
.L_2247:
        /*3408*/ 	.byte	0x04, 0x11
        /*340a*/ 	.short	(.L_2249 - .L_2248)
	.align		4
.L_2248:
        /*340c*/ 	.word	index@(_ZN43_GLOBAL__N__9ae7fba5_10_SoftMax_cu_9f978f6320softmax_warp_forwardIN3c104HalfES2_fLi10ELb0ELb1EEEvPT0_PKT_iiiPKbib)
        /*3410*/ 	.word	0x00000000


	//----- nvinfo : EIATTR_REGCOUNT
	.align		4
.L_2249:
        /*3414*/ 	.byte	0x04, 0x2f
        /*3416*/ 	.short	(.L_2251 - .L_2250)
	.align		4
.L_2250:
        /*3418*/ 	.word	index@(_ZN43_GLOBAL__N__9ae7fba5_10_SoftMax_cu_9f978f6320softmax_warp_forwardIN3c104HalfES2_fLi11ELb0ELb1EEEvPT0_PKT_iiiPKbib)
        /*341c*/ 	.word	0x000000a8


	//----- nvinfo : EIATTR_FRAME_SIZE
	.align		4
.L_2251:
        /*3420*/ 	.byte	0x04, 0x11
        /*3422*/ 	.short	(.L_2253 - .L_2252)
	.align		4
.L_2252:
        /*3424*/ 	.word	index@(_ZN43_GLOBAL__N__9ae7fba5_10_SoftMax_cu_9f978f6320softmax_warp_forwardIN3c104HalfES2_fLi11ELb0ELb1EEEvPT0_PKT_iiiPKbib)
        /*3428*/ 	.word	0x00000000


	//----- nvinfo : EIATTR_REGCOUNT
	.align		4
.L_2253:
        /*342c*/ 	.byte	0x04, 0x2f
        /*342e*/ 	.short	(.L_2255 - .L_2254)
	.align		4
.L_2254:
        /*3430*/ 	.word	index@(_ZN43_GLOBAL__N__9ae7fba5_10_SoftMax_cu_9f978f6320softmax_warp_forwardIN3c108BFloat16ES2_fLi0ELb0ELb1EEEvPT0_PKT_iiiPKbib)
        /*3434*/ 	.word	0x00000013


	//----- nvinfo : EIATTR_FRAME_SIZE
	.align		4
.L_2255:
        /*3438*/ 	.byte	0x04, 0x11
        /*343a*/ 	.short	(.L_2257 - .L_2256)
	.align		4
.L_2256:
        /*343c*/ 	.word	index@(_ZN43_GLOBAL__N__9ae7fba5_10_SoftMax_cu_9f978f6320softmax_warp_forwardIN3c108BFloat16ES2_fLi0ELb0ELb1EEEvPT0_PKT_iiiPKbib)
        /*3440*/ 	.word	0x00000000


	//----- nvinfo : EIATTR_REGCOUNT
	.align		4
.L_2257:
        /*3444*/ 	.byte	0x04, 0x2f
        /*3446*/ 	.short	(.L_2259 - .L_2258)
	.align		4
.L_2258:
        /*3448*/ 	.word	index@(_ZN43_GLOBAL__N__9ae7fba5_10_SoftMax_cu_9f978f6320softmax_warp_forwardIN3c108BFloat16ES2_fLi1ELb0ELb1EEEvPT0_PKT_iiiPKbib)
        /*344c*/ 	.word	0x00000014


	//----- nvinfo : EIATTR_FRAME_SIZE
	.align		4
.L_2259:
        /*3450*/ 	.byte	0x04, 0x11
        /*3452*/ 	.short	(.L_2261 - .L_2260)
	.align		4
.L_2260:
        /*3454*/ 	.word	index@(_ZN43_GLOBAL__N__9ae7fba5_10_SoftMax_cu_9f978f6320softmax_warp_forwardIN3c108BFloat16ES2_fLi1ELb0ELb1EEEvPT0_PKT_iiiPKbib)
        /*3458*/ 	.word	0x00000000


	//----- nvinfo : EIATTR_REGCOUNT
	.align		4
.L_2261:
        /*345c*/ 	.byte	0x04, 0x2f
        /*345e*/ 	.short	(.L_2263 - .L_2262)
	.align		4
.L_2262:
        /*3460*/ 	.word	index@(_ZN43_GLOBAL__N__9ae7fba5_10_SoftMax_cu_9f978f6320softmax_warp_forwardIN3c108BFloat16ES2_fLi2ELb0ELb1EEEvPT0_PKT_iiiPKbib)
        /*3464*/ 	.word	0x00000016


	//----- nvinfo : EIATTR_FRAME_SIZE
	.align		4
.L_2263:
        /*3468*/ 	.byte	0x04, 0x11
        /*346a*/ 	.short	(.L_2265 - .L_2264)
	.align		4
.L_2264:
        /*346c*/ 	.word	index@(_ZN43_GLOBAL__N__9ae7fba5_10_SoftMax_cu_9f978f6320softmax_warp_forwardIN3c108BFloat16ES2_fLi2ELb0ELb1EEEvPT0_PKT_iiiPKbib)
        /*3470*/ 	.word	0x00000000


	//----- nvinfo : EIATTR_REGCOUNT
	.align		4
.L_2265:
        /*3474*/ 	.byte	0x04, 0x2f
        /*3476*/ 	.short	(.L_2267 - .L_2266)
	.align		4
.L_2266:
        /*3478*/ 	.word	index@(_ZN43_GLOBAL__N__9ae7fba5_10_SoftMax_cu_9f978f6320softmax_warp_forwardIN3c108BFloat16ES2_fLi3ELb0ELb1EEEvPT0_PKT_iiiPKbib)
        /*347c*/ 	.word	0x00000018


	//----- nvinfo : EIATTR_FRAME_SIZE
	.align		4
.L_2267:
        /*3480*/ 	.byte	0x04, 0x11
        /*3482*/ 	.short	(.L_2269 - .L_2268)
	.align		4
.L_2268:
        /*3484*/ 	.word	index@(_ZN43_GLOBAL__N__9ae7fba5_10_SoftMax_cu_9f978f6320softmax_warp_forwardIN3c108BFloat16ES2_fLi3ELb0ELb1EEEvPT0_PKT_iiiPKbib)
        /*3488*/ 	.word	0x00000000


	//----- nvinfo : EIATTR_REGCOUNT
	.align		4
.L_2269:
        /*348c*/ 	.byte	0x04, 0x2f
        /*348e*/ 	.short	(.L_2271 - .L_2270)
	.align		4
.L_2270:
        /*3490*/ 	.word	index@(_ZN43_GLOBAL__N__9ae7fba5_10_SoftMax_cu_9f978f6320softmax_warp_forwardIN3c108BFloat16ES2_fLi4ELb0ELb1EEEvPT0_PKT_iiiPKbib)
        /*3494*/ 	.word	0x00000018


	//----- nvinfo : EIATTR_FRAME_SIZE
	.align		4
.L_2271:
        /*3498*/ 	.byte	0x04, 0x11
        /*349a*/ 	.short	(.L_2273 - .L_2272)
	.align		4
.L_2272:
        /*349c*/ 	.word	index@(_ZN43_GLOBAL__N__9ae7fba5_10_SoftMax_cu_9f978f6320softmax_warp_forwardIN3c108BFloat16ES2_fLi4ELb0ELb1EEEvPT0_PKT_iiiPKbib)
        /*34a0*/ 	.word	0x00000000


	//----- nvinfo : EIATTR_REGCOUNT
	.align		4
.L_2273:
        /*34a4*/ 	.byte	0x04, 0x2f
        /*34a6*/ 	.short	(.L_2275 - .L_2274)
	.align		4
.L_2274:
        /*34a8*/ 	.word	index@(_ZN43_GLOBAL__N__9ae7fba5_10_SoftMax_cu_9f978f6320softmax_warp_forwardIN3c108BFloat16ES2_fLi5ELb0ELb1EEEvPT0_PKT_iiiPKbib)
        /*34ac*/ 	.word	0x00000018


	//----- nvinfo : EIATTR_FRAME_SIZE
	.align		4
.L_2275:
        /*34b0*/ 	.byte	0x04, 0x11
        /*34b2*/ 	.short	(.L_2277 - .L_2276)
	.align		4
.L_2276:
        /*34b4*/ 	.word	index@(_ZN43_GLOBAL__N__9ae7fba5_10_SoftMax_cu_9f978f6320softmax_warp_forwardIN3c108BFloat16ES2_fLi5ELb0ELb1EEEvPT0_PKT_iiiPKbib)
        /*34b8*/ 	.word	0x00000000


	//----- nvinfo : EIATTR_REGCOUNT
	.align		4
.L_2277:
        /*34bc*/ 	.byte	0x04, 0x2f
        /*34be*/ 	.short	(.L_2279 - .L_2278)
	.align		4
.L_2278:
        /*34c0*/ 	.word	index@(_ZN43_GLOBAL__N__9ae7fba5_10_SoftMax_cu_9f978f6320softmax_warp_forwardIN3c108BFloat16ES2_fLi6ELb0ELb1EEEvPT0_PKT_iiiPKbib)
        /*34c4*/ 	.word	0x0000001b


	//----- nvinfo : EIATTR_FRAME_SIZE
	.align		4
.L_2279:
        /*34c8*/ 	.byte	0x04, 0x11
        /*34ca*/ 	.short	(.L_2281 - .L_2280)
	.align		4
.L_2280:
        /*34cc*/ 	.word	index@(_ZN43_GLOBAL__N__9ae7fba5_10_SoftMax_cu_9f978f6320softmax_warp_forwardIN3c108BFloat16ES2_fLi6ELb0ELb1EEEvPT0_PKT_iiiPKbib)
        /*34d0*/ 	.word	0x00000000


	//----- nvinfo : EIATTR_REGCOUNT
	.align		4
.L_2281:
        /*34d4*/ 	.byte	0x04, 0x2f
        /*34d6*/ 	.short	(.L_2283 - .L_2282)
	.align		4
.L_2282:
        /*34d8*/ 	.word	index@(_ZN43_GLOBAL__N__9ae7fba5_10_SoftMax_cu_9f978f6320softmax_warp_forwardIN3c108BFloat16ES2_fLi7ELb0ELb1EEEvPT0_PKT_iiiPKbib)
        /*34dc*/ 	.word	0x00000020


	//----- nvinfo : EIATTR_FRAME_SIZE
	.align		4
.L_2283:
        /*34e0*/ 	.byte	0x04, 0x11
        /*34e2*/ 	.short	(.L_2285 - .L_2284)
	.align		4
.L_2284:
        /*34e4*/ 	.word	index@(_ZN43_GLOBAL__N__9ae7fba5_10_SoftMax_cu_9f978f6320softmax_warp_forwardIN3c108BFloat16ES2_fLi7ELb0ELb1EEEvPT0_PKT_iiiPKbib)
        /*34e8*/ 	.word	0x00000000


	//----- nvinfo : EIATTR_REGCOUNT
	.align		4
.L_2285:
        /*34ec*/ 	.byte	0x04, 0x2f
        /*34ee*/ 	.short	(.L_2287 - .L_2286)
	.align		4
.L_2286:
        /*34f0*/ 	.word	index@(_ZN43_GLOBAL__N__9ae7fba5_10_SoftMax_cu_9f978f6320softmax_warp_forwardIN3c108BFloat16ES2_fLi8ELb0ELb1EEEvPT0_PKT_iiiPKbib)
        /*34f4*/ 	.word	0x00000020


	//----- nvinfo : EIATTR_FRAME_SIZE
	.align		4
.L_2287:
        /*34f8*/ 	.byte	0x04, 0x11
        /*34fa*/ 	.short	(.L_2289 - .L_2288)
	.align		4
.L_2288:
        /*34fc*/ 	.word	index@(_ZN43_GLOBAL__N__9ae7fba5_10_SoftMax_cu_9f978f6320softmax_warp_forwardIN3c108BFloat16ES2_fLi8ELb0ELb1EEEvPT0_PKT_iiiPKbib)
        /*3500*/ 	.word	0x00000000


	//----- nvinfo : EIATTR_REGCOUNT
	.align		4
.L_2289:
        /*3504*/ 	.byte	0x04, 0x2f
        /*3506*/ 	.short	(.L_2291 - .L_2290)
	.align		4
.L_2290:
        /*3508*/ 	.word	index@(_ZN43_GLOBAL__N__9ae7fba5_10_SoftMax_cu_9f978f6320softmax_warp_forwardIN3c108BFloat16ES2_fLi9ELb0ELb1EEEvPT0_PKT_iiiPKbib)
        /*350c*/ 	.word	0x00000030


	//----- nvinfo : EIATTR_FRAME_SIZE
	.align		4
.L_2291:
        /*3510*/ 	.byte	0x04, 0x11
        /*3512*/ 	.short	(.L_2293 - .L_2292)
	.align		4
.L_2292:
        /*3514*/ 	.word	index@(_ZN43_GLOBAL__N__9ae7fba5_10_SoftMax_cu_9f978f6320softmax_warp_forwardIN3c108BFloat16ES2_fLi9ELb0ELb1EEEvPT0_PKT_iiiPKbib)
        /*3518*/ 	.word	0x00000000


	//----- nvinfo : EIATTR_REGCOUNT
	.align		4
.L_2293:
        /*351c*/ 	.byte	0x04, 0x2f
        /*351e*/ 	.short	(.L_2295 - .L_2294)
	.align		4
.L_2294:
        /*3520*/ 	.word	index@(_ZN43_GLOBAL__N__9ae7fba5_10_SoftMax_cu_9f978f6320softmax_warp_forwardIN3c108BFloat16ES2_fLi10ELb0ELb1EEEvPT0_PKT_iiiPKbib)
        /*3524*/ 	.word	0x00000050


	//----- nvinfo : EIATTR_FRAME_SIZE
	.align		4
.L_2295:
        /*3528*/ 	.byte	0x04, 0x11
        /*352a*/ 	.short	(.L_2297 - .L_2296)
	.align		4
.L_2296:
        /*352c*/ 	.word	index@(_ZN43_GLOBAL__N__9ae7fba5_10_SoftMax_cu_9f978f6320softmax_warp_forwardIN3c108BFloat16ES2_fLi10ELb0ELb1EEEvPT0_PKT_iiiPKbib)
        /*3530*/ 	.word	0x00000000


	//----- nvinfo : EIATTR_REGCOUNT
	.align		4
.L_2297:
        /*3534*/ 	.byte	0x04, 0x2f
        /*3536*/ 	.short	(.L_2299 - .L_2298)
	.align		4
.L_2298:
        /*3538*/ 	.word	index@(_ZN43_GLOBAL__N__9ae7fba5_10_SoftMax_cu_9f978f6320softmax_warp_forwardIN3c108BFloat16ES2_fLi11ELb0ELb1EEEvPT0_PKT_iiiPKbib)
        /*353c*/ 	.word	0x000000a8


	//----- nvinfo : EIATTR_FRAME_SIZE
	.align		4
.L_2299:
        /*3540*/ 	.byte	0x04, 0x11
        /*3542*/ 	.short	(.L_2301 - .L_2300)
	.align		4
.L_2300:
        /*3544*/ 	.word	index@(_ZN43_GLOBAL__N__9ae7fba5_10_SoftMax_cu_9f978f6320softmax_warp_forwardIN3c108BFloat16ES2_fLi11ELb0ELb1EEEvPT0_PKT_iiiPKbib)
        /*3548*/ 	.word	0x00000000


	//----- nvinfo : EIATTR_REGCOUNT
	.align		4
.L_2301:
        /*354c*/ 	.byte	0x04, 0x2f
        /*354e*/ 	.short	(.L_2303 - .L_2302)
	.align		4
.L_2302:
        /*3550*/ 	.word	index@(_ZN43_GLOBAL__N__9ae7fba5_10_SoftMax_cu_9f978f6321softmax_warp_backwardIdddLi0ELb0ELb1EEEvPT0_PKT_S5_iiiPKb)
        /*3554*/ 	.word	0x00000018


	//----- nvinfo : EIATTR_FRAME_SIZE
	.align		4
.L_2303:
        /*3558*/ 	.byte	0x04, 0x11
        /*355a*/ 	.short	(.L_2305 - .L_2304)
	.align		4
.L_2304:
        /*355c*/ 	.word	index@(_ZN43_GLOBAL__N__9ae7fba5_10_SoftMax_cu_9f978f6321softmax_warp_backwardIdddLi0ELb0ELb1EEEvPT0_PKT_S5_iiiPKb)
        /*3560*/ 	.word	0x00000000


	//----- nvinfo : EIATTR_REGCOUNT
	.align		4
.L_2305:
        /*3564*/ 	.byte	0x04, 0x2f
        /*3566*/ 	.short	(.L_2307 - .L_2306)
	.align		4
.L_2306:
        /*3568*/ 	.word	index@(_ZN43_GLOBAL__N__9ae7fba5_10_SoftMax_cu_9f978f6321softmax_warp_backwardIdddLi1ELb0ELb1EEEvPT0_PKT_S5_iiiPKb)
        /*356c*/ 	.word	0x0000001e


	//----- nvinfo : EIATTR_FRAME_SIZE
	.align		4
.L_2307:
        /*3570*/ 	.byte	0x04, 0x11
        /*3572*/ 	.short	(.L_2309 - .L_2308)
	.align		4
.L_2308:
        /*3574*/ 	.word	index@(_ZN43_GLOBAL__N__9ae7fba5_10_SoftMax_cu_9f978f6321softmax_warp_backwardIdddLi1ELb0ELb1EEEvPT0_PKT_S5_iiiPKb)
        /*3578*/ 	.word	0x00000000


	//----- nvinfo : EIATTR_REGCOUNT
	.align		4
.L_2309:
        /*357c*/ 	.byte	0x04, 0x2f
        /*357e*/ 	.short	(.L_2311 - .L_2310)
	.align		4
.L_2310:
        /*3580*/ 	.word	index@(_ZN43_GLOBAL__N__9ae7fba5_10_SoftMax_cu_9f978f6321softmax_warp_backwardIdddLi2ELb0ELb1EEEvPT0_PKT_S5_iiiPKb)
        /*3584*/ 	.word	0x00000020


	//----- nvinfo : EIATTR_FRAME_SIZE
	.align		4
.L_2311:
        /*3588*/ 	.byte	0x04, 0x11
        /*358a*/ 	.short	(.L_2313 - .L_2312)
	.align		4
.L_2312:
        /*358c*/ 	.word	index@(_ZN43_GLOBAL__N__9ae7fba5_10_SoftMax_cu_9f978f6321softmax_warp_backwardIdddLi2ELb0ELb1EEEvPT0_PKT_S5_iiiPKb)
        /*3590*/ 	.word	0x00000000


	//----- nvinfo : EIATTR_REGCOUNT
	.align		4
.L_2313:
        /*3594*/ 	.byte	0x04, 0x2f
        /*3596*/ 	.short	(.L_2315 - .L_2314)
	.align		4
.L_2314:
        /*3598*/ 	.word	index@(_ZN43_GLOBAL__N__9ae7fba5_10_SoftMax_cu_9f978f6321softmax_warp_backwardIdddLi3ELb0ELb1EEEvPT0_PKT_S5_iiiPKb)
        /*359c*/ 	.word	0x00000020


	//----- nvinfo : EIATTR_FRAME_SIZE
	.align		4
.L_2315:
        /*35a0*/ 	.byte	0x04, 0x11
        /*35a2*/ 	.short	(.L_2317 - .L_2316)
	.align		4
.L_2316:
        /*35a4*/ 	.word	index@(_ZN43_GLOBAL__N__9ae7fba5_10_SoftMax_cu_9f978f6321softmax_warp_backwardIdddLi3ELb0ELb1EEEvPT0_PKT_S5_iiiPKb)
        /*35a8*/ 	.word	0x00000000


	//----- nvinfo : EIATTR_REGCOUNT
	.align		4
.L_2317:
        /*35ac*/ 	.byte	0x04, 0x2f
        /*35ae*/ 	.short	(.L_2319 - .L_2318)
	.align		4
.L_2318:
        /*35b0*/ 	.word	index@(_ZN43_GLOBAL__N__9ae7fba5_10_SoftMax_cu_9f978f6321softmax_warp_backwardIdddLi4ELb0ELb1EEEvPT0_PKT_S5_iiiPKb)
        /*35b4*/ 	.word	0x00000020


	//----- nvinfo : EIATTR_FRAME_SIZE
	.align		4
.L_2319:
        /*35b8*/ 	.byte	0x04, 0x11
        /*35ba*/ 	.short	(.L_2321 - .L_2320)
	.align		4
.L_2320:
        /*35bc*/ 	.word	index@(_ZN43_GLOBAL__N__9ae7fba5_10_SoftMax_cu_9f978f6321softmax_warp_backwardIdddLi4ELb0ELb1EEEvPT0_PKT_S5_iiiPKb)
        /*35c0*/ 	.word	0x00000000


	//----- nvinfo : EIATTR_REGCOUNT
	.align		4
.L_2321:
        /*35c4*/ 	.byte	0x04, 0x2f
        /*35c6*/ 	.short	(.L_2323 - .L_2322)
	.align		4
.L_2322:
        /*35c8*/ 	.word	index@(_ZN43_GLOBAL__N__9ae7fba5_10_SoftMax_cu_9f978f6321softmax_warp_backwardIdddLi5ELb0ELb1EEEvPT0_PKT_S5_iiiPKb)
        /*35cc*/ 	.word	0x00000020


	//----- nvinfo : EIATTR_FRAME_SIZE
	.align		4
.L_2323:
        /*35d0*/ 	.byte	0x04, 0x11
        /*35d2*/ 	.short	(.L_2325 - .L_2324)
	.align		4
.L_2324:
        /*35d4*/ 	.word	index@(_ZN43_GLOBAL__N__9ae7fba5_10_SoftMax_cu_9f978f6321softmax_warp_backwardIdddLi5ELb0ELb1EEEvPT0_PKT_S5_iiiPKb)
        /*35d8*/ 	.word	0x00000000


	//----- nvinfo : EIATTR_REGCOUNT
	.align		4
.L_2325:
        /*35dc*/ 	.byte	0x04, 0x2f
        /*35de*/ 	.short	(.L_2327 - .L_2326)
	.align		4
.L_2326:
        /*35e0*/ 	.word	index@(_ZN43_GLOBAL__N__9ae7fba5_10_SoftMax_cu_9f978f6321softmax_warp_backwardIdddLi6ELb0ELb1EEEvPT0_PKT_S5_iiiPKb)
        /*35e4*/ 	.word	0x00000028


	//----- nvinfo : EIATTR_FRAME_SIZE
	.align		4
.L_2327:
        /*35e8*/ 	.byte	0x04, 0x11
        /*35ea*/ 	.short	(.L_2329 - .L_2328)
	.align		4
.L_2328:
        /*35ec*/ 	.word	index@(_ZN43_GLOBAL__N__9ae7fba5_10_SoftMax_cu_9f978f6321softmax_warp_backwardIdddLi6ELb0ELb1EEEvPT0_PKT_S5_iiiPKb)
        /*35f0*/ 	.word	0x00000000


	//----- nvinfo : EIATTR_REGCOUNT
	.align		4
.L_2329:
        /*35f4*/ 	.byte	0x04, 0x2f
        /*35f6*/ 	.short	(.L_2331 - .L_2330)
	.align		4
.L_2330:
        /*35f8*/ 	.word	index@(_ZN43_GLOBAL__N__9ae7fba5_10_SoftMax_cu_9f978f6321softmax_warp_backwardIdddLi7ELb0ELb1EEEvPT0_PKT_S5_iiiPKb)
        /*35fc*/ 	.word	0x0000003c


	//----- nvinfo : EIATTR_FRAME_SIZE
	.align		4
.L_2331:
        /*3600*/ 	.byte	0x04, 0x11
        /*3602*/ 	.short	(.L_2333 - .L_2332)
	.align		4
.L_2332:
        /*3604*/ 	.word	index@(_ZN43_GLOBAL__N__9ae7fba5_10_SoftMax_cu_9f978f6321softmax_warp_backwardIdddLi7ELb0ELb1EEEvPT0_PKT_S5_iiiPKb)
        /*3608*/ 	.word	0x00000000


	//----- nvinfo : EIATTR_REGCOUNT
	.align		4
.L_2333:
        /*360c*/ 	.byte	0x04, 0x2f
        /*360e*/ 	.short	(.L_2335 - .L_2334)
	.align		4
.L_2334:
        /*3610*/ 	.word	index@(_ZN43_GLOBAL__N__9ae7fba5_10_SoftMax_cu_9f978f6321softmax_warp_backwardIdddLi8ELb0ELb1EEEvPT0_PKT_S5_iiiPKb)
        /*3614*/ 	.word	0x00000038


	//----- nvinfo : EIATTR_FRAME_SIZE
	.align		4
.L_2335:
        /*3618*/ 	.byte	0x04, 0x11
        /*361a*/ 	.short	(.L_2337 - .L_2336)
	.align		4
.L_2336:
        /*361c*/ 	.word	index@(_ZN43_GLOBAL__N__9ae7fba5_10_SoftMax_cu_9f978f6321softmax_warp_backwardIdddLi8ELb0ELb1EEEvPT0_PKT_S5_iiiPKb)
        /*3620*/ 	.word	0x00000000


	//----- nvinfo : EIATTR_REGCOUNT
	.align		4
.L_2337:
        /*3624*/ 	.byte	0x04, 0x2f
        /*3626*/ 	.short	(.L_2339 - .L_2338)
	.align		4
.L_2338:
        /*3628*/ 	.word	index@(_ZN43_GLOBAL__N__9ae7fba5_10_SoftMax_cu_9f978f6321softmax_warp_backwardIdddLi9ELb0ELb1EEEvPT0_PKT_S5_iiiPKb)
        /*362c*/ 	.word	0x00000060


	//----- nvinfo : EIATTR_FRAME_SIZE
	.align		4
.L_2339:
        /*3630*/ 	.byte	0x04, 0x11
        /*3632*/ 	.short	(.L_2341 - .L_2340)
	.align		4
.L_2340:
        /*3634*/ 	.word	index@(_ZN43_GLOBAL__N__9ae7fba5_10_SoftMax_cu_9f978f6321softmax_warp_backwardIdddLi9ELb0ELb1EEEvPT0_PKT_S5_iiiPKb)
        /*3638*/ 	.word	0x00000000


	//----- nvinfo : EIATTR_REGCOUNT
	.align		4
.L_2341:
        /*363c*/ 	.byte	0x04, 0x2f
        /*363e*/ 	.short	(.L_2343 - .L_2342)
	.align		4
.L_2342:
        /*3640*/ 	.word	index@(_ZN43_GLOBAL__N__9ae7fba5_10_SoftMax_cu_9f978f6321softmax_warp_backwardIdddLi10ELb0ELb1EEEvPT0_PKT_S5_iiiPKb)
        /*3644*/ 	.word	0x000000c8


	//----- nvinfo : EIATTR_FRAME_SIZE
	.align		4
.L_2343:
        /*3648*/ 	.byte	0x04, 0x11
        /*364a*/ 	.short	(.L_2345 - .L_2344)
	.align		4
.L_2344:
        /*364c*/ 	.word	index@(_ZN43_GLOBAL__N__9ae7fba5_10_SoftMax_cu_9f978f6321softmax_warp_backwardIdddLi10ELb0ELb1EEEvPT0_PKT_S5_iiiPKb)
        /*3650*/ 	.word	0x00000000


	//----- nvinfo : EIATTR_REGCOUNT
	.align		4
.L_2345:
        /*3654*/ 	.byte	0x04, 0x2f
        /*3656*/ 	.short	(.L_2347 - .L_2346)
	.align		4
.L_2346:
        /*3658*/ 	.word	index@(_ZN43_GLOBAL__N__9ae7fba5_10_SoftMax_cu_9f978f6321softmax_warp_backwardIfffLi0ELb0ELb1EEEvPT0_PKT_S5_iiiPKb)
        /*365c*/ 	.word	0x00000015


	//----- nvinfo : EIATTR_FRAME_SIZE
	.align		4
.L_2347:
        /*3660*/ 	.byte	0x04, 0x11
        /*3662*/ 	.short	(.L_2349 - .L_2348)
	.align		4
.L_2348:
        /*3664*/ 	.word	index@(_ZN43_GLOBAL__N__9ae7fba5_10_SoftMax_cu_9f978f6321softmax_warp_backwardIfffLi0ELb0ELb1EEEvPT0_PKT_S5_iiiPKb)
        /*3668*/ 	.word	0x00000000


	//----- nvinfo : EIATTR_REGCOUNT
	.align		4
.L_2349:
        /*366c*/ 	.byte	0x04, 0x2f
        /*366e*/ 	.short	(.L_2351 - .L_2350)
	.align		4
.L_2350:
        /*3670*/ 	.word	index@(_ZN43_GLOBAL__N__9ae7fba5_10_SoftMax_cu_9f978f6321softmax_warp_backwardIfffLi1ELb0ELb1EEEvPT0_PKT_S5_iiiPKb)
        /*3674*/ 	.word	0x00000019


	//----- nvinfo : EIATTR_FRAME_SIZE
	.align		4
.L_2351:
        /*3678*/ 	.byte	0x04, 0x11
        /*367a*/ 	.short	(.L_2353 - .L_2352)
	.align		4
.L_2352:
        /*367c*/ 	.word	index@(_ZN43_GLOBAL__N__9ae7fba5_10_SoftMax_cu_9f978f6321softmax_warp_backwardIfffLi1ELb0ELb1EEEvPT0_PKT_S5_iiiPKb)
        /*3680*/ 	.word	0x00000000


	//----- nvinfo : EIATTR_REGCOUNT
	.align		4
.L_2353:
        /*3684*/ 	.byte	0x04, 0x2f
        /*3686*/ 	.short	(.L_2355 - .L_2354)
	.align		4
.L_2354:
        /*3688*/ 	.word	index@(_ZN43_GLOBAL__N__9ae7fba5_10_SoftMax_cu_9f978f6321softmax_warp_backwardIfffLi2ELb0ELb1EEEvPT0_PKT_S5_iiiPKb)
        /*368c*/ 	.word	0x00000019


	//----- nvinfo : EIATTR_FRAME_SIZE
	.align		4
.L_2355:
        /*3690*/ 	.byte	0x04, 0x11
        /*3692*/ 	.short	(.L_2357 - .L_2356)
	.align		4
.L_2356:
        /*3694*/ 	.word	index@(_ZN43_GLOBAL__N__9ae7fba5_10_SoftMax_cu_9f978f6321softmax_warp_backwardIfffLi2ELb0ELb1EEEvPT0_PKT_S5_iiiPKb)
        /*3698*/ 	.word	0x00000000


	//----- nvinfo : EIATTR_REGCOUNT
	.align		4
.L_2357:
        /*369c*/ 	.byte	0x04, 0x2f
        /*369e*/ 	.short	(.L_2359 - .L_2358)
	.align		4
.L_2358:
        /*36a0*/ 	.word	index@(_ZN43_GLOBAL__N__9ae7fba5_10_SoftMax_cu_9f978f6321softmax_warp_backwardIfffLi3ELb0ELb1EEEvPT0_PKT_S5_iiiPKb)
        /*36a4*/ 	.word	0x0000001a


	//----- nvinfo : EIATTR_FRAME_SIZE
	.align		4
.L_2359:
        /*36a8*/ 	.byte	0x04, 0x11
        /*36aa*/ 	.short	(.L_2361 - .L_2360)
	.align		4
.L_2360:
        /*36ac*/ 	.word	index@(_ZN43_GLOBAL__N__9ae7fba5_10_SoftMax_cu_9f978f6321softmax_warp_backwardIfffLi3ELb0ELb1EEEvPT0_PKT_S5_iiiPKb)
        /*36b0*/ 	.word	0x00000000


	//----- nvinfo : EIATTR_REGCOUNT
	.align		4
.L_2361:
        /*36b4*/ 	.byte	0x04, 0x2f
        /*36b6*/ 	.short	(.L_2363 - .L_2362)
	.align		4
.L_2362:
        /*36b8*/ 	.word	index@(_ZN43_GLOBAL__N__9ae7fba5_10_SoftMax_cu_9f978f6321softmax_warp_backwardIfffLi4ELb0ELb1EEEvPT0_PKT_S5_iiiPKb)
        /*36bc*/ 	.word	0x0000001e


	//----- nvinfo : EIATTR_FRAME_SIZE
	.align		4
.L_2363:
        /*36c0*/ 	.byte	0x04, 0x11
        /*36c2*/ 	.short	(.L_2365 - .L_2364)
	.align		4
.L_2364:
        /*36c4*/ 	.word	index@(_ZN43_GLOBAL__N__9ae7fba5_10_SoftMax_cu_9f978f6321softmax_warp_backwardIfffLi4ELb0ELb1EEEvPT0_PKT_S5_iiiPKb)
        /*36c8*/ 	.word	0x00000000


	//----- nvinfo : EIATTR_REGCOUNT
	.align		4
.L_2365:
        /*36cc*/ 	.byte	0x04, 0x2f
        /*36ce*/ 	.short	(.L_2367 - .L_2366)
	.align		4
.L_2366:
        /*36d0*/ 	.word	index@(_ZN43_GLOBAL__N__9ae7fba5_10_SoftMax_cu_9f978f6321softmax_warp_backwardIfffLi5ELb0ELb1EEEvPT0_PKT_S5_iiiPKb)
        /*36d4*/ 	.word	0x0000001d


	//----- nvinfo : EIATTR_FRAME_SIZE
	.align		4
.L_2367:
        /*36d8*/ 	.byte	0x04, 0x11
        /*36da*/ 	.short	(.L_2369 - .L_2368)
	.align		4
.L_2368:
        /*36dc*/ 	.word	index@(_ZN43_GLOBAL__N__9ae7fba5_10_SoftMax_cu_9f978f6321softmax_warp_backwardIfffLi5ELb0ELb1EEEvPT0_PKT_S5_iiiPKb)
        /*36e0*/ 	.word	0x00000000


	//----- nvinfo : EIATTR_REGCOUNT
	.align		4
.L_2369:
        /*36e4*/ 	.byte	0x04, 0x2f
        /*36e6*/ 	.short	(.L_2371 - .L_2370)
	.align		4
.L_2370:
        /*36e8*/ 	.word	index@(_ZN43_GLOBAL__N__9ae7fba5_10_SoftMax_cu_9f978f6321softmax_warp_backwardIfffLi6ELb0ELb1EEEvPT0_PKT_S5_iiiPKb)
        /*36ec*/ 	.word	0x00000020


	//----- nvinfo : EIATTR_FRAME_SIZE
	.align		4
.L_2371:
        /*36f0*/ 	.byte	0x04, 0x11
        /*36f2*/ 	.short	(.L_2373 - .L_2372)
	.align		4
.L_2372:
        /*36f4*/ 	.word	index@(_ZN43_GLOBAL__N__9ae7fba5_10_SoftMax_cu_9f978f6321softmax_warp_backwardIfffLi6ELb0ELb1EEEvPT0_PKT_S5_iiiPKb)
        /*36f8*/ 	.word	0x00000000


	//----- nvinfo : EIATTR_REGCOUNT
	.align		4
.L_2373:
        /*36fc*/ 	.byte	0x04, 0x2f
        /*36fe*/ 	.short	(.L_2375 - .L_2374)
	.align		4
.L_2374:
        /*3700*/ 	.word	index@(_ZN43_GLOBAL__N__9ae7fba5_10_SoftMax_cu_9f978f6321softmax_warp_backwardIfffLi7ELb0ELb1EEEvPT0_PKT_S5_iiiPKb)
        /*3704*/ 	.word	0x00000028


	//----- nvinfo : EIATTR_FRAME_SIZE
	.align		4
.L_2375:
        /*3708*/ 	.byte	0x04, 0x11
        /*370a*/ 	.short	(.L_2377 - .L_2376)
	.align		4
.L_2376:
        /*370c*/ 	.word	index@(_ZN43_GLOBAL__N__9ae7fba5_10_SoftMax_cu_9f978f6321softmax_warp_backwardIfffLi7ELb0ELb1EEEvPT0_PKT_S5_iiiPKb)
        /*3710*/ 	.word	0x00000000


	//----- nvinfo : EIATTR_REGCOUNT
	.align		4
.L_2377:
        /*3714*/ 	.byte	0x04, 0x2f
        /*3716*/ 	.short	(.L_2379 - .L_2378)
	.align		4
.L_2378:
        /*3718*/ 	.word	index@(_ZN43_GLOBAL__N__9ae7fba5_10_SoftMax_cu_9f978f6321softmax_warp_backwardIfffLi8ELb0ELb1EEEvPT0_PKT_S5_iiiPKb)
        /*371c*/ 	.word	0x00000028


	//----- nvinfo : EIATTR_FRAME_SIZE
	.align		4
.L_2379:
        /*3720*/ 	.byte	0x04, 0x11
        /*3722*/ 	.short	(.L_2381 - .L_2380)
	.align		4
.L_2380:
        /*3724*/ 	.word	index@(_ZN43_GLOBAL__N__9ae7fba5_10_SoftMax_cu_9f978f6321softmax_warp_backwardIfffLi8ELb0ELb1EEEvPT0_PKT_S5_iiiPKb)
        /*3728*/ 	.word	0x00000000


	//----- nvinfo : EIATTR_REGCOUNT
	.align		4
.L_2381:
        /*372c*/ 	.byte	0x04, 0x2f
        /*372e*/ 	.short	(.L_2383 - .L_2382)
	.align		4
.L_2382:
        /*3730*/ 	.word	index@(_ZN43_GLOBAL__N__9ae7fba5_10_SoftMax_cu_9f978f6321softmax_warp_backwardIfffLi9ELb0ELb1EEEvPT0_PKT_S5_iiiPKb)
        /*3734*/ 	.word	0x0000003f


	//----- nvinfo : EIATTR_FRAME_SIZE
	.align		4
.L_2383:
        /*3738*/ 	.byte	0x04, 0x11
        /*373a*/ 	.short	(.L_2385 - .L_2384)
	.align		4
.L_2384:
        /*373c*/ 	.word	index@(_ZN43_GLOBAL__N__9ae7fba5_10_SoftMax_cu_9f978f6321softmax_warp_backwardIfffLi9ELb0ELb1EEEvPT0_PKT_S5_iiiPKb)
        /*3740*/ 	.word	0x00000000


	//----- nvinfo : EIATTR_REGCOUNT
	.align		4
.L_2385:
        /*3744*/ 	.byte	0x04, 0x2f
        /*3746*/ 	.short	(.L_2387 - .L_2386)
	.align		4
.L_2386:
        /*3748*/ 	.word	index@(_ZN43_GLOBAL__N__9ae7fba5_10_SoftMax_cu_9f978f6321softmax_warp_backwardIfffLi10ELb0ELb1EEEvPT0_PKT_S5_iiiPKb)
        /*374c*/ 	.word	0x0000007b


	//----- nvinfo : EIATTR_FRAME_SIZE
	.align		4
.L_2387:
        /*3750*/ 	.byte	0x04, 0x11
        /*3752*/ 	.short	(.L_2389 - .L_2388)
	.align		4
.L_2388:
        /*3754*/ 	.word	index@(_ZN43_GLOBAL__N__9ae7fba5_10_SoftMax_cu_9f978f6321softmax_warp_backwardIfffLi10ELb0ELb1EEEvPT0_PKT_S5_iiiPKb)
        /*3758*/ 	.word	0x00000000


	//----- nvinfo : EIATTR_REGCOUNT
	.align		4
.L_2389:
        /*375c*/ 	.byte	0x04, 0x2f
        /*375e*/ 	.short	(.L_2391 - .L_2390)
	.align		4
.L_2390:
        /*3760*/ 	.word	index@(_ZN43_GLOBAL__N__9ae7fba5_10_SoftMax_cu_9f978f6321softmax_warp_backwardIN3c104HalfES2_fLi0ELb0ELb1EEEvPT0_PKT_S7_iiiPKb)
        /*3764*/ 	.word	0x00000014


	//----- nvinfo : EIATTR_FRAME_SIZE
	.align		4
.L_2391:
        /*3768*/ 	.byte	0x04, 0x11
        /*376a*/ 	.short	(.L_2393 - .L_2392)
	.align		4
.L_2392:
        /*376c*/ 	.word	index@(_ZN43_GLOBAL__N__9ae7fba5_10_SoftMax_cu_9f978f6321softmax_warp_backwardIN3c104HalfES2_fLi0ELb0ELb1EEEvPT0_PKT_S7_iiiPKb)
        /*3770*/ 	.word	0x00000000


	//----- nvinfo : EIATTR_REGCOUNT
	.align		4
.L_2393:
        /*3774*/ 	.byte	0x04, 0x2f
        /*3776*/ 	.short	(.L_2395 - .L_2394)
	.align		4
.L_2394:
        /*3778*/ 	.word	index@(_ZN43_GLOBAL__N__9ae7fba5_10_SoftMax_cu_9f978f6321softmax_warp_backwardIN3c104HalfES2_fLi1ELb0ELb1EEEvPT0_PKT_S7_iiiPKb)
        /*377c*/ 	.word	0x00000019


	//----- nvinfo : EIATTR_FRAME_SIZE
	.align		4
.L_2395:
        /*3780*/ 	.byte	0x04, 0x11
        /*3782*/ 	.short	(.L_2397 - .L_2396)
	.align		4
.L_2396:
        /*3784*/ 	.word	index@(_ZN43_GLOBAL__N__9ae7fba5_10_SoftMax_cu_9f978f6321softmax_warp_backwardIN3c104HalfES2_fLi1ELb0ELb1EEEvPT0_PKT_S7_iiiPKb)
        /*3788*/ 	.word	0x00000000


	//----- nvinfo : EIATTR_REGCOUNT
	.align		4
.L_2397:
        /*378c*/ 	.byte	0x04, 0x2f
        /*378e*/ 	.short	(.L_2399 - .L_2398)
	.align		4
.L_2398:
        /*3790*/ 	.word	index@(_ZN43_GLOBAL__N__9ae7fba5_10_SoftMax_cu_9f978f6321softmax_warp_backwardIN3c104HalfES2_fLi2ELb0ELb1EEEvPT0_PKT_S7_iiiPKb)
        /*3794*/ 	.word	0x00000019


	//----- nvinfo : EIATTR_FRAME_SIZE
	.align		4
.L_2399:
        /*3798*/ 	.byte	0x04, 0x11
        /*379a*/ 	.short	(.L_2401 - .L_2400)
	.align		4
.L_2400:
        /*379c*/ 	.word	index@(_ZN43_GLOBAL__N__9ae7fba5_10_SoftMax_cu_9f978f6321softmax_warp_backwardIN3c104HalfES2_fLi2ELb0ELb1EEEvPT0_PKT_S7_iiiPKb)
        /*37a0*/ 	.word	0x00000000


	//----- nvinfo : EIATTR_REGCOUNT
	.align		4
.L_2401:
        /*37a4*/ 	.byte	0x04, 0x2f
        /*37a6*/ 	.short	(.L_2403 - .L_2402)
	.align		4
.L_2402:
        /*37a8*/ 	.word	index@(_ZN43_GLOBAL__N__9ae7fba5_10_SoftMax_cu_9f978f6321softmax_warp_backwardIN3c104HalfES2_fLi3ELb0ELb1EEEvPT0_PKT_S7_iiiPKb)
        /*37ac*/ 	.word	0x00000019


	//----- nvinfo : EIATTR_FRAME_SIZE
	.align		4
.L_2403:
        /*37b0*/ 	.byte	0x04, 0x11
        /*37b2*/ 	.short	(.L_2405 - .L_2404)
	.align		4
.L_2404:
        /*37b4*/ 	.word	index@(_ZN43_GLOBAL__N__9ae7fba5_10_SoftMax_cu_9f978f6321softmax_warp_backwardIN3c104HalfES2_fLi3ELb0ELb1EEEvPT0_PKT_S7_iiiPKb)
        /*37b8*/ 	.word	0x00000000


	//----- nvinfo : EIATTR_REGCOUNT
	.align		4
.L_2405:
        /*37bc*/ 	.byte	0x04, 0x2f
        /*37be*/ 	.short	(.L_2407 - .L_2406)
	.align		4
.L_2406:
        /*37c0*/ 	.word	index@(_ZN43_GLOBAL__N__9ae7fba5_10_SoftMax_cu_9f978f6321softmax_warp_backwardIN3c104HalfES2_fLi4ELb0ELb1EEEvPT0_PKT_S7_iiiPKb)
        /*37c4*/ 	.word	0x0000001c


	//----- nvinfo : EIATTR_FRAME_SIZE
	.align		4
.L_2407:
        /*37c8*/ 	.byte	0x04, 0x11
        /*37ca*/ 	.short	(.L_2409 - .L_2408)
	.align		4
.L_2408:
        /*37cc*/ 	.word	index@(_ZN43_GLOBAL__N__9ae7fba5_10_SoftMax_cu_9f978f6321softmax_warp_backwardIN3c104HalfES2_fLi4ELb0ELb1EEEvPT0_PKT_S7_iiiPKb)
        /*37d0*/ 	.word	0x00000000


	//----- nvinfo : EIATTR_REGCOUNT
	.align		4
.L_2409:
        /*37d4*/ 	.byte	0x04, 0x2f
        /*37d6*/ 	.short	(.L_2411 - .L_2410)
	.align		4
.L_2410:
        /*37d8*/ 	.word	index@(_ZN43_GLOBAL__N__9ae7fba5_10_SoftMax_cu_9f978f6321softmax_warp_backwardIN3c104HalfES2_fLi5ELb0ELb1EEEvPT0_PKT_S7_iiiPKb)
        /*37dc*/ 	.word	0x0000001b


	//----- nvinfo : EIATTR_FRAME_SIZE
	.align		4
.L_2411:
        /*37e0*/ 	.byte	0x04, 0x11
        /*37e2*/ 	.short	(.L_2413 - .L_2412)
	.align		4
.L_2412:
        /*37e4*/ 	.word	index@(_ZN43_GLOBAL__N__9ae7fba5_10_SoftMax_cu_9f978f6321softmax_warp_backwardIN3c104HalfES2_fLi5ELb0ELb1EEEvPT0_PKT_S7_iiiPKb)
        /*37e8*/ 	.word	0x00000000


	//----- nvinfo : EIATTR_REGCOUNT
	.align		4
.L_2413:
        /*37ec*/ 	.byte	0x04, 0x2f
        /*37ee*/ 	.short	(.L_2415 - .L_2414)
	.align		4
.L_2414:
        /*37f0*/ 	.word	index@(_ZN43_GLOBAL__N__9ae7fba5_10_SoftMax_cu_9f978f6321softmax_warp_backwardIN3c104HalfES2_fLi6ELb0ELb1EEEvPT0_PKT_S7_iiiPKb)
        /*37f4*/ 	.word	0x00000020


	//----- nvinfo : EIATTR_FRAME_SIZE
	.align		4
.L_2415:
        /*37f8*/ 	.byte	0x04, 0x11
        /*37fa*/ 	.short	(.L_2417 - .L_2416)
	.align		4
.L_2416:
        /*37fc*/ 	.word	index@(_ZN43_GLOBAL__N__9ae7fba5_10_SoftMax_cu_9f978f6321softmax_warp_backwardIN3c104HalfES2_fLi6ELb0ELb1EEEvPT0_PKT_S7_iiiPKb)
        /*3800*/ 	.word	0x00000000


	//----- nvinfo : EIATTR_REGCOUNT
	.align		4
.L_2417:
        /*3804*/ 	.byte	0x04, 0x2f
        /*3806*/ 	.short	(.L_2419 - .L_2418)
	.align		4
.L_2418:
        /*3808*/ 	.word	index@(_ZN43_GLOBAL__N__9ae7fba5_10_SoftMax_cu_9f978f6321softmax_warp_backwardIN3c104HalfES2_fLi7ELb0ELb1EEEvPT0_PKT_S7_iiiPKb)
        /*380c*/ 	.word	0x00000028


	//----- nvinfo : EIATTR_FRAME_SIZE
	.align		4
.L_2419:
        /*3810*/ 	.byte	0x04, 0x11
        /*3812*/ 	.short	(.L_2421 - .L_2420)
	.align		4
.L_2420:
        /*3814*/ 	.word	index@(_ZN43_GLOBAL__N__9ae7fba5_10_SoftMax_cu_9f978f6321softmax_warp_backwardIN3c104HalfES2_fLi7ELb0ELb1EEEvPT0_PKT_S7_iiiPKb)
        /*3818*/ 	.word	0x00000000


	//----- nvinfo : EIATTR_REGCOUNT
	.align		4
.L_2421:
        /*381c*/ 	.byte	0x04, 0x2f
        /*381e*/ 	.short	(.L_2423 - .L_2422)
	.align		4
.L_2422:
        /*3820*/ 	.word	index@(_ZN43_GLOBAL__N__9ae7fba5_10_SoftMax_cu_9f978f6321softmax_warp_backwardIN3c104HalfES2_fLi8ELb0ELb1EEEvPT0_PKT_S7_iiiPKb)
        /*3824*/ 	.word	0x00000028


	//----- nvinfo : EIATTR_FRAME_SIZE
	.align		4
.L_2423:
        /*3828*/ 	.byte	0x04, 0x11
        /*382a*/ 	.short	(.L_2425 - .L_2424)
	.align		4
.L_2424:
        /*382c*/ 	.word	index@(_ZN43_GLOBAL__N__9ae7fba5_10_SoftMax_cu_9f978f6321softmax_warp_backwardIN3c104HalfES2_fLi8ELb0ELb1EEEvPT0_PKT_S7_iiiPKb)
        /*3830*/ 	.word	0x00000000


	//----- nvinfo : EIATTR_REGCOUNT
	.align		4
.L_2425:
        /*3834*/ 	.byte	0x04, 0x2f
        /*3836*/ 	.short	(.L_2427 - .L_2426)
	.align		4
.L_2426:
        /*3838*/ 	.word	index@(_ZN43_GLOBAL__N__9ae7fba5_10_SoftMax_cu_9f978f6321softmax_warp_backwardIN3c104HalfES2_fLi9ELb0ELb1EEEvPT0_PKT_S7_iiiPKb)
        /*383c*/ 	.word	0x0000003f


	//----- nvinfo : EIATTR_FRAME_SIZE
	.align		4
.L_2427:
        /*3840*/ 	.byte	0x04, 0x11
        /*3842*/ 	.short	(.L_2429 - .L_2428)
	.align		4
.L_2428:
        /*3844*/ 	.word	index@(_ZN43_GLOBAL__N__9ae7fba5_10_SoftMax_cu_9f978f6321softmax_warp_backwardIN3c104HalfES2_fLi9ELb0ELb1EEEvPT0_PKT_S7_iiiPKb)
        /*3848*/ 	.word	0x00000000


	//----- nvinfo : EIATTR_REGCOUNT
	.align		4
.L_2429:
        /*384c*/ 	.byte	0x04, 0x2f
        /*384e*/ 	.short	(.L_2431 - .L_2430)
	.align		4
.L_2430:
        /*3850*/ 	.word	index@(_ZN43_GLOBAL__N__9ae7fba5_10_SoftMax_cu_9f978f6321softmax_warp_backwardIN3c104HalfES2_fLi10ELb0ELb1EEEvPT0_PKT_S7_iiiPKb)
        /*3854*/ 	.word	0x0000007c


	//----- nvinfo : EIATTR_FRAME_SIZE
	.align		4
.L_2431:
        /*3858*/ 	.byte	0x04, 0x11
        /*385a*/ 	.short	(.L_2433 - .L_2432)
	.align		4
.L_2432:
        /*385c*/ 	.word	index@(_ZN43_GLOBAL__N__9ae7fba5_10_SoftMax_cu_9f978f6321softmax_warp_backwardIN3c104HalfES2_fLi10ELb0ELb1EEEvPT0_PKT_S7_iiiPKb)
        /*3860*/ 	.word	0x00000000


	//----- nvinfo : EIATTR_REGCOUNT
	.align		4
.L_2433:
        /*3864*/ 	.byte	0x04, 0x2f
        /*3866*/ 	.short	(.L_2435 - .L_2434)
	.align		4
.L_2434:
        /*3868*/ 	.word	index@(_ZN43_GLOBAL__N__9ae7fba5_10_SoftMax_cu_9f978f6321softmax_warp_backwardIN3c108BFloat16ES2_fLi0ELb0ELb1EEEvPT0_PKT_S7_iiiPKb)
        /*386c*/ 	.word	0x00000014


	//----- nvinfo : EIATTR_FRAME_SIZE
	.align		4
.L_2435:
        /*3870*/ 	.byte	0x04, 0x11
        /*3872*/ 	.short	(.L_2437 - .L_2436)
	.align		4
.L_2436:
        /*3874*/ 	.word	index@(_ZN43_GLOBAL__N__9ae7fba5_10_SoftMax_cu_9f978f6321softmax_warp_backwardIN3c108BFloat16ES2_fLi0ELb0ELb1EEEvPT0_PKT_S7_iiiPKb)
        /*3878*/ 	.word	0x00000000


	//----- nvinfo : EIATTR_REGCOUNT
	.align		4
.L_2437:
        /*387c*/ 	.byte	0x04, 0x2f
        /*387e*/ 	.short	(.L_2439 - .L_2438)
	.align		4
.L_2438:
        /*3880*/ 	.word	index@(_ZN43_GLOBAL__N__9ae7fba5_10_SoftMax_cu_9f978f6321softmax_warp_backwardIN3c108BFloat16ES2_fLi1ELb0ELb1EEEvPT0_PKT_S7_iiiPKb)
        /*3884*/ 	.word	0x00000019


	//----- nvinfo : EIATTR_FRAME_SIZE
	.align		4
.L_2439:
        /*3888*/ 	.byte	0x04, 0x11
        /*388a*/ 	.short	(.L_2441 - .L_2440)
	.align		4
.L_2440:
        /*388c*/ 	.word	index@(_ZN43_GLOBAL__N__9ae7fba5_10_SoftMax_cu_9f978f6321softmax_warp_backwardIN3c108BFloat16ES2_fLi1ELb0ELb1EEEvPT0_PKT_S7_iiiPKb)
        /*3890*/ 	.word	0x00000000


	//----- nvinfo : EIATTR_REGCOUNT
	.align		4
.L_2441:
        /*3894*/ 	.byte	0x04, 0x2f
        /*3896*/ 	.short	(.L_2443 - .L_2442)
	.align		4
.L_2442:
        /*3898*/ 	.word	index@(_ZN43_GLOBAL__N__9ae7fba5_10_SoftMax_cu_9f978f6321softmax_warp_backwardIN3c108BFloat16ES2_fLi2ELb0ELb1EEEvPT0_PKT_S7_iiiPKb)
        /*389c*/ 	.word	0x00000019


	//----- nvinfo : EIATTR_FRAME_SIZE
	.align		4
.L_2443:
        /*38a0*/ 	.byte	0x04, 0x11
        /*38a2*/ 	.short	(.L_2445 - .L_2444)
	.align		4
.L_2444:
        /*38a4*/ 	.word	index@(_ZN43_GLOBAL__N__9ae7fba5_10_SoftMax_cu_9f978f6321softmax_warp_backwardIN3c108BFloat16ES2_fLi2ELb0ELb1EEEvPT0_PKT_S7_iiiPKb)
        /*38a8*/ 	.word	0x00000000


	//----- nvinfo : EIATTR_REGCOUNT
	.align		4
.L_2445:
        /*38ac*/ 	.byte	0x04, 0x2f
        /*38ae*/ 	.short	(.L_2447 - .L_2446)
	.align		4
.L_2446:
        /*38b0*/ 	.word	index@(_ZN43_GLOBAL__N__9ae7fba5_10_SoftMax_cu_9f978f6321softmax_warp_backwardIN3c108BFloat16ES2_fLi3ELb0ELb1EEEvPT0_PKT_S7_iiiPKb)
        /*38b4*/ 	.word	0x00000019


	//----- nvinfo : EIATTR_FRAME_SIZE
	.align		4
.L_2447:
        /*38b8*/ 	.byte	0x04, 0x11
        /*38ba*/ 	.short	(.L_2449 - .L_2448)
	.align		4
.L_2448:
        /*38bc*/ 	.word	index@(_ZN43_GLOBAL__N__9ae7fba5_10_SoftMax_cu_9f978f6321softmax_warp_backwardIN3c108BFloat16ES2_fLi3ELb0ELb1EEEvPT0_PKT_S7_iiiPKb)
        /*38c0*/ 	.word	0x00000000


	//----- nvinfo : EIATTR_REGCOUNT
	.align		4
.L_2449:
        /*38c4*/ 	.byte	0x04, 0x2f
        /*38c6*/ 	.short	(.L_2451 - .L_2450)
	.align		4
.L_2450:
        /*38c8*/ 	.word	index@(_ZN43_GLOBAL__N__9ae7fba5_10_SoftMax_cu_9f978f6321softmax_warp_backwardIN3c108BFloat16ES2_fLi4ELb0ELb1EEEvPT0_PKT_S7_iiiPKb)
        /*38cc*/ 	.word	0x0000001c


	//----- nvinfo : EIATTR_FRAME_SIZE
	.align		4
.L_2451:
        /*38d0*/ 	.byte	0x04, 0x11
        /*38d2*/ 	.short	(.L_2453 - .L_2452)
	.align		4
.L_2452:
        /*38d4*/ 	.word	index@(_ZN43_GLOBAL__N__9ae7fba5_10_SoftMax_cu_9f978f6321softmax_warp_backwardIN3c108BFloat16ES2_fLi4ELb0ELb1EEEvPT0_PKT_S7_iiiPKb)
        /*38d8*/ 	.word	0x00000000


	//----- nvinfo : EIATTR_REGCOUNT
	.align		4
.L_2453:
        /*38dc*/ 	.byte	0x04, 0x2f
        /*38de*/ 	.short	(.L_2455 - .L_2454)
	.align		4
.L_2454:
        /*38e0*/ 	.word	index@(_ZN43_GLOBAL__N__9ae7fba5_10_SoftMax_cu_9f978f6321softmax_warp_backwardIN3c108BFloat16ES2_fLi5ELb0ELb1EEEvPT0_PKT_S7_iiiPKb)
        /*38e4*/ 	.word	0x0000001b


	//----- nvinfo : EIATTR_FRAME_SIZE
	.align		4
.L_2455:
        /*38e8*/ 	.byte	0x04, 0x11
        /*38ea*/ 	.short	(.L_2457 - .L_2456)
	.align		4
.L_2456:
        /*38ec*/ 	.word	index@(_ZN43_GLOBAL__N__9ae7fba5_10_SoftMax_cu_9f978f6321softmax_warp_backwardIN3c108BFloat16ES2_fLi5ELb0ELb1EEEvPT0_PKT_S7_iiiPKb)
        /*38f0*/ 	.word	0x00000000


	//----- nvinfo : EIATTR_REGCOUNT
	.align		4
.L_2457:
        /*38f4*/ 	.byte	0x04, 0x2f
        /*38f6*/ 	.short	(.L_2459 - .L_2458)
	.align		4
.L_2458:
        /*38f8*/ 	.word	index@(_ZN43_GLOBAL__N__9ae7fba5_10_SoftMax_cu_9f978f6321softmax_warp_backwardIN3c108BFloat16ES2_fLi6ELb0ELb1EEEvPT0_PKT_S7_iiiPKb)
        /*38fc*/ 	.word	0x00000020


	//----- nvinfo : EIATTR_FRAME_SIZE
	.align		4
.L_2459:
        /*3900*/ 	.byte	0x04, 0x11
        /*3902*/ 	.short	(.L_2461 - .L_2460)
	.align		4
.L_2460:
        /*3904*/ 	.word	index@(_ZN43_GLOBAL__N__9ae7fba5_10_SoftMax_cu_9f978f6321softmax_warp_backwardIN3c108BFloat16ES2_fLi6ELb0ELb1EEEvPT0_PKT_S7_iiiPKb)
        /*3908*/ 	.word	0x00000000


	//----- nvinfo : EIATTR_REGCOUNT
	.align		4
.L_2461:
        /*390c*/ 	.byte	0x04, 0x2f
        /*390e*/ 	.short	(.L_2463 - .L_2462)
	.align		4
.L_2462:
        /*3910*/ 	.word	index@(_ZN43_GLOBAL__N__9ae7fba5_10_SoftMax_cu_9f978f6321softmax_warp_backwardIN3c108BFloat16ES2_fLi7ELb0ELb1EEEvPT0_PKT_S7_iiiPKb)
        /*3914*/ 	.word	0x00000028


	//----- nvinfo : EIATTR_FRAME_SIZE
	.align		4
.L_2463:
        /*3918*/ 	.byte	0x04, 0x11
        /*391a*/ 	.short	(.L_2465 - .L_2464)
	.align		4
.L_2464:
        /*391c*/ 	.word	index@(_ZN43_GLOBAL__N__9ae7fba5_10_SoftMax_cu_9f978f6321softmax_warp_backwardIN3c108BFloat16ES2_fLi7ELb0ELb1EEEvPT0_PKT_S7_iiiPKb)
        /*3920*/ 	.word	0x00000000


	//----- nvinfo : EIATTR_REGCOUNT
	.align		4
.L_2465:
        /*3924*/ 	.byte	0x04, 0x2f
        /*3926*/ 	.short	(.L_2467 - .L_2466)
	.align		4
.L_2466:
        /*3928*/ 	.word	index@(_ZN43_GLOBAL__N__9ae7fba5_10_SoftMax_cu_9f978f6321softmax_warp_backwardIN3c108BFloat16ES2_fLi8ELb0ELb1EEEvPT0_PKT_S7_iiiPKb)
        /*392c*/ 	.word	0x00000028


	//----- nvinfo : EIATTR_FRAME_SIZE
	.align		4
.L_2467:
        /*3930*/ 	.byte	0x04, 0x11
        /*3932*/ 	.short	(.L_2469 - .L_2468)
	.align		4
.L_2468:
        /*3934*/ 	.word	index@(_ZN43_GLOBAL__N__9ae7fba5_10_SoftMax_cu_9f978f6321softmax_warp_backwardIN3c108BFloat16ES2_fLi8ELb0ELb1EEEvPT0_PKT_S7_iiiPKb)
        /*3938*/ 	.word	0x00000000


	//----- nvinfo : EIATTR_REGCOUNT
	.align		4
.L_2469:
        /*393c*/ 	.byte	0x04, 0x2f
        /*393e*/ 	.short	(.L_2471 - .L_2470)
	.align		4
.L_2470:
        /*3940*/ 	.word	index@(_ZN43_GLOBAL__N__9ae7fba5_10_SoftMax_cu_9f978f6321softmax_warp_backwardIN3c108BFloat16ES2_fLi9ELb0ELb1EEEvPT0_PKT_S7_iiiPKb)
        /*3944*/ 	.word	0x0000003f


	//----- nvinfo : EIATTR_FRAME_SIZE
	.align		4
.L_2471:
        /*3948*/ 	.byte	0x04, 0x11
        /*394a*/ 	.short	(.L_2473 - .L_2472)
	.align		4
.L_2472:
        /*394c*/ 	.word	index@(_ZN43_GLOBAL__N__9ae7fba5_10_SoftMax_cu_9f978f6321softmax_warp_backwardIN3c108BFloat16ES2_fLi9ELb0ELb1EEEvPT0_PKT_S7_iiiPKb)
        /*3950*/ 	.word	0x00000000


	//----- nvinfo : EIATTR_REGCOUNT
	.align		4
.L_2473:
        /*3954*/ 	.byte	0x04, 0x2f
        /*3956*/ 	.short	(.L_2475 - .L_2474)
	.align		4
.L_2474:
        /*3958*/ 	.word	index@(_ZN43_GLOBAL__N__9ae7fba5_10_SoftMax_cu_9f978f6321softmax_warp_backwardIN3c108BFloat16ES2_fLi10ELb0ELb1EEEvPT0_PKT_S7_iiiPKb)
        /*395c*/ 	.word	0x0000007c


	//----- nvinfo : EIATTR_FRAME_SIZE
	.align		4
.L_2475:
        /*3960*/ 	.byte	0x04, 0x11
        /*3962*/ 	.short	(.L_2477 - .L_2476)
	.align		4
.L_2476:
        /*3964*/ 	.word	index@(_ZN43_GLOBAL__N__9ae7fba5_10_SoftMax_cu_9f978f6321softmax_warp_backwardIN3c108BFloat16ES2_fLi10ELb0ELb1EEEvPT0_PKT_S7_iiiPKb)
        /*3968*/ 	.word	0x00000000


	//----- nvinfo : EIATTR_MIN_STACK_SIZE
	.align		4
.L_2477:
        /*396c*/ 	.byte	0x04, 0x12
        /*396e*/ 	.short	(.L_2479 - .L_2478)
	.align		4
.L_2478:
        /*3970*/ 	.word	index@(_ZN43_GLOBAL__N__9ae7fba5_10_SoftMax_cu_9f978f6321softmax_warp_backwardIN3c108BFloat16ES2_fLi10ELb0ELb1EEEvPT0_PKT_S7_iiiPKb)
        /*3974*/ 	.word	0x00000000


	//----- nvinfo : EIATTR_MIN_STACK_SIZE
	.align		4
.L_2479:
        /*3978*/ 	.byte	0x04, 0x12
        /*397a*/ 	.short	(.L_2481 - .L_2480)
	.align		4
.L_2480:
        /*397c*/ 	.word	index@(_ZN43_GLOBAL__N__9ae7fba5_10_SoftMax_cu_9f978f6321softmax_warp_backwardIN3c108BFloat16ES2_fLi9ELb0ELb1EEEvPT0_PKT_S7_iiiPKb)
        /*3980*/ 	.word	0x00000000


	//----- nvinfo : EIATTR_MIN_STACK_SIZE
	.align		4
.L_2481:
        /*3984*/ 	.byte	0x04, 0x12
        /*3986*/ 	.short	(.L_2483 - .L_2482)
	.align		4
.L_2482:
        /*3988*/ 	.word	index@(_ZN43_GLOBAL__N__9ae7fba5_10_SoftMax_cu_9f978f6321softmax_warp_backwardIN3c108BFloat16ES2_fLi8ELb0ELb1EEEvPT0_PKT_S7_iiiPKb)
        /*398c*/ 	.word	0x00000000


	//----- nvinfo : EIATTR_MIN_STACK_SIZE
	.align		4
.L_2483:
        /*3990*/ 	.byte	0x04, 0x12
        /*3992*/ 	.short	(.L_2485 - .L_2484)
	.align		4
.L_2484:
        /*3994*/ 	.word	index@(_ZN43_GLOBAL__N__9ae7fba5_10_SoftMax_cu_9f978f6321softmax_warp_backwardIN3c108BFloat16ES2_fLi7ELb0ELb1EEEvPT0_PKT_S7_iiiPKb)
        /*3998*/ 	.word	0x00000000


	//----- nvinfo : EIATTR_MIN_STACK_SIZE
	.align		4
.L_2485:
        /*399c*/ 	.byte	0x04, 0x12
        /*399e*/ 	.short	(.L_2487 - .L_2486)
	.align		4
.L_2486:
        /*39a0*/ 	.word	index@(_ZN43_GLOBAL__N__9ae7fba5_10_SoftMax_cu_9f978f6321softmax_warp_backwardIN3c108BFloat16ES2_fLi6ELb0ELb1EEEvPT0_PKT_S7_iiiPKb)
        /*39a4*/ 	.word	0x00000000


	//----- nvinfo : EIATTR_MIN_STACK_SIZE
	.align		4
.L_2487:
        /*39a8*/ 	.byte	0x04, 0x12
        /*39aa*/ 	.short	(.L_2489 - .L_2488)
	.align		4
.L_2488:
        /*39ac*/ 	.word	index@(_ZN43_GLOBAL__N__9ae7fba5_10_SoftMax_cu_9f978f6321softmax_warp_backwardIN3c108BFloat16ES2_fLi5ELb0ELb1EEEvPT0_PKT_S7_iiiPKb)
        /*39b0*/ 	.word	0x00000000


	//----- nvinfo : EIATTR_MIN_STACK_SIZE
	.align		4
.L_2489:
        /*39b4*/ 	.byte	0x04, 0x12
        /*39b6*/ 	.short	(.L_2491 - .L_2490)
	.align		4
.L_2490:
        /*39b8*/ 	.word	index@(_ZN43_GLOBAL__N__9ae7fba5_10_SoftMax_cu_9f978f6321softmax_warp_backwardIN3c108BFloat16ES2_fLi4ELb0ELb1EEEvPT0_PKT_S7_iiiPKb)
        /*39bc*/ 	.word	0x00000000


	//----- nvinfo : EIATTR_MIN_STACK_SIZE
	.align		4
.L_2491:
        /*39c0*/ 	.byte	0x04, 0x12
        /*39c2*/ 	.short	(.L_2493 - .L_2492)
	.align		4
.L_2492:
        /*39c4*/ 	.word	index@(_ZN43_GLOBAL__N__9ae7fba5_10_SoftMax_cu_9f978f6321softmax_warp_backwardIN3c108BFloat16ES2_fLi3ELb0ELb1EEEvPT0_PKT_S7_iiiPKb)
        /*39c8*/ 	.word	0x00000000


	//----- nvinfo : EIATTR_MIN_STACK_SIZE
	.align		4
.L_2493:
        /*39cc*/ 	.byte	0x04, 0x12
        /*39ce*/ 	.short	(.L_2495 - .L_2494)
	.align		4
.L_2494:
        /*39d0*/ 	.word	index@(_ZN43_GLOBAL__N__9ae7fba5_10_SoftMax_cu_9f978f6321softmax_warp_backwardIN3c108BFloat16ES2_fLi2ELb0ELb1EEEvPT0_PKT_S7_iiiPKb)
        /*39d4*/ 	.word	0x00000000


	//----- nvinfo : EIATTR_MIN_STACK_SIZE
	.align		4
.L_2495:
        /*39d8*/ 	.byte	0x04, 0x12
        /*39da*/ 	.short	(.L_2497 - .L_2496)
	.align		4
.L_2496:
        /*39dc*/ 	.word	index@(_ZN43_GLOBAL__N__9ae7fba5_10_SoftMax_cu_9f978f6321softmax_warp_backwardIN3c108BFloat16ES2_fLi1ELb0ELb1EEEvPT0_PKT_S7_iiiPKb)
        /*39e0*/ 	.word	0x00000000


	//----- nvinfo : EIATTR_MIN_STACK_SIZE
	.align		4
.L_2497:
        /*39e4*/ 	.byte	0x04, 0x12
        /*39e6*/ 	.short	(.L_2499 - .L_2498)
	.align		4
.L_2498:
        /*39e8*/ 	.word	index@(_ZN43_GLOBAL__N__9ae7fba5_10_SoftMax_cu_9f978f6321softmax_warp_backwardIN3c108BFloat16ES2_fLi0ELb0ELb1EEEvPT0_PKT_S7_iiiPKb)
        /*39ec*/ 	.word	0x00000000


	//----- nvinfo : EIATTR_MIN_STACK_SIZE
	.align		4
.L_2499:
        /*39f0*/ 	.byte	0x04, 0x12
        /*39f2*/ 	.short	(.L_2501 - .L_2500)
	.align		4
.L_2500:
        /*39f4*/ 	.word	index@(_ZN43_GLOBAL__N__9ae7fba5_10_SoftMax_cu_9f978f6321softmax_warp_backwardIN3c104HalfES2_fLi10ELb0ELb1EEEvPT0_PKT_S7_iiiPKb)
        /*39f8*/ 	.word	0x00000000


	//----- nvinfo : EIATTR_MIN_STACK_SIZE
	.align		4
.L_2501:
        /*39fc*/ 	.byte	0x04, 0x12
        /*39fe*/ 	.short	(.L_2503 - .L_2502)
	.align		4
.L_2502:
        /*3a00*/ 	.word	index@(_ZN43_GLOBAL__N__9ae7fba5_10_SoftMax_cu_9f978f6321softmax_warp_backwardIN3c104HalfES2_fLi9ELb0ELb1EEEvPT0_PKT_S7_iiiPKb)
        /*3a04*/ 	.word	0x00000000


	//----- nvinfo : EIATTR_MIN_STACK_SIZE
	.align		4
.L_2503:
        /*3a08*/ 	.byte	0x04, 0x12
        /*3a0a*/ 	.short	(.L_2505 - .L_2504)
	.align		4
.L_2504:
        /*3a0c*/ 	.word	index@(_ZN43_GLOBAL__N__9ae7fba5_10_SoftMax_cu_9f978f6321softmax_warp_backwardIN3c104HalfES2_fLi8ELb0ELb1EEEvPT0_PKT_S7_iiiPKb)
        /*3a10*/ 	.word	0x00000000


	//----- nvinfo : EIATTR_MIN_STACK_SIZE
	.align		4
.L_2505:
        /*3a14*/ 	.byte	0x04, 0x12
        /*3a16*/ 	.short	(.L_2507 - .L_2506)
	.align		4
.L_2506:
        /*3a18*/ 	.word	index@(_ZN43_GLOBAL__N__9ae7fba5_10_SoftMax_cu_9f978f6321softmax_warp_backwardIN3c104HalfES2_fLi7ELb0ELb1EEEvPT0_PKT_S7_iiiPKb)
        /*3a1c*/ 	.word	0x00000000


	//----- nvinfo : EIATTR_MIN_STACK_SIZE
	.align		4
.L_2507:
        /*3a20*/ 	.byte	0x04, 0x12
        /*3a22*/ 	.short	(.L_2509 - .L_2508)
	.align		4
.L_2508:
        /*3a24*/ 	.word	index@(_ZN43_GLOBAL__N__9ae7fba5_10_SoftMax_cu_9f978f6321softmax_warp_backwardIN3c104HalfES2_fLi6ELb0ELb1EEEvPT0_PKT_S7_iiiPKb)
        /*3a28*/ 	.word	0x00000000


	//----- nvinfo : EIATTR_MIN_STACK_SIZE
	.align		4
.L_2509:
        /*3a2c*/ 	.byte	0x04, 0x12
        /*3a2e*/ 	.short	(.L_2511 - .L_2510)
	.align		4
.L_2510:
        /*3a30*/ 	.word	index@(_ZN43_GLOBAL__N__9ae7fba5_10_SoftMax_cu_9f978f6321softmax_warp_backwardIN3c104HalfES2_fLi5ELb0ELb1EEEvPT0_PKT_S7_iiiPKb)
        /*3a34*/ 	.word	0x00000000


	//----- nvinfo : EIATTR_MIN_STACK_SIZE
	.align		4
.L_2511:
        /*3a38*/ 	.byte	0x04, 0x12
        /*3a3a*/ 	.short	(.L_2513 - .L_2512)
	.align		4
.L_2512:
        /*3a3c*/ 	.word	index@(_ZN43_GLOBAL__N__9ae7fba5_10_SoftMax_cu_9f978f6321softmax_warp_backwardIN3c104HalfES2_fLi4ELb0ELb1EEEvPT0_PKT_S7_iiiPKb)
        /*3a40*/ 	.word	0x00000000


	//----- nvinfo : EIATTR_MIN_STACK_SIZE
	.align		4
.L_2513:
        /*3a44*/ 	.byte	0x04, 0x12
        /*3a46*/ 	.short	(.L_2515 - .L_2514)
	.align		4
.L_2514:
        /*3a48*/ 	.word	index@(_ZN43_GLOBAL__N__9ae7fba5_10_SoftMax_cu_9f978f6321softmax_warp_backwardIN3c104HalfES2_fLi3ELb0ELb1EEEvPT0_PKT_S7_iiiPKb)
        /*3a4c*/ 	.word	0x00000000


	//----- nvinfo : EIATTR_MIN_STACK_SIZE
	.align		4
.L_2515:
        /*3a50*/ 	.byte	0x04, 0x12
        /*3a52*/ 	.short	(.L_2517 - .L_2516)
	.align		4
.L_2516:
        /*3a54*/ 	.word	index@(_ZN43_GLOBAL__N__9ae7fba5_10_SoftMax_cu_9f978f6321softmax_warp_backwardIN3c104HalfES2_fLi2ELb0ELb1EEEvPT0_PKT_S7_iiiPKb)
        /*3a58*/ 	.word	0x00000000


	//----- nvinfo : EIATTR_MIN_STACK_SIZE
	.align		4
.L_2517:
        /*3a5c*/ 	.byte	0x04, 0x12
        /*3a5e*/ 	.short	(.L_2519 - .L_2518)
	.align		4
.L_2518:
        /*3a60*/ 	.word	index@(_ZN43_GLOBAL__N__9ae7fba5_10_SoftMax_cu_9f978f6321softmax_warp_backwardIN3c104HalfES2_fLi1ELb0ELb1EEEvPT0_PKT_S7_iiiPKb)
        /*3a64*/ 	.word	0x00000000


	//----- nvinfo : EIATTR_MIN_STACK_SIZE
	.align		4
.L_2519:
        /*3a68*/ 	.byte	0x04, 0x12
        /*3a6a*/ 	.short	(.L_2521 - .L_2520)
	.align		4
.L_2520:
        /*3a6c*/ 	.word	index@(_ZN43_GLOBAL__N__9ae7fba5_10_SoftMax_cu_9f978f6321softmax_warp_backwardIN3c104HalfES2_fLi0ELb0ELb1EEEvPT0_PKT_S7_iiiPKb)
        /*3a70*/ 	.word	0x00000000


	//----- nvinfo : EIATTR_MIN_STACK_SIZE
	.align		4
.L_2521:
        /*3a74*/ 	.byte	0x04, 0x12
        /*3a76*/ 	.short	(.L_2523 - .L_2522)
	.align		4
.L_2522:
        /*3a78*/ 	.word	index@(_ZN43_GLOBAL__N__9ae7fba5_10_SoftMax_cu_9f978f6321softmax_warp_backwardIfffLi10ELb0ELb1EEEvPT0_PKT_S5_iiiPKb)
        /*3a7c*/ 	.word	0x00000000


	//----- nvinfo : EIATTR_MIN_STACK_SIZE
	.align		4
.L_2523:
        /*3a80*/ 	.byte	0x04, 0x12
        /*3a82*/ 	.short	(.L_2525 - .L_2524)
	.align		4
.L_2524:
        /*3a84*/ 	.word	index@(_ZN43_GLOBAL__N__9ae7fba5_10_SoftMax_cu_9f978f6321softmax_warp_backwardIfffLi9ELb0ELb1EEEvPT0_PKT_S5_iiiPKb)
        /*3a88*/ 	.word	0x00000000


	//----- nvinfo : EIATTR_MIN_STACK_SIZE
	.align		4
.L_2525:
        /*3a8c*/ 	.byte	0x04, 0x12
        /*3a8e*/ 	.short	(.L_2527 - .L_2526)
	.align		4
.L_2526:
        /*3a90*/ 	.word	index@(_ZN43_GLOBAL__N__9ae7fba5_10_SoftMax_cu_9f978f6321softmax_warp_backwardIfffLi8ELb0ELb1EEEvPT0_PKT_S5_iiiPKb)
        /*3a94*/ 	.word	0x00000000


	//----- nvinfo : EIATTR_MIN_STACK_SIZE
	.align		4
.L_2527:
        /*3a98*/ 	.byte	0x04, 0x12
        /*3a9a*/ 	.short	(.L_2529 - .L_2528)
	.align		4
.L_2528:
        /*3a9c*/ 	.word	index@(_ZN43_GLOBAL__N__9ae7fba5_10_SoftMax_cu_9f978f6321softmax_warp_backwardIfffLi7ELb0ELb1EEEvPT0_PKT_S5_iiiPKb)
        /*3aa0*/ 	.word	0x00000000


	//----- nvinfo : EIATTR_MIN_STACK_SIZE
	.align		4
.L_2529:
        /*3aa4*/ 	.byte	0x04, 0x12
        /*3aa6*/ 	.short	(.L_2531 - .L_2530)
	.align		4
.L_2530:
        /*3aa8*/ 	.word	index@(_ZN43_GLOBAL__N__9ae7fba5_10_SoftMax_cu_9f978f6321softmax_warp_backwardIfffLi6ELb0ELb1EEEvPT0_PKT_S5_iiiPKb)
        /*3aac*/ 	.word	0x00000000


	//----- nvinfo : EIATTR_MIN_STACK_SIZE
	.align		4
.L_2531:
        /*3ab0*/ 	.byte	0x04, 0x12
        /*3ab2*/ 	.short	(.L_2533 - .L_2532)
	.align		4
.L_2532:
        /*3ab4*/ 	.word	index@(_ZN43_GLOBAL__N__9ae7fba5_10_SoftMax_cu_9f978f6321softmax_warp_backwardIfffLi5ELb0ELb1EEEvPT0_PKT_S5_iiiPKb)
        /*3ab8*/ 	.word	0x00000000


	//----- nvinfo : EIATTR_MIN_STACK_SIZE
	.align		4
.L_2533:
        /*3abc*/ 	.byte	0x04, 0x12
        /*3abe*/ 	.short	(.L_2535 - .L_2534)
	.align		4
.L_2534:
        /*3ac0*/ 	.word	index@(_ZN43_GLOBAL__N__9ae7fba5_10_SoftMax_cu_9f978f6321softmax_warp_backwardIfffLi4ELb0ELb1EEEvPT0_PKT_S5_iiiPKb)
        /*3ac4*/ 	.word	0x00000000


	//----- nvinfo : EIATTR_MIN_STACK_SIZE
	.align		4
.L_2535:
        /*3ac8*/ 	.byte	0x04, 0x12
        /*3aca*/ 	.short	(.L_2537 - .L_2536)
	.align		4
.L_2536:
        /*3acc*/ 	.word	index@(_ZN43_GLOBAL__N__9ae7fba5_10_SoftMax_cu_9f978f6321softmax_warp_backwardIfffLi3ELb0ELb1EEEvPT0_PKT_S5_iiiPKb)
        /*3ad0*/ 	.word	0x00000000


	//----- nvinfo : EIATTR_MIN_STACK_SIZE
	.align		4
.L_2537:
        /*3ad4*/ 	.byte	0x04, 0x12
        /*3ad6*/ 	.short	(.L_2539 - .L_2538)
	.align		4
.L_2538:
        /*3ad8*/ 	.word	index@(_ZN43_GLOBAL__N__9ae7fba5_10_SoftMax_cu_9f978f6321softmax_warp_backwardIfffLi2ELb0ELb1EEEvPT0_PKT_S5_iiiPKb)
        /*3adc*/ 	.word	0x00000000


	//----- nvinfo : EIATTR_MIN_STACK_SIZE
	.align		4
.L_2539:
        /*3ae0*/ 	.byte	0x04, 0x12
        /*3ae2*/ 	.short	(.L_2541 - .L_2540)
	.align		4
.L_2540:
        /*3ae4*/ 	.word	index@(_ZN43_GLOBAL__N__9ae7fba5_10_SoftMax_cu_9f978f6321softmax_warp_backwardIfffLi1ELb0ELb1EEEvPT0_PKT_S5_iiiPKb)
        /*3ae8*/ 	.word	0x00000000


	//----- nvinfo : EIATTR_MIN_STACK_SIZE
	.align		4
.L_2541:
        /*3aec*/ 	.byte	0x04, 0x12
        /*3aee*/ 	.short	(.L_2543 - .L_2542)
	.align		4
.L_2542:
        /*3af0*/ 	.word	index@(_ZN43_GLOBAL__N__9ae7fba5_10_SoftMax_cu_9f978f6321softmax_warp_backwardIfffLi0ELb0ELb1EEEvPT0_PKT_S5_iiiPKb)
        /*3af4*/ 	.word	0x00000000


	//----- nvinfo : EIATTR_MIN_STACK_SIZE
	.align		4
.L_2543:
        /*3af8*/ 	.byte	0x04, 0x12
        /*3afa*/ 	.short	(.L_2545 - .L_2544)
	.align		4
.L_2544:
        /*3afc*/ 	.word	index@(_ZN43_GLOBAL__N__9ae7fba5_10_SoftMax_cu_9f978f6321softmax_warp_backwardIdddLi10ELb0ELb1EEEvPT0_PKT_S5_iiiPKb)
        /*3b00*/ 	.word	0x00000000


	//----- nvinfo : EIATTR_MIN_STACK_SIZE
	.align		4
.L_2545:
        /*3b04*/ 	.byte	0x04, 0x12
        /*3b06*/ 	.short	(.L_2547 - .L_2546)
	.align		4
.L_2546:
        /*3b08*/ 	.word	index@(_ZN43_GLOBAL__N__9ae7fba5_10_SoftMax_cu_9f978f6321softmax_warp_backwardIdddLi9ELb0ELb1EEEvPT0_PKT_S5_iiiPKb)
        /*3b0c*/ 	.word	0x00000000


	//----- nvinfo : EIATTR_MIN_STACK_SIZE
	.align		4
.L_2547:
        /*3b10*/ 	.byte	0x04, 0x12
        /*3b12*/ 	.short	(.L_2549 - .L_2548)
	.align		4
.L_2548:
        /*3b14*/ 	.word	index@(_ZN43_GLOBAL__N__9ae7fba5_10_SoftMax_cu_9f978f6321softmax_warp_backwardIdddLi8ELb0ELb1EEEvPT0_PKT_S5_iiiPKb)
        /*3b18*/ 	.word	0x00000000


	//----- nvinfo : EIATTR_MIN_STACK_SIZE
	.align		4
.L_2549:
        /*3b1c*/ 	.byte	0x04, 0x12
        /*3b1e*/ 	.short	(.L_2551 - .L_2550)
	.align		4
.L_2550:
        /*3b20*/ 	.word	index@(_ZN43_GLOBAL__N__9ae7fba5_10_SoftMax_cu_9f978f6321softmax_warp_backwardIdddLi7ELb0ELb1EEEvPT0_PKT_S5_iiiPKb)
        /*3b24*/ 	.word	0x00000000


	//----- nvinfo : EIATTR_MIN_STACK_SIZE
	.align		4
.L_2551:
        /*3b28*/ 	.byte	0x04, 0x12
        /*3b2a*/ 	.short	(.L_2553 - .L_2552)
	.align		4
.L_2552:
        /*3b2c*/ 	.word	index@(_ZN43_GLOBAL__N__9ae7fba5_10_SoftMax_cu_9f978f6321softmax_warp_backwardIdddLi6ELb0ELb1EEEvPT0_PKT_S5_iiiPKb)
        /*3b30*/ 	.word	0x00000000


	//----- nvinfo : EIATTR_MIN_STACK_SIZE
	.align		4
.L_2553:
        /*3b34*/ 	.byte	0x04, 0x12
        /*3b36*/ 	.short	(.L_2555 - .L_2554)
	.align		4
.L_2554:
        /*3b38*/ 	.word	index@(_ZN43_GLOBAL__N__9ae7fba5_10_SoftMax_cu_9f978f6321softmax_warp_backwardIdddLi5ELb0ELb1EEEvPT0_PKT_S5_iiiPKb)
        /*3b3c*/ 	.word	0x00000000


	//----- nvinfo : EIATTR_MIN_STACK_SIZE
	.align		4
.L_2555:
        /*3b40*/ 	.byte	0x04, 0x12
        /*3b42*/ 	.short	(.L_2557 - .L_2556)
	.align		4
.L_2556:
        /*3b44*/ 	.word	index@(_ZN43_GLOBAL__N__9ae7fba5_10_SoftMax_cu_9f978f6321softmax_warp_backwardIdddLi4ELb0ELb1EEEvPT0_PKT_S5_iiiPKb)
        /*3b48*/ 	.word	0x00000000


	//----- nvinfo : EIATTR_MIN_STACK_SIZE
	.align		4
.L_2557:
        /*3b4c*/ 	.byte	0x04, 0x12
        /*3b4e*/ 	.short	(.L_2559 - .L_2558)
	.align		4
.L_2558:
        /*3b50*/ 	.word	index@(_ZN43_GLOBAL__N__9ae7fba5_10_SoftMax_cu_9f978f6321softmax_warp_backwardIdddLi3ELb0ELb1EEEvPT0_PKT_S5_iiiPKb)
        /*3b54*/ 	.word	0x00000000


	//----- nvinfo : EIATTR_MIN_STACK_SIZE
	.align		4
.L_2559:
        /*3b58*/ 	.byte	0x04, 0x12
        /*3b5a*/ 	.short	(.L_2561 - .L_2560)
	.align		4
.L_2560:
        /*3b5c*/ 	.word	index@(_ZN43_GLOBAL__N__9ae7fba5_10_SoftMax_cu_9f978f6321softmax_warp_backwardIdddLi2ELb0ELb1EEEvPT0_PKT_S5_iiiPKb)
        /*3b60*/ 	.word	0x00000000


	//----- nvinfo : EIATTR_MIN_STACK_SIZE
	.align		4
.L_2561:
        /*3b64*/ 	.byte	0x04, 0x12
        /*3b66*/ 	.short	(.L_2563 - .L_2562)
	.align		4
.L_2562:
        /*3b68*/ 	.word	index@(_ZN43_GLOBAL__N__9ae7fba5_10_SoftMax_cu_9f978f6321softmax_warp_backwardIdddLi1ELb0ELb1EEEvPT0_PKT_S5_iiiPKb)
        /*3b6c*/ 	.word	0x00000000


	//----- nvinfo : EIATTR_MIN_STACK_SIZE
	.align		4
.L_2563:
        /*3b70*/ 	.byte	0x04, 0x12
        /*3b72*/ 	.short	(.L_2565 - .L_2564)
	.align		4
.L_2564:
        /*3b74*/ 	.word	index@(_ZN43_GLOBAL__N__9ae7fba5_10_SoftMax_cu_9f978f6321softmax_warp_backwardIdddLi0ELb0ELb1EEEvPT0_PKT_S5_iiiPKb)
        /*3b78*/ 	.word	0x00000000


	//----- nvinfo : EIATTR_MIN_STACK_SIZE
	.align		4
.L_2565:
        /*3b7c*/ 	.byte	0x04, 0x12
        /*3b7e*/ 	.short	(.L_2567 - .L_2566)
	.align		4
.L_2566:
        /*3b80*/ 	.word	index@(_ZN43_GLOBAL__N__9ae7fba5_10_SoftMax_cu_9f978f6320softmax_warp_forwardIN3c108BFloat16ES2_fLi11ELb0ELb1EEEvPT0_PKT_iiiPKbib)
        /*3b84*/ 	.word	0x00000000


	//----- nvinfo : EIATTR_MIN_STACK_SIZE
	.align		4
.L_2567:
        /*3b88*/ 	.byte	0x04, 0x12
        /*3b8a*/ 	.short	(.L_2569 - .L_2568)
	.align		4
.L_2568:
        /*3b8c*/ 	.word	index@(_ZN43_GLOBAL__N__9ae7fba5_10_SoftMax_cu_9f978f6320softmax_warp_forwardIN3c108BFloat16ES2_fLi10ELb0ELb1EEEvPT0_PKT_iiiPKbib)
        /*3b90*/ 	.word	0x00000000


	//----- nvinfo : EIATTR_MIN_STACK_SIZE
	.align		4
.L_2569:
        /*3b94*/ 	.byte	0x04, 0x12
        /*3b96*/ 	.short	(.L_2571 - .L_2570)
	.align		4
.L_2570:
        /*3b98*/ 	.word	index@(_ZN43_GLOBAL__N__9ae7fba5_10_SoftMax_cu_9f978f6320softmax_warp_forwardIN3c108BFloat16ES2_fLi9ELb0ELb1EEEvPT0_PKT_iiiPKbib)
        /*3b9c*/ 	.word	0x00000000


	//----- nvinfo : EIATTR_MIN_STACK_SIZE
	.align		4
.L_2571:
        /*3ba0*/ 	.byte	0x04, 0x12
        /*3ba2*/ 	.short	(.L_2573 - .L_2572)
	.align		4
.L_2572:
        /*3ba4*/ 	.word	index@(_ZN43_GLOBAL__N__9ae7fba5_10_SoftMax_cu_9f978f6320softmax_warp_forwardIN3c108BFloat16ES2_fLi8ELb0ELb1EEEvPT0_PKT_iiiPKbib)
        /*3ba8*/ 	.word	0x00000000


	//----- nvinfo : EIATTR_MIN_STACK_SIZE
	.align		4
.L_2573:
        /*3bac*/ 	.byte	0x04, 0x12
        /*3bae*/ 	.short	(.L_2575 - .L_2574)
	.align		4
.L_2574:
        /*3bb0*/ 	.word	index@(_ZN43_GLOBAL__N__9ae7fba5_10_SoftMax_cu_9f978f6320softmax_warp_forwardIN3c108BFloat16ES2_fLi7ELb0ELb1EEEvPT0_PKT_iiiPKbib)
        /*3bb4*/ 	.word	0x00000000


	//----- nvinfo : EIATTR_MIN_STACK_SIZE
	.align		4
.L_2575:
        /*3bb8*/ 	.byte	0x04, 0x12
        /*3bba*/ 	.short	(.L_2577 - .L_2576)
	.align		4
.L_2576:
        /*3bbc*/ 	.word	index@(_ZN43_GLOBAL__N__9ae7fba5_10_SoftMax_cu_9f978f6320softmax_warp_forwardIN3c108BFloat16ES2_fLi6ELb0ELb1EEEvPT0_PKT_iiiPKbib)
        /*3bc0*/ 	.word	0x00000000


	//----- nvinfo : EIATTR_MIN_STACK_SIZE
	.align		4
.L_2577:
        /*3bc4*/ 	.byte	0x04, 0x12
        /*3bc6*/ 	.short	(.L_2579 - .L_2578)
	.align		4
.L_2578:
        /*3bc8*/ 	.word	index@(_ZN43_GLOBAL__N__9ae7fba5_10_SoftMax_cu_9f978f6320softmax_warp_forwardIN3c108BFloat16ES2_fLi5ELb0ELb1EEEvPT0_PKT_iiiPKbib)
        /*3bcc*/ 	.word	0x00000000


	//----- nvinfo : EIATTR_MIN_STACK_SIZE
	.align		4
.L_2579:
        /*3bd0*/ 	.byte	0x04, 0x12
        /*3bd2*/ 	.short	(.L_2581 - .L_2580)
	.align		4
.L_2580:
        /*3bd4*/ 	.word	index@(_ZN43_GLOBAL__N__9ae7fba5_10_SoftMax_cu_9f978f6320softmax_warp_forwardIN3c108BFloat16ES2_fLi4ELb0ELb1EEEvPT0_PKT_iiiPKbib)
        /*3bd8*/ 	.word	0x00000000


	//----- nvinfo : EIATTR_MIN_STACK_SIZE
	.align		4
.L_2581:
        /*3bdc*/ 	.byte	0x04, 0x12
        /*3bde*/ 	.short	(.L_2583 - .L_2582)
	.align		4
.L_2582:
        /*3be0*/ 	.word	index@(_ZN43_GLOBAL__N__9ae7fba5_10_SoftMax_cu_9f978f6320softmax_warp_forwardIN3c108BFloat16ES2_fLi3ELb0ELb1EEEvPT0_PKT_iiiPKbib)
        /*3be4*/ 	.word	0x00000000


	//----- nvinfo : EIATTR_MIN_STACK_SIZE
	.align		4
.L_2583:
        /*3be8*/ 	.byte	0x04, 0x12
        /*3bea*/ 	.short	(.L_2585 - .L_2584)
	.align		4
.L_2584:
        /*3bec*/ 	.word	index@(_ZN43_GLOBAL__N__9ae7fba5_10_SoftMax_cu_9f978f6320softmax_warp_forwardIN3c108BFloat16ES2_fLi2ELb0ELb1EEEvPT0_PKT_iiiPKbib)
        /*3bf0*/ 	.word	0x00000000


	//----- nvinfo : EIATTR_MIN_STACK_SIZE
	.align		4
.L_2585:
        /*3bf4*/ 	.byte	0x04, 0x12
        /*3bf6*/ 	.short	(.L_2587 - .L_2586)
	.align		4
.L_2586:
        /*3bf8*/ 	.word	index@(_ZN43_GLOBAL__N__9ae7fba5_10_SoftMax_cu_9f978f6320softmax_warp_forwardIN3c108BFloat16ES2_fLi1ELb0ELb1EEEvPT0_PKT_iiiPKbib)
        /*3bfc*/ 	.word	0x00000000


	//----- nvinfo : EIATTR_MIN_STACK_SIZE
	.align		4
.L_2587:
        /*3c00*/ 	.byte	0x04, 0x12
        /*3c02*/ 	.short	(.L_2589 - .L_2588)
	.align		4
.L_2588:
        /*3c04*/ 	.word	index@(_ZN43_GLOBAL__N__9ae7fba5_10_SoftMax_cu_9f978f6320softmax_warp_forwardIN3c108BFloat16ES2_fLi0ELb0ELb1EEEvPT0_PKT_iiiPKbib)
        /*3c08*/ 	.word	0x00000000


	//----- nvinfo : EIATTR_MIN_STACK_SIZE
	.align		4
.L_2589:
        /*3c0c*/ 	.byte	0x04, 0x12
        /*3c0e*/ 	.short	(.L_2591 - .L_2590)
	.align		4
.L_2590:
        /*3c10*/ 	.word	index@(_ZN43_GLOBAL__N__9ae7fba5_10_SoftMax_cu_9f978f6320softmax_warp_forwardIN3c104HalfES2_fLi11ELb0ELb1EEEvPT0_PKT_iiiPKbib)
        /*3c14*/ 	.word	0x00000000


	//----- nvinfo : EIATTR_MIN_STACK_SIZE
	.align		4
.L_2591:
        /*3c18*/ 	.byte	0x04, 0x12
        /*3c1a*/ 	.short	(.L_2593 - .L_2592)
	.align		4
.L_2592:
        /*3c1c*/ 	.word	index@(_ZN43_GLOBAL__N__9ae7fba5_10_SoftMax_cu_9f978f6320softmax_warp_forwardIN3c104HalfES2_fLi10ELb0ELb1EEEvPT0_PKT_iiiPKbib)
        /*3c20*/ 	.word	0x00000000


	//----- nvinfo : EIATTR_MIN_STACK_SIZE
	.align		4
.L_2593:
        /*3c24*/ 	.byte	0x04, 0x12
        /*3c26*/ 	.short	(.L_2595 - .L_2594)
	.align		4
.L_2594:
        /*3c28*/ 	.word	index@(_ZN43_GLOBAL__N__9ae7fba5_10_SoftMax_cu_9f978f6320softmax_warp_forwardIN3c104HalfES2_fLi9ELb0ELb1EEEvPT0_PKT_iiiPKbib)
        /*3c2c*/ 	.word	0x00000000


	//----- nvinfo : EIATTR_MIN_STACK_SIZE
	.align		4
.L_2595:
        /*3c30*/ 	.byte	0x04, 0x12
        /*3c32*/ 	.short	(.L_2597 - .L_2596)
	.align		4
.L_2596:
        /*3c34*/ 	.word	index@(_ZN43_GLOBAL__N__9ae7fba5_10_SoftMax_cu_9f978f6320softmax_warp_forwardIN3c104HalfES2_fLi8ELb0ELb1EEEvPT0_PKT_iiiPKbib)
        /*3c38*/ 	.word	0x00000000


	//----- nvinfo : EIATTR_MIN_STACK_SIZE
	.align		4
.L_2597:
        /*3c3c*/ 	.byte	0x04, 0x12
        /*3c3e*/ 	.short	(.L_2599 - .L_2598)
	.align		4
.L_2598:
        /*3c40*/ 	.word	index@(_ZN43_GLOBAL__N__9ae7fba5_10_SoftMax_cu_9f978f6320softmax_warp_forwardIN3c104HalfES2_fLi7ELb0ELb1EEEvPT0_PKT_iiiPKbib)
        /*3c44*/ 	.word	0x00000000


	//----- nvinfo : EIATTR_MIN_STACK_SIZE
	.align		4
.L_2599:
        /*3c48*/ 	.byte	0x04, 0x12
        /*3c4a*/ 	.short	(.L_2601 - .L_2600)
	.align		4
.L_2600:
        /*3c4c*/ 	.word	index@(_ZN43_GLOBAL__N__9ae7fba5_10_SoftMax_cu_9f978f6320softmax_warp_forwardIN3c104HalfES2_fLi6ELb0ELb1EEEvPT0_PKT_iiiPKbib)
        /*3c50*/ 	.word	0x00000000


	//----- nvinfo : EIATTR_MIN_STACK_SIZE
	.align		4
.L_2601:
        /*3c54*/ 	.byte	0x04, 0x12
        /*3c56*/ 	.short	(.L_2603 - .L_2602)
	.align		4
.L_2602:
        /*3c58*/ 	.word	index@(_ZN43_GLOBAL__N__9ae7fba5_10_SoftMax_cu_9f978f6320softmax_warp_forwardIN3c104HalfES2_fLi5ELb0ELb1EEEvPT0_PKT_iiiPKbib)
        /*3c5c*/ 	.word	0x00000000


	//----- nvinfo : EIATTR_MIN_STACK_SIZE
	.align		4
.L_2603:
        /*3c60*/ 	.byte	0x04, 0x12
        /*3c62*/ 	.short	(.L_2605 - .L_2604)
	.align		4
.L_2604:
        /*3c64*/ 	.word	index@(_ZN43_GLOBAL__N__9ae7fba5_10_SoftMax_cu_9f978f6320softmax_warp_forwardIN3c104HalfES2_fLi4ELb0ELb1EEEvPT0_PKT_iiiPKbib)
        /*3c68*/ 	.word	0x00000000


	//----- nvinfo : EIATTR_MIN_STACK_SIZE
	.align		4
.L_2605:
        /*3c6c*/ 	.byte	0x04, 0x12
        /*3c6e*/ 	.short	(.L_2607 - .L_2606)
	.align		4
.L_2606:
        /*3c70*/ 	.word	index@(_ZN43_GLOBAL__N__9ae7fba5_10_SoftMax_cu_9f978f6320softmax_warp_forwardIN3c104HalfES2_fLi3ELb0ELb1EEEvPT0_PKT_iiiPKbib)
        /*3c74*/ 	.word	0x00000000


	//----- nvinfo : EIATTR_MIN_STACK_SIZE
	.align		4
.L_2607:
        /*3c78*/ 	.byte	0x04, 0x12
        /*3c7a*/ 	.short	(.L_2609 - .L_2608)
	.align		4
.L_2608:
        /*3c7c*/ 	.word	index@(_ZN43_GLOBAL__N__9ae7fba5_10_SoftMax_cu_9f978f6320softmax_warp_forwardIN3c104HalfES2_fLi2ELb0ELb1EEEvPT0_PKT_iiiPKbib)
        /*3c80*/ 	.word	0x00000000


	//----- nvinfo : EIATTR_MIN_STACK_SIZE
	.align		4
.L_2609:
        /*3c84*/ 	.byte	0x04, 0x12
        /*3c86*/ 	.short	(.L_2611 - .L_2610)
	.align		4
.L_2610:
        /*3c88*/ 	.word	index@(_ZN43_GLOBAL__N__9ae7fba5_10_SoftMax_cu_9f978f6320softmax_warp_forwardIN3c104HalfES2_fLi1ELb0ELb1EEEvPT0_PKT_iiiPKbib)
        /*3c8c*/ 	.word	0x00000000


	//----- nvinfo : EIATTR_MIN_STACK_SIZE
	.align		4
.L_2611:
        /*3c90*/ 	.byte	0x04, 0x12
        /*3c92*/ 	.short	(.L_2613 - .L_2612)
	.align		4
.L_2612:
        /*3c94*/ 	.word	index@(_ZN43_GLOBAL__N__9ae7fba5_10_SoftMax_cu_9f978f6320softmax_warp_forwardIN3c104HalfES2_fLi0ELb0ELb1EEEvPT0_PKT_iiiPKbib)
        /*3c98*/ 	.word	0x00000000


	//----- nvinfo : EIATTR_MIN_STACK_SIZE
	.align		4
.L_2613:
        /*3c9c*/ 	.byte	0x04, 0x12
        /*3c9e*/ 	.short	(.L_2615 - .L_2614)
	.align		4
.L_2614:
        /*3ca0*/ 	.word	index@(_ZN43_GLOBAL__N__9ae7fba5_10_SoftMax_cu_9f978f6320softmax_warp_forwardIfffLi11ELb0ELb1EEEvPT0_PKT_iiiPKbib)
        /*3ca4*/ 	.word	0x00000000


	//----- nvinfo : EIATTR_MIN_STACK_SIZE
	.align		4
.L_2615:
        /*3ca8*/ 	.byte	0x04, 0x12
        /*3caa*/ 	.short	(.L_2617 - .L_2616)
	.align		4
.L_2616:
        /*3cac*/ 	.word	index@(_ZN43_GLOBAL__N__9ae7fba5_10_SoftMax_cu_9f978f6320softmax_warp_forwardIfffLi10ELb0ELb1EEEvPT0_PKT_iiiPKbib)
        /*3cb0*/ 	.word	0x00000000


	//----- nvinfo : EIATTR_MIN_STACK_SIZE
	.align		4
.L_2617:
        /*3cb4*/ 	.byte	0x04, 0x12
        /*3cb6*/ 	.short	(.L_2619 - .L_2618)
	.align		4
.L_2618:
        /*3cb8*/ 	.word	index@(_ZN43_GLOBAL__N__9ae7fba5_10_SoftMax_cu_9f978f6320softmax_warp_forwardIfffLi9ELb0ELb1EEEvPT0_PKT_iiiPKbib)
        /*3cbc*/ 	.word	0x00000000


	//----- nvinfo : EIATTR_MIN_STACK_SIZE
	.align		4
.L_2619:
        /*3cc0*/ 	.byte	0x04, 0x12
        /*3cc2*/ 	.short	(.L_2621 - .L_2620)
	.align		4
.L_2620:
        /*3cc4*/ 	.word	index@(_ZN43_GLOBAL__N__9ae7fba5_10_SoftMax_cu_9f978f6320softmax_warp_forwardIfffLi8ELb0ELb1EEEvPT0_PKT_iiiPKbib)
        /*3cc8*/ 	.word	0x00000000


	//----- nvinfo : EIATTR_MIN_STACK_SIZE
	.align		4
.L_2621:
        /*3ccc*/ 	.byte	0x04, 0x12
        /*3cce*/ 	.short	(.L_2623 - .L_2622)
	.align		4
.L_2622:
        /*3cd0*/ 	.word	index@(_ZN43_GLOBAL__N__9ae7fba5_10_SoftMax_cu_9f978f6320softmax_warp_forwardIfffLi7ELb0ELb1EEEvPT0_PKT_iiiPKbib)
        /*3cd4*/ 	.word	0x00000000


	//----- nvinfo : EIATTR_MIN_STACK_SIZE
	.align		4
.L_2623:
        /*3cd8*/ 	.byte	0x04, 0x12
        /*3cda*/ 	.short	(.L_2625 - .L_2624)
	.align		4
.L_2624:
        /*3cdc*/ 	.word	index@(_ZN43_GLOBAL__N__9ae7fba5_10_SoftMax_cu_9f978f6320softmax_warp_forwardIfffLi6ELb0ELb1EEEvPT0_PKT_iiiPKbib)
        /*3ce0*/ 	.word	0x00000000


	//----- nvinfo : EIATTR_MIN_STACK_SIZE
	.align		4
.L_2625:
        /*3ce4*/ 	.byte	0x04, 0x12
        /*3ce6*/ 	.short	(.L_2627 - .L_2626)
	.align		4
.L_2626:
        /*3ce8*/ 	.word	index@(_ZN43_GLOBAL__N__9ae7fba5_10_SoftMax_cu_9f978f6320softmax_warp_forwardIfffLi5ELb0ELb1EEEvPT0_PKT_iiiPKbib)
        /*3cec*/ 	.word	0x00000000


	//----- nvinfo : EIATTR_MIN_STACK_SIZE
	.align		4
.L_2627:
        /*3cf0*/ 	.byte	0x04, 0x12
        /*3cf2*/ 	.short	(.L_2629 - .L_2628)
	.align		4
.L_2628:
        /*3cf4*/ 	.word	index@(_ZN43_GLOBAL__N__9ae7fba5_10_SoftMax_cu_9f978f6320softmax_warp_forwardIfffLi4ELb0ELb1EEEvPT0_PKT_iiiPKbib)
        /*3cf8*/ 	.word	0x00000000


	//----- nvinfo : EIATTR_MIN_STACK_SIZE
	.align		4
.L_2629:
        /*3cfc*/ 	.byte	0x04, 0x12
        /*3cfe*/ 	.short	(.L_2631 - .L_2630)
	.align		4
.L_2630:
        /*3d00*/ 	.word	index@(_ZN43_GLOBAL__N__9ae7fba5_10_SoftMax_cu_9f978f6320softmax_warp_forwardIfffLi3ELb0ELb1EEEvPT0_PKT_iiiPKbib)
        /*3d04*/ 	.word	0x00000000


	//----- nvinfo : EIATTR_MIN_STACK_SIZE
	.align		4
.L_2631:
        /*3d08*/ 	.byte	0x04, 0x12
        /*3d0a*/ 	.short	(.L_2633 - .L_2632)
	.align		4
.L_2632:
        /*3d0c*/ 	.word	index@(_ZN43_GLOBAL__N__9ae7fba5_10_SoftMax_cu_9f978f6320softmax_warp_forwardIfffLi2ELb0ELb1EEEvPT0_PKT_iiiPKbib)
        /*3d10*/ 	.word	0x00000000


	//----- nvinfo : EIATTR_MIN_STACK_SIZE
	.align		4
.L_2633:
        /*3d14*/ 	.byte	0x04, 0x12
        /*3d16*/ 	.short	(.L_2635 - .L_2634)
	.align		4
.L_2634:
        /*3d18*/ 	.word	index@(_ZN43_GLOBAL__N__9ae7fba5_10_SoftMax_cu_9f978f6320softmax_warp_forwardIfffLi1ELb0ELb1EEEvPT0_PKT_iiiPKbib)
        /*3d1c*/ 	.word	0x00000000


	//----- nvinfo : EIATTR_MIN_STACK_SIZE
	.align		4
.L_2635:
        /*3d20*/ 	.byte	0x04, 0x12
        /*3d22*/ 	.short	(.L_2637 - .L_2636)
	.align		4
.L_2636:
        /*3d24*/ 	.word	index@(_ZN43_GLOBAL__N__9ae7fba5_10_SoftMax_cu_9f978f6320softmax_warp_forwardIfffLi0ELb0ELb1EEEvPT0_PKT_iiiPKbib)
        /*3d28*/ 	.word	0x00000000


	//----- nvinfo : EIATTR_MIN_STACK_SIZE
	.align		4
.L_2637:
        /*3d2c*/ 	.byte	0x04, 0x12
        /*3d2e*/ 	.short	(.L_2639 - .L_2638)
	.align		4
.L_2638:
        /*3d30*/ 	.word	index@(_ZN43_GLOBAL__N__9ae7fba5_10_SoftMax_cu_9f978f6320softmax_warp_forwardIdddLi11ELb0ELb1EEEvPT0_PKT_iiiPKbib)
        /*3d34*/ 	.word	0x00000000


	//----- nvinfo : EIATTR_MIN_STACK_SIZE
	.align		4
.L_2639:
        /*3d38*/ 	.byte	0x04, 0x12
        /*3d3a*/ 	.short	(.L_2641 - .L_2640)
	.align		4
.L_2640:
        /*3d3c*/ 	.word	index@(_ZN43_GLOBAL__N__9ae7fba5_10_SoftMax_cu_9f978f6320softmax_warp_forwardIdddLi10ELb0ELb1EEEvPT0_PKT_iiiPKbib)
        /*3d40*/ 	.word	0x00000000


	//----- nvinfo : EIATTR_MIN_STACK_SIZE
	.align		4
.L_2641:
        /*3d44*/ 	.byte	0x04, 0x12
        /*3d46*/ 	.short	(.L_2643 - .L_2642)
	.align		4
.L_2642:
        /*3d48*/ 	.word	index@(_ZN43_GLOBAL__N__9ae7fba5_10_SoftMax_cu_9f978f6320softmax_warp_forwardIdddLi9ELb0ELb1EEEvPT0_PKT_iiiPKbib)
        /*3d4c*/ 	.word	0x00000000


	//----- nvinfo : EIATTR_MIN_STACK_SIZE
	.align		4
.L_2643:
        /*3d50*/ 	.byte	0x04, 0x12
        /*3d52*/ 	.short	(.L_2645 - .L_2644)
	.align		4
.L_2644:
        /*3d54*/ 	.word	index@(_ZN43_GLOBAL__N__9ae7fba5_10_SoftMax_cu_9f978f6320softmax_warp_forwardIdddLi8ELb0ELb1EEEvPT0_PKT_iiiPKbib)
        /*3d58*/ 	.word	0x00000000


	//----- nvinfo : EIATTR_MIN_STACK_SIZE
	.align		4
.L_2645:
        /*3d5c*/ 	.byte	0x04, 0x12
        /*3d5e*/ 	.short	(.L_2647 - .L_2646)
	.align		4
.L_2646:
        /*3d60*/ 	.word	index@(_ZN43_GLOBAL__N__9ae7fba5_10_SoftMax_cu_9f978f6320softmax_warp_forwardIdddLi7ELb0ELb1EEEvPT0_PKT_iiiPKbib)
        /*3d64*/ 	.word	0x00000000


	//----- nvinfo : EIATTR_MIN_STACK_SIZE
	.align		4
.L_2647:
        /*3d68*/ 	.byte	0x04, 0x12
        /*3d6a*/ 	.short	(.L_2649 - .L_2648)
	.align		4
.L_2648:
        /*3d6c*/ 	.word	index@(_ZN43_GLOBAL__N__9ae7fba5_10_SoftMax_cu_9f978f6320softmax_warp_forwardIdddLi6ELb0ELb1EEEvPT0_PKT_iiiPKbib)
        /*3d70*/ 	.word	0x00000000


	//----- nvinfo : EIATTR_MIN_STACK_SIZE
	.align		4
.L_2649:
        /*3d74*/ 	.byte	0x04, 0x12
        /*3d76*/ 	.short	(.L_2651 - .L_2650)
	.align		4
.L_2650:
        /*3d78*/ 	.word	index@(_ZN43_GLOBAL__N__9ae7fba5_10_SoftMax_cu_9f978f6320softmax_warp_forwardIdddLi5ELb0ELb1EEEvPT0_PKT_iiiPKbib)
        /*3d7c*/ 	.word	0x00000000


	//----- nvinfo : EIATTR_MIN_STACK_SIZE
	.align		4
.L_2651:
        /*3d80*/ 	.byte	0x04, 0x12
        /*3d82*/ 	.short	(.L_2653 - .L_2652)
	.align		4
.L_2652:
        /*3d84*/ 	.word	index@(_ZN43_GLOBAL__N__9ae7fba5_10_SoftMax_cu_9f978f6320softmax_warp_forwardIdddLi4ELb0ELb1EEEvPT0_PKT_iiiPKbib)
        /*3d88*/ 	.word	0x00000000


	//----- nvinfo : EIATTR_MIN_STACK_SIZE
	.align		4
.L_2653:
        /*3d8c*/ 	.byte	0x04, 0x12
        /*3d8e*/ 	.short	(.L_2655 - .L_2654)
	.align		4
.L_2654:
        /*3d90*/ 	.word	index@(_ZN43_GLOBAL__N__9ae7fba5_10_SoftMax_cu_9f978f6320softmax_warp_forwardIdddLi3ELb0ELb1EEEvPT0_PKT_iiiPKbib)
        /*3d94*/ 	.word	0x00000000


	//----- nvinfo : EIATTR_MIN_STACK_SIZE
	.align		4
.L_2655:
        /*3d98*/ 	.byte	0x04, 0x12
        /*3d9a*/ 	.short	(.L_2657 - .L_2656)
	.align		4
.L_2656:
        /*3d9c*/ 	.word	index@(_ZN43_GLOBAL__N__9ae7fba5_10_SoftMax_cu_9f978f6320softmax_warp_forwardIdddLi2ELb0ELb1EEEvPT0_PKT_iiiPKbib)
        /*3da0*/ 	.word	0x00000000


	//----- nvinfo : EIATTR_MIN_STACK_SIZE
	.align		4
.L_2657:
        /*3da4*/ 	.byte	0x04, 0x12
        /*3da6*/ 	.short	(.L_2659 - .L_2658)
	.align		4
.L_2658:
        /*3da8*/ 	.word	index@(_ZN43_GLOBAL__N__9ae7fba5_10_SoftMax_cu_9f978f6320softmax_warp_forwardIdddLi1ELb0ELb1EEEvPT0_PKT_iiiPKbib)
        /*3dac*/ 	.word	0x00000000


	//----- nvinfo : EIATTR_MIN_STACK_SIZE
	.align		4
.L_2659:
        /*3db0*/ 	.byte	0x04, 0x12
        /*3db2*/ 	.short	(.L_2661 - .L_2660)
	.align		4
.L_2660:
        /*3db4*/ 	.word	index@(_ZN43_GLOBAL__N__9ae7fba5_10_SoftMax_cu_9f978f6320softmax_warp_forwardIdddLi0ELb0ELb1EEEvPT0_PKT_iiiPKbib)
        /*3db8*/ 	.word	0x00000000


	//----- nvinfo : EIATTR_MIN_STACK_SIZE
	.align		4
.L_2661:
        /*3dbc*/ 	.byte	0x04, 0x12
        /*3dbe*/ 	.short	(.L_2663 - .L_2662)
	.align		4
.L_2662:
        /*3dc0*/ 	.word	index@(_ZN43_GLOBAL__N__9ae7fba5_10_SoftMax_cu_9f978f6321softmax_warp_backwardIfN3c108BFloat16EfLi10ELb0ELb0EEEvPT0_PKT_S7_iiiPKb)
        /*3dc4*/ 	.word	0x00000000


	//----- nvinfo : EIATTR_MIN_STACK_SIZE
	.align		4
.L_2663:
        /*3dc8*/ 	.byte	0x04, 0x12
        /*3dca*/ 	.short	(.L_2665 - .L_2664)
	.align		4
.L_2664:
        /*3dcc*/ 	.word	index@(_ZN43_GLOBAL__N__9ae7fba5_10_SoftMax_cu_9f978f6321softmax_warp_backwardIfN3c108BFloat16EfLi9ELb0ELb0EEEvPT0_PKT_S7_iiiPKb)
        /*3dd0*/ 	.word	0x00000000


	//----- nvinfo : EIATTR_MIN_STACK_SIZE
	.align		4
.L_2665:
        /*3dd4*/ 	.byte	0x04, 0x12
        /*3dd6*/ 	.short	(.L_2667 - .L_2666)
	.align		4
.L_2666:
        /*3dd8*/ 	.word	index@(_ZN43_GLOBAL__N__9ae7fba5_10_SoftMax_cu_9f978f6321softmax_warp_backwardIfN3c108BFloat16EfLi8ELb0ELb0EEEvPT0_PKT_S7_iiiPKb)
        /*3ddc*/ 	.word	0x00000000


	//----- nvinfo : EIATTR_MIN_STACK_SIZE
	.align		4
.L_2667:
        /*3de0*/ 	.byte	0x04, 0x12
        /*3de2*/ 	.short	(.L_2669 - .L_2668)
	.align		4
.L_2668:
        /*3de4*/ 	.word	index@(_ZN43_GLOBAL__N__9ae7fba5_10_SoftMax_cu_9f978f6321softmax_warp_backwardIfN3c108BFloat16EfLi7ELb0ELb0EEEvPT0_PKT_S7_iiiPKb)
        /*3de8*/ 	.word	0x00000000


	//----- nvinfo : EIATTR_MIN_STACK_SIZE
	.align		4
.L_2669:
        /*3dec*/ 	.byte	0x04, 0x12
        /*3dee*/ 	.short	(.L_2671 - .L_2670)
	.align		4
.L_2670:
        /*3df0*/ 	.word	index@(_ZN43_GLOBAL__N__9ae7fba5_10_SoftMax_cu_9f978f6321softmax_warp_backwardIfN3c108BFloat16EfLi6ELb0ELb0EEEvPT0_PKT_S7_iiiPKb)
        /*3df4*/ 	.word	0x00000000


	//----- nvinfo : EIATTR_MIN_STACK_SIZE
	.align		4
.L_2671:
        /*3df8*/ 	.byte	0x04, 0x12
        /*3dfa*/ 	.short	(.L_2673 - .L_2672)
	.align		4
.L_2672:
        /*3dfc*/ 	.word	index@(_ZN43_GLOBAL__N__9ae7fba5_10_SoftMax_cu_9f978f6321softmax_warp_backwardIfN3c108BFloat16EfLi5ELb0ELb0EEEvPT0_PKT_S7_iiiPKb)
        /*3e00*/ 	.word	0x00000000


	//----- nvinfo : EIATTR_MIN_STACK_SIZE
	.align		4
.L_2673:
        /*3e04*/ 	.byte	0x04, 0x12
        /*3e06*/ 	.short	(.L_2675 - .L_2674)
	.align		4
.L_2674:
        /*3e08*/ 	.word	index@(_ZN43_GLOBAL__N__9ae7fba5_10_SoftMax_cu_9f978f6321softmax_warp_backwardIfN3c108BFloat16EfLi4ELb0ELb0EEEvPT0_PKT_S7_iiiPKb)
        /*3e0c*/ 	.word	0x00000000


	//----- nvinfo : EIATTR_MIN_STACK_SIZE
	.align		4
.L_2675:
        /*3e10*/ 	.byte	0x04, 0x12
        /*3e12*/ 	.short	(.L_2677 - .L_2676)
	.align		4
.L_2676:
        /*3e14*/ 	.word	index@(_ZN43_GLOBAL__N__9ae7fba5_10_SoftMax_cu_9f978f6321softmax_warp_backwardIfN3c108BFloat16EfLi3ELb0ELb0EEEvPT0_PKT_S7_iiiPKb)
        /*3e18*/ 	.word	0x00000000


	//----- nvinfo : EIATTR_MIN_STACK_SIZE
	.align		4
.L_2677:
        /*3e1c*/ 	.byte	0x04, 0x12
        /*3e1e*/ 	.short	(.L_2679 - .L_2678)
	.align		4
.L_2678:
        /*3e20*/ 	.word	index@(_ZN43_GLOBAL__N__9ae7fba5_10_SoftMax_cu_9f978f6321softmax_warp_backwardIfN3c108BFloat16EfLi2ELb0ELb0EEEvPT0_PKT_S7_iiiPKb)
        /*3e24*/ 	.word	0x00000000


	//----- nvinfo : EIATTR_MIN_STACK_SIZE
	.align		4
.L_2679:
        /*3e28*/ 	.byte	0x04, 0x12
        /*3e2a*/ 	.short	(.L_2681 - .L_2680)
	.align		4
.L_2680:
        /*3e2c*/ 	.word	index@(_ZN43_GLOBAL__N__9ae7fba5_10_SoftMax_cu_9f978f6321softmax_warp_backwardIfN3c108BFloat16EfLi1ELb0ELb0EEEvPT0_PKT_S7_iiiPKb)
        /*3e30*/ 	.word	0x00000000


	//----- nvinfo : EIATTR_MIN_STACK_SIZE
	.align		4
.L_2681:
        /*3e34*/ 	.byte	0x04, 0x12
        /*3e36*/ 	.short	(.L_2683 - .L_2682)
	.align		4
.L_2682:
        /*3e38*/ 	.word	index@(_ZN43_GLOBAL__N__9ae7fba5_10_SoftMax_cu_9f978f6321softmax_warp_backwardIfN3c108BFloat16EfLi0ELb0ELb0EEEvPT0_PKT_S7_iiiPKb)
        /*3e3c*/ 	.word	0x00000000


	//----- nvinfo : EIATTR_MIN_STACK_SIZE
	.align		4
.L_2683:
        /*3e40*/ 	.byte	0x04, 0x12
        /*3e42*/ 	.short	(.L_2685 - .L_2684)
	.align		4
.L_2684:
        /*3e44*/ 	.word	index@(_ZN43_GLOBAL__N__9ae7fba5_10_SoftMax_cu_9f978f6321softmax_warp_backwardIN3c108BFloat16ES2_fLi10ELb0ELb0EEEvPT0_PKT_S7_iiiPKb)
        /*3e48*/ 	.word	0x00000000


	//----- nvinfo : EIATTR_MIN_STACK_SIZE
	.align		4
.L_2685:
        /*3e4c*/ 	.byte	0x04, 0x12
        /*3e4e*/ 	.short	(.L_2687 - .L_2686)
	.align		4
.L_2686:
        /*3e50*/ 	.word	index@(_ZN43_GLOBAL__N__9ae7fba5_10_SoftMax_cu_9f978f6321softmax_warp_backwardIN3c108BFloat16ES2_fLi9ELb0ELb0EEEvPT0_PKT_S7_iiiPKb)
        /*3e54*/ 	.word	0x00000000


	//----- nvinfo : EIATTR_MIN_STACK_SIZE
	.align		4
.L_2687:
        /*3e58*/ 	.byte	0x04, 0x12
        /*3e5a*/ 	.short	(.L_2689 - .L_2688)
	.align		4
.L_2688:
        /*3e5c*/ 	.word	index@(_ZN43_GLOBAL__N__9ae7fba5_10_SoftMax_cu_9f978f6321softmax_warp_backwardIN3c108BFloat16ES2_fLi8ELb0ELb0EEEvPT0_PKT_S7_iiiPKb)
        /*3e60*/ 	.word	0x00000000


	//----- nvinfo : EIATTR_MIN_STACK_SIZE
	.align		4
.L_2689:
        /*3e64*/ 	.byte	0x04, 0x12
        /*3e66*/ 	.short	(.L_2691 - .L_2690)
	.align		4
.L_2690:
        /*3e68*/ 	.word	index@(_ZN43_GLOBAL__N__9ae7fba5_10_SoftMax_cu_9f978f6321softmax_warp_backwardIN3c108BFloat16ES2_fLi7ELb0ELb0EEEvPT0_PKT_S7_iiiPKb)
        /*3e6c*/ 	.word	0x00000000


	//----- nvinfo : EIATTR_MIN_STACK_SIZE
	.align		4
.L_2691:
        /*3e70*/ 	.byte	0x04, 0x12
        /*3e72*/ 	.short	(.L_2693 - .L_2692)
	.align		4
.L_2692:
        /*3e74*/ 	.word	index@(_ZN43_GLOBAL__N__9ae7fba5_10_SoftMax_cu_9f978f6321softmax_warp_backwardIN3c108BFloat16ES2_fLi6ELb0ELb0EEEvPT0_PKT_S7_iiiPKb)
        /*3e78*/ 	.word	0x00000000


	//----- nvinfo : EIATTR_MIN_STACK_SIZE
	.align		4
.L_2693:
        /*3e7c*/ 	.byte	0x04, 0x12
        /*3e7e*/ 	.short	(.L_2695 - .L_2694)
	.align		4
.L_2694:
        /*3e80*/ 	.word	index@(_ZN43_GLOBAL__N__9ae7fba5_10_SoftMax_cu_9f978f6321softmax_warp_backwardIN3c108BFloat16ES2_fLi5ELb0ELb0EEEvPT0_PKT_S7_iiiPKb)
        /*3e84*/ 	.word	0x00000000


	//----- nvinfo : EIATTR_MIN_STACK_SIZE
	.align		4
.L_2695:
        /*3e88*/ 	.byte	0x04, 0x12
        /*3e8a*/ 	.short	(.L_2697 - .L_2696)
	.align		4
.L_2696:
        /*3e8c*/ 	.word	index@(_ZN43_GLOBAL__N__9ae7fba5_10_SoftMax_cu_9f978f6321softmax_warp_backwardIN3c108BFloat16ES2_fLi4ELb0ELb0EEEvPT0_PKT_S7_iiiPKb)
        /*3e90*/ 	.word	0x00000000


	//----- nvinfo : EIATTR_MIN_STACK_SIZE
	.align		4
.L_2697:
        /*3e94*/ 	.byte	0x04, 0x12
        /*3e96*/ 	.short	(.L_2699 - .L_2698)
	.align		4
.L_2698:
        /*3e98*/ 	.word	index@(_ZN43_GLOBAL__N__9ae7fba5_10_SoftMax_cu_9f978f6321softmax_warp_backwardIN3c108BFloat16ES2_fLi3ELb0ELb0EEEvPT0_PKT_S7_iiiPKb)
        /*3e9c*/ 	.word	0x00000000


	//----- nvinfo : EIATTR_MIN_STACK_SIZE
	.align		4
.L_2699:
        /*3ea0*/ 	.byte	0x04, 0x12
        /*3ea2*/ 	.short	(.L_2701 - .L_2700)
	.align		4
.L_2700:
        /*3ea4*/ 	.word	index@(_ZN43_GLOBAL__N__9ae7fba5_10_SoftMax_cu_9f978f6321softmax_warp_backwardIN3c108BFloat16ES2_fLi2ELb0ELb0EEEvPT0_PKT_S7_iiiPKb)
        /*3ea8*/ 	.word	0x00000000


	//----- nvinfo : EIATTR_MIN_STACK_SIZE
	.align		4
.L_2701:
        /*3eac*/ 	.byte	0x04, 0x12
        /*3eae*/ 	.short	(.L_2703 - .L_2702)
	.align		4
.L_2702:
        /*3eb0*/ 	.word	index@(_ZN43_GLOBAL__N__9ae7fba5_10_SoftMax_cu_9f978f6321softmax_warp_backwardIN3c108BFloat16ES2_fLi1ELb0ELb0EEEvPT0_PKT_S7_iiiPKb)
        /*3eb4*/ 	.word	0x00000000


	//----- nvinfo : EIATTR_MIN_STACK_SIZE
	.align		4
.L_2703:
        /*3eb8*/ 	.byte	0x04, 0x12
        /*3eba*/ 	.short	(.L_2705 - .L_2704)
	.align		4
.L_2704:
        /*3ebc*/ 	.word	index@(_ZN43_GLOBAL__N__9ae7fba5_10_SoftMax_cu_9f978f6321softmax_warp_backwardIN3c108BFloat16ES2_fLi0ELb0ELb0EEEvPT0_PKT_S7_iiiPKb)
        /*3ec0*/ 	.word	0x00000000


	//----- nvinfo : EIATTR_MIN_STACK_SIZE
	.align		4
.L_2705:
        /*3ec4*/ 	.byte	0x04, 0x12
        /*3ec6*/ 	.short	(.L_2707 - .L_2706)
	.align		4
.L_2706:
        /*3ec8*/ 	.word	index@(_ZN43_GLOBAL__N__9ae7fba5_10_SoftMax_cu_9f978f6321softmax_warp_backwardIfN3c104HalfEfLi10ELb0ELb0EEEvPT0_PKT_S7_iiiPKb)
        /*3ecc*/ 	.word	0x00000000


	//----- nvinfo : EIATTR_MIN_STACK_SIZE
	.align		4
.L_2707:
        /*3ed0*/ 	.byte	0x04, 0x12
        /*3ed2*/ 	.short	(.L_2709 - .L_2708)
	.align		4
.L_2708:
        /*3ed4*/ 	.word	index@(_ZN43_GLOBAL__N__9ae7fba5_10_SoftMax_cu_9f978f6321softmax_warp_backwardIfN3c104HalfEfLi9ELb0ELb0EEEvPT0_PKT_S7_iiiPKb)
        /*3ed8*/ 	.word	0x00000000


	//----- nvinfo : EIATTR_MIN_STACK_SIZE
	.align		4
.L_2709:
        /*3edc*/ 	.byte	0x04, 0x12
        /*3ede*/ 	.short	(.L_2711 - .L_2710)
	.align		4
.L_2710:
        /*3ee0*/ 	.word	index@(_ZN43_GLOBAL__N__9ae7fba5_10_SoftMax_cu_9f978f6321softmax_warp_backwardIfN3c104HalfEfLi8ELb0ELb0EEEvPT0_PKT_S7_iiiPKb)
        /*3ee4*/ 	.word	0x00000000


	//----- nvinfo : EIATTR_MIN_STACK_SIZE
	.align		4
.L_2711:
        /*3ee8*/ 	.byte	0x04, 0x12
        /*3eea*/ 	.short	(.L_2713 - .L_2712)
	.align		4
.L_2712:
        /*3eec*/ 	.word	index@(_ZN43_GLOBAL__N__9ae7fba5_10_SoftMax_cu_9f978f6321softmax_warp_backwardIfN3c104HalfEfLi7ELb0ELb0EEEvPT0_PKT_S7_iiiPKb)
        /*3ef0*/ 	.word	0x00000000


	//----- nvinfo : EIATTR_MIN_STACK_SIZE
	.align		4
.L_2713:
        /*3ef4*/ 	.byte	0x04, 0x12
        /*3ef6*/ 	.short	(.L_2715 - .L_2714)
	.align		4
.L_2714:
        /*3ef8*/ 	.word	index@(_ZN43_GLOBAL__N__9ae7fba5_10_SoftMax_cu_9f978f6321softmax_warp_backwardIfN3c104HalfEfLi6ELb0ELb0EEEvPT0_PKT_S7_iiiPKb)
        /*3efc*/ 	.word	0x00000000


	//----- nvinfo : EIATTR_MIN_STACK_SIZE
	.align		4
.L_2715:
        /*3f00*/ 	.byte	0x04, 0x12
        /*3f02*/ 	.short	(.L_2717 - .L_2716)
	.align		4
.L_2716:
        /*3f04*/ 	.word	index@(_ZN43_GLOBAL__N__9ae7fba5_10_SoftMax_cu_9f978f6321softmax_warp_backwardIfN3c104HalfEfLi5ELb0ELb0EEEvPT0_PKT_S7_iiiPKb)
        /*3f08*/ 	.word	0x00000000


	//----- nvinfo : EIATTR_MIN_STACK_SIZE
	.align		4
.L_2717:
        /*3f0c*/ 	.byte	0x04, 0x12
        /*3f0e*/ 	.short	(.L_2719 - .L_2718)
	.align		4
.L_2718:
        /*3f10*/ 	.word	index@(_ZN43_GLOBAL__N__9ae7fba5_10_SoftMax_cu_9f978f6321softmax_warp_backwardIfN3c104HalfEfLi4ELb0ELb0EEEvPT0_PKT_S7_iiiPKb)
        /*3f14*/ 	.word	0x00000000


	//----- nvinfo : EIATTR_MIN_STACK_SIZE
	.align		4
.L_2719:
        /*3f18*/ 	.byte	0x04, 0x12
        /*3f1a*/ 	.short	(.L_2721 - .L_2720)
	.align		4
.L_2720:
        /*3f1c*/ 	.word	index@(_ZN43_GLOBAL__N__9ae7fba5_10_SoftMax_cu_9f978f6321softmax_warp_backwardIfN3c104HalfEfLi3ELb0ELb0EEEvPT0_PKT_S7_iiiPKb)
        /*3f20*/ 	.word	0x00000000


	//----- nvinfo : EIATTR_MIN_STACK_SIZE
	.align		4
.L_2721:
        /*3f24*/ 	.byte	0x04, 0x12
        /*3f26*/ 	.short	(.L_2723 - .L_2722)
	.align		4
.L_2722:
        /*3f28*/ 	.word	index@(_ZN43_GLOBAL__N__9ae7fba5_10_SoftMax_cu_9f978f6321softmax_warp_backwardIfN3c104HalfEfLi2ELb0ELb0EEEvPT0_PKT_S7_iiiPKb)
        /*3f2c*/ 	.word	0x00000000


	//----- nvinfo : EIATTR_MIN_STACK_SIZE
	.align		4
.L_2723:
        /*3f30*/ 	.byte	0x04, 0x12
        /*3f32*/ 	.short	(.L_2725 - .L_2724)
	.align		4
.L_2724:
        /*3f34*/ 	.word	index@(_ZN43_GLOBAL__N__9ae7fba5_10_SoftMax_cu_9f978f6321softmax_warp_backwardIfN3c104HalfEfLi1ELb0ELb0EEEvPT0_PKT_S7_iiiPKb)
        /*3f38*/ 	.word	0x00000000


	//----- nvinfo : EIATTR_MIN_STACK_SIZE
	.align		4
.L_2725:
        /*3f3c*/ 	.byte	0x04, 0x12
        /*3f3e*/ 	.short	(.L_2727 - .L_2726)
	.align		4
.L_2726:
        /*3f40*/ 	.word	index@(_ZN43_GLOBAL__N__9ae7fba5_10_SoftMax_cu_9f978f6321softmax_warp_backwardIfN3c104HalfEfLi0ELb0ELb0EEEvPT0_PKT_S7_iiiPKb)
        /*3f44*/ 	.word	0x00000000


	//----- nvinfo : EIATTR_MIN_STACK_SIZE
	.align		4
.L_2727:
        /*3f48*/ 	.byte	0x04, 0x12
        /*3f4a*/ 	.short	(.L_2729 - .L_2728)
	.align		4
.L_2728:
        /*3f4c*/ 	.word	index@(_ZN43_GLOBAL__N__9ae7fba5_10_SoftMax_cu_9f978f6321softmax_warp_backwardIN3c104HalfES2_fLi10ELb0ELb0EEEvPT0_PKT_S7_iiiPKb)
        /*3f50*/ 	.word	0x00000000


	//----- nvinfo : EIATTR_MIN_STACK_SIZE
	.align		4
.L_2729:
        /*3f54*/ 	.byte	0x04, 0x12
        /*3f56*/ 	.short	(.L_2731 - .L_2730)
	.align		4
.L_2730:
        /*3f58*/ 	.word	index@(_ZN43_GLOBAL__N__9ae7fba5_10_SoftMax_cu_9f978f6321softmax_warp_backwardIN3c104HalfES2_fLi9ELb0ELb0EEEvPT0_PKT_S7_iiiPKb)
        /*3f5c*/ 	.word	0x00000000


	//----- nvinfo : EIATTR_MIN_STACK_SIZE
	.align		4
.L_2731:
        /*3f60*/ 	.byte	0x04, 0x12
        /*3f62*/ 	.short	(.L_2733 - .L_2732)
	.align		4
.L_2732:
        /*3f64*/ 	.word	index@(_ZN43_GLOBAL__N__9ae7fba5_10_SoftMax_cu_9f978f6321softmax_warp_backwardIN3c104HalfES2_fLi8ELb0ELb0EEEvPT0_PKT_S7_iiiPKb)
        /*3f68*/ 	.word	0x00000000


	//----- nvinfo : EIATTR_MIN_STACK_SIZE
	.align		4
.L_2733:
        /*3f6c*/ 	.byte	0x04, 0x12
        /*3f6e*/ 	.short	(.L_2735 - .L_2734)
	.align		4
.L_2734:
        /*3f70*/ 	.word	index@(_ZN43_GLOBAL__N__9ae7fba5_10_SoftMax_cu_9f978f6321softmax_warp_backwardIN3c104HalfES2_fLi7ELb0ELb0EEEvPT0_PKT_S7_iiiPKb)
        /*3f74*/ 	.word	0x00000000


	//----- nvinfo : EIATTR_MIN_STACK_SIZE
	.align		4
.L_2735:
        /*3f78*/ 	.byte	0x04, 0x12
        /*3f7a*/ 	.short	(.L_2737 - .L_2736)
	.align		4
.L_2736:
        /*3f7c*/ 	.word	index@(_ZN43_GLOBAL__N__9ae7fba5_10_SoftMax_cu_9f978f6321softmax_warp_backwardIN3c104HalfES2_fLi6ELb0ELb0EEEvPT0_PKT_S7_iiiPKb)
        /*3f80*/ 	.word	0x00000000


	//----- nvinfo : EIATTR_MIN_STACK_SIZE
	.align		4
.L_2737:
        /*3f84*/ 	.byte	0x04, 0x12
        /*3f86*/ 	.short	(.L_2739 - .L_2738)
	.align		4
.L_2738:
        /*3f88*/ 	.word	index@(_ZN43_GLOBAL__N__9ae7fba5_10_SoftMax_cu_9f978f6321softmax_warp_backwardIN3c104HalfES2_fLi5ELb0ELb0EEEvPT0_PKT_S7_iiiPKb)
        /*3f8c*/ 	.word	0x00000000


	//----- nvinfo : EIATTR_MIN_STACK_SIZE
	.align		4
.L_2739:
        /*3f90*/ 	.byte	0x04, 0x12
        /*3f92*/ 	.short	(.L_2741 - .L_2740)
	.align		4
.L_2740:
        /*3f94*/ 	.word	index@(_ZN43_GLOBAL__N__9ae7fba5_10_SoftMax_cu_9f978f6321softmax_warp_backwardIN3c104HalfES2_fLi4ELb0ELb0EEEvPT0_PKT_S7_iiiPKb)
        /*3f98*/ 	.word	0x00000000


	//----- nvinfo : EIATTR_MIN_STACK_SIZE
	.align		4
.L_2741:
        /*3f9c*/ 	.byte	0x04, 0x12
        /*3f9e*/ 	.short	(.L_2743 - .L_2742)
	.align		4
.L_2742:
        /*3fa0*/ 	.word	index@(_ZN43_GLOBAL__N__9ae7fba5_10_SoftMax_cu_9f978f6321softmax_warp_backwardIN3c104HalfES2_fLi3ELb0ELb0EEEvPT0_PKT_S7_iiiPKb)
        /*3fa4*/ 	.word	0x00000000


	//----- nvinfo : EIATTR_MIN_STACK_SIZE
	.align		4
.L_2743:
        /*3fa8*/ 	.byte	0x04, 0x12
        /*3faa*/ 	.short	(.L_2745 - .L_2744)
	.align		4
.L_2744:
        /*3fac*/ 	.word	index@(_ZN43_GLOBAL__N__9ae7fba5_10_SoftMax_cu_9f978f6321softmax_warp_backwardIN3c104HalfES2_fLi2ELb0ELb0EEEvPT0_PKT_S7_iiiPKb)
        /*3fb0*/ 	.word	0x00000000


	//----- nvinfo : EIATTR_MIN_STACK_SIZE
	.align		4
.L_2745:
        /*3fb4*/ 	.byte	0x04, 0x12
        /*3fb6*/ 	.short	(.L_2747 - .L_2746)
	.align		4
.L_2746:
        /*3fb8*/ 	.word	index@(_ZN43_GLOBAL__N__9ae7fba5_10_SoftMax_cu_9f978f6321softmax_warp_backwardIN3c104HalfES2_fLi1ELb0ELb0EEEvPT0_PKT_S7_iiiPKb)
        /*3fbc*/ 	.word	0x00000000


	//----- nvinfo : EIATTR_MIN_STACK_SIZE
	.align		4
.L_2747:
        /*3fc0*/ 	.byte	0x04, 0x12
        /*3fc2*/ 	.short	(.L_2749 - .L_2748)
	.align		4
.L_2748:
        /*3fc4*/ 	.word	index@(_ZN43_GLOBAL__N__9ae7fba5_10_SoftMax_cu_9f978f6321softmax_warp_backwardIN3c104HalfES2_fLi0ELb0ELb0EEEvPT0_PKT_S7_iiiPKb)
        /*3fc8*/ 	.word	0x00000000


	//----- nvinfo : EIATTR_MIN_STACK_SIZE
	.align		4
.L_2749:
        /*3fcc*/ 	.byte	0x04, 0x12
        /*3fce*/ 	.short	(.L_2751 - .L_2750)
	.align		4
.L_2750:
        /*3fd0*/ 	.word	index@(_ZN43_GLOBAL__N__9ae7fba5_10_SoftMax_cu_9f978f6321softmax_warp_backwardIfffLi10ELb0ELb0EEEvPT0_PKT_S5_iiiPKb)
        /*3fd4*/ 	.word	0x00000000


	//----- nvinfo : EIATTR_MIN_STACK_SIZE
	.align		4
.L_2751:
        /*3fd8*/ 	.byte	0x04, 0x12
        /*3fda*/ 	.short	(.L_2753 - .L_2752)
	.align		4
.L_2752:
        /*3fdc*/ 	.word	index@(_ZN43_GLOBAL__N__9ae7fba5_10_SoftMax_cu_9f978f6321softmax_warp_backwardIfffLi9ELb0ELb0EEEvPT0_PKT_S5_iiiPKb)
        /*3fe0*/ 	.word	0x00000000


	//----- nvinfo : EIATTR_MIN_STACK_SIZE
	.align		4
.L_2753:
        /*3fe4*/ 	.byte	0x04, 0x12
        /*3fe6*/ 	.short	(.L_2755 - .L_2754)
	.align		4
.L_2754:
        /*3fe8*/ 	.word	index@(_ZN43_GLOBAL__N__9ae7fba5_10_SoftMax_cu_9f978f6321softmax_warp_backwardIfffLi8ELb0ELb0EEEvPT0_PKT_S5_iiiPKb)
        /*3fec*/ 	.word	0x00000000


	//----- nvinfo : EIATTR_MIN_STACK_SIZE
	.align		4
.L_2755:
        /*3ff0*/ 	.byte	0x04, 0x12
        /*3ff2*/ 	.short	(.L_2757 - .L_2756)
	.align		4
.L_2756:
        /*3ff4*/ 	.word	index@(_ZN43_GLOBAL__N__9ae7fba5_10_SoftMax_cu_9f978f6321softmax_warp_backwardIfffLi7ELb0ELb0EEEvPT0_PKT_S5_iiiPKb)
        /*3ff8*/ 	.word	0x00000000


	//----- nvinfo : EIATTR_MIN_STACK_SIZE
	.align		4
.L_2757:
        /*3ffc*/ 	.byte	0x04, 0x12
        /*3ffe*/ 	.short	(.L_2759 - .L_2758)
	.align		4
.L_2758:
        /*4000*/ 	.word	index@(_ZN43_GLOBAL__N__9ae7fba5_10_SoftMax_cu_9f978f6321softmax_warp_backwardIfffLi6ELb0ELb0EEEvPT0_PKT_S5_iiiPKb)
        /*4004*/ 	.word	0x00000000


	//----- nvinfo : EIATTR_MIN_STACK_SIZE
	.align		4
.L_2759:
        /*4008*/ 	.byte	0x04, 0x12
        /*400a*/ 	.short	(.L_2761 - .L_2760)
	.align		4
.L_2760:
        /*400c*/ 	.word	index@(_ZN43_GLOBAL__N__9ae7fba5_10_SoftMax_cu_9f978f6321softmax_warp_backwardIfffLi5ELb0ELb0EEEvPT0_PKT_S5_iiiPKb)
        /*4010*/ 	.word	0x00000000


	//----- nvinfo : EIATTR_MIN_STACK_SIZE
	.align		4
.L_2761:
        /*4014*/ 	.byte	0x04, 0x12
        /*4016*/ 	.short	(.L_2763 - .L_2762)
	.align		4
.L_2762:
        /*4018*/ 	.word	index@(_ZN43_GLOBAL__N__9ae7fba5_10_SoftMax_cu_9f978f6321softmax_warp_backwardIfffLi4ELb0ELb0EEEvPT0_PKT_S5_iiiPKb)
        /*401c*/ 	.word	0x00000000


	//----- nvinfo : EIATTR_MIN_STACK_SIZE
	.align		4
.L_2763:
        /*4020*/ 	.byte	0x04, 0x12
        /*4022*/ 	.short	(.L_2765 - .L_2764)
	.align		4
.L_2764:
        /*4024*/ 	.word	index@(_ZN43_GLOBAL__N__9ae7fba5_10_SoftMax_cu_9f978f6321softmax_warp_backwardIfffLi3ELb0ELb0EEEvPT0_PKT_S5_iiiPKb)
        /*4028*/ 	.word	0x00000000


	//----- nvinfo : EIATTR_MIN_STACK_SIZE
	.align		4
.L_2765:
        /*402c*/ 	.byte	0x04, 0x12
        /*402e*/ 	.short	(.L_2767 - .L_2766)
	.align		4
.L_2766:
        /*4030*/ 	.word	index@(_ZN43_GLOBAL__N__9ae7fba5_10_SoftMax_cu_9f978f6321softmax_warp_backwardIfffLi2ELb0ELb0EEEvPT0_PKT_S5_iiiPKb)
        /*4034*/ 	.word	0x00000000


	//----- nvinfo : EIATTR_MIN_STACK_SIZE
	.align		4
.L_2767:
        /*4038*/ 	.byte	0x04, 0x12
        /*403a*/ 	.short	(.L_2769 - .L_2768)
	.align		4
.L_2768:
        /*403c*/ 	.word	index@(_ZN43_GLOBAL__N__9ae7fba5_10_SoftMax_cu_9f978f6321softmax_warp_backwardIfffLi1ELb0ELb0EEEvPT0_PKT_S5_iiiPKb)
        /*4040*/ 	.word	0x00000000


	//----- nvinfo : EIATTR_MIN_STACK_SIZE
	.align		4
.L_2769:
        /*4044*/ 	.byte	0x04, 0x12
        /*4046*/ 	.short	(.L_2771 - .L_2770)
	.align		4
.L_2770:
        /*4048*/ 	.word	index@(_ZN43_GLOBAL__N__9ae7fba5_10_SoftMax_cu_9f978f6321softmax_warp_backwardIfffLi0ELb0ELb0EEEvPT0_PKT_S5_iiiPKb)
        /*404c*/ 	.word	0x00000000


	//----- nvinfo : EIATTR_MIN_STACK_SIZE
	.align		4
.L_2771:
        /*4050*/ 	.byte	0x04, 0x12
        /*4052*/ 	.short	(.L_2773 - .L_2772)
	.align		4
.L_2772:
        /*4054*/ 	.word	index@(_ZN43_GLOBAL__N__9ae7fba5_10_SoftMax_cu_9f978f6321softmax_warp_backwardIdddLi10ELb0ELb0EEEvPT0_PKT_S5_iiiPKb)
        /*4058*/ 	.word	0x00000000


	//----- nvinfo : EIATTR_MIN_STACK_SIZE
	.align		4
.L_2773:
        /*405c*/ 	.byte	0x04, 0x12
        /*405e*/ 	.short	(.L_2775 - .L_2774)
	.align		4
.L_2774:
        /*4060*/ 	.word	index@(_ZN43_GLOBAL__N__9ae7fba5_10_SoftMax_cu_9f978f6321softmax_warp_backwardIdddLi9ELb0ELb0EEEvPT0_PKT_S5_iiiPKb)
        /*4064*/ 	.word	0x00000000


	//----- nvinfo : EIATTR_MIN_STACK_SIZE
	.align		4
.L_2775:
        /*4068*/ 	.byte	0x04, 0x12
        /*406a*/ 	.short	(.L_2777 - .L_2776)
	.align		4
.L_2776:
        /*406c*/ 	.word	index@(_ZN43_GLOBAL__N__9ae7fba5_10_SoftMax_cu_9f978f6321softmax_warp_backwardIdddLi8ELb0ELb0EEEvPT0_PKT_S5_iiiPKb)
        /*4070*/ 	.word	0x00000000


	//----- nvinfo : EIATTR_MIN_STACK_SIZE
	.align		4
.L_2777:
        /*4074*/ 	.byte	0x04, 0x12
        /*4076*/ 	.short	(.L_2779 - .L_2778)
	.align		4
.L_2778:
        /*4078*/ 	.word	index@(_ZN43_GLOBAL__N__9ae7fba5_10_SoftMax_cu_9f978f6321softmax_warp_backwardIdddLi7ELb0ELb0EEEvPT0_PKT_S5_iiiPKb)
        /*407c*/ 	.word	0x00000000


	//----- nvinfo : EIATTR_MIN_STACK_SIZE
	.align		4
.L_2779:
        /*4080*/ 	.byte	0x04, 0x12
        /*4082*/ 	.short	(.L_2781 - .L_2780)
	.align		4
.L_2780:
        /*4084*/ 	.word	index@(_ZN43_GLOBAL__N__9ae7fba5_10_SoftMax_cu_9f978f6321softmax_warp_backwardIdddLi6ELb0ELb0EEEvPT0_PKT_S5_iiiPKb)
        /*4088*/ 	.word	0x00000000


	//----- nvinfo : EIATTR_MIN_STACK_SIZE
	.align		4
.L_2781:
        /*408c*/ 	.byte	0x04, 0x12
        /*408e*/ 	.short	(.L_2783 - .L_2782)
	.align		4
.L_2782:
        /*4090*/ 	.word	index@(_ZN43_GLOBAL__N__9ae7fba5_10_SoftMax_cu_9f978f6321softmax_warp_backwardIdddLi5ELb0ELb0EEEvPT0_PKT_S5_iiiPKb)
        /*4094*/ 	.word	0x00000000


	//----- nvinfo : EIATTR_MIN_STACK_SIZE
	.align		4
.L_2783:
        /*4098*/ 	.byte	0x04, 0x12
        /*409a*/ 	.short	(.L_2785 - .L_2784)
	.align		4
.L_2784:
        /*409c*/ 	.word	index@(_ZN43_GLOBAL__N__9ae7fba5_10_SoftMax_cu_9f978f6321softmax_warp_backwardIdddLi4ELb0ELb0EEEvPT0_PKT_S5_iiiPKb)
        /*40a0*/ 	.word	0x00000000


	//----- nvinfo : EIATTR_MIN_STACK_SIZE
	.align		4
.L_2785:
        /*40a4*/ 	.byte	0x04, 0x12
        /*40a6*/ 	.short	(.L_2787 - .L_2786)
	.align		4
.L_2786:
        /*40a8*/ 	.word	index@(_ZN43_GLOBAL__N__9ae7fba5_10_SoftMax_cu_9f978f6321softmax_warp_backwardIdddLi3ELb0ELb0EEEvPT0_PKT_S5_iiiPKb)
        /*40ac*/ 	.word	0x00000000


	//----- nvinfo : EIATTR_MIN_STACK_SIZE
	.align		4
.L_2787:
        /*40b0*/ 	.byte	0x04, 0x12
        /*40b2*/ 	.short	(.L_2789 - .L_2788)
	.align		4
.L_2788:
        /*40b4*/ 	.word	index@(_ZN43_GLOBAL__N__9ae7fba5_10_SoftMax_cu_9f978f6321softmax_warp_backwardIdddLi2ELb0ELb0EEEvPT0_PKT_S5_iiiPKb)
        /*40b8*/ 	.word	0x00000000


	//----- nvinfo : EIATTR_MIN_STACK_SIZE
	.align		4
.L_2789:
        /*40bc*/ 	.byte	0x04, 0x12
        /*40be*/ 	.short	(.L_2791 - .L_2790)
	.align		4
.L_2790:
        /*40c0*/ 	.word	index@(_ZN43_GLOBAL__N__9ae7fba5_10_SoftMax_cu_9f978f6321softmax_warp_backwardIdddLi1ELb0ELb0EEEvPT0_PKT_S5_iiiPKb)
        /*40c4*/ 	.word	0x00000000


	//----- nvinfo : EIATTR_MIN_STACK_SIZE
	.align		4
.L_2791:
        /*40c8*/ 	.byte	0x04, 0x12
        /*40ca*/ 	.short	(.L_2793 - .L_2792)
	.align		4
.L_2792:
        /*40cc*/ 	.word	index@(_ZN43_GLOBAL__N__9ae7fba5_10_SoftMax_cu_9f978f6321softmax_warp_backwardIdddLi0ELb0ELb0EEEvPT0_PKT_S5_iiiPKb)
        /*40d0*/ 	.word	0x00000000


	//----- nvinfo : EIATTR_MIN_STACK_SIZE
	.align		4
.L_2793:
        /*40d4*/ 	.byte	0x04, 0x12
        /*40d6*/ 	.short	(.L_2795 - .L_2794)
	.align		4
.L_2794:
        /*40d8*/ 	.word	index@(_ZN43_GLOBAL__N__9ae7fba5_10_SoftMax_cu_9f978f6320softmax_warp_forwardIN3c108BFloat16EffLi11ELb0ELb0EEEvPT0_PKT_iiiPKbib)
        /*40dc*/ 	.word	0x00000000


	//----- nvinfo : EIATTR_MIN_STACK_SIZE
	.align		4
.L_2795:
        /*40e0*/ 	.byte	0x04, 0x12
        /*40e2*/ 	.short	(.L_2797 - .L_2796)
	.align		4
.L_2796:
        /*40e4*/ 	.word	index@(_ZN43_GLOBAL__N__9ae7fba5_10_SoftMax_cu_9f978f6320softmax_warp_forwardIN3c108BFloat16EffLi10ELb0ELb0EEEvPT0_PKT_iiiPKbib)
        /*40e8*/ 	.word	0x00000000


	//----- nvinfo : EIATTR_MIN_STACK_SIZE
	.align		4
.L_2797:
        /*40ec*/ 	.byte	0x04, 0x12
        /*40ee*/ 	.short	(.L_2799 - .L_2798)
	.align		4
.L_2798:
        /*40f0*/ 	.word	index@(_ZN43_GLOBAL__N__9ae7fba5_10_SoftMax_cu_9f978f6320softmax_warp_forwardIN3c108BFloat16EffLi9ELb0ELb0EEEvPT0_PKT_iiiPKbib)
        /*40f4*/ 	.word	0x00000000


	//----- nvinfo : EIATTR_MIN_STACK_SIZE
	.align		4
.L_2799:
        /*40f8*/ 	.byte	0x04, 0x12
        /*40fa*/ 	.short	(.L_2801 - .L_2800)
	.align		4
.L_2800:
        /*40fc*/ 	.word	index@(_ZN43_GLOBAL__N__9ae7fba5_10_SoftMax_cu_9f978f6320softmax_warp_forwardIN3c108BFloat16EffLi8ELb0ELb0EEEvPT0_PKT_iiiPKbib)
        /*4100*/ 	.word	0x00000000


	//----- nvinfo : EIATTR_MIN_STACK_SIZE
	.align		4
.L_2801:
        /*4104*/ 	.byte	0x04, 0x12
        /*4106*/ 	.short	(.L_2803 - .L_2802)
	.align		4
.L_2802:
        /*4108*/ 	.word	index@(_ZN43_GLOBAL__N__9ae7fba5_10_SoftMax_cu_9f978f6320softmax_warp_forwardIN3c108BFloat16EffLi7ELb0ELb0EEEvPT0_PKT_iiiPKbib)
        /*410c*/ 	.word	0x00000000


	//----- nvinfo : EIATTR_MIN_STACK_SIZE
	.align		4
.L_2803:
        /*4110*/ 	.byte	0x04, 0x12
        /*4112*/ 	.short	(.L_2805 - .L_2804)
	.align		4
.L_2804:
        /*4114*/ 	.word	index@(_ZN43_GLOBAL__N__9ae7fba5_10_SoftMax_cu_9f978f6320softmax_warp_forwardIN3c108BFloat16EffLi6ELb0ELb0EEEvPT0_PKT_iiiPKbib)
        /*4118*/ 	.word	0x00000000


	//----- nvinfo : EIATTR_MIN_STACK_SIZE
	.align		4
.L_2805:
        /*411c*/ 	.byte	0x04, 0x12
        /*411e*/ 	.short	(.L_2807 - .L_2806)
	.align		4
.L_2806:
        /*4120*/ 	.word	index@(_ZN43_GLOBAL__N__9ae7fba5_10_SoftMax_cu_9f978f6320softmax_warp_forwardIN3c108BFloat16EffLi5ELb0ELb0EEEvPT0_PKT_iiiPKbib)
        /*4124*/ 	.word	0x00000000


	//----- nvinfo : EIATTR_MIN_STACK_SIZE
	.align		4
.L_2807:
        /*4128*/ 	.byte	0x04, 0x12
        /*412a*/ 	.short	(.L_2809 - .L_2808)
	.align		4
.L_2808:
        /*412c*/ 	.word	index@(_ZN43_GLOBAL__N__9ae7fba5_10_SoftMax_cu_9f978f6320softmax_warp_forwardIN3c108BFloat16EffLi4ELb0ELb0EEEvPT0_PKT_iiiPKbib)
        /*4130*/ 	.word	0x00000000


	//----- nvinfo : EIATTR_MIN_STACK_SIZE
	.align		4
.L_2809:
        /*4134*/ 	.byte	0x04, 0x12
        /*4136*/ 	.short	(.L_2811 - .L_2810)
	.align		4
.L_2810:
        /*4138*/ 	.word	index@(_ZN43_GLOBAL__N__9ae7fba5_10_SoftMax_cu_9f978f6320softmax_warp_forwardIN3c108BFloat16EffLi3ELb0ELb0EEEvPT0_PKT_iiiPKbib)
        /*413c*/ 	.word	0x00000000


	//----- nvinfo : EIATTR_MIN_STACK_SIZE
	.align		4
.L_2811:
        /*4140*/ 	.byte	0x04, 0x12
        /*4142*/ 	.short	(.L_2813 - .L_2812)
	.align		4
.L_2812:
        /*4144*/ 	.word	index@(_ZN43_GLOBAL__N__9ae7fba5_10_SoftMax_cu_9f978f6320softmax_warp_forwardIN3c108BFloat16EffLi2ELb0ELb0EEEvPT0_PKT_iiiPKbib)
        /*4148*/ 	.word	0x00000000


	//----- nvinfo : EIATTR_MIN_STACK_SIZE
	.align		4
.L_2813:
        /*414c*/ 	.byte	0x04, 0x12
        /*414e*/ 	.short	(.L_2815 - .L_2814)
	.align		4
.L_2814:
        /*4150*/ 	.word	index@(_ZN43_GLOBAL__N__9ae7fba5_10_SoftMax_cu_9f978f6320softmax_warp_forwardIN3c108BFloat16EffLi1ELb0ELb0EEEvPT0_PKT_iiiPKbib)
        /*4154*/ 	.word	0x00000000


	//----- nvinfo : EIATTR_MIN_STACK_SIZE
	.align		4
.L_2815:
        /*4158*/ 	.byte	0x04, 0x12
        /*415a*/ 	.short	(.L_2817 - .L_2816)
	.align		4
.L_2816:
        /*415c*/ 	.word	index@(_ZN43_GLOBAL__N__9ae7fba5_10_SoftMax_cu_9f978f6320softmax_warp_forwardIN3c108BFloat16EffLi0ELb0ELb0EEEvPT0_PKT_iiiPKbib)
        /*4160*/ 	.word	0x00000000


	//----- nvinfo : EIATTR_MIN_STACK_SIZE
	.align		4
.L_2817:
        /*4164*/ 	.byte	0x04, 0x12
        /*4166*/ 	.short	(.L_2819 - .L_2818)
	.align		4
.L_2818:
        /*4168*/ 	.word	index@(_ZN43_GLOBAL__N__9ae7fba5_10_SoftMax_cu_9f978f6320softmax_warp_forwardIN3c108BFloat16ES2_fLi11ELb0ELb0EEEvPT0_PKT_iiiPKbib)
        /*416c*/ 	.word	0x00000000


	//----- nvinfo : EIATTR_MIN_STACK_SIZE
	.align		4
.L_2819:
        /*4170*/ 	.byte	0x04, 0x12
        /*4172*/ 	.short	(.L_2821 - .L_2820)
	.align		4
.L_2820:
        /*4174*/ 	.word	index@(_ZN43_GLOBAL__N__9ae7fba5_10_SoftMax_cu_9f978f6320softmax_warp_forwardIN3c108BFloat16ES2_fLi10ELb0ELb0EEEvPT0_PKT_iiiPKbib)
        /*4178*/ 	.word	0x00000000


	//----- nvinfo : EIATTR_MIN_STACK_SIZE
	.align		4
.L_2821:
        /*417c*/ 	.byte	0x04, 0x12
        /*417e*/ 	.short	(.L_2823 - .L_2822)
	.align		4
.L_2822:
        /*4180*/ 	.word	index@(_ZN43_GLOBAL__N__9ae7fba5_10_SoftMax_cu_9f978f6320softmax_warp_forwardIN3c108BFloat16ES2_fLi9ELb0ELb0EEEvPT0_PKT_iiiPKbib)
        /*4184*/ 	.word	0x00000000


	//----- nvinfo : EIATTR_MIN_STACK_SIZE
	.align		4
.L_2823:
        /*4188*/ 	.byte	0x04, 0x12
        /*418a*/ 	.short	(.L_2825 - .L_2824)
	.align		4
.L_2824:
        /*418c*/ 	.word	index@(_ZN43_GLOBAL__N__9ae7fba5_10_SoftMax_cu_9f978f6320softmax_warp_forwardIN3c108BFloat16ES2_fLi8ELb0ELb0EEEvPT0_PKT_iiiPKbib)
        /*4190*/ 	.word	0x00000000


	//----- nvinfo : EIATTR_MIN_STACK_SIZE
	.align		4
.L_2825:
        /*4194*/ 	.byte	0x04, 0x12
        /*4196*/ 	.short	(.L_2827 - .L_2826)
	.align		4
.L_2826:
        /*4198*/ 	.word	index@(_ZN43_GLOBAL__N__9ae7fba5_10_SoftMax_cu_9f978f6320softmax_warp_forwardIN3c108BFloat16ES2_fLi7ELb0ELb0EEEvPT0_PKT_iiiPKbib)
        /*419c*/ 	.word	0x00000000


	//----- nvinfo : EIATTR_MIN_STACK_SIZE
	.align		4
.L_2827:
        /*41a0*/ 	.byte	0x04, 0x12
        /*41a2*/ 	.short	(.L_2829 - .L_2828)
	.align		4
.L_2828:
        /*41a4*/ 	.word	index@(_ZN43_GLOBAL__N__9ae7fba5_10_SoftMax_cu_9f978f6320softmax_warp_forwardIN3c108BFloat16ES2_fLi6ELb0ELb0EEEvPT0_PKT_iiiPKbib)
        /*41a8*/ 	.word	0x00000000


	//----- nvinfo : EIATTR_MIN_STACK_SIZE
	.align		4
.L_2829:
        /*41ac*/ 	.byte	0x04, 0x12
        /*41ae*/ 	.short	(.L_2831 - .L_2830)
	.align		4
.L_2830:
        /*41b0*/ 	.word	index@(_ZN43_GLOBAL__N__9ae7fba5_10_SoftMax_cu_9f978f6320softmax_warp_forwardIN3c108BFloat16ES2_fLi5ELb0ELb0EEEvPT0_PKT_iiiPKbib)
        /*41b4*/ 	.word	0x00000000


	//----- nvinfo : EIATTR_MIN_STACK_SIZE
	.align		4
.L_2831:
        /*41b8*/ 	.byte	0x04, 0x12
        /*41ba*/ 	.short	(.L_2833 - .L_2832)
	.align		4
.L_2832:
        /*41bc*/ 	.word	index@(_ZN43_GLOBAL__N__9ae7fba5_10_SoftMax_cu_9f978f6320softmax_warp_forwardIN3c108BFloat16ES2_fLi4ELb0ELb0EEEvPT0_PKT_iiiPKbib)
        /*41c0*/ 	.word	0x00000000


	//----- nvinfo : EIATTR_MIN_STACK_SIZE
	.align		4
.L_2833:
        /*41c4*/ 	.byte	0x04, 0x12
        /*41c6*/ 	.short	(.L_2835 - .L_2834)
	.align		4
.L_2834:
        /*41c8*/ 	.word	index@(_ZN43_GLOBAL__N__9ae7fba5_10_SoftMax_cu_9f978f6320softmax_warp_forwardIN3c108BFloat16ES2_fLi3ELb0ELb0EEEvPT0_PKT_iiiPKbib)
        /*41cc*/ 	.word	0x00000000


	//----- nvinfo : EIATTR_MIN_STACK_SIZE
	.align		4
.L_2835:
        /*41d0*/ 	.byte	0x04, 0x12
        /*41d2*/ 	.short	(.L_2837 - .L_2836)
	.align		4
.L_2836:
        /*41d4*/ 	.word	index@(_ZN43_GLOBAL__N__9ae7fba5_10_SoftMax_cu_9f978f6320softmax_warp_forwardIN3c108BFloat16ES2_fLi2ELb0ELb0EEEvPT0_PKT_iiiPKbib)
        /*41d8*/ 	.word	0x00000000


	//----- nvinfo : EIATTR_MIN_STACK_SIZE
	.align		4
.L_2837:
        /*41dc*/ 	.byte	0x04, 0x12
        /*41de*/ 	.short	(.L_2839 - .L_2838)
	.align		4
.L_2838:
        /*41e0*/ 	.word	index@(_ZN43_GLOBAL__N__9ae7fba5_10_SoftMax_cu_9f978f6320softmax_warp_forwardIN3c108BFloat16ES2_fLi1ELb0ELb0EEEvPT0_PKT_iiiPKbib)
        /*41e4*/ 	.word	0x00000000


	//----- nvinfo : EIATTR_MIN_STACK_SIZE
	.align		4
.L_2839:
        /*41e8*/ 	.byte	0x04, 0x12
        /*41ea*/ 	.short	(.L_2841 - .L_2840)
	.align		4
.L_2840:
        /*41ec*/ 	.word	index@(_ZN43_GLOBAL__N__9ae7fba5_10_SoftMax_cu_9f978f6320softmax_warp_forwardIN3c108BFloat16ES2_fLi0ELb0ELb0EEEvPT0_PKT_iiiPKbib)
        /*41f0*/ 	.word	0x00000000


	//----- nvinfo : EIATTR_MIN_STACK_SIZE
	.align		4
.L_2841:
        /*41f4*/ 	.byte	0x04, 0x12
        /*41f6*/ 	.short	(.L_2843 - .L_2842)
	.align		4
.L_2842:
        /*41f8*/ 	.word	index@(_ZN43_GLOBAL__N__9ae7fba5_10_SoftMax_cu_9f978f6320softmax_warp_forwardIN3c104HalfEffLi11ELb0ELb0EEEvPT0_PKT_iiiPKbib)
        /*41fc*/ 	.word	0x00000000


	//----- nvinfo : EIATTR_MIN_STACK_SIZE
	.align		4
.L_2843:
        /*4200*/ 	.byte	0x04, 0x12
        /*4202*/ 	.short	(.L_2845 - .L_2844)
	.align		4
.L_2844:
        /*4204*/ 	.word	index@(_ZN43_GLOBAL__N__9ae7fba5_10_SoftMax_cu_9f978f6320softmax_warp_forwardIN3c104HalfEffLi10ELb0ELb0EEEvPT0_PKT_iiiPKbib)
        /*4208*/ 	.word	0x00000000


	//----- nvinfo : EIATTR_MIN_STACK_SIZE
	.align		4
.L_2845:
        /*420c*/ 	.byte	0x04, 0x12
        /*420e*/ 	.short	(.L_2847 - .L_2846)
	.align		4
.L_2846:
        /*4210*/ 	.word	index@(_ZN43_GLOBAL__N__9ae7fba5_10_SoftMax_cu_9f978f6320softmax_warp_forwardIN3c104HalfEffLi9ELb0ELb0EEEvPT0_PKT_iiiPKbib)
        /*4214*/ 	.word	0x00000000


	//----- nvinfo : EIATTR_MIN_STACK_SIZE
	.align		4
.L_2847:
        /*4218*/ 	.byte	0x04, 0x12
        /*421a*/ 	.short	(.L_2849 - .L_2848)
	.align		4
.L_2848:
        /*421c*/ 	.word	index@(_ZN43_GLOBAL__N__9ae7fba5_10_SoftMax_cu_9f978f6320softmax_warp_forwardIN3c104HalfEffLi8ELb0ELb0EEEvPT0_PKT_iiiPKbib)
        /*4220*/ 	.word	0x00000000


	//----- nvinfo : EIATTR_MIN_STACK_SIZE
	.align		4
.L_2849:
        /*4224*/ 	.byte	0x04, 0x12
        /*4226*/ 	.short	(.L_2851 - .L_2850)
	.align		4
.L_2850:
        /*4228*/ 	.word	index@(_ZN43_GLOBAL__N__9ae7fba5_10_SoftMax_cu_9f978f6320softmax_warp_forwardIN3c104HalfEffLi7ELb0ELb0EEEvPT0_PKT_iiiPKbib)
        /*422c*/ 	.word	0x00000000


	//----- nvinfo : EIATTR_MIN_STACK_SIZE
	.align		4
.L_2851:
        /*4230*/ 	.byte	0x04, 0x12
        /*4232*/ 	.short	(.L_2853 - .L_2852)
	.align		4
.L_2852:
        /*4234*/ 	.word	index@(_ZN43_GLOBAL__N__9ae7fba5_10_SoftMax_cu_9f978f6320softmax_warp_forwardIN3c104HalfEffLi6ELb0ELb0EEEvPT0_PKT_iiiPKbib)
        /*4238*/ 	.word	0x00000000


	//----- nvinfo : EIATTR_MIN_STACK_SIZE
	.align		4
.L_2853:
        /*423c*/ 	.byte	0x04, 0x12
        /*423e*/ 	.short	(.L_2855 - .L_2854)
	.align		4
.L_2854:
        /*4240*/ 	.word	index@(_ZN43_GLOBAL__N__9ae7fba5_10_SoftMax_cu_9f978f6320softmax_warp_forwardIN3c104HalfEffLi5ELb0ELb0EEEvPT0_PKT_iiiPKbib)
        /*4244*/ 	.word	0x00000000


	//----- nvinfo : EIATTR_MIN_STACK_SIZE
	.align		4
.L_2855:
        /*4248*/ 	.byte	0x04, 0x12
        /*424a*/ 	.short	(.L_2857 - .L_2856)
	.align		4
.L_2856:
        /*424c*/ 	.word	index@(_ZN43_GLOBAL__N__9ae7fba5_10_SoftMax_cu_9f978f6320softmax_warp_forwardIN3c104HalfEffLi4ELb0ELb0EEEvPT0_PKT_iiiPKbib)
        /*4250*/ 	.word	0x00000000


	//----- nvinfo : EIATTR_MIN_STACK_SIZE
	.align		4
.L_2857:
        /*4254*/ 	.byte	0x04, 0x12
        /*4256*/ 	.short	(.L_2859 - .L_2858)
	.align		4
.L_2858:
        /*4258*/ 	.word	index@(_ZN43_GLOBAL__N__9ae7fba5_10_SoftMax_cu_9f978f6320softmax_warp_forwardIN3c104HalfEffLi3ELb0ELb0EEEvPT0_PKT_iiiPKbib)
        /*425c*/ 	.word	0x00000000


	//----- nvinfo : EIATTR_MIN_STACK_SIZE
	.align		4
.L_2859:
        /*4260*/ 	.byte	0x04, 0x12
        /*4262*/ 	.short	(.L_2861 - .L_2860)
	.align		4
.L_2860:
        /*4264*/ 	.word	index@(_ZN43_GLOBAL__N__9ae7fba5_10_SoftMax_cu_9f978f6320softmax_warp_forwardIN3c104HalfEffLi2ELb0ELb0EEEvPT0_PKT_iiiPKbib)
        /*4268*/ 	.word	0x00000000


	//----- nvinfo : EIATTR_MIN_STACK_SIZE
	.align		4
.L_2861:
        /*426c*/ 	.byte	0x04, 0x12
        /*426e*/ 	.short	(.L_2863 - .L_2862)
	.align		4
.L_2862:
        /*4270*/ 	.word	index@(_ZN43_GLOBAL__N__9ae7fba5_10_SoftMax_cu_9f978f6320softmax_warp_forwardIN3c104HalfEffLi1ELb0ELb0EEEvPT0_PKT_iiiPKbib)
        /*4274*/ 	.word	0x00000000


	//----- nvinfo : EIATTR_MIN_STACK_SIZE
	.align		4
.L_2863:
        /*4278*/ 	.byte	0x04, 0x12
        /*427a*/ 	.short	(.L_2865 - .L_2864)
	.align		4
.L_2864:
        /*427c*/ 	.word	index@(_ZN43_GLOBAL__N__9ae7fba5_10_SoftMax_cu_9f978f6320softmax_warp_forwardIN3c104HalfEffLi0ELb0ELb0EEEvPT0_PKT_iiiPKbib)
        /*4280*/ 	.word	0x00000000


	//----- nvinfo : EIATTR_MIN_STACK_SIZE
	.align		4
.L_2865:
        /*4284*/ 	.byte	0x04, 0x12
        /*4286*/ 	.short	(.L_2867 - .L_2866)
	.align		4
.L_2866:
        /*4288*/ 	.word	index@(_ZN43_GLOBAL__N__9ae7fba5_10_SoftMax_cu_9f978f6320softmax_warp_forwardIN3c104HalfES2_fLi11ELb0ELb0EEEvPT0_PKT_iiiPKbib)
        /*428c*/ 	.word	0x00000000


	//----- nvinfo : EIATTR_MIN_STACK_SIZE
	.align		4
.L_2867:
        /*4290*/ 	.byte	0x04, 0x12
        /*4292*/ 	.short	(.L_2869 - .L_2868)
	.align		4
.L_2868:
        /*4294*/ 	.word	index@(_ZN43_GLOBAL__N__9ae7fba5_10_SoftMax_cu_9f978f6320softmax_warp_forwardIN3c104HalfES2_fLi10ELb0ELb0EEEvPT0_PKT_iiiPKbib)
        /*4298*/ 	.word	0x00000000


	//----- nvinfo : EIATTR_MIN_STACK_SIZE
	.align		4
.L_2869:
        /*429c*/ 	.byte	0x04, 0x12
        /*429e*/ 	.short	(.L_2871 - .L_2870)
	.align		4
.L_2870:
        /*42a0*/ 	.word	index@(_ZN43_GLOBAL__N__9ae7fba5_10_SoftMax_cu_9f978f6320softmax_warp_forwardIN3c104HalfES2_fLi9ELb0ELb0EEEvPT0_PKT_iiiPKbib)
        /*42a4*/ 	.word	0x00000000


	//----- nvinfo : EIATTR_MIN_STACK_SIZE
	.align		4
.L_2871:
        /*42a8*/ 	.byte	0x04, 0x12
        /*42aa*/ 	.short	(.L_2873 - .L_2872)
	.align		4
.L_2872:
        /*42ac*/ 	.word	index@(_ZN43_GLOBAL__N__9ae7fba5_10_SoftMax_cu_9f978f6320softmax_warp_forwardIN3c104HalfES2_fLi8ELb0ELb0EEEvPT0_PKT_iiiPKbib)
        /*42b0*/ 	.word	0x00000000


	//----- nvinfo : EIATTR_MIN_STACK_SIZE
	.align		4
.L_2873:
        /*42b4*/ 	.byte	0x04, 0x12
        /*42b6*/ 	.short	(.L_2875 - .L_2874)
	.align		4
.L_2874:
        /*42b8*/ 	.word	index@(_ZN43_GLOBAL__N__9ae7fba5_10_SoftMax_cu_9f978f6320softmax_warp_forwardIN3c104HalfES2_fLi7ELb0ELb0EEEvPT0_PKT_iiiPKbib)
        /*42bc*/ 	.word	0x00000000


	//----- nvinfo : EIATTR_MIN_STACK_SIZE
	.align		4
.L_2875:
        /*42c0*/ 	.byte	0x04, 0x12
        /*42c2*/ 	.short	(.L_2877 - .L_2876)
	.align		4
.L_2876:
        /*42c4*/ 	.word	index@(_ZN43_GLOBAL__N__9ae7fba5_10_SoftMax_cu_9f978f6320softmax_warp_forwardIN3c104HalfES2_fLi6ELb0ELb0EEEvPT0_PKT_iiiPKbib)
        /*42c8*/ 	.word	0x00000000


	//----- nvinfo : EIATTR_MIN_STACK_SIZE
	.align		4
.L_2877:
        /*42cc*/ 	.byte	0x04, 0x12
        /*42ce*/ 	.short	(.L_2879 - .L_2878)
	.align		4
.L_2878:
        /*42d0*/ 	.word	index@(_ZN43_GLOBAL__N__9ae7fba5_10_SoftMax_cu_9f978f6320softmax_warp_forwardIN3c104HalfES2_fLi5ELb0ELb0EEEvPT0_PKT_iiiPKbib)
        /*42d4*/ 	.word	0x00000000


	//----- nvinfo : EIATTR_MIN_STACK_SIZE
	.align		4
.L_2879:
        /*42d8*/ 	.byte	0x04, 0x12
        /*42da*/ 	.short	(.L_2881 - .L_2880)
	.align		4
.L_2880:
        /*42dc*/ 	.word	index@(_ZN43_GLOBAL__N__9ae7fba5_10_SoftMax_cu_9f978f6320softmax_warp_forwardIN3c104HalfES2_fLi4ELb0ELb0EEEvPT0_PKT_iiiPKbib)
        /*42e0*/ 	.word	0x00000000


	//----- nvinfo : EIATTR_MIN_STACK_SIZE
	.align		4
.L_2881:
        /*42e4*/ 	.byte	0x04, 0x12
        /*42e6*/ 	.short	(.L_2883 - .L_2882)
	.align		4
.L_2882:
        /*42e8*/ 	.word	index@(_ZN43_GLOBAL__N__9ae7fba5_10_SoftMax_cu_9f978f6320softmax_warp_forwardIN3c104HalfES2_fLi3ELb0ELb0EEEvPT0_PKT_iiiPKbib)
        /*42ec*/ 	.word	0x00000000


	//----- nvinfo : EIATTR_MIN_STACK_SIZE
	.align		4
.L_2883:
        /*42f0*/ 	.byte	0x04, 0x12
        /*42f2*/ 	.short	(.L_2885 - .L_2884)
	.align		4
.L_2884:
        /*42f4*/ 	.word	index@(_ZN43_GLOBAL__N__9ae7fba5_10_SoftMax_cu_9f978f6320softmax_warp_forwardIN3c104HalfES2_fLi2ELb0ELb0EEEvPT0_PKT_iiiPKbib)
        /*42f8*/ 	.word	0x00000000


	//----- nvinfo : EIATTR_MIN_STACK_SIZE
	.align		4
.L_2885:
        /*42fc*/ 	.byte	0x04, 0x12
        /*42fe*/ 	.short	(.L_2887 - .L_2886)
	.align		4
.L_2886:
        /*4300*/ 	.word	index@(_ZN43_GLOBAL__N__9ae7fba5_10_SoftMax_cu_9f978f6320softmax_warp_forwardIN3c104HalfES2_fLi1ELb0ELb0EEEvPT0_PKT_iiiPKbib)
        /*4304*/ 	.word	0x00000000


	//----- nvinfo : EIATTR_MIN_STACK_SIZE
	.align		4
.L_2887:
        /*4308*/ 	.byte	0x04, 0x12
        /*430a*/ 	.short	(.L_2889 - .L_2888)
	.align		4
.L_2888:
        /*430c*/ 	.word	index@(_ZN43_GLOBAL__N__9ae7fba5_10_SoftMax_cu_9f978f6320softmax_warp_forwardIN3c104HalfES2_fLi0ELb0ELb0EEEvPT0_PKT_iiiPKbib)
        /*4310*/ 	.word	0x00000000


	//----- nvinfo : EIATTR_MIN_STACK_SIZE
	.align		4
.L_2889:
        /*4314*/ 	.byte	0x04, 0x12
        /*4316*/ 	.short	(.L_2891 - .L_2890)
	.align		4
.L_2890:
        /*4318*/ 	.word	index@(_ZN43_GLOBAL__N__9ae7fba5_10_SoftMax_cu_9f978f6320softmax_warp_forwardIfffLi11ELb0ELb0EEEvPT0_PKT_iiiPKbib)
        /*431c*/ 	.word	0x00000000


	//----- nvinfo : EIATTR_MIN_STACK_SIZE
	.align		4
.L_2891:
        /*4320*/ 	.byte	0x04, 0x12
        /*4322*/ 	.short	(.L_2893 - .L_2892)
	.align		4
.L_2892:
        /*4324*/ 	.word	index@(_ZN43_GLOBAL__N__9ae7fba5_10_SoftMax_cu_9f978f6320softmax_warp_forwardIfffLi10ELb0ELb0EEEvPT0_PKT_iiiPKbib)
        /*4328*/ 	.word	0x00000000


	//----- nvinfo : EIATTR_MIN_STACK_SIZE
	.align		4
.L_2893:
        /*432c*/ 	.byte	0x04, 0x12
        /*432e*/ 	.short	(.L_2895 - .L_2894)
	.align		4
.L_2894:
        /*4330*/ 	.word	index@(_ZN43_GLOBAL__N__9ae7fba5_10_SoftMax_cu_9f978f6320softmax_warp_forwardIfffLi9ELb0ELb0EEEvPT0_PKT_iiiPKbib)
        /*4334*/ 	.word	0x00000000


	//----- nvinfo : EIATTR_MIN_STACK_SIZE
	.align		4
.L_2895:
        /*4338*/ 	.byte	0x04, 0x12
        /*433a*/ 	.short	(.L_2897 - .L_2896)
	.align		4
.L_2896:
        /*433c*/ 	.word	index@(_ZN43_GLOBAL__N__9ae7fba5_10_SoftMax_cu_9f978f6320softmax_warp_forwardIfffLi8ELb0ELb0EEEvPT0_PKT_iiiPKbib)
        /*4340*/ 	.word	0x00000000


	//----- nvinfo : EIATTR_MIN_STACK_SIZE
	.align		4
.L_2897:
        /*4344*/ 	.byte	0x04, 0x12
        /*4346*/ 	.short	(.L_2899 - .L_2898)
	.align		4
.L_2898:
        /*4348*/ 	.word	index@(_ZN43_GLOBAL__N__9ae7fba5_10_SoftMax_cu_9f978f6320softmax_warp_forwardIfffLi7ELb0ELb0EEEvPT0_PKT_iiiPKbib)
        /*434c*/ 	.word	0x00000000


	//----- nvinfo : EIATTR_MIN_STACK_SIZE
	.align		4
.L_2899:
        /*4350*/ 	.byte	0x04, 0x12
        /*4352*/ 	.short	(.L_2901 - .L_2900)
	.align		4
.L_2900:
        /*4354*/ 	.word	index@(_ZN43_GLOBAL__N__9ae7fba5_10_SoftMax_cu_9f978f6320softmax_warp_forwardIfffLi6ELb0ELb0EEEvPT0_PKT_iiiPKbib)
        /*4358*/ 	.word	0x00000000


	//----- nvinfo : EIATTR_MIN_STACK_SIZE
	.align		4
.L_2901:
        /*435c*/ 	.byte	0x04, 0x12
        /*435e*/ 	.short	(.L_2903 - .L_2902)
	.align		4
.L_2902:
        /*4360*/ 	.word	index@(_ZN43_GLOBAL__N__9ae7fba5_10_SoftMax_cu_9f978f6320softmax_warp_forwardIfffLi5ELb0ELb0EEEvPT0_PKT_iiiPKbib)
        /*4364*/ 	.word	0x00000000


	//----- nvinfo : EIATTR_MIN_STACK_SIZE
	.align		4
.L_2903:
        /*4368*/ 	.byte	0x04, 0x12
        /*436a*/ 	.short	(.L_2905 - .L_2904)
	.align		4
.L_2904:
        /*436c*/ 	.word	index@(_ZN43_GLOBAL__N__9ae7fba5_10_SoftMax_cu_9f978f6320softmax_warp_forwardIfffLi4ELb0ELb0EEEvPT0_PKT_iiiPKbib)
        /*4370*/ 	.word	0x00000000


	//----- nvinfo : EIATTR_MIN_STACK_SIZE
	.align		4
.L_2905:
        /*4374*/ 	.byte	0x04, 0x12
        /*4376*/ 	.short	(.L_2907 - .L_2906)
	.align		4
.L_2906:
        /*4378*/ 	.word	index@(_ZN43_GLOBAL__N__9ae7fba5_10_SoftMax_cu_9f978f6320softmax_warp_forwardIfffLi3ELb0ELb0EEEvPT0_PKT_iiiPKbib)
        /*437c*/ 	.word	0x00000000


	//----- nvinfo : EIATTR_MIN_STACK_SIZE
	.align		4
.L_2907:
        /*4380*/ 	.byte	0x04, 0x12
        /*4382*/ 	.short	(.L_2909 - .L_2908)
	.align		4
.L_2908:
        /*4384*/ 	.word	index@(_ZN43_GLOBAL__N__9ae7fba5_10_SoftMax_cu_9f978f6320softmax_warp_forwardIfffLi2ELb0ELb0EEEvPT0_PKT_iiiPKbib)
        /*4388*/ 	.word	0x00000000


	//----- nvinfo : EIATTR_MIN_STACK_SIZE
	.align		4
.L_2909:
        /*438c*/ 	.byte	0x04, 0x12
        /*438e*/ 	.short	(.L_2911 - .L_2910)
	.align		4
.L_2910:
        /*4390*/ 	.word	index@(_ZN43_GLOBAL__N__9ae7fba5_10_SoftMax_cu_9f978f6320softmax_warp_forwardIfffLi1ELb0ELb0EEEvPT0_PKT_iiiPKbib)
        /*4394*/ 	.word	0x00000000


	//----- nvinfo : EIATTR_MIN_STACK_SIZE
	.align		4
.L_2911:
        /*4398*/ 	.byte	0x04, 0x12
        /*439a*/ 	.short	(.L_2913 - .L_2912)
	.align		4
.L_2912:
        /*439c*/ 	.word	index@(_ZN43_GLOBAL__N__9ae7fba5_10_SoftMax_cu_9f978f6320softmax_warp_forwardIfffLi0ELb0ELb0EEEvPT0_PKT_iiiPKbib)
        /*43a0*/ 	.word	0x00000000


	//----- nvinfo : EIATTR_MIN_STACK_SIZE
	.align		4
.L_2913:
        /*43a4*/ 	.byte	0x04, 0x12
        /*43a6*/ 	.short	(.L_2915 - .L_2914)
	.align		4
.L_2914:
        /*43a8*/ 	.word	index@(_ZN43_GLOBAL__N__9ae7fba5_10_SoftMax_cu_9f978f6320softmax_warp_forwardIdddLi11ELb0ELb0EEEvPT0_PKT_iiiPKbib)
        /*43ac*/ 	.word	0x00000000


	//----- nvinfo : EIATTR_MIN_STACK_SIZE
	.align		4
.L_2915:
        /*43b0*/ 	.byte	0x04, 0x12
        /*43b2*/ 	.short	(.L_2917 - .L_2916)
	.align		4
.L_2916:
        /*43b4*/ 	.word	index@(_ZN43_GLOBAL__N__9ae7fba5_10_SoftMax_cu_9f978f6320softmax_warp_forwardIdddLi10ELb0ELb0EEEvPT0_PKT_iiiPKbib)
        /*43b8*/ 	.word	0x00000000


	//----- nvinfo : EIATTR_MIN_STACK_SIZE
	.align		4
.L_2917:
        /*43bc*/ 	.byte	0x04, 0x12
        /*43be*/ 	.short	(.L_2919 - .L_2918)
	.align		4
.L_2918:
        /*43c0*/ 	.word	index@(_ZN43_GLOBAL__N__9ae7fba5_10_SoftMax_cu_9f978f6320softmax_warp_forwardIdddLi9ELb0ELb0EEEvPT0_PKT_iiiPKbib)
        /*43c4*/ 	.word	0x00000000


	//----- nvinfo : EIATTR_MIN_STACK_SIZE
	.align		4
.L_2919:
        /*43c8*/ 	.byte	0x04, 0x12
        /*43ca*/ 	.short	(.L_2921 - .L_2920)
	.align		4
.L_2920:
        /*43cc*/ 	.word	index@(_ZN43_GLOBAL__N__9ae7fba5_10_SoftMax_cu_9f978f6320softmax_warp_forwardIdddLi8ELb0ELb0EEEvPT0_PKT_iiiPKbib)
        /*43d0*/ 	.word	0x00000000


	//----- nvinfo : EIATTR_MIN_STACK_SIZE
	.align		4
.L_2921:
        /*43d4*/ 	.byte	0x04, 0x12
        /*43d6*/ 	.short	(.L_2923 - .L_2922)
	.align		4
.L_2922:
        /*43d8*/ 	.word	index@(_ZN43_GLOBAL__N__9ae7fba5_10_SoftMax_cu_9f978f6320softmax_warp_forwardIdddLi7ELb0ELb0EEEvPT0_PKT_iiiPKbib)
        /*43dc*/ 	.word	0x00000000


	//----- nvinfo : EIATTR_MIN_STACK_SIZE
	.align		4
.L_2923:
        /*43e0*/ 	.byte	0x04, 0x12
        /*43e2*/ 	.short	(.L_2925 - .L_2924)
	.align		4
.L_2924:
        /*43e4*/ 	.word	index@(_ZN43_GLOBAL__N__9ae7fba5_10_SoftMax_cu_9f978f6320softmax_warp_forwardIdddLi6ELb0ELb0EEEvPT0_PKT_iiiPKbib)
        /*43e8*/ 	.word	0x00000000


	//----- nvinfo : EIATTR_MIN_STACK_SIZE
	.align		4
.L_2925:
        /*43ec*/ 	.byte	0x04, 0x12
        /*43ee*/ 	.short	(.L_2927 - .L_2926)
	.align		4
.L_2926:
        /*43f0*/ 	.word	index@(_ZN43_GLOBAL__N__9ae7fba5_10_SoftMax_cu_9f978f6320softmax_warp_forwardIdddLi5ELb0ELb0EEEvPT0_PKT_iiiPKbib)
        /*43f4*/ 	.word	0x00000000


	//----- nvinfo : EIATTR_MIN_STACK_SIZE
	.align		4
.L_2927:
        /*43f8*/ 	.byte	0x04, 0x12
        /*43fa*/ 	.short	(.L_2929 - .L_2928)
	.align		4
.L_2928:
        /*43fc*/ 	.word	index@(_ZN43_GLOBAL__N__9ae7fba5_10_SoftMax_cu_9f978f6320softmax_warp_forwardIdddLi4ELb0ELb0EEEvPT0_PKT_iiiPKbib)
        /*4400*/ 	.word	0x00000000


	//----- nvinfo : EIATTR_MIN_STACK_SIZE
	.align		4
.L_2929:
        /*4404*/ 	.byte	0x04, 0x12
        /*4406*/ 	.short	(.L_2931 - .L_2930)
	.align		4
.L_2930:
        /*4408*/ 	.word	index@(_ZN43_GLOBAL__N__9ae7fba5_10_SoftMax_cu_9f978f6320softmax_warp_forwardIdddLi3ELb0ELb0EEEvPT0_PKT_iiiPKbib)
        /*440c*/ 	.word	0x00000000


	//----- nvinfo : EIATTR_MIN_STACK_SIZE
	.align		4
.L_2931:
        /*4410*/ 	.byte	0x04, 0x12
        /*4412*/ 	.short	(.L_2933 - .L_2932)
	.align		4
.L_2932:
        /*4414*/ 	.word	index@(_ZN43_GLOBAL__N__9ae7fba5_10_SoftMax_cu_9f978f6320softmax_warp_forwardIdddLi2ELb0ELb0EEEvPT0_PKT_iiiPKbib)
        /*4418*/ 	.word	0x00000000


	//----- nvinfo : EIATTR_MIN_STACK_SIZE
	.align		4
.L_2933:
        /*441c*/ 	.byte	0x04, 0x12
        /*441e*/ 	.short	(.L_2935 - .L_2934)
	.align		4
.L_2934:
        /*4420*/ 	.word	index@(_ZN43_GLOBAL__N__9ae7fba5_10_SoftMax_cu_9f978f6320softmax_warp_forwardIdddLi1ELb0ELb0EEEvPT0_PKT_iiiPKbib)
        /*4424*/ 	.word	0x00000000


	//----- nvinfo : EIATTR_MIN_STACK_SIZE
	.align		4
.L_2935:
        /*4428*/ 	.byte	0x04, 0x12
        /*442a*/ 	.short	(.L_2937 - .L_2936)
	.align		4
.L_2936:
        /*442c*/ 	.word	index@(_ZN43_GLOBAL__N__9ae7fba5_10_SoftMax_cu_9f978f6320softmax_warp_forwardIdddLi0ELb0ELb0EEEvPT0_PKT_iiiPKbib)
        /*4430*/ 	.word	0x00000000


	//----- nvinfo : EIATTR_MIN_STACK_SIZE
	.align		4
.L_2937:
        /*4434*/ 	.byte	0x04, 0x12
        /*4436*/ 	.short	(.L_2939 - .L_2938)
	.align		4
.L_2938:
        /*4438*/ 	.word	index@(_ZN43_GLOBAL__N__9ae7fba5_10_SoftMax_cu_9f978f6321softmax_warp_backwardIfN3c108BFloat16EfLi10ELb1ELb0EEEvPT0_PKT_S7_iiiPKb)
        /*443c*/ 	.word	0x00000000


	//----- nvinfo : EIATTR_MIN_STACK_SIZE
	.align		4
.L_2939:
        /*4440*/ 	.byte	0x04, 0x12
        /*4442*/ 	.short	(.L_2941 - .L_2940)
	.align		4
.L_2940:
        /*4444*/ 	.word	index@(_ZN43_GLOBAL__N__9ae7fba5_10_SoftMax_cu_9f978f6321softmax_warp_backwardIfN3c108BFloat16EfLi9ELb1ELb0EEEvPT0_PKT_S7_iiiPKb)
        /*4448*/ 	.word	0x00000000


	//----- nvinfo : EIATTR_MIN_STACK_SIZE
	.align		4
.L_2941:
        /*444c*/ 	.byte	0x04, 0x12
        /*444e*/ 	.short	(.L_2943 - .L_2942)
	.align		4
.L_2942:
        /*4450*/ 	.word	index@(_ZN43_GLOBAL__N__9ae7fba5_10_SoftMax_cu_9f978f6321softmax_warp_backwardIfN3c108BFloat16EfLi8ELb1ELb0EEEvPT0_PKT_S7_iiiPKb)
        /*4454*/ 	.word	0x00000000


	//----- nvinfo : EIATTR_MIN_STACK_SIZE
	.align		4
.L_2943:
        /*4458*/ 	.byte	0x04, 0x12
        /*445a*/ 	.short	(.L_2945 - .L_2944)
	.align		4
.L_2944:
        /*445c*/ 	.word	index@(_ZN43_GLOBAL__N__9ae7fba5_10_SoftMax_cu_9f978f6321softmax_warp_backwardIfN3c108BFloat16EfLi7ELb1ELb0EEEvPT0_PKT_S7_iiiPKb)
        /*4460*/ 	.word	0x00000000


	//----- nvinfo : EIATTR_MIN_STACK_SIZE
	.align		4
.L_2945:
        /*4464*/ 	.byte	0x04, 0x12
        /*4466*/ 	.short	(.L_2947 - .L_2946)
	.align		4
.L_2946:
        /*4468*/ 	.word	index@(_ZN43_GLOBAL__N__9ae7fba5_10_SoftMax_cu_9f978f6321softmax_warp_backwardIfN3c108BFloat16EfLi6ELb1ELb0EEEvPT0_PKT_S7_iiiPKb)
        /*446c*/ 	.word	0x00000000


	//----- nvinfo : EIATTR_MIN_STACK_SIZE
	.align		4
.L_2947:
        /*4470*/ 	.byte	0x04, 0x12
        /*4472*/ 	.short	(.L_2949 - .L_2948)
	.align		4
.L_2948:
        /*4474*/ 	.word	index@(_ZN43_GLOBAL__N__9ae7fba5_10_SoftMax_cu_9f978f6321softmax_warp_backwardIfN3c108BFloat16EfLi5ELb1ELb0EEEvPT0_PKT_S7_iiiPKb)
        /*4478*/ 	.word	0x00000000


	//----- nvinfo : EIATTR_MIN_STACK_SIZE
	.align		4
.L_2949:
        /*447c*/ 	.byte	0x04, 0x12
        /*447e*/ 	.short	(.L_2951 - .L_2950)
	.align		4
.L_2950:
        /*4480*/ 	.word	index@(_ZN43_GLOBAL__N__9ae7fba5_10_SoftMax_cu_9f978f6321softmax_warp_backwardIfN3c108BFloat16EfLi4ELb1ELb0EEEvPT0_PKT_S7_iiiPKb)
        /*4484*/ 	.word	0x00000000


	//----- nvinfo : EIATTR_MIN_STACK_SIZE
	.align		4
.L_2951:
        /*4488*/ 	.byte	0x04, 0x12
        /*448a*/ 	.short	(.L_2953 - .L_2952)
	.align		4
.L_2952:
        /*448c*/ 	.word	index@(_ZN43_GLOBAL__N__9ae7fba5_10_SoftMax_cu_9f978f6321softmax_warp_backwardIfN3c108BFloat16EfLi3ELb1ELb0EEEvPT0_PKT_S7_iiiPKb)
        /*4490*/ 	.word	0x00000000


	//----- nvinfo : EIATTR_MIN_STACK_SIZE
	.align		4
.L_2953:
        /*4494*/ 	.byte	0x04, 0x12
        /*4496*/ 	.short	(.L_2955 - .L_2954)
	.align		4
.L_2954:
        /*4498*/ 	.word	index@(_ZN43_GLOBAL__N__9ae7fba5_10_SoftMax_cu_9f978f6321softmax_warp_backwardIfN3c108BFloat16EfLi2ELb1ELb0EEEvPT0_PKT_S7_iiiPKb)
        /*449c*/ 	.word	0x00000000


	//----- nvinfo : EIATTR_MIN_STACK_SIZE
	.align		4
.L_2955:
        /*44a0*/ 	.byte	0x04, 0x12
        /*44a2*/ 	.short	(.L_2957 - .L_2956)
	.align		4
.L_2956:
        /*44a4*/ 	.word	index@(_ZN43_GLOBAL__N__9ae7fba5_10_SoftMax_cu_9f978f6321softmax_warp_backwardIfN3c108BFloat16EfLi1ELb1ELb0EEEvPT0_PKT_S7_iiiPKb)
        /*44a8*/ 	.word	0x00000000


	//----- nvinfo : EIATTR_MIN_STACK_SIZE
	.align		4
.L_2957:
        /*44ac*/ 	.byte	0x04, 0x12
        /*44ae*/ 	.short	(.L_2959 - .L_2958)
	.align		4
.L_2958:
        /*44b0*/ 	.word	index@(_ZN43_GLOBAL__N__9ae7fba5_10_SoftMax_cu_9f978f6321softmax_warp_backwardIfN3c108BFloat16EfLi0ELb1ELb0EEEvPT0_PKT_S7_iiiPKb)
        /*44b4*/ 	.word	0x00000000


	//----- nvinfo : EIATTR_MIN_STACK_SIZE
	.align		4
.L_2959:
        /*44b8*/ 	.byte	0x04, 0x12
        /*44ba*/ 	.short	(.L_2961 - .L_2960)
	.align		4
.L_2960:
        /*44bc*/ 	.word	index@(_ZN43_GLOBAL__N__9ae7fba5_10_SoftMax_cu_9f978f6321softmax_warp_backwardIN3c108BFloat16ES2_fLi10ELb1ELb0EEEvPT0_PKT_S7_iiiPKb)
        /*44c0*/ 	.word	0x00000000


	//----- nvinfo : EIATTR_MIN_STACK_SIZE
	.align		4
.L_2961:
        /*44c4*/ 	.byte	0x04, 0x12
        /*44c6*/ 	.short	(.L_2963 - .L_2962)
	.align		4
.L_2962:
        /*44c8*/ 	.word	index@(_ZN43_GLOBAL__N__9ae7fba5_10_SoftMax_cu_9f978f6321softmax_warp_backwardIN3c108BFloat16ES2_fLi9ELb1ELb0EEEvPT0_PKT_S7_iiiPKb)
        /*44cc*/ 	.word	0x00000000


	//----- nvinfo : EIATTR_MIN_STACK_SIZE
	.align		4
.L_2963:
        /*44d0*/ 	.byte	0x04, 0x12
        /*44d2*/ 	.short	(.L_2965 - .L_2964)
	.align		4
.L_2964:
        /*44d4*/ 	.word	index@(_ZN43_GLOBAL__N__9ae7fba5_10_SoftMax_cu_9f978f6321softmax_warp_backwardIN3c108BFloat16ES2_fLi8ELb1ELb0EEEvPT0_PKT_S7_iiiPKb)
        /*44d8*/ 	.word	0x00000000


	//----- nvinfo : EIATTR_MIN_STACK_SIZE
	.align		4
.L_2965:
        /*44dc*/ 	.byte	0x04, 0x12
        /*44de*/ 	.short	(.L_2967 - .L_2966)
	.align		4
.L_2966:
        /*44e0*/ 	.word	index@(_ZN43_GLOBAL__N__9ae7fba5_10_SoftMax_cu_9f978f6321softmax_warp_backwardIN3c108BFloat16ES2_fLi7ELb1ELb0EEEvPT0_PKT_S7_iiiPKb)
        /*44e4*/ 	.word	0x00000000


	//----- nvinfo : EIATTR_MIN_STACK_SIZE
	.align		4
.L_2967:
        /*44e8*/ 	.byte	0x04, 0x12
        /*44ea*/ 	.short	(.L_2969 - .L_2968)
	.align		4
.L_2968:
        /*44ec*/ 	.word	index@(_ZN43_GLOBAL__N__9ae7fba5_10_SoftMax_cu_9f978f6321softmax_warp_backwardIN3c108BFloat16ES2_fLi6ELb1ELb0EEEvPT0_PKT_S7_iiiPKb)
        /*44f0*/ 	.word	0x00000000


	//----- nvinfo : EIATTR_MIN_STACK_SIZE
	.align		4
.L_2969:
        /*44f4*/ 	.byte	0x04, 0x12
        /*44f6*/ 	.short	(.L_2971 - .L_2970)
	.align		4
.L_2970:
        /*44f8*/ 	.word	index@(_ZN43_GLOBAL__N__9ae7fba5_10_SoftMax_cu_9f978f6321softmax_warp_backwardIN3c108BFloat16ES2_fLi5ELb1ELb0EEEvPT0_PKT_S7_iiiPKb)
        /*44fc*/ 	.word	0x00000000


	//----- nvinfo : EIATTR_MIN_STACK_SIZE
	.align		4
.L_2971:
        /*4500*/ 	.byte	0x04, 0x12
        /*4502*/ 	.short	(.L_2973 - .L_2972)
	.align		4
.L_2972:
        /*4504*/ 	.word	index@(_ZN43_GLOBAL__N__9ae7fba5_10_SoftMax_cu_9f978f6321softmax_warp_backwardIN3c108BFloat16ES2_fLi4ELb1ELb0EEEvPT0_PKT_S7_iiiPKb)
        /*4508*/ 	.word	0x00000000


	//----- nvinfo : EIATTR_MIN_STACK_SIZE
	.align		4
.L_2973:
        /*450c*/ 	.byte	0x04, 0x12
        /*450e*/ 	.short	(.L_2975 - .L_2974)
	.align		4
.L_2974:
        /*4510*/ 	.word	index@(_ZN43_GLOBAL__N__9ae7fba5_10_SoftMax_cu_9f978f6321softmax_warp_backwardIN3c108BFloat16ES2_fLi3ELb1ELb0EEEvPT0_PKT_S7_iiiPKb)
        /*4514*/ 	.word	0x00000000


	//----- nvinfo : EIATTR_MIN_STACK_SIZE
	.align		4
.L_2975:
        /*4518*/ 	.byte	0x04, 0x12
        /*451a*/ 	.short	(.L_2977 - .L_2976)
	.align		4
.L_2976:
        /*451c*/ 	.word	index@(_ZN43_GLOBAL__N__9ae7fba5_10_SoftMax_cu_9f978f6321softmax_warp_backwardIN3c108BFloat16ES2_fLi2ELb1ELb0EEEvPT0_PKT_S7_iiiPKb)
        /*4520*/ 	.word	0x00000000


	//----- nvinfo : EIATTR_MIN_STACK_SIZE
	.align		4
.L_2977:
        /*4524*/ 	.byte	0x04, 0x12
        /*4526*/ 	.short	(.L_2979 - .L_2978)
	.align		4
.L_2978:
        /*4528*/ 	.word	index@(_ZN43_GLOBAL__N__9ae7fba5_10_SoftMax_cu_9f978f6321softmax_warp_backwardIN3c108BFloat16ES2_fLi1ELb1ELb0EEEvPT0_PKT_S7_iiiPKb)
        /*452c*/ 	.word	0x00000000


	//----- nvinfo : EIATTR_MIN_STACK_SIZE
	.align		4
.L_2979:
        /*4530*/ 	.byte	0x04, 0x12
        /*4532*/ 	.short	(.L_2981 - .L_2980)
	.align		4
.L_2980:
        /*4534*/ 	.word	index@(_ZN43_GLOBAL__N__9ae7fba5_10_SoftMax_cu_9f978f6321softmax_warp_backwardIN3c108BFloat16ES2_fLi0ELb1ELb0EEEvPT0_PKT_S7_iiiPKb)
        /*4538*/ 	.word	0x00000000


	//----- nvinfo : EIATTR_MIN_STACK_SIZE
	.align		4
.L_2981:
        /*453c*/ 	.byte	0x04, 0x12
        /*453e*/ 	.short	(.L_2983 - .L_2982)
	.align		4
.L_2982:
        /*4540*/ 	.word	index@(_ZN43_GLOBAL__N__9ae7fba5_10_SoftMax_cu_9f978f6321softmax_warp_backwardIfN3c104HalfEfLi10ELb1ELb0EEEvPT0_PKT_S7_iiiPKb)
        /*4544*/ 	.word	0x00000000


	//----- nvinfo : EIATTR_MIN_STACK_SIZE
	.align		4
.L_2983:
        /*4548*/ 	.byte	0x04, 0x12
        /*454a*/ 	.short	(.L_2985 - .L_2984)
	.align		4
.L_2984:
        /*454c*/ 	.word	index@(_ZN43_GLOBAL__N__9ae7fba5_10_SoftMax_cu_9f978f6321softmax_warp_backwardIfN3c104HalfEfLi9ELb1ELb0EEEvPT0_PKT_S7_iiiPKb)
        /*4550*/ 	.word	0x00000000


	//----- nvinfo : EIATTR_MIN_STACK_SIZE
	.align		4
.L_2985:
        /*4554*/ 	.byte	0x04, 0x12
        /*4556*/ 	.short	(.L_2987 - .L_2986)
	.align		4
.L_2986:
        /*4558*/ 	.word	index@(_ZN43_GLOBAL__N__9ae7fba5_10_SoftMax_cu_9f978f6321softmax_warp_backwardIfN3c104HalfEfLi8ELb1ELb0EEEvPT0_PKT_S7_iiiPKb)
        /*455c*/ 	.word	0x00000000


	//----- nvinfo : EIATTR_MIN_STACK_SIZE
	.align		4
.L_2987:
        /*4560*/ 	.byte	0x04, 0x12
        /*4562*/ 	.short	(.L_2989 - .L_2988)
	.align		4
.L_2988:
        /*4564*/ 	.word	index@(_ZN43_GLOBAL__N__9ae7fba5_10_SoftMax_cu_9f978f6321softmax_warp_backwardIfN3c104HalfEfLi7ELb1ELb0EEEvPT0_PKT_S7_iiiPKb)
        /*4568*/ 	.word	0x00000000


	//----- nvinfo : EIATTR_MIN_STACK_SIZE
	.align		4
.L_2989:
        /*456c*/ 	.byte	0x04, 0x12
        /*456e*/ 	.short	(.L_2991 - .L_2990)
	.align		4
.L_2990:
        /*4570*/ 	.word	index@(_ZN43_GLOBAL__N__9ae7fba5_10_SoftMax_cu_9f978f6321softmax_warp_backwardIfN3c104HalfEfLi6ELb1ELb0EEEvPT0_PKT_S7_iiiPKb)
        /*4574*/ 	.word	0x00000000


	//----- nvinfo : EIATTR_MIN_STACK_SIZE
	.align		4
.L_2991:
        /*4578*/ 	.byte	0x04, 0x12
        /*457a*/ 	.short	(.L_2993 - .L_2992)
	.align		4
.L_2992:
        /*457c*/ 	.word	index@(_ZN43_GLOBAL__N__9ae7fba5_10_SoftMax_cu_9f978f6321softmax_warp_backwardIfN3c104HalfEfLi5ELb1ELb0EEEvPT0_PKT_S7_iiiPKb)
        /*4580*/ 	.word	0x00000000


	//----- nvinfo : EIATTR_MIN_STACK_SIZE
	.align		4
.L_2993:
        /*4584*/ 	.byte	0x04, 0x12
        /*4586*/ 	.short	(.L_2995 - .L_2994)
	.align		4
.L_2994:
        /*4588*/ 	.word	index@(_ZN43_GLOBAL__N__9ae7fba5_10_SoftMax_cu_9f978f6321softmax_warp_backwardIfN3c104HalfEfLi4ELb1ELb0EEEvPT0_PKT_S7_iiiPKb)
        /*458c*/ 	.word	0x00000000


	//----- nvinfo : EIATTR_MIN_STACK_SIZE
	.align		4
.L_2995:
        /*4590*/ 	.byte	0x04, 0x12
        /*4592*/ 	.short	(.L_2997 - .L_2996)
	.align		4
.L_2996:
        /*4594*/ 	.word	index@(_ZN43_GLOBAL__N__9ae7fba5_10_SoftMax_cu_9f978f6321softmax_warp_backwardIfN3c104HalfEfLi3ELb1ELb0EEEvPT0_PKT_S7_iiiPKb)
        /*4598*/ 	.word	0x00000000


	//----- nvinfo : EIATTR_MIN_STACK_SIZE
	.align		4
.L_2997:
        /*459c*/ 	.byte	0x04, 0x12
        /*459e*/ 	.short	(.L_2999 - .L_2998)
	.align		4
.L_2998:
        /*45a0*/ 	.word	index@(_ZN43_GLOBAL__N__9ae7fba5_10_SoftMax_cu_9f978f6321softmax_warp_backwardIfN3c104HalfEfLi2ELb1ELb0EEEvPT0_PKT_S7_iiiPKb)
        /*45a4*/ 	.word	0x00000000


	//----- nvinfo : EIATTR_MIN_STACK_SIZE
	.align		4
.L_2999:
        /*45a8*/ 	.byte	0x04, 0x12
        /*45aa*/ 	.short	(.L_3001 - .L_3000)
	.align		4
.L_3000:
        /*45ac*/ 	.word	index@(_ZN43_GLOBAL__N__9ae7fba5_10_SoftMax_cu_9f978f6321softmax_warp_backwardIfN3c104HalfEfLi1ELb1ELb0EEEvPT0_PKT_S7_iiiPKb)
        /*45b0*/ 	.word	0x00000000


	//----- nvinfo : EIATTR_MIN_STACK_SIZE
	.align		4
.L_3001:
        /*45b4*/ 	.byte	0x04, 0x12
        /*45b6*/ 	.short	(.L_3003 - .L_3002)
	.align		4
.L_3002:
        /*45b8*/ 	.word	index@(_ZN43_GLOBAL__N__9ae7fba5_10_SoftMax_cu_9f978f6321softmax_warp_backwardIfN3c104HalfEfLi0ELb1ELb0EEEvPT0_PKT_S7_iiiPKb)
        /*45bc*/ 	.word	0x00000000


	//----- nvinfo : EIATTR_MIN_STACK_SIZE
	.align		4
.L_3003:
        /*45c0*/ 	.byte	0x04, 0x12
        /*45c2*/ 	.short	(.L_3005 - .L_3004)
	.align		4
.L_3004:
        /*45c4*/ 	.word	index@(_ZN43_GLOBAL__N__9ae7fba5_10_SoftMax_cu_9f978f6321softmax_warp_backwardIN3c104HalfES2_fLi10ELb1ELb0EEEvPT0_PKT_S7_iiiPKb)
        /*45c8*/ 	.word	0x00000000


	//----- nvinfo : EIATTR_MIN_STACK_SIZE
	.align		4
.L_3005:
        /*45cc*/ 	.byte	0x04, 0x12
        /*45ce*/ 	.short	(.L_3007 - .L_3006)
	.align		4
.L_3006:
        /*45d0*/ 	.word	index@(_ZN43_GLOBAL__N__9ae7fba5_10_SoftMax_cu_9f978f6321softmax_warp_backwardIN3c104HalfES2_fLi9ELb1ELb0EEEvPT0_PKT_S7_iiiPKb)
        /*45d4*/ 	.word	0x00000000


	//----- nvinfo : EIATTR_MIN_STACK_SIZE
	.align		4
.L_3007:
        /*45d8*/ 	.byte	0x04, 0x12
        /*45da*/ 	.short	(.L_3009 - .L_3008)
	.align		4
.L_3008:
        /*45dc*/ 	.word	index@(_ZN43_GLOBAL__N__9ae7fba5_10_SoftMax_cu_9f978f6321softmax_warp_backwardIN3c104HalfES2_fLi8ELb1ELb0EEEvPT0_PKT_S7_iiiPKb)
        /*45e0*/ 	.word	0x00000000


	//----- nvinfo : EIATTR_MIN_STACK_SIZE
	.align		4
.L_3009:
        /*45e4*/ 	.byte	0x04, 0x12
        /*45e6*/ 	.short	(.L_3011 - .L_3010)
	.align		4
.L_3010:
        /*45e8*/ 	.word	index@(_ZN43_GLOBAL__N__9ae7fba5_10_SoftMax_cu_9f978f6321softmax_warp_backwardIN3c104HalfES2_fLi7ELb1ELb0EEEvPT0_PKT_S7_iiiPKb)
        /*45ec*/ 	.word	0x00000000


	//----- nvinfo : EIATTR_MIN_STACK_SIZE
	.align		4
.L_3011:
        /*45f0*/ 	.byte	0x04, 0x12
        /*45f2*/ 	.short	(.L_3013 - .L_3012)
	.align		4
.L_3012:
        /*45f4*/ 	.word	index@(_ZN43_GLOBAL__N__9ae7fba5_10_SoftMax_cu_9f978f6321softmax_warp_backwardIN3c104HalfES2_fLi6ELb1ELb0EEEvPT0_PKT_S7_iiiPKb)
        /*45f8*/ 	.word	0x00000000


	//----- nvinfo : EIATTR_MIN_STACK_SIZE
	.align		4
.L_3013:
        /*45fc*/ 	.byte	0x04, 0x12
        /*45fe*/ 	.short	(.L_3015 - .L_3014)
	.align		4
.L_3014:
        /*4600*/ 	.word	index@(_ZN43_GLOBAL__N__9ae7fba5_10_SoftMax_cu_9f978f6321softmax_warp_backwardIN3c104HalfES2_fLi5ELb1ELb0EEEvPT0_PKT_S7_iiiPKb)
        /*4604*/ 	.word	0x00000000


	//----- nvinfo : EIATTR_MIN_STACK_SIZE
	.align		4
.L_3015:
        /*4608*/ 	.byte	0x04, 0x12
        /*460a*/ 	.short	(.L_3017 - .L_3016)
	.align		4
.L_3016:
        /*460c*/ 	.word	index@(_ZN43_GLOBAL__N__9ae7fba5_10_SoftMax_cu_9f978f6321softmax_warp_backwardIN3c104HalfES2_fLi4ELb1ELb0EEEvPT0_PKT_S7_iiiPKb)
        /*4610*/ 	.word	0x00000000


	//----- nvinfo : EIATTR_MIN_STACK_SIZE
	.align		4
.L_3017:
        /*4614*/ 	.byte	0x04, 0x12
        /*4616*/ 	.short	(.L_3019 - .L_3018)
	.align		4
.L_3018:
        /*4618*/ 	.word	index@(_ZN43_GLOBAL__N__9ae7fba5_10_SoftMax_cu_9f978f6321softmax_warp_backwardIN3c104HalfES2_fLi3ELb1ELb0EEEvPT0_PKT_S7_iiiPKb)
        /*461c*/ 	.word	0x00000000


	//----- nvinfo : EIATTR_MIN_STACK_SIZE
	.align		4
.L_3019:
        /*4620*/ 	.byte	0x04, 0x12
        /*4622*/ 	.short	(.L_3021 - .L_3020)
	.align		4
.L_3020:
        /*4624*/ 	.word	index@(_ZN43_GLOBAL__N__9ae7fba5_10_SoftMax_cu_9f978f6321softmax_warp_backwardIN3c104HalfES2_fLi2ELb1ELb0EEEvPT0_PKT_S7_iiiPKb)
        /*4628*/ 	.word	0x00000000


	//----- nvinfo : EIATTR_MIN_STACK_SIZE
	.align		4
.L_3021:
        /*462c*/ 	.byte	0x04, 0x12
        /*462e*/ 	.short	(.L_3023 - .L_3022)
	.align		4
.L_3022:
        /*4630*/ 	.word	index@(_ZN43_GLOBAL__N__9ae7fba5_10_SoftMax_cu_9f978f6321softmax_warp_backwardIN3c104HalfES2_fLi1ELb1ELb0EEEvPT0_PKT_S7_iiiPKb)
        /*4634*/ 	.word	0x00000000


	//----- nvinfo : EIATTR_MIN_STACK_SIZE
	.align		4
.L_3023:
        /*4638*/ 	.byte	0x04, 0x12
        /*463a*/ 	.short	(.L_3025 - .L_3024)
	.align		4
.L_3024:
        /*463c*/ 	.word	index@(_ZN43_GLOBAL__N__9ae7fba5_10_SoftMax_cu_9f978f6321softmax_warp_backwardIN3c104HalfES2_fLi0ELb1ELb0EEEvPT0_PKT_S7_iiiPKb)
        /*4640*/ 	.word	0x00000000


	//----- nvinfo : EIATTR_MIN_STACK_SIZE
	.align		4
.L_3025:
        /*4644*/ 	.byte	0x04, 0x12
        /*4646*/ 	.short	(.L_3027 - .L_3026)
	.align		4
.L_3026:
        /*4648*/ 	.word	index@(_ZN43_GLOBAL__N__9ae7fba5_10_SoftMax_cu_9f978f6321softmax_warp_backwardIfffLi10ELb1ELb0EEEvPT0_PKT_S5_iiiPKb)
        /*464c*/ 	.word	0x00000000


	//----- nvinfo : EIATTR_MIN_STACK_SIZE
	.align		4
.L_3027:
        /*4650*/ 	.byte	0x04, 0x12
        /*4652*/ 	.short	(.L_3029 - .L_3028)
	.align		4
.L_3028:
        /*4654*/ 	.word	index@(_ZN43_GLOBAL__N__9ae7fba5_10_SoftMax_cu_9f978f6321softmax_warp_backwardIfffLi9ELb1ELb0EEEvPT0_PKT_S5_iiiPKb)
        /*4658*/ 	.word	0x00000000


	//----- nvinfo : EIATTR_MIN_STACK_SIZE
	.align		4
.L_3029:
        /*465c*/ 	.byte	0x04, 0x12
        /*465e*/ 	.short	(.L_3031 - .L_3030)
	.align		4
.L_3030:
        /*4660*/ 	.word	index@(_ZN43_GLOBAL__N__9ae7fba5_10_SoftMax_cu_9f978f6321softmax_warp_backwardIfffLi8ELb1ELb0EEEvPT0_PKT_S5_iiiPKb)
        /*4664*/ 	.word	0x00000000


	//----- nvinfo : EIATTR_MIN_STACK_SIZE
	.align		4
.L_3031:
        /*4668*/ 	.byte	0x04, 0x12
        /*466a*/ 	.short	(.L_3033 - .L_3032)
	.align		4
.L_3032:
        /*466c*/ 	.word	index@(_ZN43_GLOBAL__N__9ae7fba5_10_SoftMax_cu_9f978f6321softmax_warp_backwardIfffLi7ELb1ELb0EEEvPT0_PKT_S5_iiiPKb)
        /*4670*/ 	.word	0x00000000


	//----- nvinfo : EIATTR_MIN_STACK_SIZE
	.align		4
.L_3033:
        /*4674*/ 	.byte	0x04, 0x12
        /*4676*/ 	.short	(.L_3035 - .L_3034)
	.align		4
.L_3034:
        /*4678*/ 	.word	index@(_ZN43_GLOBAL__N__9ae7fba5_10_SoftMax_cu_9f978f6321softmax_warp_backwardIfffLi6ELb1ELb0EEEvPT0_PKT_S5_iiiPKb)
        /*467c*/ 	.word	0x00000000


	//----- nvinfo : EIATTR_MIN_STACK_SIZE
	.align		4
.L_3035:
        /*4680*/ 	.byte	0x04, 0x12
        /*4682*/ 	.short	(.L_3037 - .L_3036)
	.align		4
.L_3036:
        /*4684*/ 	.word	index@(_ZN43_GLOBAL__N__9ae7fba5_10_SoftMax_cu_9f978f6321softmax_warp_backwardIfffLi5ELb1ELb0EEEvPT0_PKT_S5_iiiPKb)
        /*4688*/ 	.word	0x00000000


	//----- nvinfo : EIATTR_MIN_STACK_SIZE
	.align		4
.L_3037:
        /*468c*/ 	.byte	0x04, 0x12
        /*468e*/ 	.short	(.L_3039 - .L_3038)
	.align		4
.L_3038:
        /*4690*/ 	.word	index@(_ZN43_GLOBAL__N__9ae7fba5_10_SoftMax_cu_9f978f6321softmax_warp_backwardIfffLi4ELb1ELb0EEEvPT0_PKT_S5_iiiPKb)
        /*4694*/ 	.word	0x00000000


	//----- nvinfo : EIATTR_MIN_STACK_SIZE
	.align		4
.L_3039:
        /*4698*/ 	.byte	0x04, 0x12
        /*469a*/ 	.short	(.L_3041 - .L_3040)
	.align		4
.L_3040:
        /*469c*/ 	.word	index@(_ZN43_GLOBAL__N__9ae7fba5_10_SoftMax_cu_9f978f6321softmax_warp_backwardIfffLi3ELb1ELb0EEEvPT0_PKT_S5_iiiPKb)
        /*46a0*/ 	.word	0x00000000


	//----- nvinfo : EIATTR_MIN_STACK_SIZE
	.align		4
.L_3041:
        /*46a4*/ 	.byte	0x04, 0x12
        /*46a6*/ 	.short	(.L_3043 - .L_3042)
	.align		4
.L_3042:
        /*46a8*/ 	.word	index@(_ZN43_GLOBAL__N__9ae7fba5_10_SoftMax_cu_9f978f6321softmax_warp_backwardIfffLi2ELb1ELb0EEEvPT0_PKT_S5_iiiPKb)
        /*46ac*/ 	.word	0x00000000


	//----- nvinfo : EIATTR_MIN_STACK_SIZE
	.align		4
.L_3043:
        /*46b0*/ 	.byte	0x04, 0x12
        /*46b2*/ 	.short	(.L_3045 - .L_3044)
	.align		4
.L_3044:
        /*46b4*/ 	.word	index@(_ZN43_GLOBAL__N__9ae7fba5_10_SoftMax_cu_9f978f6321softmax_warp_backwardIfffLi1ELb1ELb0EEEvPT0_PKT_S5_iiiPKb)
        /*46b8*/ 	.word	0x00000000


	//----- nvinfo : EIATTR_MIN_STACK_SIZE
	.align		4
.L_3045:
        /*46bc*/ 	.byte	0x04, 0x12
        /*46be*/ 	.short	(.L_3047 - .L_3046)
	.align		4
.L_3046:
        /*46c0*/ 	.word	index@(_ZN43_GLOBAL__N__9ae7fba5_10_SoftMax_cu_9f978f6321softmax_warp_backwardIfffLi0ELb1ELb0EEEvPT0_PKT_S5_iiiPKb)
        /*46c4*/ 	.word	0x00000000


	//----- nvinfo : EIATTR_MIN_STACK_SIZE
	.align		4
.L_3047:
        /*46c8*/ 	.byte	0x04, 0x12
        /*46ca*/ 	.short	(.L_3049 - .L_3048)
	.align		4
.L_3048:
        /*46cc*/ 	.word	index@(_ZN43_GLOBAL__N__9ae7fba5_10_SoftMax_cu_9f978f6321softmax_warp_backwardIdddLi10ELb1ELb0EEEvPT0_PKT_S5_iiiPKb)
        /*46d0*/ 	.word	0x00000000


	//----- nvinfo : EIATTR_MIN_STACK_SIZE
	.align		4
.L_3049:
        /*46d4*/ 	.byte	0x04, 0x12
        /*46d6*/ 	.short	(.L_3051 - .L_3050)
	.align		4
.L_3050:
        /*46d8*/ 	.word	index@(_ZN43_GLOBAL__N__9ae7fba5_10_SoftMax_cu_9f978f6321softmax_warp_backwardIdddLi9ELb1ELb0EEEvPT0_PKT_S5_iiiPKb)
        /*46dc*/ 	.word	0x00000000


	//----- nvinfo : EIATTR_MIN_STACK_SIZE
	.align		4
.L_3051:
        /*46e0*/ 	.byte	0x04, 0x12
        /*46e2*/ 	.short	(.L_3053 - .L_3052)
	.align		4
.L_3052:
        /*46e4*/ 	.word	index@(_ZN43_GLOBAL__N__9ae7fba5_10_SoftMax_cu_9f978f6321softmax_warp_backwardIdddLi8ELb1ELb0EEEvPT0_PKT_S5_iiiPKb)
        /*46e8*/ 	.word	0x00000000


	//----- nvinfo : EIATTR_MIN_STACK_SIZE
	.align		4
.L_3053:
        /*46ec*/ 	.byte	0x04, 0x12
        /*46ee*/ 	.short	(.L_3055 - .L_3054)
	.align		4
.L_3054:
        /*46f0*/ 	.word	index@(_ZN43_GLOBAL__N__9ae7fba5_10_SoftMax_cu_9f978f6321softmax_warp_backwardIdddLi7ELb1ELb0EEEvPT0_PKT_S5_iiiPKb)
        /*46f4*/ 	.word	0x00000000


	//----- nvinfo : EIATTR_MIN_STACK_SIZE
	.align		4
.L_3055:
        /*46f8*/ 	.byte	0x04, 0x12
        /*46fa*/ 	.short	(.L_3057 - .L_3056)
	.align		4
.L_3056:
        /*46fc*/ 	.word	index@(_ZN43_GLOBAL__N__9ae7fba5_10_SoftMax_cu_9f978f6321softmax_warp_backwardIdddLi6ELb1ELb0EEEvPT0_PKT_S5_iiiPKb)
        /*4700*/ 	.word	0x00000000


	//----- nvinfo : EIATTR_MIN_STACK_SIZE
	.align		4
.L_3057:
        /*4704*/ 	.byte	0x04, 0x12
        /*4706*/ 	.short	(.L_3059 - .L_3058)
	.align		4
.L_3058:
        /*4708*/ 	.word	index@(_ZN43_GLOBAL__N__9ae7fba5_10_SoftMax_cu_9f978f6321softmax_warp_backwardIdddLi5ELb1ELb0EEEvPT0_PKT_S5_iiiPKb)
        /*470c*/ 	.word	0x00000000


	//----- nvinfo : EIATTR_MIN_STACK_SIZE
	.align		4
.L_3059:
        /*4710*/ 	.byte	0x04, 0x12
        /*4712*/ 	.short	(.L_3061 - .L_3060)
	.align		4
.L_3060:
        /*4714*/ 	.word	index@(_ZN43_GLOBAL__N__9ae7fba5_10_SoftMax_cu_9f978f6321softmax_warp_backwardIdddLi4ELb1ELb0EEEvPT0_PKT_S5_iiiPKb)
        /*4718*/ 	.word	0x00000000


	//----- nvinfo : EIATTR_MIN_STACK_SIZE
	.align		4
.L_3061:
        /*471c*/ 	.byte	0x04, 0x12
        /*471e*/ 	.short	(.L_3063 - .L_3062)
	.align		4
.L_3062:
        /*4720*/ 	.word	index@(_ZN43_GLOBAL__N__9ae7fba5_10_SoftMax_cu_9f978f6321softmax_warp_backwardIdddLi3ELb1ELb0EEEvPT0_PKT_S5_iiiPKb)
        /*4724*/ 	.word	0x00000000


	//----- nvinfo : EIATTR_MIN_STACK_SIZE
	.align		4
.L_3063:
        /*4728*/ 	.byte	0x04, 0x12
        /*472a*/ 	.short	(.L_3065 - .L_3064)
	.align		4
.L_3064:
        /*472c*/ 	.word	index@(_ZN43_GLOBAL__N__9ae7fba5_10_SoftMax_cu_9f978f6321softmax_warp_backwardIdddLi2ELb1ELb0EEEvPT0_PKT_S5_iiiPKb)
        /*4730*/ 	.word	0x00000000


	//----- nvinfo : EIATTR_MIN_STACK_SIZE
	.align		4
.L_3065:
        /*4734*/ 	.byte	0x04, 0x12
        /*4736*/ 	.short	(.L_3067 - .L_3066)
	.align		4
.L_3066:
        /*4738*/ 	.word	index@(_ZN43_GLOBAL__N__9ae7fba5_10_SoftMax_cu_9f978f6321softmax_warp_backwardIdddLi1ELb1ELb0EEEvPT0_PKT_S5_iiiPKb)
        /*473c*/ 	.word	0x00000000


	//----- nvinfo : EIATTR_MIN_STACK_SIZE
	.align		4
.L_3067:
        /*4740*/ 	.byte	0x04, 0x12
        /*4742*/ 	.short	(.L_3069 - .L_3068)
	.align		4
.L_3068:
        /*4744*/ 	.word	index@(_ZN43_GLOBAL__N__9ae7fba5_10_SoftMax_cu_9f978f6321softmax_warp_backwardIdddLi0ELb1ELb0EEEvPT0_PKT_S5_iiiPKb)
        /*4748*/ 	.word	0x00000000


	//----- nvinfo : EIATTR_MIN_STACK_SIZE
	.align		4
.L_3069:
        /*474c*/ 	.byte	0x04, 0x12
        /*474e*/ 	.short	(.L_3071 - .L_3070)
	.align		4
.L_3070:
        /*4750*/ 	.word	index@(_ZN43_GLOBAL__N__9ae7fba5_10_SoftMax_cu_9f978f6320softmax_warp_forwardIN3c108BFloat16EffLi11ELb1ELb0EEEvPT0_PKT_iiiPKbib)
        /*4754*/ 	.word	0x00000000


	//----- nvinfo : EIATTR_MIN_STACK_SIZE
	.align		4
.L_3071:
        /*4758*/ 	.byte	0x04, 0x12
        /*475a*/ 	.short	(.L_3073 - .L_3072)
	.align		4
.L_3072:
        /*475c*/ 	.word	index@(_ZN43_GLOBAL__N__9ae7fba5_10_SoftMax_cu_9f978f6320softmax_warp_forwardIN3c108BFloat16EffLi10ELb1ELb0EEEvPT0_PKT_iiiPKbib)
        /*4760*/ 	.word	0x00000000


	//----- nvinfo : EIATTR_MIN_STACK_SIZE
	.align		4
.L_3073:
        /*4764*/ 	.byte	0x04, 0x12
        /*4766*/ 	.short	(.L_3075 - .L_3074)
	.align		4
.L_3074:
        /*4768*/ 	.word	index@(_ZN43_GLOBAL__N__9ae7fba5_10_SoftMax_cu_9f978f6320softmax_warp_forwardIN3c108BFloat16EffLi9ELb1ELb0EEEvPT0_PKT_iiiPKbib)
        /*476c*/ 	.word	0x00000000


	//----- nvinfo : EIATTR_MIN_STACK_SIZE
	.align		4
.L_3075:
        /*4770*/ 	.byte	0x04, 0x12
        /*4772*/ 	.short	(.L_3077 - .L_3076)
	.align		4
.L_3076:
        /*4774*/ 	.word	index@(_ZN43_GLOBAL__N__9ae7fba5_10_SoftMax_cu_9f978f6320softmax_warp_forwardIN3c108BFloat16EffLi8ELb1ELb0EEEvPT0_PKT_iiiPKbib)
        /*4778*/ 	.word	0x00000000


	//----- nvinfo : EIATTR_MIN_STACK_SIZE
	.align		4
.L_3077:
        /*477c*/ 	.byte	0x04, 0x12
        /*477e*/ 	.short	(.L_3079 - .L_3078)
	.align		4
.L_3078:
        /*4780*/ 	.word	index@(_ZN43_GLOBAL__N__9ae7fba5_10_SoftMax_cu_9f978f6320softmax_warp_forwardIN3c108BFloat16EffLi7ELb1ELb0EEEvPT0_PKT_iiiPKbib)
        /*4784*/ 	.word	0x00000000


	//----- nvinfo : EIATTR_MIN_STACK_SIZE
	.align		4
.L_3079:
        /*4788*/ 	.byte	0x04, 0x12
        /*478a*/ 	.short	(.L_3081 - .L_3080)
	.align		4
.L_3080:
        /*478c*/ 	.word	index@(_ZN43_GLOBAL__N__9ae7fba5_10_SoftMax_cu_9f978f6320softmax_warp_forwardIN3c108BFloat16EffLi6ELb1ELb0EEEvPT0_PKT_iiiPKbib)
        /*4790*/ 	.word	0x00000000


	//----- nvinfo : EIATTR_MIN_STACK_SIZE
	.align		4
.L_3081:
        /*4794*/ 	.byte	0x04, 0x12
        /*4796*/ 	.short	(.L_3083 - .L_3082)
	.align		4
.L_3082:
        /*4798*/ 	.word	index@(_ZN43_GLOBAL__N__9ae7fba5_10_SoftMax_cu_9f978f6320softmax_warp_forwardIN3c108BFloat16EffLi5ELb1ELb0EEEvPT0_PKT_iiiPKbib)
        /*479c*/ 	.word	0x00000000


	//----- nvinfo : EIATTR_MIN_STACK_SIZE
	.align		4
.L_3083:
        /*47a0*/ 	.byte	0x04, 0x12
        /*47a2*/ 	.short	(.L_3085 - .L_3084)
	.align		4
.L_3084:
        /*47a4*/ 	.word	index@(_ZN43_GLOBAL__N__9ae7fba5_10_SoftMax_cu_9f978f6320softmax_warp_forwardIN3c108BFloat16EffLi4ELb1ELb0EEEvPT0_PKT_iiiPKbib)
        /*47a8*/ 	.word	0x00000000


	//----- nvinfo : EIATTR_MIN_STACK_SIZE
	.align		4
.L_3085:
        /*47ac*/ 	.byte	0x04, 0x12
        /*47ae*/ 	.short	(.L_3087 - .L_3086)
	.align		4
.L_3086:
        /*47b0*/ 	.word	index@(_ZN43_GLOBAL__N__9ae7fba5_10_SoftMax_cu_9f978f6320softmax_warp_forwardIN3c108BFloat16EffLi3ELb1ELb0EEEvPT0_PKT_iiiPKbib)
        /*47b4*/ 	.word	0x00000000


	//----- nvinfo : EIATTR_MIN_STACK_SIZE
	.align		4
.L_3087:
        /*47b8*/ 	.byte	0x04, 0x12
        /*47ba*/ 	.short	(.L_3089 - .L_3088)
	.align		4
.L_3088:
        /*47bc*/ 	.word	index@(_ZN43_GLOBAL__N__9ae7fba5_10_SoftMax_cu_9f978f6320softmax_warp_forwardIN3c108BFloat16EffLi2ELb1ELb0EEEvPT0_PKT_iiiPKbib)
        /*47c0*/ 	.word	0x00000000


	//----- nvinfo : EIATTR_MIN_STACK_SIZE
	.align		4
.L_3089:
        /*47c4*/ 	.byte	0x04, 0x12
        /*47c6*/ 	.short	(.L_3091 - .L_3090)
	.align		4
.L_3090:
        /*47c8*/ 	.word	index@(_ZN43_GLOBAL__N__9ae7fba5_10_SoftMax_cu_9f978f6320softmax_warp_forwardIN3c108BFloat16EffLi1ELb1ELb0EEEvPT0_PKT_iiiPKbib)
        /*47cc*/ 	.word	0x00000000


	//----- nvinfo : EIATTR_MIN_STACK_SIZE
	.align		4
.L_3091:
        /*47d0*/ 	.byte	0x04, 0x12
        /*47d2*/ 	.short	(.L_3093 - .L_3092)
	.align		4
.L_3092:
        /*47d4*/ 	.word	index@(_ZN43_GLOBAL__N__9ae7fba5_10_SoftMax_cu_9f978f6320softmax_warp_forwardIN3c108BFloat16EffLi0ELb1ELb0EEEvPT0_PKT_iiiPKbib)
        /*47d8*/ 	.word	0x00000000


	//----- nvinfo : EIATTR_MIN_STACK_SIZE
	.align		4
.L_3093:
        /*47dc*/ 	.byte	0x04, 0x12
        /*47de*/ 	.short	(.L_3095 - .L_3094)
	.align		4
.L_3094:
        /*47e0*/ 	.word	index@(_ZN43_GLOBAL__N__9ae7fba5_10_SoftMax_cu_9f978f6320softmax_warp_forwardIN3c108BFloat16ES2_fLi11ELb1ELb0EEEvPT0_PKT_iiiPKbib)
        /*47e4*/ 	.word	0x00000000


	//----- nvinfo : EIATTR_MIN_STACK_SIZE
	.align		4
.L_3095:
        /*47e8*/ 	.byte	0x04, 0x12
        /*47ea*/ 	.short	(.L_3097 - .L_3096)
	.align		4
.L_3096:
        /*47ec*/ 	.word	index@(_ZN43_GLOBAL__N__9ae7fba5_10_SoftMax_cu_9f978f6320softmax_warp_forwardIN3c108BFloat16ES2_fLi10ELb1ELb0EEEvPT0_PKT_iiiPKbib)
        /*47f0*/ 	.word	0x00000000


	//----- nvinfo : EIATTR_MIN_STACK_SIZE
	.align		4
.L_3097:
        /*47f4*/ 	.byte	0x04, 0x12
        /*47f6*/ 	.short	(.L_3099 - .L_3098)
	.align		4
.L_3098:
        /*47f8*/ 	.word	index@(_ZN43_GLOBAL__N__9ae7fba5_10_SoftMax_cu_9f978f6320softmax_warp_forwardIN3c108BFloat16ES2_fLi9ELb1ELb0EEEvPT0_PKT_iiiPKbib)
        /*47fc*/ 	.word	0x00000000


	//----- nvinfo : EIATTR_MIN_STACK_SIZE
	.align		4
.L_3099:
        /*4800*/ 	.byte	0x04, 0x12
        /*4802*/ 	.short	(.L_3101 - .L_3100)
	.align		4
.L_3100:
        /*4804*/ 	.word	index@(_ZN43_GLOBAL__N__9ae7fba5_10_SoftMax_cu_9f978f6320softmax_warp_forwardIN3c108BFloat16ES2_fLi8ELb1ELb0EEEvPT0_PKT_iiiPKbib)
        /*4808*/ 	.word	0x00000000


	//----- nvinfo : EIATTR_MIN_STACK_SIZE
	.align		4
.L_3101:
        /*480c*/ 	.byte	0x04, 0x12
        /*480e*/ 	.short	(.L_3103 - .L_3102)
	.align		4
.L_3102:
        /*4810*/ 	.word	index@(_ZN43_GLOBAL__N__9ae7fba5_10_SoftMax_cu_9f978f6320softmax_warp_forwardIN3c108BFloat16ES2_fLi7ELb1ELb0EEEvPT0_PKT_iiiPKbib)
        /*4814*/ 	.word	0x00000000


	//----- nvinfo : EIATTR_MIN_STACK_SIZE
	.align		4
.L_3103:
        /*4818*/ 	.byte	0x04, 0x12
        /*481a*/ 	.short	(.L_3105 - .L_3104)
	.align		4
.L_3104:
        /*481c*/ 	.word	index@(_ZN43_GLOBAL__N__9ae7fba5_10_SoftMax_cu_9f978f6320softmax_warp_forwardIN3c108BFloat16ES2_fLi6ELb1ELb0EEEvPT0_PKT_iiiPKbib)
        /*4820*/ 	.word	0x00000000


	//----- nvinfo : EIATTR_MIN_STACK_SIZE
	.align		4
.L_3105:
        /*4824*/ 	.byte	0x04, 0x12
        /*4826*/ 	.short	(.L_3107 - .L_3106)
	.align		4
.L_3106:
        /*4828*/ 	.word	index@(_ZN43_GLOBAL__N__9ae7fba5_10_SoftMax_cu_9f978f6320softmax_warp_forwardIN3c108BFloat16ES2_fLi5ELb1ELb0EEEvPT0_PKT_iiiPKbib)
        /*482c*/ 	.word	0x00000000


	//----- nvinfo : EIATTR_MIN_STACK_SIZE
	.align		4
.L_3107:
        /*4830*/ 	.byte	0x04, 0x12
        /*4832*/ 	.short	(.L_3109 - .L_3108)
	.align		4
.L_3108:
        /*4834*/ 	.word	index@(_ZN43_GLOBAL__N__9ae7fba5_10_SoftMax_cu_9f978f6320softmax_warp_forwardIN3c108BFloat16ES2_fLi4ELb1ELb0EEEvPT0_PKT_iiiPKbib)
        /*4838*/ 	.word	0x00000000


	//----- nvinfo : EIATTR_MIN_STACK_SIZE
	.align		4
.L_3109:
        /*483c*/ 	.byte	0x04, 0x12
        /*483e*/ 	.short	(.L_3111 - .L_3110)
	.align		4
.L_3110:
        /*4840*/ 	.word	index@(_ZN43_GLOBAL__N__9ae7fba5_10_SoftMax_cu_9f978f6320softmax_warp_forwardIN3c108BFloat16ES2_fLi3ELb1ELb0EEEvPT0_PKT_iiiPKbib)
        /*4844*/ 	.word	0x00000000


	//----- nvinfo : EIATTR_MIN_STACK_SIZE
	.align		4
.L_3111:
        /*4848*/ 	.byte	0x04, 0x12
        /*484a*/ 	.short	(.L_3113 - .L_3112)
	.align		4
.L_3112:
        /*484c*/ 	.word	index@(_ZN43_GLOBAL__N__9ae7fba5_10_SoftMax_cu_9f978f6320softmax_warp_forwardIN3c108BFloat16ES2_fLi2ELb1ELb0EEEvPT0_PKT_iiiPKbib)
        /*4850*/ 	.word	0x00000000


	//----- nvinfo : EIATTR_MIN_STACK_SIZE
	.align		4
.L_3113:
        /*4854*/ 	.byte	0x04, 0x12
        /*4856*/ 	.short	(.L_3115 - .L_3114)
	.align		4
.L_3114:
        /*4858*/ 	.word	index@(_ZN43_GLOBAL__N__9ae7fba5_10_SoftMax_cu_9f978f6320softmax_warp_forwardIN3c108BFloat16ES2_fLi1ELb1ELb0EEEvPT0_PKT_iiiPKbib)
        /*485c*/ 	.word	0x00000000


	//----- nvinfo : EIATTR_MIN_STACK_SIZE
	.align		4
.L_3115:
        /*4860*/ 	.byte	0x04, 0x12
        /*4862*/ 	.short	(.L_3117 - .L_3116)
	.align		4
.L_3116:
        /*4864*/ 	.word	index@(_ZN43_GLOBAL__N__9ae7fba5_10_SoftMax_cu_9f978f6320softmax_warp_forwardIN3c108BFloat16ES2_fLi0ELb1ELb0EEEvPT0_PKT_iiiPKbib)
        /*4868*/ 	.word	0x00000000


	//----- nvinfo : EIATTR_MIN_STACK_SIZE
	.align		4
.L_3117:
        /*486c*/ 	.byte	0x04, 0x12
        /*486e*/ 	.short	(.L_3119 - .L_3118)
	.align		4
.L_3118:
        /*4870*/ 	.word	index@(_ZN43_GLOBAL__N__9ae7fba5_10_SoftMax_cu_9f978f6320softmax_warp_forwardIN3c104HalfEffLi11ELb1ELb0EEEvPT0_PKT_iiiPKbib)
        /*4874*/ 	.word	0x00000000


	//----- nvinfo : EIATTR_MIN_STACK_SIZE
	.align		4
.L_3119:
        /*4878*/ 	.byte	0x04, 0x12
        /*487a*/ 	.short	(.L_3121 - .L_3120)
	.align		4
.L_3120:
        /*487c*/ 	.word	index@(_ZN43_GLOBAL__N__9ae7fba5_10_SoftMax_cu_9f978f6320softmax_warp_forwardIN3c104HalfEffLi10ELb1ELb0EEEvPT0_PKT_iiiPKbib)
        /*4880*/ 	.word	0x00000000


	//----- nvinfo : EIATTR_MIN_STACK_SIZE
	.align		4
.L_3121:
        /*4884*/ 	.byte	0x04, 0x12
        /*4886*/ 	.short	(.L_3123 - .L_3122)
	.align		4
.L_3122:
        /*4888*/ 	.word	index@(_ZN43_GLOBAL__N__9ae7fba5_10_SoftMax_cu_9f978f6320softmax_warp_forwardIN3c104HalfEffLi9ELb1ELb0EEEvPT0_PKT_iiiPKbib)
        /*488c*/ 	.word	0x00000000


	//----- nvinfo : EIATTR_MIN_STACK_SIZE
	.align		4
.L_3123:
        /*4890*/ 	.byte	0x04, 0x12
        /*4892*/ 	.short	(.L_3125 - .L_3124)
	.align		4
.L_3124:
        /*4894*/ 	.word	index@(_ZN43_GLOBAL__N__9ae7fba5_10_SoftMax_cu_9f978f6320softmax_warp_forwardIN3c104HalfEffLi8ELb1ELb0EEEvPT0_PKT_iiiPKbib)
        /*4898*/ 	.word	0x00000000


	//----- nvinfo : EIATTR_MIN_STACK_SIZE
	.align		4
.L_3125:
        /*489c*/ 	.byte	0x04, 0x12
        /*489e*/ 	.short	(.L_3127 - .L_3126)
	.align		4
.L_3126:
        /*48a0*/ 	.word	index@(_ZN43_GLOBAL__N__9ae7fba5_10_SoftMax_cu_9f978f6320softmax_warp_forwardIN3c104HalfEffLi7ELb1ELb0EEEvPT0_PKT_iiiPKbib)
        /*48a4*/ 	.word	0x00000000


	//----- nvinfo : EIATTR_MIN_STACK_SIZE
	.align		4
.L_3127:
        /*48a8*/ 	.byte	0x04, 0x12
        /*48aa*/ 	.short	(.L_3129 - .L_3128)
	.align		4
.L_3128:
        /*48ac*/ 	.word	index@(_ZN43_GLOBAL__N__9ae7fba5_10_SoftMax_cu_9f978f6320softmax_warp_forwardIN3c104HalfEffLi6ELb1ELb0EEEvPT0_PKT_iiiPKbib)
        /*48b0*/ 	.word	0x00000000


	//----- nvinfo : EIATTR_MIN_STACK_SIZE
	.align		4
.L_3129:
        /*48b4*/ 	.byte	0x04, 0x12
        /*48b6*/ 	.short	(.L_3131 - .L_3130)
	.align		4
.L_3130:
        /*48b8*/ 	.word	index@(_ZN43_GLOBAL__N__9ae7fba5_10_SoftMax_cu_9f978f6320softmax_warp_forwardIN3c104HalfEffLi5ELb1ELb0EEEvPT0_PKT_iiiPKbib)
        /*48bc*/ 	.word	0x00000000


	//----- nvinfo : EIATTR_MIN_STACK_SIZE
	.align		4
.L_3131:
        /*48c0*/ 	.byte	0x04, 0x12
        /*48c2*/ 	.short	(.L_3133 - .L_3132)
	.align		4
.L_3132:
        /*48c4*/ 	.word	index@(_ZN43_GLOBAL__N__9ae7fba5_10_SoftMax_cu_9f978f6320softmax_warp_forwardIN3c104HalfEffLi4ELb1ELb0EEEvPT0_PKT_iiiPKbib)
        /*48c8*/ 	.word	0x00000000


	//----- nvinfo : EIATTR_MIN_STACK_SIZE
	.align		4
.L_3133:
        /*48cc*/ 	.byte	0x04, 0x12
        /*48ce*/ 	.short	(.L_3135 - .L_3134)
	.align		4
.L_3134:
        /*48d0*/ 	.word	index@(_ZN43_GLOBAL__N__9ae7fba5_10_SoftMax_cu_9f978f6320softmax_warp_forwardIN3c104HalfEffLi3ELb1ELb0EEEvPT0_PKT_iiiPKbib)
        /*48d4*/ 	.word	0x00000000


	//----- nvinfo : EIATTR_MIN_STACK_SIZE
	.align		4
.L_3135:
        /*48d8*/ 	.byte	0x04, 0x12
        /*48da*/ 	.short	(.L_3137 - .L_3136)
	.align		4
.L_3136:
        /*48dc*/ 	.word	index@(_ZN43_GLOBAL__N__9ae7fba5_10_SoftMax_cu_9f978f6320softmax_warp_forwardIN3c104HalfEffLi2ELb1ELb0EEEvPT0_PKT_iiiPKbib)
        /*48e0*/ 	.word	0x00000000


	//----- nvinfo : EIATTR_MIN_STACK_SIZE
	.align		4
.L_3137:
        /*48e4*/ 	.byte	0x04, 0x12
        /*48e6*/ 	.short	(.L_3139 - .L_3138)
	.align		4
.L_3138:
        /*48e8*/ 	.word	index@(_ZN43_GLOBAL__N__9ae7fba5_10_SoftMax_cu_9f978f6320softmax_warp_forwardIN3c104HalfEffLi1ELb1ELb0EEEvPT0_PKT_iiiPKbib)
        /*48ec*/ 	.word	0x00000000


	//----- nvinfo : EIATTR_MIN_STACK_SIZE
	.align		4
.L_3139:
        /*48f0*/ 	.byte	0x04, 0x12
        /*48f2*/ 	.short	(.L_3141 - .L_3140)
	.align		4
.L_3140:
        /*48f4*/ 	.word	index@(_ZN43_GLOBAL__N__9ae7fba5_10_SoftMax_cu_9f978f6320softmax_warp_forwardIN3c104HalfEffLi0ELb1ELb0EEEvPT0_PKT_iiiPKbib)
        /*48f8*/ 	.word	0x00000000


	//----- nvinfo : EIATTR_MIN_STACK_SIZE
	.align		4
.L_3141:
        /*48fc*/ 	.byte	0x04, 0x12
        /*48fe*/ 	.short	(.L_3143 - .L_3142)
	.align		4
.L_3142:
        /*4900*/ 	.word	index@(_ZN43_GLOBAL__N__9ae7fba5_10_SoftMax_cu_9f978f6320softmax_warp_forwardIN3c104HalfES2_fLi11ELb1ELb0EEEvPT0_PKT_iiiPKbib)
        /*4904*/ 	.word	0x00000000


	//----- nvinfo : EIATTR_MIN_STACK_SIZE
	.align		4
.L_3143:
        /*4908*/ 	.byte	0x04, 0x12
        /*490a*/ 	.short	(.L_3145 - .L_3144)
	.align		4
.L_3144:
        /*490c*/ 	.word	index@(_ZN43_GLOBAL__N__9ae7fba5_10_SoftMax_cu_9f978f6320softmax_warp_forwardIN3c104HalfES2_fLi10ELb1ELb0EEEvPT0_PKT_iiiPKbib)
        /*4910*/ 	.word	0x00000000


	//----- nvinfo : EIATTR_MIN_STACK_SIZE
	.align		4
.L_3145:
        /*4914*/ 	.byte	0x04, 0x12
        /*4916*/ 	.short	(.L_3147 - .L_3146)
	.align		4
.L_3146:
        /*4918*/ 	.word	index@(_ZN43_GLOBAL__N__9ae7fba5_10_SoftMax_cu_9f978f6320softmax_warp_forwardIN3c104HalfES2_fLi9ELb1ELb0EEEvPT0_PKT_iiiPKbib)
        /*491c*/ 	.word	0x00000000


	//----- nvinfo : EIATTR_MIN_STACK_SIZE
	.align		4
.L_3147:
        /*4920*/ 	.byte	0x04, 0x12
        /*4922*/ 	.short	(.L_3149 - .L_3148)
	.align		4
.L_3148:
        /*4924*/ 	.word	index@(_ZN43_GLOBAL__N__9ae7fba5_10_SoftMax_cu_9f978f6320softmax_warp_forwardIN3c104HalfES2_fLi8ELb1ELb0EEEvPT0_PKT_iiiPKbib)
        /*4928*/ 	.word	0x00000000


	//----- nvinfo : EIATTR_MIN_STACK_SIZE
	.align		4
.L_3149:
        /*492c*/ 	.byte	0x04, 0x12
        /*492e*/ 	.short	(.L_3151 - .L_3150)
	.align		4
.L_3150:
        /*4930*/ 	.word	index@(_ZN43_GLOBAL__N__9ae7fba5_10_SoftMax_cu_9f978f6320softmax_warp_forwardIN3c104HalfES2_fLi7ELb1ELb0EEEvPT0_PKT_iiiPKbib)
        /*4934*/ 	.word	0x00000000


	//----- nvinfo : EIATTR_MIN_STACK_SIZE
	.align		4
.L_3151:
        /*4938*/ 	.byte	0x04, 0x12
        /*493a*/ 	.short	(.L_3153 - .L_3152)
	.align		4
.L_3152:
        /*493c*/ 	.word	index@(_ZN43_GLOBAL__N__9ae7fba5_10_SoftMax_cu_9f978f6320softmax_warp_forwardIN3c104HalfES2_fLi6ELb1ELb0EEEvPT0_PKT_iiiPKbib)
        /*4940*/ 	.word	0x00000000


	//----- nvinfo : EIATTR_MIN_STACK_SIZE
	.align		4
.L_3153:
        /*4944*/ 	.byte	0x04, 0x12
        /*4946*/ 	.short	(.L_3155 - .L_3154)
	.align		4
.L_3154:
        /*4948*/ 	.word	index@(_ZN43_GLOBAL__N__9ae7fba5_10_SoftMax_cu_9f978f6320softmax_warp_forwardIN3c104HalfES2_fLi5ELb1ELb0EEEvPT0_PKT_iiiPKbib)
        /*494c*/ 	.word	0x00000000


	//----- nvinfo : EIATTR_MIN_STACK_SIZE
	.align		4
.L_3155:
        /*4950*/ 	.byte	0x04, 0x12
        /*4952*/ 	.short	(.L_3157 - .L_3156)
	.align		4
.L_3156:
        /*4954*/ 	.word	index@(_ZN43_GLOBAL__N__9ae7fba5_10_SoftMax_cu_9f978f6320softmax_warp_forwardIN3c104HalfES2_fLi4ELb1ELb0EEEvPT0_PKT_iiiPKbib)
        /*4958*/ 	.word	0x00000000


	//----- nvinfo : EIATTR_MIN_STACK_SIZE
	.align		4
.L_3157:
        /*495c*/ 	.byte	0x04, 0x12
        /*495e*/ 	.short	(.L_3159 - .L_3158)
	.align		4
.L_3158:
        /*4960*/ 	.word	index@(_ZN43_GLOBAL__N__9ae7fba5_10_SoftMax_cu_9f978f6320softmax_warp_forwardIN3c104HalfES2_fLi3ELb1ELb0EEEvPT0_PKT_iiiPKbib)
        /*4964*/ 	.word	0x00000000


	//----- nvinfo : EIATTR_MIN_STACK_SIZE
	.align		4
.L_3159:
        /*4968*/ 	.byte	0x04, 0x12
        /*496a*/ 	.short	(.L_3161 - .L_3160)
	.align		4
.L_3160:
        /*496c*/ 	.word	index@(_ZN43_GLOBAL__N__9ae7fba5_10_SoftMax_cu_9f978f6320softmax_warp_forwardIN3c104HalfES2_fLi2ELb1ELb0EEEvPT0_PKT_iiiPKbib)
        /*4970*/ 	.word	0x00000000


	//----- nvinfo : EIATTR_MIN_STACK_SIZE
	.align		4
.L_3161:
        /*4974*/ 	.byte	0x04, 0x12
        /*4976*/ 	.short	(.L_3163 - .L_3162)
	.align		4
.L_3162:
        /*4978*/ 	.word	index@(_ZN43_GLOBAL__N__9ae7fba5_10_SoftMax_cu_9f978f6320softmax_warp_forwardIN3c104HalfES2_fLi1ELb1ELb0EEEvPT0_PKT_iiiPKbib)
        /*497c*/ 	.word	0x00000000


	//----- nvinfo : EIATTR_MIN_STACK_SIZE
	.align		4
.L_3163:
        /*4980*/ 	.byte	0x04, 0x12
        /*4982*/ 	.short	(.L_3165 - .L_3164)
	.align		4
.L_3164:
        /*4984*/ 	.word	index@(_ZN43_GLOBAL__N__9ae7fba5_10_SoftMax_cu_9f978f6320softmax_warp_forwardIN3c104HalfES2_fLi0ELb1ELb0EEEvPT0_PKT_iiiPKbib)
        /*4988*/ 	.word	0x00000000


	//----- nvinfo : EIATTR_MIN_STACK_SIZE
	.align		4
.L_3165:
        /*498c*/ 	.byte	0x04, 0x12
        /*498e*/ 	.short	(.L_3167 - .L_3166)
	.align		4
.L_3166:
        /*4990*/ 	.word	index@(_ZN43_GLOBAL__N__9ae7fba5_10_SoftMax_cu_9f978f6320softmax_warp_forwardIfffLi11ELb1ELb0EEEvPT0_PKT_iiiPKbib)
        /*4994*/ 	.word	0x00000000


	//----- nvinfo : EIATTR_MIN_STACK_SIZE
	.align		4
.L_3167:
        /*4998*/ 	.byte	0x04, 0x12
        /*499a*/ 	.short	(.L_3169 - .L_3168)
	.align		4
.L_3168:
        /*499c*/ 	.word	index@(_ZN43_GLOBAL__N__9ae7fba5_10_SoftMax_cu_9f978f6320softmax_warp_forwardIfffLi10ELb1ELb0EEEvPT0_PKT_iiiPKbib)
        /*49a0*/ 	.word	0x00000000


	//----- nvinfo : EIATTR_MIN_STACK_SIZE
	.align		4
.L_3169:
        /*49a4*/ 	.byte	0x04, 0x12
        /*49a6*/ 	.short	(.L_3171 - .L_3170)
	.align		4
.L_3170:
        /*49a8*/ 	.word	index@(_ZN43_GLOBAL__N__9ae7fba5_10_SoftMax_cu_9f978f6320softmax_warp_forwardIfffLi9ELb1ELb0EEEvPT0_PKT_iiiPKbib)
        /*49ac*/ 	.word	0x00000000


	//----- nvinfo : EIATTR_MIN_STACK_SIZE
	.align		4
.L_3171:
        /*49b0*/ 	.byte	0x04, 0x12
        /*49b2*/ 	.short	(.L_3173 - .L_3172)
	.align		4
.L_3172:
        /*49b4*/ 	.word	index@(_ZN43_GLOBAL__N__9ae7fba5_10_SoftMax_cu_9f978f6320softmax_warp_forwardIfffLi8ELb1ELb0EEEvPT0_PKT_iiiPKbib)
        /*49b8*/ 	.word	0x00000000


	//----- nvinfo : EIATTR_MIN_STACK_SIZE
	.align		4
.L_3173:
        /*49bc*/ 	.byte	0x04, 0x12
        /*49be*/ 	.short	(.L_3175 - .L_3174)
	.align		4
.L_3174:
        /*49c0*/ 	.word	index@(_ZN43_GLOBAL__N__9ae7fba5_10_SoftMax_cu_9f978f6320softmax_warp_forwardIfffLi7ELb1ELb0EEEvPT0_PKT_iiiPKbib)
        /*49c4*/ 	.word	0x00000000


	//----- nvinfo : EIATTR_MIN_STACK_SIZE
	.align		4
.L_3175:
        /*49c8*/ 	.byte	0x04, 0x12
        /*49ca*/ 	.short	(.L_3177 - .L_3176)
	.align		4
.L_3176:
        /*49cc*/ 	.word	index@(_ZN43_GLOBAL__N__9ae7fba5_10_SoftMax_cu_9f978f6320softmax_warp_forwardIfffLi6ELb1ELb0EEEvPT0_PKT_iiiPKbib)
        /*49d0*/ 	.word	0x00000000


	//----- nvinfo : EIATTR_MIN_STACK_SIZE
	.align		4
.L_3177:
        /*49d4*/ 	.byte	0x04, 0x12
        /*49d6*/ 	.short	(.L_3179 - .L_3178)
	.align		4
.L_3178:
        /*49d8*/ 	.word	index@(_ZN43_GLOBAL__N__9ae7fba5_10_SoftMax_cu_9f978f6320softmax_warp_forwardIfffLi5ELb1ELb0EEEvPT0_PKT_iiiPKbib)
        /*49dc*/ 	.word	0x00000000


	//----- nvinfo : EIATTR_MIN_STACK_SIZE
	.align		4
.L_3179:
        /*49e0*/ 	.byte	0x04, 0x12
        /*49e2*/ 	.short	(.L_3181 - .L_3180)
	.align		4
.L_3180:
        /*49e4*/ 	.word	index@(_ZN43_GLOBAL__N__9ae7fba5_10_SoftMax_cu_9f978f6320softmax_warp_forwardIfffLi4ELb1ELb0EEEvPT0_PKT_iiiPKbib)
        /*49e8*/ 	.word	0x00000000


	//----- nvinfo : EIATTR_MIN_STACK_SIZE
	.align		4
.L_3181:
        /*49ec*/ 	.byte	0x04, 0x12
        /*49ee*/ 	.short	(.L_3183 - .L_3182)
	.align		4
.L_3182:
        /*49f0*/ 	.word	index@(_ZN43_GLOBAL__N__9ae7fba5_10_SoftMax_cu_9f978f6320softmax_warp_forwardIfffLi3ELb1ELb0EEEvPT0_PKT_iiiPKbib)
        /*49f4*/ 	.word	0x00000000


	//----- nvinfo : EIATTR_MIN_STACK_SIZE
	.align		4
.L_3183:
        /*49f8*/ 	.byte	0x04, 0x12
        /*49fa*/ 	.short	(.L_3185 - .L_3184)
	.align		4
.L_3184:
        /*49fc*/ 	.word	index@(_ZN43_GLOBAL__N__9ae7fba5_10_SoftMax_cu_9f978f6320softmax_warp_forwardIfffLi2ELb1ELb0EEEvPT0_PKT_iiiPKbib)
        /*4a00*/ 	.word	0x00000000


	//----- nvinfo : EIATTR_MIN_STACK_SIZE
	.align		4
.L_3185:
        /*4a04*/ 	.byte	0x04, 0x12
        /*4a06*/ 	.short	(.L_3187 - .L_3186)
	.align		4
.L_3186:
        /*4a08*/ 	.word	index@(_ZN43_GLOBAL__N__9ae7fba5_10_SoftMax_cu_9f978f6320softmax_warp_forwardIfffLi1ELb1ELb0EEEvPT0_PKT_iiiPKbib)
        /*4a0c*/ 	.word	0x00000000


	//----- nvinfo : EIATTR_MIN_STACK_SIZE
	.align		4
.L_3187:
        /*4a10*/ 	.byte	0x04, 0x12
        /*4a12*/ 	.short	(.L_3189 - .L_3188)
	.align		4
.L_3188:
        /*4a14*/ 	.word	index@(_ZN43_GLOBAL__N__9ae7fba5_10_SoftMax_cu_9f978f6320softmax_warp_forwardIfffLi0ELb1ELb0EEEvPT0_PKT_iiiPKbib)
        /*4a18*/ 	.word	0x00000000


	//----- nvinfo : EIATTR_MIN_STACK_SIZE
	.align		4
.L_3189:
        /*4a1c*/ 	.byte	0x04, 0x12
        /*4a1e*/ 	.short	(.L_3191 - .L_3190)
	.align		4
.L_3190:
        /*4a20*/ 	.word	index@(_ZN43_GLOBAL__N__9ae7fba5_10_SoftMax_cu_9f978f6320softmax_warp_forwardIdddLi11ELb1ELb0EEEvPT0_PKT_iiiPKbib)
        /*4a24*/ 	.word	0x00000000


	//----- nvinfo : EIATTR_MIN_STACK_SIZE
	.align		4
.L_3191:
        /*4a28*/ 	.byte	0x04, 0x12
        /*4a2a*/ 	.short	(.L_3193 - .L_3192)
	.align		4
.L_3192:
        /*4a2c*/ 	.word	index@(_ZN43_GLOBAL__N__9ae7fba5_10_SoftMax_cu_9f978f6320softmax_warp_forwardIdddLi10ELb1ELb0EEEvPT0_PKT_iiiPKbib)
        /*4a30*/ 	.word	0x00000000


	//----- nvinfo : EIATTR_MIN_STACK_SIZE
	.align		4
.L_3193:
        /*4a34*/ 	.byte	0x04, 0x12
        /*4a36*/ 	.short	(.L_3195 - .L_3194)
	.align		4
.L_3194:
        /*4a38*/ 	.word	index@(_ZN43_GLOBAL__N__9ae7fba5_10_SoftMax_cu_9f978f6320softmax_warp_forwardIdddLi9ELb1ELb0EEEvPT0_PKT_iiiPKbib)
        /*4a3c*/ 	.word	0x00000000


	//----- nvinfo : EIATTR_MIN_STACK_SIZE
	.align		4
.L_3195:
        /*4a40*/ 	.byte	0x04, 0x12
        /*4a42*/ 	.short	(.L_3197 - .L_3196)
	.align		4
.L_3196:
        /*4a44*/ 	.word	index@(_ZN43_GLOBAL__N__9ae7fba5_10_SoftMax_cu_9f978f6320softmax_warp_forwardIdddLi8ELb1ELb0EEEvPT0_PKT_iiiPKbib)
        /*4a48*/ 	.word	0x00000000


	//----- nvinfo : EIATTR_MIN_STACK_SIZE
	.align		4
.L_3197:
        /*4a4c*/ 	.byte	0x04, 0x12
        /*4a4e*/ 	.short	(.L_3199 - .L_3198)
	.align		4
.L_3198:
        /*4a50*/ 	.word	index@(_ZN43_GLOBAL__N__9ae7fba5_10_SoftMax_cu_9f978f6320softmax_warp_forwardIdddLi7ELb1ELb0EEEvPT0_PKT_iiiPKbib)
        /*4a54*/ 	.word	0x00000000


	//----- nvinfo : EIATTR_MIN_STACK_SIZE
	.align		4
.L_3199:
        /*4a58*/ 	.byte	0x04, 0x12
        /*4a5a*/ 	.short	(.L_3201 - .L_3200)
	.align		4
.L_3200:
        /*4a5c*/ 	.word	index@(_ZN43_GLOBAL__N__9ae7fba5_10_SoftMax_cu_9f978f6320softmax_warp_forwardIdddLi6ELb1ELb0EEEvPT0_PKT_iiiPKbib)
        /*4a60*/ 	.word	0x00000000


	//----- nvinfo : EIATTR_MIN_STACK_SIZE
	.align		4
.L_3201:
        /*4a64*/ 	.byte	0x04, 0x12
        /*4a66*/ 	.short	(.L_3203 - .L_3202)
	.align		4
.L_3202:
        /*4a68*/ 	.word	index@(_ZN43_GLOBAL__N__9ae7fba5_10_SoftMax_cu_9f978f6320softmax_warp_forwardIdddLi5ELb1ELb0EEEvPT0_PKT_iiiPKbib)
        /*4a6c*/ 	.word	0x00000000


	//----- nvinfo : EIATTR_MIN_STACK_SIZE
	.align		4
.L_3203:
        /*4a70*/ 	.byte	0x04, 0x12
        /*4a72*/ 	.short	(.L_3205 - .L_3204)
	.align		4
.L_3204:
        /*4a74*/ 	.word	index@(_ZN43_GLOBAL__N__9ae7fba5_10_SoftMax_cu_9f978f6320softmax_warp_forwardIdddLi4ELb1ELb0EEEvPT0_PKT_iiiPKbib)
        /*4a78*/ 	.word	0x00000000


	//----- nvinfo : EIATTR_MIN_STACK_SIZE
	.align		4
.L_3205:
        /*4a7c*/ 	.byte	0x04, 0x12
        /*4a7e*/ 	.short	(.L_3207 - .L_3206)
	.align		4
.L_3206:
        /*4a80*/ 	.word	index@(_ZN43_GLOBAL__N__9ae7fba5_10_SoftMax_cu_9f978f6320softmax_warp_forwardIdddLi3ELb1ELb0EEEvPT0_PKT_iiiPKbib)
        /*4a84*/ 	.word	0x00000000


	//----- nvinfo : EIATTR_MIN_STACK_SIZE
	.align		4
.L_3207:
        /*4a88*/ 	.byte	0x04, 0x12
        /*4a8a*/ 	.short	(.L_3209 - .L_3208)
	.align		4
.L_3208:
        /*4a8c*/ 	.word	index@(_ZN43_GLOBAL__N__9ae7fba5_10_SoftMax_cu_9f978f6320softmax_warp_forwardIdddLi2ELb1ELb0EEEvPT0_PKT_iiiPKbib)
        /*4a90*/ 	.word	0x00000000


	//----- nvinfo : EIATTR_MIN_STACK_SIZE
	.align		4
.L_3209:
        /*4a94*/ 	.byte	0x04, 0x12
        /*4a96*/ 	.short	(.L_3211 - .L_3210)
	.align		4
.L_3210:
        /*4a98*/ 	.word	index@(_ZN43_GLOBAL__N__9ae7fba5_10_SoftMax_cu_9f978f6320softmax_warp_forwardIdddLi1ELb1ELb0EEEvPT0_PKT_iiiPKbib)
        /*4a9c*/ 	.word	0x00000000


	//----- nvinfo : EIATTR_MIN_STACK_SIZE
	.align		4
.L_3211:
        /*4aa0*/ 	.byte	0x04, 0x12
        /*4aa2*/ 	.short	(.L_3213 - .L_3212)
	.align		4
.L_3212:
        /*4aa4*/ 	.word	index@(_ZN43_GLOBAL__N__9ae7fba5_10_SoftMax_cu_9f978f6320softmax_warp_forwardIdddLi0ELb1ELb0EEEvPT0_PKT_iiiPKbib)
        /*4aa8*/ 	.word	0x00000000


	//----- nvinfo : EIATTR_MIN_STACK_SIZE
	.align		4
.L_3213:
        /*4aac*/ 	.byte	0x04, 0x12
        /*4aae*/ 	.short	(.L_3215 - .L_3214)
	.align		4
.L_3214:
        /*4ab0*/ 	.word	index@(_ZN2at6native43_GLOBAL__N__9ae7fba5_10_SoftMax_cu_9f978f6327cunn_SpatialSoftMaxBackwardIN3c108BFloat16EffNS1_23SoftMaxBackwardEpilogueEEEvPT_PKT1_SA_jjj)
        /*4ab4*/ 	.word	0x00000000


	//----- nvinfo : EIATTR_MIN_STACK_SIZE
	.align		4
.L_3215:
        /*4ab8*/ 	.byte	0x04, 0x12
        /*4aba*/ 	.short	(.L_3217 - .L_3216)
	.align		4
.L_3216:
        /*4abc*/ 	.word	index@(_ZN2at6native43_GLOBAL__N__9ae7fba5_10_SoftMax_cu_9f978f6327cunn_SpatialSoftMaxBackwardIN3c108BFloat16EfS4_NS1_23SoftMaxBackwardEpilogueEEEvPT_PKT1_SA_jjj)
        /*4ac0*/ 	.word	0x00000000


	//----- nvinfo : EIATTR_MIN_STACK_SIZE
	.align		4
.L_3217:
        /*4ac4*/ 	.byte	0x04, 0x12
        /*4ac6*/ 	.short	(.L_3219 - .L_3218)
	.align		4
.L_3218:
        /*4ac8*/ 	.word	index@(_ZN2at6native43_GLOBAL__N__9ae7fba5_10_SoftMax_cu_9f978f6327cunn_SpatialSoftMaxBackwardIN3c104HalfEffNS1_23SoftMaxBackwardEpilogueEEEvPT_PKT1_SA_jjj)
        /*4acc*/ 	.word	0x00000000


	//----- nvinfo : EIATTR_MIN_STACK_SIZE
	.align		4
.L_3219:
        /*4ad0*/ 	.byte	0x04, 0x12
        /*4ad2*/ 	.short	(.L_3221 - .L_3220)
	.align		4
.L_3220:
        /*4ad4*/ 	.word	index@(_ZN2at6native43_GLOBAL__N__9ae7fba5_10_SoftMax_cu_9f978f6327cunn_SpatialSoftMaxBackwardIN3c104HalfEfS4_NS1_23SoftMaxBackwardEpilogueEEEvPT_PKT1_SA_jjj)
        /*4ad8*/ 	.word	0x00000000


	//----- nvinfo : EIATTR_MIN_STACK_SIZE
	.align		4
.L_3221:
        /*4adc*/ 	.byte	0x04, 0x12
        /*4ade*/ 	.short	(.L_3223 - .L_3222)
	.align		4
.L_3222:
        /*4ae0*/ 	.word	index@(_ZN2at6native43_GLOBAL__N__9ae7fba5_10_SoftMax_cu_9f978f6327cunn_SpatialSoftMaxBackwardIfffNS1_23SoftMaxBackwardEpilogueEEEvPT_PKT1_S8_jjj)
        /*4ae4*/ 	.word	0x00000000


	//----- nvinfo : EIATTR_MIN_STACK_SIZE
	.align		4
.L_3223:
        /*4ae8*/ 	.byte	0x04, 0x12
        /*4aea*/ 	.short	(.L_3225 - .L_3224)
	.align		4
.L_3224:
        /*4aec*/ 	.word	index@(_ZN2at6native43_GLOBAL__N__9ae7fba5_10_SoftMax_cu_9f978f6327cunn_SpatialSoftMaxBackwardIdddNS1_23SoftMaxBackwardEpilogueEEEvPT_PKT1_S8_jjj)
        /*4af0*/ 	.word	0x00000000


	//----- nvinfo : EIATTR_MIN_STACK_SIZE
	.align		4
.L_3225:
        /*4af4*/ 	.byte	0x04, 0x12
        /*4af6*/ 	.short	(.L_3227 - .L_3226)
	.align		4
.L_3226:
        /*4af8*/ 	.word	index@(_ZN2at6native43_GLOBAL__N__9ae7fba5_10_SoftMax_cu_9f978f6320cunn_SoftMaxBackwardILi4EN3c108BFloat16EffNS1_23SoftMaxBackwardEpilogueEEEvPT0_PKT2_SA_l)
        /*4afc*/ 	.word	0x00000000


	//----- nvinfo : EIATTR_MIN_STACK_SIZE
	.align		4
.L_3227:
        /*4b00*/ 	.byte	0x04, 0x12
        /*4b02*/ 	.short	(.L_3229 - .L_3228)
	.align		4
.L_3228:
        /*4b04*/ 	.word	index@(_ZN2at6native43_GLOBAL__N__9ae7fba5_10_SoftMax_cu_9f978f6324cunn_SoftMaxBackwardSmemILi4EN3c108BFloat16EffNS1_23SoftMaxBackwardEpilogueEEEvPT0_PKT2_SA_l)
        /*4b08*/ 	.word	0x00000000


	//----- nvinfo : EIATTR_MIN_STACK_SIZE
	.align		4
.L_3229:
        /*4b0c*/ 	.byte	0x04, 0x12
        /*4b0e*/ 	.short	(.L_3231 - .L_3230)
	.align		4
.L_3230:
        /*4b10*/ 	.word	index@(_ZN2at6native43_GLOBAL__N__9ae7fba5_10_SoftMax_cu_9f978f6320cunn_SoftMaxBackwardILi8EN3c108BFloat16EfS4_NS1_23SoftMaxBackwardEpilogueEEEvPT0_PKT2_SA_l)
        /*4b14*/ 	.word	0x00000000


	//----- nvinfo : EIATTR_MIN_STACK_SIZE
	.align		4
.L_3231:
        /*4b18*/ 	.byte	0x04, 0x12
        /*4b1a*/ 	.short	(.L_3233 - .L_3232)
	.align		4
.L_3232:
        /*4b1c*/ 	.word	index@(_ZN2at6native43_GLOBAL__N__9ae7fba5_10_SoftMax_cu_9f978f6324cunn_SoftMaxBackwardSmemILi8EN3c108BFloat16EfS4_NS1_23SoftMaxBackwardEpilogueEEEvPT0_PKT2_SA_l)
        /*4b20*/ 	.word	0x00000000


	//----- nvinfo : EIATTR_MIN_STACK_SIZE
	.align		4
.L_3233:
        /*4b24*/ 	.byte	0x04, 0x12
        /*4b26*/ 	.short	(.L_3235 - .L_3234)
	.align		4
.L_3234:
        /*4b28*/ 	.word	index@(_ZN2at6native43_GLOBAL__N__9ae7fba5_10_SoftMax_cu_9f978f6320cunn_SoftMaxBackwardILi4EN3c104HalfEffNS1_23SoftMaxBackwardEpilogueEEEvPT0_PKT2_SA_l)
        /*4b2c*/ 	.word	0x00000000


	//----- nvinfo : EIATTR_MIN_STACK_SIZE
	.align		4
.L_3235:
        /*4b30*/ 	.byte	0x04, 0x12
        /*4b32*/ 	.short	(.L_3237 - .L_3236)
	.align		4
.L_3236:
        /*4b34*/ 	.word	index@(_ZN2at6native43_GLOBAL__N__9ae7fba5_10_SoftMax_cu_9f978f6324cunn_SoftMaxBackwardSmemILi4EN3c104HalfEffNS1_23SoftMaxBackwardEpilogueEEEvPT0_PKT2_SA_l)
        /*4b38*/ 	.word	0x00000000


	//----- nvinfo : EIATTR_MIN_STACK_SIZE
	.align		4
.L_3237:
        /*4b3c*/ 	.byte	0x04, 0x12
        /*4b3e*/ 	.short	(.L_3239 - .L_3238)
	.align		4
.L_3238:
        /*4b40*/ 	.word	index@(_ZN2at6native43_GLOBAL__N__9ae7fba5_10_SoftMax_cu_9f978f6320cunn_SoftMaxBackwardILi8EN3c104HalfEfS4_NS1_23SoftMaxBackwardEpilogueEEEvPT0_PKT2_SA_l)
        /*4b44*/ 	.word	0x00000000


	//----- nvinfo : EIATTR_MIN_STACK_SIZE
	.align		4
.L_3239:
        /*4b48*/ 	.byte	0x04, 0x12
        /*4b4a*/ 	.short	(.L_3241 - .L_3240)
	.align		4
.L_3240:
        /*4b4c*/ 	.word	index@(_ZN2at6native43_GLOBAL__N__9ae7fba5_10_SoftMax_cu_9f978f6324cunn_SoftMaxBackwardSmemILi8EN3c104HalfEfS4_NS1_23SoftMaxBackwardEpilogueEEEvPT0_PKT2_SA_l)
        /*4b50*/ 	.word	0x00000000


	//----- nvinfo : EIATTR_MIN_STACK_SIZE
	.align		4
.L_3241:
        /*4b54*/ 	.byte	0x04, 0x12
        /*4b56*/ 	.short	(.L_3243 - .L_3242)
	.align		4
.L_3242:
        /*4b58*/ 	.word	index@(_ZN2at6native43_GLOBAL__N__9ae7fba5_10_SoftMax_cu_9f978f6320cunn_SoftMaxBackwardILi4EfffNS1_23SoftMaxBackwardEpilogueEEEvPT0_PKT2_S8_l)
        /*4b5c*/ 	.word	0x00000000


	//----- nvinfo : EIATTR_MIN_STACK_SIZE
	.align		4
.L_3243:
        /*4b60*/ 	.byte	0x04, 0x12
        /*4b62*/ 	.short	(.L_3245 - .L_3244)
	.align		4
.L_3244:
        /*4b64*/ 	.word	index@(_ZN2at6native43_GLOBAL__N__9ae7fba5_10_SoftMax_cu_9f978f6324cunn_SoftMaxBackwardSmemILi4EfffNS1_23SoftMaxBackwardEpilogueEEEvPT0_PKT2_S8_l)
        /*4b68*/ 	.word	0x00000000


	//----- nvinfo : EIATTR_MIN_STACK_SIZE
	.align		4
.L_3245:
        /*4b6c*/ 	.byte	0x04, 0x12
        /*4b6e*/ 	.short	(.L_3247 - .L_3246)
	.align		4
.L_3246:
        /*4b70*/ 	.word	index@(_ZN2at6native43_GLOBAL__N__9ae7fba5_10_SoftMax_cu_9f978f6320cunn_SoftMaxBackwardILi2EdddNS1_23SoftMaxBackwardEpilogueEEEvPT0_PKT2_S8_l)
        /*4b74*/ 	.word	0x00000000


	//----- nvinfo : EIATTR_MIN_STACK_SIZE
	.align		4
.L_3247:
        /*4b78*/ 	.byte	0x04, 0x12
        /*4b7a*/ 	.short	(.L_3249 - .L_3248)
	.align		4
.L_3248:
        /*4b7c*/ 	.word	index@(_ZN2at6native43_GLOBAL__N__9ae7fba5_10_SoftMax_cu_9f978f6324cunn_SoftMaxBackwardSmemILi2EdddNS1_23SoftMaxBackwardEpilogueEEEvPT0_PKT2_S8_l)
        /*4b80*/ 	.word	0x00000000


	//----- nvinfo : EIATTR_MIN_STACK_SIZE
	.align		4
.L_3249:
        /*4b84*/ 	.byte	0x04, 0x12
        /*4b86*/ 	.short	(.L_3251 - .L_3250)
	.align		4
.L_3250:
        /*4b88*/ 	.word	index@(_ZN2at6native43_GLOBAL__N__9ae7fba5_10_SoftMax_cu_9f978f6326cunn_SpatialSoftMaxForwardIN3c108BFloat16EfflNS1_22SoftMaxForwardEpilogueEEEvPT1_PKT_T2_SB_SB_)
        /*4b8c*/ 	.word	0x00000000


	//----- nvinfo : EIATTR_MIN_STACK_SIZE
	.align		4
.L_3251:
        /*4b90*/ 	.byte	0x04, 0x12
        /*4b92*/ 	.short	(.L_3253 - .L_3252)
	.align		4
.L_3252:
        /*4b94*/ 	.word	index@(_ZN2at6native43_GLOBAL__N__9ae7fba5_10_SoftMax_cu_9f978f6326cunn_SpatialSoftMaxForwardIN3c108BFloat16EfS4_lNS1_22SoftMaxForwardEpilogueEEEvPT1_PKT_T2_SB_SB_)
        /*4b98*/ 	.word	0x00000000


	//----- nvinfo : EIATTR_MIN_STACK_SIZE
	.align		4
.L_3253:
        /*4b9c*/ 	.byte	0x04, 0x12
        /*4b9e*/ 	.short	(.L_3255 - .L_3254)
	.align		4
.L_3254:
        /*4ba0*/ 	.word	index@(_ZN2at6native43_GLOBAL__N__9ae7fba5_10_SoftMax_cu_9f978f6326cunn_SpatialSoftMaxForwardIN3c108BFloat16EffiNS1_22SoftMaxForwardEpilogueEEEvPT1_PKT_T2_SB_SB_)
        /*4ba4*/ 	.word	0x00000000


	//----- nvinfo : EIATTR_MIN_STACK_SIZE
	.align		4
.L_3255:
        /*4ba8*/ 	.byte	0x04, 0x12
        /*4baa*/ 	.short	(.L_3257 - .L_3256)
	.align		4
.L_3256:
        /*4bac*/ 	.word	index@(_ZN2at6native43_GLOBAL__N__9ae7fba5_10_SoftMax_cu_9f978f6326cunn_SpatialSoftMaxForwardIN3c108BFloat16EfS4_iNS1_22SoftMaxForwardEpilogueEEEvPT1_PKT_T2_SB_SB_)
        /*4bb0*/ 	.word	0x00000000


	//----- nvinfo : EIATTR_MIN_STACK_SIZE
	.align		4
.L_3257:
        /*4bb4*/ 	.byte	0x04, 0x12
        /*4bb6*/ 	.short	(.L_3259 - .L_3258)
	.align		4
.L_3258:
        /*4bb8*/ 	.word	index@(_ZN2at6native43_GLOBAL__N__9ae7fba5_10_SoftMax_cu_9f978f6326cunn_SpatialSoftMaxForwardIN3c104HalfEfflNS1_22SoftMaxForwardEpilogueEEEvPT1_PKT_T2_SB_SB_)
        /*4bbc*/ 	.word	0x00000000


	//----- nvinfo : EIATTR_MIN_STACK_SIZE
	.align		4
.L_3259:
        /*4bc0*/ 	.byte	0x04, 0x12
        /*4bc2*/ 	.short	(.L_3261 - .L_3260)
	.align		4
.L_3260:
        /*4bc4*/ 	.word	index@(_ZN2at6native43_GLOBAL__N__9ae7fba5_10_SoftMax_cu_9f978f6326cunn_SpatialSoftMaxForwardIN3c104HalfEfS4_lNS1_22SoftMaxForwardEpilogueEEEvPT1_PKT_T2_SB_SB_)
        /*4bc8*/ 	.word	0x00000000


	//----- nvinfo : EIATTR_MIN_STACK_SIZE
	.align		4
.L_3261:
        /*4bcc*/ 	.byte	0x04, 0x12
        /*4bce*/ 	.short	(.L_3263 - .L_3262)
	.align		4
.L_3262:
        /*4bd0*/ 	.word	index@(_ZN2at6native43_GLOBAL__N__9ae7fba5_10_SoftMax_cu_9f978f6326cunn_SpatialSoftMaxForwardIN3c104HalfEffiNS1_22SoftMaxForwardEpilogueEEEvPT1_PKT_T2_SB_SB_)
        /*4bd4*/ 	.word	0x00000000


	//----- nvinfo : EIATTR_MIN_STACK_SIZE
	.align		4
.L_3263:
        /*4bd8*/ 	.byte	0x04, 0x12
        /*4bda*/ 	.short	(.L_3265 - .L_3264)
	.align		4
.L_3264:
        /*4bdc*/ 	.word	index@(_ZN2at6native43_GLOBAL__N__9ae7fba5_10_SoftMax_cu_9f978f6326cunn_SpatialSoftMaxForwardIN3c104HalfEfS4_iNS1_22SoftMaxForwardEpilogueEEEvPT1_PKT_T2_SB_SB_)
        /*4be0*/ 	.word	0x00000000


	//----- nvinfo : EIATTR_MIN_STACK_SIZE
	.align		4
.L_3265:
        /*4be4*/ 	.byte	0x04, 0x12
        /*4be6*/ 	.short	(.L_3267 - .L_3266)
	.align		4
.L_3266:
        /*4be8*/ 	.word	index@(_ZN2at6native43_GLOBAL__N__9ae7fba5_10_SoftMax_cu_9f978f6326cunn_SpatialSoftMaxForwardIffflNS1_22SoftMaxForwardEpilogueEEEvPT1_PKT_T2_S9_S9_)
        /*4bec*/ 	.word	0x00000000


	//----- nvinfo : EIATTR_MIN_STACK_SIZE
	.align		4
.L_3267:
        /*4bf0*/ 	.byte	0x04, 0x12
        /*4bf2*/ 	.short	(.L_3269 - .L_3268)
	.align		4
.L_3268:
        /*4bf4*/ 	.word	index@(_ZN2at6native43_GLOBAL__N__9ae7fba5_10_SoftMax_cu_9f978f6326cunn_SpatialSoftMaxForwardIfffiNS1_22SoftMaxForwardEpilogueEEEvPT1_PKT_T2_S9_S9_)
        /*4bf8*/ 	.word	0x00000000


	//----- nvinfo : EIATTR_MIN_STACK_SIZE
	.align		4
.L_3269:
        /*4bfc*/ 	.byte	0x04, 0x12
        /*4bfe*/ 	.short	(.L_3271 - .L_3270)
	.align		4
.L_3270:
        /*4c00*/ 	.word	index@(_ZN2at6native43_GLOBAL__N__9ae7fba5_10_SoftMax_cu_9f978f6326cunn_SpatialSoftMaxForwardIdddlNS1_22SoftMaxForwardEpilogueEEEvPT1_PKT_T2_S9_S9_)
        /*4c04*/ 	.word	0x00000000


	//----- nvinfo : EIATTR_MIN_STACK_SIZE
	.align		4
.L_3271:
        /*4c08*/ 	.byte	0x04, 0x12
        /*4c0a*/ 	.short	(.L_3273 - .L_3272)
	.align		4
.L_3272:
        /*4c0c*/ 	.word	index@(_ZN2at6native43_GLOBAL__N__9ae7fba5_10_SoftMax_cu_9f978f6326cunn_SpatialSoftMaxForwardIdddiNS1_22SoftMaxForwardEpilogueEEEvPT1_PKT_T2_S9_S9_)
        /*4c10*/ 	.word	0x00000000


	//----- nvinfo : EIATTR_MIN_STACK_SIZE
	.align		4
.L_3273:
        /*4c14*/ 	.byte	0x04, 0x12
        /*4c16*/ 	.short	(.L_3275 - .L_3274)
	.align		4
.L_3274:
        /*4c18*/ 	.word	index@(_ZN2at6native43_GLOBAL__N__9ae7fba5_10_SoftMax_cu_9f978f6319cunn_SoftMaxForwardILi8EN3c108BFloat16EffNS1_22SoftMaxForwardEpilogueEEEvPT2_PKT0_i)
        /*4c1c*/ 	.word	0x00000000


	//----- nvinfo : EIATTR_MIN_STACK_SIZE
	.align		4
.L_3275:
        /*4c20*/ 	.byte	0x04, 0x12
        /*4c22*/ 	.short	(.L_3277 - .L_3276)
	.align		4
.L_3276:
        /*4c24*/ 	.word	index@(_ZN2at6native43_GLOBAL__N__9ae7fba5_10_SoftMax_cu_9f978f6323cunn_SoftMaxForwardSmemILi8EN3c108BFloat16EffNS1_22SoftMaxForwardEpilogueElEEvPT2_PKT0_T4_)
        /*4c28*/ 	.word	0x00000000


	//----- nvinfo : EIATTR_MIN_STACK_SIZE
	.align		4
.L_3277:
        /*4c2c*/ 	.byte	0x04, 0x12
        /*4c2e*/ 	.short	(.L_3279 - .L_3278)
	.align		4
.L_3278:
        /*4c30*/ 	.word	index@(_ZN2at6native43_GLOBAL__N__9ae7fba5_10_SoftMax_cu_9f978f6319cunn_SoftMaxForwardILi8EN3c108BFloat16EfS4_NS1_22SoftMaxForwardEpilogueEEEvPT2_PKT0_i)
        /*4c34*/ 	.word	0x00000000


	//----- nvinfo : EIATTR_MIN_STACK_SIZE
	.align		4
.L_3279:
        /*4c38*/ 	.byte	0x04, 0x12
        /*4c3a*/ 	.short	(.L_3281 - .L_3280)
	.align		4
.L_3280:
        /*4c3c*/ 	.word	index@(_ZN2at6native43_GLOBAL__N__9ae7fba5_10_SoftMax_cu_9f978f6323cunn_SoftMaxForwardSmemILi8EN3c108BFloat16EfS4_NS1_22SoftMaxForwardEpilogueElEEvPT2_PKT0_T4_)
        /*4c40*/ 	.word	0x00000000


	//----- nvinfo : EIATTR_MIN_STACK_SIZE
	.align		4
.L_3281:
        /*4c44*/ 	.byte	0x04, 0x12
        /*4c46*/ 	.short	(.L_3283 - .L_3282)
	.align		4
.L_3282:
        /*4c48*/ 	.word	index@(_ZN2at6native43_GLOBAL__N__9ae7fba5_10_SoftMax_cu_9f978f6322cunn_SoftMaxForwardRegIN3c108BFloat16EfS4_NS1_22SoftMaxForwardEpilogueElLi9EEEvPT1_PKT_T3_)
        /*4c4c*/ 	.word	0x00000000


	//----- nvinfo : EIATTR_MIN_STACK_SIZE
	.align		4
.L_3283:
        /*4c50*/ 	.byte	0x04, 0x12
        /*4c52*/ 	.short	(.L_3285 - .L_3284)
	.align		4
.L_3284:
        /*4c54*/ 	.word	index@(_ZN2at6native43_GLOBAL__N__9ae7fba5_10_SoftMax_cu_9f978f6322cunn_SoftMaxForwardRegIN3c108BFloat16EfS4_NS1_22SoftMaxForwardEpilogueElLi8EEEvPT1_PKT_T3_)
        /*4c58*/ 	.word	0x00000000


	//----- nvinfo : EIATTR_MIN_STACK_SIZE
	.align		4
.L_3285:
        /*4c5c*/ 	.byte	0x04, 0x12
        /*4c5e*/ 	.short	(.L_3287 - .L_3286)
	.align		4
.L_3286:
        /*4c60*/ 	.word	index@(_ZN2at6native43_GLOBAL__N__9ae7fba5_10_SoftMax_cu_9f978f6322cunn_SoftMaxForwardRegIN3c108BFloat16EfS4_NS1_22SoftMaxForwardEpilogueElLi7EEEvPT1_PKT_T3_)
        /*4c64*/ 	.word	0x00000000


	//----- nvinfo : EIATTR_MIN_STACK_SIZE
	.align		4
.L_3287:
        /*4c68*/ 	.byte	0x04, 0x12
        /*4c6a*/ 	.short	(.L_3289 - .L_3288)
	.align		4
.L_3288:
        /*4c6c*/ 	.word	index@(_ZN2at6native43_GLOBAL__N__9ae7fba5_10_SoftMax_cu_9f978f6322cunn_SoftMaxForwardRegIN3c108BFloat16EfS4_NS1_22SoftMaxForwardEpilogueElLi6EEEvPT1_PKT_T3_)
        /*4c70*/ 	.word	0x00000000


	//----- nvinfo : EIATTR_MIN_STACK_SIZE
	.align		4
.L_3289:
        /*4c74*/ 	.byte	0x04, 0x12
        /*4c76*/ 	.short	(.L_3291 - .L_3290)
	.align		4
.L_3290:
        /*4c78*/ 	.word	index@(_ZN2at6native43_GLOBAL__N__9ae7fba5_10_SoftMax_cu_9f978f6322cunn_SoftMaxForwardRegIN3c108BFloat16EfS4_NS1_22SoftMaxForwardEpilogueElLi5EEEvPT1_PKT_T3_)
        /*4c7c*/ 	.word	0x00000000


	//----- nvinfo : EIATTR_MIN_STACK_SIZE
	.align		4
.L_3291:
        /*4c80*/ 	.byte	0x04, 0x12
        /*4c82*/ 	.short	(.L_3293 - .L_3292)
	.align		4
.L_3292:
        /*4c84*/ 	.word	index@(_ZN2at6native43_GLOBAL__N__9ae7fba5_10_SoftMax_cu_9f978f6322cunn_SoftMaxForwardRegIN3c108BFloat16EfS4_NS1_22SoftMaxForwardEpilogueElLi4EEEvPT1_PKT_T3_)
        /*4c88*/ 	.word	0x00000000


	//----- nvinfo : EIATTR_MIN_STACK_SIZE
	.align		4
.L_3293:
        /*4c8c*/ 	.byte	0x04, 0x12
        /*4c8e*/ 	.short	(.L_3295 - .L_3294)
	.align		4
.L_3294:
        /*4c90*/ 	.word	index@(_ZN2at6native43_GLOBAL__N__9ae7fba5_10_SoftMax_cu_9f978f6322cunn_SoftMaxForwardRegIN3c108BFloat16EfS4_NS1_22SoftMaxForwardEpilogueElLi3EEEvPT1_PKT_T3_)
        /*4c94*/ 	.word	0x00000000


	//----- nvinfo : EIATTR_MIN_STACK_SIZE
	.align		4
.L_3295:
        /*4c98*/ 	.byte	0x04, 0x12
        /*4c9a*/ 	.short	(.L_3297 - .L_3296)
	.align		4
.L_3296:
        /*4c9c*/ 	.word	index@(_ZN2at6native43_GLOBAL__N__9ae7fba5_10_SoftMax_cu_9f978f6322cunn_SoftMaxForwardRegIN3c108BFloat16EfS4_NS1_22SoftMaxForwardEpilogueElLi2EEEvPT1_PKT_T3_)
        /*4ca0*/ 	.word	0x00000000


	//----- nvinfo : EIATTR_MIN_STACK_SIZE
	.align		4
.L_3297:
        /*4ca4*/ 	.byte	0x04, 0x12
        /*4ca6*/ 	.short	(.L_3299 - .L_3298)
	.align		4
.L_3298:
        /*4ca8*/ 	.word	index@(_ZN2at6native43_GLOBAL__N__9ae7fba5_10_SoftMax_cu_9f978f6322cunn_SoftMaxForwardRegIN3c108BFloat16EfS4_NS1_22SoftMaxForwardEpilogueElLi1EEEvPT1_PKT_T3_)
        /*4cac*/ 	.word	0x00000000


	//----- nvinfo : EIATTR_MIN_STACK_SIZE
	.align		4
.L_3299:
        /*4cb0*/ 	.byte	0x04, 0x12
        /*4cb2*/ 	.short	(.L_3301 - .L_3300)
	.align		4
.L_3300:
        /*4cb4*/ 	.word	index@(_ZN2at6native43_GLOBAL__N__9ae7fba5_10_SoftMax_cu_9f978f6319cunn_SoftMaxForwardILi8EN3c104HalfEffNS1_22SoftMaxForwardEpilogueEEEvPT2_PKT0_i)
        /*4cb8*/ 	.word	0x00000000


	//----- nvinfo : EIATTR_MIN_STACK_SIZE
	.align		4
.L_3301:
        /*4cbc*/ 	.byte	0x04, 0x12
        /*4cbe*/ 	.short	(.L_3303 - .L_3302)
	.align		4
.L_3302:
        /*4cc0*/ 	.word	index@(_ZN2at6native43_GLOBAL__N__9ae7fba5_10_SoftMax_cu_9f978f6323cunn_SoftMaxForwardSmemILi8EN3c104HalfEffNS1_22SoftMaxForwardEpilogueElEEvPT2_PKT0_T4_)
        /*4cc4*/ 	.word	0x00000000


	//----- nvinfo : EIATTR_MIN_STACK_SIZE
	.align		4
.L_3303:
        /*4cc8*/ 	.byte	0x04, 0x12
        /*4cca*/ 	.short	(.L_3305 - .L_3304)
	.align		4
.L_3304:
        /*4ccc*/ 	.word	index@(_ZN2at6native43_GLOBAL__N__9ae7fba5_10_SoftMax_cu_9f978f6319cunn_SoftMaxForwardILi8EN3c104HalfEfS4_NS1_22SoftMaxForwardEpilogueEEEvPT2_PKT0_i)
        /*4cd0*/ 	.word	0x00000000


	//----- nvinfo : EIATTR_MIN_STACK_SIZE
	.align		4
.L_3305:
        /*4cd4*/ 	.byte	0x04, 0x12
        /*4cd6*/ 	.short	(.L_3307 - .L_3306)
	.align		4
.L_3306:
        /*4cd8*/ 	.word	index@(_ZN2at6native43_GLOBAL__N__9ae7fba5_10_SoftMax_cu_9f978f6323cunn_SoftMaxForwardSmemILi8EN3c104HalfEfS4_NS1_22SoftMaxForwardEpilogueElEEvPT2_PKT0_T4_)
        /*4cdc*/ 	.word	0x00000000


	//----- nvinfo : EIATTR_MIN_STACK_SIZE
	.align		4
.L_3307:
        /*4ce0*/ 	.byte	0x04, 0x12
        /*4ce2*/ 	.short	(.L_3309 - .L_3308)
	.align		4
.L_3308:
        /*4ce4*/ 	.word	index@(_ZN2at6native43_GLOBAL__N__9ae7fba5_10_SoftMax_cu_9f978f6322cunn_SoftMaxForwardRegIN3c104HalfEfS4_NS1_22SoftMaxForwardEpilogueElLi9EEEvPT1_PKT_T3_)
        /*4ce8*/ 	.word	0x00000000


	//----- nvinfo : EIATTR_MIN_STACK_SIZE
	.align		4
.L_3309:
        /*4cec*/ 	.byte	0x04, 0x12
        /*4cee*/ 	.short	(.L_3311 - .L_3310)
	.align		4
.L_3310:
        /*4cf0*/ 	.word	index@(_ZN2at6native43_GLOBAL__N__9ae7fba5_10_SoftMax_cu_9f978f6322cunn_SoftMaxForwardRegIN3c104HalfEfS4_NS1_22SoftMaxForwardEpilogueElLi8EEEvPT1_PKT_T3_)
        /*4cf4*/ 	.word	0x00000000


	//----- nvinfo : EIATTR_MIN_STACK_SIZE
	.align		4
.L_3311:
        /*4cf8*/ 	.byte	0x04, 0x12
        /*4cfa*/ 	.short	(.L_3313 - .L_3312)
	.align		4
.L_3312:
        /*4cfc*/ 	.word	index@(_ZN2at6native43_GLOBAL__N__9ae7fba5_10_SoftMax_cu_9f978f6322cunn_SoftMaxForwardRegIN3c104HalfEfS4_NS1_22SoftMaxForwardEpilogueElLi7EEEvPT1_PKT_T3_)
        /*4d00*/ 	.word	0x00000000


	//----- nvinfo : EIATTR_MIN_STACK_SIZE
	.align		4
.L_3313:
        /*4d04*/ 	.byte	0x04, 0x12
        /*4d06*/ 	.short	(.L_3315 - .L_3314)
	.align		4
.L_3314:
        /*4d08*/ 	.word	index@(_ZN2at6native43_GLOBAL__N__9ae7fba5_10_SoftMax_cu_9f978f6322cunn_SoftMaxForwardRegIN3c104HalfEfS4_NS1_22SoftMaxForwardEpilogueElLi6EEEvPT1_PKT_T3_)
        /*4d0c*/ 	.word	0x00000000


	//----- nvinfo : EIATTR_MIN_STACK_SIZE
	.align		4
.L_3315:
        /*4d10*/ 	.byte	0x04, 0x12
        /*4d12*/ 	.short	(.L_3317 - .L_3316)
	.align		4
.L_3316:
        /*4d14*/ 	.word	index@(_ZN2at6native43_GLOBAL__N__9ae7fba5_10_SoftMax_cu_9f978f6322cunn_SoftMaxForwardRegIN3c104HalfEfS4_NS1_22SoftMaxForwardEpilogueElLi5EEEvPT1_PKT_T3_)
        /*4d18*/ 	.word	0x00000000


	//----- nvinfo : EIATTR_MIN_STACK_SIZE
	.align		4
.L_3317:
        /*4d1c*/ 	.byte	0x04, 0x12
        /*4d1e*/ 	.short	(.L_3319 - .L_3318)
	.align		4
.L_3318:
        /*4d20*/ 	.word	index@(_ZN2at6native43_GLOBAL__N__9ae7fba5_10_SoftMax_cu_9f978f6322cunn_SoftMaxForwardRegIN3c104HalfEfS4_NS1_22SoftMaxForwardEpilogueElLi4EEEvPT1_PKT_T3_)
        /*4d24*/ 	.word	0x00000000


	//----- nvinfo : EIATTR_MIN_STACK_SIZE
	.align		4
.L_3319:
        /*4d28*/ 	.byte	0x04, 0x12
        /*4d2a*/ 	.short	(.L_3321 - .L_3320)
	.align		4
.L_3320:
        /*4d2c*/ 	.word	index@(_ZN2at6native43_GLOBAL__N__9ae7fba5_10_SoftMax_cu_9f978f6322cunn_SoftMaxForwardRegIN3c104HalfEfS4_NS1_22SoftMaxForwardEpilogueElLi3EEEvPT1_PKT_T3_)
        /*4d30*/ 	.word	0x00000000


	//----- nvinfo : EIATTR_MIN_STACK_SIZE
	.align		4
.L_3321:
        /*4d34*/ 	.byte	0x04, 0x12
        /*4d36*/ 	.short	(.L_3323 - .L_3322)
	.align		4
.L_3322:
        /*4d38*/ 	.word	index@(_ZN2at6native43_GLOBAL__N__9ae7fba5_10_SoftMax_cu_9f978f6322cunn_SoftMaxForwardRegIN3c104HalfEfS4_NS1_22SoftMaxForwardEpilogueElLi2EEEvPT1_PKT_T3_)
        /*4d3c*/ 	.word	0x00000000


	//----- nvinfo : EIATTR_MIN_STACK_SIZE
	.align		4
.L_3323:
        /*4d40*/ 	.byte	0x04, 0x12
        /*4d42*/ 	.short	(.L_3325 - .L_3324)
	.align		4
.L_3324:
        /*4d44*/ 	.word	index@(_ZN2at6native43_GLOBAL__N__9ae7fba5_10_SoftMax_cu_9f978f6322cunn_SoftMaxForwardRegIN3c104HalfEfS4_NS1_22SoftMaxForwardEpilogueElLi1EEEvPT1_PKT_T3_)
        /*4d48*/ 	.word	0x00000000


	//----- nvinfo : EIATTR_MIN_STACK_SIZE
	.align		4
.L_3325:
        /*4d4c*/ 	.byte	0x04, 0x12
        /*4d4e*/ 	.short	(.L_3327 - .L_3326)
	.align		4
.L_3326:
        /*4d50*/ 	.word	index@(_ZN2at6native43_GLOBAL__N__9ae7fba5_10_SoftMax_cu_9f978f6319cunn_SoftMaxForwardILi4EfffNS1_22SoftMaxForwardEpilogueEEEvPT2_PKT0_i)
        /*4d54*/ 	.word	0x00000000


	//----- nvinfo : EIATTR_MIN_STACK_SIZE
	.align		4
.L_3327:
        /*4d58*/ 	.byte	0x04, 0x12
        /*4d5a*/ 	.short	(.L_3329 - .L_3328)
	.align		4
.L_3328:
        /*4d5c*/ 	.word	index@(_ZN2at6native43_GLOBAL__N__9ae7fba5_10_SoftMax_cu_9f978f6323cunn_SoftMaxForwardSmemILi4EfffNS1_22SoftMaxForwardEpilogueElEEvPT2_PKT0_T4_)
        /*4d60*/ 	.word	0x00000000


	//----- nvinfo : EIATTR_MIN_STACK_SIZE
	.align		4
.L_3329:
        /*4d64*/ 	.byte	0x04, 0x12
        /*4d66*/ 	.short	(.L_3331 - .L_3330)
	.align		4
.L_3330:
        /*4d68*/ 	.word	index@(_ZN2at6native43_GLOBAL__N__9ae7fba5_10_SoftMax_cu_9f978f6322cunn_SoftMaxForwardRegIfffNS1_22SoftMaxForwardEpilogueElLi9EEEvPT1_PKT_T3_)
        /*4d6c*/ 	.word	0x00000000


	//----- nvinfo : EIATTR_MIN_STACK_SIZE
	.align		4
.L_3331:
        /*4d70*/ 	.byte	0x04, 0x12
        /*4d72*/ 	.short	(.L_3333 - .L_3332)
	.align		4
.L_3332:
        /*4d74*/ 	.word	index@(_ZN2at6native43_GLOBAL__N__9ae7fba5_10_SoftMax_cu_9f978f6322cunn_SoftMaxForwardRegIfffNS1_22SoftMaxForwardEpilogueElLi8EEEvPT1_PKT_T3_)
        /*4d78*/ 	.word	0x00000000


	//----- nvinfo : EIATTR_MIN_STACK_SIZE
	.align		4
.L_3333:
        /*4d7c*/ 	.byte	0x04, 0x12
        /*4d7e*/ 	.short	(.L_3335 - .L_3334)
	.align		4
.L_3334:
        /*4d80*/ 	.word	index@(_ZN2at6native43_GLOBAL__N__9ae7fba5_10_SoftMax_cu_9f978f6322cunn_SoftMaxForwardRegIfffNS1_22SoftMaxForwardEpilogueElLi7EEEvPT1_PKT_T3_)
        /*4d84*/ 	.word	0x00000000


	//----- nvinfo : EIATTR_MIN_STACK_SIZE
	.align		4
.L_3335:
        /*4d88*/ 	.byte	0x04, 0x12
        /*4d8a*/ 	.short	(.L_3337 - .L_3336)
	.align		4
.L_3336:
        /*4d8c*/ 	.word	index@(_ZN2at6native43_GLOBAL__N__9ae7fba5_10_SoftMax_cu_9f978f6322cunn_SoftMaxForwardRegIfffNS1_22SoftMaxForwardEpilogueElLi6EEEvPT1_PKT_T3_)
        /*4d90*/ 	.word	0x00000000


	//----- nvinfo : EIATTR_MIN_STACK_SIZE
	.align		4
.L_3337:
        /*4d94*/ 	.byte	0x04, 0x12
        /*4d96*/ 	.short	(.L_3339 - .L_3338)
	.align		4
.L_3338:
        /*4d98*/ 	.word	index@(_ZN2at6native43_GLOBAL__N__9ae7fba5_10_SoftMax_cu_9f978f6322cunn_SoftMaxForwardRegIfffNS1_22SoftMaxForwardEpilogueElLi5EEEvPT1_PKT_T3_)
        /*4d9c*/ 	.word	0x00000000


	//----- nvinfo : EIATTR_MIN_STACK_SIZE
	.align		4
.L_3339:
        /*4da0*/ 	.byte	0x04, 0x12
        /*4da2*/ 	.short	(.L_3341 - .L_3340)
	.align		4
.L_3340:
        /*4da4*/ 	.word	index@(_ZN2at6native43_GLOBAL__N__9ae7fba5_10_SoftMax_cu_9f978f6322cunn_SoftMaxForwardRegIfffNS1_22SoftMaxForwardEpilogueElLi4EEEvPT1_PKT_T3_)
        /*4da8*/ 	.word	0x00000000


	//----- nvinfo : EIATTR_MIN_STACK_SIZE
	.align		4
.L_3341:
        /*4dac*/ 	.byte	0x04, 0x12
        /*4dae*/ 	.short	(.L_3343 - .L_3342)
	.align		4
.L_3342:
        /*4db0*/ 	.word	index@(_ZN2at6native43_GLOBAL__N__9ae7fba5_10_SoftMax_cu_9f978f6322cunn_SoftMaxForwardRegIfffNS1_22SoftMaxForwardEpilogueElLi3EEEvPT1_PKT_T3_)
        /*4db4*/ 	.word	0x00000000


	//----- nvinfo : EIATTR_MIN_STACK_SIZE
	.align		4
.L_3343:
        /*4db8*/ 	.byte	0x04, 0x12
        /*4dba*/ 	.short	(.L_3345 - .L_3344)
	.align		4
.L_3344:
        /*4dbc*/ 	.word	index@(_ZN2at6native43_GLOBAL__N__9ae7fba5_10_SoftMax_cu_9f978f6322cunn_SoftMaxForwardRegIfffNS1_22SoftMaxForwardEpilogueElLi2EEEvPT1_PKT_T3_)
        /*4dc0*/ 	.word	0x00000000


	//----- nvinfo : EIATTR_MIN_STACK_SIZE
	.align		4
.L_3345:
        /*4dc4*/ 	.byte	0x04, 0x12
        /*4dc6*/ 	.short	(.L_3347 - .L_3346)
	.align		4
.L_3346:
        /*4dc8*/ 	.word	index@(_ZN2at6native43_GLOBAL__N__9ae7fba5_10_SoftMax_cu_9f978f6322cunn_SoftMaxForwardRegIfffNS1_22SoftMaxForwardEpilogueElLi1EEEvPT1_PKT_T3_)
        /*4dcc*/ 	.word	0x00000000


	//----- nvinfo : EIATTR_MIN_STACK_SIZE
	.align		4
.L_3347:
        /*4dd0*/ 	.byte	0x04, 0x12
        /*4dd2*/ 	.short	(.L_3349 - .L_3348)
	.align		4
.L_3348:
        /*4dd4*/ 	.word	index@(_ZN2at6native43_GLOBAL__N__9ae7fba5_10_SoftMax_cu_9f978f6319cunn_SoftMaxForwardILi2EdddNS1_22SoftMaxForwardEpilogueEEEvPT2_PKT0_i)
        /*4dd8*/ 	.word	0x00000000


	//----- nvinfo : EIATTR_MIN_STACK_SIZE
	.align		4
.L_3349:
        /*4ddc*/ 	.byte	0x04, 0x12
        /*4dde*/ 	.short	(.L_3351 - .L_3350)
	.align		4
.L_3350:
        /*4de0*/ 	.word	index@(_ZN2at6native43_GLOBAL__N__9ae7fba5_10_SoftMax_cu_9f978f6323cunn_SoftMaxForwardSmemILi2EdddNS1_22SoftMaxForwardEpilogueElEEvPT2_PKT0_T4_)
        /*4de4*/ 	.word	0x00000000


	//----- nvinfo : EIATTR_MIN_STACK_SIZE
	.align		4
.L_3351:
        /*4de8*/ 	.byte	0x04, 0x12
        /*4dea*/ 	.short	(.L_3353 - .L_3352)
	.align		4
.L_3352:
        /*4dec*/ 	.word	index@(_ZN2at6native43_GLOBAL__N__9ae7fba5_10_SoftMax_cu_9f978f6322cunn_SoftMaxForwardRegIdddNS1_22SoftMaxForwardEpilogueElLi9EEEvPT1_PKT_T3_)
        /*4df0*/ 	.word	0x00000000


	//----- nvinfo : EIATTR_MIN_STACK_SIZE
	.align		4
.L_3353:
        /*4df4*/ 	.byte	0x04, 0x12
        /*4df6*/ 	.short	(.L_3355 - .L_3354)
	.align		4
.L_3354:
        /*4df8*/ 	.word	index@(_ZN2at6native43_GLOBAL__N__9ae7fba5_10_SoftMax_cu_9f978f6322cunn_SoftMaxForwardRegIdddNS1_22SoftMaxForwardEpilogueElLi8EEEvPT1_PKT_T3_)
        /*4dfc*/ 	.word	0x00000000


	//----- nvinfo : EIATTR_MIN_STACK_SIZE
	.align		4
.L_3355:
        /*4e00*/ 	.byte	0x04, 0x12
        /*4e02*/ 	.short	(.L_3357 - .L_3356)
	.align		4
.L_3356:
        /*4e04*/ 	.word	index@(_ZN2at6native43_GLOBAL__N__9ae7fba5_10_SoftMax_cu_9f978f6322cunn_SoftMaxForwardRegIdddNS1_22SoftMaxForwardEpilogueElLi7EEEvPT1_PKT_T3_)
        /*4e08*/ 	.word	0x00000000


	//----- nvinfo : EIATTR_MIN_STACK_SIZE
	.align		4
.L_3357:
        /*4e0c*/ 	.byte	0x04, 0x12
        /*4e0e*/ 	.short	(.L_3359 - .L_3358)
	.align		4
.L_3358:
        /*4e10*/ 	.word	index@(_ZN2at6native43_GLOBAL__N__9ae7fba5_10_SoftMax_cu_9f978f6322cunn_SoftMaxForwardRegIdddNS1_22SoftMaxForwardEpilogueElLi6EEEvPT1_PKT_T3_)
        /*4e14*/ 	.word	0x00000000


	//----- nvinfo : EIATTR_MIN_STACK_SIZE
	.align		4
.L_3359:
        /*4e18*/ 	.byte	0x04, 0x12
        /*4e1a*/ 	.short	(.L_3361 - .L_3360)
	.align		4
.L_3360:
        /*4e1c*/ 	.word	index@(_ZN2at6native43_GLOBAL__N__9ae7fba5_10_SoftMax_cu_9f978f6322cunn_SoftMaxForwardRegIdddNS1_22SoftMaxForwardEpilogueElLi5EEEvPT1_PKT_T3_)
        /*4e20*/ 	.word	0x00000000


	//----- nvinfo : EIATTR_MIN_STACK_SIZE
	.align		4
.L_3361:
        /*4e24*/ 	.byte	0x04, 0x12
        /*4e26*/ 	.short	(.L_3363 - .L_3362)
	.align		4
.L_3362:
        /*4e28*/ 	.word	index@(_ZN2at6native43_GLOBAL__N__9ae7fba5_10_SoftMax_cu_9f978f6322cunn_SoftMaxForwardRegIdddNS1_22SoftMaxForwardEpilogueElLi4EEEvPT1_PKT_T3_)
        /*4e2c*/ 	.word	0x00000000


	//----- nvinfo : EIATTR_MIN_STACK_SIZE
	.align		4
.L_3363:
        /*4e30*/ 	.byte	0x04, 0x12
        /*4e32*/ 	.short	(.L_3365 - .L_3364)
	.align		4
.L_3364:
        /*4e34*/ 	.word	index@(_ZN2at6native43_GLOBAL__N__9ae7fba5_10_SoftMax_cu_9f978f6322cunn_SoftMaxForwardRegIdddNS1_22SoftMaxForwardEpilogueElLi3EEEvPT1_PKT_T3_)
        /*4e38*/ 	.word	0x00000000


	//----- nvinfo : EIATTR_MIN_STACK_SIZE
	.align		4
.L_3365:
        /*4e3c*/ 	.byte	0x04, 0x12
        /*4e3e*/ 	.short	(.L_3367 - .L_3366)
	.align		4
.L_3366:
        /*4e40*/ 	.word	index@(_ZN2at6native43_GLOBAL__N__9ae7fba5_10_SoftMax_cu_9f978f6322cunn_SoftMaxForwardRegIdddNS1_22SoftMaxForwardEpilogueElLi2EEEvPT1_PKT_T3_)
        /*4e44*/ 	.word	0x00000000


	//----- nvinfo : EIATTR_MIN_STACK_SIZE
	.align		4
.L_3367:
        /*4e48*/ 	.byte	0x04, 0x12
        /*4e4a*/ 	.short	(.L_3369 - .L_3368)
	.align		4
.L_3368:
        /*4e4c*/ 	.word	index@(_ZN2at6native43_GLOBAL__N__9ae7fba5_10_SoftMax_cu_9f978f6322cunn_SoftMaxForwardRegIdddNS1_22SoftMaxForwardEpilogueElLi1EEEvPT1_PKT_T3_)
        /*4e50*/ 	.word	0x00000000


	//----- nvinfo : EIATTR_MIN_STACK_SIZE
	.align		4
.L_3369:
        /*4e54*/ 	.byte	0x04, 0x12
        /*4e56*/ 	.short	(.L_3371 - .L_3370)
	.align		4
.L_3370:
        /*4e58*/ 	.word	index@(_ZN2at6native43_GLOBAL__N__9ae7fba5_10_SoftMax_cu_9f978f6327cunn_SpatialSoftMaxBackwardIN3c108BFloat16EffNS1_26LogSoftMaxBackwardEpilogueEEEvPT_PKT1_SA_jjj)
        /*4e5c*/ 	.word	0x00000000


	//----- nvinfo : EIATTR_MIN_STACK_SIZE
	.align		4
.L_3371:
        /*4e60*/ 	.byte	0x04, 0x12
        /*4e62*/ 	.short	(.L_3373 - .L_3372)
	.align		4
.L_3372:
        /*4e64*/ 	.word	index@(_ZN2at6native43_GLOBAL__N__9ae7fba5_10_SoftMax_cu_9f978f6327cunn_SpatialSoftMaxBackwardIN3c108BFloat16EfS4_NS1_26LogSoftMaxBackwardEpilogueEEEvPT_PKT1_SA_jjj)
        /*4e68*/ 	.word	0x00000000


	//----- nvinfo : EIATTR_MIN_STACK_SIZE
	.align		4
.L_3373:
        /*4e6c*/ 	.byte	0x04, 0x12
        /*4e6e*/ 	.short	(.L_3375 - .L_3374)
	.align		4
.L_3374:
        /*4e70*/ 	.word	index@(_ZN2at6native43_GLOBAL__N__9ae7fba5_10_SoftMax_cu_9f978f6327cunn_SpatialSoftMaxBackwardIN3c104HalfEffNS1_26LogSoftMaxBackwardEpilogueEEEvPT_PKT1_SA_jjj)
        /*4e74*/ 	.word	0x00000000


	//----- nvinfo : EIATTR_MIN_STACK_SIZE
	.align		4
.L_3375:
        /*4e78*/ 	.byte	0x04, 0x12
        /*4e7a*/ 	.short	(.L_3377 - .L_3376)
	.align		4
.L_3376:
        /*4e7c*/ 	.word	index@(_ZN2at6native43_GLOBAL__N__9ae7fba5_10_SoftMax_cu_9f978f6327cunn_SpatialSoftMaxBackwardIN3c104HalfEfS4_NS1_26LogSoftMaxBackwardEpilogueEEEvPT_PKT1_SA_jjj)
        /*4e80*/ 	.word	0x00000000


	//----- nvinfo : EIATTR_MIN_STACK_SIZE
	.align		4
.L_3377:
        /*4e84*/ 	.byte	0x04, 0x12
        /*4e86*/ 	.short	(.L_3379 - .L_3378)
	.align		4
.L_3378:
        /*4e88*/ 	.word	index@(_ZN2at6native43_GLOBAL__N__9ae7fba5_10_SoftMax_cu_9f978f6327cunn_SpatialSoftMaxBackwardIfffNS1_26LogSoftMaxBackwardEpilogueEEEvPT_PKT1_S8_jjj)
        /*4e8c*/ 	.word	0x00000000


	//----- nvinfo : EIATTR_MIN_STACK_SIZE
	.align		4
.L_3379:
        /*4e90*/ 	.byte	0x04, 0x12
        /*4e92*/ 	.short	(.L_3381 - .L_3380)
	.align		4
.L_3380:
        /*4e94*/ 	.word	index@(_ZN2at6native43_GLOBAL__N__9ae7fba5_10_SoftMax_cu_9f978f6327cunn_SpatialSoftMaxBackwardIdddNS1_26LogSoftMaxBackwardEpilogueEEEvPT_PKT1_S8_jjj)
        /*4e98*/ 	.word	0x00000000


	//----- nvinfo : EIATTR_MIN_STACK_SIZE
	.align		4
.L_3381:
        /*4e9c*/ 	.byte	0x04, 0x12
        /*4e9e*/ 	.short	(.L_3383 - .L_3382)
	.align		4
.L_3382:
        /*4ea0*/ 	.word	index@(_ZN2at6native43_GLOBAL__N__9ae7fba5_10_SoftMax_cu_9f978f6320cunn_SoftMaxBackwardILi4EN3c108BFloat16EffNS1_26LogSoftMaxBackwardEpilogueEEEvPT0_PKT2_SA_l)
        /*4ea4*/ 	.word	0x00000000


	//----- nvinfo : EIATTR_MIN_STACK_SIZE
	.align		4
.L_3383:
        /*4ea8*/ 	.byte	0x04, 0x12
        /*4eaa*/ 	.short	(.L_3385 - .L_3384)
	.align		4
.L_3384:
        /*4eac*/ 	.word	index@(_ZN2at6native43_GLOBAL__N__9ae7fba5_10_SoftMax_cu_9f978f6324cunn_SoftMaxBackwardSmemILi4EN3c108BFloat16EffNS1_26LogSoftMaxBackwardEpilogueEEEvPT0_PKT2_SA_l)
        /*4eb0*/ 	.word	0x00000000


	//----- nvinfo : EIATTR_MIN_STACK_SIZE
	.align		4
.L_3385:
        /*4eb4*/ 	.byte	0x04, 0x12
        /*4eb6*/ 	.short	(.L_3387 - .L_3386)
	.align		4
.L_3386:
        /*4eb8*/ 	.word	index@(_ZN2at6native43_GLOBAL__N__9ae7fba5_10_SoftMax_cu_9f978f6320cunn_SoftMaxBackwardILi8EN3c108BFloat16EfS4_NS1_26LogSoftMaxBackwardEpilogueEEEvPT0_PKT2_SA_l)
        /*4ebc*/ 	.word	0x00000000


	//----- nvinfo : EIATTR_MIN_STACK_SIZE
	.align		4
.L_3387:
        /*4ec0*/ 	.byte	0x04, 0x12
        /*4ec2*/ 	.short	(.L_3389 - .L_3388)
	.align		4
.L_3388:
        /*4ec4*/ 	.word	index@(_ZN2at6native43_GLOBAL__N__9ae7fba5_10_SoftMax_cu_9f978f6324cunn_SoftMaxBackwardSmemILi8EN3c108BFloat16EfS4_NS1_26LogSoftMaxBackwardEpilogueEEEvPT0_PKT2_SA_l)
        /*4ec8*/ 	.word	0x00000000


	//----- nvinfo : EIATTR_MIN_STACK_SIZE
	.align		4
.L_3389:
        /*4ecc*/ 	.byte	0x04, 0x12
        /*4ece*/ 	.short	(.L_3391 - .L_3390)
	.align		4
.L_3390:
        /*4ed0*/ 	.word	index@(_ZN2at6native43_GLOBAL__N__9ae7fba5_10_SoftMax_cu_9f978f6320cunn_SoftMaxBackwardILi4EN3c104HalfEffNS1_26LogSoftMaxBackwardEpilogueEEEvPT0_PKT2_SA_l)
        /*4ed4*/ 	.word	0x00000000


	//----- nvinfo : EIATTR_MIN_STACK_SIZE
	.align		4
.L_3391:
        /*4ed8*/ 	.byte	0x04, 0x12
        /*4eda*/ 	.short	(.L_3393 - .L_3392)
	.align		4
.L_3392:
        /*4edc*/ 	.word	index@(_ZN2at6native43_GLOBAL__N__9ae7fba5_10_SoftMax_cu_9f978f6324cunn_SoftMaxBackwardSmemILi4EN3c104HalfEffNS1_26LogSoftMaxBackwardEpilogueEEEvPT0_PKT2_SA_l)
        /*4ee0*/ 	.word	0x00000000


	//----- nvinfo : EIATTR_MIN_STACK_SIZE
	.align		4
.L_3393:
        /*4ee4*/ 	.byte	0x04, 0x12
        /*4ee6*/ 	.short	(.L_3395 - .L_3394)
	.align		4
.L_3394:
        /*4ee8*/ 	.word	index@(_ZN2at6native43_GLOBAL__N__9ae7fba5_10_SoftMax_cu_9f978f6320cunn_SoftMaxBackwardILi8EN3c104HalfEfS4_NS1_26LogSoftMaxBackwardEpilogueEEEvPT0_PKT2_SA_l)
        /*4eec*/ 	.word	0x00000000


	//----- nvinfo : EIATTR_MIN_STACK_SIZE
	.align		4
.L_3395:
        /*4ef0*/ 	.byte	0x04, 0x12
        /*4ef2*/ 	.short	(.L_3397 - .L_3396)
	.align		4
.L_3396:
        /*4ef4*/ 	.word	index@(_ZN2at6native43_GLOBAL__N__9ae7fba5_10_SoftMax_cu_9f978f6324cunn_SoftMaxBackwardSmemILi8EN3c104HalfEfS4_NS1_26LogSoftMaxBackwardEpilogueEEEvPT0_PKT2_SA_l)
        /*4ef8*/ 	.word	0x00000000


	//----- nvinfo : EIATTR_MIN_STACK_SIZE
	.align		4
.L_3397:
        /*4efc*/ 	.byte	0x04, 0x12
        /*4efe*/ 	.short	(.L_3399 - .L_3398)
	.align		4
.L_3398:
        /*4f00*/ 	.word	index@(_ZN2at6native43_GLOBAL__N__9ae7fba5_10_SoftMax_cu_9f978f6320cunn_SoftMaxBackwardILi4EfffNS1_26LogSoftMaxBackwardEpilogueEEEvPT0_PKT2_S8_l)
        /*4f04*/ 	.word	0x00000000


	//----- nvinfo : EIATTR_MIN_STACK_SIZE
	.align		4
.L_3399:
        /*4f08*/ 	.byte	0x04, 0x12
        /*4f0a*/ 	.short	(.L_3401 - .L_3400)
	.align		4
.L_3400:
        /*4f0c*/ 	.word	index@(_ZN2at6native43_GLOBAL__N__9ae7fba5_10_SoftMax_cu_9f978f6324cunn_SoftMaxBackwardSmemILi4EfffNS1_26LogSoftMaxBackwardEpilogueEEEvPT0_PKT2_S8_l)
        /*4f10*/ 	.word	0x00000000


	//----- nvinfo : EIATTR_MIN_STACK_SIZE
	.align		4
.L_3401:
        /*4f14*/ 	.byte	0x04, 0x12
        /*4f16*/ 	.short	(.L_3403 - .L_3402)
	.align		4
.L_3402:
        /*4f18*/ 	.word	index@(_ZN2at6native43_GLOBAL__N__9ae7fba5_10_SoftMax_cu_9f978f6320cunn_SoftMaxBackwardILi2EdddNS1_26LogSoftMaxBackwardEpilogueEEEvPT0_PKT2_S8_l)
        /*4f1c*/ 	.word	0x00000000


	//----- nvinfo : EIATTR_MIN_STACK_SIZE
	.align		4
.L_3403:
        /*4f20*/ 	.byte	0x04, 0x12
        /*4f22*/ 	.short	(.L_3405 - .L_3404)
	.align		4
.L_3404:
        /*4f24*/ 	.word	index@(_ZN2at6native43_GLOBAL__N__9ae7fba5_10_SoftMax_cu_9f978f6324cunn_SoftMaxBackwardSmemILi2EdddNS1_26LogSoftMaxBackwardEpilogueEEEvPT0_PKT2_S8_l)
        /*4f28*/ 	.word	0x00000000


	//----- nvinfo : EIATTR_MIN_STACK_SIZE
	.align		4
.L_3405:
        /*4f2c*/ 	.byte	0x04, 0x12
        /*4f2e*/ 	.short	(.L_3407 - .L_3406)
	.align		4
.L_3406:
        /*4f30*/ 	.word	index@(_ZN2at6native43_GLOBAL__N__9ae7fba5_10_SoftMax_cu_9f978f6326cunn_SpatialSoftMaxForwardIN3c108BFloat16EfflNS1_25LogSoftMaxForwardEpilogueEEEvPT1_PKT_T2_SB_SB_)
        /*4f34*/ 	.word	0x00000000


	//----- nvinfo : EIATTR_MIN_STACK_SIZE
	.align		4
.L_3407:
        /*4f38*/ 	.byte	0x04, 0x12
        /*4f3a*/ 	.short	(.L_3409 - .L_3408)
	.align		4
.L_3408:
        /*4f3c*/ 	.word	index@(_ZN2at6native43_GLOBAL__N__9ae7fba5_10_SoftMax_cu_9f978f6326cunn_SpatialSoftMaxForwardIN3c108BFloat16EfS4_lNS1_25LogSoftMaxForwardEpilogueEEEvPT1_PKT_T2_SB_SB_)
        /*4f40*/ 	.word	0x00000000


	//----- nvinfo : EIATTR_MIN_STACK_SIZE
	.align		4
.L_3409:
        /*4f44*/ 	.byte	0x04, 0x12
        /*4f46*/ 	.short	(.L_3411 - .L_3410)
	.align		4
.L_3410:
        /*4f48*/ 	.word	index@(_ZN2at6native43_GLOBAL__N__9ae7fba5_10_SoftMax_cu_9f978f6326cunn_SpatialSoftMaxForwardIN3c108BFloat16EffiNS1_25LogSoftMaxForwardEpilogueEEEvPT1_PKT_T2_SB_SB_)
        /*4f4c*/ 	.word	0x00000000


	//----- nvinfo : EIATTR_MIN_STACK_SIZE
	.align		4
.L_3411:
        /*4f50*/ 	.byte	0x04, 0x12
        /*4f52*/ 	.short	(.L_3413 - .L_3412)
	.align		4
.L_3412:
        /*4f54*/ 	.word	index@(_ZN2at6native43_GLOBAL__N__9ae7fba5_10_SoftMax_cu_9f978f6326cunn_SpatialSoftMaxForwardIN3c108BFloat16EfS4_iNS1_25LogSoftMaxForwardEpilogueEEEvPT1_PKT_T2_SB_SB_)
        /*4f58*/ 	.word	0x00000000


	//----- nvinfo : EIATTR_MIN_STACK_SIZE
	.align		4
.L_3413:
        /*4f5c*/ 	.byte	0x04, 0x12
        /*4f5e*/ 	.short	(.L_3415 - .L_3414)
	.align		4
.L_3414:
        /*4f60*/ 	.word	index@(_ZN2at6native43_GLOBAL__N__9ae7fba5_10_SoftMax_cu_9f978f6326cunn_SpatialSoftMaxForwardIN3c104HalfEfflNS1_25LogSoftMaxForwardEpilogueEEEvPT1_PKT_T2_SB_SB_)
        /*4f64*/ 	.word	0x00000000


	//----- nvinfo : EIATTR_MIN_STACK_SIZE
	.align		4
.L_3415:
        /*4f68*/ 	.byte	0x04, 0x12
        /*4f6a*/ 	.short	(.L_3417 - .L_3416)
	.align		4
.L_3416:
        /*4f6c*/ 	.word	index@(_ZN2at6native43_GLOBAL__N__9ae7fba5_10_SoftMax_cu_9f978f6326cunn_SpatialSoftMaxForwardIN3c104HalfEfS4_lNS1_25LogSoftMaxForwardEpilogueEEEvPT1_PKT_T2_SB_SB_)
        /*4f70*/ 	.word	0x00000000


	//----- nvinfo : EIATTR_MIN_STACK_SIZE
	.align		4
.L_3417:
        /*4f74*/ 	.byte	0x04, 0x12
        /*4f76*/ 	.short	(.L_3419 - .L_3418)
	.align		4
.L_3418:
        /*4f78*/ 	.word	index@(_ZN2at6native43_GLOBAL__N__9ae7fba5_10_SoftMax_cu_9f978f6326cunn_SpatialSoftMaxForwardIN3c104HalfEffiNS1_25LogSoftMaxForwardEpilogueEEEvPT1_PKT_T2_SB_SB_)
        /*4f7c*/ 	.word	0x00000000


	//----- nvinfo : EIATTR_MIN_STACK_SIZE
	.align		4
.L_3419:
        /*4f80*/ 	.byte	0x04, 0x12
        /*4f82*/ 	.short	(.L_3421 - .L_3420)
	.align		4
.L_3420:
        /*4f84*/ 	.word	index@(_ZN2at6native43_GLOBAL__N__9ae7fba5_10_SoftMax_cu_9f978f6326cunn_SpatialSoftMaxForwardIN3c104HalfEfS4_iNS1_25LogSoftMaxForwardEpilogueEEEvPT1_PKT_T2_SB_SB_)
        /*4f88*/ 	.word	0x00000000


	//----- nvinfo : EIATTR_MIN_STACK_SIZE
	.align		4
.L_3421:
        /*4f8c*/ 	.byte	0x04, 0x12
        /*4f8e*/ 	.short	(.L_3423 - .L_3422)
	.align		4
.L_3422:
        /*4f90*/ 	.word	index@(_ZN2at6native43_GLOBAL__N__9ae7fba5_10_SoftMax_cu_9f978f6326cunn_SpatialSoftMaxForwardIffflNS1_25LogSoftMaxForwardEpilogueEEEvPT1_PKT_T2_S9_S9_)
        /*4f94*/ 	.word	0x00000000


	//----- nvinfo : EIATTR_MIN_STACK_SIZE
	.align		4
.L_3423:
        /*4f98*/ 	.byte	0x04, 0x12
        /*4f9a*/ 	.short	(.L_3425 - .L_3424)
	.align		4
.L_3424:
        /*4f9c*/ 	.word	index@(_ZN2at6native43_GLOBAL__N__9ae7fba5_10_SoftMax_cu_9f978f6326cunn_SpatialSoftMaxForwardIfffiNS1_25LogSoftMaxForwardEpilogueEEEvPT1_PKT_T2_S9_S9_)
        /*4fa0*/ 	.word	0x00000000


	//----- nvinfo : EIATTR_MIN_STACK_SIZE
	.align		4
.L_3425:
        /*4fa4*/ 	.byte	0x04, 0x12
        /*4fa6*/ 	.short	(.L_3427 - .L_3426)
	.align		4
.L_3426:
        /*4fa8*/ 	.word	index@(_ZN2at6native43_GLOBAL__N__9ae7fba5_10_SoftMax_cu_9f978f6326cunn_SpatialSoftMaxForwardIdddlNS1_25LogSoftMaxForwardEpilogueEEEvPT1_PKT_T2_S9_S9_)
        /*4fac*/ 	.word	0x00000000


	//----- nvinfo : EIATTR_MIN_STACK_SIZE
	.align		4
.L_3427:
        /*4fb0*/ 	.byte	0x04, 0x12
        /*4fb2*/ 	.short	(.L_3429 - .L_3428)
	.align		4
.L_3428:
        /*4fb4*/ 	.word	index@(_ZN2at6native43_GLOBAL__N__9ae7fba5_10_SoftMax_cu_9f978f6326cunn_SpatialSoftMaxForwardIdddiNS1_25LogSoftMaxForwardEpilogueEEEvPT1_PKT_T2_S9_S9_)
        /*4fb8*/ 	.word	0x00000000


	//----- nvinfo : EIATTR_MIN_STACK_SIZE
	.align		4
.L_3429:
        /*4fbc*/ 	.byte	0x04, 0x12
        /*4fbe*/ 	.short	(.L_3431 - .L_3430)
	.align		4
.L_3430:
        /*4fc0*/ 	.word	index@(_ZN2at6native43_GLOBAL__N__9ae7fba5_10_SoftMax_cu_9f978f6319cunn_SoftMaxForwardILi8EN3c108BFloat16EffNS1_25LogSoftMaxForwardEpilogueEEEvPT2_PKT0_i)
        /*4fc4*/ 	.word	0x00000000


	//----- nvinfo : EIATTR_MIN_STACK_SIZE
	.align		4
.L_3431:
        /*4fc8*/ 	.byte	0x04, 0x12
        /*4fca*/ 	.short	(.L_3433 - .L_3432)
	.align		4
.L_3432:
        /*4fcc*/ 	.word	index@(_ZN2at6native43_GLOBAL__N__9ae7fba5_10_SoftMax_cu_9f978f6323cunn_SoftMaxForwardSmemILi8EN3c108BFloat16EffNS1_25LogSoftMaxForwardEpilogueElEEvPT2_PKT0_T4_)
        /*4fd0*/ 	.word	0x00000000


	//----- nvinfo : EIATTR_MIN_STACK_SIZE
	.align		4
.L_3433:
        /*4fd4*/ 	.byte	0x04, 0x12
        /*4fd6*/ 	.short	(.L_3435 - .L_3434)
	.align		4
.L_3434:
        /*4fd8*/ 	.word	index@(_ZN2at6native43_GLOBAL__N__9ae7fba5_10_SoftMax_cu_9f978f6319cunn_SoftMaxForwardILi8EN3c108BFloat16EfS4_NS1_25LogSoftMaxForwardEpilogueEEEvPT2_PKT0_i)
        /*4fdc*/ 	.word	0x00000000


	//----- nvinfo : EIATTR_MIN_STACK_SIZE
	.align		4
.L_3435:
        /*4fe0*/ 	.byte	0x04, 0x12
        /*4fe2*/ 	.short	(.L_3437 - .L_3436)
	.align		4
.L_3436:
        /*4fe4*/ 	.word	index@(_ZN2at6native43_GLOBAL__N__9ae7fba5_10_SoftMax_cu_9f978f6323cunn_SoftMaxForwardSmemILi8EN3c108BFloat16EfS4_NS1_25LogSoftMaxForwardEpilogueElEEvPT2_PKT0_T4_)
        /*4fe8*/ 	.word	0x00000000


	//----- nvinfo : EIATTR_MIN_STACK_SIZE
	.align		4
.L_3437:
        /*4fec*/ 	.byte	0x04, 0x12
        /*4fee*/ 	.short	(.L_3439 - .L_3438)
	.align		4
.L_3438:
        /*4ff0*/ 	.word	index@(_ZN2at6native43_GLOBAL__N__9ae7fba5_10_SoftMax_cu_9f978f6322cunn_SoftMaxForwardRegIN3c108BFloat16EfS4_NS1_25LogSoftMaxForwardEpilogueElLi9EEEvPT1_PKT_T3_)
        /*4ff4*/ 	.word	0x00000000


	//----- nvinfo : EIATTR_MIN_STACK_SIZE
	.align		4
.L_3439:
        /*4ff8*/ 	.byte	0x04, 0x12
        /*4ffa*/ 	.short	(.L_3441 - .L_3440)
	.align		4
.L_3440:
        /*4ffc*/ 	.word	index@(_ZN2at6native43_GLOBAL__N__9ae7fba5_10_SoftMax_cu_9f978f6322cunn_SoftMaxForwardRegIN3c108BFloat16EfS4_NS1_25LogSoftMaxForwardEpilogueElLi8EEEvPT1_PKT_T3_)
        /*5000*/ 	.word	0x00000000


	//----- nvinfo : EIATTR_MIN_STACK_SIZE
	.align		4
.L_3441:
        /*5004*/ 	.byte	0x04, 0x12
        /*5006*/ 	.short	(.L_3443 - .L_3442)
	.align		4
.L_3442:
        /*5008*/ 	.word	index@(_ZN2at6native43_GLOBAL__N__9ae7fba5_10_SoftMax_cu_9f978f6322cunn_SoftMaxForwardRegIN3c108BFloat16EfS4_NS1_25LogSoftMaxForwardEpilogueElLi7EEEvPT1_PKT_T3_)
        /*500c*/ 	.word	0x00000000


	//----- nvinfo : EIATTR_MIN_STACK_SIZE
	.align		4
.L_3443:
        /*5010*/ 	.byte	0x04, 0x12
        /*5012*/ 	.short	(.L_3445 - .L_3444)
	.align		4
.L_3444:
        /*5014*/ 	.word	index@(_ZN2at6native43_GLOBAL__N__9ae7fba5_10_SoftMax_cu_9f978f6322cunn_SoftMaxForwardRegIN3c108BFloat16EfS4_NS1_25LogSoftMaxForwardEpilogueElLi6EEEvPT1_PKT_T3_)
        /*5018*/ 	.word	0x00000000


	//----- nvinfo : EIATTR_MIN_STACK_SIZE
	.align		4
.L_3445:
        /*501c*/ 	.byte	0x04, 0x12
        /*501e*/ 	.short	(.L_3447 - .L_3446)
	.align		4
.L_3446:
        /*5020*/ 	.word	index@(_ZN2at6native43_GLOBAL__N__9ae7fba5_10_SoftMax_cu_9f978f6322cunn_SoftMaxForwardRegIN3c108BFloat16EfS4_NS1_25LogSoftMaxForwardEpilogueElLi5EEEvPT1_PKT_T3_)
        /*5024*/ 	.word	0x00000000


	//----- nvinfo : EIATTR_MIN_STACK_SIZE
	.align		4
.L_3447:
        /*5028*/ 	.byte	0x04, 0x12
        /*502a*/ 	.short	(.L_3449 - .L_3448)
	.align		4
.L_3448:
        /*502c*/ 	.word	index@(_ZN2at6native43_GLOBAL__N__9ae7fba5_10_SoftMax_cu_9f978f6322cunn_SoftMaxForwardRegIN3c108BFloat16EfS4_NS1_25LogSoftMaxForwardEpilogueElLi4EEEvPT1_PKT_T3_)
        /*5030*/ 	.word	0x00000000


	//----- nvinfo : EIATTR_MIN_STACK_SIZE
	.align		4
.L_3449:
        /*5034*/ 	.byte	0x04, 0x12
        /*5036*/ 	.short	(.L_3451 - .L_3450)
	.align		4
.L_3450:
        /*5038*/ 	.word	index@(_ZN2at6native43_GLOBAL__N__9ae7fba5_10_SoftMax_cu_9f978f6322cunn_SoftMaxForwardRegIN3c108BFloat16EfS4_NS1_25LogSoftMaxForwardEpilogueElLi3EEEvPT1_PKT_T3_)
        /*503c*/ 	.word	0x00000000


	//----- nvinfo : EIATTR_MIN_STACK_SIZE
	.align		4
.L_3451:
        /*5040*/ 	.byte	0x04, 0x12
        /*5042*/ 	.short	(.L_3453 - .L_3452)
	.align		4
.L_3452:
        /*5044*/ 	.word	index@(_ZN2at6native43_GLOBAL__N__9ae7fba5_10_SoftMax_cu_9f978f6322cunn_SoftMaxForwardRegIN3c108BFloat16EfS4_NS1_25LogSoftMaxForwardEpilogueElLi2EEEvPT1_PKT_T3_)
        /*5048*/ 	.word	0x00000000


	//----- nvinfo : EIATTR_MIN_STACK_SIZE
	.align		4
.L_3453:
        /*504c*/ 	.byte	0x04, 0x12
        /*504e*/ 	.short	(.L_3455 - .L_3454)
	.align		4
.L_3454:
        /*5050*/ 	.word	index@(_ZN2at6native43_GLOBAL__N__9ae7fba5_10_SoftMax_cu_9f978f6322cunn_SoftMaxForwardRegIN3c108BFloat16EfS4_NS1_25LogSoftMaxForwardEpilogueElLi1EEEvPT1_PKT_T3_)
        /*5054*/ 	.word	0x00000000


	//----- nvinfo : EIATTR_MIN_STACK_SIZE
	.align		4
.L_3455:
        /*5058*/ 	.byte	0x04, 0x12
        /*505a*/ 	.short	(.L_3457 - .L_3456)
	.align		4
.L_3456:
        /*505c*/ 	.word	index@(_ZN2at6native43_GLOBAL__N__9ae7fba5_10_SoftMax_cu_9f978f6319cunn_SoftMaxForwardILi8EN3c104HalfEffNS1_25LogSoftMaxForwardEpilogueEEEvPT2_PKT0_i)
        /*5060*/ 	.word	0x00000000


	//----- nvinfo : EIATTR_MIN_STACK_SIZE
	.align		4
.L_3457:
        /*5064*/ 	.byte	0x04, 0x12
        /*5066*/ 	.short	(.L_3459 - .L_3458)
	.align		4
.L_3458:
        /*5068*/ 	.word	index@(_ZN2at6native43_GLOBAL__N__9ae7fba5_10_SoftMax_cu_9f978f6323cunn_SoftMaxForwardSmemILi8EN3c104HalfEffNS1_25LogSoftMaxForwardEpilogueElEEvPT2_PKT0_T4_)
        /*506c*/ 	.word	0x00000000


	//----- nvinfo : EIATTR_MIN_STACK_SIZE
	.align		4
.L_3459:
        /*5070*/ 	.byte	0x04, 0x12
        /*5072*/ 	.short	(.L_3461 - .L_3460)
	.align		4
.L_3460:
        /*5074*/ 	.word	index@(_ZN2at6native43_GLOBAL__N__9ae7fba5_10_SoftMax_cu_9f978f6319cunn_SoftMaxForwardILi8EN3c104HalfEfS4_NS1_25LogSoftMaxForwardEpilogueEEEvPT2_PKT0_i)
        /*5078*/ 	.word	0x00000000


	//----- nvinfo : EIATTR_MIN_STACK_SIZE
	.align		4
.L_3461:
        /*507c*/ 	.byte	0x04, 0x12
        /*507e*/ 	.short	(.L_3463 - .L_3462)
	.align		4
.L_3462:
        /*5080*/ 	.word	index@(_ZN2at6native43_GLOBAL__N__9ae7fba5_10_SoftMax_cu_9f978f6323cunn_SoftMaxForwardSmemILi8EN3c104HalfEfS4_NS1_25LogSoftMaxForwardEpilogueElEEvPT2_PKT0_T4_)
        /*5084*/ 	.word	0x00000000


	//----- nvinfo : EIATTR_MIN_STACK_SIZE
	.align		4
.L_3463:
        /*5088*/ 	.byte	0x04, 0x12
        /*508a*/ 	.short	(.L_3465 - .L_3464)
	.align		4
.L_3464:
        /*508c*/ 	.word	index@(_ZN2at6native43_GLOBAL__N__9ae7fba5_10_SoftMax_cu_9f978f6322cunn_SoftMaxForwardRegIN3c104HalfEfS4_NS1_25LogSoftMaxForwardEpilogueElLi9EEEvPT1_PKT_T3_)
        /*5090*/ 	.word	0x00000000


	//----- nvinfo : EIATTR_MIN_STACK_SIZE
	.align		4
.L_3465:
        /*5094*/ 	.byte	0x04, 0x12
        /*5096*/ 	.short	(.L_3467 - .L_3466)
	.align		4
.L_3466:
        /*5098*/ 	.word	index@(_ZN2at6native43_GLOBAL__N__9ae7fba5_10_SoftMax_cu_9f978f6322cunn_SoftMaxForwardRegIN3c104HalfEfS4_NS1_25LogSoftMaxForwardEpilogueElLi8EEEvPT1_PKT_T3_)
        /*509c*/ 	.word	0x00000000


	//----- nvinfo : EIATTR_MIN_STACK_SIZE
	.align		4
.L_3467:
        /*50a0*/ 	.byte	0x04, 0x12
        /*50a2*/ 	.short	(.L_3469 - .L_3468)
	.align		4
.L_3468:
        /*50a4*/ 	.word	index@(_ZN2at6native43_GLOBAL__N__9ae7fba5_10_SoftMax_cu_9f978f6322cunn_SoftMaxForwardRegIN3c104HalfEfS4_NS1_25LogSoftMaxForwardEpilogueElLi7EEEvPT1_PKT_T3_)
        /*50a8*/ 	.word	0x00000000


	//----- nvinfo : EIATTR_MIN_STACK_SIZE
	.align		4
.L_3469:
        /*50ac*/ 	.byte	0x04, 0x12
        /*50ae*/ 	.short	(.L_3471 - .L_3470)
	.align		4
.L_3470:
        /*50b0*/ 	.word	index@(_ZN2at6native43_GLOBAL__N__9ae7fba5_10_SoftMax_cu_9f978f6322cunn_SoftMaxForwardRegIN3c104HalfEfS4_NS1_25LogSoftMaxForwardEpilogueElLi6EEEvPT1_PKT_T3_)
        /*50b4*/ 	.word	0x00000000


	//----- nvinfo : EIATTR_MIN_STACK_SIZE
	.align		4
.L_3471:
        /*50b8*/ 	.byte	0x04, 0x12
        /*50ba*/ 	.short	(.L_3473 - .L_3472)
	.align		4
.L_3472:
        /*50bc*/ 	.word	index@(_ZN2at6native43_GLOBAL__N__9ae7fba5_10_SoftMax_cu_9f978f6322cunn_SoftMaxForwardRegIN3c104HalfEfS4_NS1_25LogSoftMaxForwardEpilogueElLi5EEEvPT1_PKT_T3_)
        /*50c0*/ 	.word	0x00000000


	//----- nvinfo : EIATTR_MIN_STACK_SIZE
	.align		4
.L_3473:
        /*50c4*/ 	.byte	0x04, 0x12
        /*50c6*/ 	.short	(.L_3475 - .L_3474)
	.align		4
.L_3474:
        /*50c8*/ 	.word	index@(_ZN2at6native43_GLOBAL__N__9ae7fba5_10_SoftMax_cu_9f978f6322cunn_SoftMaxForwardRegIN3c104HalfEfS4_NS1_25LogSoftMaxForwardEpilogueElLi4EEEvPT1_PKT_T3_)
        /*50cc*/ 	.word	0x00000000


	//----- nvinfo : EIATTR_MIN_STACK_SIZE
	.align		4
.L_3475:
        /*50d0*/ 	.byte	0x04, 0x12
        /*50d2*/ 	.short	(.L_3477 - .L_3476)
	.align		4
.L_3476:
        /*50d4*/ 	.word	index@(_ZN2at6native43_GLOBAL__N__9ae7fba5_10_SoftMax_cu_9f978f6322cunn_SoftMaxForwardRegIN3c104HalfEfS4_NS1_25LogSoftMaxForwardEpilogueElLi3EEEvPT1_PKT_T3_)
        /*50d8*/ 	.word	0x00000000


	//----- nvinfo : EIATTR_MIN_STACK_SIZE
	.align		4
.L_3477:
        /*50dc*/ 	.byte	0x04, 0x12
        /*50de*/ 	.short	(.L_3479 - .L_3478)
	.align		4
.L_3478:
        /*50e0*/ 	.word	index@(_ZN2at6native43_GLOBAL__N__9ae7fba5_10_SoftMax_cu_9f978f6322cunn_SoftMaxForwardRegIN3c104HalfEfS4_NS1_25LogSoftMaxForwardEpilogueElLi2EEEvPT1_PKT_T3_)
        /*50e4*/ 	.word	0x00000000


	//----- nvinfo : EIATTR_MIN_STACK_SIZE
	.align		4
.L_3479:
        /*50e8*/ 	.byte	0x04, 0x12
        /*50ea*/ 	.short	(.L_3481 - .L_3480)
	.align		4
.L_3480:
        /*50ec*/ 	.word	index@(_ZN2at6native43_GLOBAL__N__9ae7fba5_10_SoftMax_cu_9f978f6322cunn_SoftMaxForwardRegIN3c104HalfEfS4_NS1_25LogSoftMaxForwardEpilogueElLi1EEEvPT1_PKT_T3_)
        /*50f0*/ 	.word	0x00000000


	//----- nvinfo : EIATTR_MIN_STACK_SIZE
	.align		4
.L_3481:
        /*50f4*/ 	.byte	0x04, 0x12
        /*50f6*/ 	.short	(.L_3483 - .L_3482)
	.align		4
.L_3482:
        /*50f8*/ 	.word	index@(_ZN2at6native43_GLOBAL__N__9ae7fba5_10_SoftMax_cu_9f978f6319cunn_SoftMaxForwardILi4EfffNS1_25LogSoftMaxForwardEpilogueEEEvPT2_PKT0_i)
        /*50fc*/ 	.word	0x00000000


	//----- nvinfo : EIATTR_MIN_STACK_SIZE
	.align		4
.L_3483:
        /*5100*/ 	.byte	0x04, 0x12
        /*5102*/ 	.short	(.L_3485 - .L_3484)
	.align		4
.L_3484:
        /*5104*/ 	.word	index@(_ZN2at6native43_GLOBAL__N__9ae7fba5_10_SoftMax_cu_9f978f6323cunn_SoftMaxForwardSmemILi4EfffNS1_25LogSoftMaxForwardEpilogueElEEvPT2_PKT0_T4_)
        /*5108*/ 	.word	0x00000000


	//----- nvinfo : EIATTR_MIN_STACK_SIZE
	.align		4
.L_3485:
        /*510c*/ 	.byte	0x04, 0x12
        /*510e*/ 	.short	(.L_3487 - .L_3486)
	.align		4
.L_3486:
        /*5110*/ 	.word	index@(_ZN2at6native43_GLOBAL__N__9ae7fba5_10_SoftMax_cu_9f978f6322cunn_SoftMaxForwardRegIfffNS1_25LogSoftMaxForwardEpilogueElLi9EEEvPT1_PKT_T3_)
        /*5114*/ 	.word	0x00000000


	//----- nvinfo : EIATTR_MIN_STACK_SIZE
	.align		4
.L_3487:
        /*5118*/ 	.byte	0x04, 0x12
        /*511a*/ 	.short	(.L_3489 - .L_3488)
	.align		4
.L_3488:
        /*511c*/ 	.word	index@(_ZN2at6native43_GLOBAL__N__9ae7fba5_10_SoftMax_cu_9f978f6322cunn_SoftMaxForwardRegIfffNS1_25LogSoftMaxForwardEpilogueElLi8EEEvPT1_PKT_T3_)
        /*5120*/ 	.word	0x00000000


	//----- nvinfo : EIATTR_MIN_STACK_SIZE
	.align		4
.L_3489:
        /*5124*/ 	.byte	0x04, 0x12
        /*5126*/ 	.short	(.L_3491 - .L_3490)
	.align		4
.L_3490:
        /*5128*/ 	.word	index@(_ZN2at6native43_GLOBAL__N__9ae7fba5_10_SoftMax_cu_9f978f6322cunn_SoftMaxForwardRegIfffNS1_25LogSoftMaxForwardEpilogueElLi7EEEvPT1_PKT_T3_)
        /*512c*/ 	.word	0x00000000


	//----- nvinfo : EIATTR_MIN_STACK_SIZE
	.align		4
.L_3491:
        /*5130*/ 	.byte	0x04, 0x12
        /*5132*/ 	.short	(.L_3493 - .L_3492)
	.align		4
.L_3492:
        /*5134*/ 	.word	index@(_ZN2at6native43_GLOBAL__N__9ae7fba5_10_SoftMax_cu_9f978f6322cunn_SoftMaxForwardRegIfffNS1_25LogSoftMaxForwardEpilogueElLi6EEEvPT1_PKT_T3_)
        /*5138*/ 	.word	0x00000000


	//----- nvinfo : EIATTR_MIN_STACK_SIZE
	.align		4
.L_3493:
        /*513c*/ 	.byte	0x04, 0x12
        /*513e*/ 	.short	(.L_3495 - .L_3494)
	.align		4
.L_3494:
        /*5140*/ 	.word	index@(_ZN2at6native43_GLOBAL__N__9ae7fba5_10_SoftMax_cu_9f978f6322cunn_SoftMaxForwardRegIfffNS1_25LogSoftMaxForwardEpilogueElLi5EEEvPT1_PKT_T3_)
        /*5144*/ 	.word	0x00000000


	//----- nvinfo : EIATTR_MIN_STACK_SIZE
	.align		4
.L_3495:
        /*5148*/ 	.byte	0x04, 0x12
        /*514a*/ 	.short	(.L_3497 - .L_3496)
	.align		4
.L_3496:
        /*514c*/ 	.word	index@(_ZN2at6native43_GLOBAL__N__9ae7fba5_10_SoftMax_cu_9f978f6322cunn_SoftMaxForwardRegIfffNS1_25LogSoftMaxForwardEpilogueElLi4EEEvPT1_PKT_T3_)
        /*5150*/ 	.word	0x00000000


	//----- nvinfo : EIATTR_MIN_STACK_SIZE
	.align		4
.L_3497:
        /*5154*/ 	.byte	0x04, 0x12
        /*5156*/ 	.short	(.L_3499 - .L_3498)
	.align		4
.L_3498:
        /*5158*/ 	.word	index@(_ZN2at6native43_GLOBAL__N__9ae7fba5_10_SoftMax_cu_9f978f6322cunn_SoftMaxForwardRegIfffNS1_25LogSoftMaxForwardEpilogueElLi3EEEvPT1_PKT_T3_)
        /*515c*/ 	.word	0x00000000


	//----- nvinfo : EIATTR_MIN_STACK_SIZE
	.align		4
.L_3499:
        /*5160*/ 	.byte	0x04, 0x12
        /*5162*/ 	.short	(.L_3501 - .L_3500)
	.align		4
.L_3500:
        /*5164*/ 	.word	index@(_ZN2at6native43_GLOBAL__N__9ae7fba5_10_SoftMax_cu_9f978f6322cunn_SoftMaxForwardRegIfffNS1_25LogSoftMaxForwardEpilogueElLi2EEEvPT1_PKT_T3_)
        /*5168*/ 	.word	0x00000000


	//----- nvinfo : EIATTR_MIN_STACK_SIZE
	.align		4
.L_3501:
        /*516c*/ 	.byte	0x04, 0x12
        /*516e*/ 	.short	(.L_3503 - .L_3502)
	.align		4
.L_3502:
        /*5170*/ 	.word	index@(_ZN2at6native43_GLOBAL__N__9ae7fba5_10_SoftMax_cu_9f978f6322cunn_SoftMaxForwardRegIfffNS1_25LogSoftMaxForwardEpilogueElLi1EEEvPT1_PKT_T3_)
        /*5174*/ 	.word	0x00000000


	//----- nvinfo : EIATTR_MIN_STACK_SIZE
	.align		4
.L_3503:
        /*5178*/ 	.byte	0x04, 0x12
        /*517a*/ 	.short	(.L_3505 - .L_3504)
	.align		4
.L_3504:
        /*517c*/ 	.word	index@(_ZN2at6native43_GLOBAL__N__9ae7fba5_10_SoftMax_cu_9f978f6319cunn_SoftMaxForwardILi2EdddNS1_25LogSoftMaxForwardEpilogueEEEvPT2_PKT0_i)
        /*5180*/ 	.word	0x00000000


	//----- nvinfo : EIATTR_MIN_STACK_SIZE
	.align		4
.L_3505:
        /*5184*/ 	.byte	0x04, 0x12
        /*5186*/ 	.short	(.L_3507 - .L_3506)
	.align		4
.L_3506:
        /*5188*/ 	.word	index@(_ZN2at6native43_GLOBAL__N__9ae7fba5_10_SoftMax_cu_9f978f6323cunn_SoftMaxForwardSmemILi2EdddNS1_25LogSoftMaxForwardEpilogueElEEvPT2_PKT0_T4_)
        /*518c*/ 	.word	0x00000000


	//----- nvinfo : EIATTR_MIN_STACK_SIZE
	.align		4
.L_3507:
        /*5190*/ 	.byte	0x04, 0x12
        /*5192*/ 	.short	(.L_3509 - .L_3508)
	.align		4
.L_3508:
        /*5194*/ 	.word	index@(_ZN2at6native43_GLOBAL__N__9ae7fba5_10_SoftMax_cu_9f978f6322cunn_SoftMaxForwardRegIdddNS1_25LogSoftMaxForwardEpilogueElLi9EEEvPT1_PKT_T3_)
        /*5198*/ 	.word	0x00000000


	//----- nvinfo : EIATTR_MIN_STACK_SIZE
	.align		4
.L_3509:
        /*519c*/ 	.byte	0x04, 0x12
        /*519e*/ 	.short	(.L_3511 - .L_3510)
	.align		4
.L_3510:
        /*51a0*/ 	.word	index@(_ZN2at6native43_GLOBAL__N__9ae7fba5_10_SoftMax_cu_9f978f6322cunn_SoftMaxForwardRegIdddNS1_25LogSoftMaxForwardEpilogueElLi8EEEvPT1_PKT_T3_)
        /*51a4*/ 	.word	0x00000000


	//----- nvinfo : EIATTR_MIN_STACK_SIZE
	.align		4
.L_3511:
        /*51a8*/ 	.byte	0x04, 0x12
        /*51aa*/ 	.short	(.L_3513 - .L_3512)
	.align		4
.L_3512:
        /*51ac*/ 	.word	index@(_ZN2at6native43_GLOBAL__N__9ae7fba5_10_SoftMax_cu_9f978f6322cunn_SoftMaxForwardRegIdddNS1_25LogSoftMaxForwardEpilogueElLi7EEEvPT1_PKT_T3_)
        /*51b0*/ 	.word	0x00000000


	//----- nvinfo : EIATTR_MIN_STACK_SIZE
	.align		4
.L_3513:
        /*51b4*/ 	.byte	0x04, 0x12
        /*51b6*/ 	.short	(.L_3515 - .L_3514)
	.align		4
.L_3514:
        /*51b8*/ 	.word	index@(_ZN2at6native43_GLOBAL__N__9ae7fba5_10_SoftMax_cu_9f978f6322cunn_SoftMaxForwardRegIdddNS1_25LogSoftMaxForwardEpilogueElLi6EEEvPT1_PKT_T3_)
        /*51bc*/ 	.word	0x00000000


	//----- nvinfo : EIATTR_MIN_STACK_SIZE
	.align		4
.L_3515:
        /*51c0*/ 	.byte	0x04, 0x12
        /*51c2*/ 	.short	(.L_3517 - .L_3516)
	.align		4
.L_3516:
        /*51c4*/ 	.word	index@(_ZN2at6native43_GLOBAL__N__9ae7fba5_10_SoftMax_cu_9f978f6322cunn_SoftMaxForwardRegIdddNS1_25LogSoftMaxForwardEpilogueElLi5EEEvPT1_PKT_T3_)
        /*51c8*/ 	.word	0x00000000


	//----- nvinfo : EIATTR_MIN_STACK_SIZE
	.align		4
.L_3517:
        /*51cc*/ 	.byte	0x04, 0x12
        /*51ce*/ 	.short	(.L_3519 - .L_3518)
	.align		4
.L_3518:
        /*51d0*/ 	.word	index@(_ZN2at6native43_GLOBAL__N__9ae7fba5_10_SoftMax_cu_9f978f6322cunn_SoftMaxForwardRegIdddNS1_25LogSoftMaxForwardEpilogueElLi4EEEvPT1_PKT_T3_)
        /*51d4*/ 	.word	0x00000000


	//----- nvinfo : EIATTR_MIN_STACK_SIZE
	.align		4
.L_3519:
        /*51d8*/ 	.byte	0x04, 0x12
        /*51da*/ 	.short	(.L_3521 - .L_3520)
	.align		4
.L_3520:
        /*51dc*/ 	.word	index@(_ZN2at6native43_GLOBAL__N__9ae7fba5_10_SoftMax_cu_9f978f6322cunn_SoftMaxForwardRegIdddNS1_25LogSoftMaxForwardEpilogueElLi3EEEvPT1_PKT_T3_)
        /*51e0*/ 	.word	0x00000000


	//----- nvinfo : EIATTR_MIN_STACK_SIZE
	.align		4
.L_3521:
        /*51e4*/ 	.byte	0x04, 0x12
        /*51e6*/ 	.short	(.L_3523 - .L_3522)
	.align		4
.L_3522:
        /*51e8*/ 	.word	index@(_ZN2at6native43_GLOBAL__N__9ae7fba5_10_SoftMax_cu_9f978f6322cunn_SoftMaxForwardRegIdddNS1_25LogSoftMaxForwardEpilogueElLi2EEEvPT1_PKT_T3_)
        /*51ec*/ 	.word	0x00000000


	//----- nvinfo : EIATTR_MIN_STACK_SIZE
	.align		4
.L_3523:
        /*51f0*/ 	.byte	0x04, 0x12
        /*51f2*/ 	.short	(.L_3525 - .L_3524)
	.align		4
.L_3524:
        /*51f4*/ 	.word	index@(_ZN2at6native43_GLOBAL__N__9ae7fba5_10_SoftMax_cu_9f978f6322cunn_SoftMaxForwardRegIdddNS1_25LogSoftMaxForwardEpilogueElLi1EEEvPT1_PKT_T3_)
        /*51f8*/ 	.word	0x00000000
.L_3525:


//--------------------- .nv.info._ZN43_GLOBAL__N__9ae7fba5_10_SoftMax_cu_9f978f6321softmax_warp_backwardIN3c108BFloat16ES2_fLi10ELb0ELb1EEEvPT0_PKT_S7_iiiPKb --------------------------
	.section	.nv.info._ZN43_GLOBAL__N__9ae7fba5_10_SoftMax_cu_9f978f6321softmax_warp_backwardIN3c108BFloat16ES2_fLi10ELb0ELb1EEEvPT0_PKT_S7_iiiPKb,"",@"SHT_CUDA_INFO"
	.sectionflags	@""
	.align	4


	//----- nvinfo : EIATTR_CUDA_API_VERSION
	.align		4
        /*0000*/ 	.byte	0x04, 0x37
        /*0002*/ 	.short	(.L_3527 - .L_3526)
.L_3526:
        /*0004*/ 	.word	0x00000082


	//----- nvinfo : EIATTR_SW2861232_WAR
	.align		4
.L_3527:
        /*0008*/ 	.byte	0x01, 0x35
	.zero		2


	//----- nvinfo : EIATTR_PARAM_CBANK
	.align		4
        /*000c*/ 	.byte	0x04, 0x0a
        /*000e*/ 	.short	(.L_3529 - .L_3528)
	.align		4
.L_3528:
        /*0010*/ 	.word	index@(.nv.constant0._ZN43_GLOBAL__N__9ae7fba5_10_SoftMax_cu_9f978f6321softmax_warp_backwardIN3c108BFloat16ES2_fLi10ELb0ELb1EEEvPT0_PKT_S7_iiiPKb)
        /*0014*/ 	.short	0x0160
        /*0016*/ 	.short	0x0030


	//----- nvinfo : EIATTR_CBANK_PARAM_SIZE
	.align		4
.L_3529:
        /*0018*/ 	.byte	0x03, 0x19
        /*001a*/ 	.short	0x0030


	//----- nvinfo : EIATTR_KPARAM_INFO
	.align		4
        /*001c*/ 	.byte	0x04, 0x17
        /*001e*/ 	.short	(.L_3531 - .L_3530)
.L_3530:
        /*0020*/ 	.word	0x00000000
        /*0024*/ 	.short	0x0006
        /*0026*/ 	.short	0x0028
        /*0028*/ 	.byte	0x00, 0xf0, 0x21, 0x00


	//----- nvinfo : EIATTR_KPARAM_INFO
	.align		4
.L_3531:
        /*002c*/ 	.byte	0x04, 0x17
        /*002e*/ 	.short	(.L_3533 - .L_3532)
.L_3532:
        /*0030*/ 	.word	0x00000000
        /*0034*/ 	.short	0x0005
        /*0036*/ 	.short	0x0020
        /*0038*/ 	.byte	0x00, 0xf0, 0x11, 0x00


	//----- nvinfo : EIATTR_KPARAM_INFO
	.align		4
.L_3533:
        /*003c*/ 	.byte	0x04, 0x17
        /*003e*/ 	.short	(.L_3535 - .L_3534)
.L_3534:
        /*0040*/ 	.word	0x00000000
        /*0044*/ 	.short	0x0004
        /*0046*/ 	.short	0x001c
        /*0048*/ 	.byte	0x00, 0xf0, 0x11, 0x00


	//----- nvinfo : EIATTR_KPARAM_INFO
	.align		4
.L_3535:
        /*004c*/ 	.byte	0x04, 0x17
        /*004e*/ 	.short	(.L_3537 - .L_3536)
.L_3536:
        /*0050*/ 	.word	0x00000000
        /*0054*/ 	.short	0x0003
        /*0056*/ 	.short	0x0018
        /*0058*/ 	.byte	0x00, 0xf0, 0x11, 0x00


	//----- nvinfo : EIATTR_KPARAM_INFO
	.align		4
.L_3537:
        /*005c*/ 	.byte	0x04, 0x17
        /*005e*/ 	.short	(.L_3539 - .L_3538)
.L_3538:
        /*0060*/ 	.word	0x00000000
        /*0064*/ 	.short	0x0002
        /*0066*/ 	.short	0x0010
        /*0068*/ 	.byte	0x00, 0xf0, 0x21, 0x00


	//----- nvinfo : EIATTR_KPARAM_INFO
	.align		4
.L_3539:
        /*006c*/ 	.byte	0x04, 0x17
        /*006e*/ 	.short	(.L_3541 - .L_3540)
.L_3540:
        /*0070*/ 	.word	0x00000000
        /*0074*/ 	.short	0x0001
        /*0076*/ 	.short	0x0008
        /*0078*/ 	.byte	0x00, 0xf0, 0x21, 0x00


	//----- nvinfo : EIATTR_KPARAM_INFO
	.align		4
.L_3541:
        /*007c*/ 	.byte	0x04, 0x17
        /*007e*/ 	.short	(.L_3543 - .L_3542)
.L_3542:
        /*0080*/ 	.word	0x00000000
        /*0084*/ 	.short	0x0000
        /*0086*/ 	.short	0x0000
        /*0088*/ 	.byte	0x00, 0xf0, 0x21, 0x00


	//----- nvinfo : EIATTR_MAXREG_COUNT
	.align		4
.L_3543:
        /*008c*/ 	.byte	0x03, 0x1b
        /*008e*/ 	.short	0x00ff


	//----- nvinfo : EIATTR_MERCURY_ISA_VERSION
	.align		4
        /*0090*/ 	.byte	0x03, 0x5f
        /*0092*/ 	.short	0x0000


	//----- nvinfo : EIATTR_COOP_GROUP_MASK_REGIDS
	.align		4
        /*0094*/ 	.byte	0x04, 0x29
        /*0096*/ 	.short	(.L_3545 - .L_3544)


	//   ....[0]....
.L_3544:
        /*0098*/ 	.word	0xffffffff


	//   ....[1]....
        /*009c*/ 	.word	0xffffffff


	//   ....[2]....
        /*00a0*/ 	.word	0xffffffff


	//   ....[3]....
        /*00a4*/ 	.word	0xffffffff


	//   ....[4]....
        /*00a8*/ 	.word	0xffffffff


	//----- nvinfo : EIATTR_COOP_GROUP_INSTR_OFFSETS
	.align		4
.L_3545:
        /*00ac*/ 	.byte	0x04, 0x28
        /*00ae*/ 	.short	(.L_3547 - .L_3546)


	//   ....[0]....
.L_3546:
        /*00b0*/ 	.word	0x00001540


	//   ....[1]....
        /*00b4*/ 	.word	0x00001560


	//   ....[2]....
        /*00b8*/ 	.word	0x00001580


	//   ....[3]....
        /*00bc*/ 	.word	0x000015a0


	//   ....[4]....
        /*00c0*/ 	.word	0x00001630


	//----- nvinfo : EIATTR_EXIT_INSTR_OFFSETS
	.align		4
.L_3547:
        /*00c4*/ 	.byte	0x04, 0x1c
        /*00c6*/ 	.short	(.L_3549 - .L_3548)


	//   ....[0]....
.L_3548:
        /*00c8*/ 	.word	0x00001660


	//   ....[1]....
        /*00cc*/ 	.word	0x00002a20


	//   ....[2]....
        /*00d0*/ 	.word	0x00002a80


	//   ....[3]....
        /*00d4*/ 	.word	0x00002ac0


	//----- nvinfo : EIATTR_CRS_STACK_SIZE
	.align		4
.L_3549:
        /*00d8*/ 	.byte	0x04, 0x1e
        /*00da*/ 	.short	(.L_3551 - .L_3550)
.L_3550:
        /*00dc*/ 	.word	0x00000000
.L_3551:


//--------------------- .nv.info._ZN43_GLOBAL__N__9ae7fba5_10_SoftMax_cu_9f978f6321softmax_warp_backwardIN3c108BFloat16ES2_fLi9ELb0ELb1EEEvPT0_PKT_S7_iiiPKb --------------------------
	.section	.nv.info._ZN43_GLOBAL__N__9ae7fba5_10_SoftMax_cu_9f978f6321softmax_warp_backwardIN3c108BFloat16ES2_fLi9ELb0ELb1EEEvPT0_PKT_S7_iiiPKb,"",@"SHT_CUDA_INFO"
	.sectionflags	@""
	.align	4


	//----- nvinfo : EIATTR_CUDA_API_VERSION
	.align		4
        /*0000*/ 	.byte	0x04, 0x37
        /*0002*/ 	.short	(.L_3553 - .L_3552)
.L_3552:
        /*0004*/ 	.word	0x00000082


	//----- nvinfo : EIATTR_SW2861232_WAR
	.align		4
.L_3553:
        /*0008*/ 	.byte	0x01, 0x35
	.zero		2


	//----- nvinfo : EIATTR_PARAM_CBANK
	.align		4
        /*000c*/ 	.byte	0x04, 0x0a
        /*000e*/ 	.short	(.L_3555 - .L_3554)
	.align		4
.L_3554:
        /*0010*/ 	.word	index@(.nv.constant0._ZN43_GLOBAL__N__9ae7fba5_10_SoftMax_cu_9f978f6321softmax_warp_backwardIN3c108BFloat16ES2_fLi9ELb0ELb1EEEvPT0_PKT_S7_iiiPKb)
        /*0014*/ 	.short	0x0160
        /*0016*/ 	.short	0x0030


	//----- nvinfo : EIATTR_CBANK_PARAM_SIZE
	.align		4
.L_3555:
        /*0018*/ 	.byte	0x03, 0x19
        /*001a*/ 	.short	0x0030


	//----- nvinfo : EIATTR_KPARAM_INFO
	.align		4
        /*001c*/ 	.byte	0x04, 0x17
        /*001e*/ 	.short	(.L_3557 - .L_3556)
.L_3556:
        /*0020*/ 	.word	0x00000000
        /*0024*/ 	.short	0x0006
        /*0026*/ 	.short	0x0028
        /*0028*/ 	.byte	0x00, 0xf0, 0x21, 0x00


	//----- nvinfo : EIATTR_KPARAM_INFO
	.align		4
.L_3557:
        /*002c*/ 	.byte	0x04, 0x17
        /*002e*/ 	.short	(.L_3559 - .L_3558)
.L_3558:
        /*0030*/ 	.word	0x00000000
        /*0034*/ 	.short	0x0005
        /*0036*/ 	.short	0x0020
        /*0038*/ 	.byte	0x00, 0xf0, 0x11, 0x00


	//----- nvinfo : EIATTR_KPARAM_INFO
	.align		4
.L_3559:
        /*003c*/ 	.byte	0x04, 0x17
        /*003e*/ 	.short	(.L_3561 - .L_3560)
.L_3560:
        /*0040*/ 	.word	0x00000000
        /*0044*/ 	.short	0x0004
        /*0046*/ 	.short	0x001c
        /*0048*/ 	.byte	0x00, 0xf0, 0x11, 0x00


	//----- nvinfo : EIATTR_KPARAM_INFO
	.align		4
.L_3561:
        /*004c*/ 	.byte	0x04, 0x17
        /*004e*/ 	.short	(.L_3563 - .L_3562)
.L_3562:
        /*0050*/ 	.word	0x00000000
        /*0054*/ 	.short	0x0003
        /*0056*/ 	.short	0x0018
        /*0058*/ 	.byte	0x00, 0xf0, 0x11, 0x00


	//----- nvinfo : EIATTR_KPARAM_INFO
	.align		4
.L_3563:
        /*005c*/ 	.byte	0x04, 0x17
        /*005e*/ 	.short	(.L_3565 - .L_3564)
.L_3564:
        /*0060*/ 	.word	0x00000000
        /*0064*/ 	.short	0x0002
        /*0066*/ 	.short	0x0010
        /*0068*/ 	.byte	0x00, 0xf0, 0x21, 0x00


	//----- nvinfo : EIATTR_KPARAM_INFO
	.align		4
.L_3565:
        /*006c*/ 	.byte	0x04, 0x17
        /*006e*/ 	.short	(.L_3567 - .L_3566)
.L_3566:
        /*0070*/ 	.word	0x00000000
        /*0074*/ 	.short	0x0001
        /*0076*/ 	.short	0x0008
        /*0078*/ 	.byte	0x00, 0xf0, 0x21, 0x00


	//----- nvinfo : EIATTR_KPARAM_INFO
	.align		4
.L_3567:
        /*007c*/ 	.byte	0x04, 0x17
        /*007e*/ 	.short	(.L_3569 - .L_3568)
.L_3568:
        /*0080*/ 	.word	0x00000000
        /*0084*/ 	.short	0x0000
        /*0086*/ 	.short	0x0000
        /*0088*/ 	.byte	0x00, 0xf0, 0x21, 0x00


	//----- nvinfo : EIATTR_MAXREG_COUNT
	.align		4
.L_3569:
        /*008c*/ 	.byte	0x03, 0x1b
        /*008e*/ 	.short	0x00ff


	//----- nvinfo : EIATTR_MERCURY_ISA_VERSION
	.align		4
        /*0090*/ 	.byte	0x03, 0x5f
        /*0092*/ 	.short	0x0000


	//----- nvinfo : EIATTR_COOP_GROUP_MASK_REGIDS
	.align		4
        /*0094*/ 	.byte	0x04, 0x29
        /*0096*/ 	.short	(.L_3571 - .L_3570)


	//   ....[0]....
.L_3570:
        /*0098*/ 	.word	0xffffffff


	//   ....[1]....
        /*009c*/ 	.word	0xffffffff


	//   ....[2]....
        /*00a0*/ 	.word	0xffffffff


	//   ....[3]....
        /*00a4*/ 	.word	0xffffffff


	//   ....[4]....
        /*00a8*/ 	.word	0xffffffff


	//----- nvinfo : EIATTR_COOP_GROUP_INSTR_OFFSETS
	.align		4
.L_3571:
        /*00ac*/ 	.byte	0x04, 0x28
        /*00ae*/ 	.short	(.L_3573 - .L_3572)


	//   ....[0]....
.L_3572:
        /*00b0*/ 	.word	0x00000b10


	//   ....[1]....
        /*00b4*/ 	.word	0x00000b30


	//   ....[2]....
        /*00b8*/ 	.word	0x00000b50


	//   ....[3]....
        /*00bc*/ 	.word	0x00000b70


	//   ....[4]....
        /*00c0*/ 	.word	0x00000c40


	//----- nvinfo : EIATTR_EXIT_INSTR_OFFSETS
	.align		4
.L_3573:
        /*00c4*/ 	.byte	0x04, 0x1c
        /*00c6*/ 	.short	(.L_3575 - .L_3574)


	//   ....[0]....
.L_3574:
        /*00c8*/ 	.word	0x00000c50


	//   ....[1]....
        /*00cc*/ 	.word	0x00001600


	//   ....[2]....
        /*00d0*/ 	.word	0x00001660


	//   ....[3]....
        /*00d4*/ 	.word	0x000016a0


	//----- nvinfo : EIATTR_CRS_STACK_SIZE
	.align		4
.L_3575:
        /*00d8*/ 	.byte	0x04, 0x1e
        /*00da*/ 	.short	(.L_3577 - .L_3576)
.L_3576:
        /*00dc*/ 	.word	0x00000000
.L_3577:


//--------------------- .nv.info._ZN43_GLOBAL__N__9ae7fba5_10_SoftMax_cu_9f978f6321softmax_warp_backwardIN3c108BFloat16ES2_fLi8ELb0ELb1EEEvPT0_PKT_S7_iiiPKb --------------------------
	.section	.nv.info._ZN43_GLOBAL__N__9ae7fba5_10_SoftMax_cu_9f978f6321softmax_warp_backwardIN3c108BFloat16ES2_fLi8ELb0ELb1EEEvPT0_PKT_S7_iiiPKb,"",@"SHT_CUDA_INFO"
	.sectionflags	@""
	.align	4


	//----- nvinfo : EIATTR_CUDA_API_VERSION
	.align		4
        /*0000*/ 	.byte	0x04, 0x37
        /*0002*/ 	.short	(.L_3579 - .L_3578)
.L_3578:
        /*0004*/ 	.word	0x00000082


	//----- nvinfo : EIATTR_SW2861232_WAR
	.align		4
.L_3579:
        /*0008*/ 	.byte	0x01, 0x35
	.zero		2


	//----- nvinfo : EIATTR_PARAM_CBANK
	.align		4
        /*000c*/ 	.byte	0x04, 0x0a
        /*000e*/ 	.short	(.L_3581 - .L_3580)
	.align		4
.L_3580:
        /*0010*/ 	.word	index@(.nv.constant0._ZN43_GLOBAL__N__9ae7fba5_10_SoftMax_cu_9f978f6321softmax_warp_backwardIN3c108BFloat16ES2_fLi8ELb0ELb1EEEvPT0_PKT_S7_iiiPKb)
        /*0014*/ 	.short	0x0160
        /*0016*/ 	.short	0x0030


	//----- nvinfo : EIATTR_CBANK_PARAM_SIZE
	.align		4
.L_3581:
        /*0018*/ 	.byte	0x03, 0x19
        /*001a*/ 	.short	0x0030


	//----- nvinfo : EIATTR_KPARAM_INFO
	.align		4
        /*001c*/ 	.byte	0x04, 0x17
        /*001e*/ 	.short	(.L_3583 - .L_3582)
.L_3582:
        /*0020*/ 	.word	0x00000000
        /*0024*/ 	.short	0x0006
        /*0026*/ 	.short	0x0028
        /*0028*/ 	.byte	0x00, 0xf0, 0x21, 0x00


	//----- nvinfo : EIATTR_KPARAM_INFO
	.align		4
.L_3583:
        /*002c*/ 	.byte	0x04, 0x17
        /*002e*/ 	.short	(.L_3585 - .L_3584)
.L_3584:
        /*0030*/ 	.word	0x00000000
        /*0034*/ 	.short	0x0005
        /*0036*/ 	.short	0x0020
        /*0038*/ 	.byte	0x00, 0xf0, 0x11, 0x00


	//----- nvinfo : EIATTR_KPARAM_INFO
	.align		4
.L_3585:
        /*003c*/ 	.byte	0x04, 0x17
        /*003e*/ 	.short	(.L_3587 - .L_3586)
.L_3586:
        /*0040*/ 	.word	0x00000000
        /*0044*/ 	.short	0x0004
        /*0046*/ 	.short	0x001c
        /*0048*/ 	.byte	0x00, 0xf0, 0x11, 0x00


	//----- nvinfo : EIATTR_KPARAM_INFO
	.align		4
.L_3587:
        /*004c*/ 	.byte	0x04, 0x17
        /*004e*/ 	.short	(.L_3589 - .L_3588)
.L_3588:
        /*0050*/ 	.word	0x00000000
        /*0054*/ 	.short	0x0003
        /*0056*/ 	.short	0x0018
        /*0058*/ 	.byte	0x00, 0xf0, 0x11, 0x00


	//----- nvinfo : EIATTR_KPARAM_INFO
	.align		4
.L_3589:
        /*005c*/ 	.byte	0x04, 0x17
        /*005e*/ 	.short	(.L_3591 - .L_3590)
.L_3590:
        /*0060*/ 	.word	0x00000000
        /*0064*/ 	.short	0x0002
        /*0066*/ 	.short	0x0010
        /*0068*/ 	.byte	0x00, 0xf0, 0x21, 0x00


	//----- nvinfo : EIATTR_KPARAM_INFO
	.align		4
.L_3591:
        /*006c*/ 	.byte	0x04, 0x17
        /*006e*/ 	.short	(.L_3593 - .L_3592)
.L_3592:
        /*0070*/ 	.word	0x00000000
        /*0074*/ 	.short	0x0001
        /*0076*/ 	.short	0x0008
        /*0078*/ 	.byte	0x00, 0xf0, 0x21, 0x00


	//----- nvinfo : EIATTR_KPARAM_INFO
	.align		4
.L_3593:
        /*007c*/ 	.byte	0x04, 0x17
        /*007e*/ 	.short	(.L_3595 - .L_3594)
.L_3594:
        /*0080*/ 	.word	0x00000000
        /*0084*/ 	.short	0x0000
        /*0086*/ 	.short	0x0000
        /*0088*/ 	.byte	0x00, 0xf0, 0x21, 0x00


	//----- nvinfo : EIATTR_MAXREG_COUNT
	.align		4
.L_3595:
        /*008c*/ 	.byte	0x03, 0x1b
        /*008e*/ 	.short	0x00ff


	//----- nvinfo : EIATTR_MERCURY_ISA_VERSION
	.align		4
        /*0090*/ 	.byte	0x03, 0x5f
        /*0092*/ 	.short	0x0000


	//----- nvinfo : EIATTR_COOP_GROUP_MASK_REGIDS
	.align		4
        /*0094*/ 	.byte	0x04, 0x29
        /*0096*/ 	.short	(.L_3597 - .L_3596)


	//   ....[0]....
.L_3596:
        /*0098*/ 	.word	0xffffffff


	//   ....[1]....
        /*009c*/ 	.word	0xffffffff


	//   ....[2]....
        /*00a0*/ 	.word	0xffffffff


	//   ....[3]....
        /*00a4*/ 	.word	0xffffffff


	//   ....[4]....
        /*00a8*/ 	.word	0xffffffff


	//----- nvinfo : EIATTR_COOP_GROUP_INSTR_OFFSETS
	.align		4
.L_3597:
        /*00ac*/ 	.byte	0x04, 0x28
        /*00ae*/ 	.short	(.L_3599 - .L_3598)


	//   ....[0]....
.L_3598:
        /*00b0*/ 	.word	0x000005e0


	//   ....[1]....
        /*00b4*/ 	.word	0x00000600


	//   ....[2]....
        /*00b8*/ 	.word	0x00000620


	//   ....[3]....
        /*00bc*/ 	.word	0x00000650


	//   ....[4]....
        /*00c0*/ 	.word	0x000006f0


	//----- nvinfo : EIATTR_EXIT_INSTR_OFFSETS
	.align		4
.L_3599:
        /*00c4*/ 	.byte	0x04, 0x1c
        /*00c6*/ 	.short	(.L_3601 - .L_3600)


	//   ....[0]....
.L_3600:
        /*00c8*/ 	.word	0x00000720


	//   ....[1]....
        /*00cc*/ 	.word	0x00000bd0


	//   ....[2]....
        /*00d0*/ 	.word	0x00000c30


	//   ....[3]....
        /*00d4*/ 	.word	0x00000c70


	//----- nvinfo : EIATTR_CRS_STACK_SIZE
	.align		4
.L_3601:
        /*00d8*/ 	.byte	0x04, 0x1e
        /*00da*/ 	.short	(.L_3603 - .L_3602)
.L_3602:
        /*00dc*/ 	.word	0x00000000
.L_3603:


//--------------------- .nv.info._ZN43_GLOBAL__N__9ae7fba5_10_SoftMax_cu_9f978f6321softmax_warp_backwardIN3c108BFloat16ES2_fLi7ELb0ELb1EEEvPT0_PKT_S7_iiiPKb --------------------------
	.section	.nv.info._ZN43_GLOBAL__N__9ae7fba5_10_SoftMax_cu_9f978f6321softmax_warp_backwardIN3c108BFloat16ES2_fLi7ELb0ELb1EEEvPT0_PKT_S7_iiiPKb,"",@"SHT_CUDA_INFO"
	.sectionflags	@""
	.align	4


	//----- nvinfo : EIATTR_CUDA_API_VERSION
	.align		4
        /*0000*/ 	.byte	0x04, 0x37
        /*0002*/ 	.short	(.L_3605 - .L_3604)
.L_3604:
        /*0004*/ 	.word	0x00000082


	//----- nvinfo : EIATTR_SW2861232_WAR
	.align		4
.L_3605:
        /*0008*/ 	.byte	0x01, 0x35
	.zero		2


	//----- nvinfo : EIATTR_PARAM_CBANK
	.align		4
        /*000c*/ 	.byte	0x04, 0x0a
        /*000e*/ 	.short	(.L_3607 - .L_3606)
	.align		4
.L_3606:
        /*0010*/ 	.word	index@(.nv.constant0._ZN43_GLOBAL__N__9ae7fba5_10_SoftMax_cu_9f978f6321softmax_warp_backwardIN3c108BFloat16ES2_fLi7ELb0ELb1EEEvPT0_PKT_S7_iiiPKb)
        /*0014*/ 	.short	0x0160
        /*0016*/ 	.short	0x0030


	//----- nvinfo : EIATTR_CBANK_PARAM_SIZE
	.align		4
.L_3607:
        /*0018*/ 	.byte	0x03, 0x19
        /*001a*/ 	.short	0x0030


	//----- nvinfo : EIATTR_KPARAM_INFO
	.align		4
        /*001c*/ 	.byte	0x04, 0x17
        /*001e*/ 	.short	(.L_3609 - .L_3608)
.L_3608:
        /*0020*/ 	.word	0x00000000
        /*0024*/ 	.short	0x0006
        /*0026*/ 	.short	0x0028
        /*0028*/ 	.byte	0x00, 0xf0, 0x21, 0x00


	//----- nvinfo : EIATTR_KPARAM_INFO
	.align		4
.L_3609:
        /*002c*/ 	.byte	0x04, 0x17
        /*002e*/ 	.short	(.L_3611 - .L_3610)
.L_3610:
        /*0030*/ 	.word	0x00000000
        /*0034*/ 	.short	0x0005
        /*0036*/ 	.short	0x0020
        /*0038*/ 	.byte	0x00, 0xf0, 0x11, 0x00


	//----- nvinfo : EIATTR_KPARAM_INFO
	.align		4
.L_3611:
        /*003c*/ 	.byte	0x04, 0x17
        /*003e*/ 	.short	(.L_3613 - .L_3612)
.L_3612:
        /*0040*/ 	.word	0x00000000
        /*0044*/ 	.short	0x0004
        /*0046*/ 	.short	0x001c
        /*0048*/ 	.byte	0x00, 0xf0, 0x11, 0x00


	//----- nvinfo : EIATTR_KPARAM_INFO
	.align		4
.L_3613:
        /*004c*/ 	.byte	0x04, 0x17
        /*004e*/ 	.short	(.L_3615 - .L_3614)
.L_3614:
        /*0050*/ 	.word	0x00000000
        /*0054*/ 	.short	0x0003
        /*0056*/ 	.short	0x0018
        /*0058*/ 	.byte	0x00, 0xf0, 0x11, 0x00


	//----- nvinfo : EIATTR_KPARAM_INFO
	.align		4
.L_3615:
        /*005c*/ 	.byte	0x04, 0x17
        /*005e*/ 	.short	(.L_3617 - .L_3616)
.L_3616:
        /*0060*/ 	.word	0x00000000
        /*0064*/ 	.short	0x0002
        /*0066*/ 	.short	0x0010
        /*0068*/ 	.byte	0x00, 0xf0, 0x21, 0x00


	//----- nvinfo : EIATTR_KPARAM_INFO
	.align		4
.L_3617:
        /*006c*/ 	.byte	0x04, 0x17
        /*006e*/ 	.short	(.L_3619 - .L_3618)
.L_3618:
        /*0070*/ 	.word	0x00000000
        /*0074*/ 	.short	0x0001
        /*0076*/ 	.short	0x0008
        /*0078*/ 	.byte	0x00, 0xf0, 0x21, 0x00


	//----- nvinfo : EIATTR_KPARAM_INFO
	.align		4
.L_3619:
        /*007c*/ 	.byte	0x04, 0x17
        /*007e*/ 	.short	(.L_3621 - .L_3620)
.L_3620:
        /*0080*/ 	.word	0x00000000
        /*0084*/ 	.short	0x0000
        /*0086*/ 	.short	0x0000
        /*0088*/ 	.byte	0x00, 0xf0, 0x21, 0x00


	//----- nvinfo : EIATTR_MAXREG_COUNT
	.align		4
.L_3621:
        /*008c*/ 	.byte	0x03, 0x1b
        /*008e*/ 	.short	0x00ff


	//----- nvinfo : EIATTR_MERCURY_ISA_VERSION
	.align		4
        /*0090*/ 	.byte	0x03, 0x5f
        /*0092*/ 	.short	0x0000


	//----- nvinfo : EIATTR_COOP_GROUP_MASK_REGIDS
	.align		4
        /*0094*/ 	.byte	0x04, 0x29
        /*0096*/ 	.short	(.L_3623 - .L_3622)


	//   ....[0]....
.L_3622:
        /*0098*/ 	.word	0xffffffff


	//   ....[1]....
        /*009c*/ 	.word	0xffffffff


	//   ....[2]....
        /*00a0*/ 	.word	0xffffffff


	//   ....[3]....
        /*00a4*/ 	.word	0xffffffff


	//   ....[4]....
        /*00a8*/ 	.word	0xffffffff


	//   ....[5]....
        /*00ac*/ 	.word	0xffffffff


	//   ....[6]....
        /*00b0*/ 	.word	0xffffffff


	//   ....[7]....
        /*00b4*/ 	.word	0xffffffff


	//   ....[8]....
        /*00b8*/ 	.word	0xffffffff


	//   ....[9]....
        /*00bc*/ 	.word	0xffffffff


	//----- nvinfo : EIATTR_COOP_GROUP_INSTR_OFFSETS
	.align		4
.L_3623:
        /*00c0*/ 	.byte	0x04, 0x28
        /*00c2*/ 	.short	(.L_3625 - .L_3624)


	//   ....[0]....
.L_3624:
        /*00c4*/ 	.word	0x000006c0


	//   ....[1]....
        /*00c8*/ 	.word	0x000006d0


	//   ....[2]....
        /*00cc*/ 	.word	0x00000700


	//   ....[3]....
        /*00d0*/ 	.word	0x00000710


	//   ....[4]....
        /*00d4*/ 	.word	0x00000740


	//   ....[5]....
        /*00d8*/ 	.word	0x00000750


	//   ....[6]....
        /*00dc*/ 	.word	0x00000780


	//   ....[7]....
        /*00e0*/ 	.word	0x00000790


	//   ....[8]....
        /*00e4*/ 	.word	0x000007e0


	//   ....[9]....
        /*00e8*/ 	.word	0x00000820


	//----- nvinfo : EIATTR_EXIT_INSTR_OFFSETS
	.align		4
.L_3625:
        /*00ec*/ 	.byte	0x04, 0x1c
        /*00ee*/ 	.short	(.L_3627 - .L_3626)


	//   ....[0]....
.L_3626:
        /*00f0*/ 	.word	0x00000840


	//   ....[1]....
        /*00f4*/ 	.word	0x00000b10


	//   ....[2]....
        /*00f8*/ 	.word	0x00000d20


	//   ....[3]....
        /*00fc*/ 	.word	0x00000d80


	//   ....[4]....
        /*0100*/ 	.word	0x00000dc0


	//----- nvinfo : EIATTR_CRS_STACK_SIZE
	.align		4
.L_3627:
        /*0104*/ 	.byte	0x04, 0x1e
        /*0106*/ 	.short	(.L_3629 - .L_3628)
.L_3628:
        /*0108*/ 	.word	0x00000000
.L_3629:


//--------------------- .nv.info._ZN43_GLOBAL__N__9ae7fba5_10_SoftMax_cu_9f978f6321softmax_warp_backwardIN3c108BFloat16ES2_fLi6ELb0ELb1EEEvPT0_PKT_S7_iiiPKb --------------------------
	.section	.nv.info._ZN43_GLOBAL__N__9ae7fba5_10_SoftMax_cu_9f978f6321softmax_warp_backwardIN3c108BFloat16ES2_fLi6ELb0ELb1EEEvPT0_PKT_S7_iiiPKb,"",@"SHT_CUDA_INFO"
	.sectionflags	@""
	.align	4


	//----- nvinfo : EIATTR_CUDA_API_VERSION
	.align		4
        /*0000*/ 	.byte	0x04, 0x37
        /*0002*/ 	.short	(.L_3631 - .L_3630)
.L_3630:
        /*0004*/ 	.word	0x00000082


	//----- nvinfo : EIATTR_SW2861232_WAR
	.align		4
.L_3631:
        /*0008*/ 	.byte	0x01, 0x35
	.zero		2


	//----- nvinfo : EIATTR_PARAM_CBANK
	.align		4
        /*000c*/ 	.byte	0x04, 0x0a
        /*000e*/ 	.short	(.L_3633 - .L_3632)
	.align		4
.L_3632:
        /*0010*/ 	.word	index@(.nv.constant0._ZN43_GLOBAL__N__9ae7fba5_10_SoftMax_cu_9f978f6321softmax_warp_backwardIN3c108BFloat16ES2_fLi6ELb0ELb1EEEvPT0_PKT_S7_iiiPKb)
        /*0014*/ 	.short	0x0160
        /*0016*/ 	.short	0x0030


	//----- nvinfo : EIATTR_CBANK_PARAM_SIZE
	.align		4
.L_3633:
        /*0018*/ 	.byte	0x03, 0x19
        /*001a*/ 	.short	0x0030


	//----- nvinfo : EIATTR_KPARAM_INFO
	.align		4
        /*001c*/ 	.byte	0x04, 0x17
        /*001e*/ 	.short	(.L_3635 - .L_3634)
.L_3634:
        /*0020*/ 	.word	0x00000000
        /*0024*/ 	.short	0x0006
        /*0026*/ 	.short	0x0028
        /*0028*/ 	.byte	0x00, 0xf0, 0x21, 0x00


	//----- nvinfo : EIATTR_KPARAM_INFO
	.align		4
.L_3635:
        /*002c*/ 	.byte	0x04, 0x17
        /*002e*/ 	.short	(.L_3637 - .L_3636)
.L_3636:
        /*0030*/ 	.word	0x00000000
        /*0034*/ 	.short	0x0005
        /*0036*/ 	.short	0x0020
        /*0038*/ 	.byte	0x00, 0xf0, 0x11, 0x00


	//----- nvinfo : EIATTR_KPARAM_INFO
	.align		4
.L_3637:
        /*003c*/ 	.byte	0x04, 0x17
        /*003e*/ 	.short	(.L_3639 - .L_3638)
.L_3638:
        /*0040*/ 	.word	0x00000000
        /*0044*/ 	.short	0x0004
        /*0046*/ 	.short	0x001c
        /*0048*/ 	.byte	0x00, 0xf0, 0x11, 0x00


	//----- nvinfo : EIATTR_KPARAM_INFO
	.align		4
.L_3639:
        /*004c*/ 	.byte	0x04, 0x17
        /*004e*/ 	.short	(.L_3641 - .L_3640)
.L_3640:
        /*0050*/ 	.word	0x00000000
        /*0054*/ 	.short	0x0003
        /*0056*/ 	.short	0x0018
        /*0058*/ 	.byte	0x00, 0xf0, 0x11, 0x00


	//----- nvinfo : EIATTR_KPARAM_INFO
	.align		4
.L_3641:
        /*005c*/ 	.byte	0x04, 0x17
        /*005e*/ 	.short	(.L_3643 - .L_3642)
.L_3642:
        /*0060*/ 	.word	0x00000000
        /*0064*/ 	.short	0x0002
        /*0066*/ 	.short	0x0010
        /*0068*/ 	.byte	0x00, 0xf0, 0x21, 0x00


	//----- nvinfo : EIATTR_KPARAM_INFO
	.align		4
.L_3643:
        /*006c*/ 	.byte	0x04, 0x17
        /*006e*/ 	.short	(.L_3645 - .L_3644)
.L_3644:
        /*0070*/ 	.word	0x00000000
        /*0074*/ 	.short	0x0001
        /*0076*/ 	.short	0x0008
        /*0078*/ 	.byte	0x00, 0xf0, 0x21, 0x00


	//----- nvinfo : EIATTR_KPARAM_INFO
	.align		4
.L_3645:
        /*007c*/ 	.byte	0x04, 0x17
        /*007e*/ 	.short	(.L_3647 - .L_3646)
.L_3646:
        /*0080*/ 	.word	0x00000000
        /*0084*/ 	.short	0x0000
        /*0086*/ 	.short	0x0000
        /*0088*/ 	.byte	0x00, 0xf0, 0x21, 0x00


	//----- nvinfo : EIATTR_MAXREG_COUNT
	.align		4
.L_3647:
        /*008c*/ 	.byte	0x03, 0x1b
        /*008e*/ 	.short	0x00ff


	//----- nvinfo : EIATTR_MERCURY_ISA_VERSION
	.align		4
        /*0090*/ 	.byte	0x03, 0x5f
        /*0092*/ 	.short	0x0000


	//----- nvinfo : EIATTR_COOP_GROUP_MASK_REGIDS
	.align		4
        /*0094*/ 	.byte	0x04, 0x29
        /*0096*/ 	.short	(.L_3649 - .L_3648)


	//   ....[0]....
.L_3648:
        /*0098*/ 	.word	0xffffffff


	//   ....[1]....
        /*009c*/ 	.word	0xffffffff


	//   ....[2]....
        /*00a0*/ 	.word	0xffffffff


	//   ....[3]....
        /*00a4*/ 	.word	0xffffffff


	//   ....[4]....
        /*00a8*/ 	.word	0xffffffff


	//   ....[5]....
        /*00ac*/ 	.word	0xffffffff


	//   ....[6]....
        /*00b0*/ 	.word	0xffffffff


	//   ....[7]....
        /*00b4*/ 	.word	0xffffffff


	//   ....[8]....
        /*00b8*/ 	.word	0xffffffff


	//   ....[9]....
        /*00bc*/ 	.word	0xffffffff


	//----- nvinfo : EIATTR_COOP_GROUP_INSTR_OFFSETS
	.align		4
.L_3649:
        /*00c0*/ 	.byte	0x04, 0x28
        /*00c2*/ 	.short	(.L_3651 - .L_3650)


	//   ....[0]....
.L_3650:
        /*00c4*/ 	.word	0x00000440


	//   ....[1]....
        /*00c8*/ 	.word	0x00000450


	//   ....[2]....
        /*00cc*/ 	.word	0x00000480


	//   ....[3]....
        /*00d0*/ 	.word	0x00000490


	//   ....[4]....
        /*00d4*/ 	.word	0x000004c0


	//   ....[5]....
        /*00d8*/ 	.word	0x000004d0


	//   ....[6]....
        /*00dc*/ 	.word	0x00000500


	//   ....[7]....
        /*00e0*/ 	.word	0x00000510


	//   ....[8]....
        /*00e4*/ 	.word	0x00000590


	//   ....[9]....
        /*00e8*/ 	.word	0x000005a0


	//----- nvinfo : EIATTR_EXIT_INSTR_OFFSETS
	.align		4
.L_3651:
        /*00ec*/ 	.byte	0x04, 0x1c
        /*00ee*/ 	.short	(.L_3653 - .L_3652)


	//   ....[0]....
.L_3652:
        /*00f0*/ 	.word	0x000005b0


	//   ....[1]....
        /*00f4*/ 	.word	0x00000720


	//   ....[2]....
        /*00f8*/ 	.word	0x00000810


	//   ....[3]....
        /*00fc*/ 	.word	0x00000870


	//   ....[4]....
        /*0100*/ 	.word	0x000008b0


	//----- nvinfo : EIATTR_CRS_STACK_SIZE
	.align		4
.L_3653:
        /*0104*/ 	.byte	0x04, 0x1e
        /*0106*/ 	.short	(.L_3655 - .L_3654)
.L_3654:
        /*0108*/ 	.word	0x00000000
.L_3655:


//--------------------- .nv.info._ZN43_GLOBAL__N__9ae7fba5_10_SoftMax_cu_9f978f6321softmax_warp_backwardIN3c108BFloat16ES2_fLi5ELb0ELb1EEEvPT0_PKT_S7_iiiPKb --------------------------
	.section	.nv.info._ZN43_GLOBAL__N__9ae7fba5_10_SoftMax_cu_9f978f6321softmax_warp_backwardIN3c108BFloat16ES2_fLi5ELb0ELb1EEEvPT0_PKT_S7_iiiPKb,"",@"SHT_CUDA_INFO"
	.sectionflags	@""
	.align	4


	//----- nvinfo : EIATTR_CUDA_API_VERSION
	.align		4
        /*0000*/ 	.byte	0x04, 0x37
        /*0002*/ 	.short	(.L_3657 - .L_3656)
.L_3656:
        /*0004*/ 	.word	0x00000082


	//----- nvinfo : EIATTR_SW2861232_WAR
	.align		4
.L_3657:
        /*0008*/ 	.byte	0x01, 0x35
	.zero		2


	//----- nvinfo : EIATTR_PARAM_CBANK
	.align		4
        /*000c*/ 	.byte	0x04, 0x0a
        /*000e*/ 	.short	(.L_3659 - .L_3658)
	.align		4
.L_3658:
        /*0010*/ 	.word	index@(.nv.constant0._ZN43_GLOBAL__N__9ae7fba5_10_SoftMax_cu_9f978f6321softmax_warp_backwardIN3c108BFloat16ES2_fLi5ELb0ELb1EEEvPT0_PKT_S7_iiiPKb)
        /*0014*/ 	.short	0x0160
        /*0016*/ 	.short	0x0030


	//----- nvinfo : EIATTR_CBANK_PARAM_SIZE
	.align		4
.L_3659:
        /*0018*/ 	.byte	0x03, 0x19
        /*001a*/ 	.short	0x0030


	//----- nvinfo : EIATTR_KPARAM_INFO
	.align		4
        /*001c*/ 	.byte	0x04, 0x17
        /*001e*/ 	.short	(.L_3661 - .L_3660)
.L_3660:
        /*0020*/ 	.word	0x00000000
        /*0024*/ 	.short	0x0006
        /*0026*/ 	.short	0x0028
        /*0028*/ 	.byte	0x00, 0xf0, 0x21, 0x00


	//----- nvinfo : EIATTR_KPARAM_INFO
	.align		4
.L_3661:
        /*002c*/ 	.byte	0x04, 0x17
        /*002e*/ 	.short	(.L_3663 - .L_3662)
.L_3662:
        /*0030*/ 	.word	0x00000000
        /*0034*/ 	.short	0x0005
        /*0036*/ 	.short	0x0020
        /*0038*/ 	.byte	0x00, 0xf0, 0x11, 0x00


	//----- nvinfo : EIATTR_KPARAM_INFO
	.align		4
.L_3663:
        /*003c*/ 	.byte	0x04, 0x17
        /*003e*/ 	.short	(.L_3665 - .L_3664)
.L_3664:
        /*0040*/ 	.word	0x00000000
        /*0044*/ 	.short	0x0004
        /*0046*/ 	.short	0x001c
        /*0048*/ 	.byte	0x00, 0xf0, 0x11, 0x00


	//----- nvinfo : EIATTR_KPARAM_INFO
	.align		4
.L_3665:
        /*004c*/ 	.byte	0x04, 0x17
        /*004e*/ 	.short	(.L_3667 - .L_3666)
.L_3666:
        /*0050*/ 	.word	0x00000000
        /*0054*/ 	.short	0x0003
        /*0056*/ 	.short	0x0018
        /*0058*/ 	.byte	0x00, 0xf0, 0x11, 0x00


	//----- nvinfo : EIATTR_KPARAM_INFO
	.align		4
.L_3667:
        /*005c*/ 	.byte	0x04, 0x17
        /*005e*/ 	.short	(.L_3669 - .L_3668)
.L_3668:
        /*0060*/ 	.word	0x00000000
        /*0064*/ 	.short	0x0002
        /*0066*/ 	.short	0x0010
        /*0068*/ 	.byte	0x00, 0xf0, 0x21, 0x00


	//----- nvinfo : EIATTR_KPARAM_INFO
	.align		4
.L_3669:
        /*006c*/ 	.byte	0x04, 0x17
        /*006e*/ 	.short	(.L_3671 - .L_3670)
.L_3670:
        /*0070*/ 	.word	0x00000000
        /*0074*/ 	.short	0x0001
        /*0076*/ 	.short	0x0008
        /*0078*/ 	.byte	0x00, 0xf0, 0x21, 0x00


	//----- nvinfo : EIATTR_KPARAM_INFO
	.align		4
.L_3671:
        /*007c*/ 	.byte	0x04, 0x17
        /*007e*/ 	.short	(.L_3673 - .L_3672)
.L_3672:
        /*0080*/ 	.word	0x00000000
        /*0084*/ 	.short	0x0000
        /*0086*/ 	.short	0x0000
        /*0088*/ 	.byte	0x00, 0xf0, 0x21, 0x00


	//----- nvinfo : EIATTR_MAXREG_COUNT
	.align		4
.L_3673:
        /*008c*/ 	.byte	0x03, 0x1b
        /*008e*/ 	.short	0x00ff


	//----- nvinfo : EIATTR_MERCURY_ISA_VERSION
	.align		4
        /*0090*/ 	.byte	0x03, 0x5f
        /*0092*/ 	.short	0x0000


	//----- nvinfo : EIATTR_COOP_GROUP_MASK_REGIDS
	.align		4
        /*0094*/ 	.byte	0x04, 0x29
        /*0096*/ 	.short	(.L_3675 - .L_3674)


	//   ....[0]....
.L_3674:
        /*0098*/ 	.word	0xffffffff


	//   ....[1]....
        /*009c*/ 	.word	0xffffffff


	//   ....[2]....
        /*00a0*/ 	.word	0xffffffff


	//   ....[3]....
        /*00a4*/ 	.word	0xffffffff


	//   ....[4]....
        /*00a8*/ 	.word	0xffffffff


	//   ....[5]....
        /*00ac*/ 	.word	0xffffffff


	//   ....[6]....
        /*00b0*/ 	.word	0xffffffff


	//   ....[7]....
        /*00b4*/ 	.word	0xffffffff


	//   ....[8]....
        /*00b8*/ 	.word	0xffffffff


	//   ....[9]....
        /*00bc*/ 	.word	0xffffffff


	//----- nvinfo : EIATTR_COOP_GROUP_INSTR_OFFSETS
	.align		4
.L_3675:
        /*00c0*/ 	.byte	0x04, 0x28
        /*00c2*/ 	.short	(.L_3677 - .L_3676)


	//   ....[0]....
.L_3676:
        /*00c4*/ 	.word	0x00000320


	//   ....[1]....
        /*00c8*/ 	.word	0x00000350


	//   ....[2]....
        /*00cc*/ 	.word	0x00000370


	//   ....[3]....
        /*00d0*/ 	.word	0x000003a0


	//   ....[4]....
        /*00d4*/ 	.word	0x000003d0


	//   ....[5]....
        /*00d8*/ 	.word	0x00000400


	//   ....[6]....
        /*00dc*/ 	.word	0x00000420


	//   ....[7]....
        /*00e0*/ 	.word	0x00000440


	//   ....[8]....
        /*00e4*/ 	.word	0x00000460


	//   ....[9]....
        /*00e8*/ 	.word	0x00000480


	//----- nvinfo : EIATTR_EXIT_INSTR_OFFSETS
	.align		4
.L_3677:
        /*00ec*/ 	.byte	0x04, 0x1c
        /*00ee*/ 	.short	(.L_3679 - .L_3678)


	//   ....[0]....
.L_3678:
        /*00f0*/ 	.word	0x00000490


	//   ....[1]....
        /*00f4*/ 	.word	0x00000580


	//   ....[2]....
        /*00f8*/ 	.word	0x00000590


	//   ....[3]....
        /*00fc*/ 	.word	0x00000630


	//   ....[4]....
        /*0100*/ 	.word	0x00000670


	//----- nvinfo : EIATTR_CRS_STACK_SIZE
	.align		4
.L_3679:
        /*0104*/ 	.byte	0x04, 0x1e
        /*0106*/ 	.short	(.L_3681 - .L_3680)
.L_3680:
        /*0108*/ 	.word	0x00000000
.L_3681:


//--------------------- .nv.info._ZN43_GLOBAL__N__9ae7fba5_10_SoftMax_cu_9f978f6321softmax_warp_backwardIN3c108BFloat16ES2_fLi4ELb0ELb1EEEvPT0_PKT_S7_iiiPKb --------------------------
	.section	.nv.info._ZN43_GLOBAL__N__9ae7fba5_10_SoftMax_cu_9f978f6321softmax_warp_backwardIN3c108BFloat16ES2_fLi4ELb0ELb1EEEvPT0_PKT_S7_iiiPKb,"",@"SHT_CUDA_INFO"
	.sectionflags	@""
	.align	4


	//----- nvinfo : EIATTR_CUDA_API_VERSION
	.align		4
        /*0000*/ 	.byte	0x04, 0x37
        /*0002*/ 	.short	(.L_3683 - .L_3682)
.L_3682:
        /*0004*/ 	.word	0x00000082


	//----- nvinfo : EIATTR_SW2861232_WAR
	.align		4
.L_3683:
        /*0008*/ 	.byte	0x01, 0x35
	.zero		2


	//----- nvinfo : EIATTR_PARAM_CBANK
	.align		4
        /*000c*/ 	.byte	0x04, 0x0a
        /*000e*/ 	.short	(.L_3685 - .L_3684)
	.align		4
.L_3684:
        /*0010*/ 	.word	index@(.nv.constant0._ZN43_GLOBAL__N__9ae7fba5_10_SoftMax_cu_9f978f6321softmax_warp_backwardIN3c108BFloat16ES2_fLi4ELb0ELb1EEEvPT0_PKT_S7_iiiPKb)
        /*0014*/ 	.short	0x0160
        /*0016*/ 	.short	0x0030


	//----- nvinfo : EIATTR_CBANK_PARAM_SIZE
	.align		4
.L_3685:
        /*0018*/ 	.byte	0x03, 0x19
        /*001a*/ 	.short	0x0030


	//----- nvinfo : EIATTR_KPARAM_INFO
	.align		4
        /*001c*/ 	.byte	0x04, 0x17
        /*001e*/ 	.short	(.L_3687 - .L_3686)
.L_3686:
        /*0020*/ 	.word	0x00000000
        /*0024*/ 	.short	0x0006
        /*0026*/ 	.short	0x0028
        /*0028*/ 	.byte	0x00, 0xf0, 0x21, 0x00


	//----- nvinfo : EIATTR_KPARAM_INFO
	.align		4
.L_3687:
        /*002c*/ 	.byte	0x04, 0x17
        /*002e*/ 	.short	(.L_3689 - .L_3688)
.L_3688:
        /*0030*/ 	.word	0x00000000
        /*0034*/ 	.short	0x0005
        /*0036*/ 	.short	0x0020
        /*0038*/ 	.byte	0x00, 0xf0, 0x11, 0x00


	//----- nvinfo : EIATTR_KPARAM_INFO
	.align		4
.L_3689:
        /*003c*/ 	.byte	0x04, 0x17
        /*003e*/ 	.short	(.L_3691 - .L_3690)
.L_3690:
        /*0040*/ 	.word	0x00000000
        /*0044*/ 	.short	0x0004
        /*0046*/ 	.short	0x001c
        /*0048*/ 	.byte	0x00, 0xf0, 0x11, 0x00


	//----- nvinfo : EIATTR_KPARAM_INFO
	.align		4
.L_3691:
        /*004c*/ 	.byte	0x04, 0x17
        /*004e*/ 	.short	(.L_3693 - .L_3692)
.L_3692:
        /*0050*/ 	.word	0x00000000
        /*0054*/ 	.short	0x0003
        /*0056*/ 	.short	0x0018
        /*0058*/ 	.byte	0x00, 0xf0, 0x11, 0x00


	//----- nvinfo : EIATTR_KPARAM_INFO
	.align		4
.L_3693:
        /*005c*/ 	.byte	0x04, 0x17
        /*005e*/ 	.short	(.L_3695 - .L_3694)
.L_3694:
        /*0060*/ 	.word	0x00000000
        /*0064*/ 	.short	0x0002
        /*0066*/ 	.short	0x0010
        /*0068*/ 	.byte	0x00, 0xf0, 0x21, 0x00


	//----- nvinfo : EIATTR_KPARAM_INFO
	.align		4
.L_3695:
        /*006c*/ 	.byte	0x04, 0x17
        /*006e*/ 	.short	(.L_3697 - .L_3696)
.L_3696:
        /*0070*/ 	.word	0x00000000
        /*0074*/ 	.short	0x0001
        /*0076*/ 	.short	0x0008
        /*0078*/ 	.byte	0x00, 0xf0, 0x21, 0x00


	//----- nvinfo : EIATTR_KPARAM_INFO
	.align		4
.L_3697:
        /*007c*/ 	.byte	0x04, 0x17
        /*007e*/ 	.short	(.L_3699 - .L_3698)
.L_3698:
        /*0080*/ 	.word	0x00000000
        /*0084*/ 	.short	0x0000
        /*0086*/ 	.short	0x0000
        /*0088*/ 	.byte	0x00, 0xf0, 0x21, 0x00


	//----- nvinfo : EIATTR_MAXREG_COUNT
	.align		4
.L_3699:
        /*008c*/ 	.byte	0x03, 0x1b
        /*008e*/ 	.short	0x00ff


	//----- nvinfo : EIATTR_MERCURY_ISA_VERSION
	.align		4
        /*0090*/ 	.byte	0x03, 0x5f
        /*0092*/ 	.short	0x0000


	//----- nvinfo : EIATTR_COOP_GROUP_MASK_REGIDS
	.align		4
        /*0094*/ 	.byte	0x04, 0x29
        /*0096*/ 	.short	(.L_3701 - .L_3700)


	//   ....[0]....
.L_3700:
        /*0098*/ 	.word	0xffffffff


	//   ....[1]....
        /*009c*/ 	.word	0xffffffff


	//   ....[2]....
        /*00a0*/ 	.word	0xffffffff


	//   ....[3]....
        /*00a4*/ 	.word	0xffffffff


	//   ....[4]....
        /*00a8*/ 	.word	0xffffffff


	//   ....[5]....
        /*00ac*/ 	.word	0xffffffff


	//   ....[6]....
        /*00b0*/ 	.word	0xffffffff


	//   ....[7]....
        /*00b4*/ 	.word	0xffffffff


	//----- nvinfo : EIATTR_COOP_GROUP_INSTR_OFFSETS
	.align		4
.L_3701:
        /*00b8*/ 	.byte	0x04, 0x28
        /*00ba*/ 	.short	(.L_3703 - .L_3702)


	//   ....[0]....
.L_3702:
        /*00bc*/ 	.word	0x00000320


	//   ....[1]....
        /*00c0*/ 	.word	0x00000350


	//   ....[2]....
        /*00c4*/ 	.word	0x00000370


	//   ....[3]....
        /*00c8*/ 	.word	0x00000390


	//   ....[4]....
        /*00cc*/ 	.word	0x000003b0


	//   ....[5]....
        /*00d0*/ 	.word	0x000003f0


	//   ....[6]....
        /*00d4*/ 	.word	0x00000420


	//   ....[7]....
        /*00d8*/ 	.word	0x00000440


	//----- nvinfo : EIATTR_EXIT_INSTR_OFFSETS
	.align		4
.L_3703:
        /*00dc*/ 	.byte	0x04, 0x1c
        /*00de*/ 	.short	(.L_3705 - .L_3704)


	//   ....[0]....
.L_3704:
        /*00e0*/ 	.word	0x00000450


	//   ....[1]....
        /*00e4*/ 	.word	0x00000540


	//   ....[2]....
        /*00e8*/ 	.word	0x00000550


	//   ....[3]....
        /*00ec*/ 	.word	0x000005f0


	//   ....[4]....
        /*00f0*/ 	.word	0x00000630


	//----- nvinfo : EIATTR_CRS_STACK_SIZE
	.align		4
.L_3705:
        /*00f4*/ 	.byte	0x04, 0x1e
        /*00f6*/ 	.short	(.L_3707 - .L_3706)
.L_3706:
        /*00f8*/ 	.word	0x00000000
.L_3707:


//--------------------- .nv.info._ZN43_GLOBAL__N__9ae7fba5_10_SoftMax_cu_9f978f6321softmax_warp_backwardIN3c108BFloat16ES2_fLi3ELb0ELb1EEEvPT0_PKT_S7_iiiPKb --------------------------
	.section	.nv.info._ZN43_GLOBAL__N__9ae7fba5_10_SoftMax_cu_9f978f6321softmax_warp_backwardIN3c108BFloat16ES2_fLi3ELb0ELb1EEEvPT0_PKT_S7_iiiPKb,"",@"SHT_CUDA_INFO"
	.sectionflags	@""
	.align	4


	//----- nvinfo : EIATTR_CUDA_API_VERSION
	.align		4
        /*0000*/ 	.byte	0x04, 0x37
        /*0002*/ 	.short	(.L_3709 - .L_3708)
.L_3708:
        /*0004*/ 	.word	0x00000082


	//----- nvinfo : EIATTR_SW2861232_WAR
	.align		4
.L_3709:
        /*0008*/ 	.byte	0x01, 0x35
	.zero		2


	//----- nvinfo : EIATTR_PARAM_CBANK
	.align		4
        /*000c*/ 	.byte	0x04, 0x0a
        /*000e*/ 	.short	(.L_3711 - .L_3710)
	.align		4
.L_3710:
        /*0010*/ 	.word	index@(.nv.constant0._ZN43_GLOBAL__N__9ae7fba5_10_SoftMax_cu_9f978f6321softmax_warp_backwardIN3c108BFloat16ES2_fLi3ELb0ELb1EEEvPT0_PKT_S7_iiiPKb)
        /*0014*/ 	.short	0x0160
        /*0016*/ 	.short	0x0030


	//----- nvinfo : EIATTR_CBANK_PARAM_SIZE
	.align		4
.L_3711:
        /*0018*/ 	.byte	0x03, 0x19
        /*001a*/ 	.short	0x0030


	//----- nvinfo : EIATTR_KPARAM_INFO
	.align		4
        /*001c*/ 	.byte	0x04, 0x17
        /*001e*/ 	.short	(.L_3713 - .L_3712)
.L_3712:
        /*0020*/ 	.word	0x00000000
        /*0024*/ 	.short	0x0006
        /*0026*/ 	.short	0x0028
        /*0028*/ 	.byte	0x00, 0xf0, 0x21, 0x00


	//----- nvinfo : EIATTR_KPARAM_INFO
	.align		4
.L_3713:
        /*002c*/ 	.byte	0x04, 0x17
        /*002e*/ 	.short	(.L_3715 - .L_3714)
.L_3714:
        /*0030*/ 	.word	0x00000000
        /*0034*/ 	.short	0x0005
        /*0036*/ 	.short	0x0020
        /*0038*/ 	.byte	0x00, 0xf0, 0x11, 0x00


	//----- nvinfo : EIATTR_KPARAM_INFO
	.align		4
.L_3715:
        /*003c*/ 	.byte	0x04, 0x17
        /*003e*/ 	.short	(.L_3717 - .L_3716)
.L_3716:
        /*0040*/ 	.word	0x00000000
        /*0044*/ 	.short	0x0004
        /*0046*/ 	.short	0x001c
        /*0048*/ 	.byte	0x00, 0xf0, 0x11, 0x00


	//----- nvinfo : EIATTR_KPARAM_INFO
	.align		4
.L_3717:
        /*004c*/ 	.byte	0x04, 0x17
        /*004e*/ 	.short	(.L_3719 - .L_3718)
.L_3718:
        /*0050*/ 	.word	0x00000000
        /*0054*/ 	.short	0x0003
        /*0056*/ 	.short	0x0018
        /*0058*/ 	.byte	0x00, 0xf0, 0x11, 0x00


	//----- nvinfo : EIATTR_KPARAM_INFO
	.align		4
.L_3719:
        /*005c*/ 	.byte	0x04, 0x17
        /*005e*/ 	.short	(.L_3721 - .L_3720)
.L_3720:
        /*0060*/ 	.word	0x00000000
        /*0064*/ 	.short	0x0002
        /*0066*/ 	.short	0x0010
        /*0068*/ 	.byte	0x00, 0xf0, 0x21, 0x00


	//----- nvinfo : EIATTR_KPARAM_INFO
	.align		4
.L_3721:
        /*006c*/ 	.byte	0x04, 0x17
        /*006e*/ 	.short	(.L_3723 - .L_3722)
.L_3722:
        /*0070*/ 	.word	0x00000000
        /*0074*/ 	.short	0x0001
        /*0076*/ 	.short	0x0008
        /*0078*/ 	.byte	0x00, 0xf0, 0x21, 0x00


	//----- nvinfo : EIATTR_KPARAM_INFO
	.align		4
.L_3723:
        /*007c*/ 	.byte	0x04, 0x17
        /*007e*/ 	.short	(.L_3725 - .L_3724)
.L_3724:
        /*0080*/ 	.word	0x00000000
        /*0084*/ 	.short	0x0000
        /*0086*/ 	.short	0x0000
        /*0088*/ 	.byte	0x00, 0xf0, 0x21, 0x00


	//----- nvinfo : EIATTR_MAXREG_COUNT
	.align		4
.L_3725:
        /*008c*/ 	.byte	0x03, 0x1b
        /*008e*/ 	.short	0x00ff


	//----- nvinfo : EIATTR_MERCURY_ISA_VERSION
	.align		4
        /*0090*/ 	.byte	0x03, 0x5f
        /*0092*/ 	.short	0x0000


	//----- nvinfo : EIATTR_COOP_GROUP_MASK_REGIDS
	.align		4
        /*0094*/ 	.byte	0x04, 0x29
        /*0096*/ 	.short	(.L_3727 - .L_3726)


	//   ....[0]....
.L_3726:
        /*0098*/ 	.word	0xffffffff


	//   ....[1]....
        /*009c*/ 	.word	0xffffffff


	//   ....[2]....
        /*00a0*/ 	.word	0xffffffff


	//   ....[3]....
        /*00a4*/ 	.word	0xffffffff


	//   ....[4]....
        /*00a8*/ 	.word	0xffffffff


	//   ....[5]....
        /*00ac*/ 	.word	0xffffffff


	//----- nvinfo : EIATTR_COOP_GROUP_INSTR_OFFSETS
	.align		4
.L_3727:
        /*00b0*/ 	.byte	0x04, 0x28
        /*00b2*/ 	.short	(.L_3729 - .L_3728)


	//   ....[0]....
.L_3728:
        /*00b4*/ 	.word	0x000002e0


	//   ....[1]....
        /*00b8*/ 	.word	0x00000350


	//   ....[2]....
        /*00bc*/ 	.word	0x000003a0


	//   ....[3]....
        /*00c0*/ 	.word	0x000003d0


	//   ....[4]....
        /*00c4*/ 	.word	0x000003e0


	//   ....[5]....
        /*00c8*/ 	.word	0x00000400


	//----- nvinfo : EIATTR_EXIT_INSTR_OFFSETS
	.align		4
.L_3729:
        /*00cc*/ 	.byte	0x04, 0x1c
        /*00ce*/ 	.short	(.L_3731 - .L_3730)


	//   ....[0]....
.L_3730:
        /*00d0*/ 	.word	0x00000410


	//   ....[1]....
        /*00d4*/ 	.word	0x00000500


	//   ....[2]....
        /*00d8*/ 	.word	0x00000510


	//   ....[3]....
        /*00dc*/ 	.word	0x000005c0


	//   ....[4]....
        /*00e0*/ 	.word	0x00000600


	//----- nvinfo : EIATTR_CRS_STACK_SIZE
	.align		4
.L_3731:
        /*00e4*/ 	.byte	0x04, 0x1e
        /*00e6*/ 	.short	(.L_3733 - .L_3732)
.L_3732:
        /*00e8*/ 	.word	0x00000000
.L_3733:


//--------------------- .nv.info._ZN43_GLOBAL__N__9ae7fba5_10_SoftMax_cu_9f978f6321softmax_warp_backwardIN3c108BFloat16ES2_fLi2ELb0ELb1EEEvPT0_PKT_S7_iiiPKb --------------------------
	.section	.nv.info._ZN43_GLOBAL__N__9ae7fba5_10_SoftMax_cu_9f978f6321softmax_warp_backwardIN3c108BFloat16ES2_fLi2ELb0ELb1EEEvPT0_PKT_S7_iiiPKb,"",@"SHT_CUDA_INFO"
	.sectionflags	@""
	.align	4


	//----- nvinfo : EIATTR_CUDA_API_VERSION
	.align		4
        /*0000*/ 	.byte	0x04, 0x37
        /*0002*/ 	.short	(.L_3735 - .L_3734)
.L_3734:
        /*0004*/ 	.word	0x00000082


	//----- nvinfo : EIATTR_SW2861232_WAR
	.align		4
.L_3735:
        /*0008*/ 	.byte	0x01, 0x35
	.zero		2


	//----- nvinfo : EIATTR_PARAM_CBANK
	.align		4
        /*000c*/ 	.byte	0x04, 0x0a
        /*000e*/ 	.short	(.L_3737 - .L_3736)
	.align		4
.L_3736:
        /*0010*/ 	.word	index@(.nv.constant0._ZN43_GLOBAL__N__9ae7fba5_10_SoftMax_cu_9f978f6321softmax_warp_backwardIN3c108BFloat16ES2_fLi2ELb0ELb1EEEvPT0_PKT_S7_iiiPKb)
        /*0014*/ 	.short	0x0160
        /*0016*/ 	.short	0x0030


	//----- nvinfo : EIATTR_CBANK_PARAM_SIZE
	.align		4
.L_3737:
        /*0018*/ 	.byte	0x03, 0x19
        /*001a*/ 	.short	0x0030


	//----- nvinfo : EIATTR_KPARAM_INFO
	.align		4
        /*001c*/ 	.byte	0x04, 0x17
        /*001e*/ 	.short	(.L_3739 - .L_3738)
.L_3738:
        /*0020*/ 	.word	0x00000000
        /*0024*/ 	.short	0x0006
        /*0026*/ 	.short	0x0028
        /*0028*/ 	.byte	0x00, 0xf0, 0x21, 0x00


	//----- nvinfo : EIATTR_KPARAM_INFO
	.align		4
.L_3739:
        /*002c*/ 	.byte	0x04, 0x17
        /*002e*/ 	.short	(.L_3741 - .L_3740)
.L_3740:
        /*0030*/ 	.word	0x00000000
        /*0034*/ 	.short	0x0005
        /*0036*/ 	.short	0x0020
        /*0038*/ 	.byte	0x00, 0xf0, 0x11, 0x00


	//----- nvinfo : EIATTR_KPARAM_INFO
	.align		4
.L_3741:
        /*003c*/ 	.byte	0x04, 0x17
        /*003e*/ 	.short	(.L_3743 - .L_3742)
.L_3742:
        /*0040*/ 	.word	0x00000000
        /*0044*/ 	.short	0x0004
        /*0046*/ 	.short	0x001c
        /*0048*/ 	.byte	0x00, 0xf0, 0x11, 0x00


	//----- nvinfo : EIATTR_KPARAM_INFO
	.align		4
.L_3743:
        /*004c*/ 	.byte	0x04, 0x17
        /*004e*/ 	.short	(.L_3745 - .L_3744)
.L_3744:
        /*0050*/ 	.word	0x00000000
        /*0054*/ 	.short	0x0003
        /*0056*/ 	.short	0x0018
        /*0058*/ 	.byte	0x00, 0xf0, 0x11, 0x00


	//----- nvinfo : EIATTR_KPARAM_INFO
	.align		4
.L_3745:
        /*005c*/ 	.byte	0x04, 0x17
        /*005e*/ 	.short	(.L_3747 - .L_3746)
.L_3746:
        /*0060*/ 	.word	0x00000000
        /*0064*/ 	.short	0x0002
        /*0066*/ 	.short	0x0010
        /*0068*/ 	.byte	0x00, 0xf0, 0x21, 0x00


	//----- nvinfo : EIATTR_KPARAM_INFO
	.align		4
.L_3747:
        /*006c*/ 	.byte	0x04, 0x17
        /*006e*/ 	.short	(.L_3749 - .L_3748)
.L_3748:
        /*0070*/ 	.word	0x00000000
        /*0074*/ 	.short	0x0001
        /*0076*/ 	.short	0x0008
        /*0078*/ 	.byte	0x00, 0xf0, 0x21, 0x00


	//----- nvinfo : EIATTR_KPARAM_INFO
	.align		4
.L_3749:
        /*007c*/ 	.byte	0x04, 0x17
        /*007e*/ 	.short	(.L_3751 - .L_3750)
.L_3750:
        /*0080*/ 	.word	0x00000000
        /*0084*/ 	.short	0x0000
        /*0086*/ 	.short	0x0000
        /*0088*/ 	.byte	0x00, 0xf0, 0x21, 0x00


	//----- nvinfo : EIATTR_MAXREG_COUNT
	.align		4
.L_3751:
        /*008c*/ 	.byte	0x03, 0x1b
        /*008e*/ 	.short	0x00ff


	//----- nvinfo : EIATTR_MERCURY_ISA_VERSION
	.align		4
        /*0090*/ 	.byte	0x03, 0x5f
        /*0092*/ 	.short	0x0000


	//----- nvinfo : EIATTR_COOP_GROUP_MASK_REGIDS
	.align		4
        /*0094*/ 	.byte	0x04, 0x29
        /*0096*/ 	.short	(.L_3753 - .L_3752)


	//   ....[0]....
.L_3752:
        /*0098*/ 	.word	0xffffffff


	//   ....[1]....
        /*009c*/ 	.word	0xffffffff


	//   ....[2]....
        /*00a0*/ 	.word	0xffffffff


	//   ....[3]....
        /*00a4*/ 	.word	0xffffffff


	//----- nvinfo : EIATTR_COOP_GROUP_INSTR_OFFSETS
	.align		4
.L_3753:
        /*00a8*/ 	.byte	0x04, 0x28
        /*00aa*/ 	.short	(.L_3755 - .L_3754)


	//   ....[0]....
.L_3754:
        /*00ac*/ 	.word	0x00000320


	//   ....[1]....
        /*00b0*/ 	.word	0x00000340


	//   ....[2]....
        /*00b4*/ 	.word	0x000003b0


	//   ....[3]....
        /*00b8*/ 	.word	0x000003c0


	//----- nvinfo : EIATTR_EXIT_INSTR_OFFSETS
	.align		4
.L_3755:
        /*00bc*/ 	.byte	0x04, 0x1c
        /*00be*/ 	.short	(.L_3757 - .L_3756)


	//   ....[0]....
.L_3756:
        /*00c0*/ 	.word	0x000003d0


	//   ....[1]....
        /*00c4*/ 	.word	0x000004c0


	//   ....[2]....
        /*00c8*/ 	.word	0x000004d0


	//   ....[3]....
        /*00cc*/ 	.word	0x00000580


	//   ....[4]....
        /*00d0*/ 	.word	0x000005c0


	//----- nvinfo : EIATTR_CRS_STACK_SIZE
	.align		4
.L_3757:
        /*00d4*/ 	.byte	0x04, 0x1e
        /*00d6*/ 	.short	(.L_3759 - .L_3758)
.L_3758:
        /*00d8*/ 	.word	0x00000000
.L_3759:


//--------------------- .nv.info._ZN43_GLOBAL__N__9ae7fba5_10_SoftMax_cu_9f978f6321softmax_warp_backwardIN3c108BFloat16ES2_fLi1ELb0ELb1EEEvPT0_PKT_S7_iiiPKb --------------------------
	.section	.nv.info._ZN43_GLOBAL__N__9ae7fba5_10_SoftMax_cu_9f978f6321softmax_warp_backwardIN3c108BFloat16ES2_fLi1ELb0ELb1EEEvPT0_PKT_S7_iiiPKb,"",@"SHT_CUDA_INFO"
	.sectionflags	@""
	.align	4


	//----- nvinfo : EIATTR_CUDA_API_VERSION
	.align		4
        /*0000*/ 	.byte	0x04, 0x37
        /*0002*/ 	.short	(.L_3761 - .L_3760)
.L_3760:
        /*0004*/ 	.word	0x00000082


	//----- nvinfo : EIATTR_SW2861232_WAR
	.align		4
.L_3761:
        /*0008*/ 	.byte	0x01, 0x35
	.zero		2


	//----- nvinfo : EIATTR_PARAM_CBANK
	.align		4
        /*000c*/ 	.byte	0x04, 0x0a
        /*000e*/ 	.short	(.L_3763 - .L_3762)
	.align		4
.L_3762:
        /*0010*/ 	.word	index@(.nv.constant0._ZN43_GLOBAL__N__9ae7fba5_10_SoftMax_cu_9f978f6321softmax_warp_backwardIN3c108BFloat16ES2_fLi1ELb0ELb1EEEvPT0_PKT_S7_iiiPKb)
        /*0014*/ 	.short	0x0160
        /*0016*/ 	.short	0x0030


	//----- nvinfo : EIATTR_CBANK_PARAM_SIZE
	.align		4
.L_3763:
        /*0018*/ 	.byte	0x03, 0x19
        /*001a*/ 	.short	0x0030


	//----- nvinfo : EIATTR_KPARAM_INFO
	.align		4
        /*001c*/ 	.byte	0x04, 0x17
        /*001e*/ 	.short	(.L_3765 - .L_3764)
.L_3764:
        /*0020*/ 	.word	0x00000000
        /*0024*/ 	.short	0x0006
        /*0026*/ 	.short	0x0028
        /*0028*/ 	.byte	0x00, 0xf0, 0x21, 0x00


	//----- nvinfo : EIATTR_KPARAM_INFO
	.align		4
.L_3765:
        /*002c*/ 	.byte	0x04, 0x17
        /*002e*/ 	.short	(.L_3767 - .L_3766)
.L_3766:
        /*0030*/ 	.word	0x00000000
        /*0034*/ 	.short	0x0005
        /*0036*/ 	.short	0x0020
        /*0038*/ 	.byte	0x00, 0xf0, 0x11, 0x00


	//----- nvinfo : EIATTR_KPARAM_INFO
	.align		4
.L_3767:
        /*003c*/ 	.byte	0x04, 0x17
        /*003e*/ 	.short	(.L_3769 - .L_3768)
.L_3768:
        /*0040*/ 	.word	0x00000000
        /*0044*/ 	.short	0x0004
        /*0046*/ 	.short	0x001c
        /*0048*/ 	.byte	0x00, 0xf0, 0x11, 0x00


	//----- nvinfo : EIATTR_KPARAM_INFO
	.align		4
.L_3769:
        /*004c*/ 	.byte	0x04, 0x17
        /*004e*/ 	.short	(.L_3771 - .L_3770)
.L_3770:
        /*0050*/ 	.word	0x00000000
        /*0054*/ 	.short	0x0003
        /*0056*/ 	.short	0x0018
        /*0058*/ 	.byte	0x00, 0xf0, 0x11, 0x00


	//----- nvinfo : EIATTR_KPARAM_INFO
	.align		4
.L_3771:
        /*005c*/ 	.byte	0x04, 0x17
        /*005e*/ 	.short	(.L_3773 - .L_3772)
.L_3772:
        /*0060*/ 	.word	0x00000000
        /*0064*/ 	.short	0x0002
        /*0066*/ 	.short	0x0010
        /*0068*/ 	.byte	0x00, 0xf0, 0x21, 0x00


	//----- nvinfo : EIATTR_KPARAM_INFO
	.align		4
.L_3773:
        /*006c*/ 	.byte	0x04, 0x17
        /*006e*/ 	.short	(.L_3775 - .L_3774)
.L_3774:
        /*0070*/ 	.word	0x00000000
        /*0074*/ 	.short	0x0001
        /*0076*/ 	.short	0x0008
        /*0078*/ 	.byte	0x00, 0xf0, 0x21, 0x00


	//----- nvinfo : EIATTR_KPARAM_INFO
	.align		4
.L_3775:
        /*007c*/ 	.byte	0x04, 0x17
        /*007e*/ 	.short	(.L_3777 - .L_3776)
.L_3776:
        /*0080*/ 	.word	0x00000000
        /*0084*/ 	.short	0x0000
        /*0086*/ 	.short	0x0000
        /*0088*/ 	.byte	0x00, 0xf0, 0x21, 0x00


	//----- nvinfo : EIATTR_MAXREG_COUNT
	.align		4
.L_3777:
        /*008c*/ 	.byte	0x03, 0x1b
        /*008e*/ 	.short	0x00ff


	//----- nvinfo : EIATTR_MERCURY_ISA_VERSION
	.align		4
        /*0090*/ 	.byte	0x03, 0x5f
        /*0092*/ 	.short	0x0000


	//----- nvinfo : EIATTR_COOP_GROUP_MASK_REGIDS
	.align		4
        /*0094*/ 	.byte	0x04, 0x29
        /*0096*/ 	.short	(.L_3779 - .L_3778)


	//   ....[0]....
.L_3778:
        /*0098*/ 	.word	0xffffffff


	//   ....[1]....
        /*009c*/ 	.word	0xffffffff


	//----- nvinfo : EIATTR_COOP_GROUP_INSTR_OFFSETS
	.align		4
.L_3779:
        /*00a0*/ 	.byte	0x04, 0x28
        /*00a2*/ 	.short	(.L_3781 - .L_3780)


	//   ....[0]....
.L_3780:
        /*00a4*/ 	.word	0x00000370


	//   ....[1]....
        /*00a8*/ 	.word	0x00000380


	//----- nvinfo : EIATTR_EXIT_INSTR_OFFSETS
	.align		4
.L_3781:
        /*00ac*/ 	.byte	0x04, 0x1c
        /*00ae*/ 	.short	(.L_3783 - .L_3782)


	//   ....[0]....
.L_3782:
        /*00b0*/ 	.word	0x00000390


	//   ....[1]....
        /*00b4*/ 	.word	0x00000480


	//   ....[2]....
        /*00b8*/ 	.word	0x00000490


	//   ....[3]....
        /*00bc*/ 	.word	0x00000530


	//   ....[4]....
        /*00c0*/ 	.word	0x00000570


	//----- nvinfo : EIATTR_CRS_STACK_SIZE
	.align		4
.L_3783:
        /*00c4*/ 	.byte	0x04, 0x1e
        /*00c6*/ 	.short	(.L_3785 - .L_3784)
.L_3784:
        /*00c8*/ 	.word	0x00000000
.L_3785:


//--------------------- .nv.info._ZN43_GLOBAL__N__9ae7fba5_10_SoftMax_cu_9f978f6321softmax_warp_backwardIN3c108BFloat16ES2_fLi0ELb0ELb1EEEvPT0_PKT_S7_iiiPKb --------------------------
	.section	.nv.info._ZN43_GLOBAL__N__9ae7fba5_10_SoftMax_cu_9f978f6321softmax_warp_backwardIN3c108BFloat16ES2_fLi0ELb0ELb1EEEvPT0_PKT_S7_iiiPKb,"",@"SHT_CUDA_INFO"
	.sectionflags	@""
	.align	4


	//----- nvinfo : EIATTR_CUDA_API_VERSION
	.align		4
        /*0000*/ 	.byte	0x04, 0x37
        /*0002*/ 	.short	(.L_3787 - .L_3786)
.L_3786:
        /*0004*/ 	.word	0x00000082


	//----- nvinfo : EIATTR_SW2861232_WAR
	.align		4
.L_3787:
        /*0008*/ 	.byte	0x01, 0x35
	.zero		2


	//----- nvinfo : EIATTR_PARAM_CBANK
	.align		4
        /*000c*/ 	.byte	0x04, 0x0a
        /*000e*/ 	.short	(.L_3789 - .L_3788)
	.align		4
.L_3788:
        /*0010*/ 	.word	index@(.nv.constant0._ZN43_GLOBAL__N__9ae7fba5_10_SoftMax_cu_9f978f6321softmax_warp_backwardIN3c108BFloat16ES2_fLi0ELb0ELb1EEEvPT0_PKT_S7_iiiPKb)
        /*0014*/ 	.short	0x0160
        /*0016*/ 	.short	0x0030


	//----- nvinfo : EIATTR_CBANK_PARAM_SIZE
	.align		4
.L_3789:
        /*0018*/ 	.byte	0x03, 0x19
        /*001a*/ 	.short	0x0030


	//----- nvinfo : EIATTR_KPARAM_INFO
	.align		4
        /*001c*/ 	.byte	0x04, 0x17
        /*001e*/ 	.short	(.L_3791 - .L_3790)
.L_3790:
        /*0020*/ 	.word	0x00000000
        /*0024*/ 	.short	0x0006
        /*0026*/ 	.short	0x0028
        /*0028*/ 	.byte	0x00, 0xf0, 0x21, 0x00


	//----- nvinfo : EIATTR_KPARAM_INFO
	.align		4
.L_3791:
        /*002c*/ 	.byte	0x04, 0x17
        /*002e*/ 	.short	(.L_3793 - .L_3792)
.L_3792:
        /*0030*/ 	.word	0x00000000
        /*0034*/ 	.short	0x0005
        /*0036*/ 	.short	0x0020
        /*0038*/ 	.byte	0x00, 0xf0, 0x11, 0x00


	//----- nvinfo : EIATTR_KPARAM_INFO
	.align		4
.L_3793:
        /*003c*/ 	.byte	0x04, 0x17
        /*003e*/ 	.short	(.L_3795 - .L_3794)
.L_3794:
        /*0040*/ 	.word	0x00000000
        /*0044*/ 	.short	0x0004
        /*0046*/ 	.short	0x001c
        /*0048*/ 	.byte	0x00, 0xf0, 0x11, 0x00


	//----- nvinfo : EIATTR_KPARAM_INFO
	.align		4
.L_3795:
        /*004c*/ 	.byte	0x04, 0x17
        /*004e*/ 	.short	(.L_3797 - .L_3796)
.L_3796:
        /*0050*/ 	.word	0x00000000
        /*0054*/ 	.short	0x0003
        /*0056*/ 	.short	0x0018
        /*0058*/ 	.byte	0x00, 0xf0, 0x11, 0x00


	//----- nvinfo : EIATTR_KPARAM_INFO
	.align		4
.L_3797:
        /*005c*/ 	.byte	0x04, 0x17
        /*005e*/ 	.short	(.L_3799 - .L_3798)
.L_3798:
        /*0060*/ 	.word	0x00000000
        /*0064*/ 	.short	0x0002
        /*0066*/ 	.short	0x0010
        /*0068*/ 	.byte	0x00, 0xf0, 0x21, 0x00


	//----- nvinfo : EIATTR_KPARAM_INFO
	.align		4
.L_3799:
        /*006c*/ 	.byte	0x04, 0x17
        /*006e*/ 	.short	(.L_3801 - .L_3800)
.L_3800:
        /*0070*/ 	.word	0x00000000
        /*0074*/ 	.short	0x0001
        /*0076*/ 	.short	0x0008
        /*0078*/ 	.byte	0x00, 0xf0, 0x21, 0x00


	//----- nvinfo : EIATTR_KPARAM_INFO
	.align		4
.L_3801:
        /*007c*/ 	.byte	0x04, 0x17
        /*007e*/ 	.short	(.L_3803 - .L_3802)
.L_3802:
        /*0080*/ 	.word	0x00000000
        /*0084*/ 	.short	0x0000
        /*0086*/ 	.short	0x0000
        /*0088*/ 	.byte	0x00, 0xf0, 0x21, 0x00


	//----- nvinfo : EIATTR_MAXREG_COUNT
	.align		4
.L_3803:
        /*008c*/ 	.byte	0x03, 0x1b
        /*008e*/ 	.short	0x00ff


	//----- nvinfo : EIATTR_MERCURY_ISA_VERSION
	.align		4
        /*0090*/ 	.byte	0x03, 0x5f
        /*0092*/ 	.short	0x0000


	//----- nvinfo : EIATTR_EXIT_INSTR_OFFSETS
	.align		4
        /*0094*/ 	.byte	0x04, 0x1c
        /*0096*/ 	.short	(.L_3805 - .L_3804)


	//   ....[0]....
.L_3804:
        /*0098*/ 	.word	0x000002a0


	//   ....[1]....
        /*009c*/ 	.word	0x000002b0


	//   ....[2]....
        /*00a0*/ 	.word	0x000003d0


	//   ....[3]....
        /*00a4*/ 	.word	0x00000470


	//   ....[4]....
        /*00a8*/ 	.word	0x000004e0
.L_3805:


//--------------------- .nv.info._ZN43_GLOBAL__N__9ae7fba5_10_SoftMax_cu_9f978f6321softmax_warp_backwardIN3c104HalfES2_fLi10ELb0ELb1EEEvPT0_PKT_S7_iiiPKb --------------------------
	.section	.nv.info._ZN43_GLOBAL__N__9ae7fba5_10_SoftMax_cu_9f978f6321softmax_warp_backwardIN3c104HalfES2_fLi10ELb0ELb1EEEvPT0_PKT_S7_iiiPKb,"",@"SHT_CUDA_INFO"
	.sectionflags	@""
	.align	4


	//----- nvinfo : EIATTR_CUDA_API_VERSION
	.align		4
        /*0000*/ 	.byte	0x04, 0x37
        /*0002*/ 	.short	(.L_3807 - .L_3806)
.L_3806:
        /*0004*/ 	.word	0x00000082


	//----- nvinfo : EIATTR_SW2861232_WAR
	.align		4
.L_3807:
        /*0008*/ 	.byte	0x01, 0x35
	.zero		2


	//----- nvinfo : EIATTR_PARAM_CBANK
	.align		4
        /*000c*/ 	.byte	0x04, 0x0a
        /*000e*/ 	.short	(.L_3809 - .L_3808)
	.align		4
.L_3808:
        /*0010*/ 	.word	index@(.nv.constant0._ZN43_GLOBAL__N__9ae7fba5_10_SoftMax_cu_9f978f6321softmax_warp_backwardIN3c104HalfES2_fLi10ELb0ELb1EEEvPT0_PKT_S7_iiiPKb)
        /*0014*/ 	.short	0x0160
        /*0016*/ 	.short	0x0030


	//----- nvinfo : EIATTR_CBANK_PARAM_SIZE
	.align		4
.L_3809:
        /*0018*/ 	.byte	0x03, 0x19
        /*001a*/ 	.short	0x0030


	//----- nvinfo : EIATTR_KPARAM_INFO
	.align		4
        /*001c*/ 	.byte	0x04, 0x17
        /*001e*/ 	.short	(.L_3811 - .L_3810)
.L_3810:
        /*0020*/ 	.word	0x00000000
        /*0024*/ 	.short	0x0006
        /*0026*/ 	.short	0x0028
        /*0028*/ 	.byte	0x00, 0xf0, 0x21, 0x00


	//----- nvinfo : EIATTR_KPARAM_INFO
	.align		4
.L_3811:
        /*002c*/ 	.byte	0x04, 0x17
        /*002e*/ 	.short	(.L_3813 - .L_3812)
.L_3812:
        /*0030*/ 	.word	0x00000000
        /*0034*/ 	.short	0x0005
        /*0036*/ 	.short	0x0020
        /*0038*/ 	.byte	0x00, 0xf0, 0x11, 0x00


	//----- nvinfo : EIATTR_KPARAM_INFO
	.align		4
.L_3813:
        /*003c*/ 	.byte	0x04, 0x17
        /*003e*/ 	.short	(.L_3815 - .L_3814)
.L_3814:
        /*0040*/ 	.word	0x00000000
        /*0044*/ 	.short	0x0004
        /*0046*/ 	.short	0x001c
        /*0048*/ 	.byte	0x00, 0xf0, 0x11, 0x00


	//----- nvinfo : EIATTR_KPARAM_INFO
	.align		4
.L_3815:
        /*004c*/ 	.byte	0x04, 0x17
        /*004e*/ 	.short	(.L_3817 - .L_3816)
.L_3816:
        /*0050*/ 	.word	0x00000000
        /*0054*/ 	.short	0x0003
        /*0056*/ 	.short	0x0018
        /*0058*/ 	.byte	0x00, 0xf0, 0x11, 0x00


	//----- nvinfo : EIATTR_KPARAM_INFO
	.align		4
.L_3817:
        /*005c*/ 	.byte	0x04, 0x17
        /*005e*/ 	.short	(.L_3819 - .L_3818)
.L_3818:
        /*0060*/ 	.word	0x00000000
        /*0064*/ 	.short	0x0002
        /*0066*/ 	.short	0x0010
        /*0068*/ 	.byte	0x00, 0xf0, 0x21, 0x00


	//----- nvinfo : EIATTR_KPARAM_INFO
	.align		4
.L_3819:
        /*006c*/ 	.byte	0x04, 0x17
        /*006e*/ 	.short	(.L_3821 - .L_3820)
.L_3820:
        /*0070*/ 	.word	0x00000000
        /*0074*/ 	.short	0x0001
        /*0076*/ 	.short	0x0008
        /*0078*/ 	.byte	0x00, 0xf0, 0x21, 0x00


	//----- nvinfo : EIATTR_KPARAM_INFO
	.align		4
.L_3821:
        /*007c*/ 	.byte	0x04, 0x17
        /*007e*/ 	.short	(.L_3823 - .L_3822)
.L_3822:
        /*0080*/ 	.word	0x00000000
        /*0084*/ 	.short	0x0000
        /*0086*/ 	.short	0x0000
        /*0088*/ 	.byte	0x00, 0xf0, 0x21, 0x00


	//----- nvinfo : EIATTR_MAXREG_COUNT
	.align		4
.L_3823:
        /*008c*/ 	.byte	0x03, 0x1b
        /*008e*/ 	.short	0x00ff


	//----- nvinfo : EIATTR_MERCURY_ISA_VERSION
	.align		4
        /*0090*/ 	.byte	0x03, 0x5f
        /*0092*/ 	.short	0x0000


	//----- nvinfo : EIATTR_COOP_GROUP_MASK_REGIDS
	.align		4
        /*0094*/ 	.byte	0x04, 0x29
        /*0096*/ 	.short	(.L_3825 - .L_3824)


	//   ....[0]....
.L_3824:
        /*0098*/ 	.word	0xffffffff


	//   ....[1]....
        /*009c*/ 	.word	0xffffffff


	//   ....[2]....
        /*00a0*/ 	.word	0xffffffff


	//   ....[3]....
        /*00a4*/ 	.word	0xffffffff


	//   ....[4]....
        /*00a8*/ 	.word	0xffffffff


	//----- nvinfo : EIATTR_COOP_GROUP_INSTR_OFFSETS
	.align		4
.L_3825:
        /*00ac*/ 	.byte	0x04, 0x28
        /*00ae*/ 	.short	(.L_3827 - .L_3826)


	//   ....[0]....
.L_3826:
        /*00b0*/ 	.word	0x00001570


	//   ....[1]....
        /*00b4*/ 	.word	0x00001590


	//   ....[2]....
        /*00b8*/ 	.word	0x000015b0


	//   ....[3]....
        /*00bc*/ 	.word	0x000015d0


	//   ....[4]....
        /*00c0*/ 	.word	0x00001630


	//----- nvinfo : EIATTR_EXIT_INSTR_OFFSETS
	.align		4
.L_3827:
        /*00c4*/ 	.byte	0x04, 0x1c
        /*00c6*/ 	.short	(.L_3829 - .L_3828)


	//   ....[0]....
.L_3828:
        /*00c8*/ 	.word	0x00001670


	//   ....[1]....
        /*00cc*/ 	.word	0x00002a30


	//   ....[2]....
        /*00d0*/ 	.word	0x00002a90


	//   ....[3]....
        /*00d4*/ 	.word	0x00002ad0


	//----- nvinfo : EIATTR_CRS_STACK_SIZE
	.align		4
.L_3829:
        /*00d8*/ 	.byte	0x04, 0x1e
        /*00da*/ 	.short	(.L_3831 - .L_3830)
.L_3830:
        /*00dc*/ 	.word	0x00000000
.L_3831:


//--------------------- .nv.info._ZN43_GLOBAL__N__9ae7fba5_10_SoftMax_cu_9f978f6321softmax_warp_backwardIN3c104HalfES2_fLi9ELb0ELb1EEEvPT0_PKT_S7_iiiPKb --------------------------
	.section	.nv.info._ZN43_GLOBAL__N__9ae7fba5_10_SoftMax_cu_9f978f6321softmax_warp_backwardIN3c104HalfES2_fLi9ELb0ELb1EEEvPT0_PKT_S7_iiiPKb,"",@"SHT_CUDA_INFO"
	.sectionflags	@""
	.align	4


	//----- nvinfo : EIATTR_CUDA_API_VERSION
	.align		4
        /*0000*/ 	.byte	0x04, 0x37
        /*0002*/ 	.short	(.L_3833 - .L_3832)
.L_3832:
        /*0004*/ 	.word	0x00000082


	//----- nvinfo : EIATTR_SW2861232_WAR
	.align		4
.L_3833:
        /*0008*/ 	.byte	0x01, 0x35
	.zero		2


	//----- nvinfo : EIATTR_PARAM_CBANK
	.align		4
        /*000c*/ 	.byte	0x04, 0x0a
        /*000e*/ 	.short	(.L_3835 - .L_3834)
	.align		4
.L_3834:
        /*0010*/ 	.word	index@(.nv.constant0._ZN43_GLOBAL__N__9ae7fba5_10_SoftMax_cu_9f978f6321softmax_warp_backwardIN3c104HalfES2_fLi9ELb0ELb1EEEvPT0_PKT_S7_iiiPKb)
        /*0014*/ 	.short	0x0160
        /*0016*/ 	.short	0x0030


	//----- nvinfo : EIATTR_CBANK_PARAM_SIZE
	.align		4
.L_3835:
        /*0018*/ 	.byte	0x03, 0x19
        /*001a*/ 	.short	0x0030


	//----- nvinfo : EIATTR_KPARAM_INFO
	.align		4
        /*001c*/ 	.byte	0x04, 0x17
        /*001e*/ 	.short	(.L_3837 - .L_3836)
.L_3836:
        /*0020*/ 	.word	0x00000000
        /*0024*/ 	.short	0x0006
        /*0026*/ 	.short	0x0028
        /*0028*/ 	.byte	0x00, 0xf0, 0x21, 0x00


	//----- nvinfo : EIATTR_KPARAM_INFO
	.align		4
.L_3837:
        /*002c*/ 	.byte	0x04, 0x17
        /*002e*/ 	.short	(.L_3839 - .L_3838)
.L_3838:
        /*0030*/ 	.word	0x00000000
        /*0034*/ 	.short	0x0005
        /*0036*/ 	.short	0x0020
        /*0038*/ 	.byte	0x00, 0xf0, 0x11, 0x00


	//----- nvinfo : EIATTR_KPARAM_INFO
	.align		4
.L_3839:
        /*003c*/ 	.byte	0x04, 0x17
        /*003e*/ 	.short	(.L_3841 - .L_3840)
.L_3840:
        /*0040*/ 	.word	0x00000000
        /*0044*/ 	.short	0x0004
        /*0046*/ 	.short	0x001c
        /*0048*/ 	.byte	0x00, 0xf0, 0x11, 0x00


	//----- nvinfo : EIATTR_KPARAM_INFO
	.align		4
.L_3841:
        /*004c*/ 	.byte	0x04, 0x17
        /*004e*/ 	.short	(.L_3843 - .L_3842)
.L_3842:
        /*0050*/ 	.word	0x00000000
        /*0054*/ 	.short	0x0003
        /*0056*/ 	.short	0x0018
        /*0058*/ 	.byte	0x00, 0xf0, 0x11, 0x00


	//----- nvinfo : EIATTR_KPARAM_INFO
	.align		4
.L_3843:
        /*005c*/ 	.byte	0x04, 0x17
        /*005e*/ 	.short	(.L_3845 - .L_3844)
.L_3844:
        /*0060*/ 	.word	0x00000000
        /*0064*/ 	.short	0x0002
        /*0066*/ 	.short	0x0010
        /*0068*/ 	.byte	0x00, 0xf0, 0x21, 0x00


	//----- nvinfo : EIATTR_KPARAM_INFO
	.align		4
.L_3845:
        /*006c*/ 	.byte	0x04, 0x17
        /*006e*/ 	.short	(.L_3847 - .L_3846)
.L_3846:
        /*0070*/ 	.word	0x00000000
        /*0074*/ 	.short	0x0001
        /*0076*/ 	.short	0x0008
        /*0078*/ 	.byte	0x00, 0xf0, 0x21, 0x00


	//----- nvinfo : EIATTR_KPARAM_INFO
	.align		4
.L_3847:
        /*007c*/ 	.byte	0x04, 0x17
        /*007e*/ 	.short	(.L_3849 - .L_3848)
.L_3848:
        /*0080*/ 	.word	0x00000000
        /*0084*/ 	.short	0x0000
        /*0086*/ 	.short	0x0000
        /*0088*/ 	.byte	0x00, 0xf0, 0x21, 0x00


	//----- nvinfo : EIATTR_MAXREG_COUNT
	.align		4
.L_3849:
        /*008c*/ 	.byte	0x03, 0x1b
        /*008e*/ 	.short	0x00ff


	//----- nvinfo : EIATTR_MERCURY_ISA_VERSION
	.align		4
        /*0090*/ 	.byte	0x03, 0x5f
        /*0092*/ 	.short	0x0000


	//----- nvinfo : EIATTR_COOP_GROUP_MASK_REGIDS
	.align		4
        /*0094*/ 	.byte	0x04, 0x29
        /*0096*/ 	.short	(.L_3851 - .L_3850)


	//   ....[0]....
.L_3850:
        /*0098*/ 	.word	0xffffffff


	//   ....[1]....
        /*009c*/ 	.word	0xffffffff


	//   ....[2]....
        /*00a0*/ 	.word	0xffffffff


	//   ....[3]....
        /*00a4*/ 	.word	0xffffffff


	//   ....[4]....
        /*00a8*/ 	.word	0xffffffff


	//----- nvinfo : EIATTR_COOP_GROUP_INSTR_OFFSETS
	.align		4
.L_3851:
        /*00ac*/ 	.byte	0x04, 0x28
        /*00ae*/ 	.short	(.L_3853 - .L_3852)


	//   ....[0]....
.L_3852:
        /*00b0*/ 	.word	0x00000b10


	//   ....[1]....
        /*00b4*/ 	.word	0x00000b30


	//   ....[2]....
        /*00b8*/ 	.word	0x00000b50


	//   ....[3]....
        /*00bc*/ 	.word	0x00000b80


	//   ....[4]....
        /*00c0*/ 	.word	0x00000c00


	//----- nvinfo : EIATTR_EXIT_INSTR_OFFSETS
	.align		4
.L_3853:
        /*00c4*/ 	.byte	0x04, 0x1c
        /*00c6*/ 	.short	(.L_3855 - .L_3854)


	//   ....[0]....
.L_3854:
        /*00c8*/ 	.word	0x00000c50


	//   ....[1]....
        /*00cc*/ 	.word	0x00001600


	//   ....[2]....
        /*00d0*/ 	.word	0x00001660


	//   ....[3]....
        /*00d4*/ 	.word	0x000016a0


	//----- nvinfo : EIATTR_CRS_STACK_SIZE
	.align		4
.L_3855:
        /*00d8*/ 	.byte	0x04, 0x1e
        /*00da*/ 	.short	(.L_3857 - .L_3856)
.L_3856:
        /*00dc*/ 	.word	0x00000000
.L_3857:


//--------------------- .nv.info._ZN43_GLOBAL__N__9ae7fba5_10_SoftMax_cu_9f978f6321softmax_warp_backwardIN3c104HalfES2_fLi8ELb0ELb1EEEvPT0_PKT_S7_iiiPKb --------------------------
	.section	.nv.info._ZN43_GLOBAL__N__9ae7fba5_10_SoftMax_cu_9f978f6321softmax_warp_backwardIN3c104HalfES2_fLi8ELb0ELb1EEEvPT0_PKT_S7_iiiPKb,"",@"SHT_CUDA_INFO"
	.sectionflags	@""
	.align	4


	//----- nvinfo : EIATTR_CUDA_API_VERSION
	.align		4
        /*0000*/ 	.byte	0x04, 0x37
        /*0002*/ 	.short	(.L_3859 - .L_3858)
.L_3858:
        /*0004*/ 	.word	0x00000082


	//----- nvinfo : EIATTR_SW2861232_WAR
	.align		4
.L_3859:
        /*0008*/ 	.byte	0x01, 0x35
	.zero		2


	//----- nvinfo : EIATTR_PARAM_CBANK
	.align		4
        /*000c*/ 	.byte	0x04, 0x0a
        /*000e*/ 	.short	(.L_3861 - .L_3860)
	.align		4
.L_3860:
        /*0010*/ 	.word	index@(.nv.constant0._ZN43_GLOBAL__N__9ae7fba5_10_SoftMax_cu_9f978f6321softmax_warp_backwardIN3c104HalfES2_fLi8ELb0ELb1EEEvPT0_PKT_S7_iiiPKb)
        /*0014*/ 	.short	0x0160
        /*0016*/ 	.short	0x0030


	//----- nvinfo : EIATTR_CBANK_PARAM_SIZE
	.align		4
.L_3861:
        /*0018*/ 	.byte	0x03, 0x19
        /*001a*/ 	.short	0x0030


	//----- nvinfo : EIATTR_KPARAM_INFO
	.align		4
        /*001c*/ 	.byte	0x04, 0x17
        /*001e*/ 	.short	(.L_3863 - .L_3862)
.L_3862:
        /*0020*/ 	.word	0x00000000
        /*0024*/ 	.short	0x0006
        /*0026*/ 	.short	0x0028
        /*0028*/ 	.byte	0x00, 0xf0, 0x21, 0x00


	//----- nvinfo : EIATTR_KPARAM_INFO
	.align		4
.L_3863:
        /*002c*/ 	.byte	0x04, 0x17
        /*002e*/ 	.short	(.L_3865 - .L_3864)
.L_3864:
        /*0030*/ 	.word	0x00000000
        /*0034*/ 	.short	0x0005
        /*0036*/ 	.short	0x0020
        /*0038*/ 	.byte	0x00, 0xf0, 0x11, 0x00


	//----- nvinfo : EIATTR_KPARAM_INFO
	.align		4
.L_3865:
        /*003c*/ 	.byte	0x04, 0x17
        /*003e*/ 	.short	(.L_3867 - .L_3866)
.L_3866:
        /*0040*/ 	.word	0x00000000
        /*0044*/ 	.short	0x0004
        /*0046*/ 	.short	0x001c
        /*0048*/ 	.byte	0x00, 0xf0, 0x11, 0x00


	//----- nvinfo : EIATTR_KPARAM_INFO
	.align		4
.L_3867:
        /*004c*/ 	.byte	0x04, 0x17
        /*004e*/ 	.short	(.L_3869 - .L_3868)
.L_3868:
        /*0050*/ 	.word	0x00000000
        /*0054*/ 	.short	0x0003
        /*0056*/ 	.short	0x0018
        /*0058*/ 	.byte	0x00, 0xf0, 0x11, 0x00


	//----- nvinfo : EIATTR_KPARAM_INFO
	.align		4
.L_3869:
        /*005c*/ 	.byte	0x04, 0x17
        /*005e*/ 	.short	(.L_3871 - .L_3870)
.L_3870:
        /*0060*/ 	.word	0x00000000
        /*0064*/ 	.short	0x0002
        /*0066*/ 	.short	0x0010
        /*0068*/ 	.byte	0x00, 0xf0, 0x21, 0x00


	//----- nvinfo : EIATTR_KPARAM_INFO
	.align		4
.L_3871:
        /*006c*/ 	.byte	0x04, 0x17
        /*006e*/ 	.short	(.L_3873 - .L_3872)
.L_3872:
        /*0070*/ 	.word	0x00000000
        /*0074*/ 	.short	0x0001
        /*0076*/ 	.short	0x0008
        /*0078*/ 	.byte	0x00, 0xf0, 0x21, 0x00


	//----- nvinfo : EIATTR_KPARAM_INFO
	.align		4
.L_3873:
        /*007c*/ 	.byte	0x04, 0x17
        /*007e*/ 	.short	(.L_3875 - .L_3874)
.L_3874:
        /*0080*/ 	.word	0x00000000
        /*0084*/ 	.short	0x0000
        /*0086*/ 	.short	0x0000
        /*0088*/ 	.byte	0x00, 0xf0, 0x21, 0x00


	//----- nvinfo : EIATTR_MAXREG_COUNT
	.align		4
.L_3875:
        /*008c*/ 	.byte	0x03, 0x1b
        /*008e*/ 	.short	0x00ff


	//----- nvinfo : EIATTR_MERCURY_ISA_VERSION
	.align		4
        /*0090*/ 	.byte	0x03, 0x5f
        /*0092*/ 	.short	0x0000


	//----- nvinfo : EIATTR_COOP_GROUP_MASK_REGIDS
	.align		4
        /*0094*/ 	.byte	0x04, 0x29
        /*0096*/ 	.short	(.L_3877 - .L_3876)


	//   ....[0]....
.L_3876:
        /*0098*/ 	.word	0xffffffff


	//   ....[1]....
        /*009c*/ 	.word	0xffffffff


	//   ....[2]....
        /*00a0*/ 	.word	0xffffffff


	//   ....[3]....
        /*00a4*/ 	.word	0xffffffff


	//   ....[4]....
        /*00a8*/ 	.word	0xffffffff


	//----- nvinfo : EIATTR_COOP_GROUP_INSTR_OFFSETS
	.align		4
.L_3877:
        /*00ac*/ 	.byte	0x04, 0x28
        /*00ae*/ 	.short	(.L_3879 - .L_3878)


	//   ....[0]....
.L_3878:
        /*00b0*/ 	.word	0x000005e0


	//   ....[1]....
        /*00b4*/ 	.word	0x00000600


	//   ....[2]....
        /*00b8*/ 	.word	0x00000620


	//   ....[3]....
        /*00bc*/ 	.word	0x00000650


	//   ....[4]....
        /*00c0*/ 	.word	0x000006f0


	//----- nvinfo : EIATTR_EXIT_INSTR_OFFSETS
	.align		4
.L_3879:
        /*00c4*/ 	.byte	0x04, 0x1c
        /*00c6*/ 	.short	(.L_3881 - .L_3880)


	//   ....[0]....
.L_3880:
        /*00c8*/ 	.word	0x00000720


	//   ....[1]....
        /*00cc*/ 	.word	0x00000bd0


	//   ....[2]....
        /*00d0*/ 	.word	0x00000c30


	//   ....[3]....
        /*00d4*/ 	.word	0x00000c70


	//----- nvinfo : EIATTR_CRS_STACK_SIZE
	.align		4
.L_3881:
        /*00d8*/ 	.byte	0x04, 0x1e
        /*00da*/ 	.short	(.L_3883 - .L_3882)
.L_3882:
        /*00dc*/ 	.word	0x00000000
.L_3883:


//--------------------- .nv.info._ZN43_GLOBAL__N__9ae7fba5_10_SoftMax_cu_9f978f6321softmax_warp_backwardIN3c104HalfES2_fLi7ELb0ELb1EEEvPT0_PKT_S7_iiiPKb --------------------------
	.section	.nv.info._ZN43_GLOBAL__N__9ae7fba5_10_SoftMax_cu_9f978f6321softmax_warp_backwardIN3c104HalfES2_fLi7ELb0ELb1EEEvPT0_PKT_S7_iiiPKb,"",@"SHT_CUDA_INFO"
	.sectionflags	@""
	.align	4


	//----- nvinfo : EIATTR_CUDA_API_VERSION
	.align		4
        /*0000*/ 	.byte	0x04, 0x37
        /*0002*/ 	.short	(.L_3885 - .L_3884)
.L_3884:
        /*0004*/ 	.word	0x00000082


	//----- nvinfo : EIATTR_SW2861232_WAR
	.align		4
.L_3885:
        /*0008*/ 	.byte	0x01, 0x35
	.zero		2


	//----- nvinfo : EIATTR_PARAM_CBANK
	.align		4
        /*000c*/ 	.byte	0x04, 0x0a
        /*000e*/ 	.short	(.L_3887 - .L_3886)
	.align		4
.L_3886:
        /*0010*/ 	.word	index@(.nv.constant0._ZN43_GLOBAL__N__9ae7fba5_10_SoftMax_cu_9f978f6321softmax_warp_backwardIN3c104HalfES2_fLi7ELb0ELb1EEEvPT0_PKT_S7_iiiPKb)
        /*0014*/ 	.short	0x0160
        /*0016*/ 	.short	0x0030


	//----- nvinfo : EIATTR_CBANK_PARAM_SIZE
	.align		4
.L_3887:
        /*0018*/ 	.byte	0x03, 0x19
        /*001a*/ 	.short	0x0030


	//----- nvinfo : EIATTR_KPARAM_INFO
	.align		4
        /*001c*/ 	.byte	0x04, 0x17
        /*001e*/ 	.short	(.L_3889 - .L_3888)
.L_3888:
        /*0020*/ 	.word	0x00000000
        /*0024*/ 	.short	0x0006
        /*0026*/ 	.short	0x0028
        /*0028*/ 	.byte	0x00, 0xf0, 0x21, 0x00


	//----- nvinfo : EIATTR_KPARAM_INFO
	.align		4
.L_3889:
        /*002c*/ 	.byte	0x04, 0x17
        /*002e*/ 	.short	(.L_3891 - .L_3890)
.L_3890:
        /*0030*/ 	.word	0x00000000
        /*0034*/ 	.short	0x0005
        /*0036*/ 	.short	0x0020
        /*0038*/ 	.byte	0x00, 0xf0, 0x11, 0x00


	//----- nvinfo : EIATTR_KPARAM_INFO
	.align		4
.L_3891:
        /*003c*/ 	.byte	0x04, 0x17
        /*003e*/ 	.short	(.L_3893 - .L_3892)
.L_3892:
        /*0040*/ 	.word	0x00000000
        /*0044*/ 	.short	0x0004
        /*0046*/ 	.short	0x001c
        /*0048*/ 	.byte	0x00, 0xf0, 0x11, 0x00


	//----- nvinfo : EIATTR_KPARAM_INFO
	.align		4
.L_3893:
        /*004c*/ 	.byte	0x04, 0x17
        /*004e*/ 	.short	(.L_3895 - .L_3894)
.L_3894:
        /*0050*/ 	.word	0x00000000
        /*0054*/ 	.short	0x0003
        /*0056*/ 	.short	0x0018
        /*0058*/ 	.byte	0x00, 0xf0, 0x11, 0x00


	//----- nvinfo : EIATTR_KPARAM_INFO
	.align		4
.L_3895:
        /*005c*/ 	.byte	0x04, 0x17
        /*005e*/ 	.short	(.L_3897 - .L_3896)
.L_3896:
        /*0060*/ 	.word	0x00000000
        /*0064*/ 	.short	0x0002
        /*0066*/ 	.short	0x0010
        /*0068*/ 	.byte	0x00, 0xf0, 0x21, 0x00


	//----- nvinfo : EIATTR_KPARAM_INFO
	.align		4
.L_3897:
        /*006c*/ 	.byte	0x04, 0x17
        /*006e*/ 	.short	(.L_3899 - .L_3898)
.L_3898:
        /*0070*/ 	.word	0x00000000
        /*0074*/ 	.short	0x0001
        /*0076*/ 	.short	0x0008
        /*0078*/ 	.byte	0x00, 0xf0, 0x21, 0x00


	//----- nvinfo : EIATTR_KPARAM_INFO
	.align		4
.L_3899:
        /*007c*/ 	.byte	0x04, 0x17
        /*007e*/ 	.short	(.L_3901 - .L_3900)
.L_3900:
        /*0080*/ 	.word	0x00000000
        /*0084*/ 	.short	0x0000
        /*0086*/ 	.short	0x0000
        /*0088*/ 	.byte	0x00, 0xf0, 0x21, 0x00


	//----- nvinfo : EIATTR_MAXREG_COUNT
	.align		4
.L_3901:
        /*008c*/ 	.byte	0x03, 0x1b
        /*008e*/ 	.short	0x00ff


	//----- nvinfo : EIATTR_MERCURY_ISA_VERSION
	.align		4
        /*0090*/ 	.byte	0x03, 0x5f
        /*0092*/ 	.short	0x0000


	//----- nvinfo : EIATTR_COOP_GROUP_MASK_REGIDS
	.align		4
        /*0094*/ 	.byte	0x04, 0x29
        /*0096*/ 	.short	(.L_3903 - .L_3902)


	//   ....[0]....
.L_3902:
        /*0098*/ 	.word	0xffffffff


	//   ....[1]....
        /*009c*/ 	.word	0xffffffff


	//   ....[2]....
        /*00a0*/ 	.word	0xffffffff


	//   ....[3]....
        /*00a4*/ 	.word	0xffffffff


	//   ....[4]....
        /*00a8*/ 	.word	0xffffffff


	//   ....[5]....
        /*00ac*/ 	.word	0xffffffff


	//   ....[6]....
        /*00b0*/ 	.word	0xffffffff


	//   ....[7]....
        /*00b4*/ 	.word	0xffffffff


	//   ....[8]....
        /*00b8*/ 	.word	0xffffffff


	//   ....[9]....
        /*00bc*/ 	.word	0xffffffff


	//----- nvinfo : EIATTR_COOP_GROUP_INSTR_OFFSETS
	.align		4
.L_3903:
        /*00c0*/ 	.byte	0x04, 0x28
        /*00c2*/ 	.short	(.L_3905 - .L_3904)


	//   ....[0]....
.L_3904:
        /*00c4*/ 	.word	0x000006c0


	//   ....[1]....
        /*00c8*/ 	.word	0x000006d0


	//   ....[2]....
        /*00cc*/ 	.word	0x00000700


	//   ....[3]....
        /*00d0*/ 	.word	0x00000710


	//   ....[4]....
        /*00d4*/ 	.word	0x00000740


	//   ....[5]....
        /*00d8*/ 	.word	0x00000750


	//   ....[6]....
        /*00dc*/ 	.word	0x00000780


	//   ....[7]....
        /*00e0*/ 	.word	0x00000790


	//   ....[8]....
        /*00e4*/ 	.word	0x000007e0


	//   ....[9]....
        /*00e8*/ 	.word	0x00000820


	//----- nvinfo : EIATTR_EXIT_INSTR_OFFSETS
	.align		4
.L_3905:
        /*00ec*/ 	.byte	0x04, 0x1c
        /*00ee*/ 	.short	(.L_3907 - .L_3906)


	//   ....[0]....
.L_3906:
        /*00f0*/ 	.word	0x00000840


	//   ....[1]....
        /*00f4*/ 	.word	0x00000b10


	//   ....[2]....
        /*00f8*/ 	.word	0x00000d20


	//   ....[3]....
        /*00fc*/ 	.word	0x00000d80


	//   ....[4]....
        /*0100*/ 	.word	0x00000dc0


	//----- nvinfo : EIATTR_CRS_STACK_SIZE
	.align		4
.L_3907:
        /*0104*/ 	.byte	0x04, 0x1e
        /*0106*/ 	.short	(.L_3909 - .L_3908)
.L_3908:
        /*0108*/ 	.word	0x00000000
.L_3909:


//--------------------- .nv.info._ZN43_GLOBAL__N__9ae7fba5_10_SoftMax_cu_9f978f6321softmax_warp_backwardIN3c104HalfES2_fLi6ELb0ELb1EEEvPT0_PKT_S7_iiiPKb --------------------------
	.section	.nv.info._ZN43_GLOBAL__N__9ae7fba5_10_SoftMax_cu_9f978f6321softmax_warp_backwardIN3c104HalfES2_fLi6ELb0ELb1EEEvPT0_PKT_S7_iiiPKb,"",@"SHT_CUDA_INFO"
	.sectionflags	@""
	.align	4


	//----- nvinfo : EIATTR_CUDA_API_VERSION
	.align		4
        /*0000*/ 	.byte	0x04, 0x37
        /*0002*/ 	.short	(.L_3911 - .L_3910)
.L_3910:
        /*0004*/ 	.word	0x00000082


	//----- nvinfo : EIATTR_SW2861232_WAR
	.align		4
.L_3911:
        /*0008*/ 	.byte	0x01, 0x35
	.zero		2


	//----- nvinfo : EIATTR_PARAM_CBANK
	.align		4
        /*000c*/ 	.byte	0x04, 0x0a
        /*000e*/ 	.short	(.L_3913 - .L_3912)
	.align		4
.L_3912:
        /*0010*/ 	.word	index@(.nv.constant0._ZN43_GLOBAL__N__9ae7fba5_10_SoftMax_cu_9f978f6321softmax_warp_backwardIN3c104HalfES2_fLi6ELb0ELb1EEEvPT0_PKT_S7_iiiPKb)
        /*0014*/ 	.short	0x0160
        /*0016*/ 	.short	0x0030


	//----- nvinfo : EIATTR_CBANK_PARAM_SIZE
	.align		4
.L_3913:
        /*0018*/ 	.byte	0x03, 0x19
        /*001a*/ 	.short	0x0030


	//----- nvinfo : EIATTR_KPARAM_INFO
	.align		4
        /*001c*/ 	.byte	0x04, 0x17
        /*001e*/ 	.short	(.L_3915 - .L_3914)
.L_3914:
        /*0020*/ 	.word	0x00000000
        /*0024*/ 	.short	0x0006
        /*0026*/ 	.short	0x0028
        /*0028*/ 	.byte	0x00, 0xf0, 0x21, 0x00


	//----- nvinfo : EIATTR_KPARAM_INFO
	.align		4
.L_3915:
        /*002c*/ 	.byte	0x04, 0x17
        /*002e*/ 	.short	(.L_3917 - .L_3916)
.L_3916:
        /*0030*/ 	.word	0x00000000
        /*0034*/ 	.short	0x0005
        /*0036*/ 	.short	0x0020
        /*0038*/ 	.byte	0x00, 0xf0, 0x11, 0x00


	//----- nvinfo : EIATTR_KPARAM_INFO
	.align		4
.L_3917:
        /*003c*/ 	.byte	0x04, 0x17
        /*003e*/ 	.short	(.L_3919 - .L_3918)
.L_3918:
        /*0040*/ 	.word	0x00000000
        /*0044*/ 	.short	0x0004
        /*0046*/ 	.short	0x001c
        /*0048*/ 	.byte	0x00, 0xf0, 0x11, 0x00


	//----- nvinfo : EIATTR_KPARAM_INFO
	.align		4
.L_3919:
        /*004c*/ 	.byte	0x04, 0x17
        /*004e*/ 	.short	(.L_3921 - .L_3920)
.L_3920:
        /*0050*/ 	.word	0x00000000
        /*0054*/ 	.short	0x0003
        /*0056*/ 	.short	0x0018
        /*0058*/ 	.byte	0x00, 0xf0, 0x11, 0x00


	//----- nvinfo : EIATTR_KPARAM_INFO
	.align		4
.L_3921:
        /*005c*/ 	.byte	0x04, 0x17
        /*005e*/ 	.short	(.L_3923 - .L_3922)
.L_3922:
        /*0060*/ 	.word	0x00000000
        /*0064*/ 	.short	0x0002
        /*0066*/ 	.short	0x0010
        /*0068*/ 	.byte	0x00, 0xf0, 0x21, 0x00


	//----- nvinfo : EIATTR_KPARAM_INFO
	.align		4
.L_3923:
        /*006c*/ 	.byte	0x04, 0x17
        /*006e*/ 	.short	(.L_3925 - .L_3924)
.L_3924:
        /*0070*/ 	.word	0x00000000
        /*0074*/ 	.short	0x0001
        /*0076*/ 	.short	0x0008
        /*0078*/ 	.byte	0x00, 0xf0, 0x21, 0x00


	//----- nvinfo : EIATTR_KPARAM_INFO
	.align		4
.L_3925:
        /*007c*/ 	.byte	0x04, 0x17
        /*007e*/ 	.short	(.L_3927 - .L_3926)
.L_3926:
        /*0080*/ 	.word	0x00000000
        /*0084*/ 	.short	0x0000
        /*0086*/ 	.short	0x0000
        /*0088*/ 	.byte	0x00, 0xf0, 0x21, 0x00


	//----- nvinfo : EIATTR_MAXREG_COUNT
	.align		4
.L_3927:
        /*008c*/ 	.byte	0x03, 0x1b
        /*008e*/ 	.short	0x00ff


	//----- nvinfo : EIATTR_MERCURY_ISA_VERSION
	.align		4
        /*0090*/ 	.byte	0x03, 0x5f
        /*0092*/ 	.short	0x0000


	//----- nvinfo : EIATTR_COOP_GROUP_MASK_REGIDS
	.align		4
        /*0094*/ 	.byte	0x04, 0x29
        /*0096*/ 	.short	(.L_3929 - .L_3928)


	//   ....[0]....
.L_3928:
        /*0098*/ 	.word	0xffffffff


	//   ....[1]....
        /*009c*/ 	.word	0xffffffff


	//   ....[2]....
        /*00a0*/ 	.word	0xffffffff


	//   ....[3]....
        /*00a4*/ 	.word	0xffffffff


	//   ....[4]....
        /*00a8*/ 	.word	0xffffffff


	//   ....[5]....
        /*00ac*/ 	.word	0xffffffff


	//   ....[6]....
        /*00b0*/ 	.word	0xffffffff


	//   ....[7]....
        /*00b4*/ 	.word	0xffffffff


	//   ....[8]....
        /*00b8*/ 	.word	0xffffffff


	//   ....[9]....
        /*00bc*/ 	.word	0xffffffff


	//----- nvinfo : EIATTR_COOP_GROUP_INSTR_OFFSETS
	.align		4
.L_3929:
        /*00c0*/ 	.byte	0x04, 0x28
        /*00c2*/ 	.short	(.L_3931 - .L_3930)


	//   ....[0]....
.L_3930:
        /*00c4*/ 	.word	0x00000440


	//   ....[1]....
        /*00c8*/ 	.word	0x00000450


	//   ....[2]....
        /*00cc*/ 	.word	0x00000480


	//   ....[3]....
        /*00d0*/ 	.word	0x00000490


	//   ....[4]....
        /*00d4*/ 	.word	0x000004c0


	//   ....[5]....
        /*00d8*/ 	.word	0x000004d0


	//   ....[6]....
        /*00dc*/ 	.word	0x00000500


	//   ....[7]....
        /*00e0*/ 	.word	0x00000510


	//   ....[8]....
        /*00e4*/ 	.word	0x00000570


	//   ....[9]....
        /*00e8*/ 	.word	0x00000590


	//----- nvinfo : EIATTR_EXIT_INSTR_OFFSETS
	.align		4
.L_3931:
        /*00ec*/ 	.byte	0x04, 0x1c
        /*00ee*/ 	.short	(.L_3933 - .L_3932)


	//   ....[0]....
.L_3932:
        /*00f0*/ 	.word	0x000005b0


	//   ....[1]....
        /*00f4*/ 	.word	0x00000720


	//   ....[2]....
        /*00f8*/ 	.word	0x00000810


	//   ....[3]....
        /*00fc*/ 	.word	0x00000870


	//   ....[4]....
        /*0100*/ 	.word	0x000008b0


	//----- nvinfo : EIATTR_CRS_STACK_SIZE
	.align		4
.L_3933:
        /*0104*/ 	.byte	0x04, 0x1e
        /*0106*/ 	.short	(.L_3935 - .L_3934)
.L_3934:
        /*0108*/ 	.word	0x00000000
.L_3935:


//--------------------- .nv.info._ZN43_GLOBAL__N__9ae7fba5_10_SoftMax_cu_9f978f6321softmax_warp_backwardIN3c104HalfES2_fLi5ELb0ELb1EEEvPT0_PKT_S7_iiiPKb --------------------------
	.section	.nv.info._ZN43_GLOBAL__N__9ae7fba5_10_SoftMax_cu_9f978f6321softmax_warp_backwardIN3c104HalfES2_fLi5ELb0ELb1EEEvPT0_PKT_S7_iiiPKb,"",@"SHT_CUDA_INFO"
	.sectionflags	@""
	.align	4


	//----- nvinfo : EIATTR_CUDA_API_VERSION
	.align		4
        /*0000*/ 	.byte	0x04, 0x37
        /*0002*/ 	.short	(.L_3937 - .L_3936)
.L_3936:
        /*0004*/ 	.word	0x00000082


	//----- nvinfo : EIATTR_SW2861232_WAR
	.align		4
.L_3937:
        /*0008*/ 	.byte	0x01, 0x35
	.zero		2


	//----- nvinfo : EIATTR_PARAM_CBANK
	.align		4
        /*000c*/ 	.byte	0x04, 0x0a
        /*000e*/ 	.short	(.L_3939 - .L_3938)
	.align		4
.L_3938:
        /*0010*/ 	.word	index@(.nv.constant0._ZN43_GLOBAL__N__9ae7fba5_10_SoftMax_cu_9f978f6321softmax_warp_backwardIN3c104HalfES2_fLi5ELb0ELb1EEEvPT0_PKT_S7_iiiPKb)
        /*0014*/ 	.short	0x0160
        /*0016*/ 	.short	0x0030


	//----- nvinfo : EIATTR_CBANK_PARAM_SIZE
	.align		4
.L_3939:
        /*0018*/ 	.byte	0x03, 0x19
        /*001a*/ 	.short	0x0030


	//----- nvinfo : EIATTR_KPARAM_INFO
	.align		4
        /*001c*/ 	.byte	0x04, 0x17
        /*001e*/ 	.short	(.L_3941 - .L_3940)
.L_3940:
        /*0020*/ 	.word	0x00000000
        /*0024*/ 	.short	0x0006
        /*0026*/ 	.short	0x0028
        /*0028*/ 	.byte	0x00, 0xf0, 0x21, 0x00


	//----- nvinfo : EIATTR_KPARAM_INFO
	.align		4
.L_3941:
        /*002c*/ 	.byte	0x04, 0x17
        /*002e*/ 	.short	(.L_3943 - .L_3942)
.L_3942:
        /*0030*/ 	.word	0x00000000
        /*0034*/ 	.short	0x0005
        /*0036*/ 	.short	0x0020
        /*0038*/ 	.byte	0x00, 0xf0, 0x11, 0x00


	//----- nvinfo : EIATTR_KPARAM_INFO
	.align		4
.L_3943:
        /*003c*/ 	.byte	0x04, 0x17
        /*003e*/ 	.short	(.L_3945 - .L_3944)
.L_3944:
        /*0040*/ 	.word	0x00000000
        /*0044*/ 	.short	0x0004
        /*0046*/ 	.short	0x001c
        /*0048*/ 	.byte	0x00, 0xf0, 0x11, 0x00


	//----- nvinfo : EIATTR_KPARAM_INFO
	.align		4
.L_3945:
        /*004c*/ 	.byte	0x04, 0x17
        /*004e*/ 	.short	(.L_3947 - .L_3946)
.L_3946:
        /*0050*/ 	.word	0x00000000
        /*0054*/ 	.short	0x0003
        /*0056*/ 	.short	0x0018
        /*0058*/ 	.byte	0x00, 0xf0, 0x11, 0x00


	//----- nvinfo : EIATTR_KPARAM_INFO
	.align		4
.L_3947:
        /*005c*/ 	.byte	0x04, 0x17
        /*005e*/ 	.short	(.L_3949 - .L_3948)
.L_3948:
        /*0060*/ 	.word	0x00000000
        /*0064*/ 	.short	0x0002
        /*0066*/ 	.short	0x0010
        /*0068*/ 	.byte	0x00, 0xf0, 0x21, 0x00


	//----- nvinfo : EIATTR_KPARAM_INFO
	.align		4
.L_3949:
        /*006c*/ 	.byte	0x04, 0x17
        /*006e*/ 	.short	(.L_3951 - .L_3950)
.L_3950:
        /*0070*/ 	.word	0x00000000
        /*0074*/ 	.short	0x0001
        /*0076*/ 	.short	0x0008
        /*0078*/ 	.byte	0x00, 0xf0, 0x21, 0x00


	//----- nvinfo : EIATTR_KPARAM_INFO
	.align		4
.L_3951:
        /*007c*/ 	.byte	0x04, 0x17
        /*007e*/ 	.short	(.L_3953 - .L_3952)
.L_3952:
        /*0080*/ 	.word	0x00000000
        /*0084*/ 	.short	0x0000
        /*0086*/ 	.short	0x0000
        /*0088*/ 	.byte	0x00, 0xf0, 0x21, 0x00


	//----- nvinfo : EIATTR_MAXREG_COUNT
	.align		4
.L_3953:
        /*008c*/ 	.byte	0x03, 0x1b
        /*008e*/ 	.short	0x00ff


	//----- nvinfo : EIATTR_MERCURY_ISA_VERSION
	.align		4
        /*0090*/ 	.byte	0x03, 0x5f
        /*0092*/ 	.short	0x0000


	//----- nvinfo : EIATTR_COOP_GROUP_MASK_REGIDS
	.align		4
        /*0094*/ 	.byte	0x04, 0x29
        /*0096*/ 	.short	(.L_3955 - .L_3954)


	//   ....[0]....
.L_3954:
        /*0098*/ 	.word	0xffffffff


	//   ....[1]....
        /*009c*/ 	.word	0xffffffff


	//   ....[2]....
        /*00a0*/ 	.word	0xffffffff


	//   ....[3]....
        /*00a4*/ 	.word	0xffffffff


	//   ....[4]....
        /*00a8*/ 	.word	0xffffffff


	//   ....[5]....
        /*00ac*/ 	.word	0xffffffff


	//   ....[6]....
        /*00b0*/ 	.word	0xffffffff


	//   ....[7]....
        /*00b4*/ 	.word	0xffffffff


	//   ....[8]....
        /*00b8*/ 	.word	0xffffffff


	//   ....[9]....
        /*00bc*/ 	.word	0xffffffff


	//----- nvinfo : EIATTR_COOP_GROUP_INSTR_OFFSETS
	.align		4
.L_3955:
        /*00c0*/ 	.byte	0x04, 0x28
        /*00c2*/ 	.short	(.L_3957 - .L_3956)


	//   ....[0]....
.L_3956:
        /*00c4*/ 	.word	0x00000320


	//   ....[1]....
        /*00c8*/ 	.word	0x00000340


	//   ....[2]....
        /*00cc*/ 	.word	0x00000360


	//   ....[3]....
        /*00d0*/ 	.word	0x00000380


	//   ....[4]....
        /*00d4*/ 	.word	0x000003e0


	//   ....[5]....
        /*00d8*/ 	.word	0x000003f0


	//   ....[6]....
        /*00dc*/ 	.word	0x00000420


	//   ....[7]....
        /*00e0*/ 	.word	0x00000430


	//   ....[8]....
        /*00e4*/ 	.word	0x00000470


	//   ....[9]....
        /*00e8*/ 	.word	0x00000480


	//----- nvinfo : EIATTR_EXIT_INSTR_OFFSETS
	.align		4
.L_3957:
        /*00ec*/ 	.byte	0x04, 0x1c
        /*00ee*/ 	.short	(.L_3959 - .L_3958)


	//   ....[0]....
.L_3958:
        /*00f0*/ 	.word	0x00000490


	//   ....[1]....
        /*00f4*/ 	.word	0x00000580


	//   ....[2]....
        /*00f8*/ 	.word	0x00000590


	//   ....[3]....
        /*00fc*/ 	.word	0x00000630


	//   ....[4]....
        /*0100*/ 	.word	0x00000670


	//----- nvinfo : EIATTR_CRS_STACK_SIZE
	.align		4
.L_3959:
        /*0104*/ 	.byte	0x04, 0x1e
        /*0106*/ 	.short	(.L_3961 - .L_3960)
.L_3960:
        /*0108*/ 	.word	0x00000000
.L_3961:


//--------------------- .nv.info._ZN43_GLOBAL__N__9ae7fba5_10_SoftMax_cu_9f978f6321softmax_warp_backwardIN3c104HalfES2_fLi4ELb0ELb1EEEvPT0_PKT_S7_iiiPKb --------------------------
	.section	.nv.info._ZN43_GLOBAL__N__9ae7fba5_10_SoftMax_cu_9f978f6321softmax_warp_backwardIN3c104HalfES2_fLi4ELb0ELb1EEEvPT0_PKT_S7_iiiPKb,"",@"SHT_CUDA_INFO"
	.sectionflags	@""
	.align	4


	//----- nvinfo : EIATTR_CUDA_API_VERSION
	.align		4
        /*0000*/ 	.byte	0x04, 0x37
        /*0002*/ 	.short	(.L_3963 - .L_3962)
.L_3962:
        /*0004*/ 	.word	0x00000082


	//----- nvinfo : EIATTR_SW2861232_WAR
	.align		4
.L_3963:
        /*0008*/ 	.byte	0x01, 0x35
	.zero		2


	//----- nvinfo : EIATTR_PARAM_CBANK
	.align		4
        /*000c*/ 	.byte	0x04, 0x0a
        /*000e*/ 	.short	(.L_3965 - .L_3964)
	.align		4
.L_3964:
        /*0010*/ 	.word	index@(.nv.constant0._ZN43_GLOBAL__N__9ae7fba5_10_SoftMax_cu_9f978f6321softmax_warp_backwardIN3c104HalfES2_fLi4ELb0ELb1EEEvPT0_PKT_S7_iiiPKb)
        /*0014*/ 	.short	0x0160
        /*0016*/ 	.short	0x0030


	//----- nvinfo : EIATTR_CBANK_PARAM_SIZE
	.align		4
.L_3965:
        /*0018*/ 	.byte	0x03, 0x19
        /*001a*/ 	.short	0x0030


	//----- nvinfo : EIATTR_KPARAM_INFO
	.align		4
        /*001c*/ 	.byte	0x04, 0x17
        /*001e*/ 	.short	(.L_3967 - .L_3966)
.L_3966:
        /*0020*/ 	.word	0x00000000
        /*0024*/ 	.short	0x0006
        /*0026*/ 	.short	0x0028
        /*0028*/ 	.byte	0x00, 0xf0, 0x21, 0x00


	//----- nvinfo : EIATTR_KPARAM_INFO
	.align		4
.L_3967:
        /*002c*/ 	.byte	0x04, 0x17
        /*002e*/ 	.short	(.L_3969 - .L_3968)
.L_3968:
        /*0030*/ 	.word	0x00000000
        /*0034*/ 	.short	0x0005
        /*0036*/ 	.short	0x0020
        /*0038*/ 	.byte	0x00, 0xf0, 0x11, 0x00


	//----- nvinfo : EIATTR_KPARAM_INFO
	.align		4
.L_3969:
        /*003c*/ 	.byte	0x04, 0x17
        /*003e*/ 	.short	(.L_3971 - .L_3970)
.L_3970:
        /*0040*/ 	.word	0x00000000
        /*0044*/ 	.short	0x0004
        /*0046*/ 	.short	0x001c
        /*0048*/ 	.byte	0x00, 0xf0, 0x11, 0x00


	//----- nvinfo : EIATTR_KPARAM_INFO
	.align		4
.L_3971:
        /*004c*/ 	.byte	0x04, 0x17
        /*004e*/ 	.short	(.L_3973 - .L_3972)
.L_3972:
        /*0050*/ 	.word	0x00000000
        /*0054*/ 	.short	0x0003
        /*0056*/ 	.short	0x0018
        /*0058*/ 	.byte	0x00, 0xf0, 0x11, 0x00


	//----- nvinfo : EIATTR_KPARAM_INFO
	.align		4
.L_3973:
        /*005c*/ 	.byte	0x04, 0x17
        /*005e*/ 	.short	(.L_3975 - .L_3974)
.L_3974:
        /*0060*/ 	.word	0x00000000
        /*0064*/ 	.short	0x0002
        /*0066*/ 	.short	0x0010
        /*0068*/ 	.byte	0x00, 0xf0, 0x21, 0x00


	//----- nvinfo : EIATTR_KPARAM_INFO
	.align		4
.L_3975:
        /*006c*/ 	.byte	0x04, 0x17
        /*006e*/ 	.short	(.L_3977 - .L_3976)
.L_3976:
        /*0070*/ 	.word	0x00000000
        /*0074*/ 	.short	0x0001
        /*0076*/ 	.short	0x0008
        /*0078*/ 	.byte	0x00, 0xf0, 0x21, 0x00


	//----- nvinfo : EIATTR_KPARAM_INFO
	.align		4
.L_3977:
        /*007c*/ 	.byte	0x04, 0x17
        /*007e*/ 	.short	(.L_3979 - .L_3978)
.L_3978:
        /*0080*/ 	.word	0x00000000
        /*0084*/ 	.short	0x0000
        /*0086*/ 	.short	0x0000
        /*0088*/ 	.byte	0x00, 0xf0, 0x21, 0x00


	//----- nvinfo : EIATTR_MAXREG_COUNT
	.align		4
.L_3979:
        /*008c*/ 	.byte	0x03, 0x1b
        /*008e*/ 	.short	0x00ff


	//----- nvinfo : EIATTR_MERCURY_ISA_VERSION
	.align		4
        /*0090*/ 	.byte	0x03, 0x5f
        /*0092*/ 	.short	0x0000


	//----- nvinfo : EIATTR_COOP_GROUP_MASK_REGIDS
	.align		4
        /*0094*/ 	.byte	0x04, 0x29
        /*0096*/ 	.short	(.L_3981 - .L_3980)


	//   ....[0]....
.L_3980:
        /*0098*/ 	.word	0xffffffff


	//   ....[1]....
        /*009c*/ 	.word	0xffffffff


	//   ....[2]....
        /*00a0*/ 	.word	0xffffffff


	//   ....[3]....
        /*00a4*/ 	.word	0xffffffff


	//   ....[4]....
        /*00a8*/ 	.word	0xffffffff


	//   ....[5]....
        /*00ac*/ 	.word	0xffffffff


	//   ....[6]....
        /*00b0*/ 	.word	0xffffffff


	//   ....[7]....
        /*00b4*/ 	.word	0xffffffff


	//----- nvinfo : EIATTR_COOP_GROUP_INSTR_OFFSETS
	.align		4
.L_3981:
        /*00b8*/ 	.byte	0x04, 0x28
        /*00ba*/ 	.short	(.L_3983 - .L_3982)


	//   ....[0]....
.L_3982:
        /*00bc*/ 	.word	0x00000330


	//   ....[1]....
        /*00c0*/ 	.word	0x00000340


	//   ....[2]....
        /*00c4*/ 	.word	0x00000370


	//   ....[3]....
        /*00c8*/ 	.word	0x00000380


	//   ....[4]....
        /*00cc*/ 	.word	0x000003e0


	//   ....[5]....
        /*00d0*/ 	.word	0x000003f0


	//   ....[6]....
        /*00d4*/ 	.word	0x00000430


	//   ....[7]....
        /*00d8*/ 	.word	0x00000440


	//----- nvinfo : EIATTR_EXIT_INSTR_OFFSETS
	.align		4
.L_3983:
        /*00dc*/ 	.byte	0x04, 0x1c
        /*00de*/ 	.short	(.L_3985 - .L_3984)


	//   ....[0]....
.L_3984:
        /*00e0*/ 	.word	0x00000450


	//   ....[1]....
        /*00e4*/ 	.word	0x00000540


	//   ....[2]....
        /*00e8*/ 	.word	0x00000550


	//   ....[3]....
        /*00ec*/ 	.word	0x000005f0


	//   ....[4]....
        /*00f0*/ 	.word	0x00000630


	//----- nvinfo : EIATTR_CRS_STACK_SIZE
	.align		4
.L_3985:
        /*00f4*/ 	.byte	0x04, 0x1e
        /*00f6*/ 	.short	(.L_3987 - .L_3986)
.L_3986:
        /*00f8*/ 	.word	0x00000000
.L_3987:


//--------------------- .nv.info._ZN43_GLOBAL__N__9ae7fba5_10_SoftMax_cu_9f978f6321softmax_warp_backwardIN3c104HalfES2_fLi3ELb0ELb1EEEvPT0_PKT_S7_iiiPKb --------------------------
	.section	.nv.info._ZN43_GLOBAL__N__9ae7fba5_10_SoftMax_cu_9f978f6321softmax_warp_backwardIN3c104HalfES2_fLi3ELb0ELb1EEEvPT0_PKT_S7_iiiPKb,"",@"SHT_CUDA_INFO"
	.sectionflags	@""
	.align	4


	//----- nvinfo : EIATTR_CUDA_API_VERSION
	.align		4
        /*0000*/ 	.byte	0x04, 0x37
        /*0002*/ 	.short	(.L_3989 - .L_3988)
.L_3988:
        /*0004*/ 	.word	0x00000082


	//----- nvinfo : EIATTR_SW2861232_WAR
	.align		4
.L_3989:
        /*0008*/ 	.byte	0x01, 0x35
	.zero		2


	//----- nvinfo : EIATTR_PARAM_CBANK
	.align		4
        /*000c*/ 	.byte	0x04, 0x0a
        /*000e*/ 	.short	(.L_3991 - .L_3990)
	.align		4
.L_3990:
        /*0010*/ 	.word	index@(.nv.constant0._ZN43_GLOBAL__N__9ae7fba5_10_SoftMax_cu_9f978f6321softmax_warp_backwardIN3c104HalfES2_fLi3ELb0ELb1EEEvPT0_PKT_S7_iiiPKb)
        /*0014*/ 	.short	0x0160
        /*0016*/ 	.short	0x0030


	//----- nvinfo : EIATTR_CBANK_PARAM_SIZE
	.align		4
.L_3991:
        /*0018*/ 	.byte	0x03, 0x19
        /*001a*/ 	.short	0x0030


	//----- nvinfo : EIATTR_KPARAM_INFO
	.align		4
        /*001c*/ 	.byte	0x04, 0x17
        /*001e*/ 	.short	(.L_3993 - .L_3992)
.L_3992:
        /*0020*/ 	.word	0x00000000
        /*0024*/ 	.short	0x0006
        /*0026*/ 	.short	0x0028
        /*0028*/ 	.byte	0x00, 0xf0, 0x21, 0x00


	//----- nvinfo : EIATTR_KPARAM_INFO
	.align		4
.L_3993:
        /*002c*/ 	.byte	0x04, 0x17
        /*002e*/ 	.short	(.L_3995 - .L_3994)
.L_3994:
        /*0030*/ 	.word	0x00000000
        /*0034*/ 	.short	0x0005
        /*0036*/ 	.short	0x0020
        /*0038*/ 	.byte	0x00, 0xf0, 0x11, 0x00


	//----- nvinfo : EIATTR_KPARAM_INFO
	.align		4
.L_3995:
        /*003c*/ 	.byte	0x04, 0x17
        /*003e*/ 	.short	(.L_3997 - .L_3996)
.L_3996:
        /*0040*/ 	.word	0x00000000
        /*0044*/ 	.short	0x0004
        /*0046*/ 	.short	0x001c
        /*0048*/ 	.byte	0x00, 0xf0, 0x11, 0x00


	//----- nvinfo : EIATTR_KPARAM_INFO
	.align		4
.L_3997:
        /*004c*/ 	.byte	0x04, 0x17
        /*004e*/ 	.short	(.L_3999 - .L_3998)
.L_3998:
        /*0050*/ 	.word	0x00000000
        /*0054*/ 	.short	0x0003
        /*0056*/ 	.short	0x0018
        /*0058*/ 	.byte	0x00, 0xf0, 0x11, 0x00


	//----- nvinfo : EIATTR_KPARAM_INFO
	.align		4
.L_3999:
        /*005c*/ 	.byte	0x04, 0x17
        /*005e*/ 	.short	(.L_4001 - .L_4000)
.L_4000:
        /*0060*/ 	.word	0x00000000
        /*0064*/ 	.short	0x0002
        /*0066*/ 	.short	0x0010
        /*0068*/ 	.byte	0x00, 0xf0, 0x21, 0x00


	//----- nvinfo : EIATTR_KPARAM_INFO
	.align		4
.L_4001:
        /*006c*/ 	.byte	0x04, 0x17
        /*006e*/ 	.short	(.L_4003 - .L_4002)
.L_4002:
        /*0070*/ 	.word	0x00000000
        /*0074*/ 	.short	0x0001
        /*0076*/ 	.short	0x0008
        /*0078*/ 	.byte	0x00, 0xf0, 0x21, 0x00


	//----- nvinfo : EIATTR_KPARAM_INFO
	.align		4
.L_4003:
        /*007c*/ 	.byte	0x04, 0x17
        /*007e*/ 	.short	(.L_4005 - .L_4004)
.L_4004:
        /*0080*/ 	.word	0x00000000
        /*0084*/ 	.short	0x0000
        /*0086*/ 	.short	0x0000
        /*0088*/ 	.byte	0x00, 0xf0, 0x21, 0x00


	//----- nvinfo : EIATTR_MAXREG_COUNT
	.align		4
.L_4005:
        /*008c*/ 	.byte	0x03, 0x1b
        /*008e*/ 	.short	0x00ff


	//----- nvinfo : EIATTR_MERCURY_ISA_VERSION
	.align		4
        /*0090*/ 	.byte	0x03, 0x5f
        /*0092*/ 	.short	0x0000


	//----- nvinfo : EIATTR_COOP_GROUP_MASK_REGIDS
	.align		4
        /*0094*/ 	.byte	0x04, 0x29
        /*0096*/ 	.short	(.L_4007 - .L_4006)


	//   ....[0]....
.L_4006:
        /*0098*/ 	.word	0xffffffff


	//   ....[1]....
        /*009c*/ 	.word	0xffffffff


	//   ....[2]....
        /*00a0*/ 	.word	0xffffffff


	//   ....[3]....
        /*00a4*/ 	.word	0xffffffff


	//   ....[4]....
        /*00a8*/ 	.word	0xffffffff


	//   ....[5]....
        /*00ac*/ 	.word	0xffffffff


	//----- nvinfo : EIATTR_COOP_GROUP_INSTR_OFFSETS
	.align		4
.L_4007:
        /*00b0*/ 	.byte	0x04, 0x28
        /*00b2*/ 	.short	(.L_4009 - .L_4008)


	//   ....[0]....
.L_4008:
        /*00b4*/ 	.word	0x000002e0


	//   ....[1]....
        /*00b8*/ 	.word	0x00000350


	//   ....[2]....
        /*00bc*/ 	.word	0x000003a0


	//   ....[3]....
        /*00c0*/ 	.word	0x000003d0


	//   ....[4]....
        /*00c4*/ 	.word	0x000003e0


	//   ....[5]....
        /*00c8*/ 	.word	0x00000400


	//----- nvinfo : EIATTR_EXIT_INSTR_OFFSETS
	.align		4
.L_4009:
        /*00cc*/ 	.byte	0x04, 0x1c
        /*00ce*/ 	.short	(.L_4011 - .L_4010)


	//   ....[0]....
.L_4010:
        /*00d0*/ 	.word	0x00000410


	//   ....[1]....
        /*00d4*/ 	.word	0x00000500


	//   ....[2]....
        /*00d8*/ 	.word	0x00000510


	//   ....[3]....
        /*00dc*/ 	.word	0x000005c0


	//   ....[4]....
        /*00e0*/ 	.word	0x00000600


	//----- nvinfo : EIATTR_CRS_STACK_SIZE
	.align		4
.L_4011:
        /*00e4*/ 	.byte	0x04, 0x1e
        /*00e6*/ 	.short	(.L_4013 - .L_4012)
.L_4012:
        /*00e8*/ 	.word	0x00000000
.L_4013:


//--------------------- .nv.info._ZN43_GLOBAL__N__9ae7fba5_10_SoftMax_cu_9f978f6321softmax_warp_backwardIN3c104HalfES2_fLi2ELb0ELb1EEEvPT0_PKT_S7_iiiPKb --------------------------
	.section	.nv.info._ZN43_GLOBAL__N__9ae7fba5_10_SoftMax_cu_9f978f6321softmax_warp_backwardIN3c104HalfES2_fLi2ELb0ELb1EEEvPT0_PKT_S7_iiiPKb,"",@"SHT_CUDA_INFO"
	.sectionflags	@""
	.align	4


	//----- nvinfo : EIATTR_CUDA_API_VERSION
	.align		4
        /*0000*/ 	.byte	0x04, 0x37
        /*0002*/ 	.short	(.L_4015 - .L_4014)
.L_4014:
        /*0004*/ 	.word	0x00000082


	//----- nvinfo : EIATTR_SW2861232_WAR
	.align		4
.L_4015:
        /*0008*/ 	.byte	0x01, 0x35
	.zero		2


	//----- nvinfo : EIATTR_PARAM_CBANK
	.align		4
        /*000c*/ 	.byte	0x04, 0x0a
        /*000e*/ 	.short	(.L_4017 - .L_4016)
	.align		4
.L_4016:
        /*0010*/ 	.word	index@(.nv.constant0._ZN43_GLOBAL__N__9ae7fba5_10_SoftMax_cu_9f978f6321softmax_warp_backwardIN3c104HalfES2_fLi2ELb0ELb1EEEvPT0_PKT_S7_iiiPKb)
        /*0014*/ 	.short	0x0160
        /*0016*/ 	.short	0x0030


	//----- nvinfo : EIATTR_CBANK_PARAM_SIZE
	.align		4
.L_4017:
        /*0018*/ 	.byte	0x03, 0x19
        /*001a*/ 	.short	0x0030


	//----- nvinfo : EIATTR_KPARAM_INFO
	.align		4
        /*001c*/ 	.byte	0x04, 0x17
        /*001e*/ 	.short	(.L_4019 - .L_4018)
.L_4018:
        /*0020*/ 	.word	0x00000000
        /*0024*/ 	.short	0x0006
        /*0026*/ 	.short	0x0028
        /*0028*/ 	.byte	0x00, 0xf0, 0x21, 0x00


	//----- nvinfo : EIATTR_KPARAM_INFO
	.align		4
.L_4019:
        /*002c*/ 	.byte	0x04, 0x17
        /*002e*/ 	.short	(.L_4021 - .L_4020)
.L_4020:
        /*0030*/ 	.word	0x00000000
        /*0034*/ 	.short	0x0005
        /*0036*/ 	.short	0x0020
        /*0038*/ 	.byte	0x00, 0xf0, 0x11, 0x00


	//----- nvinfo : EIATTR_KPARAM_INFO
	.align		4
.L_4021:
        /*003c*/ 	.byte	0x04, 0x17
        /*003e*/ 	.short	(.L_4023 - .L_4022)
.L_4022:
        /*0040*/ 	.word	0x00000000
        /*0044*/ 	.short	0x0004
        /*0046*/ 	.short	0x001c
        /*0048*/ 	.byte	0x00, 0xf0, 0x11, 0x00


	//----- nvinfo : EIATTR_KPARAM_INFO
	.align		4
.L_4023:
        /*004c*/ 	.byte	0x04, 0x17
        /*004e*/ 	.short	(.L_4025 - .L_4024)
.L_4024:
        /*0050*/ 	.word	0x00000000
        /*0054*/ 	.short	0x0003
        /*0056*/ 	.short	0x0018
        /*0058*/ 	.byte	0x00, 0xf0, 0x11, 0x00


	//----- nvinfo : EIATTR_KPARAM_INFO
	.align		4
.L_4025:
        /*005c*/ 	.byte	0x04, 0x17
        /*005e*/ 	.short	(.L_4027 - .L_4026)
.L_4026:
        /*0060*/ 	.word	0x00000000
        /*0064*/ 	.short	0x0002
        /*0066*/ 	.short	0x0010
        /*0068*/ 	.byte	0x00, 0xf0, 0x21, 0x00


	//----- nvinfo : EIATTR_KPARAM_INFO
	.align		4
.L_4027:
        /*006c*/ 	.byte	0x04, 0x17
        /*006e*/ 	.short	(.L_4029 - .L_4028)
.L_4028:
        /*0070*/ 	.word	0x00000000
        /*0074*/ 	.short	0x0001
        /*0076*/ 	.short	0x0008
        /*0078*/ 	.byte	0x00, 0xf0, 0x21, 0x00


	//----- nvinfo : EIATTR_KPARAM_INFO
	.align		4
.L_4029:
        /*007c*/ 	.byte	0x04, 0x17
        /*007e*/ 	.short	(.L_4031 - .L_4030)
.L_4030:
        /*0080*/ 	.word	0x00000000
        /*0084*/ 	.short	0x0000
        /*0086*/ 	.short	0x0000
        /*0088*/ 	.byte	0x00, 0xf0, 0x21, 0x00


	//----- nvinfo : EIATTR_MAXREG_COUNT
	.align		4
.L_4031:
        /*008c*/ 	.byte	0x03, 0x1b
        /*008e*/ 	.short	0x00ff


	//----- nvinfo : EIATTR_MERCURY_ISA_VERSION
	.align		4
        /*0090*/ 	.byte	0x03, 0x5f
        /*0092*/ 	.short	0x0000


	//----- nvinfo : EIATTR_COOP_GROUP_MASK_REGIDS
	.align		4
        /*0094*/ 	.byte	0x04, 0x29
        /*0096*/ 	.short	(.L_4033 - .L_4032)


	//   ....[0]....
.L_4032:
        /*0098*/ 	.word	0xffffffff


	//   ....[1]....
        /*009c*/ 	.word	0xffffffff


	//   ....[2]....
        /*00a0*/ 	.word	0xffffffff


	//   ....[3]....
        /*00a4*/ 	.word	0xffffffff


	//----- nvinfo : EIATTR_COOP_GROUP_INSTR_OFFSETS
	.align		4
.L_4033:
        /*00a8*/ 	.byte	0x04, 0x28
        /*00aa*/ 	.short	(.L_4035 - .L_4034)


	//   ....[0]....
.L_4034:
        /*00ac*/ 	.word	0x00000320


	//   ....[1]....
        /*00b0*/ 	.word	0x00000360


	//   ....[2]....
        /*00b4*/ 	.word	0x00000390


	//   ....[3]....
        /*00b8*/ 	.word	0x000003c0


	//----- nvinfo : EIATTR_EXIT_INSTR_OFFSETS
	.align		4
.L_4035:
        /*00bc*/ 	.byte	0x04, 0x1c
        /*00be*/ 	.short	(.L_4037 - .L_4036)


	//   ....[0]....
.L_4036:
        /*00c0*/ 	.word	0x000003d0


	//   ....[1]....
        /*00c4*/ 	.word	0x000004c0


	//   ....[2]....
        /*00c8*/ 	.word	0x000004d0


	//   ....[3]....
        /*00cc*/ 	.word	0x00000580


	//   ....[4]....
        /*00d0*/ 	.word	0x000005c0


	//----- nvinfo : EIATTR_CRS_STACK_SIZE
	.align		4
.L_4037:
        /*00d4*/ 	.byte	0x04, 0x1e
        /*00d6*/ 	.short	(.L_4039 - .L_4038)
.L_4038:
        /*00d8*/ 	.word	0x00000000
.L_4039:


//--------------------- .nv.info._ZN43_GLOBAL__N__9ae7fba5_10_SoftMax_cu_9f978f6321softmax_warp_backwardIN3c104HalfES2_fLi1ELb0ELb1EEEvPT0_PKT_S7_iiiPKb --------------------------
	.section	.nv.info._ZN43_GLOBAL__N__9ae7fba5_10_SoftMax_cu_9f978f6321softmax_warp_backwardIN3c104HalfES2_fLi1ELb0ELb1EEEvPT0_PKT_S7_iiiPKb,"",@"SHT_CUDA_INFO"
	.sectionflags	@""
	.align	4


	//----- nvinfo : EIATTR_CUDA_API_VERSION
	.align		4
        /*0000*/ 	.byte	0x04, 0x37
        /*0002*/ 	.short	(.L_4041 - .L_4040)
.L_4040:
        /*0004*/ 	.word	0x00000082


	//----- nvinfo : EIATTR_SW2861232_WAR
	.align		4
.L_4041:
        /*0008*/ 	.byte	0x01, 0x35
	.zero		2


	//----- nvinfo : EIATTR_PARAM_CBANK
	.align		4
        /*000c*/ 	.byte	0x04, 0x0a
        /*000e*/ 	.short	(.L_4043 - .L_4042)
	.align		4
.L_4042:
        /*0010*/ 	.word	index@(.nv.constant0._ZN43_GLOBAL__N__9ae7fba5_10_SoftMax_cu_9f978f6321softmax_warp_backwardIN3c104HalfES2_fLi1ELb0ELb1EEEvPT0_PKT_S7_iiiPKb)
        /*0014*/ 	.short	0x0160
        /*0016*/ 	.short	0x0030


	//----- nvinfo : EIATTR_CBANK_PARAM_SIZE
	.align		4
.L_4043:
        /*0018*/ 	.byte	0x03, 0x19
        /*001a*/ 	.short	0x0030


	//----- nvinfo : EIATTR_KPARAM_INFO
	.align		4
        /*001c*/ 	.byte	0x04, 0x17
        /*001e*/ 	.short	(.L_4045 - .L_4044)
.L_4044:
        /*0020*/ 	.word	0x00000000
        /*0024*/ 	.short	0x0006
        /*0026*/ 	.short	0x0028
        /*0028*/ 	.byte	0x00, 0xf0, 0x21, 0x00


	//----- nvinfo : EIATTR_KPARAM_INFO
	.align		4
.L_4045:
        /*002c*/ 	.byte	0x04, 0x17
        /*002e*/ 	.short	(.L_4047 - .L_4046)
.L_4046:
        /*0030*/ 	.word	0x00000000
        /*0034*/ 	.short	0x0005
        /*0036*/ 	.short	0x0020
        /*0038*/ 	.byte	0x00, 0xf0, 0x11, 0x00


	//----- nvinfo : EIATTR_KPARAM_INFO
	.align		4
.L_4047:
        /*003c*/ 	.byte	0x04, 0x17
        /*003e*/ 	.short	(.L_4049 - .L_4048)
.L_4048:
        /*0040*/ 	.word	0x00000000
        /*0044*/ 	.short	0x0004
        /*0046*/ 	.short	0x001c
        /*0048*/ 	.byte	0x00, 0xf0, 0x11, 0x00


	//----- nvinfo : EIATTR_KPARAM_INFO
	.align		4
.L_4049:
        /*004c*/ 	.byte	0x04, 0x17
        /*004e*/ 	.short	(.L_4051 - .L_4050)
.L_4050:
        /*0050*/ 	.word	0x00000000
        /*0054*/ 	.short	0x0003
        /*0056*/ 	.short	0x0018
        /*0058*/ 	.byte	0x00, 0xf0, 0x11, 0x00


	//----- nvinfo : EIATTR_KPARAM_INFO
	.align		4
.L_4051:
        /*005c*/ 	.byte	0x04, 0x17
        /*005e*/ 	.short	(.L_4053 - .L_4052)
.L_4052:
        /*0060*/ 	.word	0x00000000
        /*0064*/ 	.short	0x0002
        /*0066*/ 	.short	0x0010
        /*0068*/ 	.byte	0x00, 0xf0, 0x21, 0x00


	//----- nvinfo : EIATTR_KPARAM_INFO
	.align		4
.L_4053:
        /*006c*/ 	.byte	0x04, 0x17
        /*006e*/ 	.short	(.L_4055 - .L_4054)
.L_4054:
        /*0070*/ 	.word	0x00000000
        /*0074*/ 	.short	0x0001
        /*0076*/ 	.short	0x0008
        /*0078*/ 	.byte	0x00, 0xf0, 0x21, 0x00


	//----- nvinfo : EIATTR_KPARAM_INFO
	.align		4
.L_4055:
        /*007c*/ 	.byte	0x04, 0x17
        /*007e*/ 	.short	(.L_4057 - .L_4056)
.L_4056:
        /*0080*/ 	.word	0x00000000
        /*0084*/ 	.short	0x0000
        /*0086*/ 	.short	0x0000
        /*0088*/ 	.byte	0x00, 0xf0, 0x21, 0x00


	//----- nvinfo : EIATTR_MAXREG_COUNT
	.align		4
.L_4057:
        /*008c*/ 	.byte	0x03, 0x1b
        /*008e*/ 	.short	0x00ff


	//----- nvinfo : EIATTR_MERCURY_ISA_VERSION
	.align		4
        /*0090*/ 	.byte	0x03, 0x5f
        /*0092*/ 	.short	0x0000


	//----- nvinfo : EIATTR_COOP_GROUP_MASK_REGIDS
	.align		4
        /*0094*/ 	.byte	0x04, 0x29
        /*0096*/ 	.short	(.L_4059 - .L_4058)


	//   ....[0]....
.L_4058:
        /*0098*/ 	.word	0xffffffff


	//   ....[1]....
        /*009c*/ 	.word	0xffffffff


	//----- nvinfo : EIATTR_COOP_GROUP_INSTR_OFFSETS
	.align		4
.L_4059:
        /*00a0*/ 	.byte	0x04, 0x28
        /*00a2*/ 	.short	(.L_4061 - .L_4060)


	//   ....[0]....
.L_4060:
        /*00a4*/ 	.word	0x00000350


	//   ....[1]....
        /*00a8*/ 	.word	0x00000380


	//----- nvinfo : EIATTR_EXIT_INSTR_OFFSETS
	.align		4
.L_4061:
        /*00ac*/ 	.byte	0x04, 0x1c
        /*00ae*/ 	.short	(.L_4063 - .L_4062)


	//   ....[0]....
.L_4062:
        /*00b0*/ 	.word	0x00000390


	//   ....[1]....
        /*00b4*/ 	.word	0x00000480


	//   ....[2]....
        /*00b8*/ 	.word	0x00000490


	//   ....[3]....
        /*00bc*/ 	.word	0x00000530


	//   ....[4]....
        /*00c0*/ 	.word	0x00000570


	//----- nvinfo : EIATTR_CRS_STACK_SIZE
	.align		4
.L_4063:
        /*00c4*/ 	.byte	0x04, 0x1e
        /*00c6*/ 	.short	(.L_4065 - .L_4064)
.L_4064:
        /*00c8*/ 	.word	0x00000000
.L_4065:


//--------------------- .nv.info._ZN43_GLOBAL__N__9ae7fba5_10_SoftMax_cu_9f978f6321softmax_warp_backwardIN3c104HalfES2_fLi0ELb0ELb1EEEvPT0_PKT_S7_iiiPKb --------------------------
	.section	.nv.info._ZN43_GLOBAL__N__9ae7fba5_10_SoftMax_cu_9f978f6321softmax_warp_backwardIN3c104HalfES2_fLi0ELb0ELb1EEEvPT0_PKT_S7_iiiPKb,"",@"SHT_CUDA_INFO"
	.sectionflags	@""
	.align	4


	//----- nvinfo : EIATTR_CUDA_API_VERSION
	.align		4
        /*0000*/ 	.byte	0x04, 0x37
        /*0002*/ 	.short	(.L_4067 - .L_4066)
.L_4066:
        /*0004*/ 	.word	0x00000082


	//----- nvinfo : EIATTR_SW2861232_WAR
	.align		4
.L_4067:
        /*0008*/ 	.byte	0x01, 0x35
	.zero		2


	//----- nvinfo : EIATTR_PARAM_CBANK
	.align		4
        /*000c*/ 	.byte	0x04, 0x0a
        /*000e*/ 	.short	(.L_4069 - .L_4068)
	.align		4
.L_4068:
        /*0010*/ 	.word	index@(.nv.constant0._ZN43_GLOBAL__N__9ae7fba5_10_SoftMax_cu_9f978f6321softmax_warp_backwardIN3c104HalfES2_fLi0ELb0ELb1EEEvPT0_PKT_S7_iiiPKb)
        /*0014*/ 	.short	0x0160
        /*0016*/ 	.short	0x0030


	//----- nvinfo : EIATTR_CBANK_PARAM_SIZE
	.align		4
.L_4069:
        /*0018*/ 	.byte	0x03, 0x19
        /*001a*/ 	.short	0x0030


	//----- nvinfo : EIATTR_KPARAM_INFO
	.align		4
        /*001c*/ 	.byte	0x04, 0x17
        /*001e*/ 	.short	(.L_4071 - .L_4070)
.L_4070:
        /*0020*/ 	.word	0x00000000
        /*0024*/ 	.short	0x0006
        /*0026*/ 	.short	0x0028
        /*0028*/ 	.byte	0x00, 0xf0, 0x21, 0x00


	//----- nvinfo : EIATTR_KPARAM_INFO
	.align		4
.L_4071:
        /*002c*/ 	.byte	0x04, 0x17
        /*002e*/ 	.short	(.L_4073 - .L_4072)
.L_4072:
        /*0030*/ 	.word	0x00000000
        /*0034*/ 	.short	0x0005
        /*0036*/ 	.short	0x0020
        /*0038*/ 	.byte	0x00, 0xf0, 0x11, 0x00


	//----- nvinfo : EIATTR_KPARAM_INFO
	.align		4
.L_4073:
        /*003c*/ 	.byte	0x04, 0x17
        /*003e*/ 	.short	(.L_4075 - .L_4074)
.L_4074:
        /*0040*/ 	.word	0x00000000
        /*0044*/ 	.short	0x0004
        /*0046*/ 	.short	0x001c
        /*0048*/ 	.byte	0x00, 0xf0, 0x11, 0x00


	//----- nvinfo : EIATTR_KPARAM_INFO
	.align		4
.L_4075:
        /*004c*/ 	.byte	0x04, 0x17
        /*004e*/ 	.short	(.L_4077 - .L_4076)
.L_4076:
        /*0050*/ 	.word	0x00000000
        /*0054*/ 	.short	0x0003
        /*0056*/ 	.short	0x0018
        /*0058*/ 	.byte	0x00, 0xf0, 0x11, 0x00


	//----- nvinfo : EIATTR_KPARAM_INFO
	.align		4
.L_4077:
        /*005c*/ 	.byte	0x04, 0x17
        /*005e*/ 	.short	(.L_4079 - .L_4078)
.L_4078:
        /*0060*/ 	.word	0x00000000
        /*0064*/ 	.short	0x0002
        /*0066*/ 	.short	0x0010
        /*0068*/ 	.byte	0x00, 0xf0, 0x21, 0x00


	//----- nvinfo : EIATTR_KPARAM_INFO
	.align		4
.L_4079:
        /*006c*/ 	.byte	0x04, 0x17
        /*006e*/ 	.short	(.L_4081 - .L_4080)
.L_4080:
        /*0070*/ 	.word	0x00000000
        /*0074*/ 	.short	0x0001
        /*0076*/ 	.short	0x0008
        /*0078*/ 	.byte	0x00, 0xf0, 0x21, 0x00


	//----- nvinfo : EIATTR_KPARAM_INFO
	.align		4
.L_4081:
        /*007c*/ 	.byte	0x04, 0x17
        /*007e*/ 	.short	(.L_4083 - .L_4082)
.L_4082:
        /*0080*/ 	.word	0x00000000
        /*0084*/ 	.short	0x0000
        /*0086*/ 	.short	0x0000
        /*0088*/ 	.byte	0x00, 0xf0, 0x21, 0x00


	//----- nvinfo : EIATTR_MAXREG_COUNT
	.align		4
.L_4083:
        /*008c*/ 	.byte	0x03, 0x1b
        /*008e*/ 	.short	0x00ff


	//----- nvinfo : EIATTR_MERCURY_ISA_VERSION
	.align		4
        /*0090*/ 	.byte	0x03, 0x5f
        /*0092*/ 	.short	0x0000


	//----- nvinfo : EIATTR_EXIT_INSTR_OFFSETS
	.align		4
        /*0094*/ 	.byte	0x04, 0x1c
        /*0096*/ 	.short	(.L_4085 - .L_4084)


	//   ....[0]....
.L_4084:
        /*0098*/ 	.word	0x000002a0


	//   ....[1]....
        /*009c*/ 	.word	0x000002b0


	//   ....[2]....
        /*00a0*/ 	.word	0x000003d0


	//   ....[3]....
        /*00a4*/ 	.word	0x00000470


	//   ....[4]....
        /*00a8*/ 	.word	0x000004e0
.L_4085:


//--------------------- .nv.info._ZN43_GLOBAL__N__9ae7fba5_10_SoftMax_cu_9f978f6321softmax_warp_backwardIfffLi10ELb0ELb1EEEvPT0_PKT_S5_iiiPKb --------------------------
	.section	.nv.info._ZN43_GLOBAL__N__9ae7fba5_10_SoftMax_cu_9f978f6321softmax_warp_backwardIfffLi10ELb0ELb1EEEvPT0_PKT_S5_iiiPKb,"",@"SHT_CUDA_INFO"
	.sectionflags	@""
	.align	4


	//----- nvinfo : EIATTR_CUDA_API_VERSION
	.align		4
        /*0000*/ 	.byte	0x04, 0x37
        /*0002*/ 	.short	(.L_4087 - .L_4086)
.L_4086:
        /*0004*/ 	.word	0x00000082


	//----- nvinfo : EIATTR_SW2861232_WAR
	.align		4
.L_4087:
        /*0008*/ 	.byte	0x01, 0x35
	.zero		2


	//----- nvinfo : EIATTR_PARAM_CBANK
	.align		4
        /*000c*/ 	.byte	0x04, 0x0a
        /*000e*/ 	.short	(.L_4089 - .L_4088)
	.align		4
.L_4088:
        /*0010*/ 	.word	index@(.nv.constant0._ZN43_GLOBAL__N__9ae7fba5_10_SoftMax_cu_9f978f6321softmax_warp_backwardIfffLi10ELb0ELb1EEEvPT0_PKT_S5_iiiPKb)
        /*0014*/ 	.short	0x0160
        /*0016*/ 	.short	0x0030


	//----- nvinfo : EIATTR_CBANK_PARAM_SIZE
	.align		4
.L_4089:
        /*0018*/ 	.byte	0x03, 0x19
        /*001a*/ 	.short	0x0030


	//----- nvinfo : EIATTR_KPARAM_INFO
	.align		4
        /*001c*/ 	.byte	0x04, 0x17
        /*001e*/ 	.short	(.L_4091 - .L_4090)
.L_4090:
        /*0020*/ 	.word	0x00000000
        /*0024*/ 	.short	0x0006
        /*0026*/ 	.short	0x0028
        /*0028*/ 	.byte	0x00, 0xf0, 0x21, 0x00


	//----- nvinfo : EIATTR_KPARAM_INFO
	.align		4
.L_4091:
        /*002c*/ 	.byte	0x04, 0x17
        /*002e*/ 	.short	(.L_4093 - .L_4092)
.L_4092:
        /*0030*/ 	.word	0x00000000
        /*0034*/ 	.short	0x0005
        /*0036*/ 	.short	0x0020
        /*0038*/ 	.byte	0x00, 0xf0, 0x11, 0x00


	//----- nvinfo : EIATTR_KPARAM_INFO
	.align		4
.L_4093:
        /*003c*/ 	.byte	0x04, 0x17
        /*003e*/ 	.short	(.L_4095 - .L_4094)
.L_4094:
        /*0040*/ 	.word	0x00000000
        /*0044*/ 	.short	0x0004
        /*0046*/ 	.short	0x001c
        /*0048*/ 	.byte	0x00, 0xf0, 0x11, 0x00


	//----- nvinfo : EIATTR_KPARAM_INFO
	.align		4
.L_4095:
        /*004c*/ 	.byte	0x04, 0x17
        /*004e*/ 	.short	(.L_4097 - .L_4096)
.L_4096:
        /*0050*/ 	.word	0x00000000
        /*0054*/ 	.short	0x0003
        /*0056*/ 	.short	0x0018
        /*0058*/ 	.byte	0x00, 0xf0, 0x11, 0x00


	//----- nvinfo : EIATTR_KPARAM_INFO
	.align		4
.L_4097:
        /*005c*/ 	.byte	0x04, 0x17
        /*005e*/ 	.short	(.L_4099 - .L_4098)
.L_4098:
        /*0060*/ 	.word	0x00000000
        /*0064*/ 	.short	0x0002
        /*0066*/ 	.short	0x0010
        /*0068*/ 	.byte	0x00, 0xf0, 0x21, 0x00


	//----- nvinfo : EIATTR_KPARAM_INFO
	.align		4
.L_4099:
        /*006c*/ 	.byte	0x04, 0x17
        /*006e*/ 	.short	(.L_4101 - .L_4100)
.L_4100:
        /*0070*/ 	.word	0x00000000
        /*0074*/ 	.short	0x0001
        /*0076*/ 	.short	0x0008
        /*0078*/ 	.byte	0x00, 0xf0, 0x21, 0x00


	//----- nvinfo : EIATTR_KPARAM_INFO
	.align		4
.L_4101:
        /*007c*/ 	.byte	0x04, 0x17
        /*007e*/ 	.short	(.L_4103 - .L_4102)
.L_4102:
        /*0080*/ 	.word	0x00000000
        /*0084*/ 	.short	0x0000
        /*0086*/ 	.short	0x0000
        /*0088*/ 	.byte	0x00, 0xf0, 0x21, 0x00


	//----- nvinfo : EIATTR_MAXREG_COUNT
	.align		4
.L_4103:
        /*008c*/ 	.byte	0x03, 0x1b
        /*008e*/ 	.short	0x00ff


	//----- nvinfo : EIATTR_MERCURY_ISA_VERSION
	.align		4
        /*0090*/ 	.byte	0x03, 0x5f
        /*0092*/ 	.short	0x0000


	//----- nvinfo : EIATTR_COOP_GROUP_MASK_REGIDS
	.align		4
        /*0094*/ 	.byte	0x04, 0x29
        /*0096*/ 	.short	(.L_4105 - .L_4104)


	//   ....[0]....
.L_4104:
        /*0098*/ 	.word	0xffffffff


	//   ....[1]....
        /*009c*/ 	.word	0xffffffff


	//   ....[2]....
        /*00a0*/ 	.word	0xffffffff


	//   ....[3]....
        /*00a4*/ 	.word	0xffffffff


	//   ....[4]....
        /*00a8*/ 	.word	0xffffffff


	//----- nvinfo : EIATTR_COOP_GROUP_INSTR_OFFSETS
	.align		4
.L_4105:
        /*00ac*/ 	.byte	0x04, 0x28
        /*00ae*/ 	.short	(.L_4107 - .L_4106)


	//   ....[0]....
.L_4106:
        /*00b0*/ 	.word	0x000011b0


	//   ....[1]....
        /*00b4*/ 	.word	0x000011d0


	//   ....[2]....
        /*00b8*/ 	.word	0x000011f0


	//   ....[3]....
        /*00bc*/ 	.word	0x00001260


	//   ....[4]....
        /*00c0*/ 	.word	0x000012f0


	//----- nvinfo : EIATTR_EXIT_INSTR_OFFSETS
	.align		4
.L_4107:
        /*00c4*/ 	.byte	0x04, 0x1c
        /*00c6*/ 	.short	(.L_4109 - .L_4108)


	//   ....[0]....
.L_4108:
        /*00c8*/ 	.word	0x00001300


	//   ....[1]....
        /*00cc*/ 	.word	0x000024c0


	//   ....[2]....
        /*00d0*/ 	.word	0x00002500


	//   ....[3]....
        /*00d4*/ 	.word	0x00002530


	//----- nvinfo : EIATTR_CRS_STACK_SIZE
	.align		4
.L_4109:
        /*00d8*/ 	.byte	0x04, 0x1e
        /*00da*/ 	.short	(.L_4111 - .L_4110)
.L_4110:
        /*00dc*/ 	.word	0x00000000
.L_4111:


//--------------------- .nv.info._ZN43_GLOBAL__N__9ae7fba5_10_SoftMax_cu_9f978f6321softmax_warp_backwardIfffLi9ELb0ELb1EEEvPT0_PKT_S5_iiiPKb --------------------------
	.section	.nv.info._ZN43_GLOBAL__N__9ae7fba5_10_SoftMax_cu_9f978f6321softmax_warp_backwardIfffLi9ELb0ELb1EEEvPT0_PKT_S5_iiiPKb,"",@"SHT_CUDA_INFO"
	.sectionflags	@""
	.align	4


	//----- nvinfo : EIATTR_CUDA_API_VERSION
	.align		4
        /*0000*/ 	.byte	0x04, 0x37
        /*0002*/ 	.short	(.L_4113 - .L_4112)
.L_4112:
        /*0004*/ 	.word	0x00000082


	//----- nvinfo : EIATTR_SW2861232_WAR
	.align		4
.L_4113:
        /*0008*/ 	.byte	0x01, 0x35
	.zero		2


	//----- nvinfo : EIATTR_PARAM_CBANK
	.align		4
        /*000c*/ 	.byte	0x04, 0x0a
        /*000e*/ 	.short	(.L_4115 - .L_4114)
	.align		4
.L_4114:
        /*0010*/ 	.word	index@(.nv.constant0._ZN43_GLOBAL__N__9ae7fba5_10_SoftMax_cu_9f978f6321softmax_warp_backwardIfffLi9ELb0ELb1EEEvPT0_PKT_S5_iiiPKb)
        /*0014*/ 	.short	0x0160
        /*0016*/ 	.short	0x0030


	//----- nvinfo : EIATTR_CBANK_PARAM_SIZE
	.align		4
.L_4115:
        /*0018*/ 	.byte	0x03, 0x19
        /*001a*/ 	.short	0x0030


	//----- nvinfo : EIATTR_KPARAM_INFO
	.align		4
        /*001c*/ 	.byte	0x04, 0x17
        /*001e*/ 	.short	(.L_4117 - .L_4116)
.L_4116:
        /*0020*/ 	.word	0x00000000
        /*0024*/ 	.short	0x0006
        /*0026*/ 	.short	0x0028
        /*0028*/ 	.byte	0x00, 0xf0, 0x21, 0x00


	//----- nvinfo : EIATTR_KPARAM_INFO
	.align		4
.L_4117:
        /*002c*/ 	.byte	0x04, 0x17
        /*002e*/ 	.short	(.L_4119 - .L_4118)
.L_4118:
        /*0030*/ 	.word	0x00000000
        /*0034*/ 	.short	0x0005
        /*0036*/ 	.short	0x0020
        /*0038*/ 	.byte	0x00, 0xf0, 0x11, 0x00


	//----- nvinfo : EIATTR_KPARAM_INFO
	.align		4
.L_4119:
        /*003c*/ 	.byte	0x04, 0x17
        /*003e*/ 	.short	(.L_4121 - .L_4120)
.L_4120:
        /*0040*/ 	.word	0x00000000
        /*0044*/ 	.short	0x0004
        /*0046*/ 	.short	0x001c
        /*0048*/ 	.byte	0x00, 0xf0, 0x11, 0x00


	//----- nvinfo : EIATTR_KPARAM_INFO
	.align		4
.L_4121:
        /*004c*/ 	.byte	0x04, 0x17
        /*004e*/ 	.short	(.L_4123 - .L_4122)
.L_4122:
        /*0050*/ 	.word	0x00000000
        /*0054*/ 	.short	0x0003
        /*0056*/ 	.short	0x0018
        /*0058*/ 	.byte	0x00, 0xf0, 0x11, 0x00


	//----- nvinfo : EIATTR_KPARAM_INFO
	.align		4
.L_4123:
        /*005c*/ 	.byte	0x04, 0x17
        /*005e*/ 	.short	(.L_4125 - .L_4124)
.L_4124:
        /*0060*/ 	.word	0x00000000
        /*0064*/ 	.short	0x0002
        /*0066*/ 	.short	0x0010
        /*0068*/ 	.byte	0x00, 0xf0, 0x21, 0x00


	//----- nvinfo : EIATTR_KPARAM_INFO
	.align		4
.L_4125:
        /*006c*/ 	.byte	0x04, 0x17
        /*006e*/ 	.short	(.L_4127 - .L_4126)
.L_4126:
        /*0070*/ 	.word	0x00000000
        /*0074*/ 	.short	0x0001
        /*0076*/ 	.short	0x0008
        /*0078*/ 	.byte	0x00, 0xf0, 0x21, 0x00


	//----- nvinfo : EIATTR_KPARAM_INFO
	.align		4
.L_4127:
        /*007c*/ 	.byte	0x04, 0x17
        /*007e*/ 	.short	(.L_4129 - .L_4128)
.L_4128:
        /*0080*/ 	.word	0x00000000
        /*0084*/ 	.short	0x0000
        /*0086*/ 	.short	0x0000
        /*0088*/ 	.byte	0x00, 0xf0, 0x21, 0x00


	//----- nvinfo : EIATTR_MAXREG_COUNT
	.align		4
.L_4129:
        /*008c*/ 	.byte	0x03, 0x1b
        /*008e*/ 	.short	0x00ff


	//----- nvinfo : EIATTR_MERCURY_ISA_VERSION
	.align		4
        /*0090*/ 	.byte	0x03, 0x5f
        /*0092*/ 	.short	0x0000


	//----- nvinfo : EIATTR_COOP_GROUP_MASK_REGIDS
	.align		4
        /*0094*/ 	.byte	0x04, 0x29
        /*0096*/ 	.short	(.L_4131 - .L_4130)


	//   ....[0]....
.L_4130:
        /*0098*/ 	.word	0xffffffff


	//   ....[1]....
        /*009c*/ 	.word	0xffffffff


	//   ....[2]....
        /*00a0*/ 	.word	0xffffffff


	//   ....[3]....
        /*00a4*/ 	.word	0xffffffff


	//   ....[4]....
        /*00a8*/ 	.word	0xffffffff


	//----- nvinfo : EIATTR_COOP_GROUP_INSTR_OFFSETS
	.align		4
.L_4131:
        /*00ac*/ 	.byte	0x04, 0x28
        /*00ae*/ 	.short	(.L_4133 - .L_4132)


	//   ....[0]....
.L_4132:
        /*00b0*/ 	.word	0x00000920


	//   ....[1]....
        /*00b4*/ 	.word	0x00000940


	//   ....[2]....
        /*00b8*/ 	.word	0x000009a0


	//   ....[3]....
        /*00bc*/ 	.word	0x00000a40


	//   ....[4]....
        /*00c0*/ 	.word	0x00000a60


	//----- nvinfo : EIATTR_EXIT_INSTR_OFFSETS
	.align		4
.L_4133:
        /*00c4*/ 	.byte	0x04, 0x1c
        /*00c6*/ 	.short	(.L_4135 - .L_4134)


	//   ....[0]....
.L_4134:
        /*00c8*/ 	.word	0x00000a80


	//   ....[1]....
        /*00cc*/ 	.word	0x00001330


	//   ....[2]....
        /*00d0*/ 	.word	0x00001370


	//   ....[3]....
        /*00d4*/ 	.word	0x000013a0


	//----- nvinfo : EIATTR_CRS_STACK_SIZE
	.align		4
.L_4135:
        /*00d8*/ 	.byte	0x04, 0x1e
        /*00da*/ 	.short	(.L_4137 - .L_4136)
.L_4136:
        /*00dc*/ 	.word	0x00000000
.L_4137:


//--------------------- .nv.info._ZN43_GLOBAL__N__9ae7fba5_10_SoftMax_cu_9f978f6321softmax_warp_backwardIfffLi8ELb0ELb1EEEvPT0_PKT_S5_iiiPKb --------------------------
	.section	.nv.info._ZN43_GLOBAL__N__9ae7fba5_10_SoftMax_cu_9f978f6321softmax_warp_backwardIfffLi8ELb0ELb1EEEvPT0_PKT_S5_iiiPKb,"",@"SHT_CUDA_INFO"
	.sectionflags	@""
	.align	4


	//----- nvinfo : EIATTR_CUDA_API_VERSION
	.align		4
        /*0000*/ 	.byte	0x04, 0x37
        /*0002*/ 	.short	(.L_4139 - .L_4138)
.L_4138:
        /*0004*/ 	.word	0x00000082


	//----- nvinfo : EIATTR_SW2861232_WAR
	.align		4
.L_4139:
        /*0008*/ 	.byte	0x01, 0x35
	.zero		2


	//----- nvinfo : EIATTR_PARAM_CBANK
	.align		4
        /*000c*/ 	.byte	0x04, 0x0a
        /*000e*/ 	.short	(.L_4141 - .L_4140)
	.align		4
.L_4140:
        /*0010*/ 	.word	index@(.nv.constant0._ZN43_GLOBAL__N__9ae7fba5_10_SoftMax_cu_9f978f6321softmax_warp_backwardIfffLi8ELb0ELb1EEEvPT0_PKT_S5_iiiPKb)
        /*0014*/ 	.short	0x0160
        /*0016*/ 	.short	0x0030


	//----- nvinfo : EIATTR_CBANK_PARAM_SIZE
	.align		4
.L_4141:
        /*0018*/ 	.byte	0x03, 0x19
        /*001a*/ 	.short	0x0030


	//----- nvinfo : EIATTR_KPARAM_INFO
	.align		4
        /*001c*/ 	.byte	0x04, 0x17
        /*001e*/ 	.short	(.L_4143 - .L_4142)
.L_4142:
        /*0020*/ 	.word	0x00000000
        /*0024*/ 	.short	0x0006
        /*0026*/ 	.short	0x0028
        /*0028*/ 	.byte	0x00, 0xf0, 0x21, 0x00


	//----- nvinfo : EIATTR_KPARAM_INFO
	.align		4
.L_4143:
        /*002c*/ 	.byte	0x04, 0x17
        /*002e*/ 	.short	(.L_4145 - .L_4144)
.L_4144:
        /*0030*/ 	.word	0x00000000
        /*0034*/ 	.short	0x0005
        /*0036*/ 	.short	0x0020
        /*0038*/ 	.byte	0x00, 0xf0, 0x11, 0x00


	//----- nvinfo : EIATTR_KPARAM_INFO
	.align		4
.L_4145:
        /*003c*/ 	.byte	0x04, 0x17
        /*003e*/ 	.short	(.L_4147 - .L_4146)
.L_4146:
        /*0040*/ 	.word	0x00000000
        /*0044*/ 	.short	0x0004
        /*0046*/ 	.short	0x001c
        /*0048*/ 	.byte	0x00, 0xf0, 0x11, 0x00


	//----- nvinfo : EIATTR_KPARAM_INFO
	.align		4
.L_4147:
        /*004c*/ 	.byte	0x04, 0x17
        /*004e*/ 	.short	(.L_4149 - .L_4148)
.L_4148:
        /*0050*/ 	.word	0x00000000
        /*0054*/ 	.short	0x0003
        /*0056*/ 	.short	0x0018
        /*0058*/ 	.byte	0x00, 0xf0, 0x11, 0x00


	//----- nvinfo : EIATTR_KPARAM_INFO
	.align		4
.L_4149:
        /*005c*/ 	.byte	0x04, 0x17
        /*005e*/ 	.short	(.L_4151 - .L_4150)
.L_4150:
        /*0060*/ 	.word	0x00000000
        /*0064*/ 	.short	0x0002
        /*0066*/ 	.short	0x0010
        /*0068*/ 	.byte	0x00, 0xf0, 0x21, 0x00


	//----- nvinfo : EIATTR_KPARAM_INFO
	.align		4
.L_4151:
        /*006c*/ 	.byte	0x04, 0x17
        /*006e*/ 	.short	(.L_4153 - .L_4152)
.L_4152:
        /*0070*/ 	.word	0x00000000
        /*0074*/ 	.short	0x0001
        /*0076*/ 	.short	0x0008
        /*0078*/ 	.byte	0x00, 0xf0, 0x21, 0x00


	//----- nvinfo : EIATTR_KPARAM_INFO
	.align		4
.L_4153:
        /*007c*/ 	.byte	0x04, 0x17
        /*007e*/ 	.short	(.L_4155 - .L_4154)
.L_4154:
        /*0080*/ 	.word	0x00000000
        /*0084*/ 	.short	0x0000
        /*0086*/ 	.short	0x0000
        /*0088*/ 	.byte	0x00, 0xf0, 0x21, 0x00


	//----- nvinfo : EIATTR_MAXREG_COUNT
	.align		4
.L_4155:
        /*008c*/ 	.byte	0x03, 0x1b
        /*008e*/ 	.short	0x00ff


	//----- nvinfo : EIATTR_MERCURY_ISA_VERSION
	.align		4
        /*0090*/ 	.byte	0x03, 0x5f
        /*0092*/ 	.short	0x0000


	//----- nvinfo : EIATTR_COOP_GROUP_MASK_REGIDS
	.align		4
        /*0094*/ 	.byte	0x04, 0x29
        /*0096*/ 	.short	(.L_4157 - .L_4156)


	//   ....[0]....
.L_4156:
        /*0098*/ 	.word	0xffffffff


	//   ....[1]....
        /*009c*/ 	.word	0xffffffff


	//   ....[2]....
        /*00a0*/ 	.word	0xffffffff


	//   ....[3]....
        /*00a4*/ 	.word	0xffffffff


	//   ....[4]....
        /*00a8*/ 	.word	0xffffffff


	//----- nvinfo : EIATTR_COOP_GROUP_INSTR_OFFSETS
	.align		4
.L_4157:
        /*00ac*/ 	.byte	0x04, 0x28
        /*00ae*/ 	.short	(.L_4159 - .L_4158)


	//   ....[0]....
.L_4158:
        /*00b0*/ 	.word	0x00000560


	//   ....[1]....
        /*00b4*/ 	.word	0x00000590


	//   ....[2]....
        /*00b8*/ 	.word	0x000005f0


	//   ....[3]....
        /*00bc*/ 	.word	0x00000610


	//   ....[4]....
        /*00c0*/ 	.word	0x00000660


	//----- nvinfo : EIATTR_EXIT_INSTR_OFFSETS
	.align		4
.L_4159:
        /*00c4*/ 	.byte	0x04, 0x1c
        /*00c6*/ 	.short	(.L_4161 - .L_4160)


	//   ....[0]....
.L_4160:
        /*00c8*/ 	.word	0x00000670


	//   ....[1]....
        /*00cc*/ 	.word	0x00000ab0


	//   ....[2]....
        /*00d0*/ 	.word	0x00000af0


	//   ....[3]....
        /*00d4*/ 	.word	0x00000b20


	//----- nvinfo : EIATTR_CRS_STACK_SIZE
	.align		4
.L_4161:
        /*00d8*/ 	.byte	0x04, 0x1e
        /*00da*/ 	.short	(.L_4163 - .L_4162)
.L_4162:
        /*00dc*/ 	.word	0x00000000
.L_4163:


//--------------------- .nv.info._ZN43_GLOBAL__N__9ae7fba5_10_SoftMax_cu_9f978f6321softmax_warp_backwardIfffLi7ELb0ELb1EEEvPT0_PKT_S5_iiiPKb --------------------------
	.section	.nv.info._ZN43_GLOBAL__N__9ae7fba5_10_SoftMax_cu_9f978f6321softmax_warp_backwardIfffLi7ELb0ELb1EEEvPT0_PKT_S5_iiiPKb,"",@"SHT_CUDA_INFO"
	.sectionflags	@""
	.align	4


	//----- nvinfo : EIATTR_CUDA_API_VERSION
	.align		4
        /*0000*/ 	.byte	0x04, 0x37
        /*0002*/ 	.short	(.L_4165 - .L_4164)
.L_4164:
        /*0004*/ 	.word	0x00000082


	//----- nvinfo : EIATTR_SW2861232_WAR
	.align		4
.L_4165:
        /*0008*/ 	.byte	0x01, 0x35
	.zero		2


	//----- nvinfo : EIATTR_PARAM_CBANK
	.align		4
        /*000c*/ 	.byte	0x04, 0x0a
        /*000e*/ 	.short	(.L_4167 - .L_4166)
	.align		4
.L_4166:
        /*0010*/ 	.word	index@(.nv.constant0._ZN43_GLOBAL__N__9ae7fba5_10_SoftMax_cu_9f978f6321softmax_warp_backwardIfffLi7ELb0ELb1EEEvPT0_PKT_S5_iiiPKb)
        /*0014*/ 	.short	0x0160
        /*0016*/ 	.short	0x0030


	//----- nvinfo : EIATTR_CBANK_PARAM_SIZE
	.align		4
.L_4167:
        /*0018*/ 	.byte	0x03, 0x19
        /*001a*/ 	.short	0x0030


	//----- nvinfo : EIATTR_KPARAM_INFO
	.align		4
        /*001c*/ 	.byte	0x04, 0x17
        /*001e*/ 	.short	(.L_4169 - .L_4168)
.L_4168:
        /*0020*/ 	.word	0x00000000
        /*0024*/ 	.short	0x0006
        /*0026*/ 	.short	0x0028
        /*0028*/ 	.byte	0x00, 0xf0, 0x21, 0x00


	//----- nvinfo : EIATTR_KPARAM_INFO
	.align		4
.L_4169:
        /*002c*/ 	.byte	0x04, 0x17
        /*002e*/ 	.short	(.L_4171 - .L_4170)
.L_4170:
        /*0030*/ 	.word	0x00000000
        /*0034*/ 	.short	0x0005
        /*0036*/ 	.short	0x0020
        /*0038*/ 	.byte	0x00, 0xf0, 0x11, 0x00


	//----- nvinfo : EIATTR_KPARAM_INFO
	.align		4
.L_4171:
        /*003c*/ 	.byte	0x04, 0x17
        /*003e*/ 	.short	(.L_4173 - .L_4172)
.L_4172:
        /*0040*/ 	.word	0x00000000
        /*0044*/ 	.short	0x0004
        /*0046*/ 	.short	0x001c
        /*0048*/ 	.byte	0x00, 0xf0, 0x11, 0x00


	//----- nvinfo : EIATTR_KPARAM_INFO
	.align		4
.L_4173:
        /*004c*/ 	.byte	0x04, 0x17
        /*004e*/ 	.short	(.L_4175 - .L_4174)
.L_4174:
        /*0050*/ 	.word	0x00000000
        /*0054*/ 	.short	0x0003
        /*0056*/ 	.short	0x0018
        /*0058*/ 	.byte	0x00, 0xf0, 0x11, 0x00


	//----- nvinfo : EIATTR_KPARAM_INFO
	.align		4
.L_4175:
        /*005c*/ 	.byte	0x04, 0x17
        /*005e*/ 	.short	(.L_4177 - .L_4176)
.L_4176:
        /*0060*/ 	.word	0x00000000
        /*0064*/ 	.short	0x0002
        /*0066*/ 	.short	0x0010
        /*0068*/ 	.byte	0x00, 0xf0, 0x21, 0x00


	//----- nvinfo : EIATTR_KPARAM_INFO
	.align		4
.L_4177:
        /*006c*/ 	.byte	0x04, 0x17
        /*006e*/ 	.short	(.L_4179 - .L_4178)
.L_4178:
        /*0070*/ 	.word	0x00000000
        /*0074*/ 	.short	0x0001
        /*0076*/ 	.short	0x0008
        /*0078*/ 	.byte	0x00, 0xf0, 0x21, 0x00


	//----- nvinfo : EIATTR_KPARAM_INFO
	.align		4
.L_4179:
        /*007c*/ 	.byte	0x04, 0x17
        /*007e*/ 	.short	(.L_4181 - .L_4180)
.L_4180:
        /*0080*/ 	.word	0x00000000
        /*0084*/ 	.short	0x0000
        /*0086*/ 	.short	0x0000
        /*0088*/ 	.byte	0x00, 0xf0, 0x21, 0x00


	//----- nvinfo : EIATTR_MAXREG_COUNT
	.align		4
.L_4181:
        /*008c*/ 	.byte	0x03, 0x1b
        /*008e*/ 	.short	0x00ff


	//----- nvinfo : EIATTR_MERCURY_ISA_VERSION
	.align		4
        /*0090*/ 	.byte	0x03, 0x5f
        /*0092*/ 	.short	0x0000


	//----- nvinfo : EIATTR_COOP_GROUP_MASK_REGIDS
	.align		4
        /*0094*/ 	.byte	0x04, 0x29
        /*0096*/ 	.short	(.L_4183 - .L_4182)


	//   ....[0]....
.L_4182:
        /*0098*/ 	.word	0xffffffff


	//   ....[1]....
        /*009c*/ 	.word	0xffffffff


	//   ....[2]....
        /*00a0*/ 	.word	0xffffffff


	//   ....[3]....
        /*00a4*/ 	.word	0xffffffff


	//   ....[4]....
        /*00a8*/ 	.word	0xffffffff


	//   ....[5]....
        /*00ac*/ 	.word	0xffffffff


	//   ....[6]....
        /*00b0*/ 	.word	0xffffffff


	//   ....[7]....
        /*00b4*/ 	.word	0xffffffff


	//   ....[8]....
        /*00b8*/ 	.word	0xffffffff


	//   ....[9]....
        /*00bc*/ 	.word	0xffffffff


	//----- nvinfo : EIATTR_COOP_GROUP_INSTR_OFFSETS
	.align		4
.L_4183:
        /*00c0*/ 	.byte	0x04, 0x28
        /*00c2*/ 	.short	(.L_4185 - .L_4184)


	//   ....[0]....
.L_4184:
        /*00c4*/ 	.word	0x00000570


	//   ....[1]....
        /*00c8*/ 	.word	0x000005b0


	//   ....[2]....
        /*00cc*/ 	.word	0x000005d0


	//   ....[3]....
        /*00d0*/ 	.word	0x000005f0


	//   ....[4]....
        /*00d4*/ 	.word	0x00000620


	//   ....[5]....
        /*00d8*/ 	.word	0x00000640


	//   ....[6]....
        /*00dc*/ 	.word	0x00000660


	//   ....[7]....
        /*00e0*/ 	.word	0x00000680


	//   ....[8]....
        /*00e4*/ 	.word	0x00000790


	//   ....[9]....
        /*00e8*/ 	.word	0x000007a0


	//----- nvinfo : EIATTR_EXIT_INSTR_OFFSETS
	.align		4
.L_4185:
        /*00ec*/ 	.byte	0x04, 0x1c
        /*00ee*/ 	.short	(.L_4187 - .L_4186)


	//   ....[0]....
.L_4186:
        /*00f0*/ 	.word	0x000007b0


	//   ....[1]....
        /*00f4*/ 	.word	0x00000a40


	//   ....[2]....
        /*00f8*/ 	.word	0x00000c00


	//   ....[3]....
        /*00fc*/ 	.word	0x00000c40


	//   ....[4]....
        /*0100*/ 	.word	0x00000c70


	//----- nvinfo : EIATTR_CRS_STACK_SIZE
	.align		4
.L_4187:
        /*0104*/ 	.byte	0x04, 0x1e
        /*0106*/ 	.short	(.L_4189 - .L_4188)
.L_4188:
        /*0108*/ 	.word	0x00000000
.L_4189:


//--------------------- .nv.info._ZN43_GLOBAL__N__9ae7fba5_10_SoftMax_cu_9f978f6321softmax_warp_backwardIfffLi6ELb0ELb1EEEvPT0_PKT_S5_iiiPKb --------------------------
	.section	.nv.info._ZN43_GLOBAL__N__9ae7fba5_10_SoftMax_cu_9f978f6321softmax_warp_backwardIfffLi6ELb0ELb1EEEvPT0_PKT_S5_iiiPKb,"",@"SHT_CUDA_INFO"
	.sectionflags	@""
	.align	4


	//----- nvinfo : EIATTR_CUDA_API_VERSION
	.align		4
        /*0000*/ 	.byte	0x04, 0x37
        /*0002*/ 	.short	(.L_4191 - .L_4190)
.L_4190:
        /*0004*/ 	.word	0x00000082


	//----- nvinfo : EIATTR_SW2861232_WAR
	.align		4
.L_4191:
        /*0008*/ 	.byte	0x01, 0x35
	.zero		2


	//----- nvinfo : EIATTR_PARAM_CBANK
	.align		4
        /*000c*/ 	.byte	0x04, 0x0a
        /*000e*/ 	.short	(.L_4193 - .L_4192)
	.align		4
.L_4192:
        /*0010*/ 	.word	index@(.nv.constant0._ZN43_GLOBAL__N__9ae7fba5_10_SoftMax_cu_9f978f6321softmax_warp_backwardIfffLi6ELb0ELb1EEEvPT0_PKT_S5_iiiPKb)
        /*0014*/ 	.short	0x0160
        /*0016*/ 	.short	0x0030


	//----- nvinfo : EIATTR_CBANK_PARAM_SIZE
	.align		4
.L_4193:
        /*0018*/ 	.byte	0x03, 0x19
        /*001a*/ 	.short	0x0030


	//----- nvinfo : EIATTR_KPARAM_INFO
	.align		4
        /*001c*/ 	.byte	0x04, 0x17
        /*001e*/ 	.short	(.L_4195 - .L_4194)
.L_4194:
        /*0020*/ 	.word	0x00000000
        /*0024*/ 	.short	0x0006
        /*0026*/ 	.short	0x0028
        /*0028*/ 	.byte	0x00, 0xf0, 0x21, 0x00


	//----- nvinfo : EIATTR_KPARAM_INFO
	.align		4
.L_4195:
        /*002c*/ 	.byte	0x04, 0x17
        /*002e*/ 	.short	(.L_4197 - .L_4196)
.L_4196:
        /*0030*/ 	.word	0x00000000
        /*0034*/ 	.short	0x0005
        /*0036*/ 	.short	0x0020
        /*0038*/ 	.byte	0x00, 0xf0, 0x11, 0x00


	//----- nvinfo : EIATTR_KPARAM_INFO
	.align		4
.L_4197:
        /*003c*/ 	.byte	0x04, 0x17
        /*003e*/ 	.short	(.L_4199 - .L_4198)
.L_4198:
        /*0040*/ 	.word	0x00000000
        /*0044*/ 	.short	0x0004
        /*0046*/ 	.short	0x001c
        /*0048*/ 	.byte	0x00, 0xf0, 0x11, 0x00


	//----- nvinfo : EIATTR_KPARAM_INFO
	.align		4
.L_4199:
        /*004c*/ 	.byte	0x04, 0x17
        /*004e*/ 	.short	(.L_4201 - .L_4200)
.L_4200:
        /*0050*/ 	.word	0x00000000
        /*0054*/ 	.short	0x0003
        /*0056*/ 	.short	0x0018
        /*0058*/ 	.byte	0x00, 0xf0, 0x11, 0x00


	//----- nvinfo : EIATTR_KPARAM_INFO
	.align		4
.L_4201:
        /*005c*/ 	.byte	0x04, 0x17
        /*005e*/ 	.short	(.L_4203 - .L_4202)
.L_4202:
        /*0060*/ 	.word	0x00000000
        /*0064*/ 	.short	0x0002
        /*0066*/ 	.short	0x0010
        /*0068*/ 	.byte	0x00, 0xf0, 0x21, 0x00


	//----- nvinfo : EIATTR_KPARAM_INFO
	.align		4
.L_4203:
        /*006c*/ 	.byte	0x04, 0x17
        /*006e*/ 	.short	(.L_4205 - .L_4204)
.L_4204:
        /*0070*/ 	.word	0x00000000
        /*0074*/ 	.short	0x0001
        /*0076*/ 	.short	0x0008
        /*0078*/ 	.byte	0x00, 0xf0, 0x21, 0x00


	//----- nvinfo : EIATTR_KPARAM_INFO
	.align		4
.L_4205:
        /*007c*/ 	.byte	0x04, 0x17
        /*007e*/ 	.short	(.L_4207 - .L_4206)
.L_4206:
        /*0080*/ 	.word	0x00000000
        /*0084*/ 	.short	0x0000
        /*0086*/ 	.short	0x0000
        /*0088*/ 	.byte	0x00, 0xf0, 0x21, 0x00


	//----- nvinfo : EIATTR_MAXREG_COUNT
	.align		4
.L_4207:
        /*008c*/ 	.byte	0x03, 0x1b
        /*008e*/ 	.short	0x00ff


	//----- nvinfo : EIATTR_MERCURY_ISA_VERSION
	.align		4
        /*0090*/ 	.byte	0x03, 0x5f
        /*0092*/ 	.short	0x0000


	//----- nvinfo : EIATTR_COOP_GROUP_MASK_REGIDS
	.align		4
        /*0094*/ 	.byte	0x04, 0x29
        /*0096*/ 	.short	(.L_4209 - .L_4208)


	//   ....[0]....
.L_4208:
        /*0098*/ 	.word	0xffffffff


	//   ....[1]....
        /*009c*/ 	.word	0xffffffff


	//   ....[2]....
        /*00a0*/ 	.word	0xffffffff


	//   ....[3]....
        /*00a4*/ 	.word	0xffffffff


	//   ....[4]....
        /*00a8*/ 	.word	0xffffffff


	//   ....[5]....
        /*00ac*/ 	.word	0xffffffff


	//   ....[6]....
        /*00b0*/ 	.word	0xffffffff


	//   ....[7]....
        /*00b4*/ 	.word	0xffffffff


	//   ....[8]....
        /*00b8*/ 	.word	0xffffffff


	//   ....[9]....
        /*00bc*/ 	.word	0xffffffff


	//----- nvinfo : EIATTR_COOP_GROUP_INSTR_OFFSETS
	.align		4
.L_4209:
        /*00c0*/ 	.byte	0x04, 0x28
        /*00c2*/ 	.short	(.L_4211 - .L_4210)


	//   ....[0]....
.L_4210:
        /*00c4*/ 	.word	0x00000380


	//   ....[1]....
        /*00c8*/ 	.word	0x000003a0


	//   ....[2]....
        /*00cc*/ 	.word	0x000003c0


	//   ....[3]....
        /*00d0*/ 	.word	0x000003e0


	//   ....[4]....
        /*00d4*/ 	.word	0x00000400


	//   ....[5]....
        /*00d8*/ 	.word	0x00000420


	//   ....[6]....
        /*00dc*/ 	.word	0x00000500


	//   ....[7]....
        /*00e0*/ 	.word	0x00000510


	//   ....[8]....
        /*00e4*/ 	.word	0x00000540


	//   ....[9]....
        /*00e8*/ 	.word	0x00000550


	//----- nvinfo : EIATTR_EXIT_INSTR_OFFSETS
	.align		4
.L_4211:
        /*00ec*/ 	.byte	0x04, 0x1c
        /*00ee*/ 	.short	(.L_4213 - .L_4212)


	//   ....[0]....
.L_4212:
        /*00f0*/ 	.word	0x00000560


	//   ....[1]....
        /*00f4*/ 	.word	0x000006b0


	//   ....[2]....
        /*00f8*/ 	.word	0x00000770


	//   ....[3]....
        /*00fc*/ 	.word	0x000007b0


	//   ....[4]....
        /*0100*/ 	.word	0x000007e0


	//----- nvinfo : EIATTR_CRS_STACK_SIZE
	.align		4
.L_4213:
        /*0104*/ 	.byte	0x04, 0x1e
        /*0106*/ 	.short	(.L_4215 - .L_4214)
.L_4214:
        /*0108*/ 	.word	0x00000000
.L_4215:


//--------------------- .nv.info._ZN43_GLOBAL__N__9ae7fba5_10_SoftMax_cu_9f978f6321softmax_warp_backwardIfffLi5ELb0ELb1EEEvPT0_PKT_S5_iiiPKb --------------------------
	.section	.nv.info._ZN43_GLOBAL__N__9ae7fba5_10_SoftMax_cu_9f978f6321softmax_warp_backwardIfffLi5ELb0ELb1EEEvPT0_PKT_S5_iiiPKb,"",@"SHT_CUDA_INFO"
	.sectionflags	@""
	.align	4


	//----- nvinfo : EIATTR_CUDA_API_VERSION
	.align		4
        /*0000*/ 	.byte	0x04, 0x37
        /*0002*/ 	.short	(.L_4217 - .L_4216)
.L_4216:
        /*0004*/ 	.word	0x00000082


	//----- nvinfo : EIATTR_SW2861232_WAR
	.align		4
.L_4217:
        /*0008*/ 	.byte	0x01, 0x35
	.zero		2


	//----- nvinfo : EIATTR_PARAM_CBANK
	.align		4
        /*000c*/ 	.byte	0x04, 0x0a
        /*000e*/ 	.short	(.L_4219 - .L_4218)
	.align		4
.L_4218:
        /*0010*/ 	.word	index@(.nv.constant0._ZN43_GLOBAL__N__9ae7fba5_10_SoftMax_cu_9f978f6321softmax_warp_backwardIfffLi5ELb0ELb1EEEvPT0_PKT_S5_iiiPKb)
        /*0014*/ 	.short	0x0160
        /*0016*/ 	.short	0x0030


	//----- nvinfo : EIATTR_CBANK_PARAM_SIZE
	.align		4
.L_4219:
        /*0018*/ 	.byte	0x03, 0x19
        /*001a*/ 	.short	0x0030


	//----- nvinfo : EIATTR_KPARAM_INFO
	.align		4
        /*001c*/ 	.byte	0x04, 0x17
        /*001e*/ 	.short	(.L_4221 - .L_4220)
.L_4220:
        /*0020*/ 	.word	0x00000000
        /*0024*/ 	.short	0x0006
        /*0026*/ 	.short	0x0028
        /*0028*/ 	.byte	0x00, 0xf0, 0x21, 0x00


	//----- nvinfo : EIATTR_KPARAM_INFO
	.align		4
.L_4221:
        /*002c*/ 	.byte	0x04, 0x17
        /*002e*/ 	.short	(.L_4223 - .L_4222)
.L_4222:
        /*0030*/ 	.word	0x00000000
        /*0034*/ 	.short	0x0005
        /*0036*/ 	.short	0x0020
        /*0038*/ 	.byte	0x00, 0xf0, 0x11, 0x00


	//----- nvinfo : EIATTR_KPARAM_INFO
	.align		4
.L_4223:
        /*003c*/ 	.byte	0x04, 0x17
        /*003e*/ 	.short	(.L_4225 - .L_4224)
.L_4224:
        /*0040*/ 	.word	0x00000000
        /*0044*/ 	.short	0x0004
        /*0046*/ 	.short	0x001c
        /*0048*/ 	.byte	0x00, 0xf0, 0x11, 0x00


	//----- nvinfo : EIATTR_KPARAM_INFO
	.align		4
.L_4225:
        /*004c*/ 	.byte	0x04, 0x17
        /*004e*/ 	.short	(.L_4227 - .L_4226)
.L_4226:
        /*0050*/ 	.word	0x00000000
        /*0054*/ 	.short	0x0003
        /*0056*/ 	.short	0x0018
        /*0058*/ 	.byte	0x00, 0xf0, 0x11, 0x00


	//----- nvinfo : EIATTR_KPARAM_INFO
	.align		4
.L_4227:
        /*005c*/ 	.byte	0x04, 0x17
        /*005e*/ 	.short	(.L_4229 - .L_4228)
.L_4228:
        /*0060*/ 	.word	0x00000000
        /*0064*/ 	.short	0x0002
        /*0066*/ 	.short	0x0010
        /*0068*/ 	.byte	0x00, 0xf0, 0x21, 0x00


	//----- nvinfo : EIATTR_KPARAM_INFO
	.align		4
.L_4229:
        /*006c*/ 	.byte	0x04, 0x17
        /*006e*/ 	.short	(.L_4231 - .L_4230)
.L_4230:
        /*0070*/ 	.word	0x00000000
        /*0074*/ 	.short	0x0001
        /*0076*/ 	.short	0x0008
        /*0078*/ 	.byte	0x00, 0xf0, 0x21, 0x00


	//----- nvinfo : EIATTR_KPARAM_INFO
	.align		4
.L_4231:
        /*007c*/ 	.byte	0x04, 0x17
        /*007e*/ 	.short	(.L_4233 - .L_4232)
.L_4232:
        /*0080*/ 	.word	0x00000000
        /*0084*/ 	.short	0x0000
        /*0086*/ 	.short	0x0000
        /*0088*/ 	.byte	0x00, 0xf0, 0x21, 0x00


	//----- nvinfo : EIATTR_MAXREG_COUNT
	.align		4
.L_4233:
        /*008c*/ 	.byte	0x03, 0x1b
        /*008e*/ 	.short	0x00ff


	//----- nvinfo : EIATTR_MERCURY_ISA_VERSION
	.align		4
        /*0090*/ 	.byte	0x03, 0x5f
        /*0092*/ 	.short	0x0000


	//----- nvinfo : EIATTR_COOP_GROUP_MASK_REGIDS
	.align		4
        /*0094*/ 	.byte	0x04, 0x29
        /*0096*/ 	.short	(.L_4235 - .L_4234)


	//   ....[0]....
.L_4234:
        /*0098*/ 	.word	0xffffffff


	//   ....[1]....
        /*009c*/ 	.word	0xffffffff


	//   ....[2]....
        /*00a0*/ 	.word	0xffffffff


	//   ....[3]....
        /*00a4*/ 	.word	0xffffffff


	//   ....[4]....
        /*00a8*/ 	.word	0xffffffff


	//   ....[5]....
        /*00ac*/ 	.word	0xffffffff


	//   ....[6]....
        /*00b0*/ 	.word	0xffffffff


	//   ....[7]....
        /*00b4*/ 	.word	0xffffffff


	//   ....[8]....
        /*00b8*/ 	.word	0xffffffff


	//   ....[9]....
        /*00bc*/ 	.word	0xffffffff


	//----- nvinfo : EIATTR_COOP_GROUP_INSTR_OFFSETS
	.align		4
.L_4235:
        /*00c0*/ 	.byte	0x04, 0x28
        /*00c2*/ 	.short	(.L_4237 - .L_4236)


	//   ....[0]....
.L_4236:
        /*00c4*/ 	.word	0x000002b0


	//   ....[1]....
        /*00c8*/ 	.word	0x000002f0


	//   ....[2]....
        /*00cc*/ 	.word	0x00000310


	//   ....[3]....
        /*00d0*/ 	.word	0x00000330


	//   ....[4]....
        /*00d4*/ 	.word	0x00000350


	//   ....[5]....
        /*00d8*/ 	.word	0x00000370


	//   ....[6]....
        /*00dc*/ 	.word	0x00000390


	//   ....[7]....
        /*00e0*/ 	.word	0x00000440


	//   ....[8]....
        /*00e4*/ 	.word	0x00000460


	//   ....[9]....
        /*00e8*/ 	.word	0x00000480


	//----- nvinfo : EIATTR_EXIT_INSTR_OFFSETS
	.align		4
.L_4237:
        /*00ec*/ 	.byte	0x04, 0x1c
        /*00ee*/ 	.short	(.L_4239 - .L_4238)


	//   ....[0]....
.L_4238:
        /*00f0*/ 	.word	0x00000490


	//   ....[1]....
        /*00f4*/ 	.word	0x00000550


	//   ....[2]....
        /*00f8*/ 	.word	0x00000560


	//   ....[3]....
        /*00fc*/ 	.word	0x000005e0


	//   ....[4]....
        /*0100*/ 	.word	0x00000610


	//----- nvinfo : EIATTR_CRS_STACK_SIZE
	.align		4
.L_4239:
        /*0104*/ 	.byte	0x04, 0x1e
        /*0106*/ 	.short	(.L_4241 - .L_4240)
.L_4240:
        /*0108*/ 	.word	0x00000000
.L_4241:


//--------------------- .nv.info._ZN43_GLOBAL__N__9ae7fba5_10_SoftMax_cu_9f978f6321softmax_warp_backwardIfffLi4ELb0ELb1EEEvPT0_PKT_S5_iiiPKb --------------------------
	.section	.nv.info._ZN43_GLOBAL__N__9ae7fba5_10_SoftMax_cu_9f978f6321softmax_warp_backwardIfffLi4ELb0ELb1EEEvPT0_PKT_S5_iiiPKb,"",@"SHT_CUDA_INFO"
	.sectionflags	@""
	.align	4


	//----- nvinfo : EIATTR_CUDA_API_VERSION
	.align		4
        /*0000*/ 	.byte	0x04, 0x37
        /*0002*/ 	.short	(.L_4243 - .L_4242)
.L_4242:
        /*0004*/ 	.word	0x00000082


	//----- nvinfo : EIATTR_SW2861232_WAR
	.align		4
.L_4243:
        /*0008*/ 	.byte	0x01, 0x35
	.zero		2


	//----- nvinfo : EIATTR_PARAM_CBANK
	.align		4
        /*000c*/ 	.byte	0x04, 0x0a
        /*000e*/ 	.short	(.L_4245 - .L_4244)
	.align		4
.L_4244:
        /*0010*/ 	.word	index@(.nv.constant0._ZN43_GLOBAL__N__9ae7fba5_10_SoftMax_cu_9f978f6321softmax_warp_backwardIfffLi4ELb0ELb1EEEvPT0_PKT_S5_iiiPKb)
        /*0014*/ 	.short	0x0160
        /*0016*/ 	.short	0x0030


	//----- nvinfo : EIATTR_CBANK_PARAM_SIZE
	.align		4
.L_4245:
        /*0018*/ 	.byte	0x03, 0x19
        /*001a*/ 	.short	0x0030


	//----- nvinfo : EIATTR_KPARAM_INFO
	.align		4
        /*001c*/ 	.byte	0x04, 0x17
        /*001e*/ 	.short	(.L_4247 - .L_4246)
.L_4246:
        /*0020*/ 	.word	0x00000000
        /*0024*/ 	.short	0x0006
        /*0026*/ 	.short	0x0028
        /*0028*/ 	.byte	0x00, 0xf0, 0x21, 0x00


	//----- nvinfo : EIATTR_KPARAM_INFO
	.align		4
.L_4247:
        /*002c*/ 	.byte	0x04, 0x17
        /*002e*/ 	.short	(.L_4249 - .L_4248)
.L_4248:
        /*0030*/ 	.word	0x00000000
        /*0034*/ 	.short	0x0005
        /*0036*/ 	.short	0x0020
        /*0038*/ 	.byte	0x00, 0xf0, 0x11, 0x00


	//----- nvinfo : EIATTR_KPARAM_INFO
	.align		4
.L_4249:
        /*003c*/ 	.byte	0x04, 0x17
        /*003e*/ 	.short	(.L_4251 - .L_4250)
.L_4250:
        /*0040*/ 	.word	0x00000000
        /*0044*/ 	.short	0x0004
        /*0046*/ 	.short	0x001c
        /*0048*/ 	.byte	0x00, 0xf0, 0x11, 0x00


	//----- nvinfo : EIATTR_KPARAM_INFO
	.align		4
.L_4251:
        /*004c*/ 	.byte	0x04, 0x17
        /*004e*/ 	.short	(.L_4253 - .L_4252)
.L_4252:
        /*0050*/ 	.word	0x00000000
        /*0054*/ 	.short	0x0003
        /*0056*/ 	.short	0x0018
        /*0058*/ 	.byte	0x00, 0xf0, 0x11, 0x00


	//----- nvinfo : EIATTR_KPARAM_INFO
	.align		4
.L_4253:
        /*005c*/ 	.byte	0x04, 0x17
        /*005e*/ 	.short	(.L_4255 - .L_4254)
.L_4254:
        /*0060*/ 	.word	0x00000000
        /*0064*/ 	.short	0x0002
        /*0066*/ 	.short	0x0010
        /*0068*/ 	.byte	0x00, 0xf0, 0x21, 0x00


	//----- nvinfo : EIATTR_KPARAM_INFO
	.align		4
.L_4255:
        /*006c*/ 	.byte	0x04, 0x17
        /*006e*/ 	.short	(.L_4257 - .L_4256)
.L_4256:
        /*0070*/ 	.word	0x00000000
        /*0074*/ 	.short	0x0001
        /*0076*/ 	.short	0x0008
        /*0078*/ 	.byte	0x00, 0xf0, 0x21, 0x00


	//----- nvinfo : EIATTR_KPARAM_INFO
	.align		4
.L_4257:
        /*007c*/ 	.byte	0x04, 0x17
        /*007e*/ 	.short	(.L_4259 - .L_4258)
.L_4258:
        /*0080*/ 	.word	0x00000000
        /*0084*/ 	.short	0x0000
        /*0086*/ 	.short	0x0000
        /*0088*/ 	.byte	0x00, 0xf0, 0x21, 0x00


	//----- nvinfo : EIATTR_MAXREG_COUNT
	.align		4
.L_4259:
        /*008c*/ 	.byte	0x03, 0x1b
        /*008e*/ 	.short	0x00ff


	//----- nvinfo : EIATTR_MERCURY_ISA_VERSION
	.align		4
        /*0090*/ 	.byte	0x03, 0x5f
        /*0092*/ 	.short	0x0000


	//----- nvinfo : EIATTR_COOP_GROUP_MASK_REGIDS
	.align		4
        /*0094*/ 	.byte	0x04, 0x29
        /*0096*/ 	.short	(.L_4261 - .L_4260)


	//   ....[0]....
.L_4260:
        /*0098*/ 	.word	0xffffffff


	//   ....[1]....
        /*009c*/ 	.word	0xffffffff


	//   ....[2]....
        /*00a0*/ 	.word	0xffffffff


	//   ....[3]....
        /*00a4*/ 	.word	0xffffffff


	//   ....[4]....
        /*00a8*/ 	.word	0xffffffff


	//   ....[5]....
        /*00ac*/ 	.word	0xffffffff


	//   ....[6]....
        /*00b0*/ 	.word	0xffffffff


	//   ....[7]....
        /*00b4*/ 	.word	0xffffffff


	//----- nvinfo : EIATTR_COOP_GROUP_INSTR_OFFSETS
	.align		4
.L_4261:
        /*00b8*/ 	.byte	0x04, 0x28
        /*00ba*/ 	.short	(.L_4263 - .L_4262)


	//   ....[0]....
.L_4262:
        /*00bc*/ 	.word	0x000002b0


	//   ....[1]....
        /*00c0*/ 	.word	0x000002f0


	//   ....[2]....
        /*00c4*/ 	.word	0x00000310


	//   ....[3]....
        /*00c8*/ 	.word	0x00000330


	//   ....[4]....
        /*00cc*/ 	.word	0x00000350


	//   ....[5]....
        /*00d0*/ 	.word	0x00000400


	//   ....[6]....
        /*00d4*/ 	.word	0x00000420


	//   ....[7]....
        /*00d8*/ 	.word	0x00000440


	//----- nvinfo : EIATTR_EXIT_INSTR_OFFSETS
	.align		4
.L_4263:
        /*00dc*/ 	.byte	0x04, 0x1c
        /*00de*/ 	.short	(.L_4265 - .L_4264)


	//   ....[0]....
.L_4264:
        /*00e0*/ 	.word	0x00000450


	//   ....[1]....
        /*00e4*/ 	.word	0x00000510


	//   ....[2]....
        /*00e8*/ 	.word	0x00000520


	//   ....[3]....
        /*00ec*/ 	.word	0x000005a0


	//   ....[4]....
        /*00f0*/ 	.word	0x000005d0


	//----- nvinfo : EIATTR_CRS_STACK_SIZE
	.align		4
.L_4265:
        /*00f4*/ 	.byte	0x04, 0x1e
        /*00f6*/ 	.short	(.L_4267 - .L_4266)
.L_4266:
        /*00f8*/ 	.word	0x00000000
.L_4267:


//--------------------- .nv.info._ZN43_GLOBAL__N__9ae7fba5_10_SoftMax_cu_9f978f6321softmax_warp_backwardIfffLi3ELb0ELb1EEEvPT0_PKT_S5_iiiPKb --------------------------
	.section	.nv.info._ZN43_GLOBAL__N__9ae7fba5_10_SoftMax_cu_9f978f6321softmax_warp_backwardIfffLi3ELb0ELb1EEEvPT0_PKT_S5_iiiPKb,"",@"SHT_CUDA_INFO"
	.sectionflags	@""
	.align	4


	//----- nvinfo : EIATTR_CUDA_API_VERSION
	.align		4
        /*0000*/ 	.byte	0x04, 0x37
        /*0002*/ 	.short	(.L_4269 - .L_4268)
.L_4268:
        /*0004*/ 	.word	0x00000082


	//----- nvinfo : EIATTR_SW2861232_WAR
	.align		4
.L_4269:
        /*0008*/ 	.byte	0x01, 0x35
	.zero		2


	//----- nvinfo : EIATTR_PARAM_CBANK
	.align		4
        /*000c*/ 	.byte	0x04, 0x0a
        /*000e*/ 	.short	(.L_4271 - .L_4270)
	.align		4
.L_4270:
        /*0010*/ 	.word	index@(.nv.constant0._ZN43_GLOBAL__N__9ae7fba5_10_SoftMax_cu_9f978f6321softmax_warp_backwardIfffLi3ELb0ELb1EEEvPT0_PKT_S5_iiiPKb)
        /*0014*/ 	.short	0x0160
        /*0016*/ 	.short	0x0030


	//----- nvinfo : EIATTR_CBANK_PARAM_SIZE
	.align		4
.L_4271:
        /*0018*/ 	.byte	0x03, 0x19
        /*001a*/ 	.short	0x0030


	//----- nvinfo : EIATTR_KPARAM_INFO
	.align		4
        /*001c*/ 	.byte	0x04, 0x17
        /*001e*/ 	.short	(.L_4273 - .L_4272)
.L_4272:
        /*0020*/ 	.word	0x00000000
        /*0024*/ 	.short	0x0006
        /*0026*/ 	.short	0x0028
        /*0028*/ 	.byte	0x00, 0xf0, 0x21, 0x00


	//----- nvinfo : EIATTR_KPARAM_INFO
	.align		4
.L_4273:
        /*002c*/ 	.byte	0x04, 0x17
        /*002e*/ 	.short	(.L_4275 - .L_4274)
.L_4274:
        /*0030*/ 	.word	0x00000000
        /*0034*/ 	.short	0x0005
        /*0036*/ 	.short	0x0020
        /*0038*/ 	.byte	0x00, 0xf0, 0x11, 0x00


	//----- nvinfo : EIATTR_KPARAM_INFO
	.align		4
.L_4275:
        /*003c*/ 	.byte	0x04, 0x17
        /*003e*/ 	.short	(.L_4277 - .L_4276)
.L_4276:
        /*0040*/ 	.word	0x00000000
        /*0044*/ 	.short	0x0004
        /*0046*/ 	.short	0x001c
        /*0048*/ 	.byte	0x00, 0xf0, 0x11, 0x00


	//----- nvinfo : EIATTR_KPARAM_INFO
	.align		4
.L_4277:
        /*004c*/ 	.byte	0x04, 0x17
        /*004e*/ 	.short	(.L_4279 - .L_4278)
.L_4278:
        /*0050*/ 	.word	0x00000000
        /*0054*/ 	.short	0x0003
        /*0056*/ 	.short	0x0018
        /*0058*/ 	.byte	0x00, 0xf0, 0x11, 0x00


	//----- nvinfo : EIATTR_KPARAM_INFO
	.align		4
.L_4279:
        /*005c*/ 	.byte	0x04, 0x17
        /*005e*/ 	.short	(.L_4281 - .L_4280)
.L_4280:
        /*0060*/ 	.word	0x00000000
        /*0064*/ 	.short	0x0002
        /*0066*/ 	.short	0x0010
        /*0068*/ 	.byte	0x00, 0xf0, 0x21, 0x00


	//----- nvinfo : EIATTR_KPARAM_INFO
	.align		4
.L_4281:
        /*006c*/ 	.byte	0x04, 0x17
        /*006e*/ 	.short	(.L_4283 - .L_4282)
.L_4282:
        /*0070*/ 	.word	0x00000000
        /*0074*/ 	.short	0x0001
        /*0076*/ 	.short	0x0008
        /*0078*/ 	.byte	0x00, 0xf0, 0x21, 0x00


	//----- nvinfo : EIATTR_KPARAM_INFO
	.align		4
.L_4283:
        /*007c*/ 	.byte	0x04, 0x17
        /*007e*/ 	.short	(.L_4285 - .L_4284)
.L_4284:
        /*0080*/ 	.word	0x00000000
        /*0084*/ 	.short	0x0000
        /*0086*/ 	.short	0x0000
        /*0088*/ 	.byte	0x00, 0xf0, 0x21, 0x00


	//----- nvinfo : EIATTR_MAXREG_COUNT
	.align		4
.L_4285:
        /*008c*/ 	.byte	0x03, 0x1b
        /*008e*/ 	.short	0x00ff


	//----- nvinfo : EIATTR_MERCURY_ISA_VERSION
	.align		4
        /*0090*/ 	.byte	0x03, 0x5f
        /*0092*/ 	.short	0x0000


	//----- nvinfo : EIATTR_COOP_GROUP_MASK_REGIDS
	.align		4
        /*0094*/ 	.byte	0x04, 0x29
        /*0096*/ 	.short	(.L_4287 - .L_4286)


	//   ....[0]....
.L_4286:
        /*0098*/ 	.word	0xffffffff


	//   ....[1]....
        /*009c*/ 	.word	0xffffffff


	//   ....[2]....
        /*00a0*/ 	.word	0xffffffff


	//   ....[3]....
        /*00a4*/ 	.word	0xffffffff


	//   ....[4]....
        /*00a8*/ 	.word	0xffffffff


	//   ....[5]....
        /*00ac*/ 	.word	0xffffffff


	//----- nvinfo : EIATTR_COOP_GROUP_INSTR_OFFSETS
	.align		4
.L_4287:
        /*00b0*/ 	.byte	0x04, 0x28
        /*00b2*/ 	.short	(.L_4289 - .L_4288)


	//   ....[0]....
.L_4288:
        /*00b4*/ 	.word	0x000002f0


	//   ....[1]....
        /*00b8*/ 	.word	0x00000310


	//   ....[2]....
        /*00bc*/ 	.word	0x000003a0


	//   ....[3]....
        /*00c0*/ 	.word	0x000003d0


	//   ....[4]....
        /*00c4*/ 	.word	0x000003e0


	//   ....[5]....
        /*00c8*/ 	.word	0x00000400


	//----- nvinfo : EIATTR_EXIT_INSTR_OFFSETS
	.align		4
.L_4289:
        /*00cc*/ 	.byte	0x04, 0x1c
        /*00ce*/ 	.short	(.L_4291 - .L_4290)


	//   ....[0]....
.L_4290:
        /*00d0*/ 	.word	0x00000410


	//   ....[1]....
        /*00d4*/ 	.word	0x000004d0


	//   ....[2]....
        /*00d8*/ 	.word	0x000004e0


	//   ....[3]....
        /*00dc*/ 	.word	0x00000570


	//   ....[4]....
        /*00e0*/ 	.word	0x000005a0


	//----- nvinfo : EIATTR_CRS_STACK_SIZE
	.align		4
.L_4291:
        /*00e4*/ 	.byte	0x04, 0x1e
        /*00e6*/ 	.short	(.L_4293 - .L_4292)
.L_4292:
        /*00e8*/ 	.word	0x00000000
.L_4293:


//--------------------- .nv.info._ZN43_GLOBAL__N__9ae7fba5_10_SoftMax_cu_9f978f6321softmax_warp_backwardIfffLi2ELb0ELb1EEEvPT0_PKT_S5_iiiPKb --------------------------
	.section	.nv.info._ZN43_GLOBAL__N__9ae7fba5_10_SoftMax_cu_9f978f6321softmax_warp_backwardIfffLi2ELb0ELb1EEEvPT0_PKT_S5_iiiPKb,"",@"SHT_CUDA_INFO"
	.sectionflags	@""
	.align	4


	//----- nvinfo : EIATTR_CUDA_API_VERSION
	.align		4
        /*0000*/ 	.byte	0x04, 0x37
        /*0002*/ 	.short	(.L_4295 - .L_4294)
.L_4294:
        /*0004*/ 	.word	0x00000082


	//----- nvinfo : EIATTR_SW2861232_WAR
	.align		4
.L_4295:
        /*0008*/ 	.byte	0x01, 0x35
	.zero		2


	//----- nvinfo : EIATTR_PARAM_CBANK
	.align		4
        /*000c*/ 	.byte	0x04, 0x0a
        /*000e*/ 	.short	(.L_4297 - .L_4296)
	.align		4
.L_4296:
        /*0010*/ 	.word	index@(.nv.constant0._ZN43_GLOBAL__N__9ae7fba5_10_SoftMax_cu_9f978f6321softmax_warp_backwardIfffLi2ELb0ELb1EEEvPT0_PKT_S5_iiiPKb)
        /*0014*/ 	.short	0x0160
        /*0016*/ 	.short	0x0030


	//----- nvinfo : EIATTR_CBANK_PARAM_SIZE
	.align		4
.L_4297:
        /*0018*/ 	.byte	0x03, 0x19
        /*001a*/ 	.short	0x0030


	//----- nvinfo : EIATTR_KPARAM_INFO
	.align		4
        /*001c*/ 	.byte	0x04, 0x17
        /*001e*/ 	.short	(.L_4299 - .L_4298)
.L_4298:
        /*0020*/ 	.word	0x00000000
        /*0024*/ 	.short	0x0006
        /*0026*/ 	.short	0x0028
        /*0028*/ 	.byte	0x00, 0xf0, 0x21, 0x00


	//----- nvinfo : EIATTR_KPARAM_INFO
	.align		4
.L_4299:
        /*002c*/ 	.byte	0x04, 0x17
        /*002e*/ 	.short	(.L_4301 - .L_4300)
.L_4300:
        /*0030*/ 	.word	0x00000000
        /*0034*/ 	.short	0x0005
        /*0036*/ 	.short	0x0020
        /*0038*/ 	.byte	0x00, 0xf0, 0x11, 0x00


	//----- nvinfo : EIATTR_KPARAM_INFO
	.align		4
.L_4301:
        /*003c*/ 	.byte	0x04, 0x17
        /*003e*/ 	.short	(.L_4303 - .L_4302)
.L_4302:
        /*0040*/ 	.word	0x00000000
        /*0044*/ 	.short	0x0004
        /*0046*/ 	.short	0x001c
        /*0048*/ 	.byte	0x00, 0xf0, 0x11, 0x00


	//----- nvinfo : EIATTR_KPARAM_INFO
	.align		4
.L_4303:
        /*004c*/ 	.byte	0x04, 0x17
        /*004e*/ 	.short	(.L_4305 - .L_4304)
.L_4304:
        /*0050*/ 	.word	0x00000000
        /*0054*/ 	.short	0x0003
        /*0056*/ 	.short	0x0018
        /*0058*/ 	.byte	0x00, 0xf0, 0x11, 0x00


	//----- nvinfo : EIATTR_KPARAM_INFO
	.align		4
.L_4305:
        /*005c*/ 	.byte	0x04, 0x17
        /*005e*/ 	.short	(.L_4307 - .L_4306)
.L_4306:
        /*0060*/ 	.word	0x00000000
        /*0064*/ 	.short	0x0002
        /*0066*/ 	.short	0x0010
        /*0068*/ 	.byte	0x00, 0xf0, 0x21, 0x00


	//----- nvinfo : EIATTR_KPARAM_INFO
	.align		4
.L_4307:
        /*006c*/ 	.byte	0x04, 0x17
        /*006e*/ 	.short	(.L_4309 - .L_4308)
.L_4308:
        /*0070*/ 	.word	0x00000000
        /*0074*/ 	.short	0x0001
        /*0076*/ 	.short	0x0008
        /*0078*/ 	.byte	0x00, 0xf0, 0x21, 0x00


	//----- nvinfo : EIATTR_KPARAM_INFO
	.align		4
.L_4309:
        /*007c*/ 	.byte	0x04, 0x17
        /*007e*/ 	.short	(.L_4311 - .L_4310)
.L_4310:
        /*0080*/ 	.word	0x00000000
        /*0084*/ 	.short	0x0000
        /*0086*/ 	.short	0x0000
        /*0088*/ 	.byte	0x00, 0xf0, 0x21, 0x00


	//----- nvinfo : EIATTR_MAXREG_COUNT
	.align		4
.L_4311:
        /*008c*/ 	.byte	0x03, 0x1b
        /*008e*/ 	.short	0x00ff


	//----- nvinfo : EIATTR_MERCURY_ISA_VERSION
	.align		4
        /*0090*/ 	.byte	0x03, 0x5f
        /*0092*/ 	.short	0x0000


	//----- nvinfo : EIATTR_COOP_GROUP_MASK_REGIDS
	.align		4
        /*0094*/ 	.byte	0x04, 0x29
        /*0096*/ 	.short	(.L_4313 - .L_4312)


	//   ....[0]....
.L_4312:
        /*0098*/ 	.word	0xffffffff


	//   ....[1]....
        /*009c*/ 	.word	0xffffffff


	//   ....[2]....
        /*00a0*/ 	.word	0xffffffff


	//   ....[3]....
        /*00a4*/ 	.word	0xffffffff


	//----- nvinfo : EIATTR_COOP_GROUP_INSTR_OFFSETS
	.align		4
.L_4313:
        /*00a8*/ 	.byte	0x04, 0x28
        /*00aa*/ 	.short	(.L_4315 - .L_4314)


	//   ....[0]....
.L_4314:
        /*00ac*/ 	.word	0x00000310


	//   ....[1]....
        /*00b0*/ 	.word	0x00000380


	//   ....[2]....
        /*00b4*/ 	.word	0x000003a0


	//   ....[3]....
        /*00b8*/ 	.word	0x000003c0


	//----- nvinfo : EIATTR_EXIT_INSTR_OFFSETS
	.align		4
.L_4315:
        /*00bc*/ 	.byte	0x04, 0x1c
        /*00be*/ 	.short	(.L_4317 - .L_4316)


	//   ....[0]....
.L_4316:
        /*00c0*/ 	.word	0x000003d0


	//   ....[1]....
        /*00c4*/ 	.word	0x00000490


	//   ....[2]....
        /*00c8*/ 	.word	0x000004a0


	//   ....[3]....
        /*00cc*/ 	.word	0x00000530


	//   ....[4]....
        /*00d0*/ 	.word	0x00000560


	//----- nvinfo : EIATTR_CRS_STACK_SIZE
	.align		4
.L_4317:
        /*00d4*/ 	.byte	0x04, 0x1e
        /*00d6*/ 	.short	(.L_4319 - .L_4318)
.L_4318:
        /*00d8*/ 	.word	0x00000000
.L_4319:


//--------------------- .nv.info._ZN43_GLOBAL__N__9ae7fba5_10_SoftMax_cu_9f978f6321softmax_warp_backwardIfffLi1ELb0ELb1EEEvPT0_PKT_S5_iiiPKb --------------------------
	.section	.nv.info._ZN43_GLOBAL__N__9ae7fba5_10_SoftMax_cu_9f978f6321softmax_warp_backwardIfffLi1ELb0ELb1EEEvPT0_PKT_S5_iiiPKb,"",@"SHT_CUDA_INFO"
	.sectionflags	@""
	.align	4


	//----- nvinfo : EIATTR_CUDA_API_VERSION
	.align		4
        /*0000*/ 	.byte	0x04, 0x37
        /*0002*/ 	.short	(.L_4321 - .L_4320)
.L_4320:
        /*0004*/ 	.word	0x00000082


	//----- nvinfo : EIATTR_SW2861232_WAR
	.align		4
.L_4321:
        /*0008*/ 	.byte	0x01, 0x35
	.zero		2


	//----- nvinfo : EIATTR_PARAM_CBANK
	.align		4
        /*000c*/ 	.byte	0x04, 0x0a
        /*000e*/ 	.short	(.L_4323 - .L_4322)
	.align		4
.L_4322:
        /*0010*/ 	.word	index@(.nv.constant0._ZN43_GLOBAL__N__9ae7fba5_10_SoftMax_cu_9f978f6321softmax_warp_backwardIfffLi1ELb0ELb1EEEvPT0_PKT_S5_iiiPKb)
        /*0014*/ 	.short	0x0160
        /*0016*/ 	.short	0x0030


	//----- nvinfo : EIATTR_CBANK_PARAM_SIZE
	.align		4
.L_4323:
        /*0018*/ 	.byte	0x03, 0x19
        /*001a*/ 	.short	0x0030


	//----- nvinfo : EIATTR_KPARAM_INFO
	.align		4
        /*001c*/ 	.byte	0x04, 0x17
        /*001e*/ 	.short	(.L_4325 - .L_4324)
.L_4324:
        /*0020*/ 	.word	0x00000000
        /*0024*/ 	.short	0x0006
        /*0026*/ 	.short	0x0028
        /*0028*/ 	.byte	0x00, 0xf0, 0x21, 0x00


	//----- nvinfo : EIATTR_KPARAM_INFO
	.align		4
.L_4325:
        /*002c*/ 	.byte	0x04, 0x17
        /*002e*/ 	.short	(.L_4327 - .L_4326)
.L_4326:
        /*0030*/ 	.word	0x00000000
        /*0034*/ 	.short	0x0005
        /*0036*/ 	.short	0x0020
        /*0038*/ 	.byte	0x00, 0xf0, 0x11, 0x00


	//----- nvinfo : EIATTR_KPARAM_INFO
	.align		4
.L_4327:
        /*003c*/ 	.byte	0x04, 0x17
        /*003e*/ 	.short	(.L_4329 - .L_4328)
.L_4328:
        /*0040*/ 	.word	0x00000000
        /*0044*/ 	.short	0x0004
        /*0046*/ 	.short	0x001c
        /*0048*/ 	.byte	0x00, 0xf0, 0x11, 0x00


	//----- nvinfo : EIATTR_KPARAM_INFO
	.align		4
.L_4329:
        /*004c*/ 	.byte	0x04, 0x17
        /*004e*/ 	.short	(.L_4331 - .L_4330)
.L_4330:
        /*0050*/ 	.word	0x00000000
        /*0054*/ 	.short	0x0003
        /*0056*/ 	.short	0x0018
        /*0058*/ 	.byte	0x00, 0xf0, 0x11, 0x00


	//----- nvinfo : EIATTR_KPARAM_INFO
	.align		4
.L_4331:
        /*005c*/ 	.byte	0x04, 0x17
        /*005e*/ 	.short	(.L_4333 - .L_4332)
.L_4332:
        /*0060*/ 	.word	0x00000000
        /*0064*/ 	.short	0x0002
        /*0066*/ 	.short	0x0010
        /*0068*/ 	.byte	0x00, 0xf0, 0x21, 0x00


	//----- nvinfo : EIATTR_KPARAM_INFO
	.align		4
.L_4333:
        /*006c*/ 	.byte	0x04, 0x17
        /*006e*/ 	.short	(.L_4335 - .L_4334)
.L_4334:
        /*0070*/ 	.word	0x00000000
        /*0074*/ 	.short	0x0001
        /*0076*/ 	.short	0x0008
        /*0078*/ 	.byte	0x00, 0xf0, 0x21, 0x00


	//----- nvinfo : EIATTR_KPARAM_INFO
	.align		4
.L_4335:
        /*007c*/ 	.byte	0x04, 0x17
        /*007e*/ 	.short	(.L_4337 - .L_4336)
.L_4336:
        /*0080*/ 	.word	0x00000000
        /*0084*/ 	.short	0x0000
        /*0086*/ 	.short	0x0000
        /*0088*/ 	.byte	0x00, 0xf0, 0x21, 0x00


	//----- nvinfo : EIATTR_MAXREG_COUNT
	.align		4
.L_4337:
        /*008c*/ 	.byte	0x03, 0x1b
        /*008e*/ 	.short	0x00ff


	//----- nvinfo : EIATTR_MERCURY_ISA_VERSION
	.align		4
        /*0090*/ 	.byte	0x03, 0x5f
        /*0092*/ 	.short	0x0000


	//----- nvinfo : EIATTR_COOP_GROUP_MASK_REGIDS
	.align		4
        /*0094*/ 	.byte	0x04, 0x29
        /*0096*/ 	.short	(.L_4339 - .L_4338)


	//   ....[0]....
.L_4338:
        /*0098*/ 	.word	0xffffffff


	//   ....[1]....
        /*009c*/ 	.word	0xffffffff


	//----- nvinfo : EIATTR_COOP_GROUP_INSTR_OFFSETS
	.align		4
.L_4339:
        /*00a0*/ 	.byte	0x04, 0x28
        /*00a2*/ 	.short	(.L_4341 - .L_4340)


	//   ....[0]....
.L_4340:
        /*00a4*/ 	.word	0x00000370


	//   ....[1]....
        /*00a8*/ 	.word	0x00000380


	//----- nvinfo : EIATTR_EXIT_INSTR_OFFSETS
	.align		4
.L_4341:
        /*00ac*/ 	.byte	0x04, 0x1c
        /*00ae*/ 	.short	(.L_4343 - .L_4342)


	//   ....[0]....
.L_4342:
        /*00b0*/ 	.word	0x00000390


	//   ....[1]....
        /*00b4*/ 	.word	0x00000450


	//   ....[2]....
        /*00b8*/ 	.word	0x00000460


	//   ....[3]....
        /*00bc*/ 	.word	0x000004e0


	//   ....[4]....
        /*00c0*/ 	.word	0x00000510


	//----- nvinfo : EIATTR_CRS_STACK_SIZE
	.align		4
.L_4343:
        /*00c4*/ 	.byte	0x04, 0x1e
        /*00c6*/ 	.short	(.L_4345 - .L_4344)
.L_4344:
        /*00c8*/ 	.word	0x00000000
.L_4345:


//--------------------- .nv.info._ZN43_GLOBAL__N__9ae7fba5_10_SoftMax_cu_9f978f6321softmax_warp_backwardIfffLi0ELb0ELb1EEEvPT0_PKT_S5_iiiPKb --------------------------
	.section	.nv.info._ZN43_GLOBAL__N__9ae7fba5_10_SoftMax_cu_9f978f6321softmax_warp_backwardIfffLi0ELb0ELb1EEEvPT0_PKT_S5_iiiPKb,"",@"SHT_CUDA_INFO"
	.sectionflags	@""
	.align	4


	//----- nvinfo : EIATTR_CUDA_API_VERSION
	.align		4
        /*0000*/ 	.byte	0x04, 0x37
        /*0002*/ 	.short	(.L_4347 - .L_4346)
.L_4346:
        /*0004*/ 	.word	0x00000082


	//----- nvinfo : EIATTR_SW2861232_WAR
	.align		4
.L_4347:
        /*0008*/ 	.byte	0x01, 0x35
	.zero		2


	//----- nvinfo : EIATTR_PARAM_CBANK
	.align		4
        /*000c*/ 	.byte	0x04, 0x0a
        /*000e*/ 	.short	(.L_4349 - .L_4348)
	.align		4
.L_4348:
        /*0010*/ 	.word	index@(.nv.constant0._ZN43_GLOBAL__N__9ae7fba5_10_SoftMax_cu_9f978f6321softmax_warp_backwardIfffLi0ELb0ELb1EEEvPT0_PKT_S5_iiiPKb)
        /*0014*/ 	.short	0x0160
        /*0016*/ 	.short	0x0030


	//----- nvinfo : EIATTR_CBANK_PARAM_SIZE
	.align		4
.L_4349:
        /*0018*/ 	.byte	0x03, 0x19
        /*001a*/ 	.short	0x0030


	//----- nvinfo : EIATTR_KPARAM_INFO
	.align		4
        /*001c*/ 	.byte	0x04, 0x17
        /*001e*/ 	.short	(.L_4351 - .L_4350)
.L_4350:
        /*0020*/ 	.word	0x00000000
        /*0024*/ 	.short	0x0006
        /*0026*/ 	.short	0x0028
        /*0028*/ 	.byte	0x00, 0xf0, 0x21, 0x00


	//----- nvinfo : EIATTR_KPARAM_INFO
	.align		4
.L_4351:
        /*002c*/ 	.byte	0x04, 0x17
        /*002e*/ 	.short	(.L_4353 - .L_4352)
.L_4352:
        /*0030*/ 	.word	0x00000000
        /*0034*/ 	.short	0x0005
        /*0036*/ 	.short	0x0020
        /*0038*/ 	.byte	0x00, 0xf0, 0x11, 0x00


	//----- nvinfo : EIATTR_KPARAM_INFO
	.align		4
.L_4353:
        /*003c*/ 	.byte	0x04, 0x17
        /*003e*/ 	.short	(.L_4355 - .L_4354)
.L_4354:
        /*0040*/ 	.word	0x00000000
        /*0044*/ 	.short	0x0004
        /*0046*/ 	.short	0x001c
        /*0048*/ 	.byte	0x00, 0xf0, 0x11, 0x00


	//----- nvinfo : EIATTR_KPARAM_INFO
	.align		4
.L_4355:
        /*004c*/ 	.byte	0x04, 0x17
        /*004e*/ 	.short	(.L_4357 - .L_4356)
.L_4356:
        /*0050*/ 	.word	0x00000000
        /*0054*/ 	.short	0x0003
        /*0056*/ 	.short	0x0018
        /*0058*/ 	.byte	0x00, 0xf0, 0x11, 0x00


	//----- nvinfo : EIATTR_KPARAM_INFO
	.align		4
.L_4357:
        /*005c*/ 	.byte	0x04, 0x17
        /*005e*/ 	.short	(.L_4359 - .L_4358)
.L_4358:
        /*0060*/ 	.word	0x00000000
        /*0064*/ 	.short	0x0002
        /*0066*/ 	.short	0x0010
        /*0068*/ 	.byte	0x00, 0xf0, 0x21, 0x00


	//----- nvinfo : EIATTR_KPARAM_INFO
	.align		4
.L_4359:
        /*006c*/ 	.byte	0x04, 0x17
        /*006e*/ 	.short	(.L_4361 - .L_4360)
.L_4360:
        /*0070*/ 	.word	0x00000000
        /*0074*/ 	.short	0x0001
        /*0076*/ 	.short	0x0008
        /*0078*/ 	.byte	0x00, 0xf0, 0x21, 0x00


	//----- nvinfo : EIATTR_KPARAM_INFO
	.align		4
.L_4361:
        /*007c*/ 	.byte	0x04, 0x17
        /*007e*/ 	.short	(.L_4363 - .L_4362)
.L_4362:
        /*0080*/ 	.word	0x00000000
        /*0084*/ 	.short	0x0000
        /*0086*/ 	.short	0x0000
        /*0088*/ 	.byte	0x00, 0xf0, 0x21, 0x00


	//----- nvinfo : EIATTR_MAXREG_COUNT
	.align		4
.L_4363:
        /*008c*/ 	.byte	0x03, 0x1b
        /*008e*/ 	.short	0x00ff


	//----- nvinfo : EIATTR_MERCURY_ISA_VERSION
	.align		4
        /*0090*/ 	.byte	0x03, 0x5f
        /*0092*/ 	.short	0x0000


	//----- nvinfo : EIATTR_EXIT_INSTR_OFFSETS
	.align		4
        /*0094*/ 	.byte	0x04, 0x1c
        /*0096*/ 	.short	(.L_4365 - .L_4364)


	//   ....[0]....
.L_4364:
        /*0098*/ 	.word	0x00000260


	//   ....[1]....
        /*009c*/ 	.word	0x00000270


	//   ....[2]....
        /*00a0*/ 	.word	0x00000380


	//   ....[3]....
        /*00a4*/ 	.word	0x00000420


	//   ....[4]....
        /*00a8*/ 	.word	0x00000480
.L_4365:


//--------------------- .nv.info._ZN43_GLOBAL__N__9ae7fba5_10_SoftMax_cu_9f978f6321softmax_warp_backwardIdddLi10ELb0ELb1EEEvPT0_PKT_S5_iiiPKb --------------------------
	.section	.nv.info._ZN43_GLOBAL__N__9ae7fba5_10_SoftMax_cu_9f978f6321softmax_warp_backwardIdddLi10ELb0ELb1EEEvPT0_PKT_S5_iiiPKb,"",@"SHT_CUDA_INFO"
	.sectionflags	@""
	.align	4


	//----- nvinfo : EIATTR_CUDA_API_VERSION
	.align		4
        /*0000*/ 	.byte	0x04, 0x37
        /*0002*/ 	.short	(.L_4367 - .L_4366)
.L_4366:
        /*0004*/ 	.word	0x00000082


	//----- nvinfo : EIATTR_SW2861232_WAR
	.align		4
.L_4367:
        /*0008*/ 	.byte	0x01, 0x35
	.zero		2


	//----- nvinfo : EIATTR_PARAM_CBANK
	.align		4
        /*000c*/ 	.byte	0x04, 0x0a
        /*000e*/ 	.short	(.L_4369 - .L_4368)
	.align		4
.L_4368:
        /*0010*/ 	.word	index@(.nv.constant0._ZN43_GLOBAL__N__9ae7fba5_10_SoftMax_cu_9f978f6321softmax_warp_backwardIdddLi10ELb0ELb1EEEvPT0_PKT_S5_iiiPKb)
        /*0014*/ 	.short	0x0160
        /*0016*/ 	.short	0x0030


	//----- nvinfo : EIATTR_CBANK_PARAM_SIZE
	.align		4
.L_4369:
        /*0018*/ 	.byte	0x03, 0x19
        /*001a*/ 	.short	0x0030


	//----- nvinfo : EIATTR_KPARAM_INFO
	.align		4
        /*001c*/ 	.byte	0x04, 0x17
        /*001e*/ 	.short	(.L_4371 - .L_4370)
.L_4370:
        /*0020*/ 	.word	0x00000000
        /*0024*/ 	.short	0x0006
        /*0026*/ 	.short	0x0028
        /*0028*/ 	.byte	0x00, 0xf0, 0x21, 0x00


	//----- nvinfo : EIATTR_KPARAM_INFO
	.align		4
.L_4371:
        /*002c*/ 	.byte	0x04, 0x17
        /*002e*/ 	.short	(.L_4373 - .L_4372)
.L_4372:
        /*0030*/ 	.word	0x00000000
        /*0034*/ 	.short	0x0005
        /*0036*/ 	.short	0x0020
        /*0038*/ 	.byte	0x00, 0xf0, 0x11, 0x00


	//----- nvinfo : EIATTR_KPARAM_INFO
	.align		4
.L_4373:
        /*003c*/ 	.byte	0x04, 0x17
        /*003e*/ 	.short	(.L_4375 - .L_4374)
.L_4374:
        /*0040*/ 	.word	0x00000000
        /*0044*/ 	.short	0x0004
        /*0046*/ 	.short	0x001c
        /*0048*/ 	.byte	0x00, 0xf0, 0x11, 0x00


	//----- nvinfo : EIATTR_KPARAM_INFO
	.align		4
.L_4375:
        /*004c*/ 	.byte	0x04, 0x17
        /*004e*/ 	.short	(.L_4377 - .L_4376)
.L_4376:
        /*0050*/ 	.word	0x00000000
        /*0054*/ 	.short	0x0003
        /*0056*/ 	.short	0x0018
        /*0058*/ 	.byte	0x00, 0xf0, 0x11, 0x00


	//----- nvinfo : EIATTR_KPARAM_INFO
	.align		4
.L_4377:
        /*005c*/ 	.byte	0x04, 0x17
        /*005e*/ 	.short	(.L_4379 - .L_4378)
.L_4378:
        /*0060*/ 	.word	0x00000000
        /*0064*/ 	.short	0x0002
        /*0066*/ 	.short	0x0010
        /*0068*/ 	.byte	0x00, 0xf0, 0x21, 0x00


	//----- nvinfo : EIATTR_KPARAM_INFO
	.align		4
.L_4379:
        /*006c*/ 	.byte	0x04, 0x17
        /*006e*/ 	.short	(.L_4381 - .L_4380)
.L_4380:
        /*0070*/ 	.word	0x00000000
        /*0074*/ 	.short	0x0001
        /*0076*/ 	.short	0x0008
        /*0078*/ 	.byte	0x00, 0xf0, 0x21, 0x00


	//----- nvinfo : EIATTR_KPARAM_INFO
	.align		4
.L_4381:
        /*007c*/ 	.byte	0x04, 0x17
        /*007e*/ 	.short	(.L_4383 - .L_4382)
.L_4382:
        /*0080*/ 	.word	0x00000000
        /*0084*/ 	.short	0x0000
        /*0086*/ 	.short	0x0000
        /*0088*/ 	.byte	0x00, 0xf0, 0x21, 0x00


	//----- nvinfo : EIATTR_MAXREG_COUNT
	.align		4
.L_4383:
        /*008c*/ 	.byte	0x03, 0x1b
        /*008e*/ 	.short	0x00ff


	//----- nvinfo : EIATTR_MERCURY_ISA_VERSION
	.align		4
        /*0090*/ 	.byte	0x03, 0x5f
        /*0092*/ 	.short	0x0000


	//----- nvinfo : EIATTR_COOP_GROUP_MASK_REGIDS
	.align		4
        /*0094*/ 	.byte	0x04, 0x29
        /*0096*/ 	.short	(.L_4385 - .L_4384)


	//   ....[0]....
.L_4384:
        /*0098*/ 	.word	0xffffffff


	//   ....[1]....
        /*009c*/ 	.word	0xffffffff


	//   ....[2]....
        /*00a0*/ 	.word	0xffffffff


	//   ....[3]....
        /*00a4*/ 	.word	0xffffffff


	//   ....[4]....
        /*00a8*/ 	.word	0xffffffff


	//   ....[5]....
        /*00ac*/ 	.word	0xffffffff


	//   ....[6]....
        /*00b0*/ 	.word	0xffffffff


	//   ....[7]....
        /*00b4*/ 	.word	0xffffffff


	//   ....[8]....
        /*00b8*/ 	.word	0xffffffff


	//   ....[9]....
        /*00bc*/ 	.word	0xffffffff


	//----- nvinfo : EIATTR_COOP_GROUP_INSTR_OFFSETS
	.align		4
.L_4385:
        /*00c0*/ 	.byte	0x04, 0x28
        /*00c2*/ 	.short	(.L_4387 - .L_4386)


	//   ....[0]....
.L_4386:
        /*00c4*/ 	.word	0x00001410


	//   ....[1]....
        /*00c8*/ 	.word	0x00001420


	//   ....[2]....
        /*00cc*/ 	.word	0x00001440


	//   ....[3]....
        /*00d0*/ 	.word	0x00001450


	//   ....[4]....
        /*00d4*/ 	.word	0x00001470


	//   ....[5]....
        /*00d8*/ 	.word	0x00001480


	//   ....[6]....
        /*00dc*/ 	.word	0x000014a0


	//   ....[7]....
        /*00e0*/ 	.word	0x000014b0


	//   ....[8]....
        /*00e4*/ 	.word	0x00001940


	//   ....[9]....
        /*00e8*/ 	.word	0x00001970


	//----- nvinfo : EIATTR_EXIT_INSTR_OFFSETS
	.align		4
.L_4387:
        /*00ec*/ 	.byte	0x04, 0x1c
        /*00ee*/ 	.short	(.L_4389 - .L_4388)


	//   ....[0]....
.L_4388:
        /*00f0*/ 	.word	0x000019c0


	//   ....[1]....
        /*00f4*/ 	.word	0x00002b60


	//   ....[2]....
        /*00f8*/ 	.word	0x00002ba0


	//   ....[3]....
        /*00fc*/ 	.word	0x00002bd0


	//----- nvinfo : EIATTR_CRS_STACK_SIZE
	.align		4
.L_4389:
        /*0100*/ 	.byte	0x04, 0x1e
        /*0102*/ 	.short	(.L_4391 - .L_4390)
.L_4390:
        /*0104*/ 	.word	0x00000000
.L_4391:


//--------------------- .nv.info._ZN43_GLOBAL__N__9ae7fba5_10_SoftMax_cu_9f978f6321softmax_warp_backwardIdddLi9ELb0ELb1EEEvPT0_PKT_S5_iiiPKb --------------------------
	.section	.nv.info._ZN43_GLOBAL__N__9ae7fba5_10_SoftMax_cu_9f978f6321softmax_warp_backwardIdddLi9ELb0ELb1EEEvPT0_PKT_S5_iiiPKb,"",@"SHT_CUDA_INFO"
	.sectionflags	@""
	.align	4


	//----- nvinfo : EIATTR_CUDA_API_VERSION
	.align		4
        /*0000*/ 	.byte	0x04, 0x37
        /*0002*/ 	.short	(.L_4393 - .L_4392)
.L_4392:
        /*0004*/ 	.word	0x00000082


	//----- nvinfo : EIATTR_SW2861232_WAR
	.align		4
.L_4393:
        /*0008*/ 	.byte	0x01, 0x35
	.zero		2


	//----- nvinfo : EIATTR_PARAM_CBANK
	.align		4
        /*000c*/ 	.byte	0x04, 0x0a
        /*000e*/ 	.short	(.L_4395 - .L_4394)
	.align		4
.L_4394:
        /*0010*/ 	.word	index@(.nv.constant0._ZN43_GLOBAL__N__9ae7fba5_10_SoftMax_cu_9f978f6321softmax_warp_backwardIdddLi9ELb0ELb1EEEvPT0_PKT_S5_iiiPKb)
        /*0014*/ 	.short	0x0160
        /*0016*/ 	.short	0x0030


	//----- nvinfo : EIATTR_CBANK_PARAM_SIZE
	.align		4
.L_4395:
        /*0018*/ 	.byte	0x03, 0x19
        /*001a*/ 	.short	0x0030


	//----- nvinfo : EIATTR_KPARAM_INFO
	.align		4
        /*001c*/ 	.byte	0x04, 0x17
        /*001e*/ 	.short	(.L_4397 - .L_4396)
.L_4396:
        /*0020*/ 	.word	0x00000000
        /*0024*/ 	.short	0x0006
        /*0026*/ 	.short	0x0028
        /*0028*/ 	.byte	0x00, 0xf0, 0x21, 0x00


	//----- nvinfo : EIATTR_KPARAM_INFO
	.align		4
.L_4397:
        /*002c*/ 	.byte	0x04, 0x17
        /*002e*/ 	.short	(.L_4399 - .L_4398)
.L_4398:
        /*0030*/ 	.word	0x00000000
        /*0034*/ 	.short	0x0005
        /*0036*/ 	.short	0x0020
        /*0038*/ 	.byte	0x00, 0xf0, 0x11, 0x00


	//----- nvinfo : EIATTR_KPARAM_INFO
	.align		4
.L_4399:
        /*003c*/ 	.byte	0x04, 0x17
        /*003e*/ 	.short	(.L_4401 - .L_4400)
.L_4400:
        /*0040*/ 	.word	0x00000000
        /*0044*/ 	.short	0x0004
        /*0046*/ 	.short	0x001c
        /*0048*/ 	.byte	0x00, 0xf0, 0x11, 0x00


	//----- nvinfo : EIATTR_KPARAM_INFO
	.align		4
.L_4401:
        /*004c*/ 	.byte	0x04, 0x17
        /*004e*/ 	.short	(.L_4403 - .L_4402)
.L_4402:
        /*0050*/ 	.word	0x00000000
        /*0054*/ 	.short	0x0003
        /*0056*/ 	.short	0x0018
        /*0058*/ 	.byte	0x00, 0xf0, 0x11, 0x00


	//----- nvinfo : EIATTR_KPARAM_INFO
	.align		4
.L_4403:
        /*005c*/ 	.byte	0x04, 0x17
        /*005e*/ 	.short	(.L_4405 - .L_4404)
.L_4404:
        /*0060*/ 	.word	0x00000000
        /*0064*/ 	.short	0x0002
        /*0066*/ 	.short	0x0010
        /*0068*/ 	.byte	0x00, 0xf0, 0x21, 0x00


	//----- nvinfo : EIATTR_KPARAM_INFO
	.align		4
.L_4405:
        /*006c*/ 	.byte	0x04, 0x17
        /*006e*/ 	.short	(.L_4407 - .L_4406)
.L_4406:
        /*0070*/ 	.word	0x00000000
        /*0074*/ 	.short	0x0001
        /*0076*/ 	.short	0x0008
        /*0078*/ 	.byte	0x00, 0xf0, 0x21, 0x00


	//----- nvinfo : EIATTR_KPARAM_INFO
	.align		4
.L_4407:
        /*007c*/ 	.byte	0x04, 0x17
        /*007e*/ 	.short	(.L_4409 - .L_4408)
.L_4408:
        /*0080*/ 	.word	0x00000000
        /*0084*/ 	.short	0x0000
        /*0086*/ 	.short	0x0000
        /*0088*/ 	.byte	0x00, 0xf0, 0x21, 0x00


	//----- nvinfo : EIATTR_MAXREG_COUNT
	.align		4
.L_4409:
        /*008c*/ 	.byte	0x03, 0x1b
        /*008e*/ 	.short	0x00ff


	//----- nvinfo : EIATTR_MERCURY_ISA_VERSION
	.align		4
        /*0090*/ 	.byte	0x03, 0x5f
        /*0092*/ 	.short	0x0000


	//----- nvinfo : EIATTR_COOP_GROUP_MASK_REGIDS
	.align		4
        /*0094*/ 	.byte	0x04, 0x29
        /*0096*/ 	.short	(.L_4411 - .L_4410)


	//   ....[0]....
.L_4410:
        /*0098*/ 	.word	0xffffffff


	//   ....[1]....
        /*009c*/ 	.word	0xffffffff


	//   ....[2]....
        /*00a0*/ 	.word	0xffffffff


	//   ....[3]....
        /*00a4*/ 	.word	0xffffffff


	//   ....[4]....
        /*00a8*/ 	.word	0xffffffff


	//   ....[5]....
        /*00ac*/ 	.word	0xffffffff


	//   ....[6]....
        /*00b0*/ 	.word	0xffffffff


	//   ....[7]....
        /*00b4*/ 	.word	0xffffffff


	//   ....[8]....
        /*00b8*/ 	.word	0xffffffff


	//   ....[9]....
        /*00bc*/ 	.word	0xffffffff


	//----- nvinfo : EIATTR_COOP_GROUP_INSTR_OFFSETS
	.align		4
.L_4411:
        /*00c0*/ 	.byte	0x04, 0x28
        /*00c2*/ 	.short	(.L_4413 - .L_4412)


	//   ....[0]....
.L_4412:
        /*00c4*/ 	.word	0x00000cc0


	//   ....[1]....
        /*00c8*/ 	.word	0x00000cd0


	//   ....[2]....
        /*00cc*/ 	.word	0x00000cf0


	//   ....[3]....
        /*00d0*/ 	.word	0x00000d00


	//   ....[4]....
        /*00d4*/ 	.word	0x00000d20


	//   ....[5]....
        /*00d8*/ 	.word	0x00000d30


	//   ....[6]....
        /*00dc*/ 	.word	0x00000d50


	//   ....[7]....
        /*00e0*/ 	.word	0x00000d60


	//   ....[8]....
        /*00e4*/ 	.word	0x00000d90


	//   ....[9]....
        /*00e8*/ 	.word	0x00000da0


	//----- nvinfo : EIATTR_EXIT_INSTR_OFFSETS
	.align		4
.L_4413:
        /*00ec*/ 	.byte	0x04, 0x1c
        /*00ee*/ 	.short	(.L_4415 - .L_4414)


	//   ....[0]....
.L_4414:
        /*00f0*/ 	.word	0x00000dc0


	//   ....[1]....
        /*00f4*/ 	.word	0x00001670


	//   ....[2]....
        /*00f8*/ 	.word	0x000016b0


	//   ....[3]....
        /*00fc*/ 	.word	0x000016e0


	//----- nvinfo : EIATTR_CRS_STACK_SIZE
	.align		4
.L_4415:
        /*0100*/ 	.byte	0x04, 0x1e
        /*0102*/ 	.short	(.L_4417 - .L_4416)
.L_4416:
        /*0104*/ 	.word	0x00000000
.L_4417:


//--------------------- .nv.info._ZN43_GLOBAL__N__9ae7fba5_10_SoftMax_cu_9f978f6321softmax_warp_backwardIdddLi8ELb0ELb1EEEvPT0_PKT_S5_iiiPKb --------------------------
	.section	.nv.info._ZN43_GLOBAL__N__9ae7fba5_10_SoftMax_cu_9f978f6321softmax_warp_backwardIdddLi8ELb0ELb1EEEvPT0_PKT_S5_iiiPKb,"",@"SHT_CUDA_INFO"
	.sectionflags	@""
	.align	4


	//----- nvinfo : EIATTR_CUDA_API_VERSION
	.align		4
        /*0000*/ 	.byte	0x04, 0x37
        /*0002*/ 	.short	(.L_4419 - .L_4418)
.L_4418:
        /*0004*/ 	.word	0x00000082


	//----- nvinfo : EIATTR_SW2861232_WAR
	.align		4
.L_4419:
        /*0008*/ 	.byte	0x01, 0x35
	.zero		2


	//----- nvinfo : EIATTR_PARAM_CBANK
	.align		4
        /*000c*/ 	.byte	0x04, 0x0a
        /*000e*/ 	.short	(.L_4421 - .L_4420)
	.align		4
.L_4420:
        /*0010*/ 	.word	index@(.nv.constant0._ZN43_GLOBAL__N__9ae7fba5_10_SoftMax_cu_9f978f6321softmax_warp_backwardIdddLi8ELb0ELb1EEEvPT0_PKT_S5_iiiPKb)
        /*0014*/ 	.short	0x0160
        /*0016*/ 	.short	0x0030


	//----- nvinfo : EIATTR_CBANK_PARAM_SIZE
	.align		4
.L_4421:
        /*0018*/ 	.byte	0x03, 0x19
        /*001a*/ 	.short	0x0030


	//----- nvinfo : EIATTR_KPARAM_INFO
	.align		4
        /*001c*/ 	.byte	0x04, 0x17
        /*001e*/ 	.short	(.L_4423 - .L_4422)
.L_4422:
        /*0020*/ 	.word	0x00000000
        /*0024*/ 	.short	0x0006
        /*0026*/ 	.short	0x0028
        /*0028*/ 	.byte	0x00, 0xf0, 0x21, 0x00


	//----- nvinfo : EIATTR_KPARAM_INFO
	.align		4
.L_4423:
        /*002c*/ 	.byte	0x04, 0x17
        /*002e*/ 	.short	(.L_4425 - .L_4424)
.L_4424:
        /*0030*/ 	.word	0x00000000
        /*0034*/ 	.short	0x0005
        /*0036*/ 	.short	0x0020
        /*0038*/ 	.byte	0x00, 0xf0, 0x11, 0x00


	//----- nvinfo : EIATTR_KPARAM_INFO
	.align		4
.L_4425:
        /*003c*/ 	.byte	0x04, 0x17
        /*003e*/ 	.short	(.L_4427 - .L_4426)
.L_4426:
        /*0040*/ 	.word	0x00000000
        /*0044*/ 	.short	0x0004
        /*0046*/ 	.short	0x001c
        /*0048*/ 	.byte	0x00, 0xf0, 0x11, 0x00


	//----- nvinfo : EIATTR_KPARAM_INFO
	.align		4
.L_4427:
        /*004c*/ 	.byte	0x04, 0x17
        /*004e*/ 	.short	(.L_4429 - .L_4428)
.L_4428:
        /*0050*/ 	.word	0x00000000
        /*0054*/ 	.short	0x0003
        /*0056*/ 	.short	0x0018
        /*0058*/ 	.byte	0x00, 0xf0, 0x11, 0x00


	//----- nvinfo : EIATTR_KPARAM_INFO
	.align		4
.L_4429:
        /*005c*/ 	.byte	0x04, 0x17
        /*005e*/ 	.short	(.L_4431 - .L_4430)
.L_4430:
        /*0060*/ 	.word	0x00000000
        /*0064*/ 	.short	0x0002
        /*0066*/ 	.short	0x0010
        /*0068*/ 	.byte	0x00, 0xf0, 0x21, 0x00


	//----- nvinfo : EIATTR_KPARAM_INFO
	.align		4
.L_4431:
        /*006c*/ 	.byte	0x04, 0x17
        /*006e*/ 	.short	(.L_4433 - .L_4432)
.L_4432:
        /*0070*/ 	.word	0x00000000
        /*0074*/ 	.short	0x0001
        /*0076*/ 	.short	0x0008
        /*0078*/ 	.byte	0x00, 0xf0, 0x21, 0x00


	//----- nvinfo : EIATTR_KPARAM_INFO
	.align		4
.L_4433:
        /*007c*/ 	.byte	0x04, 0x17
        /*007e*/ 	.short	(.L_4435 - .L_4434)
.L_4434:
        /*0080*/ 	.word	0x00000000
        /*0084*/ 	.short	0x0000
        /*0086*/ 	.short	0x0000
        /*0088*/ 	.byte	0x00, 0xf0, 0x21, 0x00


	//----- nvinfo : EIATTR_MAXREG_COUNT
	.align		4
.L_4435:
        /*008c*/ 	.byte	0x03, 0x1b
        /*008e*/ 	.short	0x00ff


	//----- nvinfo : EIATTR_MERCURY_ISA_VERSION
	.align		4
        /*0090*/ 	.byte	0x03, 0x5f
        /*0092*/ 	.short	0x0000


	//----- nvinfo : EIATTR_COOP_GROUP_MASK_REGIDS
	.align		4
        /*0094*/ 	.byte	0x04, 0x29
        /*0096*/ 	.short	(.L_4437 - .L_4436)


	//   ....[0]....
.L_4436:
        /*0098*/ 	.word	0xffffffff


	//   ....[1]....
        /*009c*/ 	.word	0xffffffff


	//   ....[2]....
        /*00a0*/ 	.word	0xffffffff


	//   ....[3]....
        /*00a4*/ 	.word	0xffffffff


	//   ....[4]....
        /*00a8*/ 	.word	0xffffffff


	//   ....[5]....
        /*00ac*/ 	.word	0xffffffff


	//   ....[6]....
        /*00b0*/ 	.word	0xffffffff


	//   ....[7]....
        /*00b4*/ 	.word	0xffffffff


	//   ....[8]....
        /*00b8*/ 	.word	0xffffffff


	//   ....[9]....
        /*00bc*/ 	.word	0xffffffff


	//----- nvinfo : EIATTR_COOP_GROUP_INSTR_OFFSETS
	.align		4
.L_4437:
        /*00c0*/ 	.byte	0x04, 0x28
        /*00c2*/ 	.short	(.L_4439 - .L_4438)


	//   ....[0]....
.L_4438:
        /*00c4*/ 	.word	0x000005a0


	//   ....[1]....
        /*00c8*/ 	.word	0x000005b0


	//   ....[2]....
        /*00cc*/ 	.word	0x000005d0


	//   ....[3]....
        /*00d0*/ 	.word	0x000005e0


	//   ....[4]....
        /*00d4*/ 	.word	0x00000630


	//   ....[5]....
        /*00d8*/ 	.word	0x00000640


	//   ....[6]....
        /*00dc*/ 	.word	0x00000740


	//   ....[7]....
        /*00e0*/ 	.word	0x00000750


	//   ....[8]....
        /*00e4*/ 	.word	0x00000770


	//   ....[9]....
        /*00e8*/ 	.word	0x00000780


	//----- nvinfo : EIATTR_EXIT_INSTR_OFFSETS
	.align		4
.L_4439:
        /*00ec*/ 	.byte	0x04, 0x1c
        /*00ee*/ 	.short	(.L_4441 - .L_4440)


	//   ....[0]....
.L_4440:
        /*00f0*/ 	.word	0x000007a0


	//   ....[1]....
        /*00f4*/ 	.word	0x00000bd0


	//   ....[2]....
        /*00f8*/ 	.word	0x00000c10


	//   ....[3]....
        /*00fc*/ 	.word	0x00000c40


	//----- nvinfo : EIATTR_CRS_STACK_SIZE
	.align		4
.L_4441:
        /*0100*/ 	.byte	0x04, 0x1e
        /*0102*/ 	.short	(.L_4443 - .L_4442)
.L_4442:
        /*0104*/ 	.word	0x00000000
.L_4443:


//--------------------- .nv.info._ZN43_GLOBAL__N__9ae7fba5_10_SoftMax_cu_9f978f6321softmax_warp_backwardIdddLi7ELb0ELb1EEEvPT0_PKT_S5_iiiPKb --------------------------
	.section	.nv.info._ZN43_GLOBAL__N__9ae7fba5_10_SoftMax_cu_9f978f6321softmax_warp_backwardIdddLi7ELb0ELb1EEEvPT0_PKT_S5_iiiPKb,"",@"SHT_CUDA_INFO"
	.sectionflags	@""
	.align	4


	//----- nvinfo : EIATTR_CUDA_API_VERSION
	.align		4
        /*0000*/ 	.byte	0x04, 0x37
        /*0002*/ 	.short	(.L_4445 - .L_4444)
.L_4444:
        /*0004*/ 	.word	0x00000082


	//----- nvinfo : EIATTR_SW2861232_WAR
	.align		4
.L_4445:
        /*0008*/ 	.byte	0x01, 0x35
	.zero		2


	//----- nvinfo : EIATTR_PARAM_CBANK
	.align		4
        /*000c*/ 	.byte	0x04, 0x0a
        /*000e*/ 	.short	(.L_4447 - .L_4446)
	.align		4
.L_4446:
        /*0010*/ 	.word	index@(.nv.constant0._ZN43_GLOBAL__N__9ae7fba5_10_SoftMax_cu_9f978f6321softmax_warp_backwardIdddLi7ELb0ELb1EEEvPT0_PKT_S5_iiiPKb)
        /*0014*/ 	.short	0x0160
        /*0016*/ 	.short	0x0030


	//----- nvinfo : EIATTR_CBANK_PARAM_SIZE
	.align		4
.L_4447:
        /*0018*/ 	.byte	0x03, 0x19
        /*001a*/ 	.short	0x0030


	//----- nvinfo : EIATTR_KPARAM_INFO
	.align		4
        /*001c*/ 	.byte	0x04, 0x17
        /*001e*/ 	.short	(.L_4449 - .L_4448)
.L_4448:
        /*0020*/ 	.word	0x00000000
        /*0024*/ 	.short	0x0006
        /*0026*/ 	.short	0x0028
        /*0028*/ 	.byte	0x00, 0xf0, 0x21, 0x00


	//----- nvinfo : EIATTR_KPARAM_INFO
	.align		4
.L_4449:
        /*002c*/ 	.byte	0x04, 0x17
        /*002e*/ 	.short	(.L_4451 - .L_4450)
.L_4450:
        /*0030*/ 	.word	0x00000000
        /*0034*/ 	.short	0x0005
        /*0036*/ 	.short	0x0020
        /*0038*/ 	.byte	0x00, 0xf0, 0x11, 0x00


	//----- nvinfo : EIATTR_KPARAM_INFO
	.align		4
.L_4451:
        /*003c*/ 	.byte	0x04, 0x17
        /*003e*/ 	.short	(.L_4453 - .L_4452)
.L_4452:
        /*0040*/ 	.word	0x00000000
        /*0044*/ 	.short	0x0004
        /*0046*/ 	.short	0x001c
        /*0048*/ 	.byte	0x00, 0xf0, 0x11, 0x00


	//----- nvinfo : EIATTR_KPARAM_INFO
	.align		4
.L_4453:
        /*004c*/ 	.byte	0x04, 0x17
        /*004e*/ 	.short	(.L_4455 - .L_4454)
.L_4454:
        /*0050*/ 	.word	0x00000000
        /*0054*/ 	.short	0x0003
        /*0056*/ 	.short	0x0018
        /*0058*/ 	.byte	0x00, 0xf0, 0x11, 0x00


	//----- nvinfo : EIATTR_KPARAM_INFO
	.align		4
.L_4455:
        /*005c*/ 	.byte	0x04, 0x17
        /*005e*/ 	.short	(.L_4457 - .L_4456)
.L_4456:
        /*0060*/ 	.word	0x00000000
        /*0064*/ 	.short	0x0002
        /*0066*/ 	.short	0x0010
        /*0068*/ 	.byte	0x00, 0xf0, 0x21, 0x00


	//----- nvinfo : EIATTR_KPARAM_INFO
	.align		4
.L_4457:
        /*006c*/ 	.byte	0x04, 0x17
        /*006e*/ 	.short	(.L_4459 - .L_4458)
.L_4458:
        /*0070*/ 	.word	0x00000000
        /*0074*/ 	.short	0x0001
        /*0076*/ 	.short	0x0008
        /*0078*/ 	.byte	0x00, 0xf0, 0x21, 0x00


	//----- nvinfo : EIATTR_KPARAM_INFO
	.align		4
.L_4459:
        /*007c*/ 	.byte	0x04, 0x17
        /*007e*/ 	.short	(.L_4461 - .L_4460)
.L_4460:
        /*0080*/ 	.word	0x00000000
        /*0084*/ 	.short	0x0000
        /*0086*/ 	.short	0x0000
        /*0088*/ 	.byte	0x00, 0xf0, 0x21, 0x00


	//----- nvinfo : EIATTR_MAXREG_COUNT
	.align		4
.L_4461:
        /*008c*/ 	.byte	0x03, 0x1b
        /*008e*/ 	.short	0x00ff


	//----- nvinfo : EIATTR_MERCURY_ISA_VERSION
	.align		4
        /*0090*/ 	.byte	0x03, 0x5f
        /*0092*/ 	.short	0x0000


	//----- nvinfo : EIATTR_COOP_GROUP_MASK_REGIDS
	.align		4
        /*0094*/ 	.byte	0x04, 0x29
        /*0096*/ 	.short	(.L_4463 - .L_4462)


	//   ....[0]....
.L_4462:
        /*0098*/ 	.word	0xffffffff


	//   ....[1]....
        /*009c*/ 	.word	0xffffffff


	//   ....[2]....
        /*00a0*/ 	.word	0xffffffff


	//   ....[3]....
        /*00a4*/ 	.word	0xffffffff


	//   ....[4]....
        /*00a8*/ 	.word	0xffffffff


	//   ....[5]....
        /*00ac*/ 	.word	0xffffffff


	//   ....[6]....
        /*00b0*/ 	.word	0xffffffff


	//   ....[7]....
        /*00b4*/ 	.word	0xffffffff


	//   ....[8]....
        /*00b8*/ 	.word	0xffffffff


	//   ....[9]....
        /*00bc*/ 	.word	0xffffffff


	//   ....[10]....
        /*00c0*/ 	.word	0xffffffff


	//   ....[11]....
        /*00c4*/ 	.word	0xffffffff


	//   ....[12]....
        /*00c8*/ 	.word	0xffffffff


	//   ....[13]....
        /*00cc*/ 	.word	0xffffffff


	//   ....[14]....
        /*00d0*/ 	.word	0xffffffff


	//   ....[15]....
        /*00d4*/ 	.word	0xffffffff


	//   ....[16]....
        /*00d8*/ 	.word	0xffffffff


	//   ....[17]....
        /*00dc*/ 	.word	0xffffffff


	//   ....[18]....
        /*00e0*/ 	.word	0xffffffff


	//   ....[19]....
        /*00e4*/ 	.word	0xffffffff


	//----- nvinfo : EIATTR_COOP_GROUP_INSTR_OFFSETS
	.align		4
.L_4463:
        /*00e8*/ 	.byte	0x04, 0x28
        /*00ea*/ 	.short	(.L_4465 - .L_4464)


	//   ....[0]....
.L_4464:
        /*00ec*/ 	.word	0x000005e0


	//   ....[1]....
        /*00f0*/ 	.word	0x000005f0


	//   ....[2]....
        /*00f4*/ 	.word	0x00000610


	//   ....[3]....
        /*00f8*/ 	.word	0x00000620


	//   ....[4]....
        /*00fc*/ 	.word	0x000006b0


	//   ....[5]....
        /*0100*/ 	.word	0x000006c0


	//   ....[6]....
        /*0104*/ 	.word	0x000006e0


	//   ....[7]....
        /*0108*/ 	.word	0x000006f0


	//   ....[8]....
        /*010c*/ 	.word	0x00000740


	//   ....[9]....
        /*0110*/ 	.word	0x00000750


	//   ....[10]....
        /*0114*/ 	.word	0x00000760


	//   ....[11]....
        /*0118*/ 	.word	0x00000770


	//   ....[12]....
        /*011c*/ 	.word	0x00000800


	//   ....[13]....
        /*0120*/ 	.word	0x00000810


	//   ....[14]....
        /*0124*/ 	.word	0x00000820


	//   ....[15]....
        /*0128*/ 	.word	0x00000830


	//   ....[16]....
        /*012c*/ 	.word	0x00000920


	//   ....[17]....
        /*0130*/ 	.word	0x00000930


	//   ....[18]....
        /*0134*/ 	.word	0x00000940


	//   ....[19]....
        /*0138*/ 	.word	0x00000950


	//----- nvinfo : EIATTR_EXIT_INSTR_OFFSETS
	.align		4
.L_4465:
        /*013c*/ 	.byte	0x04, 0x1c
        /*013e*/ 	.short	(.L_4467 - .L_4466)


	//   ....[0]....
.L_4466:
        /*0140*/ 	.word	0x00000960


	//   ....[1]....
        /*0144*/ 	.word	0x00000bf0


	//   ....[2]....
        /*0148*/ 	.word	0x00000db0


	//   ....[3]....
        /*014c*/ 	.word	0x00000df0


	//   ....[4]....
        /*0150*/ 	.word	0x00000e20


	//----- nvinfo : EIATTR_CRS_STACK_SIZE
	.align		4
.L_4467:
        /*0154*/ 	.byte	0x04, 0x1e
        /*0156*/ 	.short	(.L_4469 - .L_4468)
.L_4468:
        /*0158*/ 	.word	0x00000000
.L_4469:


//--------------------- .nv.info._ZN43_GLOBAL__N__9ae7fba5_10_SoftMax_cu_9f978f6321softmax_warp_backwardIdddLi6ELb0ELb1EEEvPT0_PKT_S5_iiiPKb --------------------------
	.section	.nv.info._ZN43_GLOBAL__N__9ae7fba5_10_SoftMax_cu_9f978f6321softmax_warp_backwardIdddLi6ELb0ELb1EEEvPT0_PKT_S5_iiiPKb,"",@"SHT_CUDA_INFO"
	.sectionflags	@""
	.align	4


	//----- nvinfo : EIATTR_CUDA_API_VERSION
	.align		4
        /*0000*/ 	.byte	0x04, 0x37
        /*0002*/ 	.short	(.L_4471 - .L_4470)
.L_4470:
        /*0004*/ 	.word	0x00000082


	//----- nvinfo : EIATTR_SW2861232_WAR
	.align		4
.L_4471:
        /*0008*/ 	.byte	0x01, 0x35
	.zero		2


	//----- nvinfo : EIATTR_PARAM_CBANK
	.align		4
        /*000c*/ 	.byte	0x04, 0x0a
        /*000e*/ 	.short	(.L_4473 - .L_4472)
	.align		4
.L_4472:
        /*0010*/ 	.word	index@(.nv.constant0._ZN43_GLOBAL__N__9ae7fba5_10_SoftMax_cu_9f978f6321softmax_warp_backwardIdddLi6ELb0ELb1EEEvPT0_PKT_S5_iiiPKb)
        /*0014*/ 	.short	0x0160
        /*0016*/ 	.short	0x0030


	//----- nvinfo : EIATTR_CBANK_PARAM_SIZE
	.align		4
.L_4473:
        /*0018*/ 	.byte	0x03, 0x19
        /*001a*/ 	.short	0x0030


	//----- nvinfo : EIATTR_KPARAM_INFO
	.align		4
        /*001c*/ 	.byte	0x04, 0x17
        /*001e*/ 	.short	(.L_4475 - .L_4474)
.L_4474:
        /*0020*/ 	.word	0x00000000
        /*0024*/ 	.short	0x0006
        /*0026*/ 	.short	0x0028
        /*0028*/ 	.byte	0x00, 0xf0, 0x21, 0x00


	//----- nvinfo : EIATTR_KPARAM_INFO
	.align		4
.L_4475:
        /*002c*/ 	.byte	0x04, 0x17
        /*002e*/ 	.short	(.L_4477 - .L_4476)
.L_4476:
        /*0030*/ 	.word	0x00000000
        /*0034*/ 	.short	0x0005
        /*0036*/ 	.short	0x0020
        /*0038*/ 	.byte	0x00, 0xf0, 0x11, 0x00


	//----- nvinfo : EIATTR_KPARAM_INFO
	.align		4
.L_4477:
        /*003c*/ 	.byte	0x04, 0x17
        /*003e*/ 	.short	(.L_4479 - .L_4478)
.L_4478:
        /*0040*/ 	.word	0x00000000
        /*0044*/ 	.short	0x0004
        /*0046*/ 	.short	0x001c
        /*0048*/ 	.byte	0x00, 0xf0, 0x11, 0x00


	//----- nvinfo : EIATTR_KPARAM_INFO
	.align		4
.L_4479:
        /*004c*/ 	.byte	0x04, 0x17
        /*004e*/ 	.short	(.L_4481 - .L_4480)
.L_4480:
        /*0050*/ 	.word	0x00000000
        /*0054*/ 	.short	0x0003
        /*0056*/ 	.short	0x0018
        /*0058*/ 	.byte	0x00, 0xf0, 0x11, 0x00


	//----- nvinfo : EIATTR_KPARAM_INFO
	.align		4
.L_4481:
        /*005c*/ 	.byte	0x04, 0x17
        /*005e*/ 	.short	(.L_4483 - .L_4482)
.L_4482:
        /*0060*/ 	.word	0x00000000
        /*0064*/ 	.short	0x0002
        /*0066*/ 	.short	0x0010
        /*0068*/ 	.byte	0x00, 0xf0, 0x21, 0x00


	//----- nvinfo : EIATTR_KPARAM_INFO
	.align		4
.L_4483:
        /*006c*/ 	.byte	0x04, 0x17
        /*006e*/ 	.short	(.L_4485 - .L_4484)
.L_4484:
        /*0070*/ 	.word	0x00000000
        /*0074*/ 	.short	0x0001
        /*0076*/ 	.short	0x0008
        /*0078*/ 	.byte	0x00, 0xf0, 0x21, 0x00


	//----- nvinfo : EIATTR_KPARAM_INFO
	.align		4
.L_4485:
        /*007c*/ 	.byte	0x04, 0x17
        /*007e*/ 	.short	(.L_4487 - .L_4486)
.L_4486:
        /*0080*/ 	.word	0x00000000
        /*0084*/ 	.short	0x0000
        /*0086*/ 	.short	0x0000
        /*0088*/ 	.byte	0x00, 0xf0, 0x21, 0x00


	//----- nvinfo : EIATTR_MAXREG_COUNT
	.align		4
.L_4487:
        /*008c*/ 	.byte	0x03, 0x1b
        /*008e*/ 	.short	0x00ff


	//----- nvinfo : EIATTR_MERCURY_ISA_VERSION
	.align		4
        /*0090*/ 	.byte	0x03, 0x5f
        /*0092*/ 	.short	0x0000


	//----- nvinfo : EIATTR_COOP_GROUP_MASK_REGIDS
	.align		4
        /*0094*/ 	.byte	0x04, 0x29
        /*0096*/ 	.short	(.L_4489 - .L_4488)


	//   ....[0]....
.L_4488:
        /*0098*/ 	.word	0xffffffff


	//   ....[1]....
        /*009c*/ 	.word	0xffffffff


	//   ....[2]....
        /*00a0*/ 	.word	0xffffffff


	//   ....[3]....
        /*00a4*/ 	.word	0xffffffff


	//   ....[4]....
        /*00a8*/ 	.word	0xffffffff


	//   ....[5]....
        /*00ac*/ 	.word	0xffffffff


	//   ....[6]....
        /*00b0*/ 	.word	0xffffffff


	//   ....[7]....
        /*00b4*/ 	.word	0xffffffff


	//   ....[8]....
        /*00b8*/ 	.word	0xffffffff


	//   ....[9]....
        /*00bc*/ 	.word	0xffffffff


	//   ....[10]....
        /*00c0*/ 	.word	0xffffffff


	//   ....[11]....
        /*00c4*/ 	.word	0xffffffff


	//   ....[12]....
        /*00c8*/ 	.word	0xffffffff


	//   ....[13]....
        /*00cc*/ 	.word	0xffffffff


	//   ....[14]....
        /*00d0*/ 	.word	0xffffffff


	//   ....[15]....
        /*00d4*/ 	.word	0xffffffff


	//   ....[16]....
        /*00d8*/ 	.word	0xffffffff


	//   ....[17]....
        /*00dc*/ 	.word	0xffffffff


	//   ....[18]....
        /*00e0*/ 	.word	0xffffffff


	//   ....[19]....
        /*00e4*/ 	.word	0xffffffff


	//----- nvinfo : EIATTR_COOP_GROUP_INSTR_OFFSETS
	.align		4
.L_4489:
        /*00e8*/ 	.byte	0x04, 0x28
        /*00ea*/ 	.short	(.L_4491 - .L_4490)


	//   ....[0]....
.L_4490:
        /*00ec*/ 	.word	0x00000370


	//   ....[1]....
        /*00f0*/ 	.word	0x00000380


	//   ....[2]....
        /*00f4*/ 	.word	0x000003a0


	//   ....[3]....
        /*00f8*/ 	.word	0x000003b0


	//   ....[4]....
        /*00fc*/ 	.word	0x000003d0


	//   ....[5]....
        /*0100*/ 	.word	0x000003e0


	//   ....[6]....
        /*0104*/ 	.word	0x00000400


	//   ....[7]....
        /*0108*/ 	.word	0x00000410


	//   ....[8]....
        /*010c*/ 	.word	0x00000430


	//   ....[9]....
        /*0110*/ 	.word	0x00000440


	//   ....[10]....
        /*0114*/ 	.word	0x00000530


	//   ....[11]....
        /*0118*/ 	.word	0x00000540


	//   ....[12]....
        /*011c*/ 	.word	0x000005c0


	//   ....[13]....
        /*0120*/ 	.word	0x000005d0


	//   ....[14]....
        /*0124*/ 	.word	0x000005f0


	//   ....[15]....
        /*0128*/ 	.word	0x00000600


	//   ....[16]....
        /*012c*/ 	.word	0x00000620


	//   ....[17]....
        /*0130*/ 	.word	0x00000630


	//   ....[18]....
        /*0134*/ 	.word	0x00000660


	//   ....[19]....
        /*0138*/ 	.word	0x00000670


	//----- nvinfo : EIATTR_EXIT_INSTR_OFFSETS
	.align		4
.L_4491:
        /*013c*/ 	.byte	0x04, 0x1c
        /*013e*/ 	.short	(.L_4493 - .L_4492)


	//   ....[0]....
.L_4492:
        /*0140*/ 	.word	0x00000680


	//   ....[1]....
        /*0144*/ 	.word	0x000007e0


	//   ....[2]....
        /*0148*/ 	.word	0x000008a0


	//   ....[3]....
        /*014c*/ 	.word	0x000008e0


	//   ....[4]....
        /*0150*/ 	.word	0x00000910


	//----- nvinfo : EIATTR_CRS_STACK_SIZE
	.align		4
.L_4493:
        /*0154*/ 	.byte	0x04, 0x1e
        /*0156*/ 	.short	(.L_4495 - .L_4494)
.L_4494:
        /*0158*/ 	.word	0x00000000
.L_4495:


//--------------------- .nv.info._ZN43_GLOBAL__N__9ae7fba5_10_SoftMax_cu_9f978f6321softmax_warp_backwardIdddLi5ELb0ELb1EEEvPT0_PKT_S5_iiiPKb --------------------------
	.section	.nv.info._ZN43_GLOBAL__N__9ae7fba5_10_SoftMax_cu_9f978f6321softmax_warp_backwardIdddLi5ELb0ELb1EEEvPT0_PKT_S5_iiiPKb,"",@"SHT_CUDA_INFO"
	.sectionflags	@""
	.align	4


	//----- nvinfo : EIATTR_CUDA_API_VERSION
	.align		4
        /*0000*/ 	.byte	0x04, 0x37
        /*0002*/ 	.short	(.L_4497 - .L_4496)
.L_4496:
        /*0004*/ 	.word	0x00000082


	//----- nvinfo : EIATTR_SW2861232_WAR
	.align		4
.L_4497:
        /*0008*/ 	.byte	0x01, 0x35
	.zero		2


	//----- nvinfo : EIATTR_PARAM_CBANK
	.align		4
        /*000c*/ 	.byte	0x04, 0x0a
        /*000e*/ 	.short	(.L_4499 - .L_4498)
	.align		4
.L_4498:
        /*0010*/ 	.word	index@(.nv.constant0._ZN43_GLOBAL__N__9ae7fba5_10_SoftMax_cu_9f978f6321softmax_warp_backwardIdddLi5ELb0ELb1EEEvPT0_PKT_S5_iiiPKb)
        /*0014*/ 	.short	0x0160
        /*0016*/ 	.short	0x0030


	//----- nvinfo : EIATTR_CBANK_PARAM_SIZE
	.align		4
.L_4499:
        /*0018*/ 	.byte	0x03, 0x19
        /*001a*/ 	.short	0x0030


	//----- nvinfo : EIATTR_KPARAM_INFO
	.align		4
        /*001c*/ 	.byte	0x04, 0x17
        /*001e*/ 	.short	(.L_4501 - .L_4500)
.L_4500:
        /*0020*/ 	.word	0x00000000
        /*0024*/ 	.short	0x0006
        /*0026*/ 	.short	0x0028
        /*0028*/ 	.byte	0x00, 0xf0, 0x21, 0x00


	//----- nvinfo : EIATTR_KPARAM_INFO
	.align		4
.L_4501:
        /*002c*/ 	.byte	0x04, 0x17
        /*002e*/ 	.short	(.L_4503 - .L_4502)
.L_4502:
        /*0030*/ 	.word	0x00000000
        /*0034*/ 	.short	0x0005
        /*0036*/ 	.short	0x0020
        /*0038*/ 	.byte	0x00, 0xf0, 0x11, 0x00


	//----- nvinfo : EIATTR_KPARAM_INFO
	.align		4
.L_4503:
        /*003c*/ 	.byte	0x04, 0x17
        /*003e*/ 	.short	(.L_4505 - .L_4504)
.L_4504:
        /*0040*/ 	.word	0x00000000
        /*0044*/ 	.short	0x0004
        /*0046*/ 	.short	0x001c
        /*0048*/ 	.byte	0x00, 0xf0, 0x11, 0x00


	//----- nvinfo : EIATTR_KPARAM_INFO
	.align		4
.L_4505:
        /*004c*/ 	.byte	0x04, 0x17
        /*004e*/ 	.short	(.L_4507 - .L_4506)
.L_4506:
        /*0050*/ 	.word	0x00000000
        /*0054*/ 	.short	0x0003
        /*0056*/ 	.short	0x0018
        /*0058*/ 	.byte	0x00, 0xf0, 0x11, 0x00


	//----- nvinfo : EIATTR_KPARAM_INFO
	.align		4
.L_4507:
        /*005c*/ 	.byte	0x04, 0x17
        /*005e*/ 	.short	(.L_4509 - .L_4508)
.L_4508:
        /*0060*/ 	.word	0x00000000
        /*0064*/ 	.short	0x0002
        /*0066*/ 	.short	0x0010
        /*0068*/ 	.byte	0x00, 0xf0, 0x21, 0x00


	//----- nvinfo : EIATTR_KPARAM_INFO
	.align		4
.L_4509:
        /*006c*/ 	.byte	0x04, 0x17
        /*006e*/ 	.short	(.L_4511 - .L_4510)
.L_4510:
        /*0070*/ 	.word	0x00000000
        /*0074*/ 	.short	0x0001
        /*0076*/ 	.short	0x0008
        /*0078*/ 	.byte	0x00, 0xf0, 0x21, 0x00


	//----- nvinfo : EIATTR_KPARAM_INFO
	.align		4
.L_4511:
        /*007c*/ 	.byte	0x04, 0x17
        /*007e*/ 	.short	(.L_4513 - .L_4512)
.L_4512:
        /*0080*/ 	.word	0x00000000
        /*0084*/ 	.short	0x0000
        /*0086*/ 	.short	0x0000
        /*0088*/ 	.byte	0x00, 0xf0, 0x21, 0x00


	//----- nvinfo : EIATTR_MAXREG_COUNT
	.align		4
.L_4513:
        /*008c*/ 	.byte	0x03, 0x1b
        /*008e*/ 	.short	0x00ff


	//----- nvinfo : EIATTR_MERCURY_ISA_VERSION
	.align		4
        /*0090*/ 	.byte	0x03, 0x5f
        /*0092*/ 	.short	0x0000


	//----- nvinfo : EIATTR_COOP_GROUP_MASK_REGIDS
	.align		4
        /*0094*/ 	.byte	0x04, 0x29
        /*0096*/ 	.short	(.L_4515 - .L_4514)


	//   ....[0]....
.L_4514:
        /*0098*/ 	.word	0xffffffff


	//   ....[1]....
        /*009c*/ 	.word	0xffffffff


	//   ....[2]....
        /*00a0*/ 	.word	0xffffffff


	//   ....[3]....
        /*00a4*/ 	.word	0xffffffff


	//   ....[4]....
        /*00a8*/ 	.word	0xffffffff


	//   ....[5]....
        /*00ac*/ 	.word	0xffffffff


	//   ....[6]....
        /*00b0*/ 	.word	0xffffffff


	//   ....[7]....
        /*00b4*/ 	.word	0xffffffff


	//   ....[8]....
        /*00b8*/ 	.word	0xffffffff


	//   ....[9]....
        /*00bc*/ 	.word	0xffffffff


	//   ....[10]....
        /*00c0*/ 	.word	0xffffffff


	//   ....[11]....
        /*00c4*/ 	.word	0xffffffff


	//   ....[12]....
        /*00c8*/ 	.word	0xffffffff


	//   ....[13]....
        /*00cc*/ 	.word	0xffffffff


	//   ....[14]....
        /*00d0*/ 	.word	0xffffffff


	//   ....[15]....
        /*00d4*/ 	.word	0xffffffff


	//   ....[16]....
        /*00d8*/ 	.word	0xffffffff


	//   ....[17]....
        /*00dc*/ 	.word	0xffffffff


	//   ....[18]....
        /*00e0*/ 	.word	0xffffffff


	//   ....[19]....
        /*00e4*/ 	.word	0xffffffff


	//----- nvinfo : EIATTR_COOP_GROUP_INSTR_OFFSETS
	.align		4
.L_4515:
        /*00e8*/ 	.byte	0x04, 0x28
        /*00ea*/ 	.short	(.L_4517 - .L_4516)


	//   ....[0]....
.L_4516:
        /*00ec*/ 	.word	0x000002c0


	//   ....[1]....
        /*00f0*/ 	.word	0x000002d0


	//   ....[2]....
        /*00f4*/ 	.word	0x00000320


	//   ....[3]....
        /*00f8*/ 	.word	0x00000330


	//   ....[4]....
        /*00fc*/ 	.word	0x00000350


	//   ....[5]....
        /*0100*/ 	.word	0x00000360


	//   ....[6]....
        /*0104*/ 	.word	0x00000380


	//   ....[7]....
        /*0108*/ 	.word	0x00000390


	//   ....[8]....
        /*010c*/ 	.word	0x000003b0


	//   ....[9]....
        /*0110*/ 	.word	0x000003c0


	//   ....[10]....
        /*0114*/ 	.word	0x000003e0


	//   ....[11]....
        /*0118*/ 	.word	0x000003f0


	//   ....[12]....
        /*011c*/ 	.word	0x00000410


	//   ....[13]....
        /*0120*/ 	.word	0x00000420


	//   ....[14]....
        /*0124*/ 	.word	0x000004e0


	//   ....[15]....
        /*0128*/ 	.word	0x000004f0


	//   ....[16]....
        /*012c*/ 	.word	0x00000500


	//   ....[17]....
        /*0130*/ 	.word	0x00000510


	//   ....[18]....
        /*0134*/ 	.word	0x00000530


	//   ....[19]....
        /*0138*/ 	.word	0x00000540


	//----- nvinfo : EIATTR_EXIT_INSTR_OFFSETS
	.align		4
.L_4517:
        /*013c*/ 	.byte	0x04, 0x1c
        /*013e*/ 	.short	(.L_4519 - .L_4518)


	//   ....[0]....
.L_4518:
        /*0140*/ 	.word	0x00000550


	//   ....[1]....
        /*0144*/ 	.word	0x00000610


	//   ....[2]....
        /*0148*/ 	.word	0x00000620


	//   ....[3]....
        /*014c*/ 	.word	0x000006b0


	//   ....[4]....
        /*0150*/ 	.word	0x000006e0


	//----- nvinfo : EIATTR_CRS_STACK_SIZE
	.align		4
.L_4519:
        /*0154*/ 	.byte	0x04, 0x1e
        /*0156*/ 	.short	(.L_4521 - .L_4520)
.L_4520:
        /*0158*/ 	.word	0x00000000
.L_4521:


//--------------------- .nv.info._ZN43_GLOBAL__N__9ae7fba5_10_SoftMax_cu_9f978f6321softmax_warp_backwardIdddLi4ELb0ELb1EEEvPT0_PKT_S5_iiiPKb --------------------------
	.section	.nv.info._ZN43_GLOBAL__N__9ae7fba5_10_SoftMax_cu_9f978f6321softmax_warp_backwardIdddLi4ELb0ELb1EEEvPT0_PKT_S5_iiiPKb,"",@"SHT_CUDA_INFO"
	.sectionflags	@""
	.align	4


	//----- nvinfo : EIATTR_CUDA_API_VERSION
	.align		4
        /*0000*/ 	.byte	0x04, 0x37
        /*0002*/ 	.short	(.L_4523 - .L_4522)
.L_4522:
        /*0004*/ 	.word	0x00000082


	//----- nvinfo : EIATTR_SW2861232_WAR
	.align		4
.L_4523:
        /*0008*/ 	.byte	0x01, 0x35
	.zero		2


	//----- nvinfo : EIATTR_PARAM_CBANK
	.align		4
        /*000c*/ 	.byte	0x04, 0x0a
        /*000e*/ 	.short	(.L_4525 - .L_4524)
	.align		4
.L_4524:
        /*0010*/ 	.word	index@(.nv.constant0._ZN43_GLOBAL__N__9ae7fba5_10_SoftMax_cu_9f978f6321softmax_warp_backwardIdddLi4ELb0ELb1EEEvPT0_PKT_S5_iiiPKb)
        /*0014*/ 	.short	0x0160
        /*0016*/ 	.short	0x0030


	//----- nvinfo : EIATTR_CBANK_PARAM_SIZE
	.align		4
.L_4525:
        /*0018*/ 	.byte	0x03, 0x19
        /*001a*/ 	.short	0x0030


	//----- nvinfo : EIATTR_KPARAM_INFO
	.align		4
        /*001c*/ 	.byte	0x04, 0x17
        /*001e*/ 	.short	(.L_4527 - .L_4526)
.L_4526:
        /*0020*/ 	.word	0x00000000
        /*0024*/ 	.short	0x0006
        /*0026*/ 	.short	0x0028
        /*0028*/ 	.byte	0x00, 0xf0, 0x21, 0x00


	//----- nvinfo : EIATTR_KPARAM_INFO
	.align		4
.L_4527:
        /*002c*/ 	.byte	0x04, 0x17
        /*002e*/ 	.short	(.L_4529 - .L_4528)
.L_4528:
        /*0030*/ 	.word	0x00000000
        /*0034*/ 	.short	0x0005
        /*0036*/ 	.short	0x0020
        /*0038*/ 	.byte	0x00, 0xf0, 0x11, 0x00


	//----- nvinfo : EIATTR_KPARAM_INFO
	.align		4
.L_4529:
        /*003c*/ 	.byte	0x04, 0x17
        /*003e*/ 	.short	(.L_4531 - .L_4530)
.L_4530:
        /*0040*/ 	.word	0x00000000
        /*0044*/ 	.short	0x0004
        /*0046*/ 	.short	0x001c
        /*0048*/ 	.byte	0x00, 0xf0, 0x11, 0x00


	//----- nvinfo : EIATTR_KPARAM_INFO
	.align		4
.L_4531:
        /*004c*/ 	.byte	0x04, 0x17
        /*004e*/ 	.short	(.L_4533 - .L_4532)
.L_4532:
        /*0050*/ 	.word	0x00000000
        /*0054*/ 	.short	0x0003
        /*0056*/ 	.short	0x0018
        /*0058*/ 	.byte	0x00, 0xf0, 0x11, 0x00


	//----- nvinfo : EIATTR_KPARAM_INFO
	.align		4
.L_4533:
        /*005c*/ 	.byte	0x04, 0x17
        /*005e*/ 	.short	(.L_4535 - .L_4534)
.L_4534:
        /*0060*/ 	.word	0x00000000
        /*0064*/ 	.short	0x0002
        /*0066*/ 	.short	0x0010
        /*0068*/ 	.byte	0x00, 0xf0, 0x21, 0x00


	//----- nvinfo : EIATTR_KPARAM_INFO
	.align		4
.L_4535:
        /*006c*/ 	.byte	0x04, 0x17
        /*006e*/ 	.short	(.L_4537 - .L_4536)
.L_4536:
        /*0070*/ 	.word	0x00000000
        /*0074*/ 	.short	0x0001
        /*0076*/ 	.short	0x0008
        /*0078*/ 	.byte	0x00, 0xf0, 0x21, 0x00


	//----- nvinfo : EIATTR_KPARAM_INFO
	.align		4
.L_4537:
        /*007c*/ 	.byte	0x04, 0x17
        /*007e*/ 	.short	(.L_4539 - .L_4538)
.L_4538:
        /*0080*/ 	.word	0x00000000
        /*0084*/ 	.short	0x0000
        /*0086*/ 	.short	0x0000
        /*0088*/ 	.byte	0x00, 0xf0, 0x21, 0x00


	//----- nvinfo : EIATTR_MAXREG_COUNT
	.align		4
.L_4539:
        /*008c*/ 	.byte	0x03, 0x1b
        /*008e*/ 	.short	0x00ff


	//----- nvinfo : EIATTR_MERCURY_ISA_VERSION
	.align		4
        /*0090*/ 	.byte	0x03, 0x5f
        /*0092*/ 	.short	0x0000


	//----- nvinfo : EIATTR_COOP_GROUP_MASK_REGIDS
	.align		4
        /*0094*/ 	.byte	0x04, 0x29
        /*0096*/ 	.short	(.L_4541 - .L_4540)


	//   ....[0]....
.L_4540:
        /*0098*/ 	.word	0xffffffff


	//   ....[1]....
        /*009c*/ 	.word	0xffffffff


	//   ....[2]....
        /*00a0*/ 	.word	0xffffffff


	//   ....[3]....
        /*00a4*/ 	.word	0xffffffff


	//   ....[4]....
        /*00a8*/ 	.word	0xffffffff


	//   ....[5]....
        /*00ac*/ 	.word	0xffffffff


	//   ....[6]....
        /*00b0*/ 	.word	0xffffffff


	//   ....[7]....
        /*00b4*/ 	.word	0xffffffff


	//   ....[8]....
        /*00b8*/ 	.word	0xffffffff


	//   ....[9]....
        /*00bc*/ 	.word	0xffffffff


	//   ....[10]....
        /*00c0*/ 	.word	0xffffffff


	//   ....[11]....
        /*00c4*/ 	.word	0xffffffff


	//   ....[12]....
        /*00c8*/ 	.word	0xffffffff


	//   ....[13]....
        /*00cc*/ 	.word	0xffffffff


	//   ....[14]....
        /*00d0*/ 	.word	0xffffffff


	//   ....[15]....
        /*00d4*/ 	.word	0xffffffff


	//----- nvinfo : EIATTR_COOP_GROUP_INSTR_OFFSETS
	.align		4
.L_4541:
        /*00d8*/ 	.byte	0x04, 0x28
        /*00da*/ 	.short	(.L_4543 - .L_4542)


	//   ....[0]....
.L_4542:
        /*00dc*/ 	.word	0x00000300


	//   ....[1]....
        /*00e0*/ 	.word	0x00000310


	//   ....[2]....
        /*00e4*/ 	.word	0x00000320


	//   ....[3]....
        /*00e8*/ 	.word	0x00000330


	//   ....[4]....
        /*00ec*/ 	.word	0x00000350


	//   ....[5]....
        /*00f0*/ 	.word	0x00000360


	//   ....[6]....
        /*00f4*/ 	.word	0x00000410


	//   ....[7]....
        /*00f8*/ 	.word	0x00000420


	//   ....[8]....
        /*00fc*/ 	.word	0x00000440


	//   ....[9]....
        /*0100*/ 	.word	0x00000450


	//   ....[10]....
        /*0104*/ 	.word	0x00000460


	//   ....[11]....
        /*0108*/ 	.word	0x00000470


	//   ....[12]....
        /*010c*/ 	.word	0x000004b0


	//   ....[13]....
        /*0110*/ 	.word	0x000004c0


	//   ....[14]....
        /*0114*/ 	.word	0x000004d0


	//   ....[15]....
        /*0118*/ 	.word	0x000004e0


	//----- nvinfo : EIATTR_EXIT_INSTR_OFFSETS
	.align		4
.L_4543:
        /*011c*/ 	.byte	0x04, 0x1c
        /*011e*/ 	.short	(.L_4545 - .L_4544)


	//   ....[0]....
.L_4544:
        /*0120*/ 	.word	0x000004f0


	//   ....[1]....
        /*0124*/ 	.word	0x000005b0


	//   ....[2]....
        /*0128*/ 	.word	0x000005c0


	//   ....[3]....
        /*012c*/ 	.word	0x00000640


	//   ....[4]....
        /*0130*/ 	.word	0x00000670


	//----- nvinfo : EIATTR_CRS_STACK_SIZE
	.align		4
.L_4545:
        /*0134*/ 	.byte	0x04, 0x1e
        /*0136*/ 	.short	(.L_4547 - .L_4546)
.L_4546:
        /*0138*/ 	.word	0x00000000
.L_4547:


//--------------------- .nv.info._ZN43_GLOBAL__N__9ae7fba5_10_SoftMax_cu_9f978f6321softmax_warp_backwardIdddLi3ELb0ELb1EEEvPT0_PKT_S5_iiiPKb --------------------------
	.section	.nv.info._ZN43_GLOBAL__N__9ae7fba5_10_SoftMax_cu_9f978f6321softmax_warp_backwardIdddLi3ELb0ELb1EEEvPT0_PKT_S5_iiiPKb,"",@"SHT_CUDA_INFO"
	.sectionflags	@""
	.align	4


	//----- nvinfo : EIATTR_CUDA_API_VERSION
	.align		4
        /*0000*/ 	.byte	0x04, 0x37
        /*0002*/ 	.short	(.L_4549 - .L_4548)
.L_4548:
        /*0004*/ 	.word	0x00000082


	//----- nvinfo : EIATTR_SW2861232_WAR
	.align		4
.L_4549:
        /*0008*/ 	.byte	0x01, 0x35
	.zero		2


	//----- nvinfo : EIATTR_PARAM_CBANK
	.align		4
        /*000c*/ 	.byte	0x04, 0x0a
        /*000e*/ 	.short	(.L_4551 - .L_4550)
	.align		4
.L_4550:
        /*0010*/ 	.word	index@(.nv.constant0._ZN43_GLOBAL__N__9ae7fba5_10_SoftMax_cu_9f978f6321softmax_warp_backwardIdddLi3ELb0ELb1EEEvPT0_PKT_S5_iiiPKb)
        /*0014*/ 	.short	0x0160
        /*0016*/ 	.short	0x0030


	//----- nvinfo : EIATTR_CBANK_PARAM_SIZE
	.align		4
.L_4551:
        /*0018*/ 	.byte	0x03, 0x19
        /*001a*/ 	.short	0x0030


	//----- nvinfo : EIATTR_KPARAM_INFO
	.align		4
        /*001c*/ 	.byte	0x04, 0x17
        /*001e*/ 	.short	(.L_4553 - .L_4552)
.L_4552:
        /*0020*/ 	.word	0x00000000
        /*0024*/ 	.short	0x0006
        /*0026*/ 	.short	0x0028
        /*0028*/ 	.byte	0x00, 0xf0, 0x21, 0x00


	//----- nvinfo : EIATTR_KPARAM_INFO
	.align		4
.L_4553:
        /*002c*/ 	.byte	0x04, 0x17
        /*002e*/ 	.short	(.L_4555 - .L_4554)
.L_4554:
        /*0030*/ 	.word	0x00000000
        /*0034*/ 	.short	0x0005
        /*0036*/ 	.short	0x0020
        /*0038*/ 	.byte	0x00, 0xf0, 0x11, 0x00


	//----- nvinfo : EIATTR_KPARAM_INFO
	.align		4
.L_4555:
        /*003c*/ 	.byte	0x04, 0x17
        /*003e*/ 	.short	(.L_4557 - .L_4556)
.L_4556:
        /*0040*/ 	.word	0x00000000
        /*0044*/ 	.short	0x0004
        /*0046*/ 	.short	0x001c
        /*0048*/ 	.byte	0x00, 0xf0, 0x11, 0x00


	//----- nvinfo : EIATTR_KPARAM_INFO
	.align		4
.L_4557:
        /*004c*/ 	.byte	0x04, 0x17
        /*004e*/ 	.short	(.L_4559 - .L_4558)
.L_4558:
        /*0050*/ 	.word	0x00000000
        /*0054*/ 	.short	0x0003
        /*0056*/ 	.short	0x0018
        /*0058*/ 	.byte	0x00, 0xf0, 0x11, 0x00


	//----- nvinfo : EIATTR_KPARAM_INFO
	.align		4
.L_4559:
        /*005c*/ 	.byte	0x04, 0x17
        /*005e*/ 	.short	(.L_4561 - .L_4560)
.L_4560:
        /*0060*/ 	.word	0x00000000
        /*0064*/ 	.short	0x0002
        /*0066*/ 	.short	0x0010
        /*0068*/ 	.byte	0x00, 0xf0, 0x21, 0x00


	//----- nvinfo : EIATTR_KPARAM_INFO
	.align		4
.L_4561:
        /*006c*/ 	.byte	0x04, 0x17
        /*006e*/ 	.short	(.L_4563 - .L_4562)
.L_4562:
        /*0070*/ 	.word	0x00000000
        /*0074*/ 	.short	0x0001
        /*0076*/ 	.short	0x0008
        /*0078*/ 	.byte	0x00, 0xf0, 0x21, 0x00


	//----- nvinfo : EIATTR_KPARAM_INFO
	.align		4
.L_4563:
        /*007c*/ 	.byte	0x04, 0x17
        /*007e*/ 	.short	(.L_4565 - .L_4564)
.L_4564:
        /*0080*/ 	.word	0x00000000
        /*0084*/ 	.short	0x0000
        /*0086*/ 	.short	0x0000
        /*0088*/ 	.byte	0x00, 0xf0, 0x21, 0x00


	//----- nvinfo : EIATTR_MAXREG_COUNT
	.align		4
.L_4565:
        /*008c*/ 	.byte	0x03, 0x1b
        /*008e*/ 	.short	0x00ff


	//----- nvinfo : EIATTR_MERCURY_ISA_VERSION
	.align		4
        /*0090*/ 	.byte	0x03, 0x5f
        /*0092*/ 	.short	0x0000


	//----- nvinfo : EIATTR_COOP_GROUP_MASK_REGIDS
	.align		4
        /*0094*/ 	.byte	0x04, 0x29
        /*0096*/ 	.short	(.L_4567 - .L_4566)


	//   ....[0]....
.L_4566:
        /*0098*/ 	.word	0xffffffff


	//   ....[1]....
        /*009c*/ 	.word	0xffffffff


	//   ....[2]....
        /*00a0*/ 	.word	0xffffffff


	//   ....[3]....
        /*00a4*/ 	.word	0xffffffff


	//   ....[4]....
        /*00a8*/ 	.word	0xffffffff


	//   ....[5]....
        /*00ac*/ 	.word	0xffffffff


	//   ....[6]....
        /*00b0*/ 	.word	0xffffffff


	//   ....[7]....
        /*00b4*/ 	.word	0xffffffff


	//   ....[8]....
        /*00b8*/ 	.word	0xffffffff


	//   ....[9]....
        /*00bc*/ 	.word	0xffffffff


	//   ....[10]....
        /*00c0*/ 	.word	0xffffffff


	//   ....[11]....
        /*00c4*/ 	.word	0xffffffff


	//----- nvinfo : EIATTR_COOP_GROUP_INSTR_OFFSETS
	.align		4
.L_4567:
        /*00c8*/ 	.byte	0x04, 0x28
        /*00ca*/ 	.short	(.L_4569 - .L_4568)


	//   ....[0]....
.L_4568:
        /*00cc*/ 	.word	0x000002c0


	//   ....[1]....
        /*00d0*/ 	.word	0x000002d0


	//   ....[2]....
        /*00d4*/ 	.word	0x000003b0


	//   ....[3]....
        /*00d8*/ 	.word	0x000003c0


	//   ....[4]....
        /*00dc*/ 	.word	0x000003d0


	//   ....[5]....
        /*00e0*/ 	.word	0x000003e0


	//   ....[6]....
        /*00e4*/ 	.word	0x00000400


	//   ....[7]....
        /*00e8*/ 	.word	0x00000410


	//   ....[8]....
        /*00ec*/ 	.word	0x00000450


	//   ....[9]....
        /*00f0*/ 	.word	0x00000460


	//   ....[10]....
        /*00f4*/ 	.word	0x00000470


	//   ....[11]....
        /*00f8*/ 	.word	0x00000480


	//----- nvinfo : EIATTR_EXIT_INSTR_OFFSETS
	.align		4
.L_4569:
        /*00fc*/ 	.byte	0x04, 0x1c
        /*00fe*/ 	.short	(.L_4571 - .L_4570)


	//   ....[0]....
.L_4570:
        /*0100*/ 	.word	0x00000490


	//   ....[1]....
        /*0104*/ 	.word	0x00000550


	//   ....[2]....
        /*0108*/ 	.word	0x00000560


	//   ....[3]....
        /*010c*/ 	.word	0x000005e0


	//   ....[4]....
        /*0110*/ 	.word	0x00000610


	//----- nvinfo : EIATTR_CRS_STACK_SIZE
	.align		4
.L_4571:
        /*0114*/ 	.byte	0x04, 0x1e
        /*0116*/ 	.short	(.L_4573 - .L_4572)
.L_4572:
        /*0118*/ 	.word	0x00000000
.L_4573:


//--------------------- .nv.info._ZN43_GLOBAL__N__9ae7fba5_10_SoftMax_cu_9f978f6321softmax_warp_backwardIdddLi2ELb0ELb1EEEvPT0_PKT_S5_iiiPKb --------------------------
	.section	.nv.info._ZN43_GLOBAL__N__9ae7fba5_10_SoftMax_cu_9f978f6321softmax_warp_backwardIdddLi2ELb0ELb1EEEvPT0_PKT_S5_iiiPKb,"",@"SHT_CUDA_INFO"
	.sectionflags	@""
	.align	4


	//----- nvinfo : EIATTR_CUDA_API_VERSION
	.align		4
        /*0000*/ 	.byte	0x04, 0x37
        /*0002*/ 	.short	(.L_4575 - .L_4574)
.L_4574:
        /*0004*/ 	.word	0x00000082


	//----- nvinfo : EIATTR_SW2861232_WAR
	.align		4
.L_4575:
        /*0008*/ 	.byte	0x01, 0x35
	.zero		2


	//----- nvinfo : EIATTR_PARAM_CBANK
	.align		4
        /*000c*/ 	.byte	0x04, 0x0a
        /*000e*/ 	.short	(.L_4577 - .L_4576)
	.align		4
.L_4576:
        /*0010*/ 	.word	index@(.nv.constant0._ZN43_GLOBAL__N__9ae7fba5_10_SoftMax_cu_9f978f6321softmax_warp_backwardIdddLi2ELb0ELb1EEEvPT0_PKT_S5_iiiPKb)
        /*0014*/ 	.short	0x0160
        /*0016*/ 	.short	0x0030


	//----- nvinfo : EIATTR_CBANK_PARAM_SIZE
	.align		4
.L_4577:
        /*0018*/ 	.byte	0x03, 0x19
        /*001a*/ 	.short	0x0030


	//----- nvinfo : EIATTR_KPARAM_INFO
	.align		4
        /*001c*/ 	.byte	0x04, 0x17
        /*001e*/ 	.short	(.L_4579 - .L_4578)
.L_4578:
        /*0020*/ 	.word	0x00000000
        /*0024*/ 	.short	0x0006
        /*0026*/ 	.short	0x0028
        /*0028*/ 	.byte	0x00, 0xf0, 0x21, 0x00


	//----- nvinfo : EIATTR_KPARAM_INFO
	.align		4
.L_4579:
        /*002c*/ 	.byte	0x04, 0x17
        /*002e*/ 	.short	(.L_4581 - .L_4580)
.L_4580:
        /*0030*/ 	.word	0x00000000
        /*0034*/ 	.short	0x0005
        /*0036*/ 	.short	0x0020
        /*0038*/ 	.byte	0x00, 0xf0, 0x11, 0x00


	//----- nvinfo : EIATTR_KPARAM_INFO
	.align		4
.L_4581:
        /*003c*/ 	.byte	0x04, 0x17
        /*003e*/ 	.short	(.L_4583 - .L_4582)
.L_4582:
        /*0040*/ 	.word	0x00000000
        /*0044*/ 	.short	0x0004
        /*0046*/ 	.short	0x001c
        /*0048*/ 	.byte	0x00, 0xf0, 0x11, 0x00


	//----- nvinfo : EIATTR_KPARAM_INFO
	.align		4
.L_4583:
        /*004c*/ 	.byte	0x04, 0x17
        /*004e*/ 	.short	(.L_4585 - .L_4584)
.L_4584:
        /*0050*/ 	.word	0x00000000
        /*0054*/ 	.short	0x0003
        /*0056*/ 	.short	0x0018
        /*0058*/ 	.byte	0x00, 0xf0, 0x11, 0x00


	//----- nvinfo : EIATTR_KPARAM_INFO
	.align		4
.L_4585:
        /*005c*/ 	.byte	0x04, 0x17
        /*005e*/ 	.short	(.L_4587 - .L_4586)
.L_4586:
        /*0060*/ 	.word	0x00000000
        /*0064*/ 	.short	0x0002
        /*0066*/ 	.short	0x0010
        /*0068*/ 	.byte	0x00, 0xf0, 0x21, 0x00


	//----- nvinfo : EIATTR_KPARAM_INFO
	.align		4
.L_4587:
        /*006c*/ 	.byte	0x04, 0x17
        /*006e*/ 	.short	(.L_4589 - .L_4588)
.L_4588:
        /*0070*/ 	.word	0x00000000
        /*0074*/ 	.short	0x0001
        /*0076*/ 	.short	0x0008
        /*0078*/ 	.byte	0x00, 0xf0, 0x21, 0x00


	//----- nvinfo : EIATTR_KPARAM_INFO
	.align		4
.L_4589:
        /*007c*/ 	.byte	0x04, 0x17
        /*007e*/ 	.short	(.L_4591 - .L_4590)
.L_4590:
        /*0080*/ 	.word	0x00000000
        /*0084*/ 	.short	0x0000
        /*0086*/ 	.short	0x0000
        /*0088*/ 	.byte	0x00, 0xf0, 0x21, 0x00


	//----- nvinfo : EIATTR_MAXREG_COUNT
	.align		4
.L_4591:
        /*008c*/ 	.byte	0x03, 0x1b
        /*008e*/ 	.short	0x00ff


	//----- nvinfo : EIATTR_MERCURY_ISA_VERSION
	.align		4
        /*0090*/ 	.byte	0x03, 0x5f
        /*0092*/ 	.short	0x0000


	//----- nvinfo : EIATTR_COOP_GROUP_MASK_REGIDS
	.align		4
        /*0094*/ 	.byte	0x04, 0x29
        /*0096*/ 	.short	(.L_4593 - .L_4592)


	//   ....[0]....
.L_4592:
        /*0098*/ 	.word	0xffffffff


	//   ....[1]....
        /*009c*/ 	.word	0xffffffff


	//   ....[2]....
        /*00a0*/ 	.word	0xffffffff


	//   ....[3]....
        /*00a4*/ 	.word	0xffffffff


	//   ....[4]....
        /*00a8*/ 	.word	0xffffffff


	//   ....[5]....
        /*00ac*/ 	.word	0xffffffff


	//   ....[6]....
        /*00b0*/ 	.word	0xffffffff


	//   ....[7]....
        /*00b4*/ 	.word	0xffffffff


	//----- nvinfo : EIATTR_COOP_GROUP_INSTR_OFFSETS
	.align		4
.L_4593:
        /*00b8*/ 	.byte	0x04, 0x28
        /*00ba*/ 	.short	(.L_4595 - .L_4594)


	//   ....[0]....
.L_4594:
        /*00bc*/ 	.word	0x00000380


	//   ....[1]....
        /*00c0*/ 	.word	0x00000390


	//   ....[2]....
        /*00c4*/ 	.word	0x000003a0


	//   ....[3]....
        /*00c8*/ 	.word	0x000003b0


	//   ....[4]....
        /*00cc*/ 	.word	0x000003f0


	//   ....[5]....
        /*00d0*/ 	.word	0x00000400


	//   ....[6]....
        /*00d4*/ 	.word	0x00000410


	//   ....[7]....
        /*00d8*/ 	.word	0x00000420


	//----- nvinfo : EIATTR_EXIT_INSTR_OFFSETS
	.align		4
.L_4595:
        /*00dc*/ 	.byte	0x04, 0x1c
        /*00de*/ 	.short	(.L_4597 - .L_4596)


	//   ....[0]....
.L_4596:
        /*00e0*/ 	.word	0x00000430


	//   ....[1]....
        /*00e4*/ 	.word	0x000004f0


	//   ....[2]....
        /*00e8*/ 	.word	0x00000500


	//   ....[3]....
        /*00ec*/ 	.word	0x00000580


	//   ....[4]....
        /*00f0*/ 	.word	0x000005b0


	//----- nvinfo : EIATTR_CRS_STACK_SIZE
	.align		4
.L_4597:
        /*00f4*/ 	.byte	0x04, 0x1e
        /*00f6*/ 	.short	(.L_4599 - .L_4598)
.L_4598:
        /*00f8*/ 	.word	0x00000000
.L_4599:


//--------------------- .nv.info._ZN43_GLOBAL__N__9ae7fba5_10_SoftMax_cu_9f978f6321softmax_warp_backwardIdddLi1ELb0ELb1EEEvPT0_PKT_S5_iiiPKb --------------------------
	.section	.nv.info._ZN43_GLOBAL__N__9ae7fba5_10_SoftMax_cu_9f978f6321softmax_warp_backwardIdddLi1ELb0ELb1EEEvPT0_PKT_S5_iiiPKb,"",@"SHT_CUDA_INFO"
	.sectionflags	@""
	.align	4


	//----- nvinfo : EIATTR_CUDA_API_VERSION
	.align		4
        /*0000*/ 	.byte	0x04, 0x37
        /*0002*/ 	.short	(.L_4601 - .L_4600)
.L_4600:
        /*0004*/ 	.word	0x00000082


	//----- nvinfo : EIATTR_SW2861232_WAR
	.align		4
.L_4601:
        /*0008*/ 	.byte	0x01, 0x35
	.zero		2


	//----- nvinfo : EIATTR_PARAM_CBANK
	.align		4
        /*000c*/ 	.byte	0x04, 0x0a
        /*000e*/ 	.short	(.L_4603 - .L_4602)
	.align		4
.L_4602:
        /*0010*/ 	.word	index@(.nv.constant0._ZN43_GLOBAL__N__9ae7fba5_10_SoftMax_cu_9f978f6321softmax_warp_backwardIdddLi1ELb0ELb1EEEvPT0_PKT_S5_iiiPKb)
        /*0014*/ 	.short	0x0160
        /*0016*/ 	.short	0x0030


	//----- nvinfo : EIATTR_CBANK_PARAM_SIZE
	.align		4
.L_4603:
        /*0018*/ 	.byte	0x03, 0x19
        /*001a*/ 	.short	0x0030


	//----- nvinfo : EIATTR_KPARAM_INFO
	.align		4
        /*001c*/ 	.byte	0x04, 0x17
        /*001e*/ 	.short	(.L_4605 - .L_4604)
.L_4604:
        /*0020*/ 	.word	0x00000000
        /*0024*/ 	.short	0x0006
        /*0026*/ 	.short	0x0028
        /*0028*/ 	.byte	0x00, 0xf0, 0x21, 0x00


	//----- nvinfo : EIATTR_KPARAM_INFO
	.align		4
.L_4605:
        /*002c*/ 	.byte	0x04, 0x17
        /*002e*/ 	.short	(.L_4607 - .L_4606)
.L_4606:
        /*0030*/ 	.word	0x00000000
        /*0034*/ 	.short	0x0005
        /*0036*/ 	.short	0x0020
        /*0038*/ 	.byte	0x00, 0xf0, 0x11, 0x00


	//----- nvinfo : EIATTR_KPARAM_INFO
	.align		4
.L_4607:
        /*003c*/ 	.byte	0x04, 0x17
        /*003e*/ 	.short	(.L_4609 - .L_4608)
.L_4608:
        /*0040*/ 	.word	0x00000000
        /*0044*/ 	.short	0x0004
        /*0046*/ 	.short	0x001c
        /*0048*/ 	.byte	0x00, 0xf0, 0x11, 0x00


	//----- nvinfo : EIATTR_KPARAM_INFO
	.align		4
.L_4609:
        /*004c*/ 	.byte	0x04, 0x17
        /*004e*/ 	.short	(.L_4611 - .L_4610)
.L_4610:
        /*0050*/ 	.word	0x00000000
        /*0054*/ 	.short	0x0003
        /*0056*/ 	.short	0x0018
        /*0058*/ 	.byte	0x00, 0xf0, 0x11, 0x00


	//----- nvinfo : EIATTR_KPARAM_INFO
	.align		4
.L_4611:
        /*005c*/ 	.byte	0x04, 0x17
        /*005e*/ 	.short	(.L_4613 - .L_4612)
.L_4612:
        /*0060*/ 	.word	0x00000000
        /*0064*/ 	.short	0x0002
        /*0066*/ 	.short	0x0010
        /*0068*/ 	.byte	0x00, 0xf0, 0x21, 0x00


	//----- nvinfo : EIATTR_KPARAM_INFO
	.align		4
.L_4613:
        /*006c*/ 	.byte	0x04, 0x17
        /*006e*/ 	.short	(.L_4615 - .L_4614)
.L_4614:
        /*0070*/ 	.word	0x00000000
        /*0074*/ 	.short	0x0001
        /*0076*/ 	.short	0x0008
        /*0078*/ 	.byte	0x00, 0xf0, 0x21, 0x00


	//----- nvinfo : EIATTR_KPARAM_INFO
	.align		4
.L_4615:
        /*007c*/ 	.byte	0x04, 0x17
        /*007e*/ 	.short	(.L_4617 - .L_4616)
.L_4616:
        /*0080*/ 	.word	0x00000000
        /*0084*/ 	.short	0x0000
        /*0086*/ 	.short	0x0000
        /*0088*/ 	.byte	0x00, 0xf0, 0x21, 0x00


	//----- nvinfo : EIATTR_MAXREG_COUNT
	.align		4
.L_4617:
        /*008c*/ 	.byte	0x03, 0x1b
        /*008e*/ 	.short	0x00ff


	//----- nvinfo : EIATTR_MERCURY_ISA_VERSION
	.align		4
        /*0090*/ 	.byte	0x03, 0x5f
        /*0092*/ 	.short	0x0000


	//----- nvinfo : EIATTR_COOP_GROUP_MASK_REGIDS
	.align		4
        /*0094*/ 	.byte	0x04, 0x29
        /*0096*/ 	.short	(.L_4619 - .L_4618)


	//   ....[0]....
.L_4618:
        /*0098*/ 	.word	0xffffffff


	//   ....[1]....
        /*009c*/ 	.word	0xffffffff


	//   ....[2]....
        /*00a0*/ 	.word	0xffffffff


	//   ....[3]....
        /*00a4*/ 	.word	0xffffffff


	//----- nvinfo : EIATTR_COOP_GROUP_INSTR_OFFSETS
	.align		4
.L_4619:
        /*00a8*/ 	.byte	0x04, 0x28
        /*00aa*/ 	.short	(.L_4621 - .L_4620)


	//   ....[0]....
.L_4620:
        /*00ac*/ 	.word	0x00000390


	//   ....[1]....
        /*00b0*/ 	.word	0x000003a0


	//   ....[2]....
        /*00b4*/ 	.word	0x000003b0


	//   ....[3]....
        /*00b8*/ 	.word	0x000003c0


	//----- nvinfo : EIATTR_EXIT_INSTR_OFFSETS
	.align		4
.L_4621:
        /*00bc*/ 	.byte	0x04, 0x1c
        /*00be*/ 	.short	(.L_4623 - .L_4622)


	//   ....[0]....
.L_4622:
        /*00c0*/ 	.word	0x000003d0


	//   ....[1]....
        /*00c4*/ 	.word	0x000004c0


	//   ....[2]....
        /*00c8*/ 	.word	0x000004d0


	//   ....[3]....
        /*00cc*/ 	.word	0x00000590


	//   ....[4]....
        /*00d0*/ 	.word	0x000005c0


	//----- nvinfo : EIATTR_CRS_STACK_SIZE
	.align		4
.L_4623:
        /*00d4*/ 	.byte	0x04, 0x1e
        /*00d6*/ 	.short	(.L_4625 - .L_4624)
.L_4624:
        /*00d8*/ 	.word	0x00000000
.L_4625:


//--------------------- .nv.info._ZN43_GLOBAL__N__9ae7fba5_10_SoftMax_cu_9f978f6321softmax_warp_backwardIdddLi0ELb0ELb1EEEvPT0_PKT_S5_iiiPKb --------------------------
	.section	.nv.info._ZN43_GLOBAL__N__9ae7fba5_10_SoftMax_cu_9f978f6321softmax_warp_backwardIdddLi0ELb0ELb1EEEvPT0_PKT_S5_iiiPKb,"",@"SHT_CUDA_INFO"
	.sectionflags	@""
	.align	4


	//----- nvinfo : EIATTR_CUDA_API_VERSION
	.align		4
        /*0000*/ 	.byte	0x04, 0x37
        /*0002*/ 	.short	(.L_4627 - .L_4626)
.L_4626:
        /*0004*/ 	.word	0x00000082


	//----- nvinfo : EIATTR_SW2861232_WAR
	.align		4
.L_4627:
        /*0008*/ 	.byte	0x01, 0x35
	.zero		2


	//----- nvinfo : EIATTR_PARAM_CBANK
	.align		4
        /*000c*/ 	.byte	0x04, 0x0a
        /*000e*/ 	.short	(.L_4629 - .L_4628)
	.align		4
.L_4628:
        /*0010*/ 	.word	index@(.nv.constant0._ZN43_GLOBAL__N__9ae7fba5_10_SoftMax_cu_9f978f6321softmax_warp_backwardIdddLi0ELb0ELb1EEEvPT0_PKT_S5_iiiPKb)
        /*0014*/ 	.short	0x0160
        /*0016*/ 	.short	0x0030


	//----- nvinfo : EIATTR_CBANK_PARAM_SIZE
	.align		4
.L_4629:
        /*0018*/ 	.byte	0x03, 0x19
        /*001a*/ 	.short	0x0030


	//----- nvinfo : EIATTR_KPARAM_INFO
	.align		4
        /*001c*/ 	.byte	0x04, 0x17
        /*001e*/ 	.short	(.L_4631 - .L_4630)
.L_4630:
        /*0020*/ 	.word	0x00000000
        /*0024*/ 	.short	0x0006
        /*0026*/ 	.short	0x0028
        /*0028*/ 	.byte	0x00, 0xf0, 0x21, 0x00


	//----- nvinfo : EIATTR_KPARAM_INFO
	.align		4
.L_4631:
        /*002c*/ 	.byte	0x04, 0x17
        /*002e*/ 	.short	(.L_4633 - .L_4632)
.L_4632:
        /*0030*/ 	.word	0x00000000
        /*0034*/ 	.short	0x0005
        /*0036*/ 	.short	0x0020
        /*0038*/ 	.byte	0x00, 0xf0, 0x11, 0x00


	//----- nvinfo : EIATTR_KPARAM_INFO
	.align		4
.L_4633:
        /*003c*/ 	.byte	0x04, 0x17
        /*003e*/ 	.short	(.L_4635 - .L_4634)
.L_4634:
        /*0040*/ 	.word	0x00000000
        /*0044*/ 	.short	0x0004
        /*0046*/ 	.short	0x001c
        /*0048*/ 	.byte	0x00, 0xf0, 0x11, 0x00


	//----- nvinfo : EIATTR_KPARAM_INFO
	.align		4
.L_4635:
        /*004c*/ 	.byte	0x04, 0x17
        /*004e*/ 	.short	(.L_4637 - .L_4636)
.L_4636:
        /*0050*/ 	.word	0x00000000
        /*0054*/ 	.short	0x0003
        /*0056*/ 	.short	0x0018
        /*0058*/ 	.byte	0x00, 0xf0, 0x11, 0x00


	//----- nvinfo : EIATTR_KPARAM_INFO
	.align		4
.L_4637:
        /*005c*/ 	.byte	0x04, 0x17
        /*005e*/ 	.short	(.L_4639 - .L_4638)
.L_4638:
        /*0060*/ 	.word	0x00000000
        /*0064*/ 	.short	0x0002
        /*0066*/ 	.short	0x0010
        /*0068*/ 	.byte	0x00, 0xf0, 0x21, 0x00


	//----- nvinfo : EIATTR_KPARAM_INFO
	.align		4
.L_4639:
        /*006c*/ 	.byte	0x04, 0x17
        /*006e*/ 	.short	(.L_4641 - .L_4640)
.L_4640:
        /*0070*/ 	.word	0x00000000
        /*0074*/ 	.short	0x0001
        /*0076*/ 	.short	0x0008
        /*0078*/ 	.byte	0x00, 0xf0, 0x21, 0x00


	//----- nvinfo : EIATTR_KPARAM_INFO
	.align		4
.L_4641:
        /*007c*/ 	.byte	0x04, 0x17
        /*007e*/ 	.short	(.L_4643 - .L_4642)
.L_4642:
        /*0080*/ 	.word	0x00000000
        /*0084*/ 	.short	0x0000
        /*0086*/ 	.short	0x0000
        /*0088*/ 	.byte	0x00, 0xf0, 0x21, 0x00


	//----- nvinfo : EIATTR_MAXREG_COUNT
	.align		4
.L_4643:
        /*008c*/ 	.byte	0x03, 0x1b
        /*008e*/ 	.short	0x00ff


	//----- nvinfo : EIATTR_MERCURY_ISA_VERSION
	.align		4
        /*0090*/ 	.byte	0x03, 0x5f
        /*0092*/ 	.short	0x0000


	//----- nvinfo : EIATTR_EXIT_INSTR_OFFSETS
	.align		4
        /*0094*/ 	.byte	0x04, 0x1c
        /*0096*/ 	.short	(.L_4645 - .L_4644)


	//   ....[0]....
.L_4644:
        /*0098*/ 	.word	0x00000260


	//   ....[1]....
        /*009c*/ 	.word	0x00000270


	//   ....[2]....
        /*00a0*/ 	.word	0x00000390


	//   ....[3]....
        /*00a4*/ 	.word	0x00000430


	//   ....[4]....
        /*00a8*/ 	.word	0x000004a0
.L_4645:


//--------------------- .nv.info._ZN43_GLOBAL__N__9ae7fba5_10_SoftMax_cu_9f978f6320softmax_warp_forwardIN3c108BFloat16ES2_fLi11ELb0ELb1EEEvPT0_PKT_iiiPKbib --------------------------
	.section	.nv.info._ZN43_GLOBAL__N__9ae7fba5_10_SoftMax_cu_9f978f6320softmax_warp_forwardIN3c108BFloat16ES2_fLi11ELb0ELb1EEEvPT0_PKT_iiiPKbib,"",@"SHT_CUDA_INFO"
	.sectionflags	@""
	.align	4


	//----- nvinfo : EIATTR_CUDA_API_VERSION
	.align		4
        /*0000*/ 	.byte	0x04, 0x37
        /*0002*/ 	.short	(.L_4647 - .L_4646)
.L_4646:
        /*0004*/ 	.word	0x00000082


	//----- nvinfo : EIATTR_SW2861232_WAR
	.align		4
.L_4647:
        /*0008*/ 	.byte	0x01, 0x35
	.zero		2


	//----- nvinfo : EIATTR_PARAM_CBANK
	.align		4
        /*000c*/ 	.byte	0x04, 0x0a
        /*000e*/ 	.short	(.L_4649 - .L_4648)
	.align		4
.L_4648:
        /*0010*/ 	.word	index@(.nv.constant0._ZN43_GLOBAL__N__9ae7fba5_10_SoftMax_cu_9f978f6320softmax_warp_forwardIN3c108BFloat16ES2_fLi11ELb0ELb1EEEvPT0_PKT_iiiPKbib)
        /*0014*/ 	.short	0x0160
        /*0016*/ 	.short	0x002d


	//----- nvinfo : EIATTR_CBANK_PARAM_SIZE
	.align		4
.L_4649:
        /*0018*/ 	.byte	0x03, 0x19
        /*001a*/ 	.short	0x002d


	//----- nvinfo : EIATTR_KPARAM_INFO
	.align		4
        /*001c*/ 	.byte	0x04, 0x17
        /*001e*/ 	.short	(.L_4651 - .L_4650)
.L_4650:
        /*0020*/ 	.word	0x00000000
        /*0024*/ 	.short	0x0007
        /*0026*/ 	.short	0x002c
        /*0028*/ 	.byte	0x00, 0xf0, 0x05, 0x00


	//----- nvinfo : EIATTR_KPARAM_INFO
	.align		4
.L_4651:
        /*002c*/ 	.byte	0x04, 0x17
        /*002e*/ 	.short	(.L_4653 - .L_4652)
.L_4652:
        /*0030*/ 	.word	0x00000000
        /*0034*/ 	.short	0x0006
        /*0036*/ 	.short	0x0028
        /*0038*/ 	.byte	0x00, 0xf0, 0x11, 0x00


	//----- nvinfo : EIATTR_KPARAM_INFO
	.align		4
.L_4653:
        /*003c*/ 	.byte	0x04, 0x17
        /*003e*/ 	.short	(.L_4655 - .L_4654)
.L_4654:
        /*0040*/ 	.word	0x00000000
        /*0044*/ 	.short	0x0005
        /*0046*/ 	.short	0x0020
        /*0048*/ 	.byte	0x00, 0xf0, 0x21, 0x00


	//----- nvinfo : EIATTR_KPARAM_INFO
	.align		4
.L_4655:
        /*004c*/ 	.byte	0x04, 0x17
        /*004e*/ 	.short	(.L_4657 - .L_4656)
.L_4656:
        /*0050*/ 	.word	0x00000000
        /*0054*/ 	.short	0x0004
        /*0056*/ 	.short	0x0018
        /*0058*/ 	.byte	0x00, 0xf0, 0x11, 0x00


	//----- nvinfo : EIATTR_KPARAM_INFO
	.align		4
.L_4657:
        /*005c*/ 	.byte	0x04, 0x17
        /*005e*/ 	.short	(.L_4659 - .L_4658)
.L_4658:
        /*0060*/ 	.word	0x00000000
        /*0064*/ 	.short	0x0003
        /*0066*/ 	.short	0x0014
        /*0068*/ 	.byte	0x00, 0xf0, 0x11, 0x00


	//----- nvinfo : EIATTR_KPARAM_INFO
	.align		4
.L_4659:
        /*006c*/ 	.byte	0x04, 0x17
        /*006e*/ 	.short	(.L_4661 - .L_4660)
.L_4660:
        /*0070*/ 	.word	0x00000000
        /*0074*/ 	.short	0x0002
        /*0076*/ 	.short	0x0010
        /*0078*/ 	.byte	0x00, 0xf0, 0x11, 0x00


	//----- nvinfo : EIATTR_KPARAM_INFO
	.align		4
.L_4661:
        /*007c*/ 	.byte	0x04, 0x17
        /*007e*/ 	.short	(.L_4663 - .L_4662)
.L_4662:
        /*0080*/ 	.word	0x00000000
        /*0084*/ 	.short	0x0001
        /*0086*/ 	.short	0x0008
        /*0088*/ 	.byte	0x00, 0xf0, 0x21, 0x00


	//----- nvinfo : EIATTR_KPARAM_INFO
	.align		4
.L_4663:
        /*008c*/ 	.byte	0x04, 0x17
        /*008e*/ 	.short	(.L_4665 - .L_4664)
.L_4664:
        /*0090*/ 	.word	0x00000000
        /*0094*/ 	.short	0x0000
        /*0096*/ 	.short	0x0000
        /*0098*/ 	.byte	0x00, 0xf0, 0x21, 0x00


	//----- nvinfo : EIATTR_MAXREG_COUNT
	.align		4
.L_4665:
        /*009c*/ 	.byte	0x03, 0x1b
        /*009e*/ 	.short	0x00ff


	//----- nvinfo : EIATTR_MERCURY_ISA_VERSION
	.align		4
        /*00a0*/ 	.byte	0x03, 0x5f
        /*00a2*/ 	.short	0x0000


	//----- nvinfo : EIATTR_COOP_GROUP_MASK_REGIDS
	.align		4
        /*00a4*/ 	.byte	0x04, 0x29
        /*00a6*/ 	.short	(.L_4667 - .L_4666)


	//   ....[0]....
.L_4666:
        /*00a8*/ 	.word	0xffffffff


	//   ....[1]....
        /*00ac*/ 	.word	0xffffffff


	//   ....[2]....
        /*00b0*/ 	.word	0xffffffff


	//   ....[3]....
        /*00b4*/ 	.word	0xffffffff


	//   ....[4]....
        /*00b8*/ 	.word	0xffffffff


	//   ....[5]....
        /*00bc*/ 	.word	0xffffffff


	//   ....[6]....
        /*00c0*/ 	.word	0xffffffff


	//   ....[7]....
        /*00c4*/ 	.word	0xffffffff


	//   ....[8]....
        /*00c8*/ 	.word	0xffffffff


	//   ....[9]....
        /*00cc*/ 	.word	0xffffffff


	//----- nvinfo : EIATTR_COOP_GROUP_INSTR_OFFSETS
	.align		4
.L_4667:
        /*00d0*/ 	.byte	0x04, 0x28
        /*00d2*/ 	.short	(.L_4669 - .L_4668)


	//   ....[0]....
.L_4668:
        /*00d4*/ 	.word	0x00005220


	//   ....[1]....
        /*00d8*/ 	.word	0x00005260


	//   ....[2]....
        /*00dc*/ 	.word	0x00005290


	//   ....[3]....
        /*00e0*/ 	.word	0x000052d0


	//   ....[4]....
        /*00e4*/ 	.word	0x00005310


	//   ....[5]....
        /*00e8*/ 	.word	0x00007e90


	//   ....[6]....
        /*00ec*/ 	.word	0x00007ec0


	//   ....[7]....
        /*00f0*/ 	.word	0x00007ee0


	//   ....[8]....
        /*00f4*/ 	.word	0x00007f00


	//   ....[9]....
        /*00f8*/ 	.word	0x00007f20


	//----- nvinfo : EIATTR_EXIT_INSTR_OFFSETS
	.align		4
.L_4669:
        /*00fc*/ 	.byte	0x04, 0x1c
        /*00fe*/ 	.short	(.L_4671 - .L_4670)


	//   ....[0]....
.L_4670:
        /*0100*/ 	.word	0x00007f30


	//   ....[1]....
        /*0104*/ 	.word	0x00007f60


	//   ....[2]....
        /*0108*/ 	.word	0x00008020


	//   ....[3]....
        /*010c*/ 	.word	0x000080a0


	//   ....[4]....
        /*0110*/ 	.word	0x00008120


	//   ....[5]....
        /*0114*/ 	.word	0x000081a0


	//   ....[6]....
        /*0118*/ 	.word	0x00008220


	//   ....[7]....
        /*011c*/ 	.word	0x000082a0


	//   ....[8]....
        /*0120*/ 	.word	0x00008320


	//   ....[9]....
        /*0124*/ 	.word	0x000083a0


	//   ....[10]....
        /*0128*/ 	.word	0x00008420


	//   ....[11]....
        /*012c*/ 	.word	0x000084a0


	//   ....[12]....
        /*0130*/ 	.word	0x00008520


	//   ....[13]....
        /*0134*/ 	.word	0x000085a0


	//   ....[14]....
        /*0138*/ 	.word	0x00008620


	//   ....[15]....
        /*013c*/ 	.word	0x000086a0


	//   ....[16]....
        /*0140*/ 	.word	0x00008720


	//   ....[17]....
        /*0144*/ 	.word	0x000087a0


	//   ....[18]....
        /*0148*/ 	.word	0x00008820


	//   ....[19]....
        /*014c*/ 	.word	0x000088a0


	//   ....[20]....
        /*0150*/ 	.word	0x00008920


	//   ....[21]....
        /*0154*/ 	.word	0x000089a0


	//   ....[22]....
        /*0158*/ 	.word	0x00008a20


	//   ....[23]....
        /*015c*/ 	.word	0x00008aa0


	//   ....[24]....
        /*0160*/ 	.word	0x00008b20


	//   ....[25]....
        /*0164*/ 	.word	0x00008ba0


	//   ....[26]....
        /*0168*/ 	.word	0x00008c20


	//   ....[27]....
        /*016c*/ 	.word	0x00008ca0


	//   ....[28]....
        /*0170*/ 	.word	0x00008d20


	//   ....[29]....
        /*0174*/ 	.word	0x00008da0


	//   ....[30]....
        /*0178*/ 	.word	0x00008e20


	//   ....[31]....
        /*017c*/ 	.word	0x00008ea0


	//   ....[32]....
        /*0180*/ 	.word	0x00008f20


	//   ....[33]....
        /*0184*/ 	.word	0x00008fa0


	//   ....[34]....
        /*0188*/ 	.word	0x00009020


	//   ....[35]....
        /*018c*/ 	.word	0x000090a0


	//   ....[36]....
        /*0190*/ 	.word	0x00009120


	//   ....[37]....
        /*0194*/ 	.word	0x000091a0


	//   ....[38]....
        /*0198*/ 	.word	0x00009220


	//   ....[39]....
        /*019c*/ 	.word	0x000092a0


	//   ....[40]....
        /*01a0*/ 	.word	0x00009320


	//   ....[41]....
        /*01a4*/ 	.word	0x000093a0


	//   ....[42]....
        /*01a8*/ 	.word	0x00009420


	//   ....[43]....
        /*01ac*/ 	.word	0x000094a0


	//   ....[44]....
        /*01b0*/ 	.word	0x00009520


	//   ....[45]....
        /*01b4*/ 	.word	0x000095a0


	//   ....[46]....
        /*01b8*/ 	.word	0x00009620


	//   ....[47]....
        /*01bc*/ 	.word	0x000096a0


	//   ....[48]....
        /*01c0*/ 	.word	0x00009720


	//   ....[49]....
        /*01c4*/ 	.word	0x000097a0


	//   ....[50]....
        /*01c8*/ 	.word	0x00009820


	//   ....[51]....
        /*01cc*/ 	.word	0x000098a0


	//   ....[52]....
        /*01d0*/ 	.word	0x00009920


	//   ....[53]....
        /*01d4*/ 	.word	0x000099a0


	//   ....[54]....
        /*01d8*/ 	.word	0x00009a20


	//   ....[55]....
        /*01dc*/ 	.word	0x00009aa0


	//   ....[56]....
        /*01e0*/ 	.word	0x00009b20


	//   ....[57]....
        /*01e4*/ 	.word	0x00009ba0


	//   ....[58]....
        /*01e8*/ 	.word	0x00009c20


	//   ....[59]....
        /*01ec*/ 	.word	0x00009ca0


	//   ....[60]....
        /*01f0*/ 	.word	0x00009d20


	//   ....[61]....
        /*01f4*/ 	.word	0x00009da0


	//   ....[62]....
        /*01f8*/ 	.word	0x00009e20


	//   ....[63]....
        /*01fc*/ 	.word	0x00009ea0


	//   ....[64]....
        /*0200*/ 	.word	0x00009f20


	//   ....[65]....
        /*0204*/ 	.word	0x00009f90


	//----- nvinfo : EIATTR_CRS_STACK_SIZE
	.align		4
.L_4671:
        /*0208*/ 	.byte	0x04, 0x1e
        /*020a*/ 	.short	(.L_4673 - .L_4672)
.L_4672:
        /*020c*/ 	.word	0x00000000
.L_4673:


//--------------------- .nv.info._ZN43_GLOBAL__N__9ae7fba5_10_SoftMax_cu_9f978f6320softmax_warp_forwardIN3c108BFloat16ES2_fLi10ELb0ELb1EEEvPT0_PKT_iiiPKbib --------------------------
	.section	.nv.info._ZN43_GLOBAL__N__9ae7fba5_10_SoftMax_cu_9f978f6320softmax_warp_forwardIN3c108BFloat16ES2_fLi10ELb0ELb1EEEvPT0_PKT_iiiPKbib,"",@"SHT_CUDA_INFO"
	.sectionflags	@""
	.align	4


	//----- nvinfo : EIATTR_CUDA_API_VERSION
	.align		4
        /*0000*/ 	.byte	0x04, 0x37
        /*0002*/ 	.short	(.L_4675 - .L_4674)
.L_4674:
        /*0004*/ 	.word	0x00000082


	//----- nvinfo : EIATTR_SW2861232_WAR
	.align		4
.L_4675:
        /*0008*/ 	.byte	0x01, 0x35
	.zero		2


	//----- nvinfo : EIATTR_PARAM_CBANK
	.align		4
        /*000c*/ 	.byte	0x04, 0x0a
        /*000e*/ 	.short	(.L_4677 - .L_4676)
	.align		4
.L_4676:
        /*0010*/ 	.word	index@(.nv.constant0._ZN43_GLOBAL__N__9ae7fba5_10_SoftMax_cu_9f978f6320softmax_warp_forwardIN3c108BFloat16ES2_fLi10ELb0ELb1EEEvPT0_PKT_iiiPKbib)
        /*0014*/ 	.short	0x0160
        /*0016*/ 	.short	0x002d


	//----- nvinfo : EIATTR_CBANK_PARAM_SIZE
	.align		4
.L_4677:
        /*0018*/ 	.byte	0x03, 0x19
        /*001a*/ 	.short	0x002d


	//----- nvinfo : EIATTR_KPARAM_INFO
	.align		4
        /*001c*/ 	.byte	0x04, 0x17
        /*001e*/ 	.short	(.L_4679 - .L_4678)
.L_4678:
        /*0020*/ 	.word	0x00000000
        /*0024*/ 	.short	0x0007
        /*0026*/ 	.short	0x002c
        /*0028*/ 	.byte	0x00, 0xf0, 0x05, 0x00


	//----- nvinfo : EIATTR_KPARAM_INFO
	.align		4
.L_4679:
        /*002c*/ 	.byte	0x04, 0x17
        /*002e*/ 	.short	(.L_4681 - .L_4680)
.L_4680:
        /*0030*/ 	.word	0x00000000
        /*0034*/ 	.short	0x0006
        /*0036*/ 	.short	0x0028
        /*0038*/ 	.byte	0x00, 0xf0, 0x11, 0x00


	//----- nvinfo : EIATTR_KPARAM_INFO
	.align		4
.L_4681:
        /*003c*/ 	.byte	0x04, 0x17
        /*003e*/ 	.short	(.L_4683 - .L_4682)
.L_4682:
        /*0040*/ 	.word	0x00000000
        /*0044*/ 	.short	0x0005
        /*0046*/ 	.short	0x0020
        /*0048*/ 	.byte	0x00, 0xf0, 0x21, 0x00


	//----- nvinfo : EIATTR_KPARAM_INFO
	.align		4
.L_4683:
        /*004c*/ 	.byte	0x04, 0x17
        /*004e*/ 	.short	(.L_4685 - .L_4684)
.L_4684:
        /*0050*/ 	.word	0x00000000
        /*0054*/ 	.short	0x0004
        /*0056*/ 	.short	0x0018
        /*0058*/ 	.byte	0x00, 0xf0, 0x11, 0x00


	//----- nvinfo : EIATTR_KPARAM_INFO
	.align		4
.L_4685:
        /*005c*/ 	.byte	0x04, 0x17
        /*005e*/ 	.short	(.L_4687 - .L_4686)
.L_4686:
        /*0060*/ 	.word	0x00000000
        /*0064*/ 	.short	0x0003
        /*0066*/ 	.short	0x0014
        /*0068*/ 	.byte	0x00, 0xf0, 0x11, 0x00


	//----- nvinfo : EIATTR_KPARAM_INFO
	.align		4
.L_4687:
        /*006c*/ 	.byte	0x04, 0x17
        /*006e*/ 	.short	(.L_4689 - .L_4688)
.L_4688:
        /*0070*/ 	.word	0x00000000
        /*0074*/ 	.short	0x0002
        /*0076*/ 	.short	0x0010
        /*0078*/ 	.byte	0x00, 0xf0, 0x11, 0x00


	//----- nvinfo : EIATTR_KPARAM_INFO
	.align		4
.L_4689:
        /*007c*/ 	.byte	0x04, 0x17
        /*007e*/ 	.short	(.L_4691 - .L_4690)
.L_4690:
        /*0080*/ 	.word	0x00000000
        /*0084*/ 	.short	0x0001
        /*0086*/ 	.short	0x0008
        /*0088*/ 	.byte	0x00, 0xf0, 0x21, 0x00


	//----- nvinfo : EIATTR_KPARAM_INFO
	.align		4
.L_4691:
        /*008c*/ 	.byte	0x04, 0x17
        /*008e*/ 	.short	(.L_4693 - .L_4692)
.L_4692:
        /*0090*/ 	.word	0x00000000
        /*0094*/ 	.short	0x0000
        /*0096*/ 	.short	0x0000
        /*0098*/ 	.byte	0x00, 0xf0, 0x21, 0x00


	//----- nvinfo : EIATTR_MAXREG_COUNT
	.align		4
.L_4693:
        /*009c*/ 	.byte	0x03, 0x1b
        /*009e*/ 	.short	0x00ff


	//----- nvinfo : EIATTR_MERCURY_ISA_VERSION
	.align		4
        /*00a0*/ 	.byte	0x03, 0x5f
        /*00a2*/ 	.short	0x0000


	//----- nvinfo : EIATTR_COOP_GROUP_MASK_REGIDS
	.align		4
        /*00a4*/ 	.byte	0x04, 0x29
        /*00a6*/ 	.short	(.L_4695 - .L_4694)


	//   ....[0]....
.L_4694:
        /*00a8*/ 	.word	0xffffffff


	//   ....[1]....
        /*00ac*/ 	.word	0xffffffff


	//   ....[2]....
        /*00b0*/ 	.word	0xffffffff


	//   ....[3]....
        /*00b4*/ 	.word	0xffffffff


	//   ....[4]....
        /*00b8*/ 	.word	0xffffffff


	//   ....[5]....
        /*00bc*/ 	.word	0xffffffff


	//   ....[6]....
        /*00c0*/ 	.word	0xffffffff


	//   ....[7]....
        /*00c4*/ 	.word	0xffffffff


	//   ....[8]....
        /*00c8*/ 	.word	0xffffffff


	//   ....[9]....
        /*00cc*/ 	.word	0xffffffff


	//----- nvinfo : EIATTR_COOP_GROUP_INSTR_OFFSETS
	.align		4
.L_4695:
        /*00d0*/ 	.byte	0x04, 0x28
        /*00d2*/ 	.short	(.L_4697 - .L_4696)


	//   ....[0]....
.L_4696:
        /*00d4*/ 	.word	0x00002820


	//   ....[1]....
        /*00d8*/ 	.word	0x00002850


	//   ....[2]....
        /*00dc*/ 	.word	0x00002890


	//   ....[3]....
        /*00e0*/ 	.word	0x000028d0


	//   ....[4]....
        /*00e4*/ 	.word	0x00002910


	//   ....[5]....
        /*00e8*/ 	.word	0x00003e00


	//   ....[6]....
        /*00ec*/ 	.word	0x00003e30


	//   ....[7]....
        /*00f0*/ 	.word	0x00003e50


	//   ....[8]....
        /*00f4*/ 	.word	0x00003e70


	//   ....[9]....
        /*00f8*/ 	.word	0x00003e90


	//----- nvinfo : EIATTR_EXIT_INSTR_OFFSETS
	.align		4
.L_4697:
        /*00fc*/ 	.byte	0x04, 0x1c
        /*00fe*/ 	.short	(.L_4699 - .L_4698)


	//   ....[0]....
.L_4698:
        /*0100*/ 	.word	0x00003ea0


	//   ....[1]....
        /*0104*/ 	.word	0x00003ed0


	//   ....[2]....
        /*0108*/ 	.word	0x00003f80


	//   ....[3]....
        /*010c*/ 	.word	0x00004000


	//   ....[4]....
        /*0110*/ 	.word	0x00004080


	//   ....[5]....
        /*0114*/ 	.word	0x00004100


	//   ....[6]....
        /*0118*/ 	.word	0x00004180


	//   ....[7]....
        /*011c*/ 	.word	0x00004200


	//   ....[8]....
        /*0120*/ 	.word	0x00004280


	//   ....[9]....
        /*0124*/ 	.word	0x00004300


	//   ....[10]....
        /*0128*/ 	.word	0x00004380


	//   ....[11]....
        /*012c*/ 	.word	0x00004400


	//   ....[12]....
        /*0130*/ 	.word	0x00004480


	//   ....[13]....
        /*0134*/ 	.word	0x00004500


	//   ....[14]....
        /*0138*/ 	.word	0x00004580


	//   ....[15]....
        /*013c*/ 	.word	0x00004600


	//   ....[16]....
        /*0140*/ 	.word	0x00004680


	//   ....[17]....
        /*0144*/ 	.word	0x00004700


	//   ....[18]....
        /*0148*/ 	.word	0x00004780


	//   ....[19]....
        /*014c*/ 	.word	0x00004800


	//   ....[20]....
        /*0150*/ 	.word	0x00004880


	//   ....[21]....
        /*0154*/ 	.word	0x00004900


	//   ....[22]....
        /*0158*/ 	.word	0x00004980


	//   ....[23]....
        /*015c*/ 	.word	0x00004a00


	//   ....[24]....
        /*0160*/ 	.word	0x00004a80


	//   ....[25]....
        /*0164*/ 	.word	0x00004b00


	//   ....[26]....
        /*0168*/ 	.word	0x00004b80


	//   ....[27]....
        /*016c*/ 	.word	0x00004c00


	//   ....[28]....
        /*0170*/ 	.word	0x00004c80


	//   ....[29]....
        /*0174*/ 	.word	0x00004d00


	//   ....[30]....
        /*0178*/ 	.word	0x00004d80


	//   ....[31]....
        /*017c*/ 	.word	0x00004e00


	//   ....[32]....
        /*0180*/ 	.word	0x00004e80


	//   ....[33]....
        /*0184*/ 	.word	0x00004ef0


	//----- nvinfo : EIATTR_CRS_STACK_SIZE
	.align		4
.L_4699:
        /*0188*/ 	.byte	0x04, 0x1e
        /*018a*/ 	.short	(.L_4701 - .L_4700)
.L_4700:
        /*018c*/ 	.word	0x00000000
.L_4701:


//--------------------- .nv.info._ZN43_GLOBAL__N__9ae7fba5_10_SoftMax_cu_9f978f6320softmax_warp_forwardIN3c108BFloat16ES2_fLi9ELb0ELb1EEEvPT0_PKT_iiiPKbib --------------------------
	.section	.nv.info._ZN43_GLOBAL__N__9ae7fba5_10_SoftMax_cu_9f978f6320softmax_warp_forwardIN3c108BFloat16ES2_fLi9ELb0ELb1EEEvPT0_PKT_iiiPKbib,"",@"SHT_CUDA_INFO"
	.sectionflags	@""
	.align	4


	//----- nvinfo : EIATTR_CUDA_API_VERSION
	.align		4
        /*0000*/ 	.byte	0x04, 0x37
        /*0002*/ 	.short	(.L_4703 - .L_4702)
.L_4702:
        /*0004*/ 	.word	0x00000082


	//----- nvinfo : EIATTR_SW2861232_WAR
	.align		4
.L_4703:
        /*0008*/ 	.byte	0x01, 0x35
	.zero		2


	//----- nvinfo : EIATTR_PARAM_CBANK
	.align		4
        /*000c*/ 	.byte	0x04, 0x0a
        /*000e*/ 	.short	(.L_4705 - .L_4704)
	.align		4
.L_4704:
        /*0010*/ 	.word	index@(.nv.constant0._ZN43_GLOBAL__N__9ae7fba5_10_SoftMax_cu_9f978f6320softmax_warp_forwardIN3c108BFloat16ES2_fLi9ELb0ELb1EEEvPT0_PKT_iiiPKbib)
        /*0014*/ 	.short	0x0160
        /*0016*/ 	.short	0x002d


	//----- nvinfo : EIATTR_CBANK_PARAM_SIZE
	.align		4
.L_4705:
        /*0018*/ 	.byte	0x03, 0x19
        /*001a*/ 	.short	0x002d


	//----- nvinfo : EIATTR_KPARAM_INFO
	.align		4
        /*001c*/ 	.byte	0x04, 0x17
        /*001e*/ 	.short	(.L_4707 - .L_4706)
.L_4706:
        /*0020*/ 	.word	0x00000000
        /*0024*/ 	.short	0x0007
        /*0026*/ 	.short	0x002c
        /*0028*/ 	.byte	0x00, 0xf0, 0x05, 0x00


	//----- nvinfo : EIATTR_KPARAM_INFO
	.align		4
.L_4707:
        /*002c*/ 	.byte	0x04, 0x17
        /*002e*/ 	.short	(.L_4709 - .L_4708)
.L_4708:
        /*0030*/ 	.word	0x00000000
        /*0034*/ 	.short	0x0006
        /*0036*/ 	.short	0x0028
        /*0038*/ 	.byte	0x00, 0xf0, 0x11, 0x00


	//----- nvinfo : EIATTR_KPARAM_INFO
	.align		4
.L_4709:
        /*003c*/ 	.byte	0x04, 0x17
        /*003e*/ 	.short	(.L_4711 - .L_4710)
.L_4710:
        /*0040*/ 	.word	0x00000000
        /*0044*/ 	.short	0x0005
        /*0046*/ 	.short	0x0020
        /*0048*/ 	.byte	0x00, 0xf0, 0x21, 0x00


	//----- nvinfo : EIATTR_KPARAM_INFO
	.align		4
.L_4711:
        /*004c*/ 	.byte	0x04, 0x17
        /*004e*/ 	.short	(.L_4713 - .L_4712)
.L_4712:
        /*0050*/ 	.word	0x00000000
        /*0054*/ 	.short	0x0004
        /*0056*/ 	.short	0x0018
        /*0058*/ 	.byte	0x00, 0xf0, 0x11, 0x00


	//----- nvinfo : EIATTR_KPARAM_INFO
	.align		4
.L_4713:
        /*005c*/ 	.byte	0x04, 0x17
        /*005e*/ 	.short	(.L_4715 - .L_4714)
.L_4714:
        /*0060*/ 	.word	0x00000000
        /*0064*/ 	.short	0x0003
        /*0066*/ 	.short	0x0014
        /*0068*/ 	.byte	0x00, 0xf0, 0x11, 0x00


	//----- nvinfo : EIATTR_KPARAM_INFO
	.align		4
.L_4715:
        /*006c*/ 	.byte	0x04, 0x17
        /*006e*/ 	.short	(.L_4717 - .L_4716)
.L_4716:
        /*0070*/ 	.word	0x00000000
        /*0074*/ 	.short	0x0002
        /*0076*/ 	.short	0x0010
        /*0078*/ 	.byte	0x00, 0xf0, 0x11, 0x00


	//----- nvinfo : EIATTR_KPARAM_INFO
	.align		4
.L_4717:
        /*007c*/ 	.byte	0x04, 0x17
        /*007e*/ 	.short	(.L_4719 - .L_4718)
.L_4718:
        /*0080*/ 	.word	0x00000000
        /*0084*/ 	.short	0x0001
        /*0086*/ 	.short	0x0008
        /*0088*/ 	.byte	0x00, 0xf0, 0x21, 0x00


	//----- nvinfo : EIATTR_KPARAM_INFO
	.align		4
.L_4719:
        /*008c*/ 	.byte	0x04, 0x17
        /*008e*/ 	.short	(.L_4721 - .L_4720)
.L_4720:
        /*0090*/ 	.word	0x00000000
        /*0094*/ 	.short	0x0000
        /*0096*/ 	.short	0x0000
        /*0098*/ 	.byte	0x00, 0xf0, 0x21, 0x00


	//----- nvinfo : EIATTR_MAXREG_COUNT
	.align		4
.L_4721:
        /*009c*/ 	.byte	0x03, 0x1b
        /*009e*/ 	.short	0x00ff


	//----- nvinfo : EIATTR_MERCURY_ISA_VERSION
	.align		4
        /*00a0*/ 	.byte	0x03, 0x5f
        /*00a2*/ 	.short	0x0000


	//----- nvinfo : EIATTR_COOP_GROUP_MASK_REGIDS
	.align		4
        /*00a4*/ 	.byte	0x04, 0x29
        /*00a6*/ 	.short	(.L_4723 - .L_4722)


	//   ....[0]....
.L_4722:
        /*00a8*/ 	.word	0xffffffff


	//   ....[1]....
        /*00ac*/ 	.word	0xffffffff


	//   ....[2]....
        /*00b0*/ 	.word	0xffffffff


	//   ....[3]....
        /*00b4*/ 	.word	0xffffffff


	//   ....[4]....
        /*00b8*/ 	.word	0xffffffff


	//   ....[5]....
        /*00bc*/ 	.word	0xffffffff


	//   ....[6]....
        /*00c0*/ 	.word	0xffffffff


	//   ....[7]....
        /*00c4*/ 	.word	0xffffffff


	//   ....[8]....
        /*00c8*/ 	.word	0xffffffff


	//   ....[9]....
        /*00cc*/ 	.word	0xffffffff


	//----- nvinfo : EIATTR_COOP_GROUP_INSTR_OFFSETS
	.align		4
.L_4723:
        /*00d0*/ 	.byte	0x04, 0x28
        /*00d2*/ 	.short	(.L_4725 - .L_4724)


	//   ....[0]....
.L_4724:
        /*00d4*/ 	.word	0x00001530


	//   ....[1]....
        /*00d8*/ 	.word	0x00001560


	//   ....[2]....
        /*00dc*/ 	.word	0x00001590


	//   ....[3]....
        /*00e0*/ 	.word	0x000015c0


	//   ....[4]....
        /*00e4*/ 	.word	0x00001600


	//   ....[5]....
        /*00e8*/ 	.word	0x00002080


	//   ....[6]....
        /*00ec*/ 	.word	0x000020b0


	//   ....[7]....
        /*00f0*/ 	.word	0x000020d0


	//   ....[8]....
        /*00f4*/ 	.word	0x000020f0


	//   ....[9]....
        /*00f8*/ 	.word	0x00002110


	//----- nvinfo : EIATTR_EXIT_INSTR_OFFSETS
	.align		4
.L_4725:
        /*00fc*/ 	.byte	0x04, 0x1c
        /*00fe*/ 	.short	(.L_4727 - .L_4726)


	//   ....[0]....
.L_4726:
        /*0100*/ 	.word	0x00002120


	//   ....[1]....
        /*0104*/ 	.word	0x00002150


	//   ....[2]....
        /*0108*/ 	.word	0x00002200


	//   ....[3]....
        /*010c*/ 	.word	0x00002280


	//   ....[4]....
        /*0110*/ 	.word	0x00002300


	//   ....[5]....
        /*0114*/ 	.word	0x00002380


	//   ....[6]....
        /*0118*/ 	.word	0x00002400


	//   ....[7]....
        /*011c*/ 	.word	0x00002480


	//   ....[8]....
        /*0120*/ 	.word	0x00002500


	//   ....[9]....
        /*0124*/ 	.word	0x00002580


	//   ....[10]....
        /*0128*/ 	.word	0x00002600


	//   ....[11]....
        /*012c*/ 	.word	0x00002680


	//   ....[12]....
        /*0130*/ 	.word	0x00002700


	//   ....[13]....
        /*0134*/ 	.word	0x00002780


	//   ....[14]....
        /*0138*/ 	.word	0x00002800


	//   ....[15]....
        /*013c*/ 	.word	0x00002880


	//   ....[16]....
        /*0140*/ 	.word	0x00002900


	//   ....[17]....
        /*0144*/ 	.word	0x00002970


	//----- nvinfo : EIATTR_CRS_STACK_SIZE
	.align		4
.L_4727:
        /*0148*/ 	.byte	0x04, 0x1e
        /*014a*/ 	.short	(.L_4729 - .L_4728)
.L_4728:
        /*014c*/ 	.word	0x00000000
.L_4729:


//--------------------- .nv.info._ZN43_GLOBAL__N__9ae7fba5_10_SoftMax_cu_9f978f6320softmax_warp_forwardIN3c108BFloat16ES2_fLi8ELb0ELb1EEEvPT0_PKT_iiiPKbib --------------------------
	.section	.nv.info._ZN43_GLOBAL__N__9ae7fba5_10_SoftMax_cu_9f978f6320softmax_warp_forwardIN3c108BFloat16ES2_fLi8ELb0ELb1EEEvPT0_PKT_iiiPKbib,"",@"SHT_CUDA_INFO"
	.sectionflags	@""
	.align	4


	//----- nvinfo : EIATTR_CUDA_API_VERSION
	.align		4
        /*0000*/ 	.byte	0x04, 0x37
        /*0002*/ 	.short	(.L_4731 - .L_4730)
.L_4730:
        /*0004*/ 	.word	0x00000082


	//----- nvinfo : EIATTR_SW2861232_WAR
	.align		4
.L_4731:
        /*0008*/ 	.byte	0x01, 0x35
	.zero		2


	//----- nvinfo : EIATTR_PARAM_CBANK
	.align		4
        /*000c*/ 	.byte	0x04, 0x0a
        /*000e*/ 	.short	(.L_4733 - .L_4732)
	.align		4
.L_4732:
        /*0010*/ 	.word	index@(.nv.constant0._ZN43_GLOBAL__N__9ae7fba5_10_SoftMax_cu_9f978f6320softmax_warp_forwardIN3c108BFloat16ES2_fLi8ELb0ELb1EEEvPT0_PKT_iiiPKbib)
        /*0014*/ 	.short	0x0160
        /*0016*/ 	.short	0x002d


	//----- nvinfo : EIATTR_CBANK_PARAM_SIZE
	.align		4
.L_4733:
        /*0018*/ 	.byte	0x03, 0x19
        /*001a*/ 	.short	0x002d


	//----- nvinfo : EIATTR_KPARAM_INFO
	.align		4
        /*001c*/ 	.byte	0x04, 0x17
        /*001e*/ 	.short	(.L_4735 - .L_4734)
.L_4734:
        /*0020*/ 	.word	0x00000000
        /*0024*/ 	.short	0x0007
        /*0026*/ 	.short	0x002c
        /*0028*/ 	.byte	0x00, 0xf0, 0x05, 0x00


	//----- nvinfo : EIATTR_KPARAM_INFO
	.align		4
.L_4735:
        /*002c*/ 	.byte	0x04, 0x17
        /*002e*/ 	.short	(.L_4737 - .L_4736)
.L_4736:
        /*0030*/ 	.word	0x00000000
        /*0034*/ 	.short	0x0006
        /*0036*/ 	.short	0x0028
        /*0038*/ 	.byte	0x00, 0xf0, 0x11, 0x00


	//----- nvinfo : EIATTR_KPARAM_INFO
	.align		4
.L_4737:
        /*003c*/ 	.byte	0x04, 0x17
        /*003e*/ 	.short	(.L_4739 - .L_4738)
.L_4738:
        /*0040*/ 	.word	0x00000000
        /*0044*/ 	.short	0x0005
        /*0046*/ 	.short	0x0020
        /*0048*/ 	.byte	0x00, 0xf0, 0x21, 0x00


	//----- nvinfo : EIATTR_KPARAM_INFO
	.align		4
.L_4739:
        /*004c*/ 	.byte	0x04, 0x17
        /*004e*/ 	.short	(.L_4741 - .L_4740)
.L_4740:
        /*0050*/ 	.word	0x00000000
        /*0054*/ 	.short	0x0004
        /*0056*/ 	.short	0x0018
        /*0058*/ 	.byte	0x00, 0xf0, 0x11, 0x00


	//----- nvinfo : EIATTR_KPARAM_INFO
	.align		4
.L_4741:
        /*005c*/ 	.byte	0x04, 0x17
        /*005e*/ 	.short	(.L_4743 - .L_4742)
.L_4742:
        /*0060*/ 	.word	0x00000000
        /*0064*/ 	.short	0x0003
        /*0066*/ 	.short	0x0014
        /*0068*/ 	.byte	0x00, 0xf0, 0x11, 0x00


	//----- nvinfo : EIATTR_KPARAM_INFO
	.align		4
.L_4743:
        /*006c*/ 	.byte	0x04, 0x17
        /*006e*/ 	.short	(.L_4745 - .L_4744)
.L_4744:
        /*0070*/ 	.word	0x00000000
        /*0074*/ 	.short	0x0002
        /*0076*/ 	.short	0x0010
        /*0078*/ 	.byte	0x00, 0xf0, 0x11, 0x00


	//----- nvinfo : EIATTR_KPARAM_INFO
	.align		4
.L_4745:
        /*007c*/ 	.byte	0x04, 0x17
        /*007e*/ 	.short	(.L_4747 - .L_4746)
.L_4746:
        /*0080*/ 	.word	0x00000000
        /*0084*/ 	.short	0x0001
        /*0086*/ 	.short	0x0008
        /*0088*/ 	.byte	0x00, 0xf0, 0x21, 0x00


	//----- nvinfo : EIATTR_KPARAM_INFO
	.align		4
.L_4747:
        /*008c*/ 	.byte	0x04, 0x17
        /*008e*/ 	.short	(.L_4749 - .L_4748)
.L_4748:
        /*0090*/ 	.word	0x00000000
        /*0094*/ 	.short	0x0000
        /*0096*/ 	.short	0x0000
        /*0098*/ 	.byte	0x00, 0xf0, 0x21, 0x00


	//----- nvinfo : EIATTR_MAXREG_COUNT
	.align		4
.L_4749:
        /*009c*/ 	.byte	0x03, 0x1b
        /*009e*/ 	.short	0x00ff


	//----- nvinfo : EIATTR_MERCURY_ISA_VERSION
	.align		4
        /*00a0*/ 	.byte	0x03, 0x5f
        /*00a2*/ 	.short	0x0000


	//----- nvinfo : EIATTR_COOP_GROUP_MASK_REGIDS
	.align		4
        /*00a4*/ 	.byte	0x04, 0x29
        /*00a6*/ 	.short	(.L_4751 - .L_4750)


	//   ....[0]....
.L_4750:
        /*00a8*/ 	.word	0xffffffff


	//   ....[1]....
        /*00ac*/ 	.word	0xffffffff


	//   ....[2]....
        /*00b0*/ 	.word	0xffffffff


	//   ....[3]....
        /*00b4*/ 	.word	0xffffffff


	//   ....[4]....
        /*00b8*/ 	.word	0xffffffff


	//   ....[5]....
        /*00bc*/ 	.word	0xffffffff


	//   ....[6]....
        /*00c0*/ 	.word	0xffffffff


	//   ....[7]....
        /*00c4*/ 	.word	0xffffffff


	//   ....[8]....
        /*00c8*/ 	.word	0xffffffff


	//   ....[9]....
        /*00cc*/ 	.word	0xffffffff


	//----- nvinfo : EIATTR_COOP_GROUP_INSTR_OFFSETS
	.align		4
.L_4751:
        /*00d0*/ 	.byte	0x04, 0x28
        /*00d2*/ 	.short	(.L_4753 - .L_4752)


	//   ....[0]....
.L_4752:
        /*00d4*/ 	.word	0x00000b60


	//   ....[1]....
        /*00d8*/ 	.word	0x00000b90


	//   ....[2]....
        /*00dc*/ 	.word	0x00000bd0


	//   ....[3]....
        /*00e0*/ 	.word	0x00000c10


	//   ....[4]....
        /*00e4*/ 	.word	0x00000c40


	//   ....[5]....
        /*00e8*/ 	.word	0x00001180


	//   ....[6]....
        /*00ec*/ 	.word	0x000011b0


	//   ....[7]....
        /*00f0*/ 	.word	0x000011d0


	//   ....[8]....
        /*00f4*/ 	.word	0x000011f0


	//   ....[9]....
        /*00f8*/ 	.word	0x00001210


	//----- nvinfo : EIATTR_EXIT_INSTR_OFFSETS
	.align		4
.L_4753:
        /*00fc*/ 	.byte	0x04, 0x1c
        /*00fe*/ 	.short	(.L_4755 - .L_4754)


	//   ....[0]....
.L_4754:
        /*0100*/ 	.word	0x00001220


	//   ....[1]....
        /*0104*/ 	.word	0x00001250


	//   ....[2]....
        /*0108*/ 	.word	0x00001300


	//   ....[3]....
        /*010c*/ 	.word	0x00001380


	//   ....[4]....
        /*0110*/ 	.word	0x00001400


	//   ....[5]....
        /*0114*/ 	.word	0x00001480


	//   ....[6]....
        /*0118*/ 	.word	0x00001500


	//   ....[7]....
        /*011c*/ 	.word	0x00001580


	//   ....[8]....
        /*0120*/ 	.word	0x00001600


	//   ....[9]....
        /*0124*/ 	.word	0x00001670


	//----- nvinfo : EIATTR_CRS_STACK_SIZE
	.align		4
.L_4755:
        /*0128*/ 	.byte	0x04, 0x1e
        /*012a*/ 	.short	(.L_4757 - .L_4756)
.L_4756:
        /*012c*/ 	.word	0x00000000
.L_4757:


//--------------------- .nv.info._ZN43_GLOBAL__N__9ae7fba5_10_SoftMax_cu_9f978f6320softmax_warp_forwardIN3c108BFloat16ES2_fLi7ELb0ELb1EEEvPT0_PKT_iiiPKbib --------------------------
	.section	.nv.info._ZN43_GLOBAL__N__9ae7fba5_10_SoftMax_cu_9f978f6320softmax_warp_forwardIN3c108BFloat16ES2_fLi7ELb0ELb1EEEvPT0_PKT_iiiPKbib,"",@"SHT_CUDA_INFO"
	.sectionflags	@""
	.align	4


	//----- nvinfo : EIATTR_CUDA_API_VERSION
	.align		4
        /*0000*/ 	.byte	0x04, 0x37
        /*0002*/ 	.short	(.L_4759 - .L_4758)
.L_4758:
        /*0004*/ 	.word	0x00000082


	//----- nvinfo : EIATTR_SW2861232_WAR
	.align		4
.L_4759:
        /*0008*/ 	.byte	0x01, 0x35
	.zero		2


	//----- nvinfo : EIATTR_PARAM_CBANK
	.align		4
        /*000c*/ 	.byte	0x04, 0x0a
        /*000e*/ 	.short	(.L_4761 - .L_4760)
	.align		4
.L_4760:
        /*0010*/ 	.word	index@(.nv.constant0._ZN43_GLOBAL__N__9ae7fba5_10_SoftMax_cu_9f978f6320softmax_warp_forwardIN3c108BFloat16ES2_fLi7ELb0ELb1EEEvPT0_PKT_iiiPKbib)
        /*0014*/ 	.short	0x0160
        /*0016*/ 	.short	0x002d


	//----- nvinfo : EIATTR_CBANK_PARAM_SIZE
	.align		4
.L_4761:
        /*0018*/ 	.byte	0x03, 0x19
        /*001a*/ 	.short	0x002d


	//----- nvinfo : EIATTR_KPARAM_INFO
	.align		4
        /*001c*/ 	.byte	0x04, 0x17
        /*001e*/ 	.short	(.L_4763 - .L_4762)
.L_4762:
        /*0020*/ 	.word	0x00000000
        /*0024*/ 	.short	0x0007
        /*0026*/ 	.short	0x002c
        /*0028*/ 	.byte	0x00, 0xf0, 0x05, 0x00


	//----- nvinfo : EIATTR_KPARAM_INFO
	.align		4
.L_4763:
        /*002c*/ 	.byte	0x04, 0x17
        /*002e*/ 	.short	(.L_4765 - .L_4764)
.L_4764:
        /*0030*/ 	.word	0x00000000
        /*0034*/ 	.short	0x0006
        /*0036*/ 	.short	0x0028
        /*0038*/ 	.byte	0x00, 0xf0, 0x11, 0x00


	//----- nvinfo : EIATTR_KPARAM_INFO
	.align		4
.L_4765:
        /*003c*/ 	.byte	0x04, 0x17
        /*003e*/ 	.short	(.L_4767 - .L_4766)
.L_4766:
        /*0040*/ 	.word	0x00000000
        /*0044*/ 	.short	0x0005
        /*0046*/ 	.short	0x0020
        /*0048*/ 	.byte	0x00, 0xf0, 0x21, 0x00


	//----- nvinfo : EIATTR_KPARAM_INFO
	.align		4
.L_4767:
        /*004c*/ 	.byte	0x04, 0x17
        /*004e*/ 	.short	(.L_4769 - .L_4768)
.L_4768:
        /*0050*/ 	.word	0x00000000
        /*0054*/ 	.short	0x0004
        /*0056*/ 	.short	0x0018
        /*0058*/ 	.byte	0x00, 0xf0, 0x11, 0x00


	//----- nvinfo : EIATTR_KPARAM_INFO
	.align		4
.L_4769:
        /*005c*/ 	.byte	0x04, 0x17
        /*005e*/ 	.short	(.L_4771 - .L_4770)
.L_4770:
        /*0060*/ 	.word	0x00000000
        /*0064*/ 	.short	0x0003
        /*0066*/ 	.short	0x0014
        /*0068*/ 	.byte	0x00, 0xf0, 0x11, 0x00


	//----- nvinfo : EIATTR_KPARAM_INFO
	.align		4
.L_4771:
        /*006c*/ 	.byte	0x04, 0x17
        /*006e*/ 	.short	(.L_4773 - .L_4772)
.L_4772:
        /*0070*/ 	.word	0x00000000
        /*0074*/ 	.short	0x0002
        /*0076*/ 	.short	0x0010
        /*0078*/ 	.byte	0x00, 0xf0, 0x11, 0x00


	//----- nvinfo : EIATTR_KPARAM_INFO
	.align		4
.L_4773:
        /*007c*/ 	.byte	0x04, 0x17
        /*007e*/ 	.short	(.L_4775 - .L_4774)
.L_4774:
        /*0080*/ 	.word	0x00000000
        /*0084*/ 	.short	0x0001
        /*0086*/ 	.short	0x0008
        /*0088*/ 	.byte	0x00, 0xf0, 0x21, 0x00


	//----- nvinfo : EIATTR_KPARAM_INFO
	.align		4
.L_4775:
        /*008c*/ 	.byte	0x04, 0x17
        /*008e*/ 	.short	(.L_4777 - .L_4776)
.L_4776:
        /*0090*/ 	.word	0x00000000
        /*0094*/ 	.short	0x0000
        /*0096*/ 	.short	0x0000
        /*0098*/ 	.byte	0x00, 0xf0, 0x21, 0x00


	//----- nvinfo : EIATTR_MAXREG_COUNT
	.align		4
.L_4777:
        /*009c*/ 	.byte	0x03, 0x1b
        /*009e*/ 	.short	0x00ff


	//----- nvinfo : EIATTR_MERCURY_ISA_VERSION
	.align		4
        /*00a0*/ 	.byte	0x03, 0x5f
        /*00a2*/ 	.short	0x0000


	//----- nvinfo : EIATTR_COOP_GROUP_MASK_REGIDS
	.align		4
        /*00a4*/ 	.byte	0x04, 0x29
        /*00a6*/ 	.short	(.L_4779 - .L_4778)


	//   ....[0]....
.L_4778:
        /*00a8*/ 	.word	0xffffffff


	//   ....[1]....
        /*00ac*/ 	.word	0xffffffff


	//   ....[2]....
        /*00b0*/ 	.word	0xffffffff


	//   ....[3]....
        /*00b4*/ 	.word	0xffffffff


	//   ....[4]....
        /*00b8*/ 	.word	0xffffffff


	//   ....[5]....
        /*00bc*/ 	.word	0xffffffff


	//   ....[6]....
        /*00c0*/ 	.word	0xffffffff


	//   ....[7]....
        /*00c4*/ 	.word	0xffffffff


	//   ....[8]....
        /*00c8*/ 	.word	0xffffffff


	//   ....[9]....
        /*00cc*/ 	.word	0xffffffff


	//   ....[10]....
        /*00d0*/ 	.word	0xffffffff


	//   ....[11]....
        /*00d4*/ 	.word	0xffffffff


	//   ....[12]....
        /*00d8*/ 	.word	0xffffffff


	//   ....[13]....
        /*00dc*/ 	.word	0xffffffff


	//   ....[14]....
        /*00e0*/ 	.word	0xffffffff


	//   ....[15]....
        /*00e4*/ 	.word	0xffffffff


	//   ....[16]....
        /*00e8*/ 	.word	0xffffffff


	//   ....[17]....
        /*00ec*/ 	.word	0xffffffff


	//   ....[18]....
        /*00f0*/ 	.word	0xffffffff


	//   ....[19]....
        /*00f4*/ 	.word	0xffffffff


	//----- nvinfo : EIATTR_COOP_GROUP_INSTR_OFFSETS
	.align		4
.L_4779:
        /*00f8*/ 	.byte	0x04, 0x28
        /*00fa*/ 	.short	(.L_4781 - .L_4780)


	//   ....[0]....
.L_4780:
        /*00fc*/ 	.word	0x00001180


	//   ....[1]....
        /*0100*/ 	.word	0x000011b0


	//   ....[2]....
        /*0104*/ 	.word	0x000011f0


	//   ....[3]....
        /*0108*/ 	.word	0x00001210


	//   ....[4]....
        /*010c*/ 	.word	0x00001250


	//   ....[5]....
        /*0110*/ 	.word	0x00001280


	//   ....[6]....
        /*0114*/ 	.word	0x000012d0


	//   ....[7]....
        /*0118*/ 	.word	0x000012f0


	//   ....[8]....
        /*011c*/ 	.word	0x00001330


	//   ....[9]....
        /*0120*/ 	.word	0x00001350


	//   ....[10]....
        /*0124*/ 	.word	0x00001e20


	//   ....[11]....
        /*0128*/ 	.word	0x00001e40


	//   ....[12]....
        /*012c*/ 	.word	0x00001e80


	//   ....[13]....
        /*0130*/ 	.word	0x00001e90


	//   ....[14]....
        /*0134*/ 	.word	0x00001ec0


	//   ....[15]....
        /*0138*/ 	.word	0x00001ed0


	//   ....[16]....
        /*013c*/ 	.word	0x00001f00


	//   ....[17]....
        /*0140*/ 	.word	0x00001f10


	//   ....[18]....
        /*0144*/ 	.word	0x00001f60


	//   ....[19]....
        /*0148*/ 	.word	0x00001f70


	//----- nvinfo : EIATTR_EXIT_INSTR_OFFSETS
	.align		4
.L_4781:
        /*014c*/ 	.byte	0x04, 0x1c
        /*014e*/ 	.short	(.L_4783 - .L_4782)


	//   ....[0]....
.L_4782:
        /*0150*/ 	.word	0x00001f80


	//   ....[1]....
        /*0154*/ 	.word	0x00002230


	//   ....[2]....
        /*0158*/ 	.word	0x00002240


	//   ....[3]....
        /*015c*/ 	.word	0x00002320


	//   ....[4]....
        /*0160*/ 	.word	0x000023a0


	//   ....[5]....
        /*0164*/ 	.word	0x00002420


	//   ....[6]....
        /*0168*/ 	.word	0x00002490


	//----- nvinfo : EIATTR_CRS_STACK_SIZE
	.align		4
.L_4783:
        /*016c*/ 	.byte	0x04, 0x1e
        /*016e*/ 	.short	(.L_4785 - .L_4784)
.L_4784:
        /*0170*/ 	.word	0x00000000
.L_4785:


//--------------------- .nv.info._ZN43_GLOBAL__N__9ae7fba5_10_SoftMax_cu_9f978f6320softmax_warp_forwardIN3c108BFloat16ES2_fLi6ELb0ELb1EEEvPT0_PKT_iiiPKbib --------------------------
	.section	.nv.info._ZN43_GLOBAL__N__9ae7fba5_10_SoftMax_cu_9f978f6320softmax_warp_forwardIN3c108BFloat16ES2_fLi6ELb0ELb1EEEvPT0_PKT_iiiPKbib,"",@"SHT_CUDA_INFO"
	.sectionflags	@""
	.align	4


	//----- nvinfo : EIATTR_CUDA_API_VERSION
	.align		4
        /*0000*/ 	.byte	0x04, 0x37
        /*0002*/ 	.short	(.L_4787 - .L_4786)
.L_4786:
        /*0004*/ 	.word	0x00000082


	//----- nvinfo : EIATTR_SW2861232_WAR
	.align		4
.L_4787:
        /*0008*/ 	.byte	0x01, 0x35
	.zero		2


	//----- nvinfo : EIATTR_PARAM_CBANK
	.align		4
        /*000c*/ 	.byte	0x04, 0x0a
        /*000e*/ 	.short	(.L_4789 - .L_4788)
	.align		4
.L_4788:
        /*0010*/ 	.word	index@(.nv.constant0._ZN43_GLOBAL__N__9ae7fba5_10_SoftMax_cu_9f978f6320softmax_warp_forwardIN3c108BFloat16ES2_fLi6ELb0ELb1EEEvPT0_PKT_iiiPKbib)
        /*0014*/ 	.short	0x0160
        /*0016*/ 	.short	0x002d


	//----- nvinfo : EIATTR_CBANK_PARAM_SIZE
	.align		4
.L_4789:
        /*0018*/ 	.byte	0x03, 0x19
        /*001a*/ 	.short	0x002d


	//----- nvinfo : EIATTR_KPARAM_INFO
	.align		4
        /*001c*/ 	.byte	0x04, 0x17
        /*001e*/ 	.short	(.L_4791 - .L_4790)
.L_4790:
        /*0020*/ 	.word	0x00000000
        /*0024*/ 	.short	0x0007
        /*0026*/ 	.short	0x002c
        /*0028*/ 	.byte	0x00, 0xf0, 0x05, 0x00


	//----- nvinfo : EIATTR_KPARAM_INFO
	.align		4
.L_4791:
        /*002c*/ 	.byte	0x04, 0x17
        /*002e*/ 	.short	(.L_4793 - .L_4792)
.L_4792:
        /*0030*/ 	.word	0x00000000
        /*0034*/ 	.short	0x0006
        /*0036*/ 	.short	0x0028
        /*0038*/ 	.byte	0x00, 0xf0, 0x11, 0x00


	//----- nvinfo : EIATTR_KPARAM_INFO
	.align		4
.L_4793:
        /*003c*/ 	.byte	0x04, 0x17
        /*003e*/ 	.short	(.L_4795 - .L_4794)
.L_4794:
        /*0040*/ 	.word	0x00000000
        /*0044*/ 	.short	0x0005
        /*0046*/ 	.short	0x0020
        /*0048*/ 	.byte	0x00, 0xf0, 0x21, 0x00


	//----- nvinfo : EIATTR_KPARAM_INFO
	.align		4
.L_4795:
        /*004c*/ 	.byte	0x04, 0x17
        /*004e*/ 	.short	(.L_4797 - .L_4796)
.L_4796:
        /*0050*/ 	.word	0x00000000
        /*0054*/ 	.short	0x0004
        /*0056*/ 	.short	0x0018
        /*0058*/ 	.byte	0x00, 0xf0, 0x11, 0x00


	//----- nvinfo : EIATTR_KPARAM_INFO
	.align		4
.L_4797:
        /*005c*/ 	.byte	0x04, 0x17
        /*005e*/ 	.short	(.L_4799 - .L_4798)
.L_4798:
        /*0060*/ 	.word	0x00000000
        /*0064*/ 	.short	0x0003
        /*0066*/ 	.short	0x0014
        /*0068*/ 	.byte	0x00, 0xf0, 0x11, 0x00


	//----- nvinfo : EIATTR_KPARAM_INFO
	.align		4
.L_4799:
        /*006c*/ 	.byte	0x04, 0x17
        /*006e*/ 	.short	(.L_4801 - .L_4800)
.L_4800:
        /*0070*/ 	.word	0x00000000
        /*0074*/ 	.short	0x0002
        /*0076*/ 	.short	0x0010
        /*0078*/ 	.byte	0x00, 0xf0, 0x11, 0x00


	//----- nvinfo : EIATTR_KPARAM_INFO
	.align		4
.L_4801:
        /*007c*/ 	.byte	0x04, 0x17
        /*007e*/ 	.short	(.L_4803 - .L_4802)
.L_4802:
        /*0080*/ 	.word	0x00000000
        /*0084*/ 	.short	0x0001
        /*0086*/ 	.short	0x0008
        /*0088*/ 	.byte	0x00, 0xf0, 0x21, 0x00


	//----- nvinfo : EIATTR_KPARAM_INFO
	.align		4
.L_4803:
        /*008c*/ 	.byte	0x04, 0x17
        /*008e*/ 	.short	(.L_4805 - .L_4804)
.L_4804:
        /*0090*/ 	.word	0x00000000
        /*0094*/ 	.short	0x0000
        /*0096*/ 	.short	0x0000
        /*0098*/ 	.byte	0x00, 0xf0, 0x21, 0x00


	//----- nvinfo : EIATTR_MAXREG_COUNT
	.align		4
.L_4805:
        /*009c*/ 	.byte	0x03, 0x1b
        /*009e*/ 	.short	0x00ff


	//----- nvinfo : EIATTR_MERCURY_ISA_VERSION
	.align		4
        /*00a0*/ 	.byte	0x03, 0x5f
        /*00a2*/ 	.short	0x0000


	//----- nvinfo : EIATTR_COOP_GROUP_MASK_REGIDS
	.align		4
        /*00a4*/ 	.byte	0x04, 0x29
        /*00a6*/ 	.short	(.L_4807 - .L_4806)


	//   ....[0]....
.L_4806:
        /*00a8*/ 	.word	0xffffffff


	//   ....[1]....
        /*00ac*/ 	.word	0xffffffff


	//   ....[2]....
        /*00b0*/ 	.word	0xffffffff


	//   ....[3]....
        /*00b4*/ 	.word	0xffffffff


	//   ....[4]....
        /*00b8*/ 	.word	0xffffffff


	//   ....[5]....
        /*00bc*/ 	.word	0xffffffff


	//   ....[6]....
        /*00c0*/ 	.word	0xffffffff


	//   ....[7]....
        /*00c4*/ 	.word	0xffffffff


	//   ....[8]....
        /*00c8*/ 	.word	0xffffffff


	//   ....[9]....
        /*00cc*/ 	.word	0xffffffff


	//   ....[10]....
        /*00d0*/ 	.word	0xffffffff


	//   ....[11]....
        /*00d4*/ 	.word	0xffffffff


	//   ....[12]....
        /*00d8*/ 	.word	0xffffffff


	//   ....[13]....
        /*00dc*/ 	.word	0xffffffff


	//   ....[14]....
        /*00e0*/ 	.word	0xffffffff


	//   ....[15]....
        /*00e4*/ 	.word	0xffffffff


	//   ....[16]....
        /*00e8*/ 	.word	0xffffffff


	//   ....[17]....
        /*00ec*/ 	.word	0xffffffff


	//   ....[18]....
        /*00f0*/ 	.word	0xffffffff


	//   ....[19]....
        /*00f4*/ 	.word	0xffffffff


	//----- nvinfo : EIATTR_COOP_GROUP_INSTR_OFFSETS
	.align		4
.L_4807:
        /*00f8*/ 	.byte	0x04, 0x28
        /*00fa*/ 	.short	(.L_4809 - .L_4808)


	//   ....[0]....
.L_4808:
        /*00fc*/ 	.word	0x00000a50


	//   ....[1]....
        /*0100*/ 	.word	0x00000a70


	//   ....[2]....
        /*0104*/ 	.word	0x00000ac0


	//   ....[3]....
        /*0108*/ 	.word	0x00000ad0


	//   ....[4]....
        /*010c*/ 	.word	0x00000b20


	//   ....[5]....
        /*0110*/ 	.word	0x00000b30


	//   ....[6]....
        /*0114*/ 	.word	0x00000b80


	//   ....[7]....
        /*0118*/ 	.word	0x00000b90


	//   ....[8]....
        /*011c*/ 	.word	0x00000c00


	//   ....[9]....
        /*0120*/ 	.word	0x00000c10


	//   ....[10]....
        /*0124*/ 	.word	0x00001180


	//   ....[11]....
        /*0128*/ 	.word	0x00001190


	//   ....[12]....
        /*012c*/ 	.word	0x000011d0


	//   ....[13]....
        /*0130*/ 	.word	0x000011f0


	//   ....[14]....
        /*0134*/ 	.word	0x00001220


	//   ....[15]....
        /*0138*/ 	.word	0x00001240


	//   ....[16]....
        /*013c*/ 	.word	0x00001280


	//   ....[17]....
        /*0140*/ 	.word	0x00001290


	//   ....[18]....
        /*0144*/ 	.word	0x000012c0


	//   ....[19]....
        /*0148*/ 	.word	0x000012d0


	//----- nvinfo : EIATTR_EXIT_INSTR_OFFSETS
	.align		4
.L_4809:
        /*014c*/ 	.byte	0x04, 0x1c
        /*014e*/ 	.short	(.L_4811 - .L_4810)


	//   ....[0]....
.L_4810:
        /*0150*/ 	.word	0x000012e0


	//   ....[1]....
        /*0154*/ 	.word	0x00001470


	//   ....[2]....
        /*0158*/ 	.word	0x00001480


	//   ....[3]....
        /*015c*/ 	.word	0x00001530


	//   ....[4]....
        /*0160*/ 	.word	0x000015a0


	//----- nvinfo : EIATTR_CRS_STACK_SIZE
	.align		4
.L_4811:
        /*0164*/ 	.byte	0x04, 0x1e
        /*0166*/ 	.short	(.L_4813 - .L_4812)
.L_4812:
        /*0168*/ 	.word	0x00000000
.L_4813:


//--------------------- .nv.info._ZN43_GLOBAL__N__9ae7fba5_10_SoftMax_cu_9f978f6320softmax_warp_forwardIN3c108BFloat16ES2_fLi5ELb0ELb1EEEvPT0_PKT_iiiPKbib --------------------------
	.section	.nv.info._ZN43_GLOBAL__N__9ae7fba5_10_SoftMax_cu_9f978f6320softmax_warp_forwardIN3c108BFloat16ES2_fLi5ELb0ELb1EEEvPT0_PKT_iiiPKbib,"",@"SHT_CUDA_INFO"
	.sectionflags	@""
	.align	4


	//----- nvinfo : EIATTR_CUDA_API_VERSION
	.align		4
        /*0000*/ 	.byte	0x04, 0x37
        /*0002*/ 	.short	(.L_4815 - .L_4814)
.L_4814:
        /*0004*/ 	.word	0x00000082


	//----- nvinfo : EIATTR_SW2861232_WAR
	.align		4
.L_4815:
        /*0008*/ 	.byte	0x01, 0x35
	.zero		2


	//----- nvinfo : EIATTR_PARAM_CBANK
	.align		4
        /*000c*/ 	.byte	0x04, 0x0a
        /*000e*/ 	.short	(.L_4817 - .L_4816)
	.align		4
.L_4816:
        /*0010*/ 	.word	index@(.nv.constant0._ZN43_GLOBAL__N__9ae7fba5_10_SoftMax_cu_9f978f6320softmax_warp_forwardIN3c108BFloat16ES2_fLi5ELb0ELb1EEEvPT0_PKT_iiiPKbib)
        /*0014*/ 	.short	0x0160
        /*0016*/ 	.short	0x002d


	//----- nvinfo : EIATTR_CBANK_PARAM_SIZE
	.align		4
.L_4817:
        /*0018*/ 	.byte	0x03, 0x19
        /*001a*/ 	.short	0x002d


	//----- nvinfo : EIATTR_KPARAM_INFO
	.align		4
        /*001c*/ 	.byte	0x04, 0x17
        /*001e*/ 	.short	(.L_4819 - .L_4818)
.L_4818:
        /*0020*/ 	.word	0x00000000
        /*0024*/ 	.short	0x0007
        /*0026*/ 	.short	0x002c
        /*0028*/ 	.byte	0x00, 0xf0, 0x05, 0x00


	//----- nvinfo : EIATTR_KPARAM_INFO
	.align		4
.L_4819:
        /*002c*/ 	.byte	0x04, 0x17
        /*002e*/ 	.short	(.L_4821 - .L_4820)
.L_4820:
        /*0030*/ 	.word	0x00000000
        /*0034*/ 	.short	0x0006
        /*0036*/ 	.short	0x0028
        /*0038*/ 	.byte	0x00, 0xf0, 0x11, 0x00


	//----- nvinfo : EIATTR_KPARAM_INFO
	.align		4
.L_4821:
        /*003c*/ 	.byte	0x04, 0x17
        /*003e*/ 	.short	(.L_4823 - .L_4822)
.L_4822:
        /*0040*/ 	.word	0x00000000
        /*0044*/ 	.short	0x0005
        /*0046*/ 	.short	0x0020
        /*0048*/ 	.byte	0x00, 0xf0, 0x21, 0x00


	//----- nvinfo : EIATTR_KPARAM_INFO
	.align		4
.L_4823:
        /*004c*/ 	.byte	0x04, 0x17
        /*004e*/ 	.short	(.L_4825 - .L_4824)
.L_4824:
        /*0050*/ 	.word	0x00000000
        /*0054*/ 	.short	0x0004
        /*0056*/ 	.short	0x0018
        /*0058*/ 	.byte	0x00, 0xf0, 0x11, 0x00


	//----- nvinfo : EIATTR_KPARAM_INFO
	.align		4
.L_4825:
        /*005c*/ 	.byte	0x04, 0x17
        /*005e*/ 	.short	(.L_4827 - .L_4826)
.L_4826:
        /*0060*/ 	.word	0x00000000
        /*0064*/ 	.short	0x0003
        /*0066*/ 	.short	0x0014
        /*0068*/ 	.byte	0x00, 0xf0, 0x11, 0x00


	//----- nvinfo : EIATTR_KPARAM_INFO
	.align		4
.L_4827:
        /*006c*/ 	.byte	0x04, 0x17
        /*006e*/ 	.short	(.L_4829 - .L_4828)
.L_4828:
        /*0070*/ 	.word	0x00000000
        /*0074*/ 	.short	0x0002
        /*0076*/ 	.short	0x0010
        /*0078*/ 	.byte	0x00, 0xf0, 0x11, 0x00


	//----- nvinfo : EIATTR_KPARAM_INFO
	.align		4
.L_4829:
        /*007c*/ 	.byte	0x04, 0x17
        /*007e*/ 	.short	(.L_4831 - .L_4830)
.L_4830:
        /*0080*/ 	.word	0x00000000
        /*0084*/ 	.short	0x0001
        /*0086*/ 	.short	0x0008
        /*0088*/ 	.byte	0x00, 0xf0, 0x21, 0x00


	//----- nvinfo : EIATTR_KPARAM_INFO
	.align		4
.L_4831:
        /*008c*/ 	.byte	0x04, 0x17
        /*008e*/ 	.short	(.L_4833 - .L_4832)
.L_4832:
        /*0090*/ 	.word	0x00000000
        /*0094*/ 	.short	0x0000
        /*0096*/ 	.short	0x0000
        /*0098*/ 	.byte	0x00, 0xf0, 0x21, 0x00


	//----- nvinfo : EIATTR_MAXREG_COUNT
	.align		4
.L_4833:
        /*009c*/ 	.byte	0x03, 0x1b
        /*009e*/ 	.short	0x00ff


	//----- nvinfo : EIATTR_MERCURY_ISA_VERSION
	.align		4
        /*00a0*/ 	.byte	0x03, 0x5f
        /*00a2*/ 	.short	0x0000


	//----- nvinfo : EIATTR_COOP_GROUP_MASK_REGIDS
	.align		4
        /*00a4*/ 	.byte	0x04, 0x29
        /*00a6*/ 	.short	(.L_4835 - .L_4834)


	//   ....[0]....
.L_4834:
        /*00a8*/ 	.word	0xffffffff


	//   ....[1]....
        /*00ac*/ 	.word	0xffffffff


	//   ....[2]....
        /*00b0*/ 	.word	0xffffffff


	//   ....[3]....
        /*00b4*/ 	.word	0xffffffff


	//   ....[4]....
        /*00b8*/ 	.word	0xffffffff


	//   ....[5]....
        /*00bc*/ 	.word	0xffffffff


	//   ....[6]....
        /*00c0*/ 	.word	0xffffffff


	//   ....[7]....
        /*00c4*/ 	.word	0xffffffff


	//   ....[8]....
        /*00c8*/ 	.word	0xffffffff


	//   ....[9]....
        /*00cc*/ 	.word	0xffffffff


	//   ....[10]....
        /*00d0*/ 	.word	0xffffffff


	//   ....[11]....
        /*00d4*/ 	.word	0xffffffff


	//   ....[12]....
        /*00d8*/ 	.word	0xffffffff


	//   ....[13]....
        /*00dc*/ 	.word	0xffffffff


	//   ....[14]....
        /*00e0*/ 	.word	0xffffffff


	//   ....[15]....
        /*00e4*/ 	.word	0xffffffff


	//   ....[16]....
        /*00e8*/ 	.word	0xffffffff


	//   ....[17]....
        /*00ec*/ 	.word	0xffffffff


	//   ....[18]....
        /*00f0*/ 	.word	0xffffffff


	//   ....[19]....
        /*00f4*/ 	.word	0xffffffff


	//----- nvinfo : EIATTR_COOP_GROUP_INSTR_OFFSETS
	.align		4
.L_4835:
        /*00f8*/ 	.byte	0x04, 0x28
        /*00fa*/ 	.short	(.L_4837 - .L_4836)


	//   ....[0]....
.L_4836:
        /*00fc*/ 	.word	0x00000620


	//   ....[1]....
        /*0100*/ 	.word	0x00000640


	//   ....[2]....
        /*0104*/ 	.word	0x00000690


	//   ....[3]....
        /*0108*/ 	.word	0x000006a0


	//   ....[4]....
        /*010c*/ 	.word	0x000006f0


	//   ....[5]....
        /*0110*/ 	.word	0x00000700


	//   ....[6]....
        /*0114*/ 	.word	0x00000750


	//   ....[7]....
        /*0118*/ 	.word	0x00000760


	//   ....[8]....
        /*011c*/ 	.word	0x000007b0


	//   ....[9]....
        /*0120*/ 	.word	0x000007c0


	//   ....[10]....
        /*0124*/ 	.word	0x00000ad0


	//   ....[11]....
        /*0128*/ 	.word	0x00000af0


	//   ....[12]....
        /*012c*/ 	.word	0x00000b20


	//   ....[13]....
        /*0130*/ 	.word	0x00000b30


	//   ....[14]....
        /*0134*/ 	.word	0x00000b60


	//   ....[15]....
        /*0138*/ 	.word	0x00000b70


	//   ....[16]....
        /*013c*/ 	.word	0x00000ba0


	//   ....[17]....
        /*0140*/ 	.word	0x00000bb0


	//   ....[18]....
        /*0144*/ 	.word	0x00000be0


	//   ....[19]....
        /*0148*/ 	.word	0x00000bf0


	//----- nvinfo : EIATTR_EXIT_INSTR_OFFSETS
	.align		4
.L_4837:
        /*014c*/ 	.byte	0x04, 0x1c
        /*014e*/ 	.short	(.L_4839 - .L_4838)


	//   ....[0]....
.L_4838:
        /*0150*/ 	.word	0x00000c00


	//   ....[1]....
        /*0154*/ 	.word	0x00000d10


	//   ....[2]....
        /*0158*/ 	.word	0x00000d20


	//   ....[3]....
        /*015c*/ 	.word	0x00000de0


	//----- nvinfo : EIATTR_CRS_STACK_SIZE
	.align		4
.L_4839:
        /*0160*/ 	.byte	0x04, 0x1e
        /*0162*/ 	.short	(.L_4841 - .L_4840)
.L_4840:
        /*0164*/ 	.word	0x00000000
.L_4841:


//--------------------- .nv.info._ZN43_GLOBAL__N__9ae7fba5_10_SoftMax_cu_9f978f6320softmax_warp_forwardIN3c108BFloat16ES2_fLi4ELb0ELb1EEEvPT0_PKT_iiiPKbib --------------------------
	.section	.nv.info._ZN43_GLOBAL__N__9ae7fba5_10_SoftMax_cu_9f978f6320softmax_warp_forwardIN3c108BFloat16ES2_fLi4ELb0ELb1EEEvPT0_PKT_iiiPKbib,"",@"SHT_CUDA_INFO"
	.sectionflags	@""
	.align	4


	//----- nvinfo : EIATTR_CUDA_API_VERSION
	.align		4
        /*0000*/ 	.byte	0x04, 0x37
        /*0002*/ 	.short	(.L_4843 - .L_4842)
.L_4842:
        /*0004*/ 	.word	0x00000082


	//----- nvinfo : EIATTR_SW2861232_WAR
	.align		4
.L_4843:
        /*0008*/ 	.byte	0x01, 0x35
	.zero		2


	//----- nvinfo : EIATTR_PARAM_CBANK
	.align		4
        /*000c*/ 	.byte	0x04, 0x0a
        /*000e*/ 	.short	(.L_4845 - .L_4844)
	.align		4
.L_4844:
        /*0010*/ 	.word	index@(.nv.constant0._ZN43_GLOBAL__N__9ae7fba5_10_SoftMax_cu_9f978f6320softmax_warp_forwardIN3c108BFloat16ES2_fLi4ELb0ELb1EEEvPT0_PKT_iiiPKbib)
        /*0014*/ 	.short	0x0160
        /*0016*/ 	.short	0x002d


	//----- nvinfo : EIATTR_CBANK_PARAM_SIZE
	.align		4
.L_4845:
        /*0018*/ 	.byte	0x03, 0x19
        /*001a*/ 	.short	0x002d


	//----- nvinfo : EIATTR_KPARAM_INFO
	.align		4
        /*001c*/ 	.byte	0x04, 0x17
        /*001e*/ 	.short	(.L_4847 - .L_4846)
.L_4846:
        /*0020*/ 	.word	0x00000000
        /*0024*/ 	.short	0x0007
        /*0026*/ 	.short	0x002c
        /*0028*/ 	.byte	0x00, 0xf0, 0x05, 0x00


	//----- nvinfo : EIATTR_KPARAM_INFO
	.align		4
.L_4847:
        /*002c*/ 	.byte	0x04, 0x17
        /*002e*/ 	.short	(.L_4849 - .L_4848)
.L_4848:
        /*0030*/ 	.word	0x00000000
        /*0034*/ 	.short	0x0006
        /*0036*/ 	.short	0x0028
        /*0038*/ 	.byte	0x00, 0xf0, 0x11, 0x00


	//----- nvinfo : EIATTR_KPARAM_INFO
	.align		4
.L_4849:
        /*003c*/ 	.byte	0x04, 0x17
        /*003e*/ 	.short	(.L_4851 - .L_4850)
.L_4850:
        /*0040*/ 	.word	0x00000000
        /*0044*/ 	.short	0x0005
        /*0046*/ 	.short	0x0020
        /*0048*/ 	.byte	0x00, 0xf0, 0x21, 0x00


	//----- nvinfo : EIATTR_KPARAM_INFO
	.align		4
.L_4851:
        /*004c*/ 	.byte	0x04, 0x17
        /*004e*/ 	.short	(.L_4853 - .L_4852)
.L_4852:
        /*0050*/ 	.word	0x00000000
        /*0054*/ 	.short	0x0004
        /*0056*/ 	.short	0x0018
        /*0058*/ 	.byte	0x00, 0xf0, 0x11, 0x00


	//----- nvinfo : EIATTR_KPARAM_INFO
	.align		4
.L_4853:
        /*005c*/ 	.byte	0x04, 0x17
        /*005e*/ 	.short	(.L_4855 - .L_4854)
.L_4854:
        /*0060*/ 	.word	0x00000000
        /*0064*/ 	.short	0x0003
        /*0066*/ 	.short	0x0014
        /*0068*/ 	.byte	0x00, 0xf0, 0x11, 0x00


	//----- nvinfo : EIATTR_KPARAM_INFO
	.align		4
.L_4855:
        /*006c*/ 	.byte	0x04, 0x17
        /*006e*/ 	.short	(.L_4857 - .L_4856)
.L_4856:
        /*0070*/ 	.word	0x00000000
        /*0074*/ 	.short	0x0002
        /*0076*/ 	.short	0x0010
        /*0078*/ 	.byte	0x00, 0xf0, 0x11, 0x00


	//----- nvinfo : EIATTR_KPARAM_INFO
	.align		4
.L_4857:
        /*007c*/ 	.byte	0x04, 0x17
        /*007e*/ 	.short	(.L_4859 - .L_4858)
.L_4858:
        /*0080*/ 	.word	0x00000000
        /*0084*/ 	.short	0x0001
        /*0086*/ 	.short	0x0008
        /*0088*/ 	.byte	0x00, 0xf0, 0x21, 0x00


	//----- nvinfo : EIATTR_KPARAM_INFO
	.align		4
.L_4859:
        /*008c*/ 	.byte	0x04, 0x17
        /*008e*/ 	.short	(.L_4861 - .L_4860)
.L_4860:
        /*0090*/ 	.word	0x00000000
        /*0094*/ 	.short	0x0000
        /*0096*/ 	.short	0x0000
        /*0098*/ 	.byte	0x00, 0xf0, 0x21, 0x00


	//----- nvinfo : EIATTR_MAXREG_COUNT
	.align		4
.L_4861:
        /*009c*/ 	.byte	0x03, 0x1b
        /*009e*/ 	.short	0x00ff


	//----- nvinfo : EIATTR_MERCURY_ISA_VERSION
	.align		4
        /*00a0*/ 	.byte	0x03, 0x5f
        /*00a2*/ 	.short	0x0000


	//----- nvinfo : EIATTR_COOP_GROUP_MASK_REGIDS
	.align		4
        /*00a4*/ 	.byte	0x04, 0x29
        /*00a6*/ 	.short	(.L_4863 - .L_4862)


	//   ....[0]....
.L_4862:
        /*00a8*/ 	.word	0xffffffff


	//   ....[1]....
        /*00ac*/ 	.word	0xffffffff


	//   ....[2]....
        /*00b0*/ 	.word	0xffffffff


	//   ....[3]....
        /*00b4*/ 	.word	0xffffffff


	//   ....[4]....
        /*00b8*/ 	.word	0xffffffff


	//   ....[5]....
        /*00bc*/ 	.word	0xffffffff


	//   ....[6]....
        /*00c0*/ 	.word	0xffffffff


	//   ....[7]....
        /*00c4*/ 	.word	0xffffffff


	//   ....[8]....
        /*00c8*/ 	.word	0xffffffff


	//   ....[9]....
        /*00cc*/ 	.word	0xffffffff


	//   ....[10]....
        /*00d0*/ 	.word	0xffffffff


	//   ....[11]....
        /*00d4*/ 	.word	0xffffffff


	//   ....[12]....
        /*00d8*/ 	.word	0xffffffff


	//   ....[13]....
        /*00dc*/ 	.word	0xffffffff


	//   ....[14]....
        /*00e0*/ 	.word	0xffffffff


	//   ....[15]....
        /*00e4*/ 	.word	0xffffffff


	//----- nvinfo : EIATTR_COOP_GROUP_INSTR_OFFSETS
	.align		4
.L_4863:
        /*00e8*/ 	.byte	0x04, 0x28
        /*00ea*/ 	.short	(.L_4865 - .L_4864)


	//   ....[0]....
.L_4864:
        /*00ec*/ 	.word	0x00000620


	//   ....[1]....
        /*00f0*/ 	.word	0x00000640


	//   ....[2]....
        /*00f4*/ 	.word	0x00000690


	//   ....[3]....
        /*00f8*/ 	.word	0x000006a0


	//   ....[4]....
        /*00fc*/ 	.word	0x000006f0


	//   ....[5]....
        /*0100*/ 	.word	0x00000700


	//   ....[6]....
        /*0104*/ 	.word	0x00000750


	//   ....[7]....
        /*0108*/ 	.word	0x00000760


	//   ....[8]....
        /*010c*/ 	.word	0x00000a70


	//   ....[9]....
        /*0110*/ 	.word	0x00000a90


	//   ....[10]....
        /*0114*/ 	.word	0x00000ac0


	//   ....[11]....
        /*0118*/ 	.word	0x00000ad0


	//   ....[12]....
        /*011c*/ 	.word	0x00000b00


	//   ....[13]....
        /*0120*/ 	.word	0x00000b10


	//   ....[14]....
        /*0124*/ 	.word	0x00000b40


	//   ....[15]....
        /*0128*/ 	.word	0x00000b50


	//----- nvinfo : EIATTR_EXIT_INSTR_OFFSETS
	.align		4
.L_4865:
        /*012c*/ 	.byte	0x04, 0x1c
        /*012e*/ 	.short	(.L_4867 - .L_4866)


	//   ....[0]....
.L_4866:
        /*0130*/ 	.word	0x00000b60


	//   ....[1]....
        /*0134*/ 	.word	0x00000c70


	//   ....[2]....
        /*0138*/ 	.word	0x00000c80


	//   ....[3]....
        /*013c*/ 	.word	0x00000d40


	//----- nvinfo : EIATTR_CRS_STACK_SIZE
	.align		4
.L_4867:
        /*0140*/ 	.byte	0x04, 0x1e
        /*0142*/ 	.short	(.L_4869 - .L_4868)
.L_4868:
        /*0144*/ 	.word	0x00000000
.L_4869:


//--------------------- .nv.info._ZN43_GLOBAL__N__9ae7fba5_10_SoftMax_cu_9f978f6320softmax_warp_forwardIN3c108BFloat16ES2_fLi3ELb0ELb1EEEvPT0_PKT_iiiPKbib --------------------------
	.section	.nv.info._ZN43_GLOBAL__N__9ae7fba5_10_SoftMax_cu_9f978f6320softmax_warp_forwardIN3c108BFloat16ES2_fLi3ELb0ELb1EEEvPT0_PKT_iiiPKbib,"",@"SHT_CUDA_INFO"
	.sectionflags	@""
	.align	4


	//----- nvinfo : EIATTR_CUDA_API_VERSION
	.align		4
        /*0000*/ 	.byte	0x04, 0x37
        /*0002*/ 	.short	(.L_4871 - .L_4870)
.L_4870:
        /*0004*/ 	.word	0x00000082


	//----- nvinfo : EIATTR_SW2861232_WAR
	.align		4
.L_4871:
        /*0008*/ 	.byte	0x01, 0x35
	.zero		2


	//----- nvinfo : EIATTR_PARAM_CBANK
	.align		4
        /*000c*/ 	.byte	0x04, 0x0a
        /*000e*/ 	.short	(.L_4873 - .L_4872)
	.align		4
.L_4872:
        /*0010*/ 	.word	index@(.nv.constant0._ZN43_GLOBAL__N__9ae7fba5_10_SoftMax_cu_9f978f6320softmax_warp_forwardIN3c108BFloat16ES2_fLi3ELb0ELb1EEEvPT0_PKT_iiiPKbib)
        /*0014*/ 	.short	0x0160
        /*0016*/ 	.short	0x002d


	//----- nvinfo : EIATTR_CBANK_PARAM_SIZE
	.align		4
.L_4873:
        /*0018*/ 	.byte	0x03, 0x19
        /*001a*/ 	.short	0x002d


	//----- nvinfo : EIATTR_KPARAM_INFO
	.align		4
        /*001c*/ 	.byte	0x04, 0x17
        /*001e*/ 	.short	(.L_4875 - .L_4874)
.L_4874:
        /*0020*/ 	.word	0x00000000
        /*0024*/ 	.short	0x0007
        /*0026*/ 	.short	0x002c
        /*0028*/ 	.byte	0x00, 0xf0, 0x05, 0x00


	//----- nvinfo : EIATTR_KPARAM_INFO
	.align		4
.L_4875:
        /*002c*/ 	.byte	0x04, 0x17
        /*002e*/ 	.short	(.L_4877 - .L_4876)
.L_4876:
        /*0030*/ 	.word	0x00000000
        /*0034*/ 	.short	0x0006
        /*0036*/ 	.short	0x0028
        /*0038*/ 	.byte	0x00, 0xf0, 0x11, 0x00


	//----- nvinfo : EIATTR_KPARAM_INFO
	.align		4
.L_4877:
        /*003c*/ 	.byte	0x04, 0x17
        /*003e*/ 	.short	(.L_4879 - .L_4878)
.L_4878:
        /*0040*/ 	.word	0x00000000
        /*0044*/ 	.short	0x0005
        /*0046*/ 	.short	0x0020
        /*0048*/ 	.byte	0x00, 0xf0, 0x21, 0x00


	//----- nvinfo : EIATTR_KPARAM_INFO
	.align		4
.L_4879:
        /*004c*/ 	.byte	0x04, 0x17
        /*004e*/ 	.short	(.L_4881 - .L_4880)
.L_4880:
        /*0050*/ 	.word	0x00000000
        /*0054*/ 	.short	0x0004
        /*0056*/ 	.short	0x0018
        /*0058*/ 	.byte	0x00, 0xf0, 0x11, 0x00


	//----- nvinfo : EIATTR_KPARAM_INFO
	.align		4
.L_4881:
        /*005c*/ 	.byte	0x04, 0x17
        /*005e*/ 	.short	(.L_4883 - .L_4882)
.L_4882:
        /*0060*/ 	.word	0x00000000
        /*0064*/ 	.short	0x0003
        /*0066*/ 	.short	0x0014
        /*0068*/ 	.byte	0x00, 0xf0, 0x11, 0x00


	//----- nvinfo : EIATTR_KPARAM_INFO
	.align		4
.L_4883:
        /*006c*/ 	.byte	0x04, 0x17
        /*006e*/ 	.short	(.L_4885 - .L_4884)
.L_4884:
        /*0070*/ 	.word	0x00000000
        /*0074*/ 	.short	0x0002
        /*0076*/ 	.short	0x0010
        /*0078*/ 	.byte	0x00, 0xf0, 0x11, 0x00


	//----- nvinfo : EIATTR_KPARAM_INFO
	.align		4
.L_4885:
        /*007c*/ 	.byte	0x04, 0x17
        /*007e*/ 	.short	(.L_4887 - .L_4886)
.L_4886:
        /*0080*/ 	.word	0x00000000
        /*0084*/ 	.short	0x0001
        /*0086*/ 	.short	0x0008
        /*0088*/ 	.byte	0x00, 0xf0, 0x21, 0x00


	//----- nvinfo : EIATTR_KPARAM_INFO
	.align		4
.L_4887:
        /*008c*/ 	.byte	0x04, 0x17
        /*008e*/ 	.short	(.L_4889 - .L_4888)
.L_4888:
        /*0090*/ 	.word	0x00000000
        /*0094*/ 	.short	0x0000
        /*0096*/ 	.short	0x0000
        /*0098*/ 	.byte	0x00, 0xf0, 0x21, 0x00


	//----- nvinfo : EIATTR_MAXREG_COUNT
	.align		4
.L_4889:
        /*009c*/ 	.byte	0x03, 0x1b
        /*009e*/ 	.short	0x00ff


	//----- nvinfo : EIATTR_MERCURY_ISA_VERSION
	.align		4
        /*00a0*/ 	.byte	0x03, 0x5f
        /*00a2*/ 	.short	0x0000


	//----- nvinfo : EIATTR_COOP_GROUP_MASK_REGIDS
	.align		4
        /*00a4*/ 	.byte	0x04, 0x29
        /*00a6*/ 	.short	(.L_4891 - .L_4890)


	//   ....[0]....
.L_4890:
        /*00a8*/ 	.word	0xffffffff


	//   ....[1]....
        /*00ac*/ 	.word	0xffffffff


	//   ....[2]....
        /*00b0*/ 	.word	0xffffffff


	//   ....[3]....
        /*00b4*/ 	.word	0xffffffff


	//   ....[4]....
        /*00b8*/ 	.word	0xffffffff


	//   ....[5]....
        /*00bc*/ 	.word	0xffffffff


	//   ....[6]....
        /*00c0*/ 	.word	0xffffffff


	//   ....[7]....
        /*00c4*/ 	.word	0xffffffff


	//   ....[8]....
        /*00c8*/ 	.word	0xffffffff


	//   ....[9]....
        /*00cc*/ 	.word	0xffffffff


	//   ....[10]....
        /*00d0*/ 	.word	0xffffffff


	//   ....[11]....
        /*00d4*/ 	.word	0xffffffff


	//----- nvinfo : EIATTR_COOP_GROUP_INSTR_OFFSETS
	.align		4
.L_4891:
        /*00d8*/ 	.byte	0x04, 0x28
        /*00da*/ 	.short	(.L_4893 - .L_4892)


	//   ....[0]....
.L_4892:
        /*00dc*/ 	.word	0x00000620


	//   ....[1]....
        /*00e0*/ 	.word	0x00000640


	//   ....[2]....
        /*00e4*/ 	.word	0x00000690


	//   ....[3]....
        /*00e8*/ 	.word	0x000006a0


	//   ....[4]....
        /*00ec*/ 	.word	0x000006f0


	//   ....[5]....
        /*00f0*/ 	.word	0x00000700


	//   ....[6]....
        /*00f4*/ 	.word	0x00000a10


	//   ....[7]....
        /*00f8*/ 	.word	0x00000a30


	//   ....[8]....
        /*00fc*/ 	.word	0x00000a60


	//   ....[9]....
        /*0100*/ 	.word	0x00000a70


	//   ....[10]....
        /*0104*/ 	.word	0x00000aa0


	//   ....[11]....
        /*0108*/ 	.word	0x00000ab0


	//----- nvinfo : EIATTR_EXIT_INSTR_OFFSETS
	.align		4
.L_4893:
        /*010c*/ 	.byte	0x04, 0x1c
        /*010e*/ 	.short	(.L_4895 - .L_4894)


	//   ....[0]....
.L_4894:
        /*0110*/ 	.word	0x00000ac0


	//   ....[1]....
        /*0114*/ 	.word	0x00000bd0


	//   ....[2]....
        /*0118*/ 	.word	0x00000be0


	//   ....[3]....
        /*011c*/ 	.word	0x00000ca0


	//----- nvinfo : EIATTR_CRS_STACK_SIZE
	.align		4
.L_4895:
        /*0120*/ 	.byte	0x04, 0x1e
        /*0122*/ 	.short	(.L_4897 - .L_4896)
.L_4896:
        /*0124*/ 	.word	0x00000000
.L_4897:


//--------------------- .nv.info._ZN43_GLOBAL__N__9ae7fba5_10_SoftMax_cu_9f978f6320softmax_warp_forwardIN3c108BFloat16ES2_fLi2ELb0ELb1EEEvPT0_PKT_iiiPKbib --------------------------
	.section	.nv.info._ZN43_GLOBAL__N__9ae7fba5_10_SoftMax_cu_9f978f6320softmax_warp_forwardIN3c108BFloat16ES2_fLi2ELb0ELb1EEEvPT0_PKT_iiiPKbib,"",@"SHT_CUDA_INFO"
	.sectionflags	@""
	.align	4


	//----- nvinfo : EIATTR_CUDA_API_VERSION
	.align		4
        /*0000*/ 	.byte	0x04, 0x37
        /*0002*/ 	.short	(.L_4899 - .L_4898)
.L_4898:
        /*0004*/ 	.word	0x00000082


	//----- nvinfo : EIATTR_SW2861232_WAR
	.align		4
.L_4899:
        /*0008*/ 	.byte	0x01, 0x35
	.zero		2


	//----- nvinfo : EIATTR_PARAM_CBANK
	.align		4
        /*000c*/ 	.byte	0x04, 0x0a
        /*000e*/ 	.short	(.L_4901 - .L_4900)
	.align		4
.L_4900:
        /*0010*/ 	.word	index@(.nv.constant0._ZN43_GLOBAL__N__9ae7fba5_10_SoftMax_cu_9f978f6320softmax_warp_forwardIN3c108BFloat16ES2_fLi2ELb0ELb1EEEvPT0_PKT_iiiPKbib)
        /*0014*/ 	.short	0x0160
        /*0016*/ 	.short	0x002d


	//----- nvinfo : EIATTR_CBANK_PARAM_SIZE
	.align		4
.L_4901:
        /*0018*/ 	.byte	0x03, 0x19
        /*001a*/ 	.short	0x002d


	//----- nvinfo : EIATTR_KPARAM_INFO
	.align		4
        /*001c*/ 	.byte	0x04, 0x17
        /*001e*/ 	.short	(.L_4903 - .L_4902)
.L_4902:
        /*0020*/ 	.word	0x00000000
        /*0024*/ 	.short	0x0007
        /*0026*/ 	.short	0x002c
        /*0028*/ 	.byte	0x00, 0xf0, 0x05, 0x00


	//----- nvinfo : EIATTR_KPARAM_INFO
	.align		4
.L_4903:
        /*002c*/ 	.byte	0x04, 0x17
        /*002e*/ 	.short	(.L_4905 - .L_4904)
.L_4904:
        /*0030*/ 	.word	0x00000000
        /*0034*/ 	.short	0x0006
        /*0036*/ 	.short	0x0028
        /*0038*/ 	.byte	0x00, 0xf0, 0x11, 0x00


	//----- nvinfo : EIATTR_KPARAM_INFO
	.align		4
.L_4905:
        /*003c*/ 	.byte	0x04, 0x17
        /*003e*/ 	.short	(.L_4907 - .L_4906)
.L_4906:
        /*0040*/ 	.word	0x00000000
        /*0044*/ 	.short	0x0005
        /*0046*/ 	.short	0x0020
        /*0048*/ 	.byte	0x00, 0xf0, 0x21, 0x00


	//----- nvinfo : EIATTR_KPARAM_INFO
	.align		4
.L_4907:
        /*004c*/ 	.byte	0x04, 0x17
        /*004e*/ 	.short	(.L_4909 - .L_4908)
.L_4908:
        /*0050*/ 	.word	0x00000000
        /*0054*/ 	.short	0x0004
        /*0056*/ 	.short	0x0018
        /*0058*/ 	.byte	0x00, 0xf0, 0x11, 0x00


	//----- nvinfo : EIATTR_KPARAM_INFO
	.align		4
.L_4909:
        /*005c*/ 	.byte	0x04, 0x17
        /*005e*/ 	.short	(.L_4911 - .L_4910)
.L_4910:
        /*0060*/ 	.word	0x00000000
        /*0064*/ 	.short	0x0003
        /*0066*/ 	.short	0x0014
        /*0068*/ 	.byte	0x00, 0xf0, 0x11, 0x00


	//----- nvinfo : EIATTR_KPARAM_INFO
	.align		4
.L_4911:
        /*006c*/ 	.byte	0x04, 0x17
        /*006e*/ 	.short	(.L_4913 - .L_4912)
.L_4912:
        /*0070*/ 	.word	0x00000000
        /*0074*/ 	.short	0x0002
        /*0076*/ 	.short	0x0010
        /*0078*/ 	.byte	0x00, 0xf0, 0x11, 0x00


	//----- nvinfo : EIATTR_KPARAM_INFO
	.align		4
.L_4913:
        /*007c*/ 	.byte	0x04, 0x17
        /*007e*/ 	.short	(.L_4915 - .L_4914)
.L_4914:
        /*0080*/ 	.word	0x00000000
        /*0084*/ 	.short	0x0001
        /*0086*/ 	.short	0x0008
        /*0088*/ 	.byte	0x00, 0xf0, 0x21, 0x00


	//----- nvinfo : EIATTR_KPARAM_INFO
	.align		4
.L_4915:
        /*008c*/ 	.byte	0x04, 0x17
        /*008e*/ 	.short	(.L_4917 - .L_4916)
.L_4916:
        /*0090*/ 	.word	0x00000000
        /*0094*/ 	.short	0x0000
        /*0096*/ 	.short	0x0000
        /*0098*/ 	.byte	0x00, 0xf0, 0x21, 0x00


	//----- nvinfo : EIATTR_MAXREG_COUNT
	.align		4
.L_4917:
        /*009c*/ 	.byte	0x03, 0x1b
        /*009e*/ 	.short	0x00ff


	//----- nvinfo : EIATTR_MERCURY_ISA_VERSION
	.align		4
        /*00a0*/ 	.byte	0x03, 0x5f
        /*00a2*/ 	.short	0x0000


	//----- nvinfo : EIATTR_COOP_GROUP_MASK_REGIDS
	.align		4
        /*00a4*/ 	.byte	0x04, 0x29
        /*00a6*/ 	.short	(.L_4919 - .L_4918)


	//   ....[0]....
.L_4918:
        /*00a8*/ 	.word	0xffffffff


	//   ....[1]....
        /*00ac*/ 	.word	0xffffffff


	//   ....[2]....
        /*00b0*/ 	.word	0xffffffff


	//   ....[3]....
        /*00b4*/ 	.word	0xffffffff


	//   ....[4]....
        /*00b8*/ 	.word	0xffffffff


	//   ....[5]....
        /*00bc*/ 	.word	0xffffffff


	//   ....[6]....
        /*00c0*/ 	.word	0xffffffff


	//   ....[7]....
        /*00c4*/ 	.word	0xffffffff


	//----- nvinfo : EIATTR_COOP_GROUP_INSTR_OFFSETS
	.align		4
.L_4919:
        /*00c8*/ 	.byte	0x04, 0x28
        /*00ca*/ 	.short	(.L_4921 - .L_4920)


	//   ....[0]....
.L_4920:
        /*00cc*/ 	.word	0x00000620


	//   ....[1]....
        /*00d0*/ 	.word	0x00000640


	//   ....[2]....
        /*00d4*/ 	.word	0x00000690


	//   ....[3]....
        /*00d8*/ 	.word	0x000006a0


	//   ....[4]....
        /*00dc*/ 	.word	0x000009b0


	//   ....[5]....
        /*00e0*/ 	.word	0x000009d0


	//   ....[6]....
        /*00e4*/ 	.word	0x00000a00


	//   ....[7]....
        /*00e8*/ 	.word	0x00000a10


	//----- nvinfo : EIATTR_EXIT_INSTR_OFFSETS
	.align		4
.L_4921:
        /*00ec*/ 	.byte	0x04, 0x1c
        /*00ee*/ 	.short	(.L_4923 - .L_4922)


	//   ....[0]....
.L_4922:
        /*00f0*/ 	.word	0x00000a20


	//   ....[1]....
        /*00f4*/ 	.word	0x00000b30


	//   ....[2]....
        /*00f8*/ 	.word	0x00000b40


	//   ....[3]....
        /*00fc*/ 	.word	0x00000c00


	//----- nvinfo : EIATTR_CRS_STACK_SIZE
	.align		4
.L_4923:
        /*0100*/ 	.byte	0x04, 0x1e
        /*0102*/ 	.short	(.L_4925 - .L_4924)
.L_4924:
        /*0104*/ 	.word	0x00000000
.L_4925:


//--------------------- .nv.info._ZN43_GLOBAL__N__9ae7fba5_10_SoftMax_cu_9f978f6320softmax_warp_forwardIN3c108BFloat16ES2_fLi1ELb0ELb1EEEvPT0_PKT_iiiPKbib --------------------------
	.section	.nv.info._ZN43_GLOBAL__N__9ae7fba5_10_SoftMax_cu_9f978f6320softmax_warp_forwardIN3c108BFloat16ES2_fLi1ELb0ELb1EEEvPT0_PKT_iiiPKbib,"",@"SHT_CUDA_INFO"
	.sectionflags	@""
	.align	4


	//----- nvinfo : EIATTR_CUDA_API_VERSION
	.align		4
        /*0000*/ 	.byte	0x04, 0x37
        /*0002*/ 	.short	(.L_4927 - .L_4926)
.L_4926:
        /*0004*/ 	.word	0x00000082


	//----- nvinfo : EIATTR_SW2861232_WAR
	.align		4
.L_4927:
        /*0008*/ 	.byte	0x01, 0x35
	.zero		2


	//----- nvinfo : EIATTR_PARAM_CBANK
	.align		4
        /*000c*/ 	.byte	0x04, 0x0a
        /*000e*/ 	.short	(.L_4929 - .L_4928)
	.align		4
.L_4928:
        /*0010*/ 	.word	index@(.nv.constant0._ZN43_GLOBAL__N__9ae7fba5_10_SoftMax_cu_9f978f6320softmax_warp_forwardIN3c108BFloat16ES2_fLi1ELb0ELb1EEEvPT0_PKT_iiiPKbib)
        /*0014*/ 	.short	0x0160
        /*0016*/ 	.short	0x002d


	//----- nvinfo : EIATTR_CBANK_PARAM_SIZE
	.align		4
.L_4929:
        /*0018*/ 	.byte	0x03, 0x19
        /*001a*/ 	.short	0x002d


	//----- nvinfo : EIATTR_KPARAM_INFO
	.align		4
        /*001c*/ 	.byte	0x04, 0x17
        /*001e*/ 	.short	(.L_4931 - .L_4930)
.L_4930:
        /*0020*/ 	.word	0x00000000
        /*0024*/ 	.short	0x0007
        /*0026*/ 	.short	0x002c
        /*0028*/ 	.byte	0x00, 0xf0, 0x05, 0x00


	//----- nvinfo : EIATTR_KPARAM_INFO
	.align		4
.L_4931:
        /*002c*/ 	.byte	0x04, 0x17
        /*002e*/ 	.short	(.L_4933 - .L_4932)
.L_4932:
        /*0030*/ 	.word	0x00000000
        /*0034*/ 	.short	0x0006
        /*0036*/ 	.short	0x0028
        /*0038*/ 	.byte	0x00, 0xf0, 0x11, 0x00


	//----- nvinfo : EIATTR_KPARAM_INFO
	.align		4
.L_4933:
        /*003c*/ 	.byte	0x04, 0x17
        /*003e*/ 	.short	(.L_4935 - .L_4934)
.L_4934:
        /*0040*/ 	.word	0x00000000
        /*0044*/ 	.short	0x0005
        /*0046*/ 	.short	0x0020
        /*0048*/ 	.byte	0x00, 0xf0, 0x21, 0x00


	//----- nvinfo : EIATTR_KPARAM_INFO
	.align		4
.L_4935:
        /*004c*/ 	.byte	0x04, 0x17
        /*004e*/ 	.short	(.L_4937 - .L_4936)
.L_4936:
        /*0050*/ 	.word	0x00000000
        /*0054*/ 	.short	0x0004
        /*0056*/ 	.short	0x0018
        /*0058*/ 	.byte	0x00, 0xf0, 0x11, 0x00


	//----- nvinfo : EIATTR_KPARAM_INFO
	.align		4
.L_4937:
        /*005c*/ 	.byte	0x04, 0x17
        /*005e*/ 	.short	(.L_4939 - .L_4938)
.L_4938:
        /*0060*/ 	.word	0x00000000
        /*0064*/ 	.short	0x0003
        /*0066*/ 	.short	0x0014
        /*0068*/ 	.byte	0x00, 0xf0, 0x11, 0x00


	//----- nvinfo : EIATTR_KPARAM_INFO
	.align		4
.L_4939:
        /*006c*/ 	.byte	0x04, 0x17
        /*006e*/ 	.short	(.L_4941 - .L_4940)
.L_4940:
        /*0070*/ 	.word	0x00000000
        /*0074*/ 	.short	0x0002
        /*0076*/ 	.short	0x0010
        /*0078*/ 	.byte	0x00, 0xf0, 0x11, 0x00


	//----- nvinfo : EIATTR_KPARAM_INFO
	.align		4
.L_4941:
        /*007c*/ 	.byte	0x04, 0x17
        /*007e*/ 	.short	(.L_4943 - .L_4942)
.L_4942:
        /*0080*/ 	.word	0x00000000
        /*0084*/ 	.short	0x0001
        /*0086*/ 	.short	0x0008
        /*0088*/ 	.byte	0x00, 0xf0, 0x21, 0x00


	//----- nvinfo : EIATTR_KPARAM_INFO
	.align		4
.L_4943:
        /*008c*/ 	.byte	0x04, 0x17
        /*008e*/ 	.short	(.L_4945 - .L_4944)
.L_4944:
        /*0090*/ 	.word	0x00000000
        /*0094*/ 	.short	0x0000
        /*0096*/ 	.short	0x0000
        /*0098*/ 	.byte	0x00, 0xf0, 0x21, 0x00


	//----- nvinfo : EIATTR_MAXREG_COUNT
	.align		4
.L_4945:
        /*009c*/ 	.byte	0x03, 0x1b
        /*009e*/ 	.short	0x00ff


	//----- nvinfo : EIATTR_MERCURY_ISA_VERSION
	.align		4
        /*00a0*/ 	.byte	0x03, 0x5f
        /*00a2*/ 	.short	0x0000


	//----- nvinfo : EIATTR_COOP_GROUP_MASK_REGIDS
	.align		4
        /*00a4*/ 	.byte	0x04, 0x29
        /*00a6*/ 	.short	(.L_4947 - .L_4946)


	//   ....[0]....
.L_4946:
        /*00a8*/ 	.word	0xffffffff


	//   ....[1]....
        /*00ac*/ 	.word	0xffffffff


	//   ....[2]....
        /*00b0*/ 	.word	0xffffffff


	//   ....[3]....
        /*00b4*/ 	.word	0xffffffff


	//----- nvinfo : EIATTR_COOP_GROUP_INSTR_OFFSETS
	.align		4
.L_4947:
        /*00b8*/ 	.byte	0x04, 0x28
        /*00ba*/ 	.short	(.L_4949 - .L_4948)


	//   ....[0]....
.L_4948:
        /*00bc*/ 	.word	0x00000620


	//   ....[1]....
        /*00c0*/ 	.word	0x00000640


	//   ....[2]....
        /*00c4*/ 	.word	0x00000960


	//   ....[3]....
        /*00c8*/ 	.word	0x00000970


	//----- nvinfo : EIATTR_EXIT_INSTR_OFFSETS
	.align		4
.L_4949:
        /*00cc*/ 	.byte	0x04, 0x1c
        /*00ce*/ 	.short	(.L_4951 - .L_4950)


	//   ....[0]....
.L_4950:
        /*00d0*/ 	.word	0x00000980


	//   ....[1]....
        /*00d4*/ 	.word	0x00000a90


	//   ....[2]....
        /*00d8*/ 	.word	0x00000aa0


	//   ....[3]....
        /*00dc*/ 	.word	0x00000b60


	//----- nvinfo : EIATTR_CRS_STACK_SIZE
	.align		4
.L_4951:
        /*00e0*/ 	.byte	0x04, 0x1e
        /*00e2*/ 	.short	(.L_4953 - .L_4952)
.L_4952:
        /*00e4*/ 	.word	0x00000000
.L_4953:


//--------------------- .nv.info._ZN43_GLOBAL__N__9ae7fba5_10_SoftMax_cu_9f978f6320softmax_warp_forwardIN3c108BFloat16ES2_fLi0ELb0ELb1EEEvPT0_PKT_iiiPKbib --------------------------
	.section	.nv.info._ZN43_GLOBAL__N__9ae7fba5_10_SoftMax_cu_9f978f6320softmax_warp_forwardIN3c108BFloat16ES2_fLi0ELb0ELb1EEEvPT0_PKT_iiiPKbib,"",@"SHT_CUDA_INFO"
	.sectionflags	@""
	.align	4


	//----- nvinfo : EIATTR_CUDA_API_VERSION
	.align		4
        /*0000*/ 	.byte	0x04, 0x37
        /*0002*/ 	.short	(.L_4955 - .L_4954)
.L_4954:
        /*0004*/ 	.word	0x00000082


	//----- nvinfo : EIATTR_SW2861232_WAR
	.align		4
.L_4955:
        /*0008*/ 	.byte	0x01, 0x35
	.zero		2


	//----- nvinfo : EIATTR_PARAM_CBANK
	.align		4
        /*000c*/ 	.byte	0x04, 0x0a
        /*000e*/ 	.short	(.L_4957 - .L_4956)
	.align		4
.L_4956:
        /*0010*/ 	.word	index@(.nv.constant0._ZN43_GLOBAL__N__9ae7fba5_10_SoftMax_cu_9f978f6320softmax_warp_forwardIN3c108BFloat16ES2_fLi0ELb0ELb1EEEvPT0_PKT_iiiPKbib)
        /*0014*/ 	.short	0x0160
        /*0016*/ 	.short	0x002d


	//----- nvinfo : EIATTR_CBANK_PARAM_SIZE
	.align		4
.L_4957:
        /*0018*/ 	.byte	0x03, 0x19
        /*001a*/ 	.short	0x002d


	//----- nvinfo : EIATTR_KPARAM_INFO
	.align		4
        /*001c*/ 	.byte	0x04, 0x17
        /*001e*/ 	.short	(.L_4959 - .L_4958)
.L_4958:
        /*0020*/ 	.word	0x00000000
        /*0024*/ 	.short	0x0007
        /*0026*/ 	.short	0x002c
        /*0028*/ 	.byte	0x00, 0xf0, 0x05, 0x00


	//----- nvinfo : EIATTR_KPARAM_INFO
	.align		4
.L_4959:
        /*002c*/ 	.byte	0x04, 0x17
        /*002e*/ 	.short	(.L_4961 - .L_4960)
.L_4960:
        /*0030*/ 	.word	0x00000000
        /*0034*/ 	.short	0x0006
        /*0036*/ 	.short	0x0028
        /*0038*/ 	.byte	0x00, 0xf0, 0x11, 0x00


	//----- nvinfo : EIATTR_KPARAM_INFO
	.align		4
.L_4961:
        /*003c*/ 	.byte	0x04, 0x17
        /*003e*/ 	.short	(.L_4963 - .L_4962)
.L_4962:
        /*0040*/ 	.word	0x00000000
        /*0044*/ 	.short	0x0005
        /*0046*/ 	.short	0x0020
        /*0048*/ 	.byte	0x00, 0xf0, 0x21, 0x00


	//----- nvinfo : EIATTR_KPARAM_INFO
	.align		4
.L_4963:
        /*004c*/ 	.byte	0x04, 0x17
        /*004e*/ 	.short	(.L_4965 - .L_4964)
.L_4964:
        /*0050*/ 	.word	0x00000000
        /*0054*/ 	.short	0x0004
        /*0056*/ 	.short	0x0018
        /*0058*/ 	.byte	0x00, 0xf0, 0x11, 0x00


	//----- nvinfo : EIATTR_KPARAM_INFO
	.align		4
.L_4965:
        /*005c*/ 	.byte	0x04, 0x17
        /*005e*/ 	.short	(.L_4967 - .L_4966)
.L_4966:
        /*0060*/ 	.word	0x00000000
        /*0064*/ 	.short	0x0003
        /*0066*/ 	.short	0x0014
        /*0068*/ 	.byte	0x00, 0xf0, 0x11, 0x00


	//----- nvinfo : EIATTR_KPARAM_INFO
	.align		4
.L_4967:
        /*006c*/ 	.byte	0x04, 0x17
        /*006e*/ 	.short	(.L_4969 - .L_4968)
.L_4968:
        /*0070*/ 	.word	0x00000000
        /*0074*/ 	.short	0x0002
        /*0076*/ 	.short	0x0010
        /*0078*/ 	.byte	0x00, 0xf0, 0x11, 0x00


	//----- nvinfo : EIATTR_KPARAM_INFO
	.align		4
.L_4969:
        /*007c*/ 	.byte	0x04, 0x17
        /*007e*/ 	.short	(.L_4971 - .L_4970)
.L_4970:
        /*0080*/ 	.word	0x00000000
        /*0084*/ 	.short	0x0001
        /*0086*/ 	.short	0x0008
        /*0088*/ 	.byte	0x00, 0xf0, 0x21, 0x00


	//----- nvinfo : EIATTR_KPARAM_INFO
	.align		4
.L_4971:
        /*008c*/ 	.byte	0x04, 0x17
        /*008e*/ 	.short	(.L_4973 - .L_4972)
.L_4972:
        /*0090*/ 	.word	0x00000000
        /*0094*/ 	.short	0x0000
        /*0096*/ 	.short	0x0000
        /*0098*/ 	.byte	0x00, 0xf0, 0x21, 0x00


	//----- nvinfo : EIATTR_MAXREG_COUNT
	.align		4
.L_4973:
        /*009c*/ 	.byte	0x03, 0x1b
        /*009e*/ 	.short	0x00ff


	//----- nvinfo : EIATTR_MERCURY_ISA_VERSION
	.align		4
        /*00a0*/ 	.byte	0x03, 0x5f
        /*00a2*/ 	.short	0x0000


	//----- nvinfo : EIATTR_EXIT_INSTR_OFFSETS
	.align		4
        /*00a4*/ 	.byte	0x04, 0x1c
        /*00a6*/ 	.short	(.L_4975 - .L_4974)


	//   ....[0]....
.L_4974:
        /*00a8*/ 	.word	0x000008e0


	//   ....[1]....
        /*00ac*/ 	.word	0x000009d0


	//   ....[2]....
        /*00b0*/ 	.word	0x000009e0


	//   ....[3]....
        /*00b4*/ 	.word	0x00000aa0


	//----- nvinfo : EIATTR_CRS_STACK_SIZE
	.align		4
.L_4975:
        /*00b8*/ 	.byte	0x04, 0x1e
        /*00ba*/ 	.short	(.L_4977 - .L_4976)
.L_4976:
        /*00bc*/ 	.word	0x00000000
.L_4977:


//--------------------- .nv.info._ZN43_GLOBAL__N__9ae7fba5_10_SoftMax_cu_9f978f6320softmax_warp_forwardIN3c104HalfES2_fLi11ELb0ELb1EEEvPT0_PKT_iiiPKbib --------------------------
	.section	.nv.info._ZN43_GLOBAL__N__9ae7fba5_10_SoftMax_cu_9f978f6320softmax_warp_forwardIN3c104HalfES2_fLi11ELb0ELb1EEEvPT0_PKT_iiiPKbib,"",@"SHT_CUDA_INFO"
	.sectionflags	@""
	.align	4


	//----- nvinfo : EIATTR_CUDA_API_VERSION
	.align		4
        /*0000*/ 	.byte	0x04, 0x37
        /*0002*/ 	.short	(.L_4979 - .L_4978)
.L_4978:
        /*0004*/ 	.word	0x00000082


	//----- nvinfo : EIATTR_SW2861232_WAR
	.align		4
.L_4979:
        /*0008*/ 	.byte	0x01, 0x35
	.zero		2


	//----- nvinfo : EIATTR_PARAM_CBANK
	.align		4
        /*000c*/ 	.byte	0x04, 0x0a
        /*000e*/ 	.short	(.L_4981 - .L_4980)
	.align		4
.L_4980:
        /*0010*/ 	.word	index@(.nv.constant0._ZN43_GLOBAL__N__9ae7fba5_10_SoftMax_cu_9f978f6320softmax_warp_forwardIN3c104HalfES2_fLi11ELb0ELb1EEEvPT0_PKT_iiiPKbib)
        /*0014*/ 	.short	0x0160
        /*0016*/ 	.short	0x002d


	//----- nvinfo : EIATTR_CBANK_PARAM_SIZE
	.align		4
.L_4981:
        /*0018*/ 	.byte	0x03, 0x19
        /*001a*/ 	.short	0x002d


	//----- nvinfo : EIATTR_KPARAM_INFO
	.align		4
        /*001c*/ 	.byte	0x04, 0x17
        /*001e*/ 	.short	(.L_4983 - .L_4982)
.L_4982:
        /*0020*/ 	.word	0x00000000
        /*0024*/ 	.short	0x0007
        /*0026*/ 	.short	0x002c
        /*0028*/ 	.byte	0x00, 0xf0, 0x05, 0x00


	//----- nvinfo : EIATTR_KPARAM_INFO
	.align		4
.L_4983:
        /*002c*/ 	.byte	0x04, 0x17
        /*002e*/ 	.short	(.L_4985 - .L_4984)
.L_4984:
        /*0030*/ 	.word	0x00000000
        /*0034*/ 	.short	0x0006
        /*0036*/ 	.short	0x0028
        /*0038*/ 	.byte	0x00, 0xf0, 0x11, 0x00


	//----- nvinfo : EIATTR_KPARAM_INFO
	.align		4
.L_4985:
        /*003c*/ 	.byte	0x04, 0x17
        /*003e*/ 	.short	(.L_4987 - .L_4986)
.L_4986:
        /*0040*/ 	.word	0x00000000
        /*0044*/ 	.short	0x0005
        /*0046*/ 	.short	0x0020
        /*0048*/ 	.byte	0x00, 0xf0, 0x21, 0x00


	//----- nvinfo : EIATTR_KPARAM_INFO
	.align		4
.L_4987:
        /*004c*/ 	.byte	0x04, 0x17
        /*004e*/ 	.short	(.L_4989 - .L_4988)
.L_4988:
        /*0050*/ 	.word	0x00000000
        /*0054*/ 	.short	0x0004
        /*0056*/ 	.short	0x0018
        /*0058*/ 	.byte	0x00, 0xf0, 0x11, 0x00


	//----- nvinfo : EIATTR_KPARAM_INFO
	.align		4
.L_4989:
        /*005c*/ 	.byte	0x04, 0x17
        /*005e*/ 	.short	(.L_4991 - .L_4990)
.L_4990:
        /*0060*/ 	.word	0x00000000
        /*0064*/ 	.short	0x0003
        /*0066*/ 	.short	0x0014
        /*0068*/ 	.byte	0x00, 0xf0, 0x11, 0x00


	//----- nvinfo : EIATTR_KPARAM_INFO
	.align		4
.L_4991:
        /*006c*/ 	.byte	0x04, 0x17
        /*006e*/ 	.short	(.L_4993 - .L_4992)
.L_4992:
        /*0070*/ 	.word	0x00000000
        /*0074*/ 	.short	0x0002
        /*0076*/ 	.short	0x0010
        /*0078*/ 	.byte	0x00, 0xf0, 0x11, 0x00


	//----- nvinfo : EIATTR_KPARAM_INFO
	.align		4
.L_4993:
        /*007c*/ 	.byte	0x04, 0x17
        /*007e*/ 	.short	(.L_4995 - .L_4994)
.L_4994:
        /*0080*/ 	.word	0x00000000
        /*0084*/ 	.short	0x0001
        /*0086*/ 	.short	0x0008
        /*0088*/ 	.byte	0x00, 0xf0, 0x21, 0x00


	//----- nvinfo : EIATTR_KPARAM_INFO
	.align		4
.L_4995:
        /*008c*/ 	.byte	0x04, 0x17
        /*008e*/ 	.short	(.L_4997 - .L_4996)
.L_4996:
        /*0090*/ 	.word	0x00000000
        /*0094*/ 	.short	0x0000
        /*0096*/ 	.short	0x0000
        /*0098*/ 	.byte	0x00, 0xf0, 0x21, 0x00


	//----- nvinfo : EIATTR_MAXREG_COUNT
	.align		4
.L_4997:
        /*009c*/ 	.byte	0x03, 0x1b
        /*009e*/ 	.short	0x00ff


	//----- nvinfo : EIATTR_MERCURY_ISA_VERSION
	.align		4
        /*00a0*/ 	.byte	0x03, 0x5f
        /*00a2*/ 	.short	0x0000


	//----- nvinfo : EIATTR_COOP_GROUP_MASK_REGIDS
	.align		4
        /*00a4*/ 	.byte	0x04, 0x29
        /*00a6*/ 	.short	(.L_4999 - .L_4998)


	//   ....[0]....
.L_4998:
        /*00a8*/ 	.word	0xffffffff


	//   ....[1]....
        /*00ac*/ 	.word	0xffffffff


	//   ....[2]....
        /*00b0*/ 	.word	0xffffffff


	//   ....[3]....
        /*00b4*/ 	.word	0xffffffff


	//   ....[4]....
        /*00b8*/ 	.word	0xffffffff


	//   ....[5]....
        /*00bc*/ 	.word	0xffffffff


	//   ....[6]....
        /*00c0*/ 	.word	0xffffffff


	//   ....[7]....
        /*00c4*/ 	.word	0xffffffff


	//   ....[8]....
        /*00c8*/ 	.word	0xffffffff


	//   ....[9]....
        /*00cc*/ 	.word	0xffffffff


	//----- nvinfo : EIATTR_COOP_GROUP_INSTR_OFFSETS
	.align		4
.L_4999:
        /*00d0*/ 	.byte	0x04, 0x28
        /*00d2*/ 	.short	(.L_5001 - .L_5000)


	//   ....[0]....
.L_5000:
        /*00d4*/ 	.word	0x00005220


	//   ....[1]....
        /*00d8*/ 	.word	0x00005260


	//   ....[2]....
        /*00dc*/ 	.word	0x00005290


	//   ....[3]....
        /*00e0*/ 	.word	0x000052d0


	//   ....[4]....
        /*00e4*/ 	.word	0x00005310


	//   ....[5]....
        /*00e8*/ 	.word	0x00007e90


	//   ....[6]....
        /*00ec*/ 	.word	0x00007ec0


	//   ....[7]....
        /*00f0*/ 	.word	0x00007ee0


	//   ....[8]....
        /*00f4*/ 	.word	0x00007f00


	//   ....[9]....
        /*00f8*/ 	.word	0x00007f20


	//----- nvinfo : EIATTR_EXIT_INSTR_OFFSETS
	.align		4
.L_5001:
        /*00fc*/ 	.byte	0x04, 0x1c
        /*00fe*/ 	.short	(.L_5003 - .L_5002)


	//   ....[0]....
.L_5002:
        /*0100*/ 	.word	0x00007f30


	//   ....[1]....
        /*0104*/ 	.word	0x00007f60


	//   ....[2]....
        /*0108*/ 	.word	0x00008020


	//   ....[3]....
        /*010c*/ 	.word	0x000080a0


	//   ....[4]....
        /*0110*/ 	.word	0x00008120


	//   ....[5]....
        /*0114*/ 	.word	0x000081a0


	//   ....[6]....
        /*0118*/ 	.word	0x00008220


	//   ....[7]....
        /*011c*/ 	.word	0x000082a0


	//   ....[8]....
        /*0120*/ 	.word	0x00008320


	//   ....[9]....
        /*0124*/ 	.word	0x000083a0


	//   ....[10]....
        /*0128*/ 	.word	0x00008420


	//   ....[11]....
        /*012c*/ 	.word	0x000084a0


	//   ....[12]....
        /*0130*/ 	.word	0x00008520


	//   ....[13]....
        /*0134*/ 	.word	0x000085a0


	//   ....[14]....
        /*0138*/ 	.word	0x00008620


	//   ....[15]....
        /*013c*/ 	.word	0x000086a0


	//   ....[16]....
        /*0140*/ 	.word	0x00008720


	//   ....[17]....
        /*0144*/ 	.word	0x000087a0


	//   ....[18]....
        /*0148*/ 	.word	0x00008820


	//   ....[19]....
        /*014c*/ 	.word	0x000088a0


	//   ....[20]....
        /*0150*/ 	.word	0x00008920


	//   ....[21]....
        /*0154*/ 	.word	0x000089a0


	//   ....[22]....
        /*0158*/ 	.word	0x00008a20


	//   ....[23]....
        /*015c*/ 	.word	0x00008aa0


	//   ....[24]....
        /*0160*/ 	.word	0x00008b20


	//   ....[25]....
        /*0164*/ 	.word	0x00008ba0


	//   ....[26]....
        /*0168*/ 	.word	0x00008c20


	//   ....[27]....
        /*016c*/ 	.word	0x00008ca0


	//   ....[28]....
        /*0170*/ 	.word	0x00008d20


	//   ....[29]....
        /*0174*/ 	.word	0x00008da0


	//   ....[30]....
        /*0178*/ 	.word	0x00008e20


	//   ....[31]....
        /*017c*/ 	.word	0x00008ea0


	//   ....[32]....
        /*0180*/ 	.word	0x00008f20


	//   ....[33]....
        /*0184*/ 	.word	0x00008fa0


	//   ....[34]....
        /*0188*/ 	.word	0x00009020


	//   ....[35]....
        /*018c*/ 	.word	0x000090a0


	//   ....[36]....
        /*0190*/ 	.word	0x00009120


	//   ....[37]....
        /*0194*/ 	.word	0x000091a0


	//   ....[38]....
        /*0198*/ 	.word	0x00009220


	//   ....[39]....
        /*019c*/ 	.word	0x000092a0


	//   ....[40]....
        /*01a0*/ 	.word	0x00009320


	//   ....[41]....
        /*01a4*/ 	.word	0x000093a0


	//   ....[42]....
        /*01a8*/ 	.word	0x00009420


	//   ....[43]....
        /*01ac*/ 	.word	0x000094a0


	//   ....[44]....
        /*01b0*/ 	.word	0x00009520


	//   ....[45]....
        /*01b4*/ 	.word	0x000095a0


	//   ....[46]....
        /*01b8*/ 	.word	0x00009620


	//   ....[47]....
        /*01bc*/ 	.word	0x000096a0


	//   ....[48]....
        /*01c0*/ 	.word	0x00009720


	//   ....[49]....
        /*01c4*/ 	.word	0x000097a0


	//   ....[50]....
        /*01c8*/ 	.word	0x00009820


	//   ....[51]....
        /*01cc*/ 	.word	0x000098a0


	//   ....[52]....
        /*01d0*/ 	.word	0x00009920


	//   ....[53]....
        /*01d4*/ 	.word	0x000099a0


	//   ....[54]....
        /*01d8*/ 	.word	0x00009a20


	//   ....[55]....
        /*01dc*/ 	.word	0x00009aa0


	//   ....[56]....
        /*01e0*/ 	.word	0x00009b20


	//   ....[57]....
        /*01e4*/ 	.word	0x00009ba0


	//   ....[58]....
        /*01e8*/ 	.word	0x00009c20


	//   ....[59]....
        /*01ec*/ 	.word	0x00009ca0


	//   ....[60]....
        /*01f0*/ 	.word	0x00009d20


	//   ....[61]....
        /*01f4*/ 	.word	0x00009da0


	//   ....[62]....
        /*01f8*/ 	.word	0x00009e20


	//   ....[63]....
        /*01fc*/ 	.word	0x00009ea0


	//   ....[64]....
        /*0200*/ 	.word	0x00009f20


	//   ....[65]....
        /*0204*/ 	.word	0x00009f90


	//----- nvinfo : EIATTR_CRS_STACK_SIZE
	.align		4
.L_5003:
        /*0208*/ 	.byte	0x04, 0x1e
        /*020a*/ 	.short	(.L_5005 - .L_5004)
.L_5004:
        /*020c*/ 	.word	0x00000000
.L_5005:


//--------------------- .nv.info._ZN43_GLOBAL__N__9ae7fba5_10_SoftMax_cu_9f978f6320softmax_warp_forwardIN3c104HalfES2_fLi10ELb0ELb1EEEvPT0_PKT_iiiPKbib --------------------------
	.section	.nv.info._ZN43_GLOBAL__N__9ae7fba5_10_SoftMax_cu_9f978f6320softmax_warp_forwardIN3c104HalfES2_fLi10ELb0ELb1EEEvPT0_PKT_iiiPKbib,"",@"SHT_CUDA_INFO"
	.sectionflags	@""
	.align	4


	//----- nvinfo : EIATTR_CUDA_API_VERSION
	.align		4
        /*0000*/ 	.byte	0x04, 0x37
        /*0002*/ 	.short	(.L_5007 - .L_5006)
.L_5006:
        /*0004*/ 	.word	0x00000082


	//----- nvinfo : EIATTR_SW2861232_WAR
	.align		4
.L_5007:
        /*0008*/ 	.byte	0x01, 0x35
	.zero		2


	//----- nvinfo : EIATTR_PARAM_CBANK
	.align		4
        /*000c*/ 	.byte	0x04, 0x0a
        /*000e*/ 	.short	(.L_5009 - .L_5008)
	.align		4
.L_5008:
        /*0010*/ 	.word	index@(.nv.constant0._ZN43_GLOBAL__N__9ae7fba5_10_SoftMax_cu_9f978f6320softmax_warp_forwardIN3c104HalfES2_fLi10ELb0ELb1EEEvPT0_PKT_iiiPKbib)
        /*0014*/ 	.short	0x0160
        /*0016*/ 	.short	0x002d


	//----- nvinfo : EIATTR_CBANK_PARAM_SIZE
	.align		4
.L_5009:
        /*0018*/ 	.byte	0x03, 0x19
        /*001a*/ 	.short	0x002d


	//----- nvinfo : EIATTR_KPARAM_INFO
	.align		4
        /*001c*/ 	.byte	0x04, 0x17
        /*001e*/ 	.short	(.L_5011 - .L_5010)
.L_5010:
        /*0020*/ 	.word	0x00000000
        /*0024*/ 	.short	0x0007
        /*0026*/ 	.short	0x002c
        /*0028*/ 	.byte	0x00, 0xf0, 0x05, 0x00


	//----- nvinfo : EIATTR_KPARAM_INFO
	.align		4
.L_5011:
        /*002c*/ 	.byte	0x04, 0x17
        /*002e*/ 	.short	(.L_5013 - .L_5012)
.L_5012:
        /*0030*/ 	.word	0x00000000
        /*0034*/ 	.short	0x0006
        /*0036*/ 	.short	0x0028
        /*0038*/ 	.byte	0x00, 0xf0, 0x11, 0x00


	//----- nvinfo : EIATTR_KPARAM_INFO
	.align		4
.L_5013:
        /*003c*/ 	.byte	0x04, 0x17
        /*003e*/ 	.short	(.L_5015 - .L_5014)
.L_5014:
        /*0040*/ 	.word	0x00000000
        /*0044*/ 	.short	0x0005
        /*0046*/ 	.short	0x0020
        /*0048*/ 	.byte	0x00, 0xf0, 0x21, 0x00


	//----- nvinfo : EIATTR_KPARAM_INFO
	.align		4
.L_5015:
        /*004c*/ 	.byte	0x04, 0x17
        /*004e*/ 	.short	(.L_5017 - .L_5016)
.L_5016:
        /*0050*/ 	.word	0x00000000
        /*0054*/ 	.short	0x0004
        /*0056*/ 	.short	0x0018
        /*0058*/ 	.byte	0x00, 0xf0, 0x11, 0x00


	//----- nvinfo : EIATTR_KPARAM_INFO
	.align		4
.L_5017:
        /*005c*/ 	.byte	0x04, 0x17
        /*005e*/ 	.short	(.L_5019 - .L_5018)
.L_5018:
        /*0060*/ 	.word	0x00000000
        /*0064*/ 	.short	0x0003
        /*0066*/ 	.short	0x0014
        /*0068*/ 	.byte	0x00, 0xf0, 0x11, 0x00


	//----- nvinfo : EIATTR_KPARAM_INFO
	.align		4
.L_5019:
        /*006c*/ 	.byte	0x04, 0x17
        /*006e*/ 	.short	(.L_5021 - .L_5020)
.L_5020:
        /*0070*/ 	.word	0x00000000
        /*0074*/ 	.short	0x0002
        /*0076*/ 	.short	0x0010
        /*0078*/ 	.byte	0x00, 0xf0, 0x11, 0x00


	//----- nvinfo : EIATTR_KPARAM_INFO
	.align		4
.L_5021:
        /*007c*/ 	.byte	0x04, 0x17
        /*007e*/ 	.short	(.L_5023 - .L_5022)
.L_5022:
        /*0080*/ 	.word	0x00000000
        /*0084*/ 	.short	0x0001
        /*0086*/ 	.short	0x0008
        /*0088*/ 	.byte	0x00, 0xf0, 0x21, 0x00


	//----- nvinfo : EIATTR_KPARAM_INFO
	.align		4
.L_5023:
        /*008c*/ 	.byte	0x04, 0x17
        /*008e*/ 	.short	(.L_5025 - .L_5024)
.L_5024:
        /*0090*/ 	.word	0x00000000
        /*0094*/ 	.short	0x0000
        /*0096*/ 	.short	0x0000
        /*0098*/ 	.byte	0x00, 0xf0, 0x21, 0x00


	//----- nvinfo : EIATTR_MAXREG_COUNT
	.align		4
.L_5025:
        /*009c*/ 	.byte	0x03, 0x1b
        /*009e*/ 	.short	0x00ff


	//----- nvinfo : EIATTR_MERCURY_ISA_VERSION
	.align		4
        /*00a0*/ 	.byte	0x03, 0x5f
        /*00a2*/ 	.short	0x0000


	//----- nvinfo : EIATTR_COOP_GROUP_MASK_REGIDS
	.align		4
        /*00a4*/ 	.byte	0x04, 0x29
        /*00a6*/ 	.short	(.L_5027 - .L_5026)


	//   ....[0]....
.L_5026:
        /*00a8*/ 	.word	0xffffffff


	//   ....[1]....
        /*00ac*/ 	.word	0xffffffff


	//   ....[2]....
        /*00b0*/ 	.word	0xffffffff


	//   ....[3]....
        /*00b4*/ 	.word	0xffffffff


	//   ....[4]....
        /*00b8*/ 	.word	0xffffffff


	//   ....[5]....
        /*00bc*/ 	.word	0xffffffff


	//   ....[6]....
        /*00c0*/ 	.word	0xffffffff


	//   ....[7]....
        /*00c4*/ 	.word	0xffffffff


	//   ....[8]....
        /*00c8*/ 	.word	0xffffffff


	//   ....[9]....
        /*00cc*/ 	.word	0xffffffff


	//----- nvinfo : EIATTR_COOP_GROUP_INSTR_OFFSETS
	.align		4
.L_5027:
        /*00d0*/ 	.byte	0x04, 0x28
        /*00d2*/ 	.short	(.L_5029 - .L_5028)


	//   ....[0]....
.L_5028:
        /*00d4*/ 	.word	0x00002820


	//   ....[1]....
        /*00d8*/ 	.word	0x00002850


	//   ....[2]....
        /*00dc*/ 	.word	0x00002890


	//   ....[3]....
        /*00e0*/ 	.word	0x000028d0


	//   ....[4]....
        /*00e4*/ 	.word	0x00002910


	//   ....[5]....
        /*00e8*/ 	.word	0x00003e00


	//   ....[6]....
        /*00ec*/ 	.word	0x00003e30


	//   ....[7]....
        /*00f0*/ 	.word	0x00003e50


	//   ....[8]....
        /*00f4*/ 	.word	0x00003e70


	//   ....[9]....
        /*00f8*/ 	.word	0x00003e90


	//----- nvinfo : EIATTR_EXIT_INSTR_OFFSETS
	.align		4
.L_5029:
        /*00fc*/ 	.byte	0x04, 0x1c
        /*00fe*/ 	.short	(.L_5031 - .L_5030)


	//   ....[0]....
.L_5030:
        /*0100*/ 	.word	0x00003ea0


	//   ....[1]....
        /*0104*/ 	.word	0x00003ed0


	//   ....[2]....
        /*0108*/ 	.word	0x00003f80


	//   ....[3]....
        /*010c*/ 	.word	0x00004000


	//   ....[4]....
        /*0110*/ 	.word	0x00004080


	//   ....[5]....
        /*0114*/ 	.word	0x00004100


	//   ....[6]....
        /*0118*/ 	.word	0x00004180


	//   ....[7]....
        /*011c*/ 	.word	0x00004200


	//   ....[8]....
        /*0120*/ 	.word	0x00004280


	//   ....[9]....
        /*0124*/ 	.word	0x00004300


	//   ....[10]....
        /*0128*/ 	.word	0x00004380


	//   ....[11]....
        /*012c*/ 	.word	0x00004400


	//   ....[12]....
        /*0130*/ 	.word	0x00004480


	//   ....[13]....
        /*0134*/ 	.word	0x00004500


	//   ....[14]....
        /*0138*/ 	.word	0x00004580


	//   ....[15]....
        /*013c*/ 	.word	0x00004600


	//   ....[16]....
        /*0140*/ 	.word	0x00004680


	//   ....[17]....
        /*0144*/ 	.word	0x00004700


	//   ....[18]....
        /*0148*/ 	.word	0x00004780


	//   ....[19]....
        /*014c*/ 	.word	0x00004800


	//   ....[20]....
        /*0150*/ 	.word	0x00004880


	//   ....[21]....
        /*0154*/ 	.word	0x00004900


	//   ....[22]....
        /*0158*/ 	.word	0x00004980


	//   ....[23]....
        /*015c*/ 	.word	0x00004a00


	//   ....[24]....
        /*0160*/ 	.word	0x00004a80


	//   ....[25]....
        /*0164*/ 	.word	0x00004b00


	//   ....[26]....
        /*0168*/ 	.word	0x00004b80


	//   ....[27]....
        /*016c*/ 	.word	0x00004c00


	//   ....[28]....
        /*0170*/ 	.word	0x00004c80


	//   ....[29]....
        /*0174*/ 	.word	0x00004d00


	//   ....[30]....
        /*0178*/ 	.word	0x00004d80


	//   ....[31]....
        /*017c*/ 	.word	0x00004e00


	//   ....[32]....
        /*0180*/ 	.word	0x00004e80


	//   ....[33]....
        /*0184*/ 	.word	0x00004ef0


	//----- nvinfo : EIATTR_CRS_STACK_SIZE
	.align		4
.L_5031:
        /*0188*/ 	.byte	0x04, 0x1e
        /*018a*/ 	.short	(.L_5033 - .L_5032)
.L_5032:
        /*018c*/ 	.word	0x00000000
.L_5033:


//--------------------- .nv.info._ZN43_GLOBAL__N__9ae7fba5_10_SoftMax_cu_9f978f6320softmax_warp_forwardIN3c104HalfES2_fLi9ELb0ELb1EEEvPT0_PKT_iiiPKbib --------------------------
	.section	.nv.info._ZN43_GLOBAL__N__9ae7fba5_10_SoftMax_cu_9f978f6320softmax_warp_forwardIN3c104HalfES2_fLi9ELb0ELb1EEEvPT0_PKT_iiiPKbib,"",@"SHT_CUDA_INFO"
	.sectionflags	@""
	.align	4


	//----- nvinfo : EIATTR_CUDA_API_VERSION
	.align		4
        /*0000*/ 	.byte	0x04, 0x37
        /*0002*/ 	.short	(.L_5035 - .L_5034)
.L_5034:
        /*0004*/ 	.word	0x00000082


	//----- nvinfo : EIATTR_SW2861232_WAR
	.align		4
.L_5035:
        /*0008*/ 	.byte	0x01, 0x35
	.zero		2


	//----- nvinfo : EIATTR_PARAM_CBANK
	.align		4
        /*000c*/ 	.byte	0x04, 0x0a
        /*000e*/ 	.short	(.L_5037 - .L_5036)
	.align		4
.L_5036:
        /*0010*/ 	.word	index@(.nv.constant0._ZN43_GLOBAL__N__9ae7fba5_10_SoftMax_cu_9f978f6320softmax_warp_forwardIN3c104HalfES2_fLi9ELb0ELb1EEEvPT0_PKT_iiiPKbib)
        /*0014*/ 	.short	0x0160
        /*0016*/ 	.short	0x002d


	//----- nvinfo : EIATTR_CBANK_PARAM_SIZE
	.align		4
.L_5037:
        /*0018*/ 	.byte	0x03, 0x19
        /*001a*/ 	.short	0x002d


	//----- nvinfo : EIATTR_KPARAM_INFO
	.align		4
        /*001c*/ 	.byte	0x04, 0x17
        /*001e*/ 	.short	(.L_5039 - .L_5038)
.L_5038:
        /*0020*/ 	.word	0x00000000
        /*0024*/ 	.short	0x0007
        /*0026*/ 	.short	0x002c
        /*0028*/ 	.byte	0x00, 0xf0, 0x05, 0x00


	//----- nvinfo : EIATTR_KPARAM_INFO
	.align		4
.L_5039:
        /*002c*/ 	.byte	0x04, 0x17
        /*002e*/ 	.short	(.L_5041 - .L_5040)
.L_5040:
        /*0030*/ 	.word	0x00000000
        /*0034*/ 	.short	0x0006
        /*0036*/ 	.short	0x0028
        /*0038*/ 	.byte	0x00, 0xf0, 0x11, 0x00


	//----- nvinfo : EIATTR_KPARAM_INFO
	.align		4
.L_5041:
        /*003c*/ 	.byte	0x04, 0x17
        /*003e*/ 	.short	(.L_5043 - .L_5042)
.L_5042:
        /*0040*/ 	.word	0x00000000
        /*0044*/ 	.short	0x0005
        /*0046*/ 	.short	0x0020
        /*0048*/ 	.byte	0x00, 0xf0, 0x21, 0x00


	//----- nvinfo : EIATTR_KPARAM_INFO
	.align		4
.L_5043:
        /*004c*/ 	.byte	0x04, 0x17
        /*004e*/ 	.short	(.L_5045 - .L_5044)
.L_5044:
        /*0050*/ 	.word	0x00000000
        /*0054*/ 	.short	0x0004
        /*0056*/ 	.short	0x0018
        /*0058*/ 	.byte	0x00, 0xf0, 0x11, 0x00


	//----- nvinfo : EIATTR_KPARAM_INFO
	.align		4
.L_5045:
        /*005c*/ 	.byte	0x04, 0x17
        /*005e*/ 	.short	(.L_5047 - .L_5046)
.L_5046:
        /*0060*/ 	.word	0x00000000
        /*0064*/ 	.short	0x0003
        /*0066*/ 	.short	0x0014
        /*0068*/ 	.byte	0x00, 0xf0, 0x11, 0x00


	//----- nvinfo : EIATTR_KPARAM_INFO
	.align		4
.L_5047:
        /*006c*/ 	.byte	0x04, 0x17
        /*006e*/ 	.short	(.L_5049 - .L_5048)
.L_5048:
        /*0070*/ 	.word	0x00000000
        /*0074*/ 	.short	0x0002
        /*0076*/ 	.short	0x0010
        /*0078*/ 	.byte	0x00, 0xf0, 0x11, 0x00


	//----- nvinfo : EIATTR_KPARAM_INFO
	.align		4
.L_5049:
        /*007c*/ 	.byte	0x04, 0x17
        /*007e*/ 	.short	(.L_5051 - .L_5050)
.L_5050:
        /*0080*/ 	.word	0x00000000
        /*0084*/ 	.short	0x0001
        /*0086*/ 	.short	0x0008
        /*0088*/ 	.byte	0x00, 0xf0, 0x21, 0x00


	//----- nvinfo : EIATTR_KPARAM_INFO
	.align		4
.L_5051:
        /*008c*/ 	.byte	0x04, 0x17
        /*008e*/ 	.short	(.L_5053 - .L_5052)
.L_5052:
        /*0090*/ 	.word	0x00000000
        /*0094*/ 	.short	0x0000
        /*0096*/ 	.short	0x0000
        /*0098*/ 	.byte	0x00, 0xf0, 0x21, 0x00


	//----- nvinfo : EIATTR_MAXREG_COUNT
	.align		4
.L_5053:
        /*009c*/ 	.byte	0x03, 0x1b
        /*009e*/ 	.short	0x00ff


	//----- nvinfo : EIATTR_MERCURY_ISA_VERSION
	.align		4
        /*00a0*/ 	.byte	0x03, 0x5f
        /*00a2*/ 	.short	0x0000


	//----- nvinfo : EIATTR_COOP_GROUP_MASK_REGIDS
	.align		4
        /*00a4*/ 	.byte	0x04, 0x29
        /*00a6*/ 	.short	(.L_5055 - .L_5054)


	//   ....[0]....
.L_5054:
        /*00a8*/ 	.word	0xffffffff


	//   ....[1]....
        /*00ac*/ 	.word	0xffffffff


	//   ....[2]....
        /*00b0*/ 	.word	0xffffffff


	//   ....[3]....
        /*00b4*/ 	.word	0xffffffff


	//   ....[4]....
        /*00b8*/ 	.word	0xffffffff


	//   ....[5]....
        /*00bc*/ 	.word	0xffffffff


	//   ....[6]....
        /*00c0*/ 	.word	0xffffffff


	//   ....[7]....
        /*00c4*/ 	.word	0xffffffff


	//   ....[8]....
        /*00c8*/ 	.word	0xffffffff


	//   ....[9]....
        /*00cc*/ 	.word	0xffffffff


	//----- nvinfo : EIATTR_COOP_GROUP_INSTR_OFFSETS
	.align		4
.L_5055:
        /*00d0*/ 	.byte	0x04, 0x28
        /*00d2*/ 	.short	(.L_5057 - .L_5056)


	//   ....[0]....
.L_5056:
        /*00d4*/ 	.word	0x00001530


	//   ....[1]....
        /*00d8*/ 	.word	0x00001560


	//   ....[2]....
        /*00dc*/ 	.word	0x00001590


	//   ....[3]....
        /*00e0*/ 	.word	0x000015c0


	//   ....[4]....
        /*00e4*/ 	.word	0x00001600


	//   ....[5]....
        /*00e8*/ 	.word	0x00002080


	//   ....[6]....
        /*00ec*/ 	.word	0x000020b0


	//   ....[7]....
        /*00f0*/ 	.word	0x000020d0


	//   ....[8]....
        /*00f4*/ 	.word	0x000020f0


	//   ....[9]....
        /*00f8*/ 	.word	0x00002110


	//----- nvinfo : EIATTR_EXIT_INSTR_OFFSETS
	.align		4
.L_5057:
        /*00fc*/ 	.byte	0x04, 0x1c
        /*00fe*/ 	.short	(.L_5059 - .L_5058)


	//   ....[0]....
.L_5058:
        /*0100*/ 	.word	0x00002120


	//   ....[1]....
        /*0104*/ 	.word	0x00002150


	//   ....[2]....
        /*0108*/ 	.word	0x00002200


	//   ....[3]....
        /*010c*/ 	.word	0x00002280


	//   ....[4]....
        /*0110*/ 	.word	0x00002300


	//   ....[5]....
        /*0114*/ 	.word	0x00002380


	//   ....[6]....
        /*0118*/ 	.word	0x00002400


	//   ....[7]....
        /*011c*/ 	.word	0x00002480


	//   ....[8]....
        /*0120*/ 	.word	0x00002500


	//   ....[9]....
        /*0124*/ 	.word	0x00002580


	//   ....[10]....
        /*0128*/ 	.word	0x00002600


	//   ....[11]....
        /*012c*/ 	.word	0x00002680


	//   ....[12]....
        /*0130*/ 	.word	0x00002700


	//   ....[13]....
        /*0134*/ 	.word	0x00002780


	//   ....[14]....
        /*0138*/ 	.word	0x00002800


	//   ....[15]....
        /*013c*/ 	.word	0x00002880


	//   ....[16]....
        /*0140*/ 	.word	0x00002900


	//   ....[17]....
        /*0144*/ 	.word	0x00002970


	//----- nvinfo : EIATTR_CRS_STACK_SIZE
	.align		4
.L_5059:
        /*0148*/ 	.byte	0x04, 0x1e
        /*014a*/ 	.short	(.L_5061 - .L_5060)
.L_5060:
        /*014c*/ 	.word	0x00000000
.L_5061:


//--------------------- .nv.info._ZN43_GLOBAL__N__9ae7fba5_10_SoftMax_cu_9f978f6320softmax_warp_forwardIN3c104HalfES2_fLi8ELb0ELb1EEEvPT0_PKT_iiiPKbib --------------------------
	.section	.nv.info._ZN43_GLOBAL__N__9ae7fba5_10_SoftMax_cu_9f978f6320softmax_warp_forwardIN3c104HalfES2_fLi8ELb0ELb1EEEvPT0_PKT_iiiPKbib,"",@"SHT_CUDA_INFO"
	.sectionflags	@""
	.align	4


	//----- nvinfo : EIATTR_CUDA_API_VERSION
	.align		4
        /*0000*/ 	.byte	0x04, 0x37
        /*0002*/ 	.short	(.L_5063 - .L_5062)
.L_5062:
        /*0004*/ 	.word	0x00000082


	//----- nvinfo : EIATTR_SW2861232_WAR
	.align		4
.L_5063:
        /*0008*/ 	.byte	0x01, 0x35
	.zero		2


	//----- nvinfo : EIATTR_PARAM_CBANK
	.align		4
        /*000c*/ 	.byte	0x04, 0x0a
        /*000e*/ 	.short	(.L_5065 - .L_5064)
	.align		4
.L_5064:
        /*0010*/ 	.word	index@(.nv.constant0._ZN43_GLOBAL__N__9ae7fba5_10_SoftMax_cu_9f978f6320softmax_warp_forwardIN3c104HalfES2_fLi8ELb0ELb1EEEvPT0_PKT_iiiPKbib)
        /*0014*/ 	.short	0x0160
        /*0016*/ 	.short	0x002d


	//----- nvinfo : EIATTR_CBANK_PARAM_SIZE
	.align		4
.L_5065:
        /*0018*/ 	.byte	0x03, 0x19
        /*001a*/ 	.short	0x002d


	//----- nvinfo : EIATTR_KPARAM_INFO
	.align		4
        /*001c*/ 	.byte	0x04, 0x17
        /*001e*/ 	.short	(.L_5067 - .L_5066)
.L_5066:
        /*0020*/ 	.word	0x00000000
        /*0024*/ 	.short	0x0007
        /*0026*/ 	.short	0x002c
        /*0028*/ 	.byte	0x00, 0xf0, 0x05, 0x00


	//----- nvinfo : EIATTR_KPARAM_INFO
	.align		4
.L_5067:
        /*002c*/ 	.byte	0x04, 0x17
        /*002e*/ 	.short	(.L_5069 - .L_5068)
.L_5068:
        /*0030*/ 	.word	0x00000000
        /*0034*/ 	.short	0x0006
        /*0036*/ 	.short	0x0028
        /*0038*/ 	.byte	0x00, 0xf0, 0x11, 0x00


	//----- nvinfo : EIATTR_KPARAM_INFO
	.align		4
.L_5069:
        /*003c*/ 	.byte	0x04, 0x17
        /*003e*/ 	.short	(.L_5071 - .L_5070)
.L_5070:
        /*0040*/ 	.word	0x00000000
        /*0044*/ 	.short	0x0005
        /*0046*/ 	.short	0x0020
        /*0048*/ 	.byte	0x00, 0xf0, 0x21, 0x00


	//----- nvinfo : EIATTR_KPARAM_INFO
	.align		4
.L_5071:
        /*004c*/ 	.byte	0x04, 0x17
        /*004e*/ 	.short	(.L_5073 - .L_5072)
.L_5072:
        /*0050*/ 	.word	0x00000000
        /*0054*/ 	.short	0x0004
        /*0056*/ 	.short	0x0018
        /*0058*/ 	.byte	0x00, 0xf0, 0x11, 0x00


	//----- nvinfo : EIATTR_KPARAM_INFO
	.align		4
.L_5073:
        /*005c*/ 	.byte	0x04, 0x17
        /*005e*/ 	.short	(.L_5075 - .L_5074)
.L_5074:
        /*0060*/ 	.word	0x00000000
        /*0064*/ 	.short	0x0003
        /*0066*/ 	.short	0x0014
        /*0068*/ 	.byte	0x00, 0xf0, 0x11, 0x00


	//----- nvinfo : EIATTR_KPARAM_INFO
	.align		4
.L_5075:
        /*006c*/ 	.byte	0x04, 0x17
        /*006e*/ 	.short	(.L_5077 - .L_5076)
.L_5076:
        /*0070*/ 	.word	0x00000000
        /*0074*/ 	.short	0x0002
        /*0076*/ 	.short	0x0010
        /*0078*/ 	.byte	0x00, 0xf0, 0x11, 0x00


	//----- nvinfo : EIATTR_KPARAM_INFO
	.align		4
.L_5077:
        /*007c*/ 	.byte	0x04, 0x17
        /*007e*/ 	.short	(.L_5079 - .L_5078)
.L_5078:
        /*0080*/ 	.word	0x00000000
        /*0084*/ 	.short	0x0001
        /*0086*/ 	.short	0x0008
        /*0088*/ 	.byte	0x00, 0xf0, 0x21, 0x00


	//----- nvinfo : EIATTR_KPARAM_INFO
	.align		4
.L_5079:
        /*008c*/ 	.byte	0x04, 0x17
        /*008e*/ 	.short	(.L_5081 - .L_5080)
.L_5080:
        /*0090*/ 	.word	0x00000000
        /*0094*/ 	.short	0x0000
        /*0096*/ 	.short	0x0000
        /*0098*/ 	.byte	0x00, 0xf0, 0x21, 0x00


	//----- nvinfo : EIATTR_MAXREG_COUNT
	.align		4
.L_5081:
        /*009c*/ 	.byte	0x03, 0x1b
        /*009e*/ 	.short	0x00ff


	//----- nvinfo : EIATTR_MERCURY_ISA_VERSION
	.align		4
        /*00a0*/ 	.byte	0x03, 0x5f
        /*00a2*/ 	.short	0x0000


	//----- nvinfo : EIATTR_COOP_GROUP_MASK_REGIDS
	.align		4
        /*00a4*/ 	.byte	0x04, 0x29
        /*00a6*/ 	.short	(.L_5083 - .L_5082)


	//   ....[0]....
.L_5082:
        /*00a8*/ 	.word	0xffffffff


	//   ....[1]....
        /*00ac*/ 	.word	0xffffffff


	//   ....[2]....
        /*00b0*/ 	.word	0xffffffff


	//   ....[3]....
        /*00b4*/ 	.word	0xffffffff


	//   ....[4]....
        /*00b8*/ 	.word	0xffffffff


	//   ....[5]....
        /*00bc*/ 	.word	0xffffffff


	//   ....[6]....
        /*00c0*/ 	.word	0xffffffff


	//   ....[7]....
        /*00c4*/ 	.word	0xffffffff


	//   ....[8]....
        /*00c8*/ 	.word	0xffffffff


	//   ....[9]....
        /*00cc*/ 	.word	0xffffffff


	//----- nvinfo : EIATTR_COOP_GROUP_INSTR_OFFSETS
	.align		4
.L_5083:
        /*00d0*/ 	.byte	0x04, 0x28
        /*00d2*/ 	.short	(.L_5085 - .L_5084)


	//   ....[0]....
.L_5084:
        /*00d4*/ 	.word	0x00000b60


	//   ....[1]....
        /*00d8*/ 	.word	0x00000b90


	//   ....[2]....
        /*00dc*/ 	.word	0x00000bd0


	//   ....[3]....
        /*00e0*/ 	.word	0x00000c10


	//   ....[4]....
        /*00e4*/ 	.word	0x00000c40


	//   ....[5]....
        /*00e8*/ 	.word	0x00001180


	//   ....[6]....
        /*00ec*/ 	.word	0x000011b0


	//   ....[7]....
        /*00f0*/ 	.word	0x000011d0


	//   ....[8]....
        /*00f4*/ 	.word	0x000011f0


	//   ....[9]....
        /*00f8*/ 	.word	0x00001210


	//----- nvinfo : EIATTR_EXIT_INSTR_OFFSETS
	.align		4
.L_5085:
        /*00fc*/ 	.byte	0x04, 0x1c
        /*00fe*/ 	.short	(.L_5087 - .L_5086)


	//   ....[0]....
.L_5086:
        /*0100*/ 	.word	0x00001220


	//   ....[1]....
        /*0104*/ 	.word	0x00001250


	//   ....[2]....
        /*0108*/ 	.word	0x00001300


	//   ....[3]....
        /*010c*/ 	.word	0x00001380


	//   ....[4]....
        /*0110*/ 	.word	0x00001400


	//   ....[5]....
        /*0114*/ 	.word	0x00001480


	//   ....[6]....
        /*0118*/ 	.word	0x00001500


	//   ....[7]....
        /*011c*/ 	.word	0x00001580


	//   ....[8]....
        /*0120*/ 	.word	0x00001600


	//   ....[9]....
        /*0124*/ 	.word	0x00001670


	//----- nvinfo : EIATTR_CRS_STACK_SIZE
	.align		4
.L_5087:
        /*0128*/ 	.byte	0x04, 0x1e
        /*012a*/ 	.short	(.L_5089 - .L_5088)
.L_5088:
        /*012c*/ 	.word	0x00000000
.L_5089:


//--------------------- .nv.info._ZN43_GLOBAL__N__9ae7fba5_10_SoftMax_cu_9f978f6320softmax_warp_forwardIN3c104HalfES2_fLi7ELb0ELb1EEEvPT0_PKT_iiiPKbib --------------------------
	.section	.nv.info._ZN43_GLOBAL__N__9ae7fba5_10_SoftMax_cu_9f978f6320softmax_warp_forwardIN3c104HalfES2_fLi7ELb0ELb1EEEvPT0_PKT_iiiPKbib,"",@"SHT_CUDA_INFO"
	.sectionflags	@""
	.align	4


	//----- nvinfo : EIATTR_CUDA_API_VERSION
	.align		4
        /*0000*/ 	.byte	0x04, 0x37
        /*0002*/ 	.short	(.L_5091 - .L_5090)
.L_5090:
        /*0004*/ 	.word	0x00000082


	//----- nvinfo : EIATTR_SW2861232_WAR
	.align		4
.L_5091:
        /*0008*/ 	.byte	0x01, 0x35
	.zero		2


	//----- nvinfo : EIATTR_PARAM_CBANK
	.align		4
        /*000c*/ 	.byte	0x04, 0x0a
        /*000e*/ 	.short	(.L_5093 - .L_5092)
	.align		4
.L_5092:
        /*0010*/ 	.word	index@(.nv.constant0._ZN43_GLOBAL__N__9ae7fba5_10_SoftMax_cu_9f978f6320softmax_warp_forwardIN3c104HalfES2_fLi7ELb0ELb1EEEvPT0_PKT_iiiPKbib)
        /*0014*/ 	.short	0x0160
        /*0016*/ 	.short	0x002d


	//----- nvinfo : EIATTR_CBANK_PARAM_SIZE
	.align		4
.L_5093:
        /*0018*/ 	.byte	0x03, 0x19
        /*001a*/ 	.short	0x002d


	//----- nvinfo : EIATTR_KPARAM_INFO
	.align		4
        /*001c*/ 	.byte	0x04, 0x17
        /*001e*/ 	.short	(.L_5095 - .L_5094)
.L_5094:
        /*0020*/ 	.word	0x00000000
        /*0024*/ 	.short	0x0007
        /*0026*/ 	.short	0x002c
        /*0028*/ 	.byte	0x00, 0xf0, 0x05, 0x00


	//----- nvinfo : EIATTR_KPARAM_INFO
	.align		4
.L_5095:
        /*002c*/ 	.byte	0x04, 0x17
        /*002e*/ 	.short	(.L_5097 - .L_5096)
.L_5096:
        /*0030*/ 	.word	0x00000000
        /*0034*/ 	.short	0x0006
        /*0036*/ 	.short	0x0028
        /*0038*/ 	.byte	0x00, 0xf0, 0x11, 0x00


	//----- nvinfo : EIATTR_KPARAM_INFO
	.align		4
.L_5097:
        /*003c*/ 	.byte	0x04, 0x17
        /*003e*/ 	.short	(.L_5099 - .L_5098)
.L_5098:
        /*0040*/ 	.word	0x00000000
        /*0044*/ 	.short	0x0005
        /*0046*/ 	.short	0x0020
        /*0048*/ 	.byte	0x00, 0xf0, 0x21, 0x00


	//----- nvinfo : EIATTR_KPARAM_INFO
	.align		4
.L_5099:
        /*004c*/ 	.byte	0x04, 0x17
        /*004e*/ 	.short	(.L_5101 - .L_5100)
.L_5100:
        /*0050*/ 	.word	0x00000000
        /*0054*/ 	.short	0x0004
        /*0056*/ 	.short	0x0018
        /*0058*/ 	.byte	0x00, 0xf0, 0x11, 0x00


	//----- nvinfo : EIATTR_KPARAM_INFO
	.align		4
.L_5101:
        /*005c*/ 	.byte	0x04, 0x17
        /*005e*/ 	.short	(.L_5103 - .L_5102)
.L_5102:
        /*0060*/ 	.word	0x00000000
        /*0064*/ 	.short	0x0003
        /*0066*/ 	.short	0x0014
        /*0068*/ 	.byte	0x00, 0xf0, 0x11, 0x00


	//----- nvinfo : EIATTR_KPARAM_INFO
	.align		4
.L_5103:
        /*006c*/ 	.byte	0x04, 0x17
        /*006e*/ 	.short	(.L_5105 - .L_5104)
.L_5104:
        /*0070*/ 	.word	0x00000000
        /*0074*/ 	.short	0x0002
        /*0076*/ 	.short	0x0010
        /*0078*/ 	.byte	0x00, 0xf0, 0x11, 0x00


	//----- nvinfo : EIATTR_KPARAM_INFO
	.align		4
.L_5105:
        /*007c*/ 	.byte	0x04, 0x17
        /*007e*/ 	.short	(.L_5107 - .L_5106)
.L_5106:
        /*0080*/ 	.word	0x00000000
        /*0084*/ 	.short	0x0001
        /*0086*/ 	.short	0x0008
        /*0088*/ 	.byte	0x00, 0xf0, 0x21, 0x00


	//----- nvinfo : EIATTR_KPARAM_INFO
	.align		4
.L_5107:
        /*008c*/ 	.byte	0x04, 0x17
        /*008e*/ 	.short	(.L_5109 - .L_5108)
.L_5108:
        /*0090*/ 	.word	0x00000000
        /*0094*/ 	.short	0x0000
        /*0096*/ 	.short	0x0000
        /*0098*/ 	.byte	0x00, 0xf0, 0x21, 0x00


	//----- nvinfo : EIATTR_MAXREG_COUNT
	.align		4
.L_5109:
        /*009c*/ 	.byte	0x03, 0x1b
        /*009e*/ 	.short	0x00ff


	//----- nvinfo : EIATTR_MERCURY_ISA_VERSION
	.align		4
        /*00a0*/ 	.byte	0x03, 0x5f
        /*00a2*/ 	.short	0x0000


	//----- nvinfo : EIATTR_COOP_GROUP_MASK_REGIDS
	.align		4
        /*00a4*/ 	.byte	0x04, 0x29
        /*00a6*/ 	.short	(.L_5111 - .L_5110)


	//   ....[0]....
.L_5110:
        /*00a8*/ 	.word	0xffffffff


	//   ....[1]....
        /*00ac*/ 	.word	0xffffffff


	//   ....[2]....
        /*00b0*/ 	.word	0xffffffff


	//   ....[3]....
        /*00b4*/ 	.word	0xffffffff


	//   ....[4]....
        /*00b8*/ 	.word	0xffffffff


	//   ....[5]....
        /*00bc*/ 	.word	0xffffffff


	//   ....[6]....
        /*00c0*/ 	.word	0xffffffff


	//   ....[7]....
        /*00c4*/ 	.word	0xffffffff


	//   ....[8]....
        /*00c8*/ 	.word	0xffffffff


	//   ....[9]....
        /*00cc*/ 	.word	0xffffffff


	//   ....[10]....
        /*00d0*/ 	.word	0xffffffff


	//   ....[11]....
        /*00d4*/ 	.word	0xffffffff


	//   ....[12]....
        /*00d8*/ 	.word	0xffffffff


	//   ....[13]....
        /*00dc*/ 	.word	0xffffffff


	//   ....[14]....
        /*00e0*/ 	.word	0xffffffff


	//   ....[15]....
        /*00e4*/ 	.word	0xffffffff


	//   ....[16]....
        /*00e8*/ 	.word	0xffffffff


	//   ....[17]....
        /*00ec*/ 	.word	0xffffffff


	//   ....[18]....
        /*00f0*/ 	.word	0xffffffff


	//   ....[19]....
        /*00f4*/ 	.word	0xffffffff


	//----- nvinfo : EIATTR_COOP_GROUP_INSTR_OFFSETS
	.align		4
.L_5111:
        /*00f8*/ 	.byte	0x04, 0x28
        /*00fa*/ 	.short	(.L_5113 - .L_5112)


	//   ....[0]....
.L_5112:
        /*00fc*/ 	.word	0x00001180


	//   ....[1]....
        /*0100*/ 	.word	0x000011b0


	//   ....[2]....
        /*0104*/ 	.word	0x000011f0


	//   ....[3]....
        /*0108*/ 	.word	0x00001210


	//   ....[4]....
        /*010c*/ 	.word	0x00001250


	//   ....[5]....
        /*0110*/ 	.word	0x00001280


	//   ....[6]....
        /*0114*/ 	.word	0x000012d0


	//   ....[7]....
        /*0118*/ 	.word	0x000012f0


	//   ....[8]....
        /*011c*/ 	.word	0x00001330


	//   ....[9]....
        /*0120*/ 	.word	0x00001350


	//   ....[10]....
        /*0124*/ 	.word	0x00001e20


	//   ....[11]....
        /*0128*/ 	.word	0x00001e40


	//   ....[12]....
        /*012c*/ 	.word	0x00001e80


	//   ....[13]....
        /*0130*/ 	.word	0x00001e90


	//   ....[14]....
        /*0134*/ 	.word	0x00001ec0


	//   ....[15]....
        /*0138*/ 	.word	0x00001ed0


	//   ....[16]....
        /*013c*/ 	.word	0x00001f00


	//   ....[17]....
        /*0140*/ 	.word	0x00001f10


	//   ....[18]....
        /*0144*/ 	.word	0x00001f60


	//   ....[19]....
        /*0148*/ 	.word	0x00001f70


	//----- nvinfo : EIATTR_EXIT_INSTR_OFFSETS
	.align		4
.L_5113:
        /*014c*/ 	.byte	0x04, 0x1c
        /*014e*/ 	.short	(.L_5115 - .L_5114)


	//   ....[0]....
.L_5114:
        /*0150*/ 	.word	0x00001f80


	//   ....[1]....
        /*0154*/ 	.word	0x00002230


	//   ....[2]....
        /*0158*/ 	.word	0x00002240


	//   ....[3]....
        /*015c*/ 	.word	0x00002320


	//   ....[4]....
        /*0160*/ 	.word	0x000023a0


	//   ....[5]....
        /*0164*/ 	.word	0x00002420


	//   ....[6]....
        /*0168*/ 	.word	0x00002490


	//----- nvinfo : EIATTR_CRS_STACK_SIZE
	.align		4
.L_5115:
        /*016c*/ 	.byte	0x04, 0x1e
        /*016e*/ 	.short	(.L_5117 - .L_5116)
.L_5116:
        /*0170*/ 	.word	0x00000000
.L_5117:


//--------------------- .nv.info._ZN43_GLOBAL__N__9ae7fba5_10_SoftMax_cu_9f978f6320softmax_warp_forwardIN3c104HalfES2_fLi6ELb0ELb1EEEvPT0_PKT_iiiPKbib --------------------------
	.section	.nv.info._ZN43_GLOBAL__N__9ae7fba5_10_SoftMax_cu_9f978f6320softmax_warp_forwardIN3c104HalfES2_fLi6ELb0ELb1EEEvPT0_PKT_iiiPKbib,"",@"SHT_CUDA_INFO"
	.sectionflags	@""
	.align	4


	//----- nvinfo : EIATTR_CUDA_API_VERSION
	.align		4
        /*0000*/ 	.byte	0x04, 0x37
        /*0002*/ 	.short	(.L_5119 - .L_5118)
.L_5118:
        /*0004*/ 	.word	0x00000082


	//----- nvinfo : EIATTR_SW2861232_WAR
	.align		4
.L_5119:
        /*0008*/ 	.byte	0x01, 0x35
	.zero		2


	//----- nvinfo : EIATTR_PARAM_CBANK
	.align		4
        /*000c*/ 	.byte	0x04, 0x0a
        /*000e*/ 	.short	(.L_5121 - .L_5120)
	.align		4
.L_5120:
        /*0010*/ 	.word	index@(.nv.constant0._ZN43_GLOBAL__N__9ae7fba5_10_SoftMax_cu_9f978f6320softmax_warp_forwardIN3c104HalfES2_fLi6ELb0ELb1EEEvPT0_PKT_iiiPKbib)
        /*0014*/ 	.short	0x0160
        /*0016*/ 	.short	0x002d


	//----- nvinfo : EIATTR_CBANK_PARAM_SIZE
	.align		4
.L_5121:
        /*0018*/ 	.byte	0x03, 0x19
        /*001a*/ 	.short	0x002d


	//----- nvinfo : EIATTR_KPARAM_INFO
	.align		4
        /*001c*/ 	.byte	0x04, 0x17
        /*001e*/ 	.short	(.L_5123 - .L_5122)
.L_5122:
        /*0020*/ 	.word	0x00000000
        /*0024*/ 	.short	0x0007
        /*0026*/ 	.short	0x002c
        /*0028*/ 	.byte	0x00, 0xf0, 0x05, 0x00


	//----- nvinfo : EIATTR_KPARAM_INFO
	.align		4
.L_5123:
        /*002c*/ 	.byte	0x04, 0x17
        /*002e*/ 	.short	(.L_5125 - .L_5124)
.L_5124:
        /*0030*/ 	.word	0x00000000
        /*0034*/ 	.short	0x0006
        /*0036*/ 	.short	0x0028
        /*0038*/ 	.byte	0x00, 0xf0, 0x11, 0x00


	//----- nvinfo : EIATTR_KPARAM_INFO
	.align		4
.L_5125:
        /*003c*/ 	.byte	0x04, 0x17
        /*003e*/ 	.short	(.L_5127 - .L_5126)
.L_5126:
        /*0040*/ 	.word	0x00000000
        /*0044*/ 	.short	0x0005
        /*0046*/ 	.short	0x0020
        /*0048*/ 	.byte	0x00, 0xf0, 0x21, 0x00


	//----- nvinfo : EIATTR_KPARAM_INFO
	.align		4
.L_5127:
        /*004c*/ 	.byte	0x04, 0x17
        /*004e*/ 	.short	(.L_5129 - .L_5128)
.L_5128:
        /*0050*/ 	.word	0x00000000
        /*0054*/ 	.short	0x0004
        /*0056*/ 	.short	0x0018
        /*0058*/ 	.byte	0x00, 0xf0, 0x11, 0x00


	//----- nvinfo : EIATTR_KPARAM_INFO
	.align		4
.L_5129:
        /*005c*/ 	.byte	0x04, 0x17
        /*005e*/ 	.short	(.L_5131 - .L_5130)
.L_5130:
        /*0060*/ 	.word	0x00000000
        /*0064*/ 	.short	0x0003
        /*0066*/ 	.short	0x0014
        /*0068*/ 	.byte	0x00, 0xf0, 0x11, 0x00


	//----- nvinfo : EIATTR_KPARAM_INFO
	.align		4
.L_5131:
        /*006c*/ 	.byte	0x04, 0x17
        /*006e*/ 	.short	(.L_5133 - .L_5132)
.L_5132:
        /*0070*/ 	.word	0x00000000
        /*0074*/ 	.short	0x0002
        /*0076*/ 	.short	0x0010
        /*0078*/ 	.byte	0x00, 0xf0, 0x11, 0x00


	//----- nvinfo : EIATTR_KPARAM_INFO
	.align		4
.L_5133:
        /*007c*/ 	.byte	0x04, 0x17
        /*007e*/ 	.short	(.L_5135 - .L_5134)
.L_5134:
        /*0080*/ 	.word	0x00000000
        /*0084*/ 	.short	0x0001
        /*0086*/ 	.short	0x0008
        /*0088*/ 	.byte	0x00, 0xf0, 0x21, 0x00


	//----- nvinfo : EIATTR_KPARAM_INFO
	.align		4
.L_5135:
        /*008c*/ 	.byte	0x04, 0x17
        /*008e*/ 	.short	(.L_5137 - .L_5136)
.L_5136:
        /*0090*/ 	.word	0x00000000
        /*0094*/ 	.short	0x0000
        /*0096*/ 	.short	0x0000
        /*0098*/ 	.byte	0x00, 0xf0, 0x21, 0x00


	//----- nvinfo : EIATTR_MAXREG_COUNT
	.align		4
.L_5137:
        /*009c*/ 	.byte	0x03, 0x1b
        /*009e*/ 	.short	0x00ff


	//----- nvinfo : EIATTR_MERCURY_ISA_VERSION
	.align		4
        /*00a0*/ 	.byte	0x03, 0x5f
        /*00a2*/ 	.short	0x0000


	//----- nvinfo : EIATTR_COOP_GROUP_MASK_REGIDS
	.align		4
        /*00a4*/ 	.byte	0x04, 0x29
        /*00a6*/ 	.short	(.L_5139 - .L_5138)


	//   ....[0]....
.L_5138:
        /*00a8*/ 	.word	0xffffffff


	//   ....[1]....
        /*00ac*/ 	.word	0xffffffff


	//   ....[2]....
        /*00b0*/ 	.word	0xffffffff


	//   ....[3]....
        /*00b4*/ 	.word	0xffffffff


	//   ....[4]....
        /*00b8*/ 	.word	0xffffffff


	//   ....[5]....
        /*00bc*/ 	.word	0xffffffff


	//   ....[6]....
        /*00c0*/ 	.word	0xffffffff


	//   ....[7]....
        /*00c4*/ 	.word	0xffffffff


	//   ....[8]....
        /*00c8*/ 	.word	0xffffffff


	//   ....[9]....
        /*00cc*/ 	.word	0xffffffff


	//   ....[10]....
        /*00d0*/ 	.word	0xffffffff


	//   ....[11]....
        /*00d4*/ 	.word	0xffffffff


	//   ....[12]....
        /*00d8*/ 	.word	0xffffffff


	//   ....[13]....
        /*00dc*/ 	.word	0xffffffff


	//   ....[14]....
        /*00e0*/ 	.word	0xffffffff


	//   ....[15]....
        /*00e4*/ 	.word	0xffffffff


	//   ....[16]....
        /*00e8*/ 	.word	0xffffffff


	//   ....[17]....
        /*00ec*/ 	.word	0xffffffff


	//   ....[18]....
        /*00f0*/ 	.word	0xffffffff


	//   ....[19]....
        /*00f4*/ 	.word	0xffffffff


	//----- nvinfo : EIATTR_COOP_GROUP_INSTR_OFFSETS
	.align		4
.L_5139:
        /*00f8*/ 	.byte	0x04, 0x28
        /*00fa*/ 	.short	(.L_5141 - .L_5140)


	//   ....[0]....
.L_5140:
        /*00fc*/ 	.word	0x00000a50


	//   ....[1]....
        /*0100*/ 	.word	0x00000a70


	//   ....[2]....
        /*0104*/ 	.word	0x00000ac0


	//   ....[3]....
        /*0108*/ 	.word	0x00000ad0


	//   ....[4]....
        /*010c*/ 	.word	0x00000b20


	//   ....[5]....
        /*0110*/ 	.word	0x00000b30


	//   ....[6]....
        /*0114*/ 	.word	0x00000b80


	//   ....[7]....
        /*0118*/ 	.word	0x00000b90


	//   ....[8]....
        /*011c*/ 	.word	0x00000c00


	//   ....[9]....
        /*0120*/ 	.word	0x00000c10


	//   ....[10]....
        /*0124*/ 	.word	0x00001180


	//   ....[11]....
        /*0128*/ 	.word	0x00001190


	//   ....[12]....
        /*012c*/ 	.word	0x000011d0


	//   ....[13]....
        /*0130*/ 	.word	0x000011f0


	//   ....[14]....
        /*0134*/ 	.word	0x00001220


	//   ....[15]....
        /*0138*/ 	.word	0x00001240


	//   ....[16]....
        /*013c*/ 	.word	0x00001280


	//   ....[17]....
        /*0140*/ 	.word	0x00001290


	//   ....[18]....
        /*0144*/ 	.word	0x000012c0


	//   ....[19]....
        /*0148*/ 	.word	0x000012d0


	//----- nvinfo : EIATTR_EXIT_INSTR_OFFSETS
	.align		4
.L_5141:
        /*014c*/ 	.byte	0x04, 0x1c
        /*014e*/ 	.short	(.L_5143 - .L_5142)


	//   ....[0]....
.L_5142:
        /*0150*/ 	.word	0x000012e0


	//   ....[1]....
        /*0154*/ 	.word	0x00001470


	//   ....[2]....
        /*0158*/ 	.word	0x00001480


	//   ....[3]....
        /*015c*/ 	.word	0x00001530


	//   ....[4]....
        /*0160*/ 	.word	0x000015a0


	//----- nvinfo : EIATTR_CRS_STACK_SIZE
	.align		4
.L_5143:
        /*0164*/ 	.byte	0x04, 0x1e
        /*0166*/ 	.short	(.L_5145 - .L_5144)
.L_5144:
        /*0168*/ 	.word	0x00000000
.L_5145:


//--------------------- .nv.info._ZN43_GLOBAL__N__9ae7fba5_10_SoftMax_cu_9f978f6320softmax_warp_forwardIN3c104HalfES2_fLi5ELb0ELb1EEEvPT0_PKT_iiiPKbib --------------------------
	.section	.nv.info._ZN43_GLOBAL__N__9ae7fba5_10_SoftMax_cu_9f978f6320softmax_warp_forwardIN3c104HalfES2_fLi5ELb0ELb1EEEvPT0_PKT_iiiPKbib,"",@"SHT_CUDA_INFO"
	.sectionflags	@""
	.align	4


	//----- nvinfo : EIATTR_CUDA_API_VERSION
	.align		4
        /*0000*/ 	.byte	0x04, 0x37
        /*0002*/ 	.short	(.L_5147 - .L_5146)
.L_5146:
        /*0004*/ 	.word	0x00000082


	//----- nvinfo : EIATTR_SW2861232_WAR
	.align		4
.L_5147:
        /*0008*/ 	.byte	0x01, 0x35
	.zero		2


	//----- nvinfo : EIATTR_PARAM_CBANK
	.align		4
        /*000c*/ 	.byte	0x04, 0x0a
        /*000e*/ 	.short	(.L_5149 - .L_5148)
	.align		4
.L_5148:
        /*0010*/ 	.word	index@(.nv.constant0._ZN43_GLOBAL__N__9ae7fba5_10_SoftMax_cu_9f978f6320softmax_warp_forwardIN3c104HalfES2_fLi5ELb0ELb1EEEvPT0_PKT_iiiPKbib)
        /*0014*/ 	.short	0x0160
        /*0016*/ 	.short	0x002d


	//----- nvinfo : EIATTR_CBANK_PARAM_SIZE
	.align		4
.L_5149:
        /*0018*/ 	.byte	0x03, 0x19
        /*001a*/ 	.short	0x002d


	//----- nvinfo : EIATTR_KPARAM_INFO
	.align		4
        /*001c*/ 	.byte	0x04, 0x17
        /*001e*/ 	.short	(.L_5151 - .L_5150)
.L_5150:
        /*0020*/ 	.word	0x00000000
        /*0024*/ 	.short	0x0007
        /*0026*/ 	.short	0x002c
        /*0028*/ 	.byte	0x00, 0xf0, 0x05, 0x00


	//----- nvinfo : EIATTR_KPARAM_INFO
	.align		4
.L_5151:
        /*002c*/ 	.byte	0x04, 0x17
        /*002e*/ 	.short	(.L_5153 - .L_5152)
.L_5152:
        /*0030*/ 	.word	0x00000000
        /*0034*/ 	.short	0x0006
        /*0036*/ 	.short	0x0028
        /*0038*/ 	.byte	0x00, 0xf0, 0x11, 0x00


	//----- nvinfo : EIATTR_KPARAM_INFO
	.align		4
.L_5153:
        /*003c*/ 	.byte	0x04, 0x17
        /*003e*/ 	.short	(.L_5155 - .L_5154)
.L_5154:
        /*0040*/ 	.word	0x00000000
        /*0044*/ 	.short	0x0005
        /*0046*/ 	.short	0x0020
        /*0048*/ 	.byte	0x00, 0xf0, 0x21, 0x00


	//----- nvinfo : EIATTR_KPARAM_INFO
	.align		4
.L_5155:
        /*004c*/ 	.byte	0x04, 0x17
        /*004e*/ 	.short	(.L_5157 - .L_5156)
.L_5156:
        /*0050*/ 	.word	0x00000000
        /*0054*/ 	.short	0x0004
        /*0056*/ 	.short	0x0018
        /*0058*/ 	.byte	0x00, 0xf0, 0x11, 0x00


	//----- nvinfo : EIATTR_KPARAM_INFO
	.align		4
.L_5157:
        /*005c*/ 	.byte	0x04, 0x17
        /*005e*/ 	.short	(.L_5159 - .L_5158)
.L_5158:
        /*0060*/ 	.word	0x00000000
        /*0064*/ 	.short	0x0003
        /*0066*/ 	.short	0x0014
        /*0068*/ 	.byte	0x00, 0xf0, 0x11, 0x00


	//----- nvinfo : EIATTR_KPARAM_INFO
	.align		4
.L_5159:
        /*006c*/ 	.byte	0x04, 0x17
        /*006e*/ 	.short	(.L_5161 - .L_5160)
.L_5160:
        /*0070*/ 	.word	0x00000000
        /*0074*/ 	.short	0x0002
        /*0076*/ 	.short	0x0010
        /*0078*/ 	.byte	0x00, 0xf0, 0x11, 0x00


	//----- nvinfo : EIATTR_KPARAM_INFO
	.align		4
.L_5161:
        /*007c*/ 	.byte	0x04, 0x17
        /*007e*/ 	.short	(.L_5163 - .L_5162)
.L_5162:
        /*0080*/ 	.word	0x00000000
        /*0084*/ 	.short	0x0001
        /*0086*/ 	.short	0x0008
        /*0088*/ 	.byte	0x00, 0xf0, 0x21, 0x00


	//----- nvinfo : EIATTR_KPARAM_INFO
	.align		4
.L_5163:
        /*008c*/ 	.byte	0x04, 0x17
        /*008e*/ 	.short	(.L_5165 - .L_5164)
.L_5164:
        /*0090*/ 	.word	0x00000000
        /*0094*/ 	.short	0x0000
        /*0096*/ 	.short	0x0000
        /*0098*/ 	.byte	0x00, 0xf0, 0x21, 0x00


	//----- nvinfo : EIATTR_MAXREG_COUNT
	.align		4
.L_5165:
        /*009c*/ 	.byte	0x03, 0x1b
        /*009e*/ 	.short	0x00ff


	//----- nvinfo : EIATTR_MERCURY_ISA_VERSION
	.align		4
        /*00a0*/ 	.byte	0x03, 0x5f
        /*00a2*/ 	.short	0x0000


	//----- nvinfo : EIATTR_COOP_GROUP_MASK_REGIDS
	.align		4
        /*00a4*/ 	.byte	0x04, 0x29
        /*00a6*/ 	.short	(.L_5167 - .L_5166)


	//   ....[0]....
.L_5166:
        /*00a8*/ 	.word	0xffffffff


	//   ....[1]....
        /*00ac*/ 	.word	0xffffffff


	//   ....[2]....
        /*00b0*/ 	.word	0xffffffff


	//   ....[3]....
        /*00b4*/ 	.word	0xffffffff


	//   ....[4]....
        /*00b8*/ 	.word	0xffffffff


	//   ....[5]....
        /*00bc*/ 	.word	0xffffffff


	//   ....[6]....
        /*00c0*/ 	.word	0xffffffff


	//   ....[7]....
        /*00c4*/ 	.word	0xffffffff


	//   ....[8]....
        /*00c8*/ 	.word	0xffffffff


	//   ....[9]....
        /*00cc*/ 	.word	0xffffffff


	//   ....[10]....
        /*00d0*/ 	.word	0xffffffff


	//   ....[11]....
        /*00d4*/ 	.word	0xffffffff


	//   ....[12]....
        /*00d8*/ 	.word	0xffffffff


	//   ....[13]....
        /*00dc*/ 	.word	0xffffffff


	//   ....[14]....
        /*00e0*/ 	.word	0xffffffff


	//   ....[15]....
        /*00e4*/ 	.word	0xffffffff


	//   ....[16]....
        /*00e8*/ 	.word	0xffffffff


	//   ....[17]....
        /*00ec*/ 	.word	0xffffffff


	//   ....[18]....
        /*00f0*/ 	.word	0xffffffff


	//   ....[19]....
        /*00f4*/ 	.word	0xffffffff


	//----- nvinfo : EIATTR_COOP_GROUP_INSTR_OFFSETS
	.align		4
.L_5167:
        /*00f8*/ 	.byte	0x04, 0x28
        /*00fa*/ 	.short	(.L_5169 - .L_5168)


	//   ....[0]....
.L_5168:
        /*00fc*/ 	.word	0x00000620


	//   ....[1]....
        /*0100*/ 	.word	0x00000640


	//   ....[2]....
        /*0104*/ 	.word	0x00000690


	//   ....[3]....
        /*0108*/ 	.word	0x000006a0


	//   ....[4]....
        /*010c*/ 	.word	0x000006f0


	//   ....[5]....
        /*0110*/ 	.word	0x00000700


	//   ....[6]....
        /*0114*/ 	.word	0x00000750


	//   ....[7]....
        /*0118*/ 	.word	0x00000760


	//   ....[8]....
        /*011c*/ 	.word	0x000007b0


	//   ....[9]....
        /*0120*/ 	.word	0x000007c0


	//   ....[10]....
        /*0124*/ 	.word	0x00000ad0


	//   ....[11]....
        /*0128*/ 	.word	0x00000af0


	//   ....[12]....
        /*012c*/ 	.word	0x00000b20


	//   ....[13]....
        /*0130*/ 	.word	0x00000b30


	//   ....[14]....
        /*0134*/ 	.word	0x00000b60


	//   ....[15]....
        /*0138*/ 	.word	0x00000b70


	//   ....[16]....
        /*013c*/ 	.word	0x00000ba0


	//   ....[17]....
        /*0140*/ 	.word	0x00000bb0


	//   ....[18]....
        /*0144*/ 	.word	0x00000be0


	//   ....[19]....
        /*0148*/ 	.word	0x00000bf0


	//----- nvinfo : EIATTR_EXIT_INSTR_OFFSETS
	.align		4
.L_5169:
        /*014c*/ 	.byte	0x04, 0x1c
        /*014e*/ 	.short	(.L_5171 - .L_5170)


	//   ....[0]....
.L_5170:
        /*0150*/ 	.word	0x00000c00


	//   ....[1]....
        /*0154*/ 	.word	0x00000d10


	//   ....[2]....
        /*0158*/ 	.word	0x00000d20


	//   ....[3]....
        /*015c*/ 	.word	0x00000de0


	//----- nvinfo : EIATTR_CRS_STACK_SIZE
	.align		4
.L_5171:
        /*0160*/ 	.byte	0x04, 0x1e
        /*0162*/ 	.short	(.L_5173 - .L_5172)
.L_5172:
        /*0164*/ 	.word	0x00000000
.L_5173:


//--------------------- .nv.info._ZN43_GLOBAL__N__9ae7fba5_10_SoftMax_cu_9f978f6320softmax_warp_forwardIN3c104HalfES2_fLi4ELb0ELb1EEEvPT0_PKT_iiiPKbib --------------------------
	.section	.nv.info._ZN43_GLOBAL__N__9ae7fba5_10_SoftMax_cu_9f978f6320softmax_warp_forwardIN3c104HalfES2_fLi4ELb0ELb1EEEvPT0_PKT_iiiPKbib,"",@"SHT_CUDA_INFO"
	.sectionflags	@""
	.align	4


	//----- nvinfo : EIATTR_CUDA_API_VERSION
	.align		4
        /*0000*/ 	.byte	0x04, 0x37
        /*0002*/ 	.short	(.L_5175 - .L_5174)
.L_5174:
        /*0004*/ 	.word	0x00000082


	//----- nvinfo : EIATTR_SW2861232_WAR
	.align		4
.L_5175:
        /*0008*/ 	.byte	0x01, 0x35
	.zero		2


	//----- nvinfo : EIATTR_PARAM_CBANK
	.align		4
        /*000c*/ 	.byte	0x04, 0x0a
        /*000e*/ 	.short	(.L_5177 - .L_5176)
	.align		4
.L_5176:
        /*0010*/ 	.word	index@(.nv.constant0._ZN43_GLOBAL__N__9ae7fba5_10_SoftMax_cu_9f978f6320softmax_warp_forwardIN3c104HalfES2_fLi4ELb0ELb1EEEvPT0_PKT_iiiPKbib)
        /*0014*/ 	.short	0x0160
        /*0016*/ 	.short	0x002d


	//----- nvinfo : EIATTR_CBANK_PARAM_SIZE
	.align		4
.L_5177:
        /*0018*/ 	.byte	0x03, 0x19
        /*001a*/ 	.short	0x002d


	//----- nvinfo : EIATTR_KPARAM_INFO
	.align		4
        /*001c*/ 	.byte	0x04, 0x17
        /*001e*/ 	.short	(.L_5179 - .L_5178)
.L_5178:
        /*0020*/ 	.word	0x00000000
        /*0024*/ 	.short	0x0007
        /*0026*/ 	.short	0x002c
        /*0028*/ 	.byte	0x00, 0xf0, 0x05, 0x00


	//----- nvinfo : EIATTR_KPARAM_INFO
	.align		4
.L_5179:
        /*002c*/ 	.byte	0x04, 0x17
        /*002e*/ 	.short	(.L_5181 - .L_5180)
.L_5180:
        /*0030*/ 	.word	0x00000000
        /*0034*/ 	.short	0x0006
        /*0036*/ 	.short	0x0028
        /*0038*/ 	.byte	0x00, 0xf0, 0x11, 0x00


	//----- nvinfo : EIATTR_KPARAM_INFO
	.align		4
.L_5181:
        /*003c*/ 	.byte	0x04, 0x17
        /*003e*/ 	.short	(.L_5183 - .L_5182)
.L_5182:
        /*0040*/ 	.word	0x00000000
        /*0044*/ 	.short	0x0005
        /*0046*/ 	.short	0x0020
        /*0048*/ 	.byte	0x00, 0xf0, 0x21, 0x00


	//----- nvinfo : EIATTR_KPARAM_INFO
	.align		4
.L_5183:
        /*004c*/ 	.byte	0x04, 0x17
        /*004e*/ 	.short	(.L_5185 - .L_5184)
.L_5184:
        /*0050*/ 	.word	0x00000000
        /*0054*/ 	.short	0x0004
        /*0056*/ 	.short	0x0018
        /*0058*/ 	.byte	0x00, 0xf0, 0x11, 0x00


	//----- nvinfo : EIATTR_KPARAM_INFO
	.align		4
.L_5185:
        /*005c*/ 	.byte	0x04, 0x17
        /*005e*/ 	.short	(.L_5187 - .L_5186)
.L_5186:
        /*0060*/ 	.word	0x00000000
        /*0064*/ 	.short	0x0003
        /*0066*/ 	.short	0x0014
        /*0068*/ 	.byte	0x00, 0xf0, 0x11, 0x00


	//----- nvinfo : EIATTR_KPARAM_INFO
	.align		4
.L_5187:
        /*006c*/ 	.byte	0x04, 0x17
        /*006e*/ 	.short	(.L_5189 - .L_5188)
.L_5188:
        /*0070*/ 	.word	0x00000000
        /*0074*/ 	.short	0x0002
        /*0076*/ 	.short	0x0010
        /*0078*/ 	.byte	0x00, 0xf0, 0x11, 0x00


	//----- nvinfo : EIATTR_KPARAM_INFO
	.align		4
.L_5189:
        /*007c*/ 	.byte	0x04, 0x17
        /*007e*/ 	.short	(.L_5191 - .L_5190)
.L_5190:
        /*0080*/ 	.word	0x00000000
        /*0084*/ 	.short	0x0001
        /*0086*/ 	.short	0x0008
        /*0088*/ 	.byte	0x00, 0xf0, 0x21, 0x00


	//----- nvinfo : EIATTR_KPARAM_INFO
	.align		4
.L_5191:
        /*008c*/ 	.byte	0x04, 0x17
        /*008e*/ 	.short	(.L_5193 - .L_5192)
.L_5192:
        /*0090*/ 	.word	0x00000000
        /*0094*/ 	.short	0x0000
        /*0096*/ 	.short	0x0000
        /*0098*/ 	.byte	0x00, 0xf0, 0x21, 0x00


	//----- nvinfo : EIATTR_MAXREG_COUNT
	.align		4
.L_5193:
        /*009c*/ 	.byte	0x03, 0x1b
        /*009e*/ 	.short	0x00ff


	//----- nvinfo : EIATTR_MERCURY_ISA_VERSION
	.align		4
        /*00a0*/ 	.byte	0x03, 0x5f
        /*00a2*/ 	.short	0x0000


	//----- nvinfo : EIATTR_COOP_GROUP_MASK_REGIDS
	.align		4
        /*00a4*/ 	.byte	0x04, 0x29
        /*00a6*/ 	.short	(.L_5195 - .L_5194)


	//   ....[0]....
.L_5194:
        /*00a8*/ 	.word	0xffffffff


	//   ....[1]....
        /*00ac*/ 	.word	0xffffffff


	//   ....[2]....
        /*00b0*/ 	.word	0xffffffff


	//   ....[3]....
        /*00b4*/ 	.word	0xffffffff


	//   ....[4]....
        /*00b8*/ 	.word	0xffffffff


	//   ....[5]....
        /*00bc*/ 	.word	0xffffffff


	//   ....[6]....
        /*00c0*/ 	.word	0xffffffff


	//   ....[7]....
        /*00c4*/ 	.word	0xffffffff


	//   ....[8]....
        /*00c8*/ 	.word	0xffffffff


	//   ....[9]....
        /*00cc*/ 	.word	0xffffffff


	//   ....[10]....
        /*00d0*/ 	.word	0xffffffff


	//   ....[11]....
        /*00d4*/ 	.word	0xffffffff


	//   ....[12]....
        /*00d8*/ 	.word	0xffffffff


	//   ....[13]....
        /*00dc*/ 	.word	0xffffffff


	//   ....[14]....
        /*00e0*/ 	.word	0xffffffff


	//   ....[15]....
        /*00e4*/ 	.word	0xffffffff


	//----- nvinfo : EIATTR_COOP_GROUP_INSTR_OFFSETS
	.align		4
.L_5195:
        /*00e8*/ 	.byte	0x04, 0x28
        /*00ea*/ 	.short	(.L_5197 - .L_5196)


	//   ....[0]....
.L_5196:
        /*00ec*/ 	.word	0x00000620


	//   ....[1]....
        /*00f0*/ 	.word	0x00000640


	//   ....[2]....
        /*00f4*/ 	.word	0x00000690


	//   ....[3]....
        /*00f8*/ 	.word	0x000006a0


	//   ....[4]....
        /*00fc*/ 	.word	0x000006f0


	//   ....[5]....
        /*0100*/ 	.word	0x00000700


	//   ....[6]....
        /*0104*/ 	.word	0x00000750


	//   ....[7]....
        /*0108*/ 	.word	0x00000760


	//   ....[8]....
        /*010c*/ 	.word	0x00000a70


	//   ....[9]....
        /*0110*/ 	.word	0x00000a90


	//   ....[10]....
        /*0114*/ 	.word	0x00000ac0


	//   ....[11]....
        /*0118*/ 	.word	0x00000ad0


	//   ....[12]....
        /*011c*/ 	.word	0x00000b00


	//   ....[13]....
        /*0120*/ 	.word	0x00000b10


	//   ....[14]....
        /*0124*/ 	.word	0x00000b40


	//   ....[15]....
        /*0128*/ 	.word	0x00000b50


	//----- nvinfo : EIATTR_EXIT_INSTR_OFFSETS
	.align		4
.L_5197:
        /*012c*/ 	.byte	0x04, 0x1c
        /*012e*/ 	.short	(.L_5199 - .L_5198)


	//   ....[0]....
.L_5198:
        /*0130*/ 	.word	0x00000b60


	//   ....[1]....
        /*0134*/ 	.word	0x00000c70


	//   ....[2]....
        /*0138*/ 	.word	0x00000c80


	//   ....[3]....
        /*013c*/ 	.word	0x00000d40


	//----- nvinfo : EIATTR_CRS_STACK_SIZE
	.align		4
.L_5199:
        /*0140*/ 	.byte	0x04, 0x1e
        /*0142*/ 	.short	(.L_5201 - .L_5200)
.L_5200:
        /*0144*/ 	.word	0x00000000
.L_5201:


//--------------------- .nv.info._ZN43_GLOBAL__N__9ae7fba5_10_SoftMax_cu_9f978f6320softmax_warp_forwardIN3c104HalfES2_fLi3ELb0ELb1EEEvPT0_PKT_iiiPKbib --------------------------
	.section	.nv.info._ZN43_GLOBAL__N__9ae7fba5_10_SoftMax_cu_9f978f6320softmax_warp_forwardIN3c104HalfES2_fLi3ELb0ELb1EEEvPT0_PKT_iiiPKbib,"",@"SHT_CUDA_INFO"
	.sectionflags	@""
	.align	4


	//----- nvinfo : EIATTR_CUDA_API_VERSION
	.align		4
        /*0000*/ 	.byte	0x04, 0x37
        /*0002*/ 	.short	(.L_5203 - .L_5202)
.L_5202:
        /*0004*/ 	.word	0x00000082


	//----- nvinfo : EIATTR_SW2861232_WAR
	.align		4
.L_5203:
        /*0008*/ 	.byte	0x01, 0x35
	.zero		2


	//----- nvinfo : EIATTR_PARAM_CBANK
	.align		4
        /*000c*/ 	.byte	0x04, 0x0a
        /*000e*/ 	.short	(.L_5205 - .L_5204)
	.align		4
.L_5204:
        /*0010*/ 	.word	index@(.nv.constant0._ZN43_GLOBAL__N__9ae7fba5_10_SoftMax_cu_9f978f6320softmax_warp_forwardIN3c104HalfES2_fLi3ELb0ELb1EEEvPT0_PKT_iiiPKbib)
        /*0014*/ 	.short	0x0160
        /*0016*/ 	.short	0x002d


	//----- nvinfo : EIATTR_CBANK_PARAM_SIZE
	.align		4
.L_5205:
        /*0018*/ 	.byte	0x03, 0x19
        /*001a*/ 	.short	0x002d


	//----- nvinfo : EIATTR_KPARAM_INFO
	.align		4
        /*001c*/ 	.byte	0x04, 0x17
        /*001e*/ 	.short	(.L_5207 - .L_5206)
.L_5206:
        /*0020*/ 	.word	0x00000000
        /*0024*/ 	.short	0x0007
        /*0026*/ 	.short	0x002c
        /*0028*/ 	.byte	0x00, 0xf0, 0x05, 0x00


	//----- nvinfo : EIATTR_KPARAM_INFO
	.align		4
.L_5207:
        /*002c*/ 	.byte	0x04, 0x17
        /*002e*/ 	.short	(.L_5209 - .L_5208)
.L_5208:
        /*0030*/ 	.word	0x00000000
        /*0034*/ 	.short	0x0006
        /*0036*/ 	.short	0x0028
        /*0038*/ 	.byte	0x00, 0xf0, 0x11, 0x00


	//----- nvinfo : EIATTR_KPARAM_INFO
	.align		4
.L_5209:
        /*003c*/ 	.byte	0x04, 0x17
        /*003e*/ 	.short	(.L_5211 - .L_5210)
.L_5210:
        /*0040*/ 	.word	0x00000000
        /*0044*/ 	.short	0x0005
        /*0046*/ 	.short	0x0020
        /*0048*/ 	.byte	0x00, 0xf0, 0x21, 0x00


	//----- nvinfo : EIATTR_KPARAM_INFO
	.align		4
.L_5211:
        /*004c*/ 	.byte	0x04, 0x17
        /*004e*/ 	.short	(.L_5213 - .L_5212)
.L_5212:
        /*0050*/ 	.word	0x00000000
        /*0054*/ 	.short	0x0004
        /*0056*/ 	.short	0x0018
        /*0058*/ 	.byte	0x00, 0xf0, 0x11, 0x00


	//----- nvinfo : EIATTR_KPARAM_INFO
	.align		4
.L_5213:
        /*005c*/ 	.byte	0x04, 0x17
        /*005e*/ 	.short	(.L_5215 - .L_5214)
.L_5214:
        /*0060*/ 	.word	0x00000000
        /*0064*/ 	.short	0x0003
        /*0066*/ 	.short	0x0014
        /*0068*/ 	.byte	0x00, 0xf0, 0x11, 0x00


	//----- nvinfo : EIATTR_KPARAM_INFO
	.align		4
.L_5215:
        /*006c*/ 	.byte	0x04, 0x17
        /*006e*/ 	.short	(.L_5217 - .L_5216)
.L_5216:
        /*0070*/ 	.word	0x00000000
        /*0074*/ 	.short	0x0002
        /*0076*/ 	.short	0x0010
        /*0078*/ 	.byte	0x00, 0xf0, 0x11, 0x00


	//----- nvinfo : EIATTR_KPARAM_INFO
	.align		4
.L_5217:
        /*007c*/ 	.byte	0x04, 0x17
        /*007e*/ 	.short	(.L_5219 - .L_5218)
.L_5218:
        /*0080*/ 	.word	0x00000000
        /*0084*/ 	.short	0x0001
        /*0086*/ 	.short	0x0008
        /*0088*/ 	.byte	0x00, 0xf0, 0x21, 0x00


	//----- nvinfo : EIATTR_KPARAM_INFO
	.align		4
.L_5219:
        /*008c*/ 	.byte	0x04, 0x17
        /*008e*/ 	.short	(.L_5221 - .L_5220)
.L_5220:
        /*0090*/ 	.word	0x00000000
        /*0094*/ 	.short	0x0000
        /*0096*/ 	.short	0x0000
        /*0098*/ 	.byte	0x00, 0xf0, 0x21, 0x00


	//----- nvinfo : EIATTR_MAXREG_COUNT
	.align		4
.L_5221:
        /*009c*/ 	.byte	0x03, 0x1b
        /*009e*/ 	.short	0x00ff


	//----- nvinfo : EIATTR_MERCURY_ISA_VERSION
	.align		4
        /*00a0*/ 	.byte	0x03, 0x5f
        /*00a2*/ 	.short	0x0000


	//----- nvinfo : EIATTR_COOP_GROUP_MASK_REGIDS
	.align		4
        /*00a4*/ 	.byte	0x04, 0x29
        /*00a6*/ 	.short	(.L_5223 - .L_5222)


	//   ....[0]....
.L_5222:
        /*00a8*/ 	.word	0xffffffff


	//   ....[1]....
        /*00ac*/ 	.word	0xffffffff


	//   ....[2]....
        /*00b0*/ 	.word	0xffffffff


	//   ....[3]....
        /*00b4*/ 	.word	0xffffffff


	//   ....[4]....
        /*00b8*/ 	.word	0xffffffff


	//   ....[5]....
        /*00bc*/ 	.word	0xffffffff


	//   ....[6]....
        /*00c0*/ 	.word	0xffffffff


	//   ....[7]....
        /*00c4*/ 	.word	0xffffffff


	//   ....[8]....
        /*00c8*/ 	.word	0xffffffff


	//   ....[9]....
        /*00cc*/ 	.word	0xffffffff


	//   ....[10]....
        /*00d0*/ 	.word	0xffffffff


	//   ....[11]....
        /*00d4*/ 	.word	0xffffffff


	//----- nvinfo : EIATTR_COOP_GROUP_INSTR_OFFSETS
	.align		4
.L_5223:
        /*00d8*/ 	.byte	0x04, 0x28
        /*00da*/ 	.short	(.L_5225 - .L_5224)


	//   ....[0]....
.L_5224:
        /*00dc*/ 	.word	0x00000620


	//   ....[1]....
        /*00e0*/ 	.word	0x00000640


	//   ....[2]....
        /*00e4*/ 	.word	0x00000690


	//   ....[3]....
        /*00e8*/ 	.word	0x000006a0


	//   ....[4]....
        /*00ec*/ 	.word	0x000006f0


	//   ....[5]....
        /*00f0*/ 	.word	0x00000700


	//   ....[6]....
        /*00f4*/ 	.word	0x00000a10


	//   ....[7]....
        /*00f8*/ 	.word	0x00000a30


	//   ....[8]....
        /*00fc*/ 	.word	0x00000a60


	//   ....[9]....
        /*0100*/ 	.word	0x00000a70


	//   ....[10]....
        /*0104*/ 	.word	0x00000aa0


	//   ....[11]....
        /*0108*/ 	.word	0x00000ab0


	//----- nvinfo : EIATTR_EXIT_INSTR_OFFSETS
	.align		4
.L_5225:
        /*010c*/ 	.byte	0x04, 0x1c
        /*010e*/ 	.short	(.L_5227 - .L_5226)


	//   ....[0]....
.L_5226:
        /*0110*/ 	.word	0x00000ac0


	//   ....[1]....
        /*0114*/ 	.word	0x00000bd0


	//   ....[2]....
        /*0118*/ 	.word	0x00000be0


	//   ....[3]....
        /*011c*/ 	.word	0x00000ca0


	//----- nvinfo : EIATTR_CRS_STACK_SIZE
	.align		4
.L_5227:
        /*0120*/ 	.byte	0x04, 0x1e
        /*0122*/ 	.short	(.L_5229 - .L_5228)
.L_5228:
        /*0124*/ 	.word	0x00000000
.L_5229:


//--------------------- .nv.info._ZN43_GLOBAL__N__9ae7fba5_10_SoftMax_cu_9f978f6320softmax_warp_forwardIN3c104HalfES2_fLi2ELb0ELb1EEEvPT0_PKT_iiiPKbib --------------------------
	.section	.nv.info._ZN43_GLOBAL__N__9ae7fba5_10_SoftMax_cu_9f978f6320softmax_warp_forwardIN3c104HalfES2_fLi2ELb0ELb1EEEvPT0_PKT_iiiPKbib,"",@"SHT_CUDA_INFO"
	.sectionflags	@""
	.align	4


	//----- nvinfo : EIATTR_CUDA_API_VERSION
	.align		4
        /*0000*/ 	.byte	0x04, 0x37
        /*0002*/ 	.short	(.L_5231 - .L_5230)
.L_5230:
        /*0004*/ 	.word	0x00000082


	//----- nvinfo : EIATTR_SW2861232_WAR
	.align		4
.L_5231:
        /*0008*/ 	.byte	0x01, 0x35
	.zero		2


	//----- nvinfo : EIATTR_PARAM_CBANK
	.align		4
        /*000c*/ 	.byte	0x04, 0x0a
        /*000e*/ 	.short	(.L_5233 - .L_5232)
	.align		4
.L_5232:
        /*0010*/ 	.word	index@(.nv.constant0._ZN43_GLOBAL__N__9ae7fba5_10_SoftMax_cu_9f978f6320softmax_warp_forwardIN3c104HalfES2_fLi2ELb0ELb1EEEvPT0_PKT_iiiPKbib)
        /*0014*/ 	.short	0x0160
        /*0016*/ 	.short	0x002d


	//----- nvinfo : EIATTR_CBANK_PARAM_SIZE
	.align		4
.L_5233:
        /*0018*/ 	.byte	0x03, 0x19
        /*001a*/ 	.short	0x002d


	//----- nvinfo : EIATTR_KPARAM_INFO
	.align		4
        /*001c*/ 	.byte	0x04, 0x17
        /*001e*/ 	.short	(.L_5235 - .L_5234)
.L_5234:
        /*0020*/ 	.word	0x00000000
        /*0024*/ 	.short	0x0007
        /*0026*/ 	.short	0x002c
        /*0028*/ 	.byte	0x00, 0xf0, 0x05, 0x00


	//----- nvinfo : EIATTR_KPARAM_INFO
	.align		4
.L_5235:
        /*002c*/ 	.byte	0x04, 0x17
        /*002e*/ 	.short	(.L_5237 - .L_5236)
.L_5236:
        /*0030*/ 	.word	0x00000000
        /*0034*/ 	.short	0x0006
        /*0036*/ 	.short	0x0028
        /*0038*/ 	.byte	0x00, 0xf0, 0x11, 0x00


	//----- nvinfo : EIATTR_KPARAM_INFO
	.align		4
.L_5237:
        /*003c*/ 	.byte	0x04, 0x17
        /*003e*/ 	.short	(.L_5239 - .L_5238)
.L_5238:
        /*0040*/ 	.word	0x00000000
        /*0044*/ 	.short	0x0005
        /*0046*/ 	.short	0x0020
        /*0048*/ 	.byte	0x00, 0xf0, 0x21, 0x00


	//----- nvinfo : EIATTR_KPARAM_INFO
	.align		4
.L_5239:
        /*004c*/ 	.byte	0x04, 0x17
        /*004e*/ 	.short	(.L_5241 - .L_5240)
.L_5240:
        /*0050*/ 	.word	0x00000000
        /*0054*/ 	.short	0x0004
        /*0056*/ 	.short	0x0018
        /*0058*/ 	.byte	0x00, 0xf0, 0x11, 0x00


	//----- nvinfo : EIATTR_KPARAM_INFO
	.align		4
.L_5241:
        /*005c*/ 	.byte	0x04, 0x17
        /*005e*/ 	.short	(.L_5243 - .L_5242)
.L_5242:
        /*0060*/ 	.word	0x00000000
        /*0064*/ 	.short	0x0003
        /*0066*/ 	.short	0x0014
        /*0068*/ 	.byte	0x00, 0xf0, 0x11, 0x00


	//----- nvinfo : EIATTR_KPARAM_INFO
	.align		4
.L_5243:
        /*006c*/ 	.byte	0x04, 0x17
        /*006e*/ 	.short	(.L_5245 - .L_5244)
.L_5244:
        /*0070*/ 	.word	0x00000000
        /*0074*/ 	.short	0x0002
        /*0076*/ 	.short	0x0010
        /*0078*/ 	.byte	0x00, 0xf0, 0x11, 0x00


	//----- nvinfo : EIATTR_KPARAM_INFO
	.align		4
.L_5245:
        /*007c*/ 	.byte	0x04, 0x17
        /*007e*/ 	.short	(.L_5247 - .L_5246)
.L_5246:
        /*0080*/ 	.word	0x00000000
        /*0084*/ 	.short	0x0001
        /*0086*/ 	.short	0x0008
        /*0088*/ 	.byte	0x00, 0xf0, 0x21, 0x00


	//----- nvinfo : EIATTR_KPARAM_INFO
	.align		4
.L_5247:
        /*008c*/ 	.byte	0x04, 0x17
        /*008e*/ 	.short	(.L_5249 - .L_5248)
.L_5248:
        /*0090*/ 	.word	0x00000000
        /*0094*/ 	.short	0x0000
        /*0096*/ 	.short	0x0000
        /*0098*/ 	.byte	0x00, 0xf0, 0x21, 0x00


	//----- nvinfo : EIATTR_MAXREG_COUNT
	.align		4
.L_5249:
        /*009c*/ 	.byte	0x03, 0x1b
        /*009e*/ 	.short	0x00ff


	//----- nvinfo : EIATTR_MERCURY_ISA_VERSION
	.align		4
        /*00a0*/ 	.byte	0x03, 0x5f
        /*00a2*/ 	.short	0x0000


	//----- nvinfo : EIATTR_COOP_GROUP_MASK_REGIDS
	.align		4
        /*00a4*/ 	.byte	0x04, 0x29
        /*00a6*/ 	.short	(.L_5251 - .L_5250)


	//   ....[0]....
.L_5250:
        /*00a8*/ 	.word	0xffffffff


	//   ....[1]....
        /*00ac*/ 	.word	0xffffffff


	//   ....[2]....
        /*00b0*/ 	.word	0xffffffff


	//   ....[3]....
        /*00b4*/ 	.word	0xffffffff


	//   ....[4]....
        /*00b8*/ 	.word	0xffffffff


	//   ....[5]....
        /*00bc*/ 	.word	0xffffffff


	//   ....[6]....
        /*00c0*/ 	.word	0xffffffff


	//   ....[7]....
        /*00c4*/ 	.word	0xffffffff


	//----- nvinfo : EIATTR_COOP_GROUP_INSTR_OFFSETS
	.align		4
.L_5251:
        /*00c8*/ 	.byte	0x04, 0x28
        /*00ca*/ 	.short	(.L_5253 - .L_5252)


	//   ....[0]....
.L_5252:
        /*00cc*/ 	.word	0x00000620


	//   ....[1]....
        /*00d0*/ 	.word	0x00000640


	//   ....[2]....
        /*00d4*/ 	.word	0x00000690


	//   ....[3]....
        /*00d8*/ 	.word	0x000006a0


	//   ....[4]....
        /*00dc*/ 	.word	0x000009b0


	//   ....[5]....
        /*00e0*/ 	.word	0x000009d0


	//   ....[6]....
        /*00e4*/ 	.word	0x00000a00


	//   ....[7]....
        /*00e8*/ 	.word	0x00000a10


	//----- nvinfo : EIATTR_EXIT_INSTR_OFFSETS
	.align		4
.L_5253:
        /*00ec*/ 	.byte	0x04, 0x1c
        /*00ee*/ 	.short	(.L_5255 - .L_5254)


	//   ....[0]....
.L_5254:
        /*00f0*/ 	.word	0x00000a20


	//   ....[1]....
        /*00f4*/ 	.word	0x00000b30


	//   ....[2]....
        /*00f8*/ 	.word	0x00000b40


	//   ....[3]....
        /*00fc*/ 	.word	0x00000c00


	//----- nvinfo : EIATTR_CRS_STACK_SIZE
	.align		4
.L_5255:
        /*0100*/ 	.byte	0x04, 0x1e
        /*0102*/ 	.short	(.L_5257 - .L_5256)
.L_5256:
        /*0104*/ 	.word	0x00000000
.L_5257:


//--------------------- .nv.info._ZN43_GLOBAL__N__9ae7fba5_10_SoftMax_cu_9f978f6320softmax_warp_forwardIN3c104HalfES2_fLi1ELb0ELb1EEEvPT0_PKT_iiiPKbib --------------------------
	.section	.nv.info._ZN43_GLOBAL__N__9ae7fba5_10_SoftMax_cu_9f978f6320softmax_warp_forwardIN3c104HalfES2_fLi1ELb0ELb1EEEvPT0_PKT_iiiPKbib,"",@"SHT_CUDA_INFO"
	.sectionflags	@""
	.align	4


	//----- nvinfo : EIATTR_CUDA_API_VERSION
	.align		4
        /*0000*/ 	.byte	0x04, 0x37
        /*0002*/ 	.short	(.L_5259 - .L_5258)
.L_5258:
        /*0004*/ 	.word	0x00000082


	//----- nvinfo : EIATTR_SW2861232_WAR
	.align		4
.L_5259:
        /*0008*/ 	.byte	0x01, 0x35
	.zero		2


	//----- nvinfo : EIATTR_PARAM_CBANK
	.align		4
        /*000c*/ 	.byte	0x04, 0x0a
        /*000e*/ 	.short	(.L_5261 - .L_5260)
	.align		4
.L_5260:
        /*0010*/ 	.word	index@(.nv.constant0._ZN43_GLOBAL__N__9ae7fba5_10_SoftMax_cu_9f978f6320softmax_warp_forwardIN3c104HalfES2_fLi1ELb0ELb1EEEvPT0_PKT_iiiPKbib)
        /*0014*/ 	.short	0x0160
        /*0016*/ 	.short	0x002d


	//----- nvinfo : EIATTR_CBANK_PARAM_SIZE
	.align		4
.L_5261:
        /*0018*/ 	.byte	0x03, 0x19
        /*001a*/ 	.short	0x002d


	//----- nvinfo : EIATTR_KPARAM_INFO
	.align		4
        /*001c*/ 	.byte	0x04, 0x17
        /*001e*/ 	.short	(.L_5263 - .L_5262)
.L_5262:
        /*0020*/ 	.word	0x00000000
        /*0024*/ 	.short	0x0007
        /*0026*/ 	.short	0x002c
        /*0028*/ 	.byte	0x00, 0xf0, 0x05, 0x00


	//----- nvinfo : EIATTR_KPARAM_INFO
	.align		4
.L_5263:
        /*002c*/ 	.byte	0x04, 0x17
        /*002e*/ 	.short	(.L_5265 - .L_5264)
.L_5264:
        /*0030*/ 	.word	0x00000000
        /*0034*/ 	.short	0x0006
        /*0036*/ 	.short	0x0028
        /*0038*/ 	.byte	0x00, 0xf0, 0x11, 0x00


	//----- nvinfo : EIATTR_KPARAM_INFO
	.align		4
.L_5265:
        /*003c*/ 	.byte	0x04, 0x17
        /*003e*/ 	.short	(.L_5267 - .L_5266)
.L_5266:
        /*0040*/ 	.word	0x00000000
        /*0044*/ 	.short	0x0005
        /*0046*/ 	.short	0x0020
        /*0048*/ 	.byte	0x00, 0xf0, 0x21, 0x00


	//----- nvinfo : EIATTR_KPARAM_INFO
	.align		4
.L_5267:
        /*004c*/ 	.byte	0x04, 0x17
        /*004e*/ 	.short	(.L_5269 - .L_5268)
.L_5268:
        /*0050*/ 	.word	0x00000000
        /*0054*/ 	.short	0x0004
        /*0056*/ 	.short	0x0018
        /*0058*/ 	.byte	0x00, 0xf0, 0x11, 0x00


	//----- nvinfo : EIATTR_KPARAM_INFO
	.align		4
.L_5269:
        /*005c*/ 	.byte	0x04, 0x17
        /*005e*/ 	.short	(.L_5271 - .L_5270)
.L_5270:
        /*0060*/ 	.word	0x00000000
        /*0064*/ 	.short	0x0003
        /*0066*/ 	.short	0x0014
        /*0068*/ 	.byte	0x00, 0xf0, 0x11, 0x00


	//----- nvinfo : EIATTR_KPARAM_INFO
	.align		4
.L_5271:
        /*006c*/ 	.byte	0x04, 0x17
        /*006e*/ 	.short	(.L_5273 - .L_5272)
.L_5272:
        /*0070*/ 	.word	0x00000000
        /*0074*/ 	.short	0x0002
        /*0076*/ 	.short	0x0010
        /*0078*/ 	.byte	0x00, 0xf0, 0x11, 0x00


	//----- nvinfo : EIATTR_KPARAM_INFO
	.align		4
.L_5273:
        /*007c*/ 	.byte	0x04, 0x17
        /*007e*/ 	.short	(.L_5275 - .L_5274)
.L_5274:
        /*0080*/ 	.word	0x00000000
        /*0084*/ 	.short	0x0001
        /*0086*/ 	.short	0x0008
        /*0088*/ 	.byte	0x00, 0xf0, 0x21, 0x00


	//----- nvinfo : EIATTR_KPARAM_INFO
	.align		4
.L_5275:
        /*008c*/ 	.byte	0x04, 0x17
        /*008e*/ 	.short	(.L_5277 - .L_5276)
.L_5276:
        /*0090*/ 	.word	0x00000000
        /*0094*/ 	.short	0x0000
        /*0096*/ 	.short	0x0000
        /*0098*/ 	.byte	0x00, 0xf0, 0x21, 0x00


	//----- nvinfo : EIATTR_MAXREG_COUNT
	.align		4
.L_5277:
        /*009c*/ 	.byte	0x03, 0x1b
        /*009e*/ 	.short	0x00ff


	//----- nvinfo : EIATTR_MERCURY_ISA_VERSION
	.align		4
        /*00a0*/ 	.byte	0x03, 0x5f
        /*00a2*/ 	.short	0x0000


	//----- nvinfo : EIATTR_COOP_GROUP_MASK_REGIDS
	.align		4
        /*00a4*/ 	.byte	0x04, 0x29
        /*00a6*/ 	.short	(.L_5279 - .L_5278)


	//   ....[0]....
.L_5278:
        /*00a8*/ 	.word	0xffffffff


	//   ....[1]....
        /*00ac*/ 	.word	0xffffffff


	//   ....[2]....
        /*00b0*/ 	.word	0xffffffff


	//   ....[3]....
        /*00b4*/ 	.word	0xffffffff


	//----- nvinfo : EIATTR_COOP_GROUP_INSTR_OFFSETS
	.align		4
.L_5279:
        /*00b8*/ 	.byte	0x04, 0x28
        /*00ba*/ 	.short	(.L_5281 - .L_5280)


	//   ....[0]....
.L_5280:
        /*00bc*/ 	.word	0x00000620


	//   ....[1]....
        /*00c0*/ 	.word	0x00000640


	//   ....[2]....
        /*00c4*/ 	.word	0x00000960


	//   ....[3]....
        /*00c8*/ 	.word	0x00000970


	//----- nvinfo : EIATTR_EXIT_INSTR_OFFSETS
	.align		4
.L_5281:
        /*00cc*/ 	.byte	0x04, 0x1c
        /*00ce*/ 	.short	(.L_5283 - .L_5282)


	//   ....[0]....
.L_5282:
        /*00d0*/ 	.word	0x00000980


	//   ....[1]....
        /*00d4*/ 	.word	0x00000a90


	//   ....[2]....
        /*00d8*/ 	.word	0x00000aa0


	//   ....[3]....
        /*00dc*/ 	.word	0x00000b60


	//----- nvinfo : EIATTR_CRS_STACK_SIZE
	.align		4
.L_5283:
        /*00e0*/ 	.byte	0x04, 0x1e
        /*00e2*/ 	.short	(.L_5285 - .L_5284)
.L_5284:
        /*00e4*/ 	.word	0x00000000
.L_5285:


//--------------------- .nv.info._ZN43_GLOBAL__N__9ae7fba5_10_SoftMax_cu_9f978f6320softmax_warp_forwardIN3c104HalfES2_fLi0ELb0ELb1EEEvPT0_PKT_iiiPKbib --------------------------
	.section	.nv.info._ZN43_GLOBAL__N__9ae7fba5_10_SoftMax_cu_9f978f6320softmax_warp_forwardIN3c104HalfES2_fLi0ELb0ELb1EEEvPT0_PKT_iiiPKbib,"",@"SHT_CUDA_INFO"
	.sectionflags	@""
	.align	4


	//----- nvinfo : EIATTR_CUDA_API_VERSION
	.align		4
        /*0000*/ 	.byte	0x04, 0x37
        /*0002*/ 	.short	(.L_5287 - .L_5286)
.L_5286:
        /*0004*/ 	.word	0x00000082


	//----- nvinfo : EIATTR_SW2861232_WAR
	.align		4
.L_5287:
        /*0008*/ 	.byte	0x01, 0x35
	.zero		2


	//----- nvinfo : EIATTR_PARAM_CBANK
	.align		4
        /*000c*/ 	.byte	0x04, 0x0a
        /*000e*/ 	.short	(.L_5289 - .L_5288)
	.align		4
.L_5288:
        /*0010*/ 	.word	index@(.nv.constant0._ZN43_GLOBAL__N__9ae7fba5_10_SoftMax_cu_9f978f6320softmax_warp_forwardIN3c104HalfES2_fLi0ELb0ELb1EEEvPT0_PKT_iiiPKbib)
        /*0014*/ 	.short	0x0160
        /*0016*/ 	.short	0x002d


	//----- nvinfo : EIATTR_CBANK_PARAM_SIZE
	.align		4
.L_5289:
        /*0018*/ 	.byte	0x03, 0x19
        /*001a*/ 	.short	0x002d


	//----- nvinfo : EIATTR_KPARAM_INFO
	.align		4
        /*001c*/ 	.byte	0x04, 0x17
        /*001e*/ 	.short	(.L_5291 - .L_5290)
.L_5290:
        /*0020*/ 	.word	0x00000000
        /*0024*/ 	.short	0x0007
        /*0026*/ 	.short	0x002c
        /*0028*/ 	.byte	0x00, 0xf0, 0x05, 0x00


	//----- nvinfo : EIATTR_KPARAM_INFO
	.align		4
.L_5291:
        /*002c*/ 	.byte	0x04, 0x17
        /*002e*/ 	.short	(.L_5293 - .L_5292)
.L_5292:
        /*0030*/ 	.word	0x00000000
        /*0034*/ 	.short	0x0006
        /*0036*/ 	.short	0x0028
        /*0038*/ 	.byte	0x00, 0xf0, 0x11, 0x00


	//----- nvinfo : EIATTR_KPARAM_INFO
	.align		4
.L_5293:
        /*003c*/ 	.byte	0x04, 0x17
        /*003e*/ 	.short	(.L_5295 - .L_5294)
.L_5294:
        /*0040*/ 	.word	0x00000000
        /*0044*/ 	.short	0x0005
        /*0046*/ 	.short	0x0020
        /*0048*/ 	.byte	0x00, 0xf0, 0x21, 0x00


	//----- nvinfo : EIATTR_KPARAM_INFO
	.align		4
.L_5295:
        /*004c*/ 	.byte	0x04, 0x17
        /*004e*/ 	.short	(.L_5297 - .L_5296)
.L_5296:
        /*0050*/ 	.word	0x00000000
        /*0054*/ 	.short	0x0004
        /*0056*/ 	.short	0x0018
        /*0058*/ 	.byte	0x00, 0xf0, 0x11, 0x00


	//----- nvinfo : EIATTR_KPARAM_INFO
	.align		4
.L_5297:
        /*005c*/ 	.byte	0x04, 0x17
        /*005e*/ 	.short	(.L_5299 - .L_5298)
.L_5298:
        /*0060*/ 	.word	0x00000000
        /*0064*/ 	.short	0x0003
        /*0066*/ 	.short	0x0014
        /*0068*/ 	.byte	0x00, 0xf0, 0x11, 0x00


	//----- nvinfo : EIATTR_KPARAM_INFO
	.align		4
.L_5299:
        /*006c*/ 	.byte	0x04, 0x17
        /*006e*/ 	.short	(.L_5301 - .L_5300)
.L_5300:
        /*0070*/ 	.word	0x00000000
        /*0074*/ 	.short	0x0002
        /*0076*/ 	.short	0x0010
        /*0078*/ 	.byte	0x00, 0xf0, 0x11, 0x00


	//----- nvinfo : EIATTR_KPARAM_INFO
	.align		4
.L_5301:
        /*007c*/ 	.byte	0x04, 0x17
        /*007e*/ 	.short	(.L_5303 - .L_5302)
.L_5302:
        /*0080*/ 	.word	0x00000000
        /*0084*/ 	.short	0x0001
        /*0086*/ 	.short	0x0008
        /*0088*/ 	.byte	0x00, 0xf0, 0x21, 0x00


	//----- nvinfo : EIATTR_KPARAM_INFO
	.align		4
.L_5303:
        /*008c*/ 	.byte	0x04, 0x17
        /*008e*/ 	.short	(.L_5305 - .L_5304)
.L_5304:
        /*0090*/ 	.word	0x00000000
        /*0094*/ 	.short	0x0000
        /*0096*/ 	.short	0x0000
        /*0098*/ 	.byte	0x00, 0xf0, 0x21, 0x00


	//----- nvinfo : EIATTR_MAXREG_COUNT
	.align		4
.L_5305:
        /*009c*/ 	.byte	0x03, 0x1b
        /*009e*/ 	.short	0x00ff


	//----- nvinfo : EIATTR_MERCURY_ISA_VERSION
	.align		4
        /*00a0*/ 	.byte	0x03, 0x5f
        /*00a2*/ 	.short	0x0000


	//----- nvinfo : EIATTR_EXIT_INSTR_OFFSETS
	.align		4
        /*00a4*/ 	.byte	0x04, 0x1c
        /*00a6*/ 	.short	(.L_5307 - .L_5306)


	//   ....[0]....
.L_5306:
        /*00a8*/ 	.word	0x000008e0


	//   ....[1]....
        /*00ac*/ 	.word	0x000009d0


	//   ....[2]....
        /*00b0*/ 	.word	0x000009e0


	//   ....[3]....
        /*00b4*/ 	.word	0x00000aa0


	//----- nvinfo : EIATTR_CRS_STACK_SIZE
	.align		4
.L_5307:
        /*00b8*/ 	.byte	0x04, 0x1e
        /*00ba*/ 	.short	(.L_5309 - .L_5308)
.L_5308:
        /*00bc*/ 	.word	0x00000000
.L_5309:


//--------------------- .nv.info._ZN43_GLOBAL__N__9ae7fba5_10_SoftMax_cu_9f978f6320softmax_warp_forwardIfffLi11ELb0ELb1EEEvPT0_PKT_iiiPKbib --------------------------
	.section	.nv.info._ZN43_GLOBAL__N__9ae7fba5_10_SoftMax_cu_9f978f6320softmax_warp_forwardIfffLi11ELb0ELb1EEEvPT0_PKT_iiiPKbib,"",@"SHT_CUDA_INFO"
	.sectionflags	@""
	.align	4


	//----- nvinfo : EIATTR_CUDA_API_VERSION
	.align		4
        /*0000*/ 	.byte	0x04, 0x37
        /*0002*/ 	.short	(.L_5311 - .L_5310)
.L_5310:
        /*0004*/ 	.word	0x00000082


	//----- nvinfo : EIATTR_SW2861232_WAR
	.align		4
.L_5311:
        /*0008*/ 	.byte	0x01, 0x35
	.zero		2


	//----- nvinfo : EIATTR_PARAM_CBANK
	.align		4
        /*000c*/ 	.byte	0x04, 0x0a
        /*000e*/ 	.short	(.L_5313 - .L_5312)
	.align		4
.L_5312:
        /*0010*/ 	.word	index@(.nv.constant0._ZN43_GLOBAL__N__9ae7fba5_10_SoftMax_cu_9f978f6320softmax_warp_forwardIfffLi11ELb0ELb1EEEvPT0_PKT_iiiPKbib)
        /*0014*/ 	.short	0x0160
        /*0016*/ 	.short	0x002d


	//----- nvinfo : EIATTR_CBANK_PARAM_SIZE
	.align		4
.L_5313:
        /*0018*/ 	.byte	0x03, 0x19
        /*001a*/ 	.short	0x002d


	//----- nvinfo : EIATTR_KPARAM_INFO
	.align		4
        /*001c*/ 	.byte	0x04, 0x17
        /*001e*/ 	.short	(.L_5315 - .L_5314)
.L_5314:
        /*0020*/ 	.word	0x00000000
        /*0024*/ 	.short	0x0007
        /*0026*/ 	.short	0x002c
        /*0028*/ 	.byte	0x00, 0xf0, 0x05, 0x00


	//----- nvinfo : EIATTR_KPARAM_INFO
	.align		4
.L_5315:
        /*002c*/ 	.byte	0x04, 0x17
        /*002e*/ 	.short	(.L_5317 - .L_5316)
.L_5316:
        /*0030*/ 	.word	0x00000000
        /*0034*/ 	.short	0x0006
        /*0036*/ 	.short	0x0028
        /*0038*/ 	.byte	0x00, 0xf0, 0x11, 0x00


	//----- nvinfo : EIATTR_KPARAM_INFO
	.align		4
.L_5317:
        /*003c*/ 	.byte	0x04, 0x17
        /*003e*/ 	.short	(.L_5319 - .L_5318)
.L_5318:
        /*0040*/ 	.word	0x00000000
        /*0044*/ 	.short	0x0005
        /*0046*/ 	.short	0x0020
        /*0048*/ 	.byte	0x00, 0xf0, 0x21, 0x00


	//----- nvinfo : EIATTR_KPARAM_INFO
	.align		4
.L_5319:
        /*004c*/ 	.byte	0x04, 0x17
        /*004e*/ 	.short	(.L_5321 - .L_5320)
.L_5320:
        /*0050*/ 	.word	0x00000000
        /*0054*/ 	.short	0x0004
        /*0056*/ 	.short	0x0018
        /*0058*/ 	.byte	0x00, 0xf0, 0x11, 0x00


	//----- nvinfo : EIATTR_KPARAM_INFO
	.align		4
.L_5321:
        /*005c*/ 	.byte	0x04, 0x17
        /*005e*/ 	.short	(.L_5323 - .L_5322)
.L_5322:
        /*0060*/ 	.word	0x00000000
        /*0064*/ 	.short	0x0003
        /*0066*/ 	.short	0x0014
        /*0068*/ 	.byte	0x00, 0xf0, 0x11, 0x00


	//----- nvinfo : EIATTR_KPARAM_INFO
	.align		4
.L_5323:
        /*006c*/ 	.byte	0x04, 0x17
        /*006e*/ 	.short	(.L_5325 - .L_5324)
.L_5324:
        /*0070*/ 	.word	0x00000000
        /*0074*/ 	.short	0x0002
        /*0076*/ 	.short	0x0010
        /*0078*/ 	.byte	0x00, 0xf0, 0x11, 0x00


	//----- nvinfo : EIATTR_KPARAM_INFO
	.align		4
.L_5325:
        /*007c*/ 	.byte	0x04, 0x17
        /*007e*/ 	.short	(.L_5327 - .L_5326)
.L_5326:
        /*0080*/ 	.word	0x00000000
        /*0084*/ 	.short	0x0001
        /*0086*/ 	.short	0x0008
        /*0088*/ 	.byte	0x00, 0xf0, 0x21, 0x00


	//----- nvinfo : EIATTR_KPARAM_INFO
	.align		4
.L_5327:
        /*008c*/ 	.byte	0x04, 0x17
        /*008e*/ 	.short	(.L_5329 - .L_5328)
.L_5328:
        /*0090*/ 	.word	0x00000000
        /*0094*/ 	.short	0x0000
        /*0096*/ 	.short	0x0000
        /*0098*/ 	.byte	0x00, 0xf0, 0x21, 0x00


	//----- nvinfo : EIATTR_MAXREG_COUNT
	.align		4
.L_5329:
        /*009c*/ 	.byte	0x03, 0x1b
        /*009e*/ 	.short	0x00ff


	//----- nvinfo : EIATTR_MERCURY_ISA_VERSION
	.align		4
        /*00a0*/ 	.byte	0x03, 0x5f
        /*00a2*/ 	.short	0x0000


	//----- nvinfo : EIATTR_COOP_GROUP_MASK_REGIDS
	.align		4
        /*00a4*/ 	.byte	0x04, 0x29
        /*00a6*/ 	.short	(.L_5331 - .L_5330)


	//   ....[0]....
.L_5330:
        /*00a8*/ 	.word	0xffffffff


	//   ....[1]....
        /*00ac*/ 	.word	0xffffffff


	//   ....[2]....
        /*00b0*/ 	.word	0xffffffff


	//   ....[3]....
        /*00b4*/ 	.word	0xffffffff


	//   ....[4]....
        /*00b8*/ 	.word	0xffffffff


	//   ....[5]....
        /*00bc*/ 	.word	0xffffffff


	//   ....[6]....
        /*00c0*/ 	.word	0xffffffff


	//   ....[7]....
        /*00c4*/ 	.word	0xffffffff


	//   ....[8]....
        /*00c8*/ 	.word	0xffffffff


	//   ....[9]....
        /*00cc*/ 	.word	0xffffffff


	//----- nvinfo : EIATTR_COOP_GROUP_INSTR_OFFSETS
	.align		4
.L_5331:
        /*00d0*/ 	.byte	0x04, 0x28
        /*00d2*/ 	.short	(.L_5333 - .L_5332)


	//   ....[0]....
.L_5332:
        /*00d4*/ 	.word	0x00004a30


	//   ....[1]....
        /*00d8*/ 	.word	0x00004a60


	//   ....[2]....
        /*00dc*/ 	.word	0x00004a90


	//   ....[3]....
        /*00e0*/ 	.word	0x00004ae0


	//   ....[4]....
        /*00e4*/ 	.word	0x00004b20


	//   ....[5]....
        /*00e8*/ 	.word	0x000076c0


	//   ....[6]....
        /*00ec*/ 	.word	0x000076f0


	//   ....[7]....
        /*00f0*/ 	.word	0x00007710


	//   ....[8]....
        /*00f4*/ 	.word	0x00007730


	//   ....[9]....
        /*00f8*/ 	.word	0x00007750


	//----- nvinfo : EIATTR_EXIT_INSTR_OFFSETS
	.align		4
.L_5333:
        /*00fc*/ 	.byte	0x04, 0x1c
        /*00fe*/ 	.short	(.L_5335 - .L_5334)


	//   ....[0]....
.L_5334:
        /*0100*/ 	.word	0x00007760


	//   ....[1]....
        /*0104*/ 	.word	0x00007790


	//   ....[2]....
        /*0108*/ 	.word	0x00007830


	//   ....[3]....
        /*010c*/ 	.word	0x00007890


	//   ....[4]....
        /*0110*/ 	.word	0x000078f0


	//   ....[5]....
        /*0114*/ 	.word	0x00007950


	//   ....[6]....
        /*0118*/ 	.word	0x000079b0


	//   ....[7]....
        /*011c*/ 	.word	0x00007a10


	//   ....[8]....
        /*0120*/ 	.word	0x00007a70


	//   ....[9]....
        /*0124*/ 	.word	0x00007ad0


	//   ....[10]....
        /*0128*/ 	.word	0x00007b30


	//   ....[11]....
        /*012c*/ 	.word	0x00007b90


	//   ....[12]....
        /*0130*/ 	.word	0x00007bf0


	//   ....[13]....
        /*0134*/ 	.word	0x00007c50


	//   ....[14]....
        /*0138*/ 	.word	0x00007cb0


	//   ....[15]....
        /*013c*/ 	.word	0x00007d10


	//   ....[16]....
        /*0140*/ 	.word	0x00007d70


	//   ....[17]....
        /*0144*/ 	.word	0x00007dd0


	//   ....[18]....
        /*0148*/ 	.word	0x00007e30


	//   ....[19]....
        /*014c*/ 	.word	0x00007e90


	//   ....[20]....
        /*0150*/ 	.word	0x00007ef0


	//   ....[21]....
        /*0154*/ 	.word	0x00007f50


	//   ....[22]....
        /*0158*/ 	.word	0x00007fb0


	//   ....[23]....
        /*015c*/ 	.word	0x00008010


	//   ....[24]....
        /*0160*/ 	.word	0x00008070


	//   ....[25]....
        /*0164*/ 	.word	0x000080d0


	//   ....[26]....
        /*0168*/ 	.word	0x00008130


	//   ....[27]....
        /*016c*/ 	.word	0x00008190


	//   ....[28]....
        /*0170*/ 	.word	0x000081f0


	//   ....[29]....
        /*0174*/ 	.word	0x00008250


	//   ....[30]....
        /*0178*/ 	.word	0x000082b0


	//   ....[31]....
        /*017c*/ 	.word	0x00008310


	//   ....[32]....
        /*0180*/ 	.word	0x00008370


	//   ....[33]....
        /*0184*/ 	.word	0x000083d0


	//   ....[34]....
        /*0188*/ 	.word	0x00008430


	//   ....[35]....
        /*018c*/ 	.word	0x00008490


	//   ....[36]....
        /*0190*/ 	.word	0x000084f0


	//   ....[37]....
        /*0194*/ 	.word	0x00008550


	//   ....[38]....
        /*0198*/ 	.word	0x000085b0


	//   ....[39]....
        /*019c*/ 	.word	0x00008610


	//   ....[40]....
        /*01a0*/ 	.word	0x00008670


	//   ....[41]....
        /*01a4*/ 	.word	0x000086d0


	//   ....[42]....
        /*01a8*/ 	.word	0x00008730


	//   ....[43]....
        /*01ac*/ 	.word	0x00008790


	//   ....[44]....
        /*01b0*/ 	.word	0x000087f0


	//   ....[45]....
        /*01b4*/ 	.word	0x00008850


	//   ....[46]....
        /*01b8*/ 	.word	0x000088b0


	//   ....[47]....
        /*01bc*/ 	.word	0x00008910


	//   ....[48]....
        /*01c0*/ 	.word	0x00008970


	//   ....[49]....
        /*01c4*/ 	.word	0x000089d0


	//   ....[50]....
        /*01c8*/ 	.word	0x00008a30


	//   ....[51]....
        /*01cc*/ 	.word	0x00008a90


	//   ....[52]....
        /*01d0*/ 	.word	0x00008af0


	//   ....[53]....
        /*01d4*/ 	.word	0x00008b50


	//   ....[54]....
        /*01d8*/ 	.word	0x00008bb0


	//   ....[55]....
        /*01dc*/ 	.word	0x00008c10


	//   ....[56]....
        /*01e0*/ 	.word	0x00008c70


	//   ....[57]....
        /*01e4*/ 	.word	0x00008cd0


	//   ....[58]....
        /*01e8*/ 	.word	0x00008d30


	//   ....[59]....
        /*01ec*/ 	.word	0x00008d90


	//   ....[60]....
        /*01f0*/ 	.word	0x00008df0


	//   ....[61]....
        /*01f4*/ 	.word	0x00008e50


	//   ....[62]....
        /*01f8*/ 	.word	0x00008eb0


	//   ....[63]....
        /*01fc*/ 	.word	0x00008f10


	//   ....[64]....
        /*0200*/ 	.word	0x00008f70


	//   ....[65]....
        /*0204*/ 	.word	0x00008fc0


	//----- nvinfo : EIATTR_CRS_STACK_SIZE
	.align		4
.L_5335:
        /*0208*/ 	.byte	0x04, 0x1e
        /*020a*/ 	.short	(.L_5337 - .L_5336)
.L_5336:
        /*020c*/ 	.word	0x00000000
.L_5337:


//--------------------- .nv.info._ZN43_GLOBAL__N__9ae7fba5_10_SoftMax_cu_9f978f6320softmax_warp_forwardIfffLi10ELb0ELb1EEEvPT0_PKT_iiiPKbib --------------------------
	.section	.nv.info._ZN43_GLOBAL__N__9ae7fba5_10_SoftMax_cu_9f978f6320softmax_warp_forwardIfffLi10ELb0ELb1EEEvPT0_PKT_iiiPKbib,"",@"SHT_CUDA_INFO"
	.sectionflags	@""
	.align	4


	//----- nvinfo : EIATTR_CUDA_API_VERSION
	.align		4
        /*0000*/ 	.byte	0x04, 0x37
        /*0002*/ 	.short	(.L_5339 - .L_5338)
.L_5338:
        /*0004*/ 	.word	0x00000082


	//----- nvinfo : EIATTR_SW2861232_WAR
	.align		4
.L_5339:
        /*0008*/ 	.byte	0x01, 0x35
	.zero		2


	//----- nvinfo : EIATTR_PARAM_CBANK
	.align		4
        /*000c*/ 	.byte	0x04, 0x0a
        /*000e*/ 	.short	(.L_5341 - .L_5340)
	.align		4
.L_5340:
        /*0010*/ 	.word	index@(.nv.constant0._ZN43_GLOBAL__N__9ae7fba5_10_SoftMax_cu_9f978f6320softmax_warp_forwardIfffLi10ELb0ELb1EEEvPT0_PKT_iiiPKbib)
        /*0014*/ 	.short	0x0160
        /*0016*/ 	.short	0x002d


	//----- nvinfo : EIATTR_CBANK_PARAM_SIZE
	.align		4
.L_5341:
        /*0018*/ 	.byte	0x03, 0x19
        /*001a*/ 	.short	0x002d


	//----- nvinfo : EIATTR_KPARAM_INFO
	.align		4
        /*001c*/ 	.byte	0x04, 0x17
        /*001e*/ 	.short	(.L_5343 - .L_5342)
.L_5342:
        /*0020*/ 	.word	0x00000000
        /*0024*/ 	.short	0x0007
        /*0026*/ 	.short	0x002c
        /*0028*/ 	.byte	0x00, 0xf0, 0x05, 0x00


	//----- nvinfo : EIATTR_KPARAM_INFO
	.align		4
.L_5343:
        /*002c*/ 	.byte	0x04, 0x17
        /*002e*/ 	.short	(.L_5345 - .L_5344)
.L_5344:
        /*0030*/ 	.word	0x00000000
        /*0034*/ 	.short	0x0006
        /*0036*/ 	.short	0x0028
        /*0038*/ 	.byte	0x00, 0xf0, 0x11, 0x00


	//----- nvinfo : EIATTR_KPARAM_INFO
	.align		4
.L_5345:
        /*003c*/ 	.byte	0x04, 0x17
        /*003e*/ 	.short	(.L_5347 - .L_5346)
.L_5346:
        /*0040*/ 	.word	0x00000000
        /*0044*/ 	.short	0x0005
        /*0046*/ 	.short	0x0020
        /*0048*/ 	.byte	0x00, 0xf0, 0x21, 0x00


	//----- nvinfo : EIATTR_KPARAM_INFO
	.align		4
.L_5347:
        /*004c*/ 	.byte	0x04, 0x17
        /*004e*/ 	.short	(.L_5349 - .L_5348)
.L_5348:
        /*0050*/ 	.word	0x00000000
        /*0054*/ 	.short	0x0004
        /*0056*/ 	.short	0x0018
        /*0058*/ 	.byte	0x00, 0xf0, 0x11, 0x00


	//----- nvinfo : EIATTR_KPARAM_INFO
	.align		4
.L_5349:
        /*005c*/ 	.byte	0x04, 0x17
        /*005e*/ 	.short	(.L_5351 - .L_5350)
.L_5350:
        /*0060*/ 	.word	0x00000000
        /*0064*/ 	.short	0x0003
        /*0066*/ 	.short	0x0014
        /*0068*/ 	.byte	0x00, 0xf0, 0x11, 0x00


	//----- nvinfo : EIATTR_KPARAM_INFO
	.align		4
.L_5351:
        /*006c*/ 	.byte	0x04, 0x17
        /*006e*/ 	.short	(.L_5353 - .L_5352)
.L_5352:
        /*0070*/ 	.word	0x00000000
        /*0074*/ 	.short	0x0002
        /*0076*/ 	.short	0x0010
        /*0078*/ 	.byte	0x00, 0xf0, 0x11, 0x00


	//----- nvinfo : EIATTR_KPARAM_INFO
	.align		4
.L_5353:
        /*007c*/ 	.byte	0x04, 0x17
        /*007e*/ 	.short	(.L_5355 - .L_5354)
.L_5354:
        /*0080*/ 	.word	0x00000000
        /*0084*/ 	.short	0x0001
        /*0086*/ 	.short	0x0008
        /*0088*/ 	.byte	0x00, 0xf0, 0x21, 0x00


	//----- nvinfo : EIATTR_KPARAM_INFO
	.align		4
.L_5355:
        /*008c*/ 	.byte	0x04, 0x17
        /*008e*/ 	.short	(.L_5357 - .L_5356)
.L_5356:
        /*0090*/ 	.word	0x00000000
        /*0094*/ 	.short	0x0000
        /*0096*/ 	.short	0x0000
        /*0098*/ 	.byte	0x00, 0xf0, 0x21, 0x00


	//----- nvinfo : EIATTR_MAXREG_COUNT
	.align		4
.L_5357:
        /*009c*/ 	.byte	0x03, 0x1b
        /*009e*/ 	.short	0x00ff


	//----- nvinfo : EIATTR_MERCURY_ISA_VERSION
	.align		4
        /*00a0*/ 	.byte	0x03, 0x5f
        /*00a2*/ 	.short	0x0000


	//----- nvinfo : EIATTR_COOP_GROUP_MASK_REGIDS
	.align		4
        /*00a4*/ 	.byte	0x04, 0x29
        /*00a6*/ 	.short	(.L_5359 - .L_5358)


	//   ....[0]....
.L_5358:
        /*00a8*/ 	.word	0xffffffff


	//   ....[1]....
        /*00ac*/ 	.word	0xffffffff


	//   ....[2]....
        /*00b0*/ 	.word	0xffffffff


	//   ....[3]....
        /*00b4*/ 	.word	0xffffffff


	//   ....[4]....
        /*00b8*/ 	.word	0xffffffff


	//   ....[5]....
        /*00bc*/ 	.word	0xffffffff


	//   ....[6]....
        /*00c0*/ 	.word	0xffffffff


	//   ....[7]....
        /*00c4*/ 	.word	0xffffffff


	//   ....[8]....
        /*00c8*/ 	.word	0xffffffff


	//   ....[9]....
        /*00cc*/ 	.word	0xffffffff


	//----- nvinfo : EIATTR_COOP_GROUP_INSTR_OFFSETS
	.align		4
.L_5359:
        /*00d0*/ 	.byte	0x04, 0x28
        /*00d2*/ 	.short	(.L_5361 - .L_5360)


	//   ....[0]....
.L_5360:
        /*00d4*/ 	.word	0x00002420


	//   ....[1]....
        /*00d8*/ 	.word	0x00002450


	//   ....[2]....
        /*00dc*/ 	.word	0x00002480


	//   ....[3]....
        /*00e0*/ 	.word	0x000024c0


	//   ....[4]....
        /*00e4*/ 	.word	0x000024f0


	//   ....[5]....
        /*00e8*/ 	.word	0x000039e0


	//   ....[6]....
        /*00ec*/ 	.word	0x00003a10


	//   ....[7]....
        /*00f0*/ 	.word	0x00003a30


	//   ....[8]....
        /*00f4*/ 	.word	0x00003a50


	//   ....[9]....
        /*00f8*/ 	.word	0x00003a70


	//----- nvinfo : EIATTR_EXIT_INSTR_OFFSETS
	.align		4
.L_5361:
        /*00fc*/ 	.byte	0x04, 0x1c
        /*00fe*/ 	.short	(.L_5363 - .L_5362)


	//   ....[0]....
.L_5362:
        /*0100*/ 	.word	0x00003a80


	//   ....[1]....
        /*0104*/ 	.word	0x00003ab0


	//   ....[2]....
        /*0108*/ 	.word	0x00003b60


	//   ....[3]....
        /*010c*/ 	.word	0x00003bc0


	//   ....[4]....
        /*0110*/ 	.word	0x00003c20


	//   ....[5]....
        /*0114*/ 	.word	0x00003c80


	//   ....[6]....
        /*0118*/ 	.word	0x00003ce0


	//   ....[7]....
        /*011c*/ 	.word	0x00003d40


	//   ....[8]....
        /*0120*/ 	.word	0x00003da0


	//   ....[9]....
        /*0124*/ 	.word	0x00003e00


	//   ....[10]....
        /*0128*/ 	.word	0x00003e60


	//   ....[11]....
        /*012c*/ 	.word	0x00003ec0


	//   ....[12]....
        /*0130*/ 	.word	0x00003f20


	//   ....[13]....
        /*0134*/ 	.word	0x00003f80


	//   ....[14]....
        /*0138*/ 	.word	0x00003fe0


	//   ....[15]....
        /*013c*/ 	.word	0x00004040


	//   ....[16]....
        /*0140*/ 	.word	0x000040a0


	//   ....[17]....
        /*0144*/ 	.word	0x00004100


	//   ....[18]....
        /*0148*/ 	.word	0x00004160


	//   ....[19]....
        /*014c*/ 	.word	0x000041c0


	//   ....[20]....
        /*0150*/ 	.word	0x00004220


	//   ....[21]....
        /*0154*/ 	.word	0x00004280


	//   ....[22]....
        /*0158*/ 	.word	0x000042e0


	//   ....[23]....
        /*015c*/ 	.word	0x00004340


	//   ....[24]....
        /*0160*/ 	.word	0x000043a0


	//   ....[25]....
        /*0164*/ 	.word	0x00004400


	//   ....[26]....
        /*0168*/ 	.word	0x00004460


	//   ....[27]....
        /*016c*/ 	.word	0x000044c0


	//   ....[28]....
        /*0170*/ 	.word	0x00004520


	//   ....[29]....
        /*0174*/ 	.word	0x00004580


	//   ....[30]....
        /*0178*/ 	.word	0x000045e0


	//   ....[31]....
        /*017c*/ 	.word	0x00004640


	//   ....[32]....
        /*0180*/ 	.word	0x000046a0


	//   ....[33]....
        /*0184*/ 	.word	0x000046f0


	//----- nvinfo : EIATTR_CRS_STACK_SIZE
	.align		4
.L_5363:
        /*0188*/ 	.byte	0x04, 0x1e
        /*018a*/ 	.short	(.L_5365 - .L_5364)
.L_5364:
        /*018c*/ 	.word	0x00000000
.L_5365:


//--------------------- .nv.info._ZN43_GLOBAL__N__9ae7fba5_10_SoftMax_cu_9f978f6320softmax_warp_forwardIfffLi9ELb0ELb1EEEvPT0_PKT_iiiPKbib --------------------------
	.section	.nv.info._ZN43_GLOBAL__N__9ae7fba5_10_SoftMax_cu_9f978f6320softmax_warp_forwardIfffLi9ELb0ELb1EEEvPT0_PKT_iiiPKbib,"",@"SHT_CUDA_INFO"
	.sectionflags	@""
	.align	4


	//----- nvinfo : EIATTR_CUDA_API_VERSION
	.align		4
        /*0000*/ 	.byte	0x04, 0x37
        /*0002*/ 	.short	(.L_5367 - .L_5366)
.L_5366:
        /*0004*/ 	.word	0x00000082


	//----- nvinfo : EIATTR_SW2861232_WAR
	.align		4
.L_5367:
        /*0008*/ 	.byte	0x01, 0x35
	.zero		2


	//----- nvinfo : EIATTR_PARAM_CBANK
	.align		4
        /*000c*/ 	.byte	0x04, 0x0a
        /*000e*/ 	.short	(.L_5369 - .L_5368)
	.align		4
.L_5368:
        /*0010*/ 	.word	index@(.nv.constant0._ZN43_GLOBAL__N__9ae7fba5_10_SoftMax_cu_9f978f6320softmax_warp_forwardIfffLi9ELb0ELb1EEEvPT0_PKT_iiiPKbib)
        /*0014*/ 	.short	0x0160
        /*0016*/ 	.short	0x002d


	//----- nvinfo : EIATTR_CBANK_PARAM_SIZE
	.align		4
.L_5369:
        /*0018*/ 	.byte	0x03, 0x19
        /*001a*/ 	.short	0x002d


	//----- nvinfo : EIATTR_KPARAM_INFO
	.align		4
        /*001c*/ 	.byte	0x04, 0x17
        /*001e*/ 	.short	(.L_5371 - .L_5370)
.L_5370:
        /*0020*/ 	.word	0x00000000
        /*0024*/ 	.short	0x0007
        /*0026*/ 	.short	0x002c
        /*0028*/ 	.byte	0x00, 0xf0, 0x05, 0x00


	//----- nvinfo : EIATTR_KPARAM_INFO
	.align		4
.L_5371:
        /*002c*/ 	.byte	0x04, 0x17
        /*002e*/ 	.short	(.L_5373 - .L_5372)
.L_5372:
        /*0030*/ 	.word	0x00000000
        /*0034*/ 	.short	0x0006
        /*0036*/ 	.short	0x0028
        /*0038*/ 	.byte	0x00, 0xf0, 0x11, 0x00


	//----- nvinfo : EIATTR_KPARAM_INFO
	.align		4
.L_5373:
        /*003c*/ 	.byte	0x04, 0x17
        /*003e*/ 	.short	(.L_5375 - .L_5374)
.L_5374:
        /*0040*/ 	.word	0x00000000
        /*0044*/ 	.short	0x0005
        /*0046*/ 	.short	0x0020
        /*0048*/ 	.byte	0x00, 0xf0, 0x21, 0x00


	//----- nvinfo : EIATTR_KPARAM_INFO
	.align		4
.L_5375:
        /*004c*/ 	.byte	0x04, 0x17
        /*004e*/ 	.short	(.L_5377 - .L_5376)
.L_5376:
        /*0050*/ 	.word	0x00000000
        /*0054*/ 	.short	0x0004
        /*0056*/ 	.short	0x0018
        /*0058*/ 	.byte	0x00, 0xf0, 0x11, 0x00


	//----- nvinfo : EIATTR_KPARAM_INFO
	.align		4
.L_5377:
        /*005c*/ 	.byte	0x04, 0x17
        /*005e*/ 	.short	(.L_5379 - .L_5378)
.L_5378:
        /*0060*/ 	.word	0x00000000
        /*0064*/ 	.short	0x0003
        /*0066*/ 	.short	0x0014
        /*0068*/ 	.byte	0x00, 0xf0, 0x11, 0x00


	//----- nvinfo : EIATTR_KPARAM_INFO
	.align		4
.L_5379:
        /*006c*/ 	.byte	0x04, 0x17
        /*006e*/ 	.short	(.L_5381 - .L_5380)
.L_5380:
        /*0070*/ 	.word	0x00000000
        /*0074*/ 	.short	0x0002
        /*0076*/ 	.short	0x0010
        /*0078*/ 	.byte	0x00, 0xf0, 0x11, 0x00


	//----- nvinfo : EIATTR_KPARAM_INFO
	.align		4
.L_5381:
        /*007c*/ 	.byte	0x04, 0x17
        /*007e*/ 	.short	(.L_5383 - .L_5382)
.L_5382:
        /*0080*/ 	.word	0x00000000
        /*0084*/ 	.short	0x0001
        /*0086*/ 	.short	0x0008
        /*0088*/ 	.byte	0x00, 0xf0, 0x21, 0x00


	//----- nvinfo : EIATTR_KPARAM_INFO
	.align		4
.L_5383:
        /*008c*/ 	.byte	0x04, 0x17
        /*008e*/ 	.short	(.L_5385 - .L_5384)
.L_5384:
        /*0090*/ 	.word	0x00000000
        /*0094*/ 	.short	0x0000
        /*0096*/ 	.short	0x0000
        /*0098*/ 	.byte	0x00, 0xf0, 0x21, 0x00


	//----- nvinfo : EIATTR_MAXREG_COUNT
	.align		4
.L_5385:
        /*009c*/ 	.byte	0x03, 0x1b
        /*009e*/ 	.short	0x00ff


	//----- nvinfo : EIATTR_MERCURY_ISA_VERSION
	.align		4
        /*00a0*/ 	.byte	0x03, 0x5f
        /*00a2*/ 	.short	0x0000


	//----- nvinfo : EIATTR_COOP_GROUP_MASK_REGIDS
	.align		4
        /*00a4*/ 	.byte	0x04, 0x29
        /*00a6*/ 	.short	(.L_5387 - .L_5386)


	//   ....[0]....
.L_5386:
        /*00a8*/ 	.word	0xffffffff


	//   ....[1]....
        /*00ac*/ 	.word	0xffffffff


	//   ....[2]....
        /*00b0*/ 	.word	0xffffffff


	//   ....[3]....
        /*00b4*/ 	.word	0xffffffff


	//   ....[4]....
        /*00b8*/ 	.word	0xffffffff


	//   ....[5]....
        /*00bc*/ 	.word	0xffffffff


	//   ....[6]....
        /*00c0*/ 	.word	0xffffffff


	//   ....[7]....
        /*00c4*/ 	.word	0xffffffff


	//   ....[8]....
        /*00c8*/ 	.word	0xffffffff


	//   ....[9]....
        /*00cc*/ 	.word	0xffffffff


	//----- nvinfo : EIATTR_COOP_GROUP_INSTR_OFFSETS
	.align		4
.L_5387:
        /*00d0*/ 	.byte	0x04, 0x28
        /*00d2*/ 	.short	(.L_5389 - .L_5388)


	//   ....[0]....
.L_5388:
        /*00d4*/ 	.word	0x00001330


	//   ....[1]....
        /*00d8*/ 	.word	0x00001360


	//   ....[2]....
        /*00dc*/ 	.word	0x00001390


	//   ....[3]....
        /*00e0*/ 	.word	0x000013c0


	//   ....[4]....
        /*00e4*/ 	.word	0x000013f0


	//   ....[5]....
        /*00e8*/ 	.word	0x00001e70


	//   ....[6]....
        /*00ec*/ 	.word	0x00001ea0


	//   ....[7]....
        /*00f0*/ 	.word	0x00001ec0


	//   ....[8]....
        /*00f4*/ 	.word	0x00001ee0


	//   ....[9]....
        /*00f8*/ 	.word	0x00001f00


	//----- nvinfo : EIATTR_EXIT_INSTR_OFFSETS
	.align		4
.L_5389:
        /*00fc*/ 	.byte	0x04, 0x1c
        /*00fe*/ 	.short	(.L_5391 - .L_5390)


	//   ....[0]....
.L_5390:
        /*0100*/ 	.word	0x00001f10


	//   ....[1]....
        /*0104*/ 	.word	0x00001f40


	//   ....[2]....
        /*0108*/ 	.word	0x00001ff0


	//   ....[3]....
        /*010c*/ 	.word	0x00002050


	//   ....[4]....
        /*0110*/ 	.word	0x000020b0


	//   ....[5]....
        /*0114*/ 	.word	0x00002110


	//   ....[6]....
        /*0118*/ 	.word	0x00002170


	//   ....[7]....
        /*011c*/ 	.word	0x000021d0


	//   ....[8]....
        /*0120*/ 	.word	0x00002230


	//   ....[9]....
        /*0124*/ 	.word	0x00002290


	//   ....[10]....
        /*0128*/ 	.word	0x000022f0


	//   ....[11]....
        /*012c*/ 	.word	0x00002350


	//   ....[12]....
        /*0130*/ 	.word	0x000023b0


	//   ....[13]....
        /*0134*/ 	.word	0x00002410


	//   ....[14]....
        /*0138*/ 	.word	0x00002470


	//   ....[15]....
        /*013c*/ 	.word	0x000024d0


	//   ....[16]....
        /*0140*/ 	.word	0x00002530


	//   ....[17]....
        /*0144*/ 	.word	0x00002580


	//----- nvinfo : EIATTR_CRS_STACK_SIZE
	.align		4
.L_5391:
        /*0148*/ 	.byte	0x04, 0x1e
        /*014a*/ 	.short	(.L_5393 - .L_5392)
.L_5392:
        /*014c*/ 	.word	0x00000000
.L_5393:


//--------------------- .nv.info._ZN43_GLOBAL__N__9ae7fba5_10_SoftMax_cu_9f978f6320softmax_warp_forwardIfffLi8ELb0ELb1EEEvPT0_PKT_iiiPKbib --------------------------
	.section	.nv.info._ZN43_GLOBAL__N__9ae7fba5_10_SoftMax_cu_9f978f6320softmax_warp_forwardIfffLi8ELb0ELb1EEEvPT0_PKT_iiiPKbib,"",@"SHT_CUDA_INFO"
	.sectionflags	@""
	.align	4


	//----- nvinfo : EIATTR_CUDA_API_VERSION
	.align		4
        /*0000*/ 	.byte	0x04, 0x37
        /*0002*/ 	.short	(.L_5395 - .L_5394)
.L_5394:
        /*0004*/ 	.word	0x00000082


	//----- nvinfo : EIATTR_SW2861232_WAR
	.align		4
.L_5395:
        /*0008*/ 	.byte	0x01, 0x35
	.zero		2


	//----- nvinfo : EIATTR_PARAM_CBANK
	.align		4
        /*000c*/ 	.byte	0x04, 0x0a
        /*000e*/ 	.short	(.L_5397 - .L_5396)
	.align		4
.L_5396:
        /*0010*/ 	.word	index@(.nv.constant0._ZN43_GLOBAL__N__9ae7fba5_10_SoftMax_cu_9f978f6320softmax_warp_forwardIfffLi8ELb0ELb1EEEvPT0_PKT_iiiPKbib)
        /*0014*/ 	.short	0x0160
        /*0016*/ 	.short	0x002d


	//----- nvinfo : EIATTR_CBANK_PARAM_SIZE
	.align		4
.L_5397:
        /*0018*/ 	.byte	0x03, 0x19
        /*001a*/ 	.short	0x002d


	//----- nvinfo : EIATTR_KPARAM_INFO
	.align		4
        /*001c*/ 	.byte	0x04, 0x17
        /*001e*/ 	.short	(.L_5399 - .L_5398)
.L_5398:
        /*0020*/ 	.word	0x00000000
        /*0024*/ 	.short	0x0007
        /*0026*/ 	.short	0x002c
        /*0028*/ 	.byte	0x00, 0xf0, 0x05, 0x00


	//----- nvinfo : EIATTR_KPARAM_INFO
	.align		4
.L_5399:
        /*002c*/ 	.byte	0x04, 0x17
        /*002e*/ 	.short	(.L_5401 - .L_5400)
.L_5400:
        /*0030*/ 	.word	0x00000000
        /*0034*/ 	.short	0x0006
        /*0036*/ 	.short	0x0028
        /*0038*/ 	.byte	0x00, 0xf0, 0x11, 0x00


	//----- nvinfo : EIATTR_KPARAM_INFO
	.align		4
.L_5401:
        /*003c*/ 	.byte	0x04, 0x17
        /*003e*/ 	.short	(.L_5403 - .L_5402)
.L_5402:
        /*0040*/ 	.word	0x00000000
        /*0044*/ 	.short	0x0005
        /*0046*/ 	.short	0x0020
        /*0048*/ 	.byte	0x00, 0xf0, 0x21, 0x00


	//----- nvinfo : EIATTR_KPARAM_INFO
	.align		4
.L_5403:
        /*004c*/ 	.byte	0x04, 0x17
        /*004e*/ 	.short	(.L_5405 - .L_5404)
.L_5404:
        /*0050*/ 	.word	0x00000000
        /*0054*/ 	.short	0x0004
        /*0056*/ 	.short	0x0018
        /*0058*/ 	.byte	0x00, 0xf0, 0x11, 0x00


	//----- nvinfo : EIATTR_KPARAM_INFO
	.align		4
.L_5405:
        /*005c*/ 	.byte	0x04, 0x17
        /*005e*/ 	.short	(.L_5407 - .L_5406)
.L_5406:
        /*0060*/ 	.word	0x00000000
        /*0064*/ 	.short	0x0003
        /*0066*/ 	.short	0x0014
        /*0068*/ 	.byte	0x00, 0xf0, 0x11, 0x00


	//----- nvinfo : EIATTR_KPARAM_INFO
	.align		4
.L_5407:
        /*006c*/ 	.byte	0x04, 0x17
        /*006e*/ 	.short	(.L_5409 - .L_5408)
.L_5408:
        /*0070*/ 	.word	0x00000000
        /*0074*/ 	.short	0x0002
        /*0076*/ 	.short	0x0010
        /*0078*/ 	.byte	0x00, 0xf0, 0x11, 0x00


	//----- nvinfo : EIATTR_KPARAM_INFO
	.align		4
.L_5409:
        /*007c*/ 	.byte	0x04, 0x17
        /*007e*/ 	.short	(.L_5411 - .L_5410)
.L_5410:
        /*0080*/ 	.word	0x00000000
        /*0084*/ 	.short	0x0001
        /*0086*/ 	.short	0x0008
        /*0088*/ 	.byte	0x00, 0xf0, 0x21, 0x00


	//----- nvinfo : EIATTR_KPARAM_INFO
	.align		4
.L_5411:
        /*008c*/ 	.byte	0x04, 0x17
        /*008e*/ 	.short	(.L_5413 - .L_5412)
.L_5412:
        /*0090*/ 	.word	0x00000000
        /*0094*/ 	.short	0x0000
        /*0096*/ 	.short	0x0000
        /*0098*/ 	.byte	0x00, 0xf0, 0x21, 0x00


	//----- nvinfo : EIATTR_MAXREG_COUNT
	.align		4
.L_5413:
        /*009c*/ 	.byte	0x03, 0x1b
        /*009e*/ 	.short	0x00ff


	//----- nvinfo : EIATTR_MERCURY_ISA_VERSION
	.align		4
        /*00a0*/ 	.byte	0x03, 0x5f
        /*00a2*/ 	.short	0x0000


	//----- nvinfo : EIATTR_COOP_GROUP_MASK_REGIDS
	.align		4
        /*00a4*/ 	.byte	0x04, 0x29
        /*00a6*/ 	.short	(.L_5415 - .L_5414)


	//   ....[0]....
.L_5414:
        /*00a8*/ 	.word	0xffffffff


	//   ....[1]....
        /*00ac*/ 	.word	0xffffffff


	//   ....[2]....
        /*00b0*/ 	.word	0xffffffff


	//   ....[3]....
        /*00b4*/ 	.word	0xffffffff


	//   ....[4]....
        /*00b8*/ 	.word	0xffffffff


	//   ....[5]....
        /*00bc*/ 	.word	0xffffffff


	//   ....[6]....
        /*00c0*/ 	.word	0xffffffff


	//   ....[7]....
        /*00c4*/ 	.word	0xffffffff


	//   ....[8]....
        /*00c8*/ 	.word	0xffffffff


	//   ....[9]....
        /*00cc*/ 	.word	0xffffffff


	//----- nvinfo : EIATTR_COOP_GROUP_INSTR_OFFSETS
	.align		4
.L_5415:
        /*00d0*/ 	.byte	0x04, 0x28
        /*00d2*/ 	.short	(.L_5417 - .L_5416)


	//   ....[0]....
.L_5416:
        /*00d4*/ 	.word	0x00000a90


	//   ....[1]....
        /*00d8*/ 	.word	0x00000ac0


	//   ....[2]....
        /*00dc*/ 	.word	0x00000af0


	//   ....[3]....
        /*00e0*/ 	.word	0x00000b30


	//   ....[4]....
        /*00e4*/ 	.word	0x00000b60


	//   ....[5]....
        /*00e8*/ 	.word	0x000010a0


	//   ....[6]....
        /*00ec*/ 	.word	0x000010d0


	//   ....[7]....
        /*00f0*/ 	.word	0x000010f0


	//   ....[8]....
        /*00f4*/ 	.word	0x00001110


	//   ....[9]....
        /*00f8*/ 	.word	0x00001130


	//----- nvinfo : EIATTR_EXIT_INSTR_OFFSETS
	.align		4
.L_5417:
        /*00fc*/ 	.byte	0x04, 0x1c
        /*00fe*/ 	.short	(.L_5419 - .L_5418)


	//   ....[0]....
.L_5418:
        /*0100*/ 	.word	0x00001140


	//   ....[1]....
        /*0104*/ 	.word	0x00001170


	//   ....[2]....
        /*0108*/ 	.word	0x00001220


	//   ....[3]....
        /*010c*/ 	.word	0x00001280


	//   ....[4]....
        /*0110*/ 	.word	0x000012e0


	//   ....[5]....
        /*0114*/ 	.word	0x00001340


	//   ....[6]....
        /*0118*/ 	.word	0x000013a0


	//   ....[7]....
        /*011c*/ 	.word	0x00001400


	//   ....[8]....
        /*0120*/ 	.word	0x00001460


	//   ....[9]....
        /*0124*/ 	.word	0x000014b0


	//----- nvinfo : EIATTR_CRS_STACK_SIZE
	.align		4
.L_5419:
        /*0128*/ 	.byte	0x04, 0x1e
        /*012a*/ 	.short	(.L_5421 - .L_5420)
.L_5420:
        /*012c*/ 	.word	0x00000000
.L_5421:


//--------------------- .nv.info._ZN43_GLOBAL__N__9ae7fba5_10_SoftMax_cu_9f978f6320softmax_warp_forwardIfffLi7ELb0ELb1EEEvPT0_PKT_iiiPKbib --------------------------
	.section	.nv.info._ZN43_GLOBAL__N__9ae7fba5_10_SoftMax_cu_9f978f6320softmax_warp_forwardIfffLi7ELb0ELb1EEEvPT0_PKT_iiiPKbib,"",@"SHT_CUDA_INFO"
	.sectionflags	@""
	.align	4


	//----- nvinfo : EIATTR_CUDA_API_VERSION
	.align		4
        /*0000*/ 	.byte	0x04, 0x37
        /*0002*/ 	.short	(.L_5423 - .L_5422)
.L_5422:
        /*0004*/ 	.word	0x00000082


	//----- nvinfo : EIATTR_SW2861232_WAR
	.align		4
.L_5423:
        /*0008*/ 	.byte	0x01, 0x35
	.zero		2


	//----- nvinfo : EIATTR_PARAM_CBANK
	.align		4
        /*000c*/ 	.byte	0x04, 0x0a
        /*000e*/ 	.short	(.L_5425 - .L_5424)
	.align		4
.L_5424:
        /*0010*/ 	.word	index@(.nv.constant0._ZN43_GLOBAL__N__9ae7fba5_10_SoftMax_cu_9f978f6320softmax_warp_forwardIfffLi7ELb0ELb1EEEvPT0_PKT_iiiPKbib)
        /*0014*/ 	.short	0x0160
        /*0016*/ 	.short	0x002d


	//----- nvinfo : EIATTR_CBANK_PARAM_SIZE
	.align		4
.L_5425:
        /*0018*/ 	.byte	0x03, 0x19
        /*001a*/ 	.short	0x002d


	//----- nvinfo : EIATTR_KPARAM_INFO
	.align		4
        /*001c*/ 	.byte	0x04, 0x17
        /*001e*/ 	.short	(.L_5427 - .L_5426)
.L_5426:
        /*0020*/ 	.word	0x00000000
        /*0024*/ 	.short	0x0007
        /*0026*/ 	.short	0x002c
        /*0028*/ 	.byte	0x00, 0xf0, 0x05, 0x00


	//----- nvinfo : EIATTR_KPARAM_INFO
	.align		4
.L_5427:
        /*002c*/ 	.byte	0x04, 0x17
        /*002e*/ 	.short	(.L_5429 - .L_5428)
.L_5428:
        /*0030*/ 	.word	0x00000000
        /*0034*/ 	.short	0x0006
        /*0036*/ 	.short	0x0028
        /*0038*/ 	.byte	0x00, 0xf0, 0x11, 0x00


	//----- nvinfo : EIATTR_KPARAM_INFO
	.align		4
.L_5429:
        /*003c*/ 	.byte	0x04, 0x17
        /*003e*/ 	.short	(.L_5431 - .L_5430)
.L_5430:
        /*0040*/ 	.word	0x00000000
        /*0044*/ 	.short	0x0005
        /*0046*/ 	.short	0x0020
        /*0048*/ 	.byte	0x00, 0xf0, 0x21, 0x00


	//----- nvinfo : EIATTR_KPARAM_INFO
	.align		4
.L_5431:
        /*004c*/ 	.byte	0x04, 0x17
        /*004e*/ 	.short	(.L_5433 - .L_5432)
.L_5432:
        /*0050*/ 	.word	0x00000000
        /*0054*/ 	.short	0x0004
        /*0056*/ 	.short	0x0018
        /*0058*/ 	.byte	0x00, 0xf0, 0x11, 0x00


	//----- nvinfo : EIATTR_KPARAM_INFO
	.align		4
.L_5433:
        /*005c*/ 	.byte	0x04, 0x17
        /*005e*/ 	.short	(.L_5435 - .L_5434)
.L_5434:
        /*0060*/ 	.word	0x00000000
        /*0064*/ 	.short	0x0003
        /*0066*/ 	.short	0x0014
        /*0068*/ 	.byte	0x00, 0xf0, 0x11, 0x00


	//----- nvinfo : EIATTR_KPARAM_INFO
	.align		4
.L_5435:
        /*006c*/ 	.byte	0x04, 0x17
        /*006e*/ 	.short	(.L_5437 - .L_5436)
.L_5436:
        /*0070*/ 	.word	0x00000000
        /*0074*/ 	.short	0x0002
        /*0076*/ 	.short	0x0010
        /*0078*/ 	.byte	0x00, 0xf0, 0x11, 0x00


	//----- nvinfo : EIATTR_KPARAM_INFO
	.align		4
.L_5437:
        /*007c*/ 	.byte	0x04, 0x17
        /*007e*/ 	.short	(.L_5439 - .L_5438)
.L_5438:
        /*0080*/ 	.word	0x00000000
        /*0084*/ 	.short	0x0001
        /*0086*/ 	.short	0x0008
        /*0088*/ 	.byte	0x00, 0xf0, 0x21, 0x00


	//----- nvinfo : EIATTR_KPARAM_INFO
	.align		4
.L_5439:
        /*008c*/ 	.byte	0x04, 0x17
        /*008e*/ 	.short	(.L_5441 - .L_5440)
.L_5440:
        /*0090*/ 	.word	0x00000000
        /*0094*/ 	.short	0x0000
        /*0096*/ 	.short	0x0000
        /*0098*/ 	.byte	0x00, 0xf0, 0x21, 0x00


	//----- nvinfo : EIATTR_MAXREG_COUNT
	.align		4
.L_5441:
        /*009c*/ 	.byte	0x03, 0x1b
        /*009e*/ 	.short	0x00ff


	//----- nvinfo : EIATTR_MERCURY_ISA_VERSION
	.align		4
        /*00a0*/ 	.byte	0x03, 0x5f
        /*00a2*/ 	.short	0x0000


	//----- nvinfo : EIATTR_COOP_GROUP_MASK_REGIDS
	.align		4
        /*00a4*/ 	.byte	0x04, 0x29
        /*00a6*/ 	.short	(.L_5443 - .L_5442)


	//   ....[0]....
.L_5442:
        /*00a8*/ 	.word	0xffffffff


	//   ....[1]....
        /*00ac*/ 	.word	0xffffffff


	//   ....[2]....
        /*00b0*/ 	.word	0xffffffff


	//   ....[3]....
        /*00b4*/ 	.word	0xffffffff


	//   ....[4]....
        /*00b8*/ 	.word	0xffffffff


	//   ....[5]....
        /*00bc*/ 	.word	0xffffffff


	//   ....[6]....
        /*00c0*/ 	.word	0xffffffff


	//   ....[7]....
        /*00c4*/ 	.word	0xffffffff


	//   ....[8]....
        /*00c8*/ 	.word	0xffffffff


	//   ....[9]....
        /*00cc*/ 	.word	0xffffffff


	//   ....[10]....
        /*00d0*/ 	.word	0xffffffff


	//   ....[11]....
        /*00d4*/ 	.word	0xffffffff


	//   ....[12]....
        /*00d8*/ 	.word	0xffffffff


	//   ....[13]....
        /*00dc*/ 	.word	0xffffffff


	//   ....[14]....
        /*00e0*/ 	.word	0xffffffff


	//   ....[15]....
        /*00e4*/ 	.word	0xffffffff


	//   ....[16]....
        /*00e8*/ 	.word	0xffffffff


	//   ....[17]....
        /*00ec*/ 	.word	0xffffffff


	//   ....[18]....
        /*00f0*/ 	.word	0xffffffff


	//   ....[19]....
        /*00f4*/ 	.word	0xffffffff


	//----- nvinfo : EIATTR_COOP_GROUP_INSTR_OFFSETS
	.align		4
.L_5443:
        /*00f8*/ 	.byte	0x04, 0x28
        /*00fa*/ 	.short	(.L_5445 - .L_5444)


	//   ....[0]....
.L_5444:
        /*00fc*/ 	.word	0x000010e0


	//   ....[1]....
        /*0100*/ 	.word	0x00001110


	//   ....[2]....
        /*0104*/ 	.word	0x00001150


	//   ....[3]....
        /*0108*/ 	.word	0x00001170


	//   ....[4]....
        /*010c*/ 	.word	0x000011b0


	//   ....[5]....
        /*0110*/ 	.word	0x000011d0


	//   ....[6]....
        /*0114*/ 	.word	0x00001220


	//   ....[7]....
        /*0118*/ 	.word	0x00001240


	//   ....[8]....
        /*011c*/ 	.word	0x00001280


	//   ....[9]....
        /*0120*/ 	.word	0x000012a0


	//   ....[10]....
        /*0124*/ 	.word	0x00001d70


	//   ....[11]....
        /*0128*/ 	.word	0x00001d90


	//   ....[12]....
        /*012c*/ 	.word	0x00001dd0


	//   ....[13]....
        /*0130*/ 	.word	0x00001de0


	//   ....[14]....
        /*0134*/ 	.word	0x00001e10


	//   ....[15]....
        /*0138*/ 	.word	0x00001e20


	//   ....[16]....
        /*013c*/ 	.word	0x00001e50


	//   ....[17]....
        /*0140*/ 	.word	0x00001e60


	//   ....[18]....
        /*0144*/ 	.word	0x00001eb0


	//   ....[19]....
        /*0148*/ 	.word	0x00001ec0


	//----- nvinfo : EIATTR_EXIT_INSTR_OFFSETS
	.align		4
.L_5445:
        /*014c*/ 	.byte	0x04, 0x1c
        /*014e*/ 	.short	(.L_5447 - .L_5446)


	//   ....[0]....
.L_5446:
        /*0150*/ 	.word	0x00001ed0


	//   ....[1]....
        /*0154*/ 	.word	0x00002100


	//   ....[2]....
        /*0158*/ 	.word	0x00002110


	//   ....[3]....
        /*015c*/ 	.word	0x000021d0


	//   ....[4]....
        /*0160*/ 	.word	0x00002230


	//   ....[5]....
        /*0164*/ 	.word	0x00002290


	//   ....[6]....
        /*0168*/ 	.word	0x000022e0


	//----- nvinfo : EIATTR_CRS_STACK_SIZE
	.align		4
.L_5447:
        /*016c*/ 	.byte	0x04, 0x1e
        /*016e*/ 	.short	(.L_5449 - .L_5448)
.L_5448:
        /*0170*/ 	.word	0x00000000
.L_5449:


//--------------------- .nv.info._ZN43_GLOBAL__N__9ae7fba5_10_SoftMax_cu_9f978f6320softmax_warp_forwardIfffLi6ELb0ELb1EEEvPT0_PKT_iiiPKbib --------------------------
	.section	.nv.info._ZN43_GLOBAL__N__9ae7fba5_10_SoftMax_cu_9f978f6320softmax_warp_forwardIfffLi6ELb0ELb1EEEvPT0_PKT_iiiPKbib,"",@"SHT_CUDA_INFO"
	.sectionflags	@""
	.align	4


	//----- nvinfo : EIATTR_CUDA_API_VERSION
	.align		4
        /*0000*/ 	.byte	0x04, 0x37
        /*0002*/ 	.short	(.L_5451 - .L_5450)
.L_5450:
        /*0004*/ 	.word	0x00000082


	//----- nvinfo : EIATTR_SW2861232_WAR
	.align		4
.L_5451:
        /*0008*/ 	.byte	0x01, 0x35
	.zero		2


	//----- nvinfo : EIATTR_PARAM_CBANK
	.align		4
        /*000c*/ 	.byte	0x04, 0x0a
        /*000e*/ 	.short	(.L_5453 - .L_5452)
	.align		4
.L_5452:
        /*0010*/ 	.word	index@(.nv.constant0._ZN43_GLOBAL__N__9ae7fba5_10_SoftMax_cu_9f978f6320softmax_warp_forwardIfffLi6ELb0ELb1EEEvPT0_PKT_iiiPKbib)
        /*0014*/ 	.short	0x0160
        /*0016*/ 	.short	0x002d


	//----- nvinfo : EIATTR_CBANK_PARAM_SIZE
	.align		4
.L_5453:
        /*0018*/ 	.byte	0x03, 0x19
        /*001a*/ 	.short	0x002d


	//----- nvinfo : EIATTR_KPARAM_INFO
	.align		4
        /*001c*/ 	.byte	0x04, 0x17
        /*001e*/ 	.short	(.L_5455 - .L_5454)
.L_5454:
        /*0020*/ 	.word	0x00000000
        /*0024*/ 	.short	0x0007
        /*0026*/ 	.short	0x002c
        /*0028*/ 	.byte	0x00, 0xf0, 0x05, 0x00


	//----- nvinfo : EIATTR_KPARAM_INFO
	.align		4
.L_5455:
        /*002c*/ 	.byte	0x04, 0x17
        /*002e*/ 	.short	(.L_5457 - .L_5456)
.L_5456:
        /*0030*/ 	.word	0x00000000
        /*0034*/ 	.short	0x0006
        /*0036*/ 	.short	0x0028
        /*0038*/ 	.byte	0x00, 0xf0, 0x11, 0x00


	//----- nvinfo : EIATTR_KPARAM_INFO
	.align		4
.L_5457:
        /*003c*/ 	.byte	0x04, 0x17
        /*003e*/ 	.short	(.L_5459 - .L_5458)
.L_5458:
        /*0040*/ 	.word	0x00000000
        /*0044*/ 	.short	0x0005
        /*0046*/ 	.short	0x0020
        /*0048*/ 	.byte	0x00, 0xf0, 0x21, 0x00


	//----- nvinfo : EIATTR_KPARAM_INFO
	.align		4
.L_5459:
        /*004c*/ 	.byte	0x04, 0x17
        /*004e*/ 	.short	(.L_5461 - .L_5460)
.L_5460:
        /*0050*/ 	.word	0x00000000
        /*0054*/ 	.short	0x0004
        /*0056*/ 	.short	0x0018
        /*0058*/ 	.byte	0x00, 0xf0, 0x11, 0x00


	//----- nvinfo : EIATTR_KPARAM_INFO
	.align		4
.L_5461:
        /*005c*/ 	.byte	0x04, 0x17
        /*005e*/ 	.short	(.L_5463 - .L_5462)
.L_5462:
        /*0060*/ 	.word	0x00000000
        /*0064*/ 	.short	0x0003
        /*0066*/ 	.short	0x0014
        /*0068*/ 	.byte	0x00, 0xf0, 0x11, 0x00


	//----- nvinfo : EIATTR_KPARAM_INFO
	.align		4
.L_5463:
        /*006c*/ 	.byte	0x04, 0x17
        /*006e*/ 	.short	(.L_5465 - .L_5464)
.L_5464:
        /*0070*/ 	.word	0x00000000
        /*0074*/ 	.short	0x0002
        /*0076*/ 	.short	0x0010
        /*0078*/ 	.byte	0x00, 0xf0, 0x11, 0x00


	//----- nvinfo : EIATTR_KPARAM_INFO
	.align		4
.L_5465:
        /*007c*/ 	.byte	0x04, 0x17
        /*007e*/ 	.short	(.L_5467 - .L_5466)
.L_5466:
        /*0080*/ 	.word	0x00000000
        /*0084*/ 	.short	0x0001
        /*0086*/ 	.short	0x0008
        /*0088*/ 	.byte	0x00, 0xf0, 0x21, 0x00


	//----- nvinfo : EIATTR_KPARAM_INFO
	.align		4
.L_5467:
        /*008c*/ 	.byte	0x04, 0x17
        /*008e*/ 	.short	(.L_5469 - .L_5468)
.L_5468:
        /*0090*/ 	.word	0x00000000
        /*0094*/ 	.short	0x0000
        /*0096*/ 	.short	0x0000
        /*0098*/ 	.byte	0x00, 0xf0, 0x21, 0x00


	//----- nvinfo : EIATTR_MAXREG_COUNT
	.align		4
.L_5469:
        /*009c*/ 	.byte	0x03, 0x1b
        /*009e*/ 	.short	0x00ff


	//----- nvinfo : EIATTR_MERCURY_ISA_VERSION
	.align		4
        /*00a0*/ 	.byte	0x03, 0x5f
        /*00a2*/ 	.short	0x0000


	//----- nvinfo : EIATTR_COOP_GROUP_MASK_REGIDS
	.align		4
        /*00a4*/ 	.byte	0x04, 0x29
        /*00a6*/ 	.short	(.L_5471 - .L_5470)


	//   ....[0]....
.L_5470:
        /*00a8*/ 	.word	0xffffffff


	//   ....[1]....
        /*00ac*/ 	.word	0xffffffff


	//   ....[2]....
        /*00b0*/ 	.word	0xffffffff


	//   ....[3]....
        /*00b4*/ 	.word	0xffffffff


	//   ....[4]....
        /*00b8*/ 	.word	0xffffffff


	//   ....[5]....
        /*00bc*/ 	.word	0xffffffff


	//   ....[6]....
        /*00c0*/ 	.word	0xffffffff


	//   ....[7]....
        /*00c4*/ 	.word	0xffffffff


	//   ....[8]....
        /*00c8*/ 	.word	0xffffffff


	//   ....[9]....
        /*00cc*/ 	.word	0xffffffff


	//   ....[10]....
        /*00d0*/ 	.word	0xffffffff


	//   ....[11]....
        /*00d4*/ 	.word	0xffffffff


	//   ....[12]....
        /*00d8*/ 	.word	0xffffffff


	//   ....[13]....
        /*00dc*/ 	.word	0xffffffff


	//   ....[14]....
        /*00e0*/ 	.word	0xffffffff


	//   ....[15]....
        /*00e4*/ 	.word	0xffffffff


	//   ....[16]....
        /*00e8*/ 	.word	0xffffffff


	//   ....[17]....
        /*00ec*/ 	.word	0xffffffff


	//   ....[18]....
        /*00f0*/ 	.word	0xffffffff


	//   ....[19]....
        /*00f4*/ 	.word	0xffffffff


	//----- nvinfo : EIATTR_COOP_GROUP_INSTR_OFFSETS
	.align		4
.L_5471:
        /*00f8*/ 	.byte	0x04, 0x28
        /*00fa*/ 	.short	(.L_5473 - .L_5472)


	//   ....[0]....
.L_5472:
        /*00fc*/ 	.word	0x00000a10


	//   ....[1]....
        /*0100*/ 	.word	0x00000a30


	//   ....[2]....
        /*0104*/ 	.word	0x00000a80


	//   ....[3]....
        /*0108*/ 	.word	0x00000a90


	//   ....[4]....
        /*010c*/ 	.word	0x00000ae0


	//   ....[5]....
        /*0110*/ 	.word	0x00000af0


	//   ....[6]....
        /*0114*/ 	.word	0x00000b40


	//   ....[7]....
        /*0118*/ 	.word	0x00000b50


	//   ....[8]....
        /*011c*/ 	.word	0x00000bc0


	//   ....[9]....
        /*0120*/ 	.word	0x00000bd0


	//   ....[10]....
        /*0124*/ 	.word	0x00001140


	//   ....[11]....
        /*0128*/ 	.word	0x00001160


	//   ....[12]....
        /*012c*/ 	.word	0x000011a0


	//   ....[13]....
        /*0130*/ 	.word	0x000011b0


	//   ....[14]....
        /*0134*/ 	.word	0x000011f0


	//   ....[15]....
        /*0138*/ 	.word	0x00001210


	//   ....[16]....
        /*013c*/ 	.word	0x00001240


	//   ....[17]....
        /*0140*/ 	.word	0x00001250


	//   ....[18]....
        /*0144*/ 	.word	0x00001280


	//   ....[19]....
        /*0148*/ 	.word	0x00001290


	//----- nvinfo : EIATTR_EXIT_INSTR_OFFSETS
	.align		4
.L_5473:
        /*014c*/ 	.byte	0x04, 0x1c
        /*014e*/ 	.short	(.L_5475 - .L_5474)


	//   ....[0]....
.L_5474:
        /*0150*/ 	.word	0x000012a0


	//   ....[1]....
        /*0154*/ 	.word	0x000013f0


	//   ....[2]....
        /*0158*/ 	.word	0x00001400


	//   ....[3]....
        /*015c*/ 	.word	0x00001490


	//   ....[4]....
        /*0160*/ 	.word	0x000014e0


	//----- nvinfo : EIATTR_CRS_STACK_SIZE
	.align		4
.L_5475:
        /*0164*/ 	.byte	0x04, 0x1e
        /*0166*/ 	.short	(.L_5477 - .L_5476)
.L_5476:
        /*0168*/ 	.word	0x00000000
.L_5477:


//--------------------- .nv.info._ZN43_GLOBAL__N__9ae7fba5_10_SoftMax_cu_9f978f6320softmax_warp_forwardIfffLi5ELb0ELb1EEEvPT0_PKT_iiiPKbib --------------------------
	.section	.nv.info._ZN43_GLOBAL__N__9ae7fba5_10_SoftMax_cu_9f978f6320softmax_warp_forwardIfffLi5ELb0ELb1EEEvPT0_PKT_iiiPKbib,"",@"SHT_CUDA_INFO"
	.sectionflags	@""
	.align	4


	//----- nvinfo : EIATTR_CUDA_API_VERSION
	.align		4
        /*0000*/ 	.byte	0x04, 0x37
        /*0002*/ 	.short	(.L_5479 - .L_5478)
.L_5478:
        /*0004*/ 	.word	0x00000082


	//----- nvinfo : EIATTR_SW2861232_WAR
	.align		4
.L_5479:
        /*0008*/ 	.byte	0x01, 0x35
	.zero		2


	//----- nvinfo : EIATTR_PARAM_CBANK
	.align		4
        /*000c*/ 	.byte	0x04, 0x0a
        /*000e*/ 	.short	(.L_5481 - .L_5480)
	.align		4
.L_5480:
        /*0010*/ 	.word	index@(.nv.constant0._ZN43_GLOBAL__N__9ae7fba5_10_SoftMax_cu_9f978f6320softmax_warp_forwardIfffLi5ELb0ELb1EEEvPT0_PKT_iiiPKbib)
        /*0014*/ 	.short	0x0160
        /*0016*/ 	.short	0x002d


	//----- nvinfo : EIATTR_CBANK_PARAM_SIZE
	.align		4
.L_5481:
        /*0018*/ 	.byte	0x03, 0x19
        /*001a*/ 	.short	0x002d


	//----- nvinfo : EIATTR_KPARAM_INFO
	.align		4
        /*001c*/ 	.byte	0x04, 0x17
        /*001e*/ 	.short	(.L_5483 - .L_5482)
.L_5482:
        /*0020*/ 	.word	0x00000000
        /*0024*/ 	.short	0x0007
        /*0026*/ 	.short	0x002c
        /*0028*/ 	.byte	0x00, 0xf0, 0x05, 0x00


	//----- nvinfo : EIATTR_KPARAM_INFO
	.align		4
.L_5483:
        /*002c*/ 	.byte	0x04, 0x17
        /*002e*/ 	.short	(.L_5485 - .L_5484)
.L_5484:
        /*0030*/ 	.word	0x00000000
        /*0034*/ 	.short	0x0006
        /*0036*/ 	.short	0x0028
        /*0038*/ 	.byte	0x00, 0xf0, 0x11, 0x00


	//----- nvinfo : EIATTR_KPARAM_INFO
	.align		4
.L_5485:
        /*003c*/ 	.byte	0x04, 0x17
        /*003e*/ 	.short	(.L_5487 - .L_5486)
.L_5486:
        /*0040*/ 	.word	0x00000000
        /*0044*/ 	.short	0x0005
        /*0046*/ 	.short	0x0020
        /*0048*/ 	.byte	0x00, 0xf0, 0x21, 0x00


	//----- nvinfo : EIATTR_KPARAM_INFO
	.align		4
.L_5487:
        /*004c*/ 	.byte	0x04, 0x17
        /*004e*/ 	.short	(.L_5489 - .L_5488)
.L_5488:
        /*0050*/ 	.word	0x00000000
        /*0054*/ 	.short	0x0004
        /*0056*/ 	.short	0x0018
        /*0058*/ 	.byte	0x00, 0xf0, 0x11, 0x00


	//----- nvinfo : EIATTR_KPARAM_INFO
	.align		4
.L_5489:
        /*005c*/ 	.byte	0x04, 0x17
        /*005e*/ 	.short	(.L_5491 - .L_5490)
.L_5490:
        /*0060*/ 	.word	0x00000000
        /*0064*/ 	.short	0x0003
        /*0066*/ 	.short	0x0014
        /*0068*/ 	.byte	0x00, 0xf0, 0x11, 0x00


	//----- nvinfo : EIATTR_KPARAM_INFO
	.align		4
.L_5491:
        /*006c*/ 	.byte	0x04, 0x17
        /*006e*/ 	.short	(.L_5493 - .L_5492)
.L_5492:
        /*0070*/ 	.word	0x00000000
        /*0074*/ 	.short	0x0002
        /*0076*/ 	.short	0x0010
        /*0078*/ 	.byte	0x00, 0xf0, 0x11, 0x00


	//----- nvinfo : EIATTR_KPARAM_INFO
	.align		4
.L_5493:
        /*007c*/ 	.byte	0x04, 0x17
        /*007e*/ 	.short	(.L_5495 - .L_5494)
.L_5494:
        /*0080*/ 	.word	0x00000000
        /*0084*/ 	.short	0x0001
        /*0086*/ 	.short	0x0008
        /*0088*/ 	.byte	0x00, 0xf0, 0x21, 0x00


	//----- nvinfo : EIATTR_KPARAM_INFO
	.align		4
.L_5495:
        /*008c*/ 	.byte	0x04, 0x17
        /*008e*/ 	.short	(.L_5497 - .L_5496)
.L_5496:
        /*0090*/ 	.word	0x00000000
        /*0094*/ 	.short	0x0000
        /*0096*/ 	.short	0x0000
        /*0098*/ 	.byte	0x00, 0xf0, 0x21, 0x00


	//----- nvinfo : EIATTR_MAXREG_COUNT
	.align		4
.L_5497:
        /*009c*/ 	.byte	0x03, 0x1b
        /*009e*/ 	.short	0x00ff


	//----- nvinfo : EIATTR_MERCURY_ISA_VERSION
	.align		4
        /*00a0*/ 	.byte	0x03, 0x5f
        /*00a2*/ 	.short	0x0000


	//----- nvinfo : EIATTR_COOP_GROUP_MASK_REGIDS
	.align		4
        /*00a4*/ 	.byte	0x04, 0x29
        /*00a6*/ 	.short	(.L_5499 - .L_5498)


	//   ....[0]....
.L_5498:
        /*00a8*/ 	.word	0xffffffff


	//   ....[1]....
        /*00ac*/ 	.word	0xffffffff


	//   ....[2]....
        /*00b0*/ 	.word	0xffffffff


	//   ....[3]....
        /*00b4*/ 	.word	0xffffffff


	//   ....[4]....
        /*00b8*/ 	.word	0xffffffff


	//   ....[5]....
        /*00bc*/ 	.word	0xffffffff


	//   ....[6]....
        /*00c0*/ 	.word	0xffffffff


	//   ....[7]....
        /*00c4*/ 	.word	0xffffffff


	//   ....[8]....
        /*00c8*/ 	.word	0xffffffff


	//   ....[9]....
        /*00cc*/ 	.word	0xffffffff


	//   ....[10]....
        /*00d0*/ 	.word	0xffffffff


	//   ....[11]....
        /*00d4*/ 	.word	0xffffffff


	//   ....[12]....
        /*00d8*/ 	.word	0xffffffff


	//   ....[13]....
        /*00dc*/ 	.word	0xffffffff


	//   ....[14]....
        /*00e0*/ 	.word	0xffffffff


	//   ....[15]....
        /*00e4*/ 	.word	0xffffffff


	//   ....[16]....
        /*00e8*/ 	.word	0xffffffff


	//   ....[17]....
        /*00ec*/ 	.word	0xffffffff


	//   ....[18]....
        /*00f0*/ 	.word	0xffffffff


	//   ....[19]....
        /*00f4*/ 	.word	0xffffffff


	//----- nvinfo : EIATTR_COOP_GROUP_INSTR_OFFSETS
	.align		4
.L_5499:
        /*00f8*/ 	.byte	0x04, 0x28
        /*00fa*/ 	.short	(.L_5501 - .L_5500)


	//   ....[0]....
.L_5500:
        /*00fc*/ 	.word	0x00000600


	//   ....[1]....
        /*0100*/ 	.word	0x00000620


	//   ....[2]....
        /*0104*/ 	.word	0x00000670


	//   ....[3]....
        /*0108*/ 	.word	0x00000680


	//   ....[4]....
        /*010c*/ 	.word	0x000006d0


	//   ....[5]....
        /*0110*/ 	.word	0x000006e0


	//   ....[6]....
        /*0114*/ 	.word	0x00000730


	//   ....[7]....
        /*0118*/ 	.word	0x00000740


	//   ....[8]....
        /*011c*/ 	.word	0x00000790


	//   ....[9]....
        /*0120*/ 	.word	0x000007a0


	//   ....[10]....
        /*0124*/ 	.word	0x00000ab0


	//   ....[11]....
        /*0128*/ 	.word	0x00000ad0


	//   ....[12]....
        /*012c*/ 	.word	0x00000b00


	//   ....[13]....
        /*0130*/ 	.word	0x00000b10


	//   ....[14]....
        /*0134*/ 	.word	0x00000b40


	//   ....[15]....
        /*0138*/ 	.word	0x00000b50


	//   ....[16]....
        /*013c*/ 	.word	0x00000b80


	//   ....[17]....
        /*0140*/ 	.word	0x00000b90


	//   ....[18]....
        /*0144*/ 	.word	0x00000bc0


	//   ....[19]....
        /*0148*/ 	.word	0x00000bd0


	//----- nvinfo : EIATTR_EXIT_INSTR_OFFSETS
	.align		4
.L_5501:
        /*014c*/ 	.byte	0x04, 0x1c
        /*014e*/ 	.short	(.L_5503 - .L_5502)


	//   ....[0]....
.L_5502:
        /*0150*/ 	.word	0x00000be0


	//   ....[1]....
        /*0154*/ 	.word	0x00000cd0


	//   ....[2]....
        /*0158*/ 	.word	0x00000ce0


	//   ....[3]....
        /*015c*/ 	.word	0x00000d80


	//----- nvinfo : EIATTR_CRS_STACK_SIZE
	.align		4
.L_5503:
        /*0160*/ 	.byte	0x04, 0x1e
        /*0162*/ 	.short	(.L_5505 - .L_5504)
.L_5504:
        /*0164*/ 	.word	0x00000000
.L_5505:


//--------------------- .nv.info._ZN43_GLOBAL__N__9ae7fba5_10_SoftMax_cu_9f978f6320softmax_warp_forwardIfffLi4ELb0ELb1EEEvPT0_PKT_iiiPKbib --------------------------
	.section	.nv.info._ZN43_GLOBAL__N__9ae7fba5_10_SoftMax_cu_9f978f6320softmax_warp_forwardIfffLi4ELb0ELb1EEEvPT0_PKT_iiiPKbib,"",@"SHT_CUDA_INFO"
	.sectionflags	@""
	.align	4


	//----- nvinfo : EIATTR_CUDA_API_VERSION
	.align		4
        /*0000*/ 	.byte	0x04, 0x37
        /*0002*/ 	.short	(.L_5507 - .L_5506)
.L_5506:
        /*0004*/ 	.word	0x00000082


	//----- nvinfo : EIATTR_SW2861232_WAR
	.align		4
.L_5507:
        /*0008*/ 	.byte	0x01, 0x35
	.zero		2


	//----- nvinfo : EIATTR_PARAM_CBANK
	.align		4
        /*000c*/ 	.byte	0x04, 0x0a
        /*000e*/ 	.short	(.L_5509 - .L_5508)
	.align		4
.L_5508:
        /*0010*/ 	.word	index@(.nv.constant0._ZN43_GLOBAL__N__9ae7fba5_10_SoftMax_cu_9f978f6320softmax_warp_forwardIfffLi4ELb0ELb1EEEvPT0_PKT_iiiPKbib)
        /*0014*/ 	.short	0x0160
        /*0016*/ 	.short	0x002d


	//----- nvinfo : EIATTR_CBANK_PARAM_SIZE
	.align		4
.L_5509:
        /*0018*/ 	.byte	0x03, 0x19
        /*001a*/ 	.short	0x002d


	//----- nvinfo : EIATTR_KPARAM_INFO
	.align		4
        /*001c*/ 	.byte	0x04, 0x17
        /*001e*/ 	.short	(.L_5511 - .L_5510)
.L_5510:
        /*0020*/ 	.word	0x00000000
        /*0024*/ 	.short	0x0007
        /*0026*/ 	.short	0x002c
        /*0028*/ 	.byte	0x00, 0xf0, 0x05, 0x00


	//----- nvinfo : EIATTR_KPARAM_INFO
	.align		4
.L_5511:
        /*002c*/ 	.byte	0x04, 0x17
        /*002e*/ 	.short	(.L_5513 - .L_5512)
.L_5512:
        /*0030*/ 	.word	0x00000000
        /*0034*/ 	.short	0x0006
        /*0036*/ 	.short	0x0028
        /*0038*/ 	.byte	0x00, 0xf0, 0x11, 0x00


	//----- nvinfo : EIATTR_KPARAM_INFO
	.align		4
.L_5513:
        /*003c*/ 	.byte	0x04, 0x17
        /*003e*/ 	.short	(.L_5515 - .L_5514)
.L_5514:
        /*0040*/ 	.word	0x00000000
        /*0044*/ 	.short	0x0005
        /*0046*/ 	.short	0x0020
        /*0048*/ 	.byte	0x00, 0xf0, 0x21, 0x00


	//----- nvinfo : EIATTR_KPARAM_INFO
	.align		4
.L_5515:
        /*004c*/ 	.byte	0x04, 0x17
        /*004e*/ 	.short	(.L_5517 - .L_5516)
.L_5516:
        /*0050*/ 	.word	0x00000000
        /*0054*/ 	.short	0x0004
        /*0056*/ 	.short	0x0018
        /*0058*/ 	.byte	0x00, 0xf0, 0x11, 0x00


	//----- nvinfo : EIATTR_KPARAM_INFO
	.align		4
.L_5517:
        /*005c*/ 	.byte	0x04, 0x17
        /*005e*/ 	.short	(.L_5519 - .L_5518)
.L_5518:
        /*0060*/ 	.word	0x00000000
        /*0064*/ 	.short	0x0003
        /*0066*/ 	.short	0x0014
        /*0068*/ 	.byte	0x00, 0xf0, 0x11, 0x00


	//----- nvinfo : EIATTR_KPARAM_INFO
	.align		4
.L_5519:
        /*006c*/ 	.byte	0x04, 0x17
        /*006e*/ 	.short	(.L_5521 - .L_5520)
.L_5520:
        /*0070*/ 	.word	0x00000000
        /*0074*/ 	.short	0x0002
        /*0076*/ 	.short	0x0010
        /*0078*/ 	.byte	0x00, 0xf0, 0x11, 0x00


	//----- nvinfo : EIATTR_KPARAM_INFO
	.align		4
.L_5521:
        /*007c*/ 	.byte	0x04, 0x17
        /*007e*/ 	.short	(.L_5523 - .L_5522)
.L_5522:
        /*0080*/ 	.word	0x00000000
        /*0084*/ 	.short	0x0001
        /*0086*/ 	.short	0x0008
        /*0088*/ 	.byte	0x00, 0xf0, 0x21, 0x00


	//----- nvinfo : EIATTR_KPARAM_INFO
	.align		4
.L_5523:
        /*008c*/ 	.byte	0x04, 0x17
        /*008e*/ 	.short	(.L_5525 - .L_5524)
.L_5524:
        /*0090*/ 	.word	0x00000000
        /*0094*/ 	.short	0x0000
        /*0096*/ 	.short	0x0000
        /*0098*/ 	.byte	0x00, 0xf0, 0x21, 0x00


	//----- nvinfo : EIATTR_MAXREG_COUNT
	.align		4
.L_5525:
        /*009c*/ 	.byte	0x03, 0x1b
        /*009e*/ 	.short	0x00ff


	//----- nvinfo : EIATTR_MERCURY_ISA_VERSION
	.align		4
        /*00a0*/ 	.byte	0x03, 0x5f
        /*00a2*/ 	.short	0x0000


	//----- nvinfo : EIATTR_COOP_GROUP_MASK_REGIDS
	.align		4
        /*00a4*/ 	.byte	0x04, 0x29
        /*00a6*/ 	.short	(.L_5527 - .L_5526)


	//   ....[0]....
.L_5526:
        /*00a8*/ 	.word	0xffffffff


	//   ....[1]....
        /*00ac*/ 	.word	0xffffffff


	//   ....[2]....
        /*00b0*/ 	.word	0xffffffff


	//   ....[3]....
        /*00b4*/ 	.word	0xffffffff


	//   ....[4]....
        /*00b8*/ 	.word	0xffffffff


	//   ....[5]....
        /*00bc*/ 	.word	0xffffffff


	//   ....[6]....
        /*00c0*/ 	.word	0xffffffff


	//   ....[7]....
        /*00c4*/ 	.word	0xffffffff


	//   ....[8]....
        /*00c8*/ 	.word	0xffffffff


	//   ....[9]....
        /*00cc*/ 	.word	0xffffffff


	//   ....[10]....
        /*00d0*/ 	.word	0xffffffff


	//   ....[11]....
        /*00d4*/ 	.word	0xffffffff


	//   ....[12]....
        /*00d8*/ 	.word	0xffffffff


	//   ....[13]....
        /*00dc*/ 	.word	0xffffffff


	//   ....[14]....
        /*00e0*/ 	.word	0xffffffff


	//   ....[15]....
        /*00e4*/ 	.word	0xffffffff


	//----- nvinfo : EIATTR_COOP_GROUP_INSTR_OFFSETS
	.align		4
.L_5527:
        /*00e8*/ 	.byte	0x04, 0x28
        /*00ea*/ 	.short	(.L_5529 - .L_5528)


	//   ....[0]....
.L_5528:
        /*00ec*/ 	.word	0x00000600


	//   ....[1]....
        /*00f0*/ 	.word	0x00000620


	//   ....[2]....
        /*00f4*/ 	.word	0x00000670


	//   ....[3]....
        /*00f8*/ 	.word	0x00000680


	//   ....[4]....
        /*00fc*/ 	.word	0x000006d0


	//   ....[5]....
        /*0100*/ 	.word	0x000006e0


	//   ....[6]....
        /*0104*/ 	.word	0x00000730


	//   ....[7]....
        /*0108*/ 	.word	0x00000740


	//   ....[8]....
        /*010c*/ 	.word	0x00000a50


	//   ....[9]....
        /*0110*/ 	.word	0x00000a70


	//   ....[10]....
        /*0114*/ 	.word	0x00000aa0


	//   ....[11]....
        /*0118*/ 	.word	0x00000ab0


	//   ....[12]....
        /*011c*/ 	.word	0x00000ae0


	//   ....[13]....
        /*0120*/ 	.word	0x00000af0


	//   ....[14]....
        /*0124*/ 	.word	0x00000b20


	//   ....[15]....
        /*0128*/ 	.word	0x00000b30


	//----- nvinfo : EIATTR_EXIT_INSTR_OFFSETS
	.align		4
.L_5529:
        /*012c*/ 	.byte	0x04, 0x1c
        /*012e*/ 	.short	(.L_5531 - .L_5530)


	//   ....[0]....
.L_5530:
        /*0130*/ 	.word	0x00000b40


	//   ....[1]....
        /*0134*/ 	.word	0x00000c30


	//   ....[2]....
        /*0138*/ 	.word	0x00000c40


	//   ....[3]....
        /*013c*/ 	.word	0x00000ce0


	//----- nvinfo : EIATTR_CRS_STACK_SIZE
	.align		4
.L_5531:
        /*0140*/ 	.byte	0x04, 0x1e
        /*0142*/ 	.short	(.L_5533 - .L_5532)
.L_5532:
        /*0144*/ 	.word	0x00000000
.L_5533:


//--------------------- .nv.info._ZN43_GLOBAL__N__9ae7fba5_10_SoftMax_cu_9f978f6320softmax_warp_forwardIfffLi3ELb0ELb1EEEvPT0_PKT_iiiPKbib --------------------------
	.section	.nv.info._ZN43_GLOBAL__N__9ae7fba5_10_SoftMax_cu_9f978f6320softmax_warp_forwardIfffLi3ELb0ELb1EEEvPT0_PKT_iiiPKbib,"",@"SHT_CUDA_INFO"
	.sectionflags	@""
	.align	4


	//----- nvinfo : EIATTR_CUDA_API_VERSION
	.align		4
        /*0000*/ 	.byte	0x04, 0x37
        /*0002*/ 	.short	(.L_5535 - .L_5534)
.L_5534:
        /*0004*/ 	.word	0x00000082


	//----- nvinfo : EIATTR_SW2861232_WAR
	.align		4
.L_5535:
        /*0008*/ 	.byte	0x01, 0x35
	.zero		2


	//----- nvinfo : EIATTR_PARAM_CBANK
	.align		4
        /*000c*/ 	.byte	0x04, 0x0a
        /*000e*/ 	.short	(.L_5537 - .L_5536)
	.align		4
.L_5536:
        /*0010*/ 	.word	index@(.nv.constant0._ZN43_GLOBAL__N__9ae7fba5_10_SoftMax_cu_9f978f6320softmax_warp_forwardIfffLi3ELb0ELb1EEEvPT0_PKT_iiiPKbib)
        /*0014*/ 	.short	0x0160
        /*0016*/ 	.short	0x002d


	//----- nvinfo : EIATTR_CBANK_PARAM_SIZE
	.align		4
.L_5537:
        /*0018*/ 	.byte	0x03, 0x19
        /*001a*/ 	.short	0x002d


	//----- nvinfo : EIATTR_KPARAM_INFO
	.align		4
        /*001c*/ 	.byte	0x04, 0x17
        /*001e*/ 	.short	(.L_5539 - .L_5538)
.L_5538:
        /*0020*/ 	.word	0x00000000
        /*0024*/ 	.short	0x0007
        /*0026*/ 	.short	0x002c
        /*0028*/ 	.byte	0x00, 0xf0, 0x05, 0x00


	//----- nvinfo : EIATTR_KPARAM_INFO
	.align		4
.L_5539:
        /*002c*/ 	.byte	0x04, 0x17
        /*002e*/ 	.short	(.L_5541 - .L_5540)
.L_5540:
        /*0030*/ 	.word	0x00000000
        /*0034*/ 	.short	0x0006
        /*0036*/ 	.short	0x0028
        /*0038*/ 	.byte	0x00, 0xf0, 0x11, 0x00


	//----- nvinfo : EIATTR_KPARAM_INFO
	.align		4
.L_5541:
        /*003c*/ 	.byte	0x04, 0x17
        /*003e*/ 	.short	(.L_5543 - .L_5542)
.L_5542:
        /*0040*/ 	.word	0x00000000
        /*0044*/ 	.short	0x0005
        /*0046*/ 	.short	0x0020
        /*0048*/ 	.byte	0x00, 0xf0, 0x21, 0x00


	//----- nvinfo : EIATTR_KPARAM_INFO
	.align		4
.L_5543:
        /*004c*/ 	.byte	0x04, 0x17
        /*004e*/ 	.short	(.L_5545 - .L_5544)
.L_5544:
        /*0050*/ 	.word	0x00000000
        /*0054*/ 	.short	0x0004
        /*0056*/ 	.short	0x0018
        /*0058*/ 	.byte	0x00, 0xf0, 0x11, 0x00


	//----- nvinfo : EIATTR_KPARAM_INFO
	.align		4
.L_5545:
        /*005c*/ 	.byte	0x04, 0x17
        /*005e*/ 	.short	(.L_5547 - .L_5546)
.L_5546:
        /*0060*/ 	.word	0x00000000
        /*0064*/ 	.short	0x0003
        /*0066*/ 	.short	0x0014
        /*0068*/ 	.byte	0x00, 0xf0, 0x11, 0x00


	//----- nvinfo : EIATTR_KPARAM_INFO
	.align		4
.L_5547:
        /*006c*/ 	.byte	0x04, 0x17
        /*006e*/ 	.short	(.L_5549 - .L_5548)
.L_5548:
        /*0070*/ 	.word	0x00000000
        /*0074*/ 	.short	0x0002
        /*0076*/ 	.short	0x0010
        /*0078*/ 	.byte	0x00, 0xf0, 0x11, 0x00


	//----- nvinfo : EIATTR_KPARAM_INFO
	.align		4
.L_5549:
        /*007c*/ 	.byte	0x04, 0x17
        /*007e*/ 	.short	(.L_5551 - .L_5550)
.L_5550:
        /*0080*/ 	.word	0x00000000
        /*0084*/ 	.short	0x0001
        /*0086*/ 	.short	0x0008
        /*0088*/ 	.byte	0x00, 0xf0, 0x21, 0x00


	//----- nvinfo : EIATTR_KPARAM_INFO
	.align		4
.L_5551:
        /*008c*/ 	.byte	0x04, 0x17
        /*008e*/ 	.short	(.L_5553 - .L_5552)
.L_5552:
        /*0090*/ 	.word	0x00000000
        /*0094*/ 	.short	0x0000
        /*0096*/ 	.short	0x0000
        /*0098*/ 	.byte	0x00, 0xf0, 0x21, 0x00


	//----- nvinfo : EIATTR_MAXREG_COUNT
	.align		4
.L_5553:
        /*009c*/ 	.byte	0x03, 0x1b
        /*009e*/ 	.short	0x00ff


	//----- nvinfo : EIATTR_MERCURY_ISA_VERSION
	.align		4
        /*00a0*/ 	.byte	0x03, 0x5f
        /*00a2*/ 	.short	0x0000


	//----- nvinfo : EIATTR_COOP_GROUP_MASK_REGIDS
	.align		4
        /*00a4*/ 	.byte	0x04, 0x29
        /*00a6*/ 	.short	(.L_5555 - .L_5554)


	//   ....[0]....
.L_5554:
        /*00a8*/ 	.word	0xffffffff


	//   ....[1]....
        /*00ac*/ 	.word	0xffffffff


	//   ....[2]....
        /*00b0*/ 	.word	0xffffffff


	//   ....[3]....
        /*00b4*/ 	.word	0xffffffff


	//   ....[4]....
        /*00b8*/ 	.word	0xffffffff


	//   ....[5]....
        /*00bc*/ 	.word	0xffffffff


	//   ....[6]....
        /*00c0*/ 	.word	0xffffffff


	//   ....[7]....
        /*00c4*/ 	.word	0xffffffff


	//   ....[8]....
        /*00c8*/ 	.word	0xffffffff


	//   ....[9]....
        /*00cc*/ 	.word	0xffffffff


	//   ....[10]....
        /*00d0*/ 	.word	0xffffffff


	//   ....[11]....
        /*00d4*/ 	.word	0xffffffff


	//----- nvinfo : EIATTR_COOP_GROUP_INSTR_OFFSETS
	.align		4
.L_5555:
        /*00d8*/ 	.byte	0x04, 0x28
        /*00da*/ 	.short	(.L_5557 - .L_5556)


	//   ....[0]....
.L_5556:
        /*00dc*/ 	.word	0x00000600


	//   ....[1]....
        /*00e0*/ 	.word	0x00000620


	//   ....[2]....
        /*00e4*/ 	.word	0x00000670


	//   ....[3]....
        /*00e8*/ 	.word	0x00000680


	//   ....[4]....
        /*00ec*/ 	.word	0x000006d0


	//   ....[5]....
        /*00f0*/ 	.word	0x000006e0


	//   ....[6]....
        /*00f4*/ 	.word	0x000009f0


	//   ....[7]....
        /*00f8*/ 	.word	0x00000a10


	//   ....[8]....
        /*00fc*/ 	.word	0x00000a40


	//   ....[9]....
        /*0100*/ 	.word	0x00000a50


	//   ....[10]....
        /*0104*/ 	.word	0x00000a80


	//   ....[11]....
        /*0108*/ 	.word	0x00000a90


	//----- nvinfo : EIATTR_EXIT_INSTR_OFFSETS
	.align		4
.L_5557:
        /*010c*/ 	.byte	0x04, 0x1c
        /*010e*/ 	.short	(.L_5559 - .L_5558)


	//   ....[0]....
.L_5558:
        /*0110*/ 	.word	0x00000aa0


	//   ....[1]....
        /*0114*/ 	.word	0x00000b90


	//   ....[2]....
        /*0118*/ 	.word	0x00000ba0


	//   ....[3]....
        /*011c*/ 	.word	0x00000c40


	//----- nvinfo : EIATTR_CRS_STACK_SIZE
	.align		4
.L_5559:
        /*0120*/ 	.byte	0x04, 0x1e
        /*0122*/ 	.short	(.L_5561 - .L_5560)
.L_5560:
        /*0124*/ 	.word	0x00000000
.L_5561:


//--------------------- .nv.info._ZN43_GLOBAL__N__9ae7fba5_10_SoftMax_cu_9f978f6320softmax_warp_forwardIfffLi2ELb0ELb1EEEvPT0_PKT_iiiPKbib --------------------------
	.section	.nv.info._ZN43_GLOBAL__N__9ae7fba5_10_SoftMax_cu_9f978f6320softmax_warp_forwardIfffLi2ELb0ELb1EEEvPT0_PKT_iiiPKbib,"",@"SHT_CUDA_INFO"
	.sectionflags	@""
	.align	4


	//----- nvinfo : EIATTR_CUDA_API_VERSION
	.align		4
        /*0000*/ 	.byte	0x04, 0x37
        /*0002*/ 	.short	(.L_5563 - .L_5562)
.L_5562:
        /*0004*/ 	.word	0x00000082


	//----- nvinfo : EIATTR_SW2861232_WAR
	.align		4
.L_5563:
        /*0008*/ 	.byte	0x01, 0x35
	.zero		2


	//----- nvinfo : EIATTR_PARAM_CBANK
	.align		4
        /*000c*/ 	.byte	0x04, 0x0a
        /*000e*/ 	.short	(.L_5565 - .L_5564)
	.align		4
.L_5564:
        /*0010*/ 	.word	index@(.nv.constant0._ZN43_GLOBAL__N__9ae7fba5_10_SoftMax_cu_9f978f6320softmax_warp_forwardIfffLi2ELb0ELb1EEEvPT0_PKT_iiiPKbib)
        /*0014*/ 	.short	0x0160
        /*0016*/ 	.short	0x002d


	//----- nvinfo : EIATTR_CBANK_PARAM_SIZE
	.align		4
.L_5565:
        /*0018*/ 	.byte	0x03, 0x19
        /*001a*/ 	.short	0x002d


	//----- nvinfo : EIATTR_KPARAM_INFO
	.align		4
        /*001c*/ 	.byte	0x04, 0x17
        /*001e*/ 	.short	(.L_5567 - .L_5566)
.L_5566:
        /*0020*/ 	.word	0x00000000
        /*0024*/ 	.short	0x0007
        /*0026*/ 	.short	0x002c
        /*0028*/ 	.byte	0x00, 0xf0, 0x05, 0x00


	//----- nvinfo : EIATTR_KPARAM_INFO
	.align		4
.L_5567:
        /*002c*/ 	.byte	0x04, 0x17
        /*002e*/ 	.short	(.L_5569 - .L_5568)
.L_5568:
        /*0030*/ 	.word	0x00000000
        /*0034*/ 	.short	0x0006
        /*0036*/ 	.short	0x0028
        /*0038*/ 	.byte	0x00, 0xf0, 0x11, 0x00


	//----- nvinfo : EIATTR_KPARAM_INFO
	.align		4
.L_5569:
        /*003c*/ 	.byte	0x04, 0x17
        /*003e*/ 	.short	(.L_5571 - .L_5570)
.L_5570:
        /*0040*/ 	.word	0x00000000
        /*0044*/ 	.short	0x0005
        /*0046*/ 	.short	0x0020
        /*0048*/ 	.byte	0x00, 0xf0, 0x21, 0x00


	//----- nvinfo : EIATTR_KPARAM_INFO
	.align		4
.L_5571:
        /*004c*/ 	.byte	0x04, 0x17
        /*004e*/ 	.short	(.L_5573 - .L_5572)
.L_5572:
        /*0050*/ 	.word	0x00000000
        /*0054*/ 	.short	0x0004
        /*0056*/ 	.short	0x0018
        /*0058*/ 	.byte	0x00, 0xf0, 0x11, 0x00


	//----- nvinfo : EIATTR_KPARAM_INFO
	.align		4
.L_5573:
        /*005c*/ 	.byte	0x04, 0x17
        /*005e*/ 	.short	(.L_5575 - .L_5574)
.L_5574:
        /*0060*/ 	.word	0x00000000
        /*0064*/ 	.short	0x0003
        /*0066*/ 	.short	0x0014
        /*0068*/ 	.byte	0x00, 0xf0, 0x11, 0x00


	//----- nvinfo : EIATTR_KPARAM_INFO
	.align		4
.L_5575:
        /*006c*/ 	.byte	0x04, 0x17
        /*006e*/ 	.short	(.L_5577 - .L_5576)
.L_5576:
        /*0070*/ 	.word	0x00000000
        /*0074*/ 	.short	0x0002
        /*0076*/ 	.short	0x0010
        /*0078*/ 	.byte	0x00, 0xf0, 0x11, 0x00


	//----- nvinfo : EIATTR_KPARAM_INFO
	.align		4
.L_5577:
        /*007c*/ 	.byte	0x04, 0x17
        /*007e*/ 	.short	(.L_5579 - .L_5578)
.L_5578:
        /*0080*/ 	.word	0x00000000
        /*0084*/ 	.short	0x0001
        /*0086*/ 	.short	0x0008
        /*0088*/ 	.byte	0x00, 0xf0, 0x21, 0x00


	//----- nvinfo : EIATTR_KPARAM_INFO
	.align		4
.L_5579:
        /*008c*/ 	.byte	0x04, 0x17
        /*008e*/ 	.short	(.L_5581 - .L_5580)
.L_5580:
        /*0090*/ 	.word	0x00000000
        /*0094*/ 	.short	0x0000
        /*0096*/ 	.short	0x0000
        /*0098*/ 	.byte	0x00, 0xf0, 0x21, 0x00


	//----- nvinfo : EIATTR_MAXREG_COUNT
	.align		4
.L_5581:
        /*009c*/ 	.byte	0x03, 0x1b
        /*009e*/ 	.short	0x00ff


	//----- nvinfo : EIATTR_MERCURY_ISA_VERSION
	.align		4
        /*00a0*/ 	.byte	0x03, 0x5f
        /*00a2*/ 	.short	0x0000


	//----- nvinfo : EIATTR_COOP_GROUP_MASK_REGIDS
	.align		4
        /*00a4*/ 	.byte	0x04, 0x29
        /*00a6*/ 	.short	(.L_5583 - .L_5582)


	//   ....[0]....
.L_5582:
        /*00a8*/ 	.word	0xffffffff


	//   ....[1]....
        /*00ac*/ 	.word	0xffffffff


	//   ....[2]....
        /*00b0*/ 	.word	0xffffffff


	//   ....[3]....
        /*00b4*/ 	.word	0xffffffff


	//   ....[4]....
        /*00b8*/ 	.word	0xffffffff


	//   ....[5]....
        /*00bc*/ 	.word	0xffffffff


	//   ....[6]....
        /*00c0*/ 	.word	0xffffffff


	//   ....[7]....
        /*00c4*/ 	.word	0xffffffff


	//----- nvinfo : EIATTR_COOP_GROUP_INSTR_OFFSETS
	.align		4
.L_5583:
        /*00c8*/ 	.byte	0x04, 0x28
        /*00ca*/ 	.short	(.L_5585 - .L_5584)


	//   ....[0]....
.L_5584:
        /*00cc*/ 	.word	0x00000600


	//   ....[1]....
        /*00d0*/ 	.word	0x00000620


	//   ....[2]....
        /*00d4*/ 	.word	0x00000670


	//   ....[3]....
        /*00d8*/ 	.word	0x00000680


	//   ....[4]....
        /*00dc*/ 	.word	0x00000990


	//   ....[5]....
        /*00e0*/ 	.word	0x000009b0


	//   ....[6]....
        /*00e4*/ 	.word	0x000009e0


	//   ....[7]....
        /*00e8*/ 	.word	0x000009f0


	//----- nvinfo : EIATTR_EXIT_INSTR_OFFSETS
	.align		4
.L_5585:
        /*00ec*/ 	.byte	0x04, 0x1c
        /*00ee*/ 	.short	(.L_5587 - .L_5586)


	//   ....[0]....
.L_5586:
        /*00f0*/ 	.word	0x00000a00


	//   ....[1]....
        /*00f4*/ 	.word	0x00000af0


	//   ....[2]....
        /*00f8*/ 	.word	0x00000b00


	//   ....[3]....
        /*00fc*/ 	.word	0x00000ba0


	//----- nvinfo : EIATTR_CRS_STACK_SIZE
	.align		4
.L_5587:
        /*0100*/ 	.byte	0x04, 0x1e
        /*0102*/ 	.short	(.L_5589 - .L_5588)
.L_5588:
        /*0104*/ 	.word	0x00000000
.L_5589:


//--------------------- .nv.info._ZN43_GLOBAL__N__9ae7fba5_10_SoftMax_cu_9f978f6320softmax_warp_forwardIfffLi1ELb0ELb1EEEvPT0_PKT_iiiPKbib --------------------------
	.section	.nv.info._ZN43_GLOBAL__N__9ae7fba5_10_SoftMax_cu_9f978f6320softmax_warp_forwardIfffLi1ELb0ELb1EEEvPT0_PKT_iiiPKbib,"",@"SHT_CUDA_INFO"
	.sectionflags	@""
	.align	4


	//----- nvinfo : EIATTR_CUDA_API_VERSION
	.align		4
        /*0000*/ 	.byte	0x04, 0x37
        /*0002*/ 	.short	(.L_5591 - .L_5590)
.L_5590:
        /*0004*/ 	.word	0x00000082


	//----- nvinfo : EIATTR_SW2861232_WAR
	.align		4
.L_5591:
        /*0008*/ 	.byte	0x01, 0x35
	.zero		2


	//----- nvinfo : EIATTR_PARAM_CBANK
	.align		4
        /*000c*/ 	.byte	0x04, 0x0a
        /*000e*/ 	.short	(.L_5593 - .L_5592)
	.align		4
.L_5592:
        /*0010*/ 	.word	index@(.nv.constant0._ZN43_GLOBAL__N__9ae7fba5_10_SoftMax_cu_9f978f6320softmax_warp_forwardIfffLi1ELb0ELb1EEEvPT0_PKT_iiiPKbib)
        /*0014*/ 	.short	0x0160
        /*0016*/ 	.short	0x002d


	//----- nvinfo : EIATTR_CBANK_PARAM_SIZE
	.align		4
.L_5593:
        /*0018*/ 	.byte	0x03, 0x19
        /*001a*/ 	.short	0x002d


	//----- nvinfo : EIATTR_KPARAM_INFO
	.align		4
        /*001c*/ 	.byte	0x04, 0x17
        /*001e*/ 	.short	(.L_5595 - .L_5594)
.L_5594:
        /*0020*/ 	.word	0x00000000
        /*0024*/ 	.short	0x0007
        /*0026*/ 	.short	0x002c
        /*0028*/ 	.byte	0x00, 0xf0, 0x05, 0x00


	//----- nvinfo : EIATTR_KPARAM_INFO
	.align		4
.L_5595:
        /*002c*/ 	.byte	0x04, 0x17
        /*002e*/ 	.short	(.L_5597 - .L_5596)
.L_5596:
        /*0030*/ 	.word	0x00000000
        /*0034*/ 	.short	0x0006
        /*0036*/ 	.short	0x0028
        /*0038*/ 	.byte	0x00, 0xf0, 0x11, 0x00


	//----- nvinfo : EIATTR_KPARAM_INFO
	.align		4
.L_5597:
        /*003c*/ 	.byte	0x04, 0x17
        /*003e*/ 	.short	(.L_5599 - .L_5598)
.L_5598:
        /*0040*/ 	.word	0x00000000
        /*0044*/ 	.short	0x0005
        /*0046*/ 	.short	0x0020
        /*0048*/ 	.byte	0x00, 0xf0, 0x21, 0x00


	//----- nvinfo : EIATTR_KPARAM_INFO
	.align		4
.L_5599:
        /*004c*/ 	.byte	0x04, 0x17
        /*004e*/ 	.short	(.L_5601 - .L_5600)
.L_5600:
        /*0050*/ 	.word	0x00000000
        /*0054*/ 	.short	0x0004
        /*0056*/ 	.short	0x0018
        /*0058*/ 	.byte	0x00, 0xf0, 0x11, 0x00


	//----- nvinfo : EIATTR_KPARAM_INFO
	.align		4
.L_5601:
        /*005c*/ 	.byte	0x04, 0x17
        /*005e*/ 	.short	(.L_5603 - .L_5602)
.L_5602:
        /*0060*/ 	.word	0x00000000
        /*0064*/ 	.short	0x0003
        /*0066*/ 	.short	0x0014
        /*0068*/ 	.byte	0x00, 0xf0, 0x11, 0x00


	//----- nvinfo : EIATTR_KPARAM_INFO
	.align		4
.L_5603:
        /*006c*/ 	.byte	0x04, 0x17
        /*006e*/ 	.short	(.L_5605 - .L_5604)
.L_5604:
        /*0070*/ 	.word	0x00000000
        /*0074*/ 	.short	0x0002
        /*0076*/ 	.short	0x0010
        /*0078*/ 	.byte	0x00, 0xf0, 0x11, 0x00


	//----- nvinfo : EIATTR_KPARAM_INFO
	.align		4
.L_5605:
        /*007c*/ 	.byte	0x04, 0x17
        /*007e*/ 	.short	(.L_5607 - .L_5606)
.L_5606:
        /*0080*/ 	.word	0x00000000
        /*0084*/ 	.short	0x0001
        /*0086*/ 	.short	0x0008
        /*0088*/ 	.byte	0x00, 0xf0, 0x21, 0x00


	//----- nvinfo : EIATTR_KPARAM_INFO
	.align		4
.L_5607:
        /*008c*/ 	.byte	0x04, 0x17
        /*008e*/ 	.short	(.L_5609 - .L_5608)
.L_5608:
        /*0090*/ 	.word	0x00000000
        /*0094*/ 	.short	0x0000
        /*0096*/ 	.short	0x0000
        /*0098*/ 	.byte	0x00, 0xf0, 0x21, 0x00


	//----- nvinfo : EIATTR_MAXREG_COUNT
	.align		4
.L_5609:
        /*009c*/ 	.byte	0x03, 0x1b
        /*009e*/ 	.short	0x00ff


	//----- nvinfo : EIATTR_MERCURY_ISA_VERSION
	.align		4
        /*00a0*/ 	.byte	0x03, 0x5f
        /*00a2*/ 	.short	0x0000


	//----- nvinfo : EIATTR_COOP_GROUP_MASK_REGIDS
	.align		4
        /*00a4*/ 	.byte	0x04, 0x29
        /*00a6*/ 	.short	(.L_5611 - .L_5610)


	//   ....[0]....
.L_5610:
        /*00a8*/ 	.word	0xffffffff


	//   ....[1]....
        /*00ac*/ 	.word	0xffffffff


	//   ....[2]....
        /*00b0*/ 	.word	0xffffffff


	//   ....[3]....
        /*00b4*/ 	.word	0xffffffff


	//----- nvinfo : EIATTR_COOP_GROUP_INSTR_OFFSETS
	.align		4
.L_5611:
        /*00b8*/ 	.byte	0x04, 0x28
        /*00ba*/ 	.short	(.L_5613 - .L_5612)


	//   ....[0]....
.L_5612:
        /*00bc*/ 	.word	0x00000600


	//   ....[1]....
        /*00c0*/ 	.word	0x00000620


	//   ....[2]....
        /*00c4*/ 	.word	0x00000940


	//   ....[3]....
        /*00c8*/ 	.word	0x00000950


	//----- nvinfo : EIATTR_EXIT_INSTR_OFFSETS
	.align		4
.L_5613:
        /*00cc*/ 	.byte	0x04, 0x1c
        /*00ce*/ 	.short	(.L_5615 - .L_5614)


	//   ....[0]....
.L_5614:
        /*00d0*/ 	.word	0x00000960


	//   ....[1]....
        /*00d4*/ 	.word	0x00000a50


	//   ....[2]....
        /*00d8*/ 	.word	0x00000a60


	//   ....[3]....
        /*00dc*/ 	.word	0x00000b00


	//----- nvinfo : EIATTR_CRS_STACK_SIZE
	.align		4
.L_5615:
        /*00e0*/ 	.byte	0x04, 0x1e
        /*00e2*/ 	.short	(.L_5617 - .L_5616)
.L_5616:
        /*00e4*/ 	.word	0x00000000
.L_5617:


//--------------------- .nv.info._ZN43_GLOBAL__N__9ae7fba5_10_SoftMax_cu_9f978f6320softmax_warp_forwardIfffLi0ELb0ELb1EEEvPT0_PKT_iiiPKbib --------------------------
	.section	.nv.info._ZN43_GLOBAL__N__9ae7fba5_10_SoftMax_cu_9f978f6320softmax_warp_forwardIfffLi0ELb0ELb1EEEvPT0_PKT_iiiPKbib,"",@"SHT_CUDA_INFO"
	.sectionflags	@""
	.align	4


	//----- nvinfo : EIATTR_CUDA_API_VERSION
	.align		4
        /*0000*/ 	.byte	0x04, 0x37
        /*0002*/ 	.short	(.L_5619 - .L_5618)
.L_5618:
        /*0004*/ 	.word	0x00000082


	//----- nvinfo : EIATTR_SW2861232_WAR
	.align		4
.L_5619:
        /*0008*/ 	.byte	0x01, 0x35
	.zero		2


	//----- nvinfo : EIATTR_PARAM_CBANK
	.align		4
        /*000c*/ 	.byte	0x04, 0x0a
        /*000e*/ 	.short	(.L_5621 - .L_5620)
	.align		4
.L_5620:
        /*0010*/ 	.word	index@(.nv.constant0._ZN43_GLOBAL__N__9ae7fba5_10_SoftMax_cu_9f978f6320softmax_warp_forwardIfffLi0ELb0ELb1EEEvPT0_PKT_iiiPKbib)
        /*0014*/ 	.short	0x0160
        /*0016*/ 	.short	0x002d


	//----- nvinfo : EIATTR_CBANK_PARAM_SIZE
	.align		4
.L_5621:
        /*0018*/ 	.byte	0x03, 0x19
        /*001a*/ 	.short	0x002d


	//----- nvinfo : EIATTR_KPARAM_INFO
	.align		4
        /*001c*/ 	.byte	0x04, 0x17
        /*001e*/ 	.short	(.L_5623 - .L_5622)
.L_5622:
        /*0020*/ 	.word	0x00000000
        /*0024*/ 	.short	0x0007
        /*0026*/ 	.short	0x002c
        /*0028*/ 	.byte	0x00, 0xf0, 0x05, 0x00


	//----- nvinfo : EIATTR_KPARAM_INFO
	.align		4
.L_5623:
        /*002c*/ 	.byte	0x04, 0x17
        /*002e*/ 	.short	(.L_5625 - .L_5624)
.L_5624:
        /*0030*/ 	.word	0x00000000
        /*0034*/ 	.short	0x0006
        /*0036*/ 	.short	0x0028
        /*0038*/ 	.byte	0x00, 0xf0, 0x11, 0x00


	//----- nvinfo : EIATTR_KPARAM_INFO
	.align		4
.L_5625:
        /*003c*/ 	.byte	0x04, 0x17
        /*003e*/ 	.short	(.L_5627 - .L_5626)
.L_5626:
        /*0040*/ 	.word	0x00000000
        /*0044*/ 	.short	0x0005
        /*0046*/ 	.short	0x0020
        /*0048*/ 	.byte	0x00, 0xf0, 0x21, 0x00


	//----- nvinfo : EIATTR_KPARAM_INFO
	.align		4
.L_5627:
        /*004c*/ 	.byte	0x04, 0x17
        /*004e*/ 	.short	(.L_5629 - .L_5628)
.L_5628:
        /*0050*/ 	.word	0x00000000
        /*0054*/ 	.short	0x0004
        /*0056*/ 	.short	0x0018
        /*0058*/ 	.byte	0x00, 0xf0, 0x11, 0x00


	//----- nvinfo : EIATTR_KPARAM_INFO
	.align		4
.L_5629:
        /*005c*/ 	.byte	0x04, 0x17
        /*005e*/ 	.short	(.L_5631 - .L_5630)
.L_5630:
        /*0060*/ 	.word	0x00000000
        /*0064*/ 	.short	0x0003
        /*0066*/ 	.short	0x0014
        /*0068*/ 	.byte	0x00, 0xf0, 0x11, 0x00


	//----- nvinfo : EIATTR_KPARAM_INFO
	.align		4
.L_5631:
        /*006c*/ 	.byte	0x04, 0x17
        /*006e*/ 	.short	(.L_5633 - .L_5632)
.L_5632:
        /*0070*/ 	.word	0x00000000
        /*0074*/ 	.short	0x0002
        /*0076*/ 	.short	0x0010
        /*0078*/ 	.byte	0x00, 0xf0, 0x11, 0x00


	//----- nvinfo : EIATTR_KPARAM_INFO
	.align		4
.L_5633:
        /*007c*/ 	.byte	0x04, 0x17
        /*007e*/ 	.short	(.L_5635 - .L_5634)
.L_5634:
        /*0080*/ 	.word	0x00000000
        /*0084*/ 	.short	0x0001
        /*0086*/ 	.short	0x0008
        /*0088*/ 	.byte	0x00, 0xf0, 0x21, 0x00


	//----- nvinfo : EIATTR_KPARAM_INFO
	.align		4
.L_5635:
        /*008c*/ 	.byte	0x04, 0x17
        /*008e*/ 	.short	(.L_5637 - .L_5636)
.L_5636:
        /*0090*/ 	.word	0x00000000
        /*0094*/ 	.short	0x0000
        /*0096*/ 	.short	0x0000
        /*0098*/ 	.byte	0x00, 0xf0, 0x21, 0x00


	//----- nvinfo : EIATTR_MAXREG_COUNT
	.align		4
.L_5637:
        /*009c*/ 	.byte	0x03, 0x1b
        /*009e*/ 	.short	0x00ff


	//----- nvinfo : EIATTR_MERCURY_ISA_VERSION
	.align		4
        /*00a0*/ 	.byte	0x03, 0x5f
        /*00a2*/ 	.short	0x0000


	//----- nvinfo : EIATTR_EXIT_INSTR_OFFSETS
	.align		4
        /*00a4*/ 	.byte	0x04, 0x1c
        /*00a6*/ 	.short	(.L_5639 - .L_5638)


	//   ....[0]....
.L_5638:
        /*00a8*/ 	.word	0x000008e0


	//   ....[1]....
        /*00ac*/ 	.word	0x000009b0


	//   ....[2]....
        /*00b0*/ 	.word	0x000009c0


	//   ....[3]....
        /*00b4*/ 	.word	0x00000a60


	//----- nvinfo : EIATTR_CRS_STACK_SIZE
	.align		4
.L_5639:
        /*00b8*/ 	.byte	0x04, 0x1e
        /*00ba*/ 	.short	(.L_5641 - .L_5640)
.L_5640:
        /*00bc*/ 	.word	0x00000000
.L_5641:


//--------------------- .nv.info._ZN43_GLOBAL__N__9ae7fba5_10_SoftMax_cu_9f978f6320softmax_warp_forwardIdddLi11ELb0ELb1EEEvPT0_PKT_iiiPKbib --------------------------
	.section	.nv.info._ZN43_GLOBAL__N__9ae7fba5_10_SoftMax_cu_9f978f6320softmax_warp_forwardIdddLi11ELb0ELb1EEEvPT0_PKT_iiiPKbib,"",@"SHT_CUDA_INFO"
	.sectionflags	@""
	.align	4


	//----- nvinfo : EIATTR_CUDA_API_VERSION
	.align		4
        /*0000*/ 	.byte	0x04, 0x37
        /*0002*/ 	.short	(.L_5643 - .L_5642)
.L_5642:
        /*0004*/ 	.word	0x00000082


	//----- nvinfo : EIATTR_SW2861232_WAR
	.align		4
.L_5643:
        /*0008*/ 	.byte	0x01, 0x35
	.zero		2


	//----- nvinfo : EIATTR_PARAM_CBANK
	.align		4
        /*000c*/ 	.byte	0x04, 0x0a
        /*000e*/ 	.short	(.L_5645 - .L_5644)
	.align		4
.L_5644:
        /*0010*/ 	.word	index@(.nv.constant0._ZN43_GLOBAL__N__9ae7fba5_10_SoftMax_cu_9f978f6320softmax_warp_forwardIdddLi11ELb0ELb1EEEvPT0_PKT_iiiPKbib)
        /*0014*/ 	.short	0x0160
        /*0016*/ 	.short	0x002d


	//----- nvinfo : EIATTR_CBANK_PARAM_SIZE
	.align		4
.L_5645:
        /*0018*/ 	.byte	0x03, 0x19
        /*001a*/ 	.short	0x002d


	//----- nvinfo : EIATTR_KPARAM_INFO
	.align		4
        /*001c*/ 	.byte	0x04, 0x17
        /*001e*/ 	.short	(.L_5647 - .L_5646)
.L_5646:
        /*0020*/ 	.word	0x00000000
        /*0024*/ 	.short	0x0007
        /*0026*/ 	.short	0x002c
        /*0028*/ 	.byte	0x00, 0xf0, 0x05, 0x00


	//----- nvinfo : EIATTR_KPARAM_INFO
	.align		4
.L_5647:
        /*002c*/ 	.byte	0x04, 0x17
        /*002e*/ 	.short	(.L_5649 - .L_5648)
.L_5648:
        /*0030*/ 	.word	0x00000000
        /*0034*/ 	.short	0x0006
        /*0036*/ 	.short	0x0028
        /*0038*/ 	.byte	0x00, 0xf0, 0x11, 0x00


	//----- nvinfo : EIATTR_KPARAM_INFO
	.align		4
.L_5649:
        /*003c*/ 	.byte	0x04, 0x17
        /*003e*/ 	.short	(.L_5651 - .L_5650)
.L_5650:
        /*0040*/ 	.word	0x00000000
        /*0044*/ 	.short	0x0005
        /*0046*/ 	.short	0x0020
        /*0048*/ 	.byte	0x00, 0xf0, 0x21, 0x00


	//----- nvinfo : EIATTR_KPARAM_INFO
	.align		4
.L_5651:
        /*004c*/ 	.byte	0x04, 0x17
        /*004e*/ 	.short	(.L_5653 - .L_5652)
.L_5652:
        /*0050*/ 	.word	0x00000000
        /*0054*/ 	.short	0x0004
        /*0056*/ 	.short	0x0018
        /*0058*/ 	.byte	0x00, 0xf0, 0x11, 0x00


	//----- nvinfo : EIATTR_KPARAM_INFO
	.align		4
.L_5653:
        /*005c*/ 	.byte	0x04, 0x17
        /*005e*/ 	.short	(.L_5655 - .L_5654)
.L_5654:
        /*0060*/ 	.word	0x00000000
        /*0064*/ 	.short	0x0003
        /*0066*/ 	.short	0x0014
        /*0068*/ 	.byte	0x00, 0xf0, 0x11, 0x00


	//----- nvinfo : EIATTR_KPARAM_INFO
	.align		4
.L_5655:
        /*006c*/ 	.byte	0x04, 0x17
        /*006e*/ 	.short	(.L_5657 - .L_5656)
.L_5656:
        /*0070*/ 	.word	0x00000000
        /*0074*/ 	.short	0x0002
        /*0076*/ 	.short	0x0010
        /*0078*/ 	.byte	0x00, 0xf0, 0x11, 0x00


	//----- nvinfo : EIATTR_KPARAM_INFO
	.align		4
.L_5657:
        /*007c*/ 	.byte	0x04, 0x17
        /*007e*/ 	.short	(.L_5659 - .L_5658)
.L_5658:
        /*0080*/ 	.word	0x00000000
        /*0084*/ 	.short	0x0001
        /*0086*/ 	.short	0x0008
        /*0088*/ 	.byte	0x00, 0xf0, 0x21, 0x00


	//----- nvinfo : EIATTR_KPARAM_INFO
	.align		4
.L_5659:
        /*008c*/ 	.byte	0x04, 0x17
        /*008e*/ 	.short	(.L_5661 - .L_5660)
.L_5660:
        /*0090*/ 	.word	0x00000000
        /*0094*/ 	.short	0x0000
        /*0096*/ 	.short	0x0000
        /*0098*/ 	.byte	0x00, 0xf0, 0x21, 0x00


	//----- nvinfo : EIATTR_MAXREG_COUNT
	.align		4
.L_5661:
        /*009c*/ 	.byte	0x03, 0x1b
        /*009e*/ 	.short	0x00ff


	//----- nvinfo : EIATTR_MERCURY_ISA_VERSION
	.align		4
        /*00a0*/ 	.byte	0x03, 0x5f
        /*00a2*/ 	.short	0x0000


	//----- nvinfo : EIATTR_COOP_GROUP_MASK_REGIDS
	.align		4
        /*00a4*/ 	.byte	0x04, 0x29
        /*00a6*/ 	.short	(.L_5663 - .L_5662)


	//   ....[0]....
.L_5662:
        /*00a8*/ 	.word	0xffffffff


	//   ....[1]....
        /*00ac*/ 	.word	0xffffffff


	//   ....[2]....
        /*00b0*/ 	.word	0xffffffff


	//   ....[3]....
        /*00b4*/ 	.word	0xffffffff


	//   ....[4]....
        /*00b8*/ 	.word	0xffffffff


	//   ....[5]....
        /*00bc*/ 	.word	0xffffffff


	//   ....[6]....
        /*00c0*/ 	.word	0xffffffff


	//   ....[7]....
        /*00c4*/ 	.word	0xffffffff


	//   ....[8]....
        /*00c8*/ 	.word	0xffffffff


	//   ....[9]....
        /*00cc*/ 	.word	0xffffffff


	//   ....[10]....
        /*00d0*/ 	.word	0xffffffff


	//   ....[11]....
        /*00d4*/ 	.word	0xffffffff


	//   ....[12]....
        /*00d8*/ 	.word	0xffffffff


	//   ....[13]....
        /*00dc*/ 	.word	0xffffffff


	//   ....[14]....
        /*00e0*/ 	.word	0xffffffff


	//   ....[15]....
        /*00e4*/ 	.word	0xffffffff


	//   ....[16]....
        /*00e8*/ 	.word	0xffffffff


	//   ....[17]....
        /*00ec*/ 	.word	0xffffffff


	//   ....[18]....
        /*00f0*/ 	.word	0xffffffff


	//   ....[19]....
        /*00f4*/ 	.word	0xffffffff


	//----- nvinfo : EIATTR_COOP_GROUP_INSTR_OFFSETS
	.align		4
.L_5663:
        /*00f8*/ 	.byte	0x04, 0x28
        /*00fa*/ 	.short	(.L_5665 - .L_5664)


	//   ....[0]....
.L_5664:
        /*00fc*/ 	.word	0x00005a40


	//   ....[1]....
        /*0100*/ 	.word	0x00005a50


	//   ....[2]....
        /*0104*/ 	.word	0x00005aa0


	//   ....[3]....
        /*0108*/ 	.word	0x00005ab0


	//   ....[4]....
        /*010c*/ 	.word	0x00005b00


	//   ....[5]....
        /*0110*/ 	.word	0x00005b10


	//   ....[6]....
        /*0114*/ 	.word	0x00005b60


	//   ....[7]....
        /*0118*/ 	.word	0x00005b70


	//   ....[8]....
        /*011c*/ 	.word	0x00005bb0


	//   ....[9]....
        /*0120*/ 	.word	0x00005bc0


	//   ....[10]....
        /*0124*/ 	.word	0x00011b80


	//   ....[11]....
        /*0128*/ 	.word	0x00011ba0


	//   ....[12]....
        /*012c*/ 	.word	0x00011bc0


	//   ....[13]....
        /*0130*/ 	.word	0x00011bd0


	//   ....[14]....
        /*0134*/ 	.word	0x00011bf0


	//   ....[15]....
        /*0138*/ 	.word	0x00011c00


	//   ....[16]....
        /*013c*/ 	.word	0x00011c20


	//   ....[17]....
        /*0140*/ 	.word	0x00011c30


	//   ....[18]....
        /*0144*/ 	.word	0x00011c50


	//   ....[19]....
        /*0148*/ 	.word	0x00011c60


	//----- nvinfo : EIATTR_EXIT_INSTR_OFFSETS
	.align		4
.L_5665:
        /*014c*/ 	.byte	0x04, 0x1c
        /*014e*/ 	.short	(.L_5667 - .L_5666)


	//   ....[0]....
.L_5666:
        /*0150*/ 	.word	0x00011c70


	//   ....[1]....
        /*0154*/ 	.word	0x00011ca0


	//   ....[2]....
        /*0158*/ 	.word	0x00011ef0


	//   ....[3]....
        /*015c*/ 	.word	0x000120e0


	//   ....[4]....
        /*0160*/ 	.word	0x000122d0


	//   ....[5]....
        /*0164*/ 	.word	0x000124c0


	//   ....[6]....
        /*0168*/ 	.word	0x000126b0


	//   ....[7]....
        /*016c*/ 	.word	0x000128a0


	//   ....[8]....
        /*0170*/ 	.word	0x00012a90


	//   ....[9]....
        /*0174*/ 	.word	0x00012c80


	//   ....[10]....
        /*0178*/ 	.word	0x00012e70


	//   ....[11]....
        /*017c*/ 	.word	0x00013060


	//   ....[12]....
        /*0180*/ 	.word	0x00013250


	//   ....[13]....
        /*0184*/ 	.word	0x00013440


	//   ....[14]....
        /*0188*/ 	.word	0x00013630


	//   ....[15]....
        /*018c*/ 	.word	0x00013820


	//   ....[16]....
        /*0190*/ 	.word	0x00013a10


	//   ....[17]....
        /*0194*/ 	.word	0x00013c00


	//   ....[18]....
        /*0198*/ 	.word	0x00013df0


	//   ....[19]....
        /*019c*/ 	.word	0x00013fe0


	//   ....[20]....
        /*01a0*/ 	.word	0x000141d0


	//   ....[21]....
        /*01a4*/ 	.word	0x000143c0


	//   ....[22]....
        /*01a8*/ 	.word	0x000145b0


	//   ....[23]....
        /*01ac*/ 	.word	0x000147a0


	//   ....[24]....
        /*01b0*/ 	.word	0x00014990


	//   ....[25]....
        /*01b4*/ 	.word	0x00014b80


	//   ....[26]....
        /*01b8*/ 	.word	0x00014d70


	//   ....[27]....
        /*01bc*/ 	.word	0x00014f60


	//   ....[28]....
        /*01c0*/ 	.word	0x00015150


	//   ....[29]....
        /*01c4*/ 	.word	0x00015340


	//   ....[30]....
        /*01c8*/ 	.word	0x00015530


	//   ....[31]....
        /*01cc*/ 	.word	0x00015720


	//   ....[32]....
        /*01d0*/ 	.word	0x00015910


	//   ....[33]....
        /*01d4*/ 	.word	0x00015b00


	//   ....[34]....
        /*01d8*/ 	.word	0x00015cf0


	//   ....[35]....
        /*01dc*/ 	.word	0x00015ee0


	//   ....[36]....
        /*01e0*/ 	.word	0x000160d0


	//   ....[37]....
        /*01e4*/ 	.word	0x000162c0


	//   ....[38]....
        /*01e8*/ 	.word	0x000164b0


	//   ....[39]....
        /*01ec*/ 	.word	0x000166a0


	//   ....[40]....
        /*01f0*/ 	.word	0x00016890


	//   ....[41]....
        /*01f4*/ 	.word	0x00016a80


	//   ....[42]....
        /*01f8*/ 	.word	0x00016c70


	//   ....[43]....
        /*01fc*/ 	.word	0x00016e60


	//   ....[44]....
        /*0200*/ 	.word	0x00017050


	//   ....[45]....
        /*0204*/ 	.word	0x00017240


	//   ....[46]....
        /*0208*/ 	.word	0x00017430


	//   ....[47]....
        /*020c*/ 	.word	0x00017620


	//   ....[48]....
        /*0210*/ 	.word	0x00017810


	//   ....[49]....
        /*0214*/ 	.word	0x00017a00


	//   ....[50]....
        /*0218*/ 	.word	0x00017bf0


	//   ....[51]....
        /*021c*/ 	.word	0x00017de0


	//   ....[52]....
        /*0220*/ 	.word	0x00017fd0


	//   ....[53]....
        /*0224*/ 	.word	0x000181c0


	//   ....[54]....
        /*0228*/ 	.word	0x000183b0


	//   ....[55]....
        /*022c*/ 	.word	0x000185a0


	//   ....[56]....
        /*0230*/ 	.word	0x00018790


	//   ....[57]....
        /*0234*/ 	.word	0x00018980


	//   ....[58]....
        /*0238*/ 	.word	0x00018b70


	//   ....[59]....
        /*023c*/ 	.word	0x00018d60


	//   ....[60]....
        /*0240*/ 	.word	0x00018f50


	//   ....[61]....
        /*0244*/ 	.word	0x00019140


	//   ....[62]....
        /*0248*/ 	.word	0x00019330


	//   ....[63]....
        /*024c*/ 	.word	0x00019520


	//   ....[64]....
        /*0250*/ 	.word	0x00019710


	//   ....[65]....
        /*0254*/ 	.word	0x000198e0


	//----- nvinfo : EIATTR_CRS_STACK_SIZE
	.align		4
.L_5667:
        /*0258*/ 	.byte	0x04, 0x1e
        /*025a*/ 	.short	(.L_5669 - .L_5668)
.L_5668:
        /*025c*/ 	.word	0x00000000
.L_5669:


//--------------------- .nv.info._ZN43_GLOBAL__N__9ae7fba5_10_SoftMax_cu_9f978f6320softmax_warp_forwardIdddLi10ELb0ELb1EEEvPT0_PKT_iiiPKbib --------------------------
	.section	.nv.info._ZN43_GLOBAL__N__9ae7fba5_10_SoftMax_cu_9f978f6320softmax_warp_forwardIdddLi10ELb0ELb1EEEvPT0_PKT_iiiPKbib,"",@"SHT_CUDA_INFO"
	.sectionflags	@""
	.align	4


	//----- nvinfo : EIATTR_CUDA_API_VERSION
	.align		4
        /*0000*/ 	.byte	0x04, 0x37
        /*0002*/ 	.short	(.L_5671 - .L_5670)
.L_5670:
        /*0004*/ 	.word	0x00000082


	//----- nvinfo : EIATTR_SW2861232_WAR
	.align		4
.L_5671:
        /*0008*/ 	.byte	0x01, 0x35
	.zero		2


	//----- nvinfo : EIATTR_PARAM_CBANK
	.align		4
        /*000c*/ 	.byte	0x04, 0x0a
        /*000e*/ 	.short	(.L_5673 - .L_5672)
	.align		4
.L_5672:
        /*0010*/ 	.word	index@(.nv.constant0._ZN43_GLOBAL__N__9ae7fba5_10_SoftMax_cu_9f978f6320softmax_warp_forwardIdddLi10ELb0ELb1EEEvPT0_PKT_iiiPKbib)
        /*0014*/ 	.short	0x0160
        /*0016*/ 	.short	0x002d


	//----- nvinfo : EIATTR_CBANK_PARAM_SIZE
	.align		4
.L_5673:
        /*0018*/ 	.byte	0x03, 0x19
        /*001a*/ 	.short	0x002d


	//----- nvinfo : EIATTR_KPARAM_INFO
	.align		4
        /*001c*/ 	.byte	0x04, 0x17
        /*001e*/ 	.short	(.L_5675 - .L_5674)
.L_5674:
        /*0020*/ 	.word	0x00000000
        /*0024*/ 	.short	0x0007
        /*0026*/ 	.short	0x002c
        /*0028*/ 	.byte	0x00, 0xf0, 0x05, 0x00


	//----- nvinfo : EIATTR_KPARAM_INFO
	.align		4
.L_5675:
        /*002c*/ 	.byte	0x04, 0x17
        /*002e*/ 	.short	(.L_5677 - .L_5676)
.L_5676:
        /*0030*/ 	.word	0x00000000
        /*0034*/ 	.short	0x0006
        /*0036*/ 	.short	0x0028
        /*0038*/ 	.byte	0x00, 0xf0, 0x11, 0x00


	//----- nvinfo : EIATTR_KPARAM_INFO
	.align		4
.L_5677:
        /*003c*/ 	.byte	0x04, 0x17
        /*003e*/ 	.short	(.L_5679 - .L_5678)
.L_5678:
        /*0040*/ 	.word	0x00000000
        /*0044*/ 	.short	0x0005
        /*0046*/ 	.short	0x0020
        /*0048*/ 	.byte	0x00, 0xf0, 0x21, 0x00


	//----- nvinfo : EIATTR_KPARAM_INFO
	.align		4
.L_5679:
        /*004c*/ 	.byte	0x04, 0x17
        /*004e*/ 	.short	(.L_5681 - .L_5680)
.L_5680:
        /*0050*/ 	.word	0x00000000
        /*0054*/ 	.short	0x0004
        /*0056*/ 	.short	0x0018
        /*0058*/ 	.byte	0x00, 0xf0, 0x11, 0x00


	//----- nvinfo : EIATTR_KPARAM_INFO
	.align		4
.L_5681:
        /*005c*/ 	.byte	0x04, 0x17
        /*005e*/ 	.short	(.L_5683 - .L_5682)
.L_5682:
        /*0060*/ 	.word	0x00000000
        /*0064*/ 	.short	0x0003
        /*0066*/ 	.short	0x0014
        /*0068*/ 	.byte	0x00, 0xf0, 0x11, 0x00


	//----- nvinfo : EIATTR_KPARAM_INFO
	.align		4
.L_5683:
        /*006c*/ 	.byte	0x04, 0x17
        /*006e*/ 	.short	(.L_5685 - .L_5684)
.L_5684:
        /*0070*/ 	.word	0x00000000
        /*0074*/ 	.short	0x0002
        /*0076*/ 	.short	0x0010
        /*0078*/ 	.byte	0x00, 0xf0, 0x11, 0x00


	//----- nvinfo : EIATTR_KPARAM_INFO
	.align		4
.L_5685:
        /*007c*/ 	.byte	0x04, 0x17
        /*007e*/ 	.short	(.L_5687 - .L_5686)
.L_5686:
        /*0080*/ 	.word	0x00000000
        /*0084*/ 	.short	0x0001
        /*0086*/ 	.short	0x0008
        /*0088*/ 	.byte	0x00, 0xf0, 0x21, 0x00


	//----- nvinfo : EIATTR_KPARAM_INFO
	.align		4
.L_5687:
        /*008c*/ 	.byte	0x04, 0x17
        /*008e*/ 	.short	(.L_5689 - .L_5688)
.L_5688:
        /*0090*/ 	.word	0x00000000
        /*0094*/ 	.short	0x0000
        /*0096*/ 	.short	0x0000
        /*0098*/ 	.byte	0x00, 0xf0, 0x21, 0x00


	//----- nvinfo : EIATTR_MAXREG_COUNT
	.align		4
.L_5689:
        /*009c*/ 	.byte	0x03, 0x1b
        /*009e*/ 	.short	0x00ff


	//----- nvinfo : EIATTR_MERCURY_ISA_VERSION
	.align		4
        /*00a0*/ 	.byte	0x03, 0x5f
        /*00a2*/ 	.short	0x0000


	//----- nvinfo : EIATTR_COOP_GROUP_MASK_REGIDS
	.align		4
        /*00a4*/ 	.byte	0x04, 0x29
        /*00a6*/ 	.short	(.L_5691 - .L_5690)


	//   ....[0]....
.L_5690:
        /*00a8*/ 	.word	0xffffffff


	//   ....[1]....
        /*00ac*/ 	.word	0xffffffff


	//   ....[2]....
        /*00b0*/ 	.word	0xffffffff


	//   ....[3]....
        /*00b4*/ 	.word	0xffffffff


	//   ....[4]....
        /*00b8*/ 	.word	0xffffffff


	//   ....[5]....
        /*00bc*/ 	.word	0xffffffff


	//   ....[6]....
        /*00c0*/ 	.word	0xffffffff


	//   ....[7]....
        /*00c4*/ 	.word	0xffffffff


	//   ....[8]....
        /*00c8*/ 	.word	0xffffffff


	//   ....[9]....
        /*00cc*/ 	.word	0xffffffff


	//   ....[10]....
        /*00d0*/ 	.word	0xffffffff


	//   ....[11]....
        /*00d4*/ 	.word	0xffffffff


	//   ....[12]....
        /*00d8*/ 	.word	0xffffffff


	//   ....[13]....
        /*00dc*/ 	.word	0xffffffff


	//   ....[14]....
        /*00e0*/ 	.word	0xffffffff


	//   ....[15]....
        /*00e4*/ 	.word	0xffffffff


	//   ....[16]....
        /*00e8*/ 	.word	0xffffffff


	//   ....[17]....
        /*00ec*/ 	.word	0xffffffff


	//   ....[18]....
        /*00f0*/ 	.word	0xffffffff


	//   ....[19]....
        /*00f4*/ 	.word	0xffffffff


	//----- nvinfo : EIATTR_COOP_GROUP_INSTR_OFFSETS
	.align		4
.L_5691:
        /*00f8*/ 	.byte	0x04, 0x28
        /*00fa*/ 	.short	(.L_5693 - .L_5692)


	//   ....[0]....
.L_5692:
        /*00fc*/ 	.word	0x00002c30


	//   ....[1]....
        /*0100*/ 	.word	0x00002c40


	//   ....[2]....
        /*0104*/ 	.word	0x00002c80


	//   ....[3]....
        /*0108*/ 	.word	0x00002c90


	//   ....[4]....
        /*010c*/ 	.word	0x00002ce0


	//   ....[5]....
        /*0110*/ 	.word	0x00002cf0


	//   ....[6]....
        /*0114*/ 	.word	0x00002d40


	//   ....[7]....
        /*0118*/ 	.word	0x00002d50


	//   ....[8]....
        /*011c*/ 	.word	0x00002da0


	//   ....[9]....
        /*0120*/ 	.word	0x00002db0


	//   ....[10]....
        /*0124*/ 	.word	0x00008c50


	//   ....[11]....
        /*0128*/ 	.word	0x00008c70


	//   ....[12]....
        /*012c*/ 	.word	0x00008c90


	//   ....[13]....
        /*0130*/ 	.word	0x00008ca0


	//   ....[14]....
        /*0134*/ 	.word	0x00008cc0


	//   ....[15]....
        /*0138*/ 	.word	0x00008cd0


	//   ....[16]....
        /*013c*/ 	.word	0x00008cf0


	//   ....[17]....
        /*0140*/ 	.word	0x00008d00


	//   ....[18]....
        /*0144*/ 	.word	0x00008d20


	//   ....[19]....
        /*0148*/ 	.word	0x00008d30


	//----- nvinfo : EIATTR_EXIT_INSTR_OFFSETS
	.align		4
.L_5693:
        /*014c*/ 	.byte	0x04, 0x1c
        /*014e*/ 	.short	(.L_5695 - .L_5694)


	//   ....[0]....
.L_5694:
        /*0150*/ 	.word	0x00008d40


	//   ....[1]....
        /*0154*/ 	.word	0x00008d70


	//   ....[2]....
        /*0158*/ 	.word	0x00008fe0


	//   ....[3]....
        /*015c*/ 	.word	0x000091d0


	//   ....[4]....
        /*0160*/ 	.word	0x000093c0


	//   ....[5]....
        /*0164*/ 	.word	0x000095b0


	//   ....[6]....
        /*0168*/ 	.word	0x000097a0


	//   ....[7]....
        /*016c*/ 	.word	0x00009990


	//   ....[8]....
        /*0170*/ 	.word	0x00009b80


	//   ....[9]....
        /*0174*/ 	.word	0x00009d70


	//   ....[10]....
        /*0178*/ 	.word	0x00009f80


	//   ....[11]....
        /*017c*/ 	.word	0x0000a190


	//   ....[12]....
        /*0180*/ 	.word	0x0000a3a0


	//   ....[13]....
        /*0184*/ 	.word	0x0000a5b0


	//   ....[14]....
        /*0188*/ 	.word	0x0000a7c0


	//   ....[15]....
        /*018c*/ 	.word	0x0000a9d0


	//   ....[16]....
        /*0190*/ 	.word	0x0000abe0


	//   ....[17]....
        /*0194*/ 	.word	0x0000adf0


	//   ....[18]....
        /*0198*/ 	.word	0x0000b000


	//   ....[19]....
        /*019c*/ 	.word	0x0000b210


	//   ....[20]....
        /*01a0*/ 	.word	0x0000b420


	//   ....[21]....
        /*01a4*/ 	.word	0x0000b630


	//   ....[22]....
        /*01a8*/ 	.word	0x0000b840


	//   ....[23]....
        /*01ac*/ 	.word	0x0000ba50


	//   ....[24]....
        /*01b0*/ 	.word	0x0000bc60


	//   ....[25]....
        /*01b4*/ 	.word	0x0000be70


	//   ....[26]....
        /*01b8*/ 	.word	0x0000c080


	//   ....[27]....
        /*01bc*/ 	.word	0x0000c290


	//   ....[28]....
        /*01c0*/ 	.word	0x0000c4a0


	//   ....[29]....
        /*01c4*/ 	.word	0x0000c6b0


	//   ....[30]....
        /*01c8*/ 	.word	0x0000c8c0


	//   ....[31]....
        /*01cc*/ 	.word	0x0000cad0


	//   ....[32]....
        /*01d0*/ 	.word	0x0000cce0


	//   ....[33]....
        /*01d4*/ 	.word	0x0000ced0


	//----- nvinfo : EIATTR_CRS_STACK_SIZE
	.align		4
.L_5695:
        /*01d8*/ 	.byte	0x04, 0x1e
        /*01da*/ 	.short	(.L_5697 - .L_5696)
.L_5696:
        /*01dc*/ 	.word	0x00000000
.L_5697:


//--------------------- .nv.info._ZN43_GLOBAL__N__9ae7fba5_10_SoftMax_cu_9f978f6320softmax_warp_forwardIdddLi9ELb0ELb1EEEvPT0_PKT_iiiPKbib --------------------------
	.section	.nv.info._ZN43_GLOBAL__N__9ae7fba5_10_SoftMax_cu_9f978f6320softmax_warp_forwardIdddLi9ELb0ELb1EEEvPT0_PKT_iiiPKbib,"",@"SHT_CUDA_INFO"
	.sectionflags	@""
	.align	4


	//----- nvinfo : EIATTR_CUDA_API_VERSION
	.align		4
        /*0000*/ 	.byte	0x04, 0x37
        /*0002*/ 	.short	(.L_5699 - .L_5698)
.L_5698:
        /*0004*/ 	.word	0x00000082


	//----- nvinfo : EIATTR_SW2861232_WAR
	.align		4
.L_5699:
        /*0008*/ 	.byte	0x01, 0x35
	.zero		2


	//----- nvinfo : EIATTR_PARAM_CBANK
	.align		4
        /*000c*/ 	.byte	0x04, 0x0a
        /*000e*/ 	.short	(.L_5701 - .L_5700)
	.align		4
.L_5700:
        /*0010*/ 	.word	index@(.nv.constant0._ZN43_GLOBAL__N__9ae7fba5_10_SoftMax_cu_9f978f6320softmax_warp_forwardIdddLi9ELb0ELb1EEEvPT0_PKT_iiiPKbib)
        /*0014*/ 	.short	0x0160
        /*0016*/ 	.short	0x002d


	//----- nvinfo : EIATTR_CBANK_PARAM_SIZE
	.align		4
.L_5701:
        /*0018*/ 	.byte	0x03, 0x19
        /*001a*/ 	.short	0x002d


	//----- nvinfo : EIATTR_KPARAM_INFO
	.align		4
        /*001c*/ 	.byte	0x04, 0x17
        /*001e*/ 	.short	(.L_5703 - .L_5702)
.L_5702:
        /*0020*/ 	.word	0x00000000
        /*0024*/ 	.short	0x0007
        /*0026*/ 	.short	0x002c
        /*0028*/ 	.byte	0x00, 0xf0, 0x05, 0x00


	//----- nvinfo : EIATTR_KPARAM_INFO
	.align		4
.L_5703:
        /*002c*/ 	.byte	0x04, 0x17
        /*002e*/ 	.short	(.L_5705 - .L_5704)
.L_5704:
        /*0030*/ 	.word	0x00000000
        /*0034*/ 	.short	0x0006
        /*0036*/ 	.short	0x0028
        /*0038*/ 	.byte	0x00, 0xf0, 0x11, 0x00


	//----- nvinfo : EIATTR_KPARAM_INFO
	.align		4
.L_5705:
        /*003c*/ 	.byte	0x04, 0x17
        /*003e*/ 	.short	(.L_5707 - .L_5706)
.L_5706:
        /*0040*/ 	.word	0x00000000
        /*0044*/ 	.short	0x0005
        /*0046*/ 	.short	0x0020
        /*0048*/ 	.byte	0x00, 0xf0, 0x21, 0x00


	//----- nvinfo : EIATTR_KPARAM_INFO
	.align		4
.L_5707:
        /*004c*/ 	.byte	0x04, 0x17
        /*004e*/ 	.short	(.L_5709 - .L_5708)
.L_5708:
        /*0050*/ 	.word	0x00000000
        /*0054*/ 	.short	0x0004
        /*0056*/ 	.short	0x0018
        /*0058*/ 	.byte	0x00, 0xf0, 0x11, 0x00


	//----- nvinfo : EIATTR_KPARAM_INFO
	.align		4
.L_5709:
        /*005c*/ 	.byte	0x04, 0x17
        /*005e*/ 	.short	(.L_5711 - .L_5710)
.L_5710:
        /*0060*/ 	.word	0x00000000
        /*0064*/ 	.short	0x0003
        /*0066*/ 	.short	0x0014
        /*0068*/ 	.byte	0x00, 0xf0, 0x11, 0x00


	//----- nvinfo : EIATTR_KPARAM_INFO
	.align		4
.L_5711:
        /*006c*/ 	.byte	0x04, 0x17
        /*006e*/ 	.short	(.L_5713 - .L_5712)
.L_5712:
        /*0070*/ 	.word	0x00000000
        /*0074*/ 	.short	0x0002
        /*0076*/ 	.short	0x0010
        /*0078*/ 	.byte	0x00, 0xf0, 0x11, 0x00


	//----- nvinfo : EIATTR_KPARAM_INFO
	.align		4
.L_5713:
        /*007c*/ 	.byte	0x04, 0x17
        /*007e*/ 	.short	(.L_5715 - .L_5714)
.L_5714:
        /*0080*/ 	.word	0x00000000
        /*0084*/ 	.short	0x0001
        /*0086*/ 	.short	0x0008
        /*0088*/ 	.byte	0x00, 0xf0, 0x21, 0x00


	//----- nvinfo : EIATTR_KPARAM_INFO
	.align		4
.L_5715:
        /*008c*/ 	.byte	0x04, 0x17
        /*008e*/ 	.short	(.L_5717 - .L_5716)
.L_5716:
        /*0090*/ 	.word	0x00000000
        /*0094*/ 	.short	0x0000
        /*0096*/ 	.short	0x0000
        /*0098*/ 	.byte	0x00, 0xf0, 0x21, 0x00


	//----- nvinfo : EIATTR_MAXREG_COUNT
	.align		4
.L_5717:
        /*009c*/ 	.byte	0x03, 0x1b
        /*009e*/ 	.short	0x00ff


	//----- nvinfo : EIATTR_MERCURY_ISA_VERSION
	.align		4
        /*00a0*/ 	.byte	0x03, 0x5f
        /*00a2*/ 	.short	0x0000


	//----- nvinfo : EIATTR_COOP_GROUP_MASK_REGIDS
	.align		4
        /*00a4*/ 	.byte	0x04, 0x29
        /*00a6*/ 	.short	(.L_5719 - .L_5718)


	//   ....[0]....
.L_5718:
        /*00a8*/ 	.word	0xffffffff


	//   ....[1]....
        /*00ac*/ 	.word	0xffffffff


	//   ....[2]....
        /*00b0*/ 	.word	0xffffffff


	//   ....[3]....
        /*00b4*/ 	.word	0xffffffff


	//   ....[4]....
        /*00b8*/ 	.word	0xffffffff


	//   ....[5]....
        /*00bc*/ 	.word	0xffffffff


	//   ....[6]....
        /*00c0*/ 	.word	0xffffffff


	//   ....[7]....
        /*00c4*/ 	.word	0xffffffff


	//   ....[8]....
        /*00c8*/ 	.word	0xffffffff


	//   ....[9]....
        /*00cc*/ 	.word	0xffffffff


	//   ....[10]....
        /*00d0*/ 	.word	0xffffffff


	//   ....[11]....
        /*00d4*/ 	.word	0xffffffff


	//   ....[12]....
        /*00d8*/ 	.word	0xffffffff


	//   ....[13]....
        /*00dc*/ 	.word	0xffffffff


	//   ....[14]....
        /*00e0*/ 	.word	0xffffffff


	//   ....[15]....
        /*00e4*/ 	.word	0xffffffff


	//   ....[16]....
        /*00e8*/ 	.word	0xffffffff


	//   ....[17]....
        /*00ec*/ 	.word	0xffffffff


	//   ....[18]....
        /*00f0*/ 	.word	0xffffffff


	//   ....[19]....
        /*00f4*/ 	.word	0xffffffff


	//----- nvinfo : EIATTR_COOP_GROUP_INSTR_OFFSETS
	.align		4
.L_5719:
        /*00f8*/ 	.byte	0x04, 0x28
        /*00fa*/ 	.short	(.L_5721 - .L_5720)


	//   ....[0]....
.L_5720:
        /*00fc*/ 	.word	0x00001740


	//   ....[1]....
        /*0100*/ 	.word	0x00001750


	//   ....[2]....
        /*0104*/ 	.word	0x00001790


	//   ....[3]....
        /*0108*/ 	.word	0x000017a0


	//   ....[4]....
        /*010c*/ 	.word	0x000017f0


	//   ....[5]....
        /*0110*/ 	.word	0x00001800


	//   ....[6]....
        /*0114*/ 	.word	0x00001850


	//   ....[7]....
        /*0118*/ 	.word	0x00001860


	//   ....[8]....
        /*011c*/ 	.word	0x000018a0


	//   ....[9]....
        /*0120*/ 	.word	0x000018b0


	//   ....[10]....
        /*0124*/ 	.word	0x00004840


	//   ....[11]....
        /*0128*/ 	.word	0x00004860


	//   ....[12]....
        /*012c*/ 	.word	0x00004880


	//   ....[13]....
        /*0130*/ 	.word	0x00004890


	//   ....[14]....
        /*0134*/ 	.word	0x000048b0


	//   ....[15]....
        /*0138*/ 	.word	0x000048c0


	//   ....[16]....
        /*013c*/ 	.word	0x000048e0


	//   ....[17]....
        /*0140*/ 	.word	0x000048f0


	//   ....[18]....
        /*0144*/ 	.word	0x00004910


	//   ....[19]....
        /*0148*/ 	.word	0x00004920


	//----- nvinfo : EIATTR_EXIT_INSTR_OFFSETS
	.align		4
.L_5721:
        /*014c*/ 	.byte	0x04, 0x1c
        /*014e*/ 	.short	(.L_5723 - .L_5722)


	//   ....[0]....
.L_5722:
        /*0150*/ 	.word	0x00004930


	//   ....[1]....
        /*0154*/ 	.word	0x00004960


	//   ....[2]....
        /*0158*/ 	.word	0x00004be0


	//   ....[3]....
        /*015c*/ 	.word	0x00004dd0


	//   ....[4]....
        /*0160*/ 	.word	0x00004fc0


	//   ....[5]....
        /*0164*/ 	.word	0x000051b0


	//   ....[6]....
        /*0168*/ 	.word	0x000053a0


	//   ....[7]....
        /*016c*/ 	.word	0x00005590


	//   ....[8]....
        /*0170*/ 	.word	0x00005780


	//   ....[9]....
        /*0174*/ 	.word	0x00005990


	//   ....[10]....
        /*0178*/ 	.word	0x00005ba0


	//   ....[11]....
        /*017c*/ 	.word	0x00005db0


	//   ....[12]....
        /*0180*/ 	.word	0x00005fc0


	//   ....[13]....
        /*0184*/ 	.word	0x000061d0


	//   ....[14]....
        /*0188*/ 	.word	0x000063e0


	//   ....[15]....
        /*018c*/ 	.word	0x000065f0


	//   ....[16]....
        /*0190*/ 	.word	0x00006800


	//   ....[17]....
        /*0194*/ 	.word	0x000069f0


	//----- nvinfo : EIATTR_CRS_STACK_SIZE
	.align		4
.L_5723:
        /*0198*/ 	.byte	0x04, 0x1e
        /*019a*/ 	.short	(.L_5725 - .L_5724)
.L_5724:
        /*019c*/ 	.word	0x00000000
.L_5725:


//--------------------- .nv.info._ZN43_GLOBAL__N__9ae7fba5_10_SoftMax_cu_9f978f6320softmax_warp_forwardIdddLi8ELb0ELb1EEEvPT0_PKT_iiiPKbib --------------------------
	.section	.nv.info._ZN43_GLOBAL__N__9ae7fba5_10_SoftMax_cu_9f978f6320softmax_warp_forwardIdddLi8ELb0ELb1EEEvPT0_PKT_iiiPKbib,"",@"SHT_CUDA_INFO"
	.sectionflags	@""
	.align	4


	//----- nvinfo : EIATTR_CUDA_API_VERSION
	.align		4
        /*0000*/ 	.byte	0x04, 0x37
        /*0002*/ 	.short	(.L_5727 - .L_5726)
.L_5726:
        /*0004*/ 	.word	0x00000082


	//----- nvinfo : EIATTR_SW2861232_WAR
	.align		4
.L_5727:
        /*0008*/ 	.byte	0x01, 0x35
	.zero		2


	//----- nvinfo : EIATTR_PARAM_CBANK
	.align		4
        /*000c*/ 	.byte	0x04, 0x0a
        /*000e*/ 	.short	(.L_5729 - .L_5728)
	.align		4
.L_5728:
        /*0010*/ 	.word	index@(.nv.constant0._ZN43_GLOBAL__N__9ae7fba5_10_SoftMax_cu_9f978f6320softmax_warp_forwardIdddLi8ELb0ELb1EEEvPT0_PKT_iiiPKbib)
        /*0014*/ 	.short	0x0160
        /*0016*/ 	.short	0x002d


	//----- nvinfo : EIATTR_CBANK_PARAM_SIZE
	.align		4
.L_5729:
        /*0018*/ 	.byte	0x03, 0x19
        /*001a*/ 	.short	0x002d


	//----- nvinfo : EIATTR_KPARAM_INFO
	.align		4
        /*001c*/ 	.byte	0x04, 0x17
        /*001e*/ 	.short	(.L_5731 - .L_5730)
.L_5730:
        /*0020*/ 	.word	0x00000000
        /*0024*/ 	.short	0x0007
        /*0026*/ 	.short	0x002c
        /*0028*/ 	.byte	0x00, 0xf0, 0x05, 0x00


	//----- nvinfo : EIATTR_KPARAM_INFO
	.align		4
.L_5731:
        /*002c*/ 	.byte	0x04, 0x17
        /*002e*/ 	.short	(.L_5733 - .L_5732)
.L_5732:
        /*0030*/ 	.word	0x00000000
        /*0034*/ 	.short	0x0006
        /*0036*/ 	.short	0x0028
        /*0038*/ 	.byte	0x00, 0xf0, 0x11, 0x00


	//----- nvinfo : EIATTR_KPARAM_INFO
	.align		4
.L_5733:
        /*003c*/ 	.byte	0x04, 0x17
        /*003e*/ 	.short	(.L_5735 - .L_5734)
.L_5734:
        /*0040*/ 	.word	0x00000000
        /*0044*/ 	.short	0x0005
        /*0046*/ 	.short	0x0020
        /*0048*/ 	.byte	0x00, 0xf0, 0x21, 0x00


	//----- nvinfo : EIATTR_KPARAM_INFO
	.align		4
.L_5735:
        /*004c*/ 	.byte	0x04, 0x17
        /*004e*/ 	.short	(.L_5737 - .L_5736)
.L_5736:
        /*0050*/ 	.word	0x00000000
        /*0054*/ 	.short	0x0004
        /*0056*/ 	.short	0x0018
        /*0058*/ 	.byte	0x00, 0xf0, 0x11, 0x00


	//----- nvinfo : EIATTR_KPARAM_INFO
	.align		4
.L_5737:
        /*005c*/ 	.byte	0x04, 0x17
        /*005e*/ 	.short	(.L_5739 - .L_5738)
.L_5738:
        /*0060*/ 	.word	0x00000000
        /*0064*/ 	.short	0x0003
        /*0066*/ 	.short	0x0014
        /*0068*/ 	.byte	0x00, 0xf0, 0x11, 0x00


	//----- nvinfo : EIATTR_KPARAM_INFO
	.align		4
.L_5739:
        /*006c*/ 	.byte	0x04, 0x17
        /*006e*/ 	.short	(.L_5741 - .L_5740)
.L_5740:
        /*0070*/ 	.word	0x00000000
        /*0074*/ 	.short	0x0002
        /*0076*/ 	.short	0x0010
        /*0078*/ 	.byte	0x00, 0xf0, 0x11, 0x00


	//----- nvinfo : EIATTR_KPARAM_INFO
	.align		4
.L_5741:
        /*007c*/ 	.byte	0x04, 0x17
        /*007e*/ 	.short	(.L_5743 - .L_5742)
.L_5742:
        /*0080*/ 	.word	0x00000000
        /*0084*/ 	.short	0x0001
        /*0086*/ 	.short	0x0008
        /*0088*/ 	.byte	0x00, 0xf0, 0x21, 0x00


	//----- nvinfo : EIATTR_KPARAM_INFO
	.align		4
.L_5743:
        /*008c*/ 	.byte	0x04, 0x17
        /*008e*/ 	.short	(.L_5745 - .L_5744)
.L_5744:
        /*0090*/ 	.word	0x00000000
        /*0094*/ 	.short	0x0000
        /*0096*/ 	.short	0x0000
        /*0098*/ 	.byte	0x00, 0xf0, 0x21, 0x00


	//----- nvinfo : EIATTR_MAXREG_COUNT
	.align		4
.L_5745:
        /*009c*/ 	.byte	0x03, 0x1b
        /*009e*/ 	.short	0x00ff


	//----- nvinfo : EIATTR_MERCURY_ISA_VERSION
	.align		4
        /*00a0*/ 	.byte	0x03, 0x5f
        /*00a2*/ 	.short	0x0000


	//----- nvinfo : EIATTR_COOP_GROUP_MASK_REGIDS
	.align		4
        /*00a4*/ 	.byte	0x04, 0x29
        /*00a6*/ 	.short	(.L_5747 - .L_5746)


	//   ....[0]....
.L_5746:
        /*00a8*/ 	.word	0xffffffff


	//   ....[1]....
        /*00ac*/ 	.word	0xffffffff


	//   ....[2]....
        /*00b0*/ 	.word	0xffffffff


	//   ....[3]....
        /*00b4*/ 	.word	0xffffffff


	//   ....[4]....
        /*00b8*/ 	.word	0xffffffff


	//   ....[5]....
        /*00bc*/ 	.word	0xffffffff


	//   ....[6]....
        /*00c0*/ 	.word	0xffffffff


	//   ....[7]....
        /*00c4*/ 	.word	0xffffffff


	//   ....[8]....
        /*00c8*/ 	.word	0xffffffff


	//   ....[9]....
        /*00cc*/ 	.word	0xffffffff


	//   ....[10]....
        /*00d0*/ 	.word	0xffffffff


	//   ....[11]....
        /*00d4*/ 	.word	0xffffffff


	//   ....[12]....
        /*00d8*/ 	.word	0xffffffff


	//   ....[13]....
        /*00dc*/ 	.word	0xffffffff


	//   ....[14]....
        /*00e0*/ 	.word	0xffffffff


	//   ....[15]....
        /*00e4*/ 	.word	0xffffffff


	//   ....[16]....
        /*00e8*/ 	.word	0xffffffff


	//   ....[17]....
        /*00ec*/ 	.word	0xffffffff


	//   ....[18]....
        /*00f0*/ 	.word	0xffffffff


	//   ....[19]....
        /*00f4*/ 	.word	0xffffffff


	//----- nvinfo : EIATTR_COOP_GROUP_INSTR_OFFSETS
	.align		4
.L_5747:
        /*00f8*/ 	.byte	0x04, 0x28
        /*00fa*/ 	.short	(.L_5749 - .L_5748)


	//   ....[0]....
.L_5748:
        /*00fc*/ 	.word	0x00000ca0


	//   ....[1]....
        /*0100*/ 	.word	0x00000cb0


	//   ....[2]....
        /*0104*/ 	.word	0x00000cf0


	//   ....[3]....
        /*0108*/ 	.word	0x00000d00


	//   ....[4]....
        /*010c*/ 	.word	0x00000d50


	//   ....[5]....
        /*0110*/ 	.word	0x00000d60


	//   ....[6]....
        /*0114*/ 	.word	0x00000da0


	//   ....[7]....
        /*0118*/ 	.word	0x00000db0


	//   ....[8]....
        /*011c*/ 	.word	0x00000df0


	//   ....[9]....
        /*0120*/ 	.word	0x00000e00


	//   ....[10]....
        /*0124*/ 	.word	0x00002590


	//   ....[11]....
        /*0128*/ 	.word	0x000025b0


	//   ....[12]....
        /*012c*/ 	.word	0x000025d0


	//   ....[13]....
        /*0130*/ 	.word	0x000025e0


	//   ....[14]....
        /*0134*/ 	.word	0x00002600


	//   ....[15]....
        /*0138*/ 	.word	0x00002610


	//   ....[16]....
        /*013c*/ 	.word	0x00002630


	//   ....[17]....
        /*0140*/ 	.word	0x00002640


	//   ....[18]....
        /*0144*/ 	.word	0x00002660


	//   ....[19]....
        /*0148*/ 	.word	0x00002670


	//----- nvinfo : EIATTR_EXIT_INSTR_OFFSETS
	.align		4
.L_5749:
        /*014c*/ 	.byte	0x04, 0x1c
        /*014e*/ 	.short	(.L_5751 - .L_5750)


	//   ....[0]....
.L_5750:
        /*0150*/ 	.word	0x00002680


	//   ....[1]....
        /*0154*/ 	.word	0x000026b0


	//   ....[2]....
        /*0158*/ 	.word	0x00002950


	//   ....[3]....
        /*015c*/ 	.word	0x00002b60


	//   ....[4]....
        /*0160*/ 	.word	0x00002d70


	//   ....[5]....
        /*0164*/ 	.word	0x00002f80


	//   ....[6]....
        /*0168*/ 	.word	0x00003190


	//   ....[7]....
        /*016c*/ 	.word	0x000033a0


	//   ....[8]....
        /*0170*/ 	.word	0x000035b0


	//   ....[9]....
        /*0174*/ 	.word	0x000037a0


	//----- nvinfo : EIATTR_CRS_STACK_SIZE
	.align		4
.L_5751:
        /*0178*/ 	.byte	0x04, 0x1e
        /*017a*/ 	.short	(.L_5753 - .L_5752)
.L_5752:
        /*017c*/ 	.word	0x00000000
.L_5753:


//--------------------- .nv.info._ZN43_GLOBAL__N__9ae7fba5_10_SoftMax_cu_9f978f6320softmax_warp_forwardIdddLi7ELb0ELb1EEEvPT0_PKT_iiiPKbib --------------------------
	.section	.nv.info._ZN43_GLOBAL__N__9ae7fba5_10_SoftMax_cu_9f978f6320softmax_warp_forwardIdddLi7ELb0ELb1EEEvPT0_PKT_iiiPKbib,"",@"SHT_CUDA_INFO"
	.sectionflags	@""
	.align	4


	//----- nvinfo : EIATTR_CUDA_API_VERSION
	.align		4
        /*0000*/ 	.byte	0x04, 0x37
        /*0002*/ 	.short	(.L_5755 - .L_5754)
.L_5754:
        /*0004*/ 	.word	0x00000082


	//----- nvinfo : EIATTR_SW2861232_WAR
	.align		4
.L_5755:
        /*0008*/ 	.byte	0x01, 0x35
	.zero		2


	//----- nvinfo : EIATTR_PARAM_CBANK
	.align		4
        /*000c*/ 	.byte	0x04, 0x0a
        /*000e*/ 	.short	(.L_5757 - .L_5756)
	.align		4
.L_5756:
        /*0010*/ 	.word	index@(.nv.constant0._ZN43_GLOBAL__N__9ae7fba5_10_SoftMax_cu_9f978f6320softmax_warp_forwardIdddLi7ELb0ELb1EEEvPT0_PKT_iiiPKbib)
        /*0014*/ 	.short	0x0160
        /*0016*/ 	.short	0x002d


	//----- nvinfo : EIATTR_CBANK_PARAM_SIZE
	.align		4
.L_5757:
        /*0018*/ 	.byte	0x03, 0x19
        /*001a*/ 	.short	0x002d


	//----- nvinfo : EIATTR_KPARAM_INFO
	.align		4
        /*001c*/ 	.byte	0x04, 0x17
        /*001e*/ 	.short	(.L_5759 - .L_5758)
.L_5758:
        /*0020*/ 	.word	0x00000000
        /*0024*/ 	.short	0x0007
        /*0026*/ 	.short	0x002c
        /*0028*/ 	.byte	0x00, 0xf0, 0x05, 0x00


	//----- nvinfo : EIATTR_KPARAM_INFO
	.align		4
.L_5759:
        /*002c*/ 	.byte	0x04, 0x17
        /*002e*/ 	.short	(.L_5761 - .L_5760)
.L_5760:
        /*0030*/ 	.word	0x00000000
        /*0034*/ 	.short	0x0006
        /*0036*/ 	.short	0x0028
        /*0038*/ 	.byte	0x00, 0xf0, 0x11, 0x00


	//----- nvinfo : EIATTR_KPARAM_INFO
	.align		4
.L_5761:
        /*003c*/ 	.byte	0x04, 0x17
        /*003e*/ 	.short	(.L_5763 - .L_5762)
.L_5762:
        /*0040*/ 	.word	0x00000000
        /*0044*/ 	.short	0x0005
        /*0046*/ 	.short	0x0020
        /*0048*/ 	.byte	0x00, 0xf0, 0x21, 0x00


	//----- nvinfo : EIATTR_KPARAM_INFO
	.align		4
.L_5763:
        /*004c*/ 	.byte	0x04, 0x17
        /*004e*/ 	.short	(.L_5765 - .L_5764)
.L_5764:
        /*0050*/ 	.word	0x00000000
        /*0054*/ 	.short	0x0004
        /*0056*/ 	.short	0x0018
        /*0058*/ 	.byte	0x00, 0xf0, 0x11, 0x00


	//----- nvinfo : EIATTR_KPARAM_INFO
	.align		4
.L_5765:
        /*005c*/ 	.byte	0x04, 0x17
        /*005e*/ 	.short	(.L_5767 - .L_5766)
.L_5766:
        /*0060*/ 	.word	0x00000000
        /*0064*/ 	.short	0x0003
        /*0066*/ 	.short	0x0014
        /*0068*/ 	.byte	0x00, 0xf0, 0x11, 0x00


	//----- nvinfo : EIATTR_KPARAM_INFO
	.align		4
.L_5767:
        /*006c*/ 	.byte	0x04, 0x17
        /*006e*/ 	.short	(.L_5769 - .L_5768)
.L_5768:
        /*0070*/ 	.word	0x00000000
        /*0074*/ 	.short	0x0002
        /*0076*/ 	.short	0x0010
        /*0078*/ 	.byte	0x00, 0xf0, 0x11, 0x00


	//----- nvinfo : EIATTR_KPARAM_INFO
	.align		4
.L_5769:
        /*007c*/ 	.byte	0x04, 0x17
        /*007e*/ 	.short	(.L_5771 - .L_5770)
.L_5770:
        /*0080*/ 	.word	0x00000000
        /*0084*/ 	.short	0x0001
        /*0086*/ 	.short	0x0008
        /*0088*/ 	.byte	0x00, 0xf0, 0x21, 0x00


	//----- nvinfo : EIATTR_KPARAM_INFO
	.align		4
.L_5771:
        /*008c*/ 	.byte	0x04, 0x17
        /*008e*/ 	.short	(.L_5773 - .L_5772)
.L_5772:
        /*0090*/ 	.word	0x00000000
        /*0094*/ 	.short	0x0000
        /*0096*/ 	.short	0x0000
        /*0098*/ 	.byte	0x00, 0xf0, 0x21, 0x00


	//----- nvinfo : EIATTR_MAXREG_COUNT
	.align		4
.L_5773:
        /*009c*/ 	.byte	0x03, 0x1b
        /*009e*/ 	.short	0x00ff


	//----- nvinfo : EIATTR_MERCURY_ISA_VERSION
	.align		4
        /*00a0*/ 	.byte	0x03, 0x5f
        /*00a2*/ 	.short	0x0000


	//----- nvinfo : EIATTR_COOP_GROUP_MASK_REGIDS
	.align		4
        /*00a4*/ 	.byte	0x04, 0x29
        /*00a6*/ 	.short	(.L_5775 - .L_5774)


	//   ....[0]....
.L_5774:
        /*00a8*/ 	.word	0xffffffff


	//   ....[1]....
        /*00ac*/ 	.word	0xffffffff


	//   ....[2]....
        /*00b0*/ 	.word	0xffffffff


	//   ....[3]....
        /*00b4*/ 	.word	0xffffffff


	//   ....[4]....
        /*00b8*/ 	.word	0xffffffff


	//   ....[5]....
        /*00bc*/ 	.word	0xffffffff


	//   ....[6]....
        /*00c0*/ 	.word	0xffffffff


	//   ....[7]....
        /*00c4*/ 	.word	0xffffffff


	//   ....[8]....
        /*00c8*/ 	.word	0xffffffff


	//   ....[9]....
        /*00cc*/ 	.word	0xffffffff


	//   ....[10]....
        /*00d0*/ 	.word	0xffffffff


	//   ....[11]....
        /*00d4*/ 	.word	0xffffffff


	//   ....[12]....
        /*00d8*/ 	.word	0xffffffff


	//   ....[13]....
        /*00dc*/ 	.word	0xffffffff


	//   ....[14]....
        /*00e0*/ 	.word	0xffffffff


	//   ....[15]....
        /*00e4*/ 	.word	0xffffffff


	//   ....[16]....
        /*00e8*/ 	.word	0xffffffff


	//   ....[17]....
        /*00ec*/ 	.word	0xffffffff


	//   ....[18]....
        /*00f0*/ 	.word	0xffffffff


	//   ....[19]....
        /*00f4*/ 	.word	0xffffffff


	//   ....[20]....
        /*00f8*/ 	.word	0xffffffff


	//   ....[21]....
        /*00fc*/ 	.word	0xffffffff


	//   ....[22]....
        /*0100*/ 	.word	0xffffffff


	//   ....[23]....
        /*0104*/ 	.word	0xffffffff


	//   ....[24]....
        /*0108*/ 	.word	0xffffffff


	//   ....[25]....
        /*010c*/ 	.word	0xffffffff


	//   ....[26]....
        /*0110*/ 	.word	0xffffffff


	//   ....[27]....
        /*0114*/ 	.word	0xffffffff


	//   ....[28]....
        /*0118*/ 	.word	0xffffffff


	//   ....[29]....
        /*011c*/ 	.word	0xffffffff


	//   ....[30]....
        /*0120*/ 	.word	0xffffffff


	//   ....[31]....
        /*0124*/ 	.word	0xffffffff


	//   ....[32]....
        /*0128*/ 	.word	0xffffffff


	//   ....[33]....
        /*012c*/ 	.word	0xffffffff


	//   ....[34]....
        /*0130*/ 	.word	0xffffffff


	//   ....[35]....
        /*0134*/ 	.word	0xffffffff


	//   ....[36]....
        /*0138*/ 	.word	0xffffffff


	//   ....[37]....
        /*013c*/ 	.word	0xffffffff


	//   ....[38]....
        /*0140*/ 	.word	0xffffffff


	//   ....[39]....
        /*0144*/ 	.word	0xffffffff


	//----- nvinfo : EIATTR_COOP_GROUP_INSTR_OFFSETS
	.align		4
.L_5775:
        /*0148*/ 	.byte	0x04, 0x28
        /*014a*/ 	.short	(.L_5777 - .L_5776)


	//   ....[0]....
.L_5776:
        /*014c*/ 	.word	0x000014b0


	//   ....[1]....
        /*0150*/ 	.word	0x000014e0


	//   ....[2]....
        /*0154*/ 	.word	0x00001520


	//   ....[3]....
        /*0158*/ 	.word	0x00001530


	//   ....[4]....
        /*015c*/ 	.word	0x00001570


	//   ....[5]....
        /*0160*/ 	.word	0x00001580


	//   ....[6]....
        /*0164*/ 	.word	0x00001590


	//   ....[7]....
        /*0168*/ 	.word	0x000015a0


	//   ....[8]....
        /*016c*/ 	.word	0x00001610


	//   ....[9]....
        /*0170*/ 	.word	0x00001620


	//   ....[10]....
        /*0174*/ 	.word	0x00001660


	//   ....[11]....
        /*0178*/ 	.word	0x00001680


	//   ....[12]....
        /*017c*/ 	.word	0x000016c0


	//   ....[13]....
        /*0180*/ 	.word	0x000016d0


	//   ....[14]....
        /*0184*/ 	.word	0x00001710


	//   ....[15]....
        /*0188*/ 	.word	0x00001720


	//   ....[16]....
        /*018c*/ 	.word	0x00001760


	//   ....[17]....
        /*0190*/ 	.word	0x00001770


	//   ....[18]....
        /*0194*/ 	.word	0x000017b0


	//   ....[19]....
        /*0198*/ 	.word	0x000017c0


	//   ....[20]....
        /*019c*/ 	.word	0x00004770


	//   ....[21]....
        /*01a0*/ 	.word	0x00004780


	//   ....[22]....
        /*01a4*/ 	.word	0x00004790


	//   ....[23]....
        /*01a8*/ 	.word	0x000047a0


	//   ....[24]....
        /*01ac*/ 	.word	0x000047c0


	//   ....[25]....
        /*01b0*/ 	.word	0x000047e0


	//   ....[26]....
        /*01b4*/ 	.word	0x000047f0


	//   ....[27]....
        /*01b8*/ 	.word	0x00004800


	//   ....[28]....
        /*01bc*/ 	.word	0x00004820


	//   ....[29]....
        /*01c0*/ 	.word	0x00004840


	//   ....[30]....
        /*01c4*/ 	.word	0x00004850


	//   ....[31]....
        /*01c8*/ 	.word	0x00004860


	//   ....[32]....
        /*01cc*/ 	.word	0x000048a0


	//   ....[33]....
        /*01d0*/ 	.word	0x000048c0


	//   ....[34]....
        /*01d4*/ 	.word	0x000048e0


	//   ....[35]....
        /*01d8*/ 	.word	0x00004900


	//   ....[36]....
        /*01dc*/ 	.word	0x00004920


	//   ....[37]....
        /*01e0*/ 	.word	0x00004940


	//   ....[38]....
        /*01e4*/ 	.word	0x00004950


	//   ....[39]....
        /*01e8*/ 	.word	0x00004960


	//----- nvinfo : EIATTR_EXIT_INSTR_OFFSETS
	.align		4
.L_5777:
        /*01ec*/ 	.byte	0x04, 0x1c
        /*01ee*/ 	.short	(.L_5779 - .L_5778)


	//   ....[0]....
.L_5778:
        /*01f0*/ 	.word	0x00004980


	//   ....[1]....
        /*01f4*/ 	.word	0x000052f0


	//   ....[2]....
        /*01f8*/ 	.word	0x00005300


	//   ....[3]....
        /*01fc*/ 	.word	0x000055e0


	//   ....[4]....
        /*0200*/ 	.word	0x000057f0


	//   ....[5]....
        /*0204*/ 	.word	0x00005a00


	//   ....[6]....
        /*0208*/ 	.word	0x00005bf0


	//----- nvinfo : EIATTR_CRS_STACK_SIZE
	.align		4
.L_5779:
        /*020c*/ 	.byte	0x04, 0x1e
        /*020e*/ 	.short	(.L_5781 - .L_5780)
.L_5780:
        /*0210*/ 	.word	0x00000000
.L_5781:


//--------------------- .nv.info._ZN43_GLOBAL__N__9ae7fba5_10_SoftMax_cu_9f978f6320softmax_warp_forwardIdddLi6ELb0ELb1EEEvPT0_PKT_iiiPKbib --------------------------
	.section	.nv.info._ZN43_GLOBAL__N__9ae7fba5_10_SoftMax_cu_9f978f6320softmax_warp_forwardIdddLi6ELb0ELb1EEEvPT0_PKT_iiiPKbib,"",@"SHT_CUDA_INFO"
	.sectionflags	@""
	.align	4


	//----- nvinfo : EIATTR_CUDA_API_VERSION
	.align		4
        /*0000*/ 	.byte	0x04, 0x37
        /*0002*/ 	.short	(.L_5783 - .L_5782)
.L_5782:
        /*0004*/ 	.word	0x00000082


	//----- nvinfo : EIATTR_SW2861232_WAR
	.align		4
.L_5783:
        /*0008*/ 	.byte	0x01, 0x35
	.zero		2


	//----- nvinfo : EIATTR_PARAM_CBANK
	.align		4
        /*000c*/ 	.byte	0x04, 0x0a
        /*000e*/ 	.short	(.L_5785 - .L_5784)
	.align		4
.L_5784:
        /*0010*/ 	.word	index@(.nv.constant0._ZN43_GLOBAL__N__9ae7fba5_10_SoftMax_cu_9f978f6320softmax_warp_forwardIdddLi6ELb0ELb1EEEvPT0_PKT_iiiPKbib)
        /*0014*/ 	.short	0x0160
        /*0016*/ 	.short	0x002d


	//----- nvinfo : EIATTR_CBANK_PARAM_SIZE
	.align		4
.L_5785:
        /*0018*/ 	.byte	0x03, 0x19
        /*001a*/ 	.short	0x002d


	//----- nvinfo : EIATTR_KPARAM_INFO
	.align		4
        /*001c*/ 	.byte	0x04, 0x17
        /*001e*/ 	.short	(.L_5787 - .L_5786)
.L_5786:
        /*0020*/ 	.word	0x00000000
        /*0024*/ 	.short	0x0007
        /*0026*/ 	.short	0x002c
        /*0028*/ 	.byte	0x00, 0xf0, 0x05, 0x00


	//----- nvinfo : EIATTR_KPARAM_INFO
	.align		4
.L_5787:
        /*002c*/ 	.byte	0x04, 0x17
        /*002e*/ 	.short	(.L_5789 - .L_5788)
.L_5788:
        /*0030*/ 	.word	0x00000000
        /*0034*/ 	.short	0x0006
        /*0036*/ 	.short	0x0028
        /*0038*/ 	.byte	0x00, 0xf0, 0x11, 0x00


	//----- nvinfo : EIATTR_KPARAM_INFO
	.align		4
.L_5789:
        /*003c*/ 	.byte	0x04, 0x17
        /*003e*/ 	.short	(.L_5791 - .L_5790)
.L_5790:
        /*0040*/ 	.word	0x00000000
        /*0044*/ 	.short	0x0005
        /*0046*/ 	.short	0x0020
        /*0048*/ 	.byte	0x00, 0xf0, 0x21, 0x00


	//----- nvinfo : EIATTR_KPARAM_INFO
	.align		4
.L_5791:
        /*004c*/ 	.byte	0x04, 0x17
        /*004e*/ 	.short	(.L_5793 - .L_5792)
.L_5792:
        /*0050*/ 	.word	0x00000000
        /*0054*/ 	.short	0x0004
        /*0056*/ 	.short	0x0018
        /*0058*/ 	.byte	0x00, 0xf0, 0x11, 0x00


	//----- nvinfo : EIATTR_KPARAM_INFO
	.align		4
.L_5793:
        /*005c*/ 	.byte	0x04, 0x17
        /*005e*/ 	.short	(.L_5795 - .L_5794)
.L_5794:
        /*0060*/ 	.word	0x00000000
        /*0064*/ 	.short	0x0003
        /*0066*/ 	.short	0x0014
        /*0068*/ 	.byte	0x00, 0xf0, 0x11, 0x00


	//----- nvinfo : EIATTR_KPARAM_INFO
	.align		4
.L_5795:
        /*006c*/ 	.byte	0x04, 0x17
        /*006e*/ 	.short	(.L_5797 - .L_5796)
.L_5796:
        /*0070*/ 	.word	0x00000000
        /*0074*/ 	.short	0x0002
        /*0076*/ 	.short	0x0010
        /*0078*/ 	.byte	0x00, 0xf0, 0x11, 0x00


	//----- nvinfo : EIATTR_KPARAM_INFO
	.align		4
.L_5797:
        /*007c*/ 	.byte	0x04, 0x17
        /*007e*/ 	.short	(.L_5799 - .L_5798)
.L_5798:
        /*0080*/ 	.word	0x00000000
        /*0084*/ 	.short	0x0001
        /*0086*/ 	.short	0x0008
        /*0088*/ 	.byte	0x00, 0xf0, 0x21, 0x00


	//----- nvinfo : EIATTR_KPARAM_INFO
	.align		4
.L_5799:
        /*008c*/ 	.byte	0x04, 0x17
        /*008e*/ 	.short	(.L_5801 - .L_5800)
.L_5800:
        /*0090*/ 	.word	0x00000000
        /*0094*/ 	.short	0x0000
        /*0096*/ 	.short	0x0000
        /*0098*/ 	.byte	0x00, 0xf0, 0x21, 0x00


	//----- nvinfo : EIATTR_MAXREG_COUNT
	.align		4
.L_5801:
        /*009c*/ 	.byte	0x03, 0x1b
        /*009e*/ 	.short	0x00ff


	//----- nvinfo : EIATTR_MERCURY_ISA_VERSION
	.align		4
        /*00a0*/ 	.byte	0x03, 0x5f
        /*00a2*/ 	.short	0x0000


	//----- nvinfo : EIATTR_COOP_GROUP_MASK_REGIDS
	.align		4
        /*00a4*/ 	.byte	0x04, 0x29
        /*00a6*/ 	.short	(.L_5803 - .L_5802)


	//   ....[0]....
.L_5802:
        /*00a8*/ 	.word	0xffffffff


	//   ....[1]....
        /*00ac*/ 	.word	0xffffffff


	//   ....[2]....
        /*00b0*/ 	.word	0xffffffff


	//   ....[3]....
        /*00b4*/ 	.word	0xffffffff


	//   ....[4]....
        /*00b8*/ 	.word	0xffffffff


	//   ....[5]....
        /*00bc*/ 	.word	0xffffffff


	//   ....[6]....
        /*00c0*/ 	.word	0xffffffff


	//   ....[7]....
        /*00c4*/ 	.word	0xffffffff


	//   ....[8]....
        /*00c8*/ 	.word	0xffffffff


	//   ....[9]....
        /*00cc*/ 	.word	0xffffffff


	//   ....[10]....
        /*00d0*/ 	.word	0xffffffff


	//   ....[11]....
        /*00d4*/ 	.word	0xffffffff


	//   ....[12]....
        /*00d8*/ 	.word	0xffffffff


	//   ....[13]....
        /*00dc*/ 	.word	0xffffffff


	//   ....[14]....
        /*00e0*/ 	.word	0xffffffff


	//   ....[15]....
        /*00e4*/ 	.word	0xffffffff


	//   ....[16]....
        /*00e8*/ 	.word	0xffffffff


	//   ....[17]....
        /*00ec*/ 	.word	0xffffffff


	//   ....[18]....
        /*00f0*/ 	.word	0xffffffff


	//   ....[19]....
        /*00f4*/ 	.word	0xffffffff


	//   ....[20]....
        /*00f8*/ 	.word	0xffffffff


	//   ....[21]....
        /*00fc*/ 	.word	0xffffffff


	//   ....[22]....
        /*0100*/ 	.word	0xffffffff


	//   ....[23]....
        /*0104*/ 	.word	0xffffffff


	//   ....[24]....
        /*0108*/ 	.word	0xffffffff


	//   ....[25]....
        /*010c*/ 	.word	0xffffffff


	//   ....[26]....
        /*0110*/ 	.word	0xffffffff


	//   ....[27]....
        /*0114*/ 	.word	0xffffffff


	//   ....[28]....
        /*0118*/ 	.word	0xffffffff


	//   ....[29]....
        /*011c*/ 	.word	0xffffffff


	//   ....[30]....
        /*0120*/ 	.word	0xffffffff


	//   ....[31]....
        /*0124*/ 	.word	0xffffffff


	//   ....[32]....
        /*0128*/ 	.word	0xffffffff


	//   ....[33]....
        /*012c*/ 	.word	0xffffffff


	//   ....[34]....
        /*0130*/ 	.word	0xffffffff


	//   ....[35]....
        /*0134*/ 	.word	0xffffffff


	//   ....[36]....
        /*0138*/ 	.word	0xffffffff


	//   ....[37]....
        /*013c*/ 	.word	0xffffffff


	//   ....[38]....
        /*0140*/ 	.word	0xffffffff


	//   ....[39]....
        /*0144*/ 	.word	0xffffffff


	//----- nvinfo : EIATTR_COOP_GROUP_INSTR_OFFSETS
	.align		4
.L_5803:
        /*0148*/ 	.byte	0x04, 0x28
        /*014a*/ 	.short	(.L_5805 - .L_5804)


	//   ....[0]....
.L_5804:
        /*014c*/ 	.word	0x00000b90


	//   ....[1]....
        /*0150*/ 	.word	0x00000bb0


	//   ....[2]....
        /*0154*/ 	.word	0x00000bf0


	//   ....[3]....
        /*0158*/ 	.word	0x00000c00


	//   ....[4]....
        /*015c*/ 	.word	0x00000c40


	//   ....[5]....
        /*0160*/ 	.word	0x00000c50


	//   ....[6]....
        /*0164*/ 	.word	0x00000c60


	//   ....[7]....
        /*0168*/ 	.word	0x00000c70


	//   ....[8]....
        /*016c*/ 	.word	0x00000cd0


	//   ....[9]....
        /*0170*/ 	.word	0x00000cf0


	//   ....[10]....
        /*0174*/ 	.word	0x00000d00


	//   ....[11]....
        /*0178*/ 	.word	0x00000d10


	//   ....[12]....
        /*017c*/ 	.word	0x00000d60


	//   ....[13]....
        /*0180*/ 	.word	0x00000d80


	//   ....[14]....
        /*0184*/ 	.word	0x00000da0


	//   ....[15]....
        /*0188*/ 	.word	0x00000db0


	//   ....[16]....
        /*018c*/ 	.word	0x00000e30


	//   ....[17]....
        /*0190*/ 	.word	0x00000e40


	//   ....[18]....
        /*0194*/ 	.word	0x00000e80


	//   ....[19]....
        /*0198*/ 	.word	0x00000e90


	//   ....[20]....
        /*019c*/ 	.word	0x00002630


	//   ....[21]....
        /*01a0*/ 	.word	0x00002650


	//   ....[22]....
        /*01a4*/ 	.word	0x00002670


	//   ....[23]....
        /*01a8*/ 	.word	0x00002690


	//   ....[24]....
        /*01ac*/ 	.word	0x000026c0


	//   ....[25]....
        /*01b0*/ 	.word	0x000026e0


	//   ....[26]....
        /*01b4*/ 	.word	0x000026f0


	//   ....[27]....
        /*01b8*/ 	.word	0x00002700


	//   ....[28]....
        /*01bc*/ 	.word	0x00002720


	//   ....[29]....
        /*01c0*/ 	.word	0x00002740


	//   ....[30]....
        /*01c4*/ 	.word	0x00002750


	//   ....[31]....
        /*01c8*/ 	.word	0x00002760


	//   ....[32]....
        /*01cc*/ 	.word	0x00002780


	//   ....[33]....
        /*01d0*/ 	.word	0x000027a0


	//   ....[34]....
        /*01d4*/ 	.word	0x000027b0


	//   ....[35]....
        /*01d8*/ 	.word	0x000027c0


	//   ....[36]....
        /*01dc*/ 	.word	0x000027e0


	//   ....[37]....
        /*01e0*/ 	.word	0x00002800


	//   ....[38]....
        /*01e4*/ 	.word	0x00002810


	//   ....[39]....
        /*01e8*/ 	.word	0x00002820


	//----- nvinfo : EIATTR_EXIT_INSTR_OFFSETS
	.align		4
.L_5805:
        /*01ec*/ 	.byte	0x04, 0x1c
        /*01ee*/ 	.short	(.L_5807 - .L_5806)


	//   ....[0]....
.L_5806:
        /*01f0*/ 	.word	0x00002840


	//   ....[1]....
        /*01f4*/ 	.word	0x00002d50


	//   ....[2]....
        /*01f8*/ 	.word	0x00002d60


	//   ....[3]....
        /*01fc*/ 	.word	0x00003040


	//   ....[4]....
        /*0200*/ 	.word	0x00003230


	//----- nvinfo : EIATTR_CRS_STACK_SIZE
	.align		4
.L_5807:
        /*0204*/ 	.byte	0x04, 0x1e
        /*0206*/ 	.short	(.L_5809 - .L_5808)
.L_5808:
        /*0208*/ 	.word	0x00000000
.L_5809:


//--------------------- .nv.info._ZN43_GLOBAL__N__9ae7fba5_10_SoftMax_cu_9f978f6320softmax_warp_forwardIdddLi5ELb0ELb1EEEvPT0_PKT_iiiPKbib --------------------------
	.section	.nv.info._ZN43_GLOBAL__N__9ae7fba5_10_SoftMax_cu_9f978f6320softmax_warp_forwardIdddLi5ELb0ELb1EEEvPT0_PKT_iiiPKbib,"",@"SHT_CUDA_INFO"
	.sectionflags	@""
	.align	4


	//----- nvinfo : EIATTR_CUDA_API_VERSION
	.align		4
        /*0000*/ 	.byte	0x04, 0x37
        /*0002*/ 	.short	(.L_5811 - .L_5810)
.L_5810:
        /*0004*/ 	.word	0x00000082


	//----- nvinfo : EIATTR_SW2861232_WAR
	.align		4
.L_5811:
        /*0008*/ 	.byte	0x01, 0x35
	.zero		2


	//----- nvinfo : EIATTR_PARAM_CBANK
	.align		4
        /*000c*/ 	.byte	0x04, 0x0a
        /*000e*/ 	.short	(.L_5813 - .L_5812)
	.align		4
.L_5812:
        /*0010*/ 	.word	index@(.nv.constant0._ZN43_GLOBAL__N__9ae7fba5_10_SoftMax_cu_9f978f6320softmax_warp_forwardIdddLi5ELb0ELb1EEEvPT0_PKT_iiiPKbib)
        /*0014*/ 	.short	0x0160
        /*0016*/ 	.short	0x002d


	//----- nvinfo : EIATTR_CBANK_PARAM_SIZE
	.align		4
.L_5813:
        /*0018*/ 	.byte	0x03, 0x19
        /*001a*/ 	.short	0x002d


	//----- nvinfo : EIATTR_KPARAM_INFO
	.align		4
        /*001c*/ 	.byte	0x04, 0x17
        /*001e*/ 	.short	(.L_5815 - .L_5814)
.L_5814:
        /*0020*/ 	.word	0x00000000
        /*0024*/ 	.short	0x0007
        /*0026*/ 	.short	0x002c
        /*0028*/ 	.byte	0x00, 0xf0, 0x05, 0x00


	//----- nvinfo : EIATTR_KPARAM_INFO
	.align		4
.L_5815:
        /*002c*/ 	.byte	0x04, 0x17
        /*002e*/ 	.short	(.L_5817 - .L_5816)
.L_5816:
        /*0030*/ 	.word	0x00000000
        /*0034*/ 	.short	0x0006
        /*0036*/ 	.short	0x0028
        /*0038*/ 	.byte	0x00, 0xf0, 0x11, 0x00


	//----- nvinfo : EIATTR_KPARAM_INFO
	.align		4
.L_5817:
        /*003c*/ 	.byte	0x04, 0x17
        /*003e*/ 	.short	(.L_5819 - .L_5818)
.L_5818:
        /*0040*/ 	.word	0x00000000
        /*0044*/ 	.short	0x0005
        /*0046*/ 	.short	0x0020
        /*0048*/ 	.byte	0x00, 0xf0, 0x21, 0x00


	//----- nvinfo : EIATTR_KPARAM_INFO
	.align		4
.L_5819:
        /*004c*/ 	.byte	0x04, 0x17
        /*004e*/ 	.short	(.L_5821 - .L_5820)
.L_5820:
        /*0050*/ 	.word	0x00000000
        /*0054*/ 	.short	0x0004
        /*0056*/ 	.short	0x0018
        /*0058*/ 	.byte	0x00, 0xf0, 0x11, 0x00


	//----- nvinfo : EIATTR_KPARAM_INFO
	.align		4
.L_5821:
        /*005c*/ 	.byte	0x04, 0x17
        /*005e*/ 	.short	(.L_5823 - .L_5822)
.L_5822:
        /*0060*/ 	.word	0x00000000
        /*0064*/ 	.short	0x0003
        /*0066*/ 	.short	0x0014
        /*0068*/ 	.byte	0x00, 0xf0, 0x11, 0x00


	//----- nvinfo : EIATTR_KPARAM_INFO
	.align		4
.L_5823:
        /*006c*/ 	.byte	0x04, 0x17
        /*006e*/ 	.short	(.L_5825 - .L_5824)
.L_5824:
        /*0070*/ 	.word	0x00000000
        /*0074*/ 	.short	0x0002
        /*0076*/ 	.short	0x0010
        /*0078*/ 	.byte	0x00, 0xf0, 0x11, 0x00


	//----- nvinfo : EIATTR_KPARAM_INFO
	.align		4
.L_5825:
        /*007c*/ 	.byte	0x04, 0x17
        /*007e*/ 	.short	(.L_5827 - .L_5826)
.L_5826:
        /*0080*/ 	.word	0x00000000
        /*0084*/ 	.short	0x0001
        /*0086*/ 	.short	0x0008
        /*0088*/ 	.byte	0x00, 0xf0, 0x21, 0x00


	//----- nvinfo : EIATTR_KPARAM_INFO
	.align		4
.L_5827:
        /*008c*/ 	.byte	0x04, 0x17
        /*008e*/ 	.short	(.L_5829 - .L_5828)
.L_5828:
        /*0090*/ 	.word	0x00000000
        /*0094*/ 	.short	0x0000
        /*0096*/ 	.short	0x0000
        /*0098*/ 	.byte	0x00, 0xf0, 0x21, 0x00


	//----- nvinfo : EIATTR_MAXREG_COUNT
	.align		4
.L_5829:
        /*009c*/ 	.byte	0x03, 0x1b
        /*009e*/ 	.short	0x00ff


	//----- nvinfo : EIATTR_MERCURY_ISA_VERSION
	.align		4
        /*00a0*/ 	.byte	0x03, 0x5f
        /*00a2*/ 	.short	0x0000


	//----- nvinfo : EIATTR_COOP_GROUP_MASK_REGIDS
	.align		4
        /*00a4*/ 	.byte	0x04, 0x29
        /*00a6*/ 	.short	(.L_5831 - .L_5830)


	//   ....[0]....
.L_5830:
        /*00a8*/ 	.word	0xffffffff


	//   ....[1]....
        /*00ac*/ 	.word	0xffffffff


	//   ....[2]....
        /*00b0*/ 	.word	0xffffffff


	//   ....[3]....
        /*00b4*/ 	.word	0xffffffff


	//   ....[4]....
        /*00b8*/ 	.word	0xffffffff


	//   ....[5]....
        /*00bc*/ 	.word	0xffffffff


	//   ....[6]....
        /*00c0*/ 	.word	0xffffffff


	//   ....[7]....
        /*00c4*/ 	.word	0xffffffff


	//   ....[8]....
        /*00c8*/ 	.word	0xffffffff


	//   ....[9]....
        /*00cc*/ 	.word	0xffffffff


	//   ....[10]....
        /*00d0*/ 	.word	0xffffffff


	//   ....[11]....
        /*00d4*/ 	.word	0xffffffff


	//   ....[12]....
        /*00d8*/ 	.word	0xffffffff


	//   ....[13]....
        /*00dc*/ 	.word	0xffffffff


	//   ....[14]....
        /*00e0*/ 	.word	0xffffffff


	//   ....[15]....
        /*00e4*/ 	.word	0xffffffff


	//   ....[16]....
        /*00e8*/ 	.word	0xffffffff


	//   ....[17]....
        /*00ec*/ 	.word	0xffffffff


	//   ....[18]....
        /*00f0*/ 	.word	0xffffffff


	//   ....[19]....
        /*00f4*/ 	.word	0xffffffff


	//   ....[20]....
        /*00f8*/ 	.word	0xffffffff


	//   ....[21]....
        /*00fc*/ 	.word	0xffffffff


	//   ....[22]....
        /*0100*/ 	.word	0xffffffff


	//   ....[23]....
        /*0104*/ 	.word	0xffffffff


	//   ....[24]....
        /*0108*/ 	.word	0xffffffff


	//   ....[25]....
        /*010c*/ 	.word	0xffffffff


	//   ....[26]....
        /*0110*/ 	.word	0xffffffff


	//   ....[27]....
        /*0114*/ 	.word	0xffffffff


	//   ....[28]....
        /*0118*/ 	.word	0xffffffff


	//   ....[29]....
        /*011c*/ 	.word	0xffffffff


	//   ....[30]....
        /*0120*/ 	.word	0xffffffff


	//   ....[31]....
        /*0124*/ 	.word	0xffffffff


	//   ....[32]....
        /*0128*/ 	.word	0xffffffff


	//   ....[33]....
        /*012c*/ 	.word	0xffffffff


	//   ....[34]....
        /*0130*/ 	.word	0xffffffff


	//   ....[35]....
        /*0134*/ 	.word	0xffffffff


	//   ....[36]....
        /*0138*/ 	.word	0xffffffff


	//   ....[37]....
        /*013c*/ 	.word	0xffffffff


	//   ....[38]....
        /*0140*/ 	.word	0xffffffff


	//   ....[39]....
        /*0144*/ 	.word	0xffffffff


	//----- nvinfo : EIATTR_COOP_GROUP_INSTR_OFFSETS
	.align		4
.L_5831:
        /*0148*/ 	.byte	0x04, 0x28
        /*014a*/ 	.short	(.L_5833 - .L_5832)


	//   ....[0]....
.L_5832:
        /*014c*/ 	.word	0x000006a0


	//   ....[1]....
        /*0150*/ 	.word	0x000006c0


	//   ....[2]....
        /*0154*/ 	.word	0x00000700


	//   ....[3]....
        /*0158*/ 	.word	0x00000710


	//   ....[4]....
        /*015c*/ 	.word	0x00000750


	//   ....[5]....
        /*0160*/ 	.word	0x00000760


	//   ....[6]....
        /*0164*/ 	.word	0x000007a0


	//   ....[7]....
        /*0168*/ 	.word	0x000007b0


	//   ....[8]....
        /*016c*/ 	.word	0x000007c0


	//   ....[9]....
        /*0170*/ 	.word	0x000007d0


	//   ....[10]....
        /*0174*/ 	.word	0x00000820


	//   ....[11]....
        /*0178*/ 	.word	0x00000830


	//   ....[12]....
        /*017c*/ 	.word	0x00000860


	//   ....[13]....
        /*0180*/ 	.word	0x00000870


	//   ....[14]....
        /*0184*/ 	.word	0x000008c0


	//   ....[15]....
        /*0188*/ 	.word	0x000008d0


	//   ....[16]....
        /*018c*/ 	.word	0x00000940


	//   ....[17]....
        /*0190*/ 	.word	0x00000950


	//   ....[18]....
        /*0194*/ 	.word	0x00000990


	//   ....[19]....
        /*0198*/ 	.word	0x000009a0


	//   ....[20]....
        /*019c*/ 	.word	0x000015c0


	//   ....[21]....
        /*01a0*/ 	.word	0x000015e0


	//   ....[22]....
        /*01a4*/ 	.word	0x00001600


	//   ....[23]....
        /*01a8*/ 	.word	0x00001620


	//   ....[24]....
        /*01ac*/ 	.word	0x00001650


	//   ....[25]....
        /*01b0*/ 	.word	0x00001670


	//   ....[26]....
        /*01b4*/ 	.word	0x00001680


	//   ....[27]....
        /*01b8*/ 	.word	0x00001690


	//   ....[28]....
        /*01bc*/ 	.word	0x000016b0


	//   ....[29]....
        /*01c0*/ 	.word	0x000016d0


	//   ....[30]....
        /*01c4*/ 	.word	0x000016e0


	//   ....[31]....
        /*01c8*/ 	.word	0x000016f0


	//   ....[32]....
        /*01cc*/ 	.word	0x00001710


	//   ....[33]....
        /*01d0*/ 	.word	0x00001730


	//   ....[34]....
        /*01d4*/ 	.word	0x00001740


	//   ....[35]....
        /*01d8*/ 	.word	0x00001750


	//   ....[36]....
        /*01dc*/ 	.word	0x00001770


	//   ....[37]....
        /*01e0*/ 	.word	0x00001790


	//   ....[38]....
        /*01e4*/ 	.word	0x000017a0


	//   ....[39]....
        /*01e8*/ 	.word	0x000017b0


	//----- nvinfo : EIATTR_EXIT_INSTR_OFFSETS
	.align		4
.L_5833:
        /*01ec*/ 	.byte	0x04, 0x1c
        /*01ee*/ 	.short	(.L_5835 - .L_5834)


	//   ....[0]....
.L_5834:
        /*01f0*/ 	.word	0x000017d0


	//   ....[1]....
        /*01f4*/ 	.word	0x00001a70


	//   ....[2]....
        /*01f8*/ 	.word	0x00001a80


	//   ....[3]....
        /*01fc*/ 	.word	0x00001cd0


	//----- nvinfo : EIATTR_CRS_STACK_SIZE
	.align		4
.L_5835:
        /*0200*/ 	.byte	0x04, 0x1e
        /*0202*/ 	.short	(.L_5837 - .L_5836)
.L_5836:
        /*0204*/ 	.word	0x00000000
.L_5837:


//--------------------- .nv.info._ZN43_GLOBAL__N__9ae7fba5_10_SoftMax_cu_9f978f6320softmax_warp_forwardIdddLi4ELb0ELb1EEEvPT0_PKT_iiiPKbib --------------------------
	.section	.nv.info._ZN43_GLOBAL__N__9ae7fba5_10_SoftMax_cu_9f978f6320softmax_warp_forwardIdddLi4ELb0ELb1EEEvPT0_PKT_iiiPKbib,"",@"SHT_CUDA_INFO"
	.sectionflags	@""
	.align	4


	//----- nvinfo : EIATTR_CUDA_API_VERSION
	.align		4
        /*0000*/ 	.byte	0x04, 0x37
        /*0002*/ 	.short	(.L_5839 - .L_5838)
.L_5838:
        /*0004*/ 	.word	0x00000082


	//----- nvinfo : EIATTR_SW2861232_WAR
	.align		4
.L_5839:
        /*0008*/ 	.byte	0x01, 0x35
	.zero		2


	//----- nvinfo : EIATTR_PARAM_CBANK
	.align		4
        /*000c*/ 	.byte	0x04, 0x0a
        /*000e*/ 	.short	(.L_5841 - .L_5840)
	.align		4
.L_5840:
        /*0010*/ 	.word	index@(.nv.constant0._ZN43_GLOBAL__N__9ae7fba5_10_SoftMax_cu_9f978f6320softmax_warp_forwardIdddLi4ELb0ELb1EEEvPT0_PKT_iiiPKbib)
        /*0014*/ 	.short	0x0160
        /*0016*/ 	.short	0x002d


	//----- nvinfo : EIATTR_CBANK_PARAM_SIZE
	.align		4
.L_5841:
        /*0018*/ 	.byte	0x03, 0x19
        /*001a*/ 	.short	0x002d


	//----- nvinfo : EIATTR_KPARAM_INFO
	.align		4
        /*001c*/ 	.byte	0x04, 0x17
        /*001e*/ 	.short	(.L_5843 - .L_5842)
.L_5842:
        /*0020*/ 	.word	0x00000000
        /*0024*/ 	.short	0x0007
        /*0026*/ 	.short	0x002c
        /*0028*/ 	.byte	0x00, 0xf0, 0x05, 0x00


	//----- nvinfo : EIATTR_KPARAM_INFO
	.align		4
.L_5843:
        /*002c*/ 	.byte	0x04, 0x17
        /*002e*/ 	.short	(.L_5845 - .L_5844)
.L_5844:
        /*0030*/ 	.word	0x00000000
        /*0034*/ 	.short	0x0006
        /*0036*/ 	.short	0x0028
        /*0038*/ 	.byte	0x00, 0xf0, 0x11, 0x00


	//----- nvinfo : EIATTR_KPARAM_INFO
	.align		4
.L_5845:
        /*003c*/ 	.byte	0x04, 0x17
        /*003e*/ 	.short	(.L_5847 - .L_5846)
.L_5846:
        /*0040*/ 	.word	0x00000000
        /*0044*/ 	.short	0x0005
        /*0046*/ 	.short	0x0020
        /*0048*/ 	.byte	0x00, 0xf0, 0x21, 0x00


	//----- nvinfo : EIATTR_KPARAM_INFO
	.align		4
.L_5847:
        /*004c*/ 	.byte	0x04, 0x17
        /*004e*/ 	.short	(.L_5849 - .L_5848)
.L_5848:
        /*0050*/ 	.word	0x00000000
        /*0054*/ 	.short	0x0004
        /*0056*/ 	.short	0x0018
        /*0058*/ 	.byte	0x00, 0xf0, 0x11, 0x00


	//----- nvinfo : EIATTR_KPARAM_INFO
	.align		4
.L_5849:
        /*005c*/ 	.byte	0x04, 0x17
        /*005e*/ 	.short	(.L_5851 - .L_5850)
.L_5850:
        /*0060*/ 	.word	0x00000000
        /*0064*/ 	.short	0x0003
        /*0066*/ 	.short	0x0014
        /*0068*/ 	.byte	0x00, 0xf0, 0x11, 0x00


	//----- nvinfo : EIATTR_KPARAM_INFO
	.align		4
.L_5851:
        /*006c*/ 	.byte	0x04, 0x17
        /*006e*/ 	.short	(.L_5853 - .L_5852)
.L_5852:
        /*0070*/ 	.word	0x00000000
        /*0074*/ 	.short	0x0002
        /*0076*/ 	.short	0x0010
        /*0078*/ 	.byte	0x00, 0xf0, 0x11, 0x00


	//----- nvinfo : EIATTR_KPARAM_INFO
	.align		4
.L_5853:
        /*007c*/ 	.byte	0x04, 0x17
        /*007e*/ 	.short	(.L_5855 - .L_5854)
.L_5854:
        /*0080*/ 	.word	0x00000000
        /*0084*/ 	.short	0x0001
        /*0086*/ 	.short	0x0008
        /*0088*/ 	.byte	0x00, 0xf0, 0x21, 0x00


	//----- nvinfo : EIATTR_KPARAM_INFO
	.align		4
.L_5855:
        /*008c*/ 	.byte	0x04, 0x17
        /*008e*/ 	.short	(.L_5857 - .L_5856)
.L_5856:
        /*0090*/ 	.word	0x00000000
        /*0094*/ 	.short	0x0000
        /*0096*/ 	.short	0x0000
        /*0098*/ 	.byte	0x00, 0xf0, 0x21, 0x00


	//----- nvinfo : EIATTR_MAXREG_COUNT
	.align		4
.L_5857:
        /*009c*/ 	.byte	0x03, 0x1b
        /*009e*/ 	.short	0x00ff


	//----- nvinfo : EIATTR_MERCURY_ISA_VERSION
	.align		4
        /*00a0*/ 	.byte	0x03, 0x5f
        /*00a2*/ 	.short	0x0000


	//----- nvinfo : EIATTR_COOP_GROUP_MASK_REGIDS
	.align		4
        /*00a4*/ 	.byte	0x04, 0x29
        /*00a6*/ 	.short	(.L_5859 - .L_5858)


	//   ....[0]....
.L_5858:
        /*00a8*/ 	.word	0xffffffff


	//   ....[1]....
        /*00ac*/ 	.word	0xffffffff


	//   ....[2]....
        /*00b0*/ 	.word	0xffffffff


	//   ....[3]....
        /*00b4*/ 	.word	0xffffffff


	//   ....[4]....
        /*00b8*/ 	.word	0xffffffff


	//   ....[5]....
        /*00bc*/ 	.word	0xffffffff


	//   ....[6]....
        /*00c0*/ 	.word	0xffffffff


	//   ....[7]....
        /*00c4*/ 	.word	0xffffffff


	//   ....[8]....
        /*00c8*/ 	.word	0xffffffff


	//   ....[9]....
        /*00cc*/ 	.word	0xffffffff


	//   ....[10]....
        /*00d0*/ 	.word	0xffffffff


	//   ....[11]....
        /*00d4*/ 	.word	0xffffffff


	//   ....[12]....
        /*00d8*/ 	.word	0xffffffff


	//   ....[13]....
        /*00dc*/ 	.word	0xffffffff


	//   ....[14]....
        /*00e0*/ 	.word	0xffffffff


	//   ....[15]....
        /*00e4*/ 	.word	0xffffffff


	//   ....[16]....
        /*00e8*/ 	.word	0xffffffff


	//   ....[17]....
        /*00ec*/ 	.word	0xffffffff


	//   ....[18]....
        /*00f0*/ 	.word	0xffffffff


	//   ....[19]....
        /*00f4*/ 	.word	0xffffffff


	//   ....[20]....
        /*00f8*/ 	.word	0xffffffff


	//   ....[21]....
        /*00fc*/ 	.word	0xffffffff


	//   ....[22]....
        /*0100*/ 	.word	0xffffffff


	//   ....[23]....
        /*0104*/ 	.word	0xffffffff


	//   ....[24]....
        /*0108*/ 	.word	0xffffffff


	//   ....[25]....
        /*010c*/ 	.word	0xffffffff


	//   ....[26]....
        /*0110*/ 	.word	0xffffffff


	//   ....[27]....
        /*0114*/ 	.word	0xffffffff


	//   ....[28]....
        /*0118*/ 	.word	0xffffffff


	//   ....[29]....
        /*011c*/ 	.word	0xffffffff


	//   ....[30]....
        /*0120*/ 	.word	0xffffffff


	//   ....[31]....
        /*0124*/ 	.word	0xffffffff


	//----- nvinfo : EIATTR_COOP_GROUP_INSTR_OFFSETS
	.align		4
.L_5859:
        /*0128*/ 	.byte	0x04, 0x28
        /*012a*/ 	.short	(.L_5861 - .L_5860)


	//   ....[0]....
.L_5860:
        /*012c*/ 	.word	0x000006a0


	//   ....[1]....
        /*0130*/ 	.word	0x000006c0


	//   ....[2]....
        /*0134*/ 	.word	0x00000700


	//   ....[3]....
        /*0138*/ 	.word	0x00000710


	//   ....[4]....
        /*013c*/ 	.word	0x00000750


	//   ....[5]....
        /*0140*/ 	.word	0x00000760


	//   ....[6]....
        /*0144*/ 	.word	0x00000770


	//   ....[7]....
        /*0148*/ 	.word	0x00000780


	//   ....[8]....
        /*014c*/ 	.word	0x000007f0


	//   ....[9]....
        /*0150*/ 	.word	0x00000800


	//   ....[10]....
        /*0154*/ 	.word	0x00000810


	//   ....[11]....
        /*0158*/ 	.word	0x00000820


	//   ....[12]....
        /*015c*/ 	.word	0x00000870


	//   ....[13]....
        /*0160*/ 	.word	0x00000880


	//   ....[14]....
        /*0164*/ 	.word	0x000008f0


	//   ....[15]....
        /*0168*/ 	.word	0x00000900


	//   ....[16]....
        /*016c*/ 	.word	0x00001520


	//   ....[17]....
        /*0170*/ 	.word	0x00001540


	//   ....[18]....
        /*0174*/ 	.word	0x00001560


	//   ....[19]....
        /*0178*/ 	.word	0x00001580


	//   ....[20]....
        /*017c*/ 	.word	0x000015b0


	//   ....[21]....
        /*0180*/ 	.word	0x000015d0


	//   ....[22]....
        /*0184*/ 	.word	0x000015e0


	//   ....[23]....
        /*0188*/ 	.word	0x000015f0


	//   ....[24]....
        /*018c*/ 	.word	0x00001610


	//   ....[25]....
        /*0190*/ 	.word	0x00001630


	//   ....[26]....
        /*0194*/ 	.word	0x00001640


	//   ....[27]....
        /*0198*/ 	.word	0x00001650


	//   ....[28]....
        /*019c*/ 	.word	0x00001670


	//   ....[29]....
        /*01a0*/ 	.word	0x00001690


	//   ....[30]....
        /*01a4*/ 	.word	0x000016a0


	//   ....[31]....
        /*01a8*/ 	.word	0x000016b0


	//----- nvinfo : EIATTR_EXIT_INSTR_OFFSETS
	.align		4
.L_5861:
        /*01ac*/ 	.byte	0x04, 0x1c
        /*01ae*/ 	.short	(.L_5863 - .L_5862)


	//   ....[0]....
.L_5862:
        /*01b0*/ 	.word	0x000016d0


	//   ....[1]....
        /*01b4*/ 	.word	0x00001970


	//   ....[2]....
        /*01b8*/ 	.word	0x00001980


	//   ....[3]....
        /*01bc*/ 	.word	0x00001bd0


	//----- nvinfo : EIATTR_CRS_STACK_SIZE
	.align		4
.L_5863:
        /*01c0*/ 	.byte	0x04, 0x1e
        /*01c2*/ 	.short	(.L_5865 - .L_5864)
.L_5864:
        /*01c4*/ 	.word	0x00000000
.L_5865:


//--------------------- .nv.info._ZN43_GLOBAL__N__9ae7fba5_10_SoftMax_cu_9f978f6320softmax_warp_forwardIdddLi3ELb0ELb1EEEvPT0_PKT_iiiPKbib --------------------------
	.section	.nv.info._ZN43_GLOBAL__N__9ae7fba5_10_SoftMax_cu_9f978f6320softmax_warp_forwardIdddLi3ELb0ELb1EEEvPT0_PKT_iiiPKbib,"",@"SHT_CUDA_INFO"
	.sectionflags	@""
	.align	4


	//----- nvinfo : EIATTR_CUDA_API_VERSION
	.align		4
        /*0000*/ 	.byte	0x04, 0x37
        /*0002*/ 	.short	(.L_5867 - .L_5866)
.L_5866:
        /*0004*/ 	.word	0x00000082


	//----- nvinfo : EIATTR_SW2861232_WAR
	.align		4
.L_5867:
        /*0008*/ 	.byte	0x01, 0x35
	.zero		2


	//----- nvinfo : EIATTR_PARAM_CBANK
	.align		4
        /*000c*/ 	.byte	0x04, 0x0a
        /*000e*/ 	.short	(.L_5869 - .L_5868)
	.align		4
.L_5868:
        /*0010*/ 	.word	index@(.nv.constant0._ZN43_GLOBAL__N__9ae7fba5_10_SoftMax_cu_9f978f6320softmax_warp_forwardIdddLi3ELb0ELb1EEEvPT0_PKT_iiiPKbib)
        /*0014*/ 	.short	0x0160
        /*0016*/ 	.short	0x002d


	//----- nvinfo : EIATTR_CBANK_PARAM_SIZE
	.align		4
.L_5869:
        /*0018*/ 	.byte	0x03, 0x19
        /*001a*/ 	.short	0x002d


	//----- nvinfo : EIATTR_KPARAM_INFO
	.align		4
        /*001c*/ 	.byte	0x04, 0x17
        /*001e*/ 	.short	(.L_5871 - .L_5870)
.L_5870:
        /*0020*/ 	.word	0x00000000
        /*0024*/ 	.short	0x0007
        /*0026*/ 	.short	0x002c
        /*0028*/ 	.byte	0x00, 0xf0, 0x05, 0x00


	//----- nvinfo : EIATTR_KPARAM_INFO
	.align		4
.L_5871:
        /*002c*/ 	.byte	0x04, 0x17
        /*002e*/ 	.short	(.L_5873 - .L_5872)
.L_5872:
        /*0030*/ 	.word	0x00000000
        /*0034*/ 	.short	0x0006
        /*0036*/ 	.short	0x0028
        /*0038*/ 	.byte	0x00, 0xf0, 0x11, 0x00


	//----- nvinfo : EIATTR_KPARAM_INFO
	.align		4
.L_5873:
        /*003c*/ 	.byte	0x04, 0x17
        /*003e*/ 	.short	(.L_5875 - .L_5874)
.L_5874:
        /*0040*/ 	.word	0x00000000
        /*0044*/ 	.short	0x0005
        /*0046*/ 	.short	0x0020
        /*0048*/ 	.byte	0x00, 0xf0, 0x21, 0x00


	//----- nvinfo : EIATTR_KPARAM_INFO
	.align		4
.L_5875:
        /*004c*/ 	.byte	0x04, 0x17
        /*004e*/ 	.short	(.L_5877 - .L_5876)
.L_5876:
        /*0050*/ 	.word	0x00000000
        /*0054*/ 	.short	0x0004
        /*0056*/ 	.short	0x0018
        /*0058*/ 	.byte	0x00, 0xf0, 0x11, 0x00


	//----- nvinfo : EIATTR_KPARAM_INFO
	.align		4
.L_5877:
        /*005c*/ 	.byte	0x04, 0x17
        /*005e*/ 	.short	(.L_5879 - .L_5878)
.L_5878:
        /*0060*/ 	.word	0x00000000
        /*0064*/ 	.short	0x0003
        /*0066*/ 	.short	0x0014
        /*0068*/ 	.byte	0x00, 0xf0, 0x11, 0x00


	//----- nvinfo : EIATTR_KPARAM_INFO
	.align		4
.L_5879:
        /*006c*/ 	.byte	0x04, 0x17
        /*006e*/ 	.short	(.L_5881 - .L_5880)
.L_5880:
        /*0070*/ 	.word	0x00000000
        /*0074*/ 	.short	0x0002
        /*0076*/ 	.short	0x0010
        /*0078*/ 	.byte	0x00, 0xf0, 0x11, 0x00


	//----- nvinfo : EIATTR_KPARAM_INFO
	.align		4
.L_5881:
        /*007c*/ 	.byte	0x04, 0x17
        /*007e*/ 	.short	(.L_5883 - .L_5882)
.L_5882:
        /*0080*/ 	.word	0x00000000
        /*0084*/ 	.short	0x0001
        /*0086*/ 	.short	0x0008
        /*0088*/ 	.byte	0x00, 0xf0, 0x21, 0x00


	//----- nvinfo : EIATTR_KPARAM_INFO
	.align		4
.L_5883:
        /*008c*/ 	.byte	0x04, 0x17
        /*008e*/ 	.short	(.L_5885 - .L_5884)
.L_5884:
        /*0090*/ 	.word	0x00000000
        /*0094*/ 	.short	0x0000
        /*0096*/ 	.short	0x0000
        /*0098*/ 	.byte	0x00, 0xf0, 0x21, 0x00


	//----- nvinfo : EIATTR_MAXREG_COUNT
	.align		4
.L_5885:
        /*009c*/ 	.byte	0x03, 0x1b
        /*009e*/ 	.short	0x00ff


	//----- nvinfo : EIATTR_MERCURY_ISA_VERSION
	.align		4
        /*00a0*/ 	.byte	0x03, 0x5f
        /*00a2*/ 	.short	0x0000


	//----- nvinfo : EIATTR_COOP_GROUP_MASK_REGIDS
	.align		4
        /*00a4*/ 	.byte	0x04, 0x29
        /*00a6*/ 	.short	(.L_5887 - .L_5886)


	//   ....[0]....
.L_5886:
        /*00a8*/ 	.word	0xffffffff


	//   ....[1]....
        /*00ac*/ 	.word	0xffffffff


	//   ....[2]....
        /*00b0*/ 	.word	0xffffffff


	//   ....[3]....
        /*00b4*/ 	.word	0xffffffff


	//   ....[4]....
        /*00b8*/ 	.word	0xffffffff


	//   ....[5]....
        /*00bc*/ 	.word	0xffffffff


	//   ....[6]....
        /*00c0*/ 	.word	0xffffffff


	//   ....[7]....
        /*00c4*/ 	.word	0xffffffff


	//   ....[8]....
        /*00c8*/ 	.word	0xffffffff


	//   ....[9]....
        /*00cc*/ 	.word	0xffffffff


	//   ....[10]....
        /*00d0*/ 	.word	0xffffffff


	//   ....[11]....
        /*00d4*/ 	.word	0xffffffff


	//   ....[12]....
        /*00d8*/ 	.word	0xffffffff


	//   ....[13]....
        /*00dc*/ 	.word	0xffffffff


	//   ....[14]....
        /*00e0*/ 	.word	0xffffffff


	//   ....[15]....
        /*00e4*/ 	.word	0xffffffff


	//   ....[16]....
        /*00e8*/ 	.word	0xffffffff


	//   ....[17]....
        /*00ec*/ 	.word	0xffffffff


	//   ....[18]....
        /*00f0*/ 	.word	0xffffffff


	//   ....[19]....
        /*00f4*/ 	.word	0xffffffff


	//   ....[20]....
        /*00f8*/ 	.word	0xffffffff


	//   ....[21]....
        /*00fc*/ 	.word	0xffffffff


	//   ....[22]....
        /*0100*/ 	.word	0xffffffff


	//   ....[23]....
        /*0104*/ 	.word	0xffffffff


	//----- nvinfo : EIATTR_COOP_GROUP_INSTR_OFFSETS
	.align		4
.L_5887:
        /*0108*/ 	.byte	0x04, 0x28
        /*010a*/ 	.short	(.L_5889 - .L_5888)


	//   ....[0]....
.L_5888:
        /*010c*/ 	.word	0x000006a0


	//   ....[1]....
        /*0110*/ 	.word	0x000006c0


	//   ....[2]....
        /*0114*/ 	.word	0x000006d0


	//   ....[3]....
        /*0118*/ 	.word	0x000006e0


	//   ....[4]....
        /*011c*/ 	.word	0x00000730


	//   ....[5]....
        /*0120*/ 	.word	0x00000750


	//   ....[6]....
        /*0124*/ 	.word	0x00000770


	//   ....[7]....
        /*0128*/ 	.word	0x00000780


	//   ....[8]....
        /*012c*/ 	.word	0x000007d0


	//   ....[9]....
        /*0130*/ 	.word	0x000007f0


	//   ....[10]....
        /*0134*/ 	.word	0x00000820


	//   ....[11]....
        /*0138*/ 	.word	0x00000830


	//   ....[12]....
        /*013c*/ 	.word	0x00001480


	//   ....[13]....
        /*0140*/ 	.word	0x000014a0


	//   ....[14]....
        /*0144*/ 	.word	0x000014b0


	//   ....[15]....
        /*0148*/ 	.word	0x000014c0


	//   ....[16]....
        /*014c*/ 	.word	0x000014f0


	//   ....[17]....
        /*0150*/ 	.word	0x00001520


	//   ....[18]....
        /*0154*/ 	.word	0x00001540


	//   ....[19]....
        /*0158*/ 	.word	0x00001550


	//   ....[20]....
        /*015c*/ 	.word	0x00001570


	//   ....[21]....
        /*0160*/ 	.word	0x00001590


	//   ....[22]....
        /*0164*/ 	.word	0x000015a0


	//   ....[23]....
        /*0168*/ 	.word	0x000015b0


	//----- nvinfo : EIATTR_EXIT_INSTR_OFFSETS
	.align		4
.L_5889:
        /*016c*/ 	.byte	0x04, 0x1c
        /*016e*/ 	.short	(.L_5891 - .L_5890)


	//   ....[0]....
.L_5890:
        /*0170*/ 	.word	0x000015d0


	//   ....[1]....
        /*0174*/ 	.word	0x00001850


	//   ....[2]....
        /*0178*/ 	.word	0x00001860


	//   ....[3]....
        /*017c*/ 	.word	0x00001ab0


	//----- nvinfo : EIATTR_CRS_STACK_SIZE
	.align		4
.L_5891:
        /*0180*/ 	.byte	0x04, 0x1e
        /*0182*/ 	.short	(.L_5893 - .L_5892)
.L_5892:
        /*0184*/ 	.word	0x00000000
.L_5893:


//--------------------- .nv.info._ZN43_GLOBAL__N__9ae7fba5_10_SoftMax_cu_9f978f6320softmax_warp_forwardIdddLi2ELb0ELb1EEEvPT0_PKT_iiiPKbib --------------------------
	.section	.nv.info._ZN43_GLOBAL__N__9ae7fba5_10_SoftMax_cu_9f978f6320softmax_warp_forwardIdddLi2ELb0ELb1EEEvPT0_PKT_iiiPKbib,"",@"SHT_CUDA_INFO"
	.sectionflags	@""
	.align	4


	//----- nvinfo : EIATTR_CUDA_API_VERSION
	.align		4
        /*0000*/ 	.byte	0x04, 0x37
        /*0002*/ 	.short	(.L_5895 - .L_5894)
.L_5894:
        /*0004*/ 	.word	0x00000082


	//----- nvinfo : EIATTR_SW2861232_WAR
	.align		4
.L_5895:
        /*0008*/ 	.byte	0x01, 0x35
	.zero		2


	//----- nvinfo : EIATTR_PARAM_CBANK
	.align		4
        /*000c*/ 	.byte	0x04, 0x0a
        /*000e*/ 	.short	(.L_5897 - .L_5896)
	.align		4
.L_5896:
        /*0010*/ 	.word	index@(.nv.constant0._ZN43_GLOBAL__N__9ae7fba5_10_SoftMax_cu_9f978f6320softmax_warp_forwardIdddLi2ELb0ELb1EEEvPT0_PKT_iiiPKbib)
        /*0014*/ 	.short	0x0160
        /*0016*/ 	.short	0x002d


	//----- nvinfo : EIATTR_CBANK_PARAM_SIZE
	.align		4
.L_5897:
        /*0018*/ 	.byte	0x03, 0x19
        /*001a*/ 	.short	0x002d


	//----- nvinfo : EIATTR_KPARAM_INFO
	.align		4
        /*001c*/ 	.byte	0x04, 0x17
        /*001e*/ 	.short	(.L_5899 - .L_5898)
.L_5898:
        /*0020*/ 	.word	0x00000000
        /*0024*/ 	.short	0x0007
        /*0026*/ 	.short	0x002c
        /*0028*/ 	.byte	0x00, 0xf0, 0x05, 0x00


	//----- nvinfo : EIATTR_KPARAM_INFO
	.align		4
.L_5899:
        /*002c*/ 	.byte	0x04, 0x17
        /*002e*/ 	.short	(.L_5901 - .L_5900)
.L_5900:
        /*0030*/ 	.word	0x00000000
        /*0034*/ 	.short	0x0006
        /*0036*/ 	.short	0x0028
        /*0038*/ 	.byte	0x00, 0xf0, 0x11, 0x00


	//----- nvinfo : EIATTR_KPARAM_INFO
	.align		4
.L_5901:
        /*003c*/ 	.byte	0x04, 0x17
        /*003e*/ 	.short	(.L_5903 - .L_5902)
.L_5902:
        /*0040*/ 	.word	0x00000000
        /*0044*/ 	.short	0x0005
        /*0046*/ 	.short	0x0020
        /*0048*/ 	.byte	0x00, 0xf0, 0x21, 0x00


	//----- nvinfo : EIATTR_KPARAM_INFO
	.align		4
.L_5903:
        /*004c*/ 	.byte	0x04, 0x17
        /*004e*/ 	.short	(.L_5905 - .L_5904)
.L_5904:
        /*0050*/ 	.word	0x00000000
        /*0054*/ 	.short	0x0004
        /*0056*/ 	.short	0x0018
        /*0058*/ 	.byte	0x00, 0xf0, 0x11, 0x00


	//----- nvinfo : EIATTR_KPARAM_INFO
	.align		4
.L_5905:
        /*005c*/ 	.byte	0x04, 0x17
        /*005e*/ 	.short	(.L_5907 - .L_5906)
.L_5906:
        /*0060*/ 	.word	0x00000000
        /*0064*/ 	.short	0x0003
        /*0066*/ 	.short	0x0014
        /*0068*/ 	.byte	0x00, 0xf0, 0x11, 0x00


	//----- nvinfo : EIATTR_KPARAM_INFO
	.align		4
.L_5907:
        /*006c*/ 	.byte	0x04, 0x17
        /*006e*/ 	.short	(.L_5909 - .L_5908)
.L_5908:
        /*0070*/ 	.word	0x00000000
        /*0074*/ 	.short	0x0002
        /*0076*/ 	.short	0x0010
        /*0078*/ 	.byte	0x00, 0xf0, 0x11, 0x00


	//----- nvinfo : EIATTR_KPARAM_INFO
	.align		4
.L_5909:
        /*007c*/ 	.byte	0x04, 0x17
        /*007e*/ 	.short	(.L_5911 - .L_5910)
.L_5910:
        /*0080*/ 	.word	0x00000000
        /*0084*/ 	.short	0x0001
        /*0086*/ 	.short	0x0008
        /*0088*/ 	.byte	0x00, 0xf0, 0x21, 0x00


	//----- nvinfo : EIATTR_KPARAM_INFO
	.align		4
.L_5911:
        /*008c*/ 	.byte	0x04, 0x17
        /*008e*/ 	.short	(.L_5913 - .L_5912)
.L_5912:
        /*0090*/ 	.word	0x00000000
        /*0094*/ 	.short	0x0000
        /*0096*/ 	.short	0x0000
        /*0098*/ 	.byte	0x00, 0xf0, 0x21, 0x00


	//----- nvinfo : EIATTR_MAXREG_COUNT
	.align		4
.L_5913:
        /*009c*/ 	.byte	0x03, 0x1b
        /*009e*/ 	.short	0x00ff


	//----- nvinfo : EIATTR_MERCURY_ISA_VERSION
	.align		4
        /*00a0*/ 	.byte	0x03, 0x5f
        /*00a2*/ 	.short	0x0000


	//----- nvinfo : EIATTR_COOP_GROUP_MASK_REGIDS
	.align		4
        /*00a4*/ 	.byte	0x04, 0x29
        /*00a6*/ 	.short	(.L_5915 - .L_5914)


	//   ....[0]....
.L_5914:
        /*00a8*/ 	.word	0xffffffff


	//   ....[1]....
        /*00ac*/ 	.word	0xffffffff


	//   ....[2]....
        /*00b0*/ 	.word	0xffffffff


	//   ....[3]....
        /*00b4*/ 	.word	0xffffffff


	//   ....[4]....
        /*00b8*/ 	.word	0xffffffff


	//   ....[5]....
        /*00bc*/ 	.word	0xffffffff


	//   ....[6]....
        /*00c0*/ 	.word	0xffffffff


	//   ....[7]....
        /*00c4*/ 	.word	0xffffffff


	//   ....[8]....
        /*00c8*/ 	.word	0xffffffff


	//   ....[9]....
        /*00cc*/ 	.word	0xffffffff


	//   ....[10]....
        /*00d0*/ 	.word	0xffffffff


	//   ....[11]....
        /*00d4*/ 	.word	0xffffffff


	//   ....[12]....
        /*00d8*/ 	.word	0xffffffff


	//   ....[13]....
        /*00dc*/ 	.word	0xffffffff


	//   ....[14]....
        /*00e0*/ 	.word	0xffffffff


	//   ....[15]....
        /*00e4*/ 	.word	0xffffffff


	//----- nvinfo : EIATTR_COOP_GROUP_INSTR_OFFSETS
	.align		4
.L_5915:
        /*00e8*/ 	.byte	0x04, 0x28
        /*00ea*/ 	.short	(.L_5917 - .L_5916)


	//   ....[0]....
.L_5916:
        /*00ec*/ 	.word	0x000006a0


	//   ....[1]....
        /*00f0*/ 	.word	0x000006c0


	//   ....[2]....
        /*00f4*/ 	.word	0x000006d0


	//   ....[3]....
        /*00f8*/ 	.word	0x000006e0


	//   ....[4]....
        /*00fc*/ 	.word	0x00000730


	//   ....[5]....
        /*0100*/ 	.word	0x00000750


	//   ....[6]....
        /*0104*/ 	.word	0x00000770


	//   ....[7]....
        /*0108*/ 	.word	0x00000780


	//   ....[8]....
        /*010c*/ 	.word	0x000013f0


	//   ....[9]....
        /*0110*/ 	.word	0x00001410


	//   ....[10]....
        /*0114*/ 	.word	0x00001430


	//   ....[11]....
        /*0118*/ 	.word	0x00001450


	//   ....[12]....
        /*011c*/ 	.word	0x00001480


	//   ....[13]....
        /*0120*/ 	.word	0x000014a0


	//   ....[14]....
        /*0124*/ 	.word	0x000014b0


	//   ....[15]....
        /*0128*/ 	.word	0x000014c0


	//----- nvinfo : EIATTR_EXIT_INSTR_OFFSETS
	.align		4
.L_5917:
        /*012c*/ 	.byte	0x04, 0x1c
        /*012e*/ 	.short	(.L_5919 - .L_5918)


	//   ....[0]....
.L_5918:
        /*0130*/ 	.word	0x000014e0


	//   ....[1]....
        /*0134*/ 	.word	0x00001760


	//   ....[2]....
        /*0138*/ 	.word	0x00001770


	//   ....[3]....
        /*013c*/ 	.word	0x000019c0


	//----- nvinfo : EIATTR_CRS_STACK_SIZE
	.align		4
.L_5919:
        /*0140*/ 	.byte	0x04, 0x1e
        /*0142*/ 	.short	(.L_5921 - .L_5920)
.L_5920:
        /*0144*/ 	.word	0x00000000
.L_5921:


//--------------------- .nv.info._ZN43_GLOBAL__N__9ae7fba5_10_SoftMax_cu_9f978f6320softmax_warp_forwardIdddLi1ELb0ELb1EEEvPT0_PKT_iiiPKbib --------------------------
	.section	.nv.info._ZN43_GLOBAL__N__9ae7fba5_10_SoftMax_cu_9f978f6320softmax_warp_forwardIdddLi1ELb0ELb1EEEvPT0_PKT_iiiPKbib,"",@"SHT_CUDA_INFO"
	.sectionflags	@""
	.align	4


	//----- nvinfo : EIATTR_CUDA_API_VERSION
	.align		4
        /*0000*/ 	.byte	0x04, 0x37
        /*0002*/ 	.short	(.L_5923 - .L_5922)
.L_5922:
        /*0004*/ 	.word	0x00000082


	//----- nvinfo : EIATTR_SW2861232_WAR
	.align		4
.L_5923:
        /*0008*/ 	.byte	0x01, 0x35
	.zero		2


	//----- nvinfo : EIATTR_PARAM_CBANK
	.align		4
        /*000c*/ 	.byte	0x04, 0x0a
        /*000e*/ 	.short	(.L_5925 - .L_5924)
	.align		4
.L_5924:
        /*0010*/ 	.word	index@(.nv.constant0._ZN43_GLOBAL__N__9ae7fba5_10_SoftMax_cu_9f978f6320softmax_warp_forwardIdddLi1ELb0ELb1EEEvPT0_PKT_iiiPKbib)
        /*0014*/ 	.short	0x0160
        /*0016*/ 	.short	0x002d


	//----- nvinfo : EIATTR_CBANK_PARAM_SIZE
	.align		4
.L_5925:
        /*0018*/ 	.byte	0x03, 0x19
        /*001a*/ 	.short	0x002d


	//----- nvinfo : EIATTR_KPARAM_INFO
	.align		4
        /*001c*/ 	.byte	0x04, 0x17
        /*001e*/ 	.short	(.L_5927 - .L_5926)
.L_5926:
        /*0020*/ 	.word	0x00000000
        /*0024*/ 	.short	0x0007
        /*0026*/ 	.short	0x002c
        /*0028*/ 	.byte	0x00, 0xf0, 0x05, 0x00


	//----- nvinfo : EIATTR_KPARAM_INFO
	.align		4
.L_5927:
        /*002c*/ 	.byte	0x04, 0x17
        /*002e*/ 	.short	(.L_5929 - .L_5928)
.L_5928:
        /*0030*/ 	.word	0x00000000
        /*0034*/ 	.short	0x0006
        /*0036*/ 	.short	0x0028
        /*0038*/ 	.byte	0x00, 0xf0, 0x11, 0x00


	//----- nvinfo : EIATTR_KPARAM_INFO
	.align		4
.L_5929:
        /*003c*/ 	.byte	0x04, 0x17
        /*003e*/ 	.short	(.L_5931 - .L_5930)
.L_5930:
        /*0040*/ 	.word	0x00000000
        /*0044*/ 	.short	0x0005
        /*0046*/ 	.short	0x0020
        /*0048*/ 	.byte	0x00, 0xf0, 0x21, 0x00


	//----- nvinfo : EIATTR_KPARAM_INFO
	.align		4
.L_5931:
        /*004c*/ 	.byte	0x04, 0x17
        /*004e*/ 	.short	(.L_5933 - .L_5932)
.L_5932:
        /*0050*/ 	.word	0x00000000
        /*0054*/ 	.short	0x0004
        /*0056*/ 	.short	0x0018
        /*0058*/ 	.byte	0x00, 0xf0, 0x11, 0x00


	//----- nvinfo : EIATTR_KPARAM_INFO
	.align		4
.L_5933:
        /*005c*/ 	.byte	0x04, 0x17
        /*005e*/ 	.short	(.L_5935 - .L_5934)
.L_5934:
        /*0060*/ 	.word	0x00000000
        /*0064*/ 	.short	0x0003
        /*0066*/ 	.short	0x0014
        /*0068*/ 	.byte	0x00, 0xf0, 0x11, 0x00


	//----- nvinfo : EIATTR_KPARAM_INFO
	.align		4
.L_5935:
        /*006c*/ 	.byte	0x04, 0x17
        /*006e*/ 	.short	(.L_5937 - .L_5936)
.L_5936:
        /*0070*/ 	.word	0x00000000
        /*0074*/ 	.short	0x0002
        /*0076*/ 	.short	0x0010
        /*0078*/ 	.byte	0x00, 0xf0, 0x11, 0x00


	//----- nvinfo : EIATTR_KPARAM_INFO
	.align		4
.L_5937:
        /*007c*/ 	.byte	0x04, 0x17
        /*007e*/ 	.short	(.L_5939 - .L_5938)
.L_5938:
        /*0080*/ 	.word	0x00000000
        /*0084*/ 	.short	0x0001
        /*0086*/ 	.short	0x0008
        /*0088*/ 	.byte	0x00, 0xf0, 0x21, 0x00


	//----- nvinfo : EIATTR_KPARAM_INFO
	.align		4
.L_5939:
        /*008c*/ 	.byte	0x04, 0x17
        /*008e*/ 	.short	(.L_5941 - .L_5940)
.L_5940:
        /*0090*/ 	.word	0x00000000
        /*0094*/ 	.short	0x0000
        /*0096*/ 	.short	0x0000
        /*0098*/ 	.byte	0x00, 0xf0, 0x21, 0x00


	//----- nvinfo : EIATTR_MAXREG_COUNT
	.align		4
.L_5941:
        /*009c*/ 	.byte	0x03, 0x1b
        /*009e*/ 	.short	0x00ff


	//----- nvinfo : EIATTR_MERCURY_ISA_VERSION
	.align		4
        /*00a0*/ 	.byte	0x03, 0x5f
        /*00a2*/ 	.short	0x0000


	//----- nvinfo : EIATTR_COOP_GROUP_MASK_REGIDS
	.align		4
        /*00a4*/ 	.byte	0x04, 0x29
        /*00a6*/ 	.short	(.L_5943 - .L_5942)


	//   ....[0]....
.L_5942:
        /*00a8*/ 	.word	0xffffffff


	//   ....[1]....
        /*00ac*/ 	.word	0xffffffff


	//   ....[2]....
        /*00b0*/ 	.word	0xffffffff


	//   ....[3]....
        /*00b4*/ 	.word	0xffffffff


	//   ....[4]....
        /*00b8*/ 	.word	0xffffffff


	//   ....[5]....
        /*00bc*/ 	.word	0xffffffff


	//   ....[6]....
        /*00c0*/ 	.word	0xffffffff


	//   ....[7]....
        /*00c4*/ 	.word	0xffffffff


	//----- nvinfo : EIATTR_COOP_GROUP_INSTR_OFFSETS
	.align		4
.L_5943:
        /*00c8*/ 	.byte	0x04, 0x28
        /*00ca*/ 	.short	(.L_5945 - .L_5944)


	//   ....[0]....
.L_5944:
        /*00cc*/ 	.word	0x000006a0


	//   ....[1]....
        /*00d0*/ 	.word	0x000006c0


	//   ....[2]....
        /*00d4*/ 	.word	0x000006d0


	//   ....[3]....
        /*00d8*/ 	.word	0x000006e0


	//   ....[4]....
        /*00dc*/ 	.word	0x00001350


	//   ....[5]....
        /*00e0*/ 	.word	0x00001370


	//   ....[6]....
        /*00e4*/ 	.word	0x00001390


	//   ....[7]....
        /*00e8*/ 	.word	0x000013b0


	//----- nvinfo : EIATTR_EXIT_INSTR_OFFSETS
	.align		4
.L_5945:
        /*00ec*/ 	.byte	0x04, 0x1c
        /*00ee*/ 	.short	(.L_5947 - .L_5946)


	//   ....[0]....
.L_5946:
        /*00f0*/ 	.word	0x000013d0


	//   ....[1]....
        /*00f4*/ 	.word	0x00001650


	//   ....[2]....
        /*00f8*/ 	.word	0x00001660


	//   ....[3]....
        /*00fc*/ 	.word	0x000018b0


	//----- nvinfo : EIATTR_CRS_STACK_SIZE
	.align		4
.L_5947:
        /*0100*/ 	.byte	0x04, 0x1e
        /*0102*/ 	.short	(.L_5949 - .L_5948)
.L_5948:
        /*0104*/ 	.word	0x00000000
.L_5949:


//--------------------- .nv.info._ZN43_GLOBAL__N__9ae7fba5_10_SoftMax_cu_9f978f6320softmax_warp_forwardIdddLi0ELb0ELb1EEEvPT0_PKT_iiiPKbib --------------------------
	.section	.nv.info._ZN43_GLOBAL__N__9ae7fba5_10_SoftMax_cu_9f978f6320softmax_warp_forwardIdddLi0ELb0ELb1EEEvPT0_PKT_iiiPKbib,"",@"SHT_CUDA_INFO"
	.sectionflags	@""
	.align	4


	//----- nvinfo : EIATTR_CUDA_API_VERSION
	.align		4
        /*0000*/ 	.byte	0x04, 0x37
        /*0002*/ 	.short	(.L_5951 - .L_5950)
.L_5950:
        /*0004*/ 	.word	0x00000082


	//----- nvinfo : EIATTR_SW2861232_WAR
	.align		4
.L_5951:
        /*0008*/ 	.byte	0x01, 0x35
	.zero		2


	//----- nvinfo : EIATTR_PARAM_CBANK
	.align		4
        /*000c*/ 	.byte	0x04, 0x0a
        /*000e*/ 	.short	(.L_5953 - .L_5952)
	.align		4
.L_5952:
        /*0010*/ 	.word	index@(.nv.constant0._ZN43_GLOBAL__N__9ae7fba5_10_SoftMax_cu_9f978f6320softmax_warp_forwardIdddLi0ELb0ELb1EEEvPT0_PKT_iiiPKbib)
        /*0014*/ 	.short	0x0160
        /*0016*/ 	.short	0x002d


	//----- nvinfo : EIATTR_CBANK_PARAM_SIZE
	.align		4
.L_5953:
        /*0018*/ 	.byte	0x03, 0x19
        /*001a*/ 	.short	0x002d


	//----- nvinfo : EIATTR_KPARAM_INFO
	.align		4
        /*001c*/ 	.byte	0x04, 0x17
        /*001e*/ 	.short	(.L_5955 - .L_5954)
.L_5954:
        /*0020*/ 	.word	0x00000000
        /*0024*/ 	.short	0x0007
        /*0026*/ 	.short	0x002c
        /*0028*/ 	.byte	0x00, 0xf0, 0x05, 0x00


	//----- nvinfo : EIATTR_KPARAM_INFO
	.align		4
.L_5955:
        /*002c*/ 	.byte	0x04, 0x17
        /*002e*/ 	.short	(.L_5957 - .L_5956)
.L_5956:
        /*0030*/ 	.word	0x00000000
        /*0034*/ 	.short	0x0006
        /*0036*/ 	.short	0x0028
        /*0038*/ 	.byte	0x00, 0xf0, 0x11, 0x00


	//----- nvinfo : EIATTR_KPARAM_INFO
	.align		4
.L_5957:
        /*003c*/ 	.byte	0x04, 0x17
        /*003e*/ 	.short	(.L_5959 - .L_5958)
.L_5958:
        /*0040*/ 	.word	0x00000000
        /*0044*/ 	.short	0x0005
        /*0046*/ 	.short	0x0020
        /*0048*/ 	.byte	0x00, 0xf0, 0x21, 0x00


	//----- nvinfo : EIATTR_KPARAM_INFO
	.align		4
.L_5959:
        /*004c*/ 	.byte	0x04, 0x17
        /*004e*/ 	.short	(.L_5961 - .L_5960)
.L_5960:
        /*0050*/ 	.word	0x00000000
        /*0054*/ 	.short	0x0004
        /*0056*/ 	.short	0x0018
        /*0058*/ 	.byte	0x00, 0xf0, 0x11, 0x00


	//----- nvinfo : EIATTR_KPARAM_INFO
	.align		4
.L_5961:
        /*005c*/ 	.byte	0x04, 0x17
        /*005e*/ 	.short	(.L_5963 - .L_5962)
.L_5962:
        /*0060*/ 	.word	0x00000000
        /*0064*/ 	.short	0x0003
        /*0066*/ 	.short	0x0014
        /*0068*/ 	.byte	0x00, 0xf0, 0x11, 0x00


	//----- nvinfo : EIATTR_KPARAM_INFO
	.align		4
.L_5963:
        /*006c*/ 	.byte	0x04, 0x17
        /*006e*/ 	.short	(.L_5965 - .L_5964)
.L_5964:
        /*0070*/ 	.word	0x00000000
        /*0074*/ 	.short	0x0002
        /*0076*/ 	.short	0x0010
        /*0078*/ 	.byte	0x00, 0xf0, 0x11, 0x00


	//----- nvinfo : EIATTR_KPARAM_INFO
	.align		4
.L_5965:
        /*007c*/ 	.byte	0x04, 0x17
        /*007e*/ 	.short	(.L_5967 - .L_5966)
.L_5966:
        /*0080*/ 	.word	0x00000000
        /*0084*/ 	.short	0x0001
        /*0086*/ 	.short	0x0008
        /*0088*/ 	.byte	0x00, 0xf0, 0x21, 0x00


	//----- nvinfo : EIATTR_KPARAM_INFO
	.align		4
.L_5967:
        /*008c*/ 	.byte	0x04, 0x17
        /*008e*/ 	.short	(.L_5969 - .L_5968)
.L_5968:
        /*0090*/ 	.word	0x00000000
        /*0094*/ 	.short	0x0000
        /*0096*/ 	.short	0x0000
        /*0098*/ 	.byte	0x00, 0xf0, 0x21, 0x00


	//----- nvinfo : EIATTR_MAXREG_COUNT
	.align		4
.L_5969:
        /*009c*/ 	.byte	0x03, 0x1b
        /*009e*/ 	.short	0x00ff


	//----- nvinfo : EIATTR_MERCURY_ISA_VERSION
	.align		4
        /*00a0*/ 	.byte	0x03, 0x5f
        /*00a2*/ 	.short	0x0000


	//----- nvinfo : EIATTR_EXIT_INSTR_OFFSETS
	.align		4
        /*00a4*/ 	.byte	0x04, 0x1c
        /*00a6*/ 	.short	(.L_5971 - .L_5970)


	//   ....[0]....
.L_5970:
        /*00a8*/ 	.word	0x000012e0


	//   ....[1]....
        /*00ac*/ 	.word	0x00001560


	//   ....[2]....
        /*00b0*/ 	.word	0x00001570


	//   ....[3]....
        /*00b4*/ 	.word	0x000017c0


	//----- nvinfo : EIATTR_CRS_STACK_SIZE
	.align		4
.L_5971:
        /*00b8*/ 	.byte	0x04, 0x1e
        /*00ba*/ 	.short	(.L_5973 - .L_5972)
.L_5972:
        /*00bc*/ 	.word	0x00000000
.L_5973:


//--------------------- .nv.info._ZN43_GLOBAL__N__9ae7fba5_10_SoftMax_cu_9f978f6321softmax_warp_backwardIfN3c108BFloat16EfLi10ELb0ELb0EEEvPT0_PKT_S7_iiiPKb --------------------------
	.section	.nv.info._ZN43_GLOBAL__N__9ae7fba5_10_SoftMax_cu_9f978f6321softmax_warp_backwardIfN3c108BFloat16EfLi10ELb0ELb0EEEvPT0_PKT_S7_iiiPKb,"",@"SHT_CUDA_INFO"
	.sectionflags	@""
	.align	4


	//----- nvinfo : EIATTR_CUDA_API_VERSION
	.align		4
        /*0000*/ 	.byte	0x04, 0x37
        /*0002*/ 	.short	(.L_5975 - .L_5974)
.L_5974:
        /*0004*/ 	.word	0x00000082


	//----- nvinfo : EIATTR_SW2861232_WAR
	.align		4
.L_5975:
        /*0008*/ 	.byte	0x01, 0x35
	.zero		2


	//----- nvinfo : EIATTR_PARAM_CBANK
	.align		4
        /*000c*/ 	.byte	0x04, 0x0a
        /*000e*/ 	.short	(.L_5977 - .L_5976)
	.align		4
.L_5976:
        /*0010*/ 	.word	index@(.nv.constant0._ZN43_GLOBAL__N__9ae7fba5_10_SoftMax_cu_9f978f6321softmax_warp_backwardIfN3c108BFloat16EfLi10ELb0ELb0EEEvPT0_PKT_S7_iiiPKb)
        /*0014*/ 	.short	0x0160
        /*0016*/ 	.short	0x0030


	//----- nvinfo : EIATTR_CBANK_PARAM_SIZE
	.align		4
.L_5977:
        /*0018*/ 	.byte	0x03, 0x19
        /*001a*/ 	.short	0x0030


	//----- nvinfo : EIATTR_KPARAM_INFO
	.align		4
        /*001c*/ 	.byte	0x04, 0x17
        /*001e*/ 	.short	(.L_5979 - .L_5978)
.L_5978:
        /*0020*/ 	.word	0x00000000
        /*0024*/ 	.short	0x0006
        /*0026*/ 	.short	0x0028
        /*0028*/ 	.byte	0x00, 0xf0, 0x21, 0x00


	//----- nvinfo : EIATTR_KPARAM_INFO
	.align		4
.L_5979:
        /*002c*/ 	.byte	0x04, 0x17
        /*002e*/ 	.short	(.L_5981 - .L_5980)
.L_5980:
        /*0030*/ 	.word	0x00000000
        /*0034*/ 	.short	0x0005
        /*0036*/ 	.short	0x0020
        /*0038*/ 	.byte	0x00, 0xf0, 0x11, 0x00


	//----- nvinfo : EIATTR_KPARAM_INFO
	.align		4
.L_5981:
        /*003c*/ 	.byte	0x04, 0x17
        /*003e*/ 	.short	(.L_5983 - .L_5982)
.L_5982:
        /*0040*/ 	.word	0x00000000
        /*0044*/ 	.short	0x0004
        /*0046*/ 	.short	0x001c
        /*0048*/ 	.byte	0x00, 0xf0, 0x11, 0x00


	//----- nvinfo : EIATTR_KPARAM_INFO
	.align		4
.L_5983:
        /*004c*/ 	.byte	0x04, 0x17
        /*004e*/ 	.short	(.L_5985 - .L_5984)
.L_5984:
        /*0050*/ 	.word	0x00000000
        /*0054*/ 	.short	0x0003
        /*0056*/ 	.short	0x0018
        /*0058*/ 	.byte	0x00, 0xf0, 0x11, 0x00


	//----- nvinfo : EIATTR_KPARAM_INFO
	.align		4
.L_5985:
        /*005c*/ 	.byte	0x04, 0x17
        /*005e*/ 	.short	(.L_5987 - .L_5986)
.L_5986:
        /*0060*/ 	.word	0x00000000
        /*0064*/ 	.short	0x0002
        /*0066*/ 	.short	0x0010
        /*0068*/ 	.byte	0x00, 0xf0, 0x21, 0x00


	//----- nvinfo : EIATTR_KPARAM_INFO
	.align		4
.L_5987:
        /*006c*/ 	.byte	0x04, 0x17
        /*006e*/ 	.short	(.L_5989 - .L_5988)
.L_5988:
        /*0070*/ 	.word	0x00000000
        /*0074*/ 	.short	0x0001
        /*0076*/ 	.short	0x0008
        /*0078*/ 	.byte	0x00, 0xf0, 0x21, 0x00


	//----- nvinfo : EIATTR_KPARAM_INFO
	.align		4
.L_5989:
        /*007c*/ 	.byte	0x04, 0x17
        /*007e*/ 	.short	(.L_5991 - .L_5990)
.L_5990:
        /*0080*/ 	.word	0x00000000
        /*0084*/ 	.short	0x0000
        /*0086*/ 	.short	0x0000
        /*0088*/ 	.byte	0x00, 0xf0, 0x21, 0x00


	//----- nvinfo : EIATTR_MAXREG_COUNT
	.align		4
.L_5991:
        /*008c*/ 	.byte	0x03, 0x1b
        /*008e*/ 	.short	0x00ff


	//----- nvinfo : EIATTR_MERCURY_ISA_VERSION
	.align		4
        /*0090*/ 	.byte	0x03, 0x5f
        /*0092*/ 	.short	0x0000


	//----- nvinfo : EIATTR_COOP_GROUP_MASK_REGIDS
	.align		4
        /*0094*/ 	.byte	0x04, 0x29
        /*0096*/ 	.short	(.L_5993 - .L_5992)


	//   ....[0]....
.L_5992:
        /*0098*/ 	.word	0xffffffff


	//   ....[1]....
        /*009c*/ 	.word	0xffffffff


	//   ....[2]....
        /*00a0*/ 	.word	0xffffffff


	//   ....[3]....
        /*00a4*/ 	.word	0xffffffff


	//   ....[4]....
        /*00a8*/ 	.word	0xffffffff


	//----- nvinfo : EIATTR_COOP_GROUP_INSTR_OFFSETS
	.align		4
.L_5993:
        /*00ac*/ 	.byte	0x04, 0x28
        /*00ae*/ 	.short	(.L_5995 - .L_5994)


	//   ....[0]....
.L_5994:
        /*00b0*/ 	.word	0x00000cf0


	//   ....[1]....
        /*00b4*/ 	.word	0x00000d10


	//   ....[2]....
        /*00b8*/ 	.word	0x00000d30


	//   ....[3]....
        /*00bc*/ 	.word	0x00000d60


	//   ....[4]....
        /*00c0*/ 	.word	0x00000d80


	//----- nvinfo : EIATTR_EXIT_INSTR_OFFSETS
	.align		4
.L_5995:
        /*00c4*/ 	.byte	0x04, 0x1c
        /*00c6*/ 	.short	(.L_5997 - .L_5996)


	//   ....[0]....
.L_5996:
        /*00c8*/ 	.word	0x00000d90


	//   ....[1]....
        /*00cc*/ 	.word	0x000015b0


	//   ....[2]....
        /*00d0*/ 	.word	0x000015f0
.L_5997:


//--------------------- .nv.info._ZN43_GLOBAL__N__9ae7fba5_10_SoftMax_cu_9f978f6321softmax_warp_backwardIfN3c108BFloat16EfLi9ELb0ELb0EEEvPT0_PKT_S7_iiiPKb --------------------------
	.section	.nv.info._ZN43_GLOBAL__N__9ae7fba5_10_SoftMax_cu_9f978f6321softmax_warp_backwardIfN3c108BFloat16EfLi9ELb0ELb0EEEvPT0_PKT_S7_iiiPKb,"",@"SHT_CUDA_INFO"
	.sectionflags	@""
	.align	4


	//----- nvinfo : EIATTR_CUDA_API_VERSION
	.align		4
        /*0000*/ 	.byte	0x04, 0x37
        /*0002*/ 	.short	(.L_5999 - .L_5998)
.L_5998:
        /*0004*/ 	.word	0x00000082


	//----- nvinfo : EIATTR_SW2861232_WAR
	.align		4
.L_5999:
        /*0008*/ 	.byte	0x01, 0x35
	.zero		2


	//----- nvinfo : EIATTR_PARAM_CBANK
	.align		4
        /*000c*/ 	.byte	0x04, 0x0a
        /*000e*/ 	.short	(.L_6001 - .L_6000)
	.align		4
.L_6000:
        /*0010*/ 	.word	index@(.nv.constant0._ZN43_GLOBAL__N__9ae7fba5_10_SoftMax_cu_9f978f6321softmax_warp_backwardIfN3c108BFloat16EfLi9ELb0ELb0EEEvPT0_PKT_S7_iiiPKb)
        /*0014*/ 	.short	0x0160
        /*0016*/ 	.short	0x0030


	//----- nvinfo : EIATTR_CBANK_PARAM_SIZE
	.align		4
.L_6001:
        /*0018*/ 	.byte	0x03, 0x19
        /*001a*/ 	.short	0x0030


	//----- nvinfo : EIATTR_KPARAM_INFO
	.align		4
        /*001c*/ 	.byte	0x04, 0x17
        /*001e*/ 	.short	(.L_6003 - .L_6002)
.L_6002:
        /*0020*/ 	.word	0x00000000
        /*0024*/ 	.short	0x0006
        /*0026*/ 	.short	0x0028
        /*0028*/ 	.byte	0x00, 0xf0, 0x21, 0x00


	//----- nvinfo : EIATTR_KPARAM_INFO
	.align		4
.L_6003:
        /*002c*/ 	.byte	0x04, 0x17
        /*002e*/ 	.short	(.L_6005 - .L_6004)
.L_6004:
        /*0030*/ 	.word	0x00000000
        /*0034*/ 	.short	0x0005
        /*0036*/ 	.short	0x0020
        /*0038*/ 	.byte	0x00, 0xf0, 0x11, 0x00


	//----- nvinfo : EIATTR_KPARAM_INFO
	.align		4
.L_6005:
        /*003c*/ 	.byte	0x04, 0x17
        /*003e*/ 	.short	(.L_6007 - .L_6006)
.L_6006:
        /*0040*/ 	.word	0x00000000
        /*0044*/ 	.short	0x0004
        /*0046*/ 	.short	0x001c
        /*0048*/ 	.byte	0x00, 0xf0, 0x11, 0x00


	//----- nvinfo : EIATTR_KPARAM_INFO
	.align		4
.L_6007:
        /*004c*/ 	.byte	0x04, 0x17
        /*004e*/ 	.short	(.L_6009 - .L_6008)
.L_6008:
        /*0050*/ 	.word	0x00000000
        /*0054*/ 	.short	0x0003
        /*0056*/ 	.short	0x0018
        /*0058*/ 	.byte	0x00, 0xf0, 0x11, 0x00


	//----- nvinfo : EIATTR_KPARAM_INFO
	.align		4
.L_6009:
        /*005c*/ 	.byte	0x04, 0x17
        /*005e*/ 	.short	(.L_6011 - .L_6010)
.L_6010:
        /*0060*/ 	.word	0x00000000
        /*0064*/ 	.short	0x0002
        /*0066*/ 	.short	0x0010
        /*0068*/ 	.byte	0x00, 0xf0, 0x21, 0x00


	//----- nvinfo : EIATTR_KPARAM_INFO
	.align		4
.L_6011:
        /*006c*/ 	.byte	0x04, 0x17
        /*006e*/ 	.short	(.L_6013 - .L_6012)
.L_6012:
        /*0070*/ 	.word	0x00000000
        /*0074*/ 	.short	0x0001
        /*0076*/ 	.short	0x0008
        /*0078*/ 	.byte	0x00, 0xf0, 0x21, 0x00


	//----- nvinfo : EIATTR_KPARAM_INFO
	.align		4
.L_6013:
        /*007c*/ 	.byte	0x04, 0x17
        /*007e*/ 	.short	(.L_6015 - .L_6014)
.L_6014:
        /*0080*/ 	.word	0x00000000
        /*0084*/ 	.short	0x0000
        /*0086*/ 	.short	0x0000
        /*0088*/ 	.byte	0x00, 0xf0, 0x21, 0x00


	//----- nvinfo : EIATTR_MAXREG_COUNT
	.align		4
.L_6015:
        /*008c*/ 	.byte	0x03, 0x1b
        /*008e*/ 	.short	0x00ff


	//----- nvinfo : EIATTR_MERCURY_ISA_VERSION
	.align		4
        /*0090*/ 	.byte	0x03, 0x5f
        /*0092*/ 	.short	0x0000


	//----- nvinfo : EIATTR_COOP_GROUP_MASK_REGIDS
	.align		4
        /*0094*/ 	.byte	0x04, 0x29
        /*0096*/ 	.short	(.L_6017 - .L_6016)


	//   ....[0]....
.L_6016:
        /*0098*/ 	.word	0xffffffff


	//   ....[1]....
        /*009c*/ 	.word	0xffffffff


	//   ....[2]....
        /*00a0*/ 	.word	0xffffffff


	//   ....[3]....
        /*00a4*/ 	.word	0xffffffff


	//   ....[4]....
        /*00a8*/ 	.word	0xffffffff


	//----- nvinfo : EIATTR_COOP_GROUP_INSTR_OFFSETS
	.align		4
.L_6017:
        /*00ac*/ 	.byte	0x04, 0x28
        /*00ae*/ 	.short	(.L_6019 - .L_6018)


	//   ....[0]....
.L_6018:
        /*00b0*/ 	.word	0x00000710


	//   ....[1]....
        /*00b4*/ 	.word	0x00000730


	//   ....[2]....
        /*00b8*/ 	.word	0x00000750


	//   ....[3]....
        /*00bc*/ 	.word	0x00000770


	//   ....[4]....
        /*00c0*/ 	.word	0x00000790


	//----- nvinfo : EIATTR_EXIT_INSTR_OFFSETS
	.align		4
.L_6019:
        /*00c4*/ 	.byte	0x04, 0x1c
        /*00c6*/ 	.short	(.L_6021 - .L_6020)


	//   ....[0]....
.L_6020:
        /*00c8*/ 	.word	0x000007b0


	//   ....[1]....
        /*00cc*/ 	.word	0x00000bc0


	//   ....[2]....
        /*00d0*/ 	.word	0x00000c00
.L_6021:


//--------------------- .nv.info._ZN43_GLOBAL__N__9ae7fba5_10_SoftMax_cu_9f978f6321softmax_warp_backwardIfN3c108BFloat16EfLi8ELb0ELb0EEEvPT0_PKT_S7_iiiPKb --------------------------
	.section	.nv.info._ZN43_GLOBAL__N__9ae7fba5_10_SoftMax_cu_9f978f6321softmax_warp_backwardIfN3c108BFloat16EfLi8ELb0ELb0EEEvPT0_PKT_S7_iiiPKb,"",@"SHT_CUDA_INFO"
	.sectionflags	@""
	.align	4


	//----- nvinfo : EIATTR_CUDA_API_VERSION
	.align		4
        /*0000*/ 	.byte	0x04, 0x37
        /*0002*/ 	.short	(.L_6023 - .L_6022)
.L_6022:
        /*0004*/ 	.word	0x00000082


	//----- nvinfo : EIATTR_SW2861232_WAR
	.align		4
.L_6023:
        /*0008*/ 	.byte	0x01, 0x35
	.zero		2


	//----- nvinfo : EIATTR_PARAM_CBANK
	.align		4
        /*000c*/ 	.byte	0x04, 0x0a
        /*000e*/ 	.short	(.L_6025 - .L_6024)
	.align		4
.L_6024:
        /*0010*/ 	.word	index@(.nv.constant0._ZN43_GLOBAL__N__9ae7fba5_10_SoftMax_cu_9f978f6321softmax_warp_backwardIfN3c108BFloat16EfLi8ELb0ELb0EEEvPT0_PKT_S7_iiiPKb)
        /*0014*/ 	.short	0x0160
        /*0016*/ 	.short	0x0030


	//----- nvinfo : EIATTR_CBANK_PARAM_SIZE
	.align		4
.L_6025:
        /*0018*/ 	.byte	0x03, 0x19
        /*001a*/ 	.short	0x0030


	//----- nvinfo : EIATTR_KPARAM_INFO
	.align		4
        /*001c*/ 	.byte	0x04, 0x17
        /*001e*/ 	.short	(.L_6027 - .L_6026)
.L_6026:
        /*0020*/ 	.word	0x00000000
        /*0024*/ 	.short	0x0006
        /*0026*/ 	.short	0x0028
        /*0028*/ 	.byte	0x00, 0xf0, 0x21, 0x00


	//----- nvinfo : EIATTR_KPARAM_INFO
	.align		4
.L_6027:
        /*002c*/ 	.byte	0x04, 0x17
        /*002e*/ 	.short	(.L_6029 - .L_6028)
.L_6028:
        /*0030*/ 	.word	0x00000000
        /*0034*/ 	.short	0x0005
        /*0036*/ 	.short	0x0020
        /*0038*/ 	.byte	0x00, 0xf0, 0x11, 0x00


	//----- nvinfo : EIATTR_KPARAM_INFO
	.align		4
.L_6029:
        /*003c*/ 	.byte	0x04, 0x17
        /*003e*/ 	.short	(.L_6031 - .L_6030)
.L_6030:
        /*0040*/ 	.word	0x00000000
        /*0044*/ 	.short	0x0004
        /*0046*/ 	.short	0x001c
        /*0048*/ 	.byte	0x00, 0xf0, 0x11, 0x00


	//----- nvinfo : EIATTR_KPARAM_INFO
	.align		4
.L_6031:
        /*004c*/ 	.byte	0x04, 0x17
        /*004e*/ 	.short	(.L_6033 - .L_6032)
.L_6032:
        /*0050*/ 	.word	0x00000000
        /*0054*/ 	.short	0x0003
        /*0056*/ 	.short	0x0018
        /*0058*/ 	.byte	0x00, 0xf0, 0x11, 0x00


	//----- nvinfo : EIATTR_KPARAM_INFO
	.align		4
.L_6033:
        /*005c*/ 	.byte	0x04, 0x17
        /*005e*/ 	.short	(.L_6035 - .L_6034)
.L_6034:
        /*0060*/ 	.word	0x00000000
        /*0064*/ 	.short	0x0002
        /*0066*/ 	.short	0x0010
        /*0068*/ 	.byte	0x00, 0xf0, 0x21, 0x00


	//----- nvinfo : EIATTR_KPARAM_INFO
	.align		4
.L_6035:
        /*006c*/ 	.byte	0x04, 0x17
        /*006e*/ 	.short	(.L_6037 - .L_6036)
.L_6036:
        /*0070*/ 	.word	0x00000000
        /*0074*/ 	.short	0x0001
        /*0076*/ 	.short	0x0008
        /*0078*/ 	.byte	0x00, 0xf0, 0x21, 0x00


	//----- nvinfo : EIATTR_KPARAM_INFO
	.align		4
.L_6037:
        /*007c*/ 	.byte	0x04, 0x17
        /*007e*/ 	.short	(.L_6039 - .L_6038)
.L_6038:
        /*0080*/ 	.word	0x00000000
        /*0084*/ 	.short	0x0000
        /*0086*/ 	.short	0x0000
        /*0088*/ 	.byte	0x00, 0xf0, 0x21, 0x00


	//----- nvinfo : EIATTR_MAXREG_COUNT
	.align		4
.L_6039:
        /*008c*/ 	.byte	0x03, 0x1b
        /*008e*/ 	.short	0x00ff


	//----- nvinfo : EIATTR_MERCURY_ISA_VERSION
	.align		4
        /*0090*/ 	.byte	0x03, 0x5f
        /*0092*/ 	.short	0x0000


	//----- nvinfo : EIATTR_COOP_GROUP_MASK_REGIDS
	.align		4
        /*0094*/ 	.byte	0x04, 0x29
        /*0096*/ 	.short	(.L_6041 - .L_6040)


	//   ....[0]....
.L_6040:
        /*0098*/ 	.word	0xffffffff


	//   ....[1]....
        /*009c*/ 	.word	0xffffffff


	//   ....[2]....
        /*00a0*/ 	.word	0xffffffff


	//   ....[3]....
        /*00a4*/ 	.word	0xffffffff


	//   ....[4]....
        /*00a8*/ 	.word	0xffffffff


	//----- nvinfo : EIATTR_COOP_GROUP_INSTR_OFFSETS
	.align		4
.L_6041:
        /*00ac*/ 	.byte	0x04, 0x28
        /*00ae*/ 	.short	(.L_6043 - .L_6042)


	//   ....[0]....
.L_6042:
        /*00b0*/ 	.word	0x00000410


	//   ....[1]....
        /*00b4*/ 	.word	0x00000430


	//   ....[2]....
        /*00b8*/ 	.word	0x00000450


	//   ....[3]....
        /*00bc*/ 	.word	0x00000470


	//   ....[4]....
        /*00c0*/ 	.word	0x00000490


	//----- nvinfo : EIATTR_EXIT_INSTR_OFFSETS
	.align		4
.L_6043:
        /*00c4*/ 	.byte	0x04, 0x1c
        /*00c6*/ 	.short	(.L_6045 - .L_6044)


	//   ....[0]....
.L_6044:
        /*00c8*/ 	.word	0x000004b0


	//   ....[1]....
        /*00cc*/ 	.word	0x000006c0


	//   ....[2]....
        /*00d0*/ 	.word	0x00000700
.L_6045:


//--------------------- .nv.info._ZN43_GLOBAL__N__9ae7fba5_10_SoftMax_cu_9f978f6321softmax_warp_backwardIfN3c108BFloat16EfLi7ELb0ELb0EEEvPT0_PKT_S7_iiiPKb --------------------------
	.section	.nv.info._ZN43_GLOBAL__N__9ae7fba5_10_SoftMax_cu_9f978f6321softmax_warp_backwardIfN3c108BFloat16EfLi7ELb0ELb0EEEvPT0_PKT_S7_iiiPKb,"",@"SHT_CUDA_INFO"
	.sectionflags	@""
	.align	4


	//----- nvinfo : EIATTR_CUDA_API_VERSION
	.align		4
        /*0000*/ 	.byte	0x04, 0x37
        /*0002*/ 	.short	(.L_6047 - .L_6046)
.L_6046:
        /*0004*/ 	.word	0x00000082


	//----- nvinfo : EIATTR_SW2861232_WAR
	.align		4
.L_6047:
        /*0008*/ 	.byte	0x01, 0x35
	.zero		2


	//----- nvinfo : EIATTR_PARAM_CBANK
	.align		4
        /*000c*/ 	.byte	0x04, 0x0a
        /*000e*/ 	.short	(.L_6049 - .L_6048)
	.align		4
.L_6048:
        /*0010*/ 	.word	index@(.nv.constant0._ZN43_GLOBAL__N__9ae7fba5_10_SoftMax_cu_9f978f6321softmax_warp_backwardIfN3c108BFloat16EfLi7ELb0ELb0EEEvPT0_PKT_S7_iiiPKb)
        /*0014*/ 	.short	0x0160
        /*0016*/ 	.short	0x0030


	//----- nvinfo : EIATTR_CBANK_PARAM_SIZE
	.align		4
.L_6049:
        /*0018*/ 	.byte	0x03, 0x19
        /*001a*/ 	.short	0x0030


	//----- nvinfo : EIATTR_KPARAM_INFO
	.align		4
        /*001c*/ 	.byte	0x04, 0x17
        /*001e*/ 	.short	(.L_6051 - .L_6050)
.L_6050:
        /*0020*/ 	.word	0x00000000
        /*0024*/ 	.short	0x0006
        /*0026*/ 	.short	0x0028
        /*0028*/ 	.byte	0x00, 0xf0, 0x21, 0x00


	//----- nvinfo : EIATTR_KPARAM_INFO
	.align		4
.L_6051:
        /*002c*/ 	.byte	0x04, 0x17
        /*002e*/ 	.short	(.L_6053 - .L_6052)
.L_6052:
        /*0030*/ 	.word	0x00000000
        /*0034*/ 	.short	0x0005
        /*0036*/ 	.short	0x0020
        /*0038*/ 	.byte	0x00, 0xf0, 0x11, 0x00


	//----- nvinfo : EIATTR_KPARAM_INFO
	.align		4
.L_6053:
        /*003c*/ 	.byte	0x04, 0x17
        /*003e*/ 	.short	(.L_6055 - .L_6054)
.L_6054:
        /*0040*/ 	.word	0x00000000
        /*0044*/ 	.short	0x0004
        /*0046*/ 	.short	0x001c
        /*0048*/ 	.byte	0x00, 0xf0, 0x11, 0x00


	//----- nvinfo : EIATTR_KPARAM_INFO
	.align		4
.L_6055:
        /*004c*/ 	.byte	0x04, 0x17
        /*004e*/ 	.short	(.L_6057 - .L_6056)
.L_6056:
        /*0050*/ 	.word	0x00000000
        /*0054*/ 	.short	0x0003
        /*0056*/ 	.short	0x0018
        /*0058*/ 	.byte	0x00, 0xf0, 0x11, 0x00


	//----- nvinfo : EIATTR_KPARAM_INFO
	.align		4
.L_6057:
        /*005c*/ 	.byte	0x04, 0x17
        /*005e*/ 	.short	(.L_6059 - .L_6058)
.L_6058:
        /*0060*/ 	.word	0x00000000
        /*0064*/ 	.short	0x0002
        /*0066*/ 	.short	0x0010
        /*0068*/ 	.byte	0x00, 0xf0, 0x21, 0x00


	//----- nvinfo : EIATTR_KPARAM_INFO
	.align		4
.L_6059:
        /*006c*/ 	.byte	0x04, 0x17
        /*006e*/ 	.short	(.L_6061 - .L_6060)
.L_6060:
        /*0070*/ 	.word	0x00000000
        /*0074*/ 	.short	0x0001
        /*0076*/ 	.short	0x0008
        /*0078*/ 	.byte	0x00, 0xf0, 0x21, 0x00


	//----- nvinfo : EIATTR_KPARAM_INFO
	.align		4
.L_6061:
        /*007c*/ 	.byte	0x04, 0x17
        /*007e*/ 	.short	(.L_6063 - .L_6062)
.L_6062:
        /*0080*/ 	.word	0x00000000
        /*0084*/ 	.short	0x0000
        /*0086*/ 	.short	0x0000
        /*0088*/ 	.byte	0x00, 0xf0, 0x21, 0x00


	//----- nvinfo : EIATTR_MAXREG_COUNT
	.align		4
.L_6063:
        /*008c*/ 	.byte	0x03, 0x1b
        /*008e*/ 	.short	0x00ff


	//----- nvinfo : EIATTR_MERCURY_ISA_VERSION
	.align		4
        /*0090*/ 	.byte	0x03, 0x5f
        /*0092*/ 	.short	0x0000


	//----- nvinfo : EIATTR_COOP_GROUP_MASK_REGIDS
	.align		4
        /*0094*/ 	.byte	0x04, 0x29
        /*0096*/ 	.short	(.L_6065 - .L_6064)


	//   ....[0]....
.L_6064:
        /*0098*/ 	.word	0xffffffff


	//   ....[1]....
        /*009c*/ 	.word	0xffffffff


	//   ....[2]....
        /*00a0*/ 	.word	0xffffffff


	//   ....[3]....
        /*00a4*/ 	.word	0xffffffff


	//   ....[4]....
        /*00a8*/ 	.word	0xffffffff


	//   ....[5]....
        /*00ac*/ 	.word	0xffffffff


	//   ....[6]....
        /*00b0*/ 	.word	0xffffffff


	//   ....[7]....
        /*00b4*/ 	.word	0xffffffff


	//   ....[8]....
        /*00b8*/ 	.word	0xffffffff


	//   ....[9]....
        /*00bc*/ 	.word	0xffffffff


	//----- nvinfo : EIATTR_COOP_GROUP_INSTR_OFFSETS
	.align		4
.L_6065:
        /*00c0*/ 	.byte	0x04, 0x28
        /*00c2*/ 	.short	(.L_6067 - .L_6066)


	//   ....[0]....
.L_6066:
        /*00c4*/ 	.word	0x00000470


	//   ....[1]....
        /*00c8*/ 	.word	0x000004d0


	//   ....[2]....
        /*00cc*/ 	.word	0x000004e0


	//   ....[3]....
        /*00d0*/ 	.word	0x00000510


	//   ....[4]....
        /*00d4*/ 	.word	0x00000520


	//   ....[5]....
        /*00d8*/ 	.word	0x00000550


	//   ....[6]....
        /*00dc*/ 	.word	0x00000570


	//   ....[7]....
        /*00e0*/ 	.word	0x00000590


	//   ....[8]....
        /*00e4*/ 	.word	0x000005a0


	//   ....[9]....
        /*00e8*/ 	.word	0x000005c0


	//----- nvinfo : EIATTR_EXIT_INSTR_OFFSETS
	.align		4
.L_6067:
        /*00ec*/ 	.byte	0x04, 0x1c
        /*00ee*/ 	.short	(.L_6069 - .L_6068)


	//   ....[0]....
.L_6068:
        /*00f0*/ 	.word	0x000005f0


	//   ....[1]....
        /*00f4*/ 	.word	0x00000730


	//   ....[2]....
        /*00f8*/ 	.word	0x000007f0


	//   ....[3]....
        /*00fc*/ 	.word	0x00000830
.L_6069:


//--------------------- .nv.info._ZN43_GLOBAL__N__9ae7fba5_10_SoftMax_cu_9f978f6321softmax_warp_backwardIfN3c108BFloat16EfLi6ELb0ELb0EEEvPT0_PKT_S7_iiiPKb --------------------------
	.section	.nv.info._ZN43_GLOBAL__N__9ae7fba5_10_SoftMax_cu_9f978f6321softmax_warp_backwardIfN3c108BFloat16EfLi6ELb0ELb0EEEvPT0_PKT_S7_iiiPKb,"",@"SHT_CUDA_INFO"
	.sectionflags	@""
	.align	4


	//----- nvinfo : EIATTR_CUDA_API_VERSION
	.align		4
        /*0000*/ 	.byte	0x04, 0x37
        /*0002*/ 	.short	(.L_6071 - .L_6070)
.L_6070:
        /*0004*/ 	.word	0x00000082


	//----- nvinfo : EIATTR_SW2861232_WAR
	.align		4
.L_6071:
        /*0008*/ 	.byte	0x01, 0x35
	.zero		2


	//----- nvinfo : EIATTR_PARAM_CBANK
	.align		4
        /*000c*/ 	.byte	0x04, 0x0a
        /*000e*/ 	.short	(.L_6073 - .L_6072)
	.align		4
.L_6072:
        /*0010*/ 	.word	index@(.nv.constant0._ZN43_GLOBAL__N__9ae7fba5_10_SoftMax_cu_9f978f6321softmax_warp_backwardIfN3c108BFloat16EfLi6ELb0ELb0EEEvPT0_PKT_S7_iiiPKb)
        /*0014*/ 	.short	0x0160
        /*0016*/ 	.short	0x0030


	//----- nvinfo : EIATTR_CBANK_PARAM_SIZE
	.align		4
.L_6073:
        /*0018*/ 	.byte	0x03, 0x19
        /*001a*/ 	.short	0x0030


	//----- nvinfo : EIATTR_KPARAM_INFO
	.align		4
        /*001c*/ 	.byte	0x04, 0x17
        /*001e*/ 	.short	(.L_6075 - .L_6074)
.L_6074:
        /*0020*/ 	.word	0x00000000
        /*0024*/ 	.short	0x0006
        /*0026*/ 	.short	0x0028
        /*0028*/ 	.byte	0x00, 0xf0, 0x21, 0x00


	//----- nvinfo : EIATTR_KPARAM_INFO
	.align		4
.L_6075:
        /*002c*/ 	.byte	0x04, 0x17
        /*002e*/ 	.short	(.L_6077 - .L_6076)
.L_6076:
        /*0030*/ 	.word	0x00000000
        /*0034*/ 	.short	0x0005
        /*0036*/ 	.short	0x0020
        /*0038*/ 	.byte	0x00, 0xf0, 0x11, 0x00


	//----- nvinfo : EIATTR_KPARAM_INFO
	.align		4
.L_6077:
        /*003c*/ 	.byte	0x04, 0x17
        /*003e*/ 	.short	(.L_6079 - .L_6078)
.L_6078:
        /*0040*/ 	.word	0x00000000
        /*0044*/ 	.short	0x0004
        /*0046*/ 	.short	0x001c
        /*0048*/ 	.byte	0x00, 0xf0, 0x11, 0x00


	//----- nvinfo : EIATTR_KPARAM_INFO
	.align		4
.L_6079:
        /*004c*/ 	.byte	0x04, 0x17
        /*004e*/ 	.short	(.L_6081 - .L_6080)
.L_6080:
        /*0050*/ 	.word	0x00000000
        /*0054*/ 	.short	0x0003
        /*0056*/ 	.short	0x0018
        /*0058*/ 	.byte	0x00, 0xf0, 0x11, 0x00


	//----- nvinfo : EIATTR_KPARAM_INFO
	.align		4
.L_6081:
        /*005c*/ 	.byte	0x04, 0x17
        /*005e*/ 	.short	(.L_6083 - .L_6082)
.L_6082:
        /*0060*/ 	.word	0x00000000
        /*0064*/ 	.short	0x0002
        /*0066*/ 	.short	0x0010
        /*0068*/ 	.byte	0x00, 0xf0, 0x21, 0x00


	//----- nvinfo : EIATTR_KPARAM_INFO
	.align		4
.L_6083:
        /*006c*/ 	.byte	0x04, 0x17
        /*006e*/ 	.short	(.L_6085 - .L_6084)
.L_6084:
        /*0070*/ 	.word	0x00000000
        /*0074*/ 	.short	0x0001
        /*0076*/ 	.short	0x0008
        /*0078*/ 	.byte	0x00, 0xf0, 0x21, 0x00


	//----- nvinfo : EIATTR_KPARAM_INFO
	.align		4
.L_6085:
        /*007c*/ 	.byte	0x04, 0x17
        /*007e*/ 	.short	(.L_6087 - .L_6086)
.L_6086:
        /*0080*/ 	.word	0x00000000
        /*0084*/ 	.short	0x0000
        /*0086*/ 	.short	0x0000
        /*0088*/ 	.byte	0x00, 0xf0, 0x21, 0x00


	//----- nvinfo : EIATTR_MAXREG_COUNT
	.align		4
.L_6087:
        /*008c*/ 	.byte	0x03, 0x1b
        /*008e*/ 	.short	0x00ff


	//----- nvinfo : EIATTR_MERCURY_ISA_VERSION
	.align		4
        /*0090*/ 	.byte	0x03, 0x5f
        /*0092*/ 	.short	0x0000


	//----- nvinfo : EIATTR_COOP_GROUP_MASK_REGIDS
	.align		4
        /*0094*/ 	.byte	0x04, 0x29
        /*0096*/ 	.short	(.L_6089 - .L_6088)


	//   ....[0]....
.L_6088:
        /*0098*/ 	.word	0xffffffff


	//   ....[1]....
        /*009c*/ 	.word	0xffffffff


	//   ....[2]....
        /*00a0*/ 	.word	0xffffffff


	//   ....[3]....
        /*00a4*/ 	.word	0xffffffff


	//   ....[4]....
        /*00a8*/ 	.word	0xffffffff


	//   ....[5]....
        /*00ac*/ 	.word	0xffffffff


	//   ....[6]....
        /*00b0*/ 	.word	0xffffffff


	//   ....[7]....
        /*00b4*/ 	.word	0xffffffff


	//   ....[8]....
        /*00b8*/ 	.word	0xffffffff


	//   ....[9]....
        /*00bc*/ 	.word	0xffffffff


	//----- nvinfo : EIATTR_COOP_GROUP_INSTR_OFFSETS
	.align		4
.L_6089:
        /*00c0*/ 	.byte	0x04, 0x28
        /*00c2*/ 	.short	(.L_6091 - .L_6090)


	//   ....[0]....
.L_6090:
        /*00c4*/ 	.word	0x00000330


	//   ....[1]....
        /*00c8*/ 	.word	0x00000340


	//   ....[2]....
        /*00cc*/ 	.word	0x00000370


	//   ....[3]....
        /*00d0*/ 	.word	0x00000380


	//   ....[4]....
        /*00d4*/ 	.word	0x000003b0


	//   ....[5]....
        /*00d8*/ 	.word	0x000003c0


	//   ....[6]....
        /*00dc*/ 	.word	0x000003f0


	//   ....[7]....
        /*00e0*/ 	.word	0x00000400


	//   ....[8]....
        /*00e4*/ 	.word	0x00000430


	//   ....[9]....
        /*00e8*/ 	.word	0x00000440


	//----- nvinfo : EIATTR_EXIT_INSTR_OFFSETS
	.align		4
.L_6091:
        /*00ec*/ 	.byte	0x04, 0x1c
        /*00ee*/ 	.short	(.L_6093 - .L_6092)


	//   ....[0]....
.L_6092:
        /*00f0*/ 	.word	0x00000450


	//   ....[1]....
        /*00f4*/ 	.word	0x00000530


	//   ....[2]....
        /*00f8*/ 	.word	0x00000590


	//   ....[3]....
        /*00fc*/ 	.word	0x000005d0
.L_6093:


//--------------------- .nv.info._ZN43_GLOBAL__N__9ae7fba5_10_SoftMax_cu_9f978f6321softmax_warp_backwardIfN3c108BFloat16EfLi5ELb0ELb0EEEvPT0_PKT_S7_iiiPKb --------------------------
	.section	.nv.info._ZN43_GLOBAL__N__9ae7fba5_10_SoftMax_cu_9f978f6321softmax_warp_backwardIfN3c108BFloat16EfLi5ELb0ELb0EEEvPT0_PKT_S7_iiiPKb,"",@"SHT_CUDA_INFO"
	.sectionflags	@""
	.align	4


	//----- nvinfo : EIATTR_CUDA_API_VERSION
	.align		4
        /*0000*/ 	.byte	0x04, 0x37
        /*0002*/ 	.short	(.L_6095 - .L_6094)
.L_6094:
        /*0004*/ 	.word	0x00000082


	//----- nvinfo : EIATTR_SW2861232_WAR
	.align		4
.L_6095:
        /*0008*/ 	.byte	0x01, 0x35
	.zero		2


	//----- nvinfo : EIATTR_PARAM_CBANK
	.align		4
        /*000c*/ 	.byte	0x04, 0x0a
        /*000e*/ 	.short	(.L_6097 - .L_6096)
	.align		4
.L_6096:
        /*0010*/ 	.word	index@(.nv.constant0._ZN43_GLOBAL__N__9ae7fba5_10_SoftMax_cu_9f978f6321softmax_warp_backwardIfN3c108BFloat16EfLi5ELb0ELb0EEEvPT0_PKT_S7_iiiPKb)
        /*0014*/ 	.short	0x0160
        /*0016*/ 	.short	0x0030


	//----- nvinfo : EIATTR_CBANK_PARAM_SIZE
	.align		4
.L_6097:
        /*0018*/ 	.byte	0x03, 0x19
        /*001a*/ 	.short	0x0030


	//----- nvinfo : EIATTR_KPARAM_INFO
	.align		4
        /*001c*/ 	.byte	0x04, 0x17
        /*001e*/ 	.short	(.L_6099 - .L_6098)
.L_6098:
        /*0020*/ 	.word	0x00000000
        /*0024*/ 	.short	0x0006
        /*0026*/ 	.short	0x0028
        /*0028*/ 	.byte	0x00, 0xf0, 0x21, 0x00


	//----- nvinfo : EIATTR_KPARAM_INFO
	.align		4
.L_6099:
        /*002c*/ 	.byte	0x04, 0x17
        /*002e*/ 	.short	(.L_6101 - .L_6100)
.L_6100:
        /*0030*/ 	.word	0x00000000
        /*0034*/ 	.short	0x0005
        /*0036*/ 	.short	0x0020
        /*0038*/ 	.byte	0x00, 0xf0, 0x11, 0x00


	//----- nvinfo : EIATTR_KPARAM_INFO
	.align		4
.L_6101:
        /*003c*/ 	.byte	0x04, 0x17
        /*003e*/ 	.short	(.L_6103 - .L_6102)
.L_6102:
        /*0040*/ 	.word	0x00000000
        /*0044*/ 	.short	0x0004
        /*0046*/ 	.short	0x001c
        /*0048*/ 	.byte	0x00, 0xf0, 0x11, 0x00


	//----- nvinfo : EIATTR_KPARAM_INFO
	.align		4
.L_6103:
        /*004c*/ 	.byte	0x04, 0x17
        /*004e*/ 	.short	(.L_6105 - .L_6104)
.L_6104:
        /*0050*/ 	.word	0x00000000
        /*0054*/ 	.short	0x0003
        /*0056*/ 	.short	0x0018
        /*0058*/ 	.byte	0x00, 0xf0, 0x11, 0x00


	//----- nvinfo : EIATTR_KPARAM_INFO
	.align		4
.L_6105:
        /*005c*/ 	.byte	0x04, 0x17
        /*005e*/ 	.short	(.L_6107 - .L_6106)
.L_6106:
        /*0060*/ 	.word	0x00000000
        /*0064*/ 	.short	0x0002
        /*0066*/ 	.short	0x0010
        /*0068*/ 	.byte	0x00, 0xf0, 0x21, 0x00


	//----- nvinfo : EIATTR_KPARAM_INFO
	.align		4
.L_6107:
        /*006c*/ 	.byte	0x04, 0x17
        /*006e*/ 	.short	(.L_6109 - .L_6108)
.L_6108:
        /*0070*/ 	.word	0x00000000
        /*0074*/ 	.short	0x0001
        /*0076*/ 	.short	0x0008
        /*0078*/ 	.byte	0x00, 0xf0, 0x21, 0x00


	//----- nvinfo : EIATTR_KPARAM_INFO
	.align		4
.L_6109:
        /*007c*/ 	.byte	0x04, 0x17
        /*007e*/ 	.short	(.L_6111 - .L_6110)
.L_6110:
        /*0080*/ 	.word	0x00000000
        /*0084*/ 	.short	0x0000
        /*0086*/ 	.short	0x0000
        /*0088*/ 	.byte	0x00, 0xf0, 0x21, 0x00


	//----- nvinfo : EIATTR_MAXREG_COUNT
	.align		4
.L_6111:
        /*008c*/ 	.byte	0x03, 0x1b
        /*008e*/ 	.short	0x00ff


	//----- nvinfo : EIATTR_MERCURY_ISA_VERSION
	.align		4
        /*0090*/ 	.byte	0x03, 0x5f
        /*0092*/ 	.short	0x0000


	//----- nvinfo : EIATTR_COOP_GROUP_MASK_REGIDS
	.align		4
        /*0094*/ 	.byte	0x04, 0x29
        /*0096*/ 	.short	(.L_6113 - .L_6112)


	//   ....[0]....
.L_6112:
        /*0098*/ 	.word	0xffffffff


	//   ....[1]....
        /*009c*/ 	.word	0xffffffff


	//   ....[2]....
        /*00a0*/ 	.word	0xffffffff


	//   ....[3]....
        /*00a4*/ 	.word	0xffffffff


	//   ....[4]....
        /*00a8*/ 	.word	0xffffffff


	//   ....[5]....
        /*00ac*/ 	.word	0xffffffff


	//   ....[6]....
        /*00b0*/ 	.word	0xffffffff


	//   ....[7]....
        /*00b4*/ 	.word	0xffffffff


	//   ....[8]....
        /*00b8*/ 	.word	0xffffffff


	//   ....[9]....
        /*00bc*/ 	.word	0xffffffff


	//----- nvinfo : EIATTR_COOP_GROUP_INSTR_OFFSETS
	.align		4
.L_6113:
        /*00c0*/ 	.byte	0x04, 0x28
        /*00c2*/ 	.short	(.L_6115 - .L_6114)


	//   ....[0]....
.L_6114:
        /*00c4*/ 	.word	0x000002b0


	//   ....[1]....
        /*00c8*/ 	.word	0x000002d0


	//   ....[2]....
        /*00cc*/ 	.word	0x000002f0


	//   ....[3]....
        /*00d0*/ 	.word	0x00000310


	//   ....[4]....
        /*00d4*/ 	.word	0x00000330


	//   ....[5]....
        /*00d8*/ 	.word	0x00000350


	//   ....[6]....
        /*00dc*/ 	.word	0x00000370


	//   ....[7]....
        /*00e0*/ 	.word	0x00000390


	//   ....[8]....
        /*00e4*/ 	.word	0x000003b0


	//   ....[9]....
        /*00e8*/ 	.word	0x000003d0


	//----- nvinfo : EIATTR_EXIT_INSTR_OFFSETS
	.align		4
.L_6115:
        /*00ec*/ 	.byte	0x04, 0x1c
        /*00ee*/ 	.short	(.L_6117 - .L_6116)


	//   ....[0]....
.L_6116:
        /*00f0*/ 	.word	0x000003e0


	//   ....[1]....
        /*00f4*/ 	.word	0x00000480


	//   ....[2]....
        /*00f8*/ 	.word	0x00000490


	//   ....[3]....
        /*00fc*/ 	.word	0x00000520
.L_6117:


//--------------------- .nv.info._ZN43_GLOBAL__N__9ae7fba5_10_SoftMax_cu_9f978f6321softmax_warp_backwardIfN3c108BFloat16EfLi4ELb0ELb0EEEvPT0_PKT_S7_iiiPKb --------------------------
	.section	.nv.info._ZN43_GLOBAL__N__9ae7fba5_10_SoftMax_cu_9f978f6321softmax_warp_backwardIfN3c108BFloat16EfLi4ELb0ELb0EEEvPT0_PKT_S7_iiiPKb,"",@"SHT_CUDA_INFO"
	.sectionflags	@""
	.align	4


	//----- nvinfo : EIATTR_CUDA_API_VERSION
	.align		4
        /*0000*/ 	.byte	0x04, 0x37
        /*0002*/ 	.short	(.L_6119 - .L_6118)
.L_6118:
        /*0004*/ 	.word	0x00000082


	//----- nvinfo : EIATTR_SW2861232_WAR
	.align		4
.L_6119:
        /*0008*/ 	.byte	0x01, 0x35
	.zero		2


	//----- nvinfo : EIATTR_PARAM_CBANK
	.align		4
        /*000c*/ 	.byte	0x04, 0x0a
        /*000e*/ 	.short	(.L_6121 - .L_6120)
	.align		4
.L_6120:
        /*0010*/ 	.word	index@(.nv.constant0._ZN43_GLOBAL__N__9ae7fba5_10_SoftMax_cu_9f978f6321softmax_warp_backwardIfN3c108BFloat16EfLi4ELb0ELb0EEEvPT0_PKT_S7_iiiPKb)
        /*0014*/ 	.short	0x0160
        /*0016*/ 	.short	0x0030


	//----- nvinfo : EIATTR_CBANK_PARAM_SIZE
	.align		4
.L_6121:
        /*0018*/ 	.byte	0x03, 0x19
        /*001a*/ 	.short	0x0030


	//----- nvinfo : EIATTR_KPARAM_INFO
	.align		4
        /*001c*/ 	.byte	0x04, 0x17
        /*001e*/ 	.short	(.L_6123 - .L_6122)
.L_6122:
        /*0020*/ 	.word	0x00000000
        /*0024*/ 	.short	0x0006
        /*0026*/ 	.short	0x0028
        /*0028*/ 	.byte	0x00, 0xf0, 0x21, 0x00


	//----- nvinfo : EIATTR_KPARAM_INFO
	.align		4
.L_6123:
        /*002c*/ 	.byte	0x04, 0x17
        /*002e*/ 	.short	(.L_6125 - .L_6124)
.L_6124:
        /*0030*/ 	.word	0x00000000
        /*0034*/ 	.short	0x0005
        /*0036*/ 	.short	0x0020
        /*0038*/ 	.byte	0x00, 0xf0, 0x11, 0x00


	//----- nvinfo : EIATTR_KPARAM_INFO
	.align		4
.L_6125:
        /*003c*/ 	.byte	0x04, 0x17
        /*003e*/ 	.short	(.L_6127 - .L_6126)
.L_6126:
        /*0040*/ 	.word	0x00000000
        /*0044*/ 	.short	0x0004
        /*0046*/ 	.short	0x001c
        /*0048*/ 	.byte	0x00, 0xf0, 0x11, 0x00


	//----- nvinfo : EIATTR_KPARAM_INFO
	.align		4
.L_6127:
        /*004c*/ 	.byte	0x04, 0x17
        /*004e*/ 	.short	(.L_6129 - .L_6128)
.L_6128:
        /*0050*/ 	.word	0x00000000
        /*0054*/ 	.short	0x0003
        /*0056*/ 	.short	0x0018
        /*0058*/ 	.byte	0x00, 0xf0, 0x11, 0x00


	//----- nvinfo : EIATTR_KPARAM_INFO
	.align		4
.L_6129:
        /*005c*/ 	.byte	0x04, 0x17
        /*005e*/ 	.short	(.L_6131 - .L_6130)
.L_6130:
        /*0060*/ 	.word	0x00000000
        /*0064*/ 	.short	0x0002
        /*0066*/ 	.short	0x0010
        /*0068*/ 	.byte	0x00, 0xf0, 0x21, 0x00


	//----- nvinfo : EIATTR_KPARAM_INFO
	.align		4
.L_6131:
        /*006c*/ 	.byte	0x04, 0x17
        /*006e*/ 	.short	(.L_6133 - .L_6132)
.L_6132:
        /*0070*/ 	.word	0x00000000
        /*0074*/ 	.short	0x0001
        /*0076*/ 	.short	0x0008
        /*0078*/ 	.byte	0x00, 0xf0, 0x21, 0x00


	//----- nvinfo : EIATTR_KPARAM_INFO
	.align		4
.L_6133:
        /*007c*/ 	.byte	0x04, 0x17
        /*007e*/ 	.short	(.L_6135 - .L_6134)
.L_6134:
        /*0080*/ 	.word	0x00000000
        /*0084*/ 	.short	0x0000
        /*0086*/ 	.short	0x0000
        /*0088*/ 	.byte	0x00, 0xf0, 0x21, 0x00


	//----- nvinfo : EIATTR_MAXREG_COUNT
	.align		4
.L_6135:
        /*008c*/ 	.byte	0x03, 0x1b
        /*008e*/ 	.short	0x00ff


	//----- nvinfo : EIATTR_MERCURY_ISA_VERSION
	.align		4
        /*0090*/ 	.byte	0x03, 0x5f
        /*0092*/ 	.short	0x0000


	//----- nvinfo : EIATTR_COOP_GROUP_MASK_REGIDS
	.align		4
        /*0094*/ 	.byte	0x04, 0x29
        /*0096*/ 	.short	(.L_6137 - .L_6136)


	//   ....[0]....
.L_6136:
        /*0098*/ 	.word	0xffffffff


	//   ....[1]....
        /*009c*/ 	.word	0xffffffff


	//   ....[2]....
        /*00a0*/ 	.word	0xffffffff


	//   ....[3]....
        /*00a4*/ 	.word	0xffffffff


	//   ....[4]....
        /*00a8*/ 	.word	0xffffffff


	//   ....[5]....
        /*00ac*/ 	.word	0xffffffff


	//   ....[6]....
        /*00b0*/ 	.word	0xffffffff


	//   ....[7]....
        /*00b4*/ 	.word	0xffffffff


	//----- nvinfo : EIATTR_COOP_GROUP_INSTR_OFFSETS
	.align		4
.L_6137:
        /*00b8*/ 	.byte	0x04, 0x28
        /*00ba*/ 	.short	(.L_6139 - .L_6138)


	//   ....[0]....
.L_6138:
        /*00bc*/ 	.word	0x000002b0


	//   ....[1]....
        /*00c0*/ 	.word	0x000002d0


	//   ....[2]....
        /*00c4*/ 	.word	0x000002f0


	//   ....[3]....
        /*00c8*/ 	.word	0x00000310


	//   ....[4]....
        /*00cc*/ 	.word	0x00000330


	//   ....[5]....
        /*00d0*/ 	.word	0x00000350


	//   ....[6]....
        /*00d4*/ 	.word	0x00000370


	//   ....[7]....
        /*00d8*/ 	.word	0x00000390


	//----- nvinfo : EIATTR_EXIT_INSTR_OFFSETS
	.align		4
.L_6139:
        /*00dc*/ 	.byte	0x04, 0x1c
        /*00de*/ 	.short	(.L_6141 - .L_6140)


	//   ....[0]....
.L_6140:
        /*00e0*/ 	.word	0x000003a0


	//   ....[1]....
        /*00e4*/ 	.word	0x00000440


	//   ....[2]....
        /*00e8*/ 	.word	0x00000450


	//   ....[3]....
        /*00ec*/ 	.word	0x000004e0
.L_6141:


//--------------------- .nv.info._ZN43_GLOBAL__N__9ae7fba5_10_SoftMax_cu_9f978f6321softmax_warp_backwardIfN3c108BFloat16EfLi3ELb0ELb0EEEvPT0_PKT_S7_iiiPKb --------------------------
	.section	.nv.info._ZN43_GLOBAL__N__9ae7fba5_10_SoftMax_cu_9f978f6321softmax_warp_backwardIfN3c108BFloat16EfLi3ELb0ELb0EEEvPT0_PKT_S7_iiiPKb,"",@"SHT_CUDA_INFO"
	.sectionflags	@""
	.align	4


	//----- nvinfo : EIATTR_CUDA_API_VERSION
	.align		4
        /*0000*/ 	.byte	0x04, 0x37
        /*0002*/ 	.short	(.L_6143 - .L_6142)
.L_6142:
        /*0004*/ 	.word	0x00000082


	//----- nvinfo : EIATTR_SW2861232_WAR
	.align		4
.L_6143:
        /*0008*/ 	.byte	0x01, 0x35
	.zero		2


	//----- nvinfo : EIATTR_PARAM_CBANK
	.align		4
        /*000c*/ 	.byte	0x04, 0x0a
        /*000e*/ 	.short	(.L_6145 - .L_6144)
	.align		4
.L_6144:
        /*0010*/ 	.word	index@(.nv.constant0._ZN43_GLOBAL__N__9ae7fba5_10_SoftMax_cu_9f978f6321softmax_warp_backwardIfN3c108BFloat16EfLi3ELb0ELb0EEEvPT0_PKT_S7_iiiPKb)
        /*0014*/ 	.short	0x0160
        /*0016*/ 	.short	0x0030


	//----- nvinfo : EIATTR_CBANK_PARAM_SIZE
	.align		4
.L_6145:
        /*0018*/ 	.byte	0x03, 0x19
        /*001a*/ 	.short	0x0030


	//----- nvinfo : EIATTR_KPARAM_INFO
	.align		4
        /*001c*/ 	.byte	0x04, 0x17
        /*001e*/ 	.short	(.L_6147 - .L_6146)
.L_6146:
        /*0020*/ 	.word	0x00000000
        /*0024*/ 	.short	0x0006
        /*0026*/ 	.short	0x0028
        /*0028*/ 	.byte	0x00, 0xf0, 0x21, 0x00


	//----- nvinfo : EIATTR_KPARAM_INFO
	.align		4
.L_6147:
        /*002c*/ 	.byte	0x04, 0x17
        /*002e*/ 	.short	(.L_6149 - .L_6148)
.L_6148:
        /*0030*/ 	.word	0x00000000
        /*0034*/ 	.short	0x0005
        /*0036*/ 	.short	0x0020
        /*0038*/ 	.byte	0x00, 0xf0, 0x11, 0x00


	//----- nvinfo : EIATTR_KPARAM_INFO
	.align		4
.L_6149:
        /*003c*/ 	.byte	0x04, 0x17
        /*003e*/ 	.short	(.L_6151 - .L_6150)
.L_6150:
        /*0040*/ 	.word	0x00000000
        /*0044*/ 	.short	0x0004
        /*0046*/ 	.short	0x001c
        /*0048*/ 	.byte	0x00, 0xf0, 0x11, 0x00


	//----- nvinfo : EIATTR_KPARAM_INFO
	.align		4
.L_6151:
        /*004c*/ 	.byte	0x04, 0x17
        /*004e*/ 	.short	(.L_6153 - .L_6152)
.L_6152:
        /*0050*/ 	.word	0x00000000
        /*0054*/ 	.short	0x0003
        /*0056*/ 	.short	0x0018
        /*0058*/ 	.byte	0x00, 0xf0, 0x11, 0x00


	//----- nvinfo : EIATTR_KPARAM_INFO
	.align		4
.L_6153:
        /*005c*/ 	.byte	0x04, 0x17
        /*005e*/ 	.short	(.L_6155 - .L_6154)
.L_6154:
        /*0060*/ 	.word	0x00000000
        /*0064*/ 	.short	0x0002
        /*0066*/ 	.short	0x0010
        /*0068*/ 	.byte	0x00, 0xf0, 0x21, 0x00


	//----- nvinfo : EIATTR_KPARAM_INFO
	.align		4
.L_6155:
        /*006c*/ 	.byte	0x04, 0x17
        /*006e*/ 	.short	(.L_6157 - .L_6156)
.L_6156:
        /*0070*/ 	.word	0x00000000
        /*0074*/ 	.short	0x0001
        /*0076*/ 	.short	0x0008
        /*0078*/ 	.byte	0x00, 0xf0, 0x21, 0x00


	//----- nvinfo : EIATTR_KPARAM_INFO
	.align		4
.L_6157:
        /*007c*/ 	.byte	0x04, 0x17
        /*007e*/ 	.short	(.L_6159 - .L_6158)
.L_6158:
        /*0080*/ 	.word	0x00000000
        /*0084*/ 	.short	0x0000
        /*0086*/ 	.short	0x0000
        /*0088*/ 	.byte	0x00, 0xf0, 0x21, 0x00


	//----- nvinfo : EIATTR_MAXREG_COUNT
	.align		4
.L_6159:
        /*008c*/ 	.byte	0x03, 0x1b
        /*008e*/ 	.short	0x00ff


	//----- nvinfo : EIATTR_MERCURY_ISA_VERSION
	.align		4
        /*0090*/ 	.byte	0x03, 0x5f
        /*0092*/ 	.short	0x0000


	//----- nvinfo : EIATTR_COOP_GROUP_MASK_REGIDS
	.align		4
        /*0094*/ 	.byte	0x04, 0x29
        /*0096*/ 	.short	(.L_6161 - .L_6160)


	//   ....[0]....
.L_6160:
        /*0098*/ 	.word	0xffffffff


	//   ....[1]....
        /*009c*/ 	.word	0xffffffff


	//   ....[2]....
        /*00a0*/ 	.word	0xffffffff


	//   ....[3]....
        /*00a4*/ 	.word	0xffffffff


	//   ....[4]....
        /*00a8*/ 	.word	0xffffffff


	//   ....[5]....
        /*00ac*/ 	.word	0xffffffff


	//----- nvinfo : EIATTR_COOP_GROUP_INSTR_OFFSETS
	.align		4
.L_6161:
        /*00b0*/ 	.byte	0x04, 0x28
        /*00b2*/ 	.short	(.L_6163 - .L_6162)


	//   ....[0]....
.L_6162:
        /*00b4*/ 	.word	0x000002b0


	//   ....[1]....
        /*00b8*/ 	.word	0x000002d0


	//   ....[2]....
        /*00bc*/ 	.word	0x000002f0


	//   ....[3]....
        /*00c0*/ 	.word	0x00000310


	//   ....[4]....
        /*00c4*/ 	.word	0x00000330


	//   ....[5]....
        /*00c8*/ 	.word	0x00000350


	//----- nvinfo : EIATTR_EXIT_INSTR_OFFSETS
	.align		4
.L_6163:
        /*00cc*/ 	.byte	0x04, 0x1c
        /*00ce*/ 	.short	(.L_6165 - .L_6164)


	//   ....[0]....
.L_6164:
        /*00d0*/ 	.word	0x00000360


	//   ....[1]....
        /*00d4*/ 	.word	0x00000400


	//   ....[2]....
        /*00d8*/ 	.word	0x00000410


	//   ....[3]....
        /*00dc*/ 	.word	0x000004a0
.L_6165:


//--------------------- .nv.info._ZN43_GLOBAL__N__9ae7fba5_10_SoftMax_cu_9f978f6321softmax_warp_backwardIfN3c108BFloat16EfLi2ELb0ELb0EEEvPT0_PKT_S7_iiiPKb --------------------------
	.section	.nv.info._ZN43_GLOBAL__N__9ae7fba5_10_SoftMax_cu_9f978f6321softmax_warp_backwardIfN3c108BFloat16EfLi2ELb0ELb0EEEvPT0_PKT_S7_iiiPKb,"",@"SHT_CUDA_INFO"
	.sectionflags	@""
	.align	4


	//----- nvinfo : EIATTR_CUDA_API_VERSION
	.align		4
        /*0000*/ 	.byte	0x04, 0x37
        /*0002*/ 	.short	(.L_6167 - .L_6166)
.L_6166:
        /*0004*/ 	.word	0x00000082


	//----- nvinfo : EIATTR_SW2861232_WAR
	.align		4
.L_6167:
        /*0008*/ 	.byte	0x01, 0x35
	.zero		2


	//----- nvinfo : EIATTR_PARAM_CBANK
	.align		4
        /*000c*/ 	.byte	0x04, 0x0a
        /*000e*/ 	.short	(.L_6169 - .L_6168)
	.align		4
.L_6168:
        /*0010*/ 	.word	index@(.nv.constant0._ZN43_GLOBAL__N__9ae7fba5_10_SoftMax_cu_9f978f6321softmax_warp_backwardIfN3c108BFloat16EfLi2ELb0ELb0EEEvPT0_PKT_S7_iiiPKb)
        /*0014*/ 	.short	0x0160
        /*0016*/ 	.short	0x0030


	//----- nvinfo : EIATTR_CBANK_PARAM_SIZE
	.align		4
.L_6169:
        /*0018*/ 	.byte	0x03, 0x19
        /*001a*/ 	.short	0x0030


	//----- nvinfo : EIATTR_KPARAM_INFO
	.align		4
        /*001c*/ 	.byte	0x04, 0x17
        /*001e*/ 	.short	(.L_6171 - .L_6170)
.L_6170:
        /*0020*/ 	.word	0x00000000
        /*0024*/ 	.short	0x0006
        /*0026*/ 	.short	0x0028
        /*0028*/ 	.byte	0x00, 0xf0, 0x21, 0x00


	//----- nvinfo : EIATTR_KPARAM_INFO
	.align		4
.L_6171:
        /*002c*/ 	.byte	0x04, 0x17
        /*002e*/ 	.short	(.L_6173 - .L_6172)
.L_6172:
        /*0030*/ 	.word	0x00000000
        /*0034*/ 	.short	0x0005
        /*0036*/ 	.short	0x0020
        /*0038*/ 	.byte	0x00, 0xf0, 0x11, 0x00


	//----- nvinfo : EIATTR_KPARAM_INFO
	.align		4
.L_6173:
        /*003c*/ 	.byte	0x04, 0x17
        /*003e*/ 	.short	(.L_6175 - .L_6174)
.L_6174:
        /*0040*/ 	.word	0x00000000
        /*0044*/ 	.short	0x0004
        /*0046*/ 	.short	0x001c
        /*0048*/ 	.byte	0x00, 0xf0, 0x11, 0x00


	//----- nvinfo : EIATTR_KPARAM_INFO
	.align		4
.L_6175:
        /*004c*/ 	.byte	0x04, 0x17
        /*004e*/ 	.short	(.L_6177 - .L_6176)
.L_6176:
        /*0050*/ 	.word	0x00000000
        /*0054*/ 	.short	0x0003
        /*0056*/ 	.short	0x0018
        /*0058*/ 	.byte	0x00, 0xf0, 0x11, 0x00


	//----- nvinfo : EIATTR_KPARAM_INFO
	.align		4
.L_6177:
        /*005c*/ 	.byte	0x04, 0x17
        /*005e*/ 	.short	(.L_6179 - .L_6178)
.L_6178:
        /*0060*/ 	.word	0x00000000
        /*0064*/ 	.short	0x0002
        /*0066*/ 	.short	0x0010
        /*0068*/ 	.byte	0x00, 0xf0, 0x21, 0x00


	//----- nvinfo : EIATTR_KPARAM_INFO
	.align		4
.L_6179:
        /*006c*/ 	.byte	0x04, 0x17
        /*006e*/ 	.short	(.L_6181 - .L_6180)
.L_6180:
        /*0070*/ 	.word	0x00000000
        /*0074*/ 	.short	0x0001
        /*0076*/ 	.short	0x0008
        /*0078*/ 	.byte	0x00, 0xf0, 0x21, 0x00


	//----- nvinfo : EIATTR_KPARAM_INFO
	.align		4
.L_6181:
        /*007c*/ 	.byte	0x04, 0x17
        /*007e*/ 	.short	(.L_6183 - .L_6182)
.L_6182:
        /*0080*/ 	.word	0x00000000
        /*0084*/ 	.short	0x0000
        /*0086*/ 	.short	0x0000
        /*0088*/ 	.byte	0x00, 0xf0, 0x21, 0x00


	//----- nvinfo : EIATTR_MAXREG_COUNT
	.align		4
.L_6183:
        /*008c*/ 	.byte	0x03, 0x1b
        /*008e*/ 	.short	0x00ff


	//----- nvinfo : EIATTR_MERCURY_ISA_VERSION
	.align		4
        /*0090*/ 	.byte	0x03, 0x5f
        /*0092*/ 	.short	0x0000


	//----- nvinfo : EIATTR_COOP_GROUP_MASK_REGIDS
	.align		4
        /*0094*/ 	.byte	0x04, 0x29
        /*0096*/ 	.short	(.L_6185 - .L_6184)


	//   ....[0]....
.L_6184:
        /*0098*/ 	.word	0xffffffff


	//   ....[1]....
        /*009c*/ 	.word	0xffffffff


	//   ....[2]....
        /*00a0*/ 	.word	0xffffffff


	//   ....[3]....
        /*00a4*/ 	.word	0xffffffff


	//----- nvinfo : EIATTR_COOP_GROUP_INSTR_OFFSETS
	.align		4
.L_6185:
        /*00a8*/ 	.byte	0x04, 0x28
        /*00aa*/ 	.short	(.L_6187 - .L_6186)


	//   ....[0]....
.L_6186:
        /*00ac*/ 	.word	0x000002a0


	//   ....[1]....
        /*00b0*/ 	.word	0x000002c0


	//   ....[2]....
        /*00b4*/ 	.word	0x000002e0


	//   ....[3]....
        /*00b8*/ 	.word	0x00000300


	//----- nvinfo : EIATTR_EXIT_INSTR_OFFSETS
	.align		4
.L_6187:
        /*00bc*/ 	.byte	0x04, 0x1c
        /*00be*/ 	.short	(.L_6189 - .L_6188)


	//   ....[0]....
.L_6188:
        /*00c0*/ 	.word	0x00000310


	//   ....[1]....
        /*00c4*/ 	.word	0x000003b0


	//   ....[2]....
        /*00c8*/ 	.word	0x000003c0


	//   ....[3]....
        /*00cc*/ 	.word	0x00000450
.L_6189:


//--------------------- .nv.info._ZN43_GLOBAL__N__9ae7fba5_10_SoftMax_cu_9f978f6321softmax_warp_backwardIfN3c108BFloat16EfLi1ELb0ELb0EEEvPT0_PKT_S7_iiiPKb --------------------------
	.section	.nv.info._ZN43_GLOBAL__N__9ae7fba5_10_SoftMax_cu_9f978f6321softmax_warp_backwardIfN3c108BFloat16EfLi1ELb0ELb0EEEvPT0_PKT_S7_iiiPKb,"",@"SHT_CUDA_INFO"
	.sectionflags	@""
	.align	4


	//----- nvinfo : EIATTR_CUDA_API_VERSION
	.align		4
        /*0000*/ 	.byte	0x04, 0x37
        /*0002*/ 	.short	(.L_6191 - .L_6190)
.L_6190:
        /*0004*/ 	.word	0x00000082


	//----- nvinfo : EIATTR_SW2861232_WAR
	.align		4
.L_6191:
        /*0008*/ 	.byte	0x01, 0x35
	.zero		2


	//----- nvinfo : EIATTR_PARAM_CBANK
	.align		4
        /*000c*/ 	.byte	0x04, 0x0a
        /*000e*/ 	.short	(.L_6193 - .L_6192)
	.align		4
.L_6192:
        /*0010*/ 	.word	index@(.nv.constant0._ZN43_GLOBAL__N__9ae7fba5_10_SoftMax_cu_9f978f6321softmax_warp_backwardIfN3c108BFloat16EfLi1ELb0ELb0EEEvPT0_PKT_S7_iiiPKb)
        /*0014*/ 	.short	0x0160
        /*0016*/ 	.short	0x0030


	//----- nvinfo : EIATTR_CBANK_PARAM_SIZE
	.align		4
.L_6193:
        /*0018*/ 	.byte	0x03, 0x19
        /*001a*/ 	.short	0x0030


	//----- nvinfo : EIATTR_KPARAM_INFO
	.align		4
        /*001c*/ 	.byte	0x04, 0x17
        /*001e*/ 	.short	(.L_6195 - .L_6194)
.L_6194:
        /*0020*/ 	.word	0x00000000
        /*0024*/ 	.short	0x0006
        /*0026*/ 	.short	0x0028
        /*0028*/ 	.byte	0x00, 0xf0, 0x21, 0x00


	//----- nvinfo : EIATTR_KPARAM_INFO
	.align		4
.L_6195:
        /*002c*/ 	.byte	0x04, 0x17
        /*002e*/ 	.short	(.L_6197 - .L_6196)
.L_6196:
        /*0030*/ 	.word	0x00000000
        /*0034*/ 	.short	0x0005
        /*0036*/ 	.short	0x0020
        /*0038*/ 	.byte	0x00, 0xf0, 0x11, 0x00


	//----- nvinfo : EIATTR_KPARAM_INFO
	.align		4
.L_6197:
        /*003c*/ 	.byte	0x04, 0x17
        /*003e*/ 	.short	(.L_6199 - .L_6198)
.L_6198:
        /*0040*/ 	.word	0x00000000
        /*0044*/ 	.short	0x0004
        /*0046*/ 	.short	0x001c
        /*0048*/ 	.byte	0x00, 0xf0, 0x11, 0x00


	//----- nvinfo : EIATTR_KPARAM_INFO
	.align		4
.L_6199:
        /*004c*/ 	.byte	0x04, 0x17
        /*004e*/ 	.short	(.L_6201 - .L_6200)
.L_6200:
        /*0050*/ 	.word	0x00000000
        /*0054*/ 	.short	0x0003
        /*0056*/ 	.short	0x0018
        /*0058*/ 	.byte	0x00, 0xf0, 0x11, 0x00


	//----- nvinfo : EIATTR_KPARAM_INFO
	.align		4
.L_6201:
        /*005c*/ 	.byte	0x04, 0x17
        /*005e*/ 	.short	(.L_6203 - .L_6202)
.L_6202:
        /*0060*/ 	.word	0x00000000
        /*0064*/ 	.short	0x0002
        /*0066*/ 	.short	0x0010
        /*0068*/ 	.byte	0x00, 0xf0, 0x21, 0x00


	//----- nvinfo : EIATTR_KPARAM_INFO
	.align		4
.L_6203:
        /*006c*/ 	.byte	0x04, 0x17
        /*006e*/ 	.short	(.L_6205 - .L_6204)
.L_6204:
        /*0070*/ 	.word	0x00000000
        /*0074*/ 	.short	0x0001
        /*0076*/ 	.short	0x0008
        /*0078*/ 	.byte	0x00, 0xf0, 0x21, 0x00


	//----- nvinfo : EIATTR_KPARAM_INFO
	.align		4
.L_6205:
        /*007c*/ 	.byte	0x04, 0x17
        /*007e*/ 	.short	(.L_6207 - .L_6206)
.L_6206:
        /*0080*/ 	.word	0x00000000
        /*0084*/ 	.short	0x0000
        /*0086*/ 	.short	0x0000
        /*0088*/ 	.byte	0x00, 0xf0, 0x21, 0x00


	//----- nvinfo : EIATTR_MAXREG_COUNT
	.align		4
.L_6207:
        /*008c*/ 	.byte	0x03, 0x1b
        /*008e*/ 	.short	0x00ff


	//----- nvinfo : EIATTR_MERCURY_ISA_VERSION
	.align		4
        /*0090*/ 	.byte	0x03, 0x5f
        /*0092*/ 	.short	0x0000


	//----- nvinfo : EIATTR_COOP_GROUP_MASK_REGIDS
	.align		4
        /*0094*/ 	.byte	0x04, 0x29
        /*0096*/ 	.short	(.L_6209 - .L_6208)


	//   ....[0]....
.L_6208:
        /*0098*/ 	.word	0xffffffff


	//   ....[1]....
        /*009c*/ 	.word	0xffffffff


	//----- nvinfo : EIATTR_COOP_GROUP_INSTR_OFFSETS
	.align		4
.L_6209:
        /*00a0*/ 	.byte	0x04, 0x28
        /*00a2*/ 	.short	(.L_6211 - .L_6210)


	//   ....[0]....
.L_6210:
        /*00a4*/ 	.word	0x000002a0


	//   ....[1]....
        /*00a8*/ 	.word	0x000002c0


	//----- nvinfo : EIATTR_EXIT_INSTR_OFFSETS
	.align		4
.L_6211:
        /*00ac*/ 	.byte	0x04, 0x1c
        /*00ae*/ 	.short	(.L_6213 - .L_6212)


	//   ....[0]....
.L_6212:
        /*00b0*/ 	.word	0x000002d0


	//   ....[1]....
        /*00b4*/ 	.word	0x00000370


	//   ....[2]....
        /*00b8*/ 	.word	0x00000380


	//   ....[3]....
        /*00bc*/ 	.word	0x00000410
.L_6213:


//--------------------- .nv.info._ZN43_GLOBAL__N__9ae7fba5_10_SoftMax_cu_9f978f6321softmax_warp_backwardIfN3c108BFloat16EfLi0ELb0ELb0EEEvPT0_PKT_S7_iiiPKb --------------------------
	.section	.nv.info._ZN43_GLOBAL__N__9ae7fba5_10_SoftMax_cu_9f978f6321softmax_warp_backwardIfN3c108BFloat16EfLi0ELb0ELb0EEEvPT0_PKT_S7_iiiPKb,"",@"SHT_CUDA_INFO"
	.sectionflags	@""
	.align	4


	//----- nvinfo : EIATTR_CUDA_API_VERSION
	.align		4
        /*0000*/ 	.byte	0x04, 0x37
        /*0002*/ 	.short	(.L_6215 - .L_6214)
.L_6214:
        /*0004*/ 	.word	0x00000082


	//----- nvinfo : EIATTR_SW2861232_WAR
	.align		4
.L_6215:
        /*0008*/ 	.byte	0x01, 0x35
	.zero		2


	//----- nvinfo : EIATTR_PARAM_CBANK
	.align		4
        /*000c*/ 	.byte	0x04, 0x0a
        /*000e*/ 	.short	(.L_6217 - .L_6216)
	.align		4
.L_6216:
        /*0010*/ 	.word	index@(.nv.constant0._ZN43_GLOBAL__N__9ae7fba5_10_SoftMax_cu_9f978f6321softmax_warp_backwardIfN3c108BFloat16EfLi0ELb0ELb0EEEvPT0_PKT_S7_iiiPKb)
        /*0014*/ 	.short	0x0160
        /*0016*/ 	.short	0x0030


	//----- nvinfo : EIATTR_CBANK_PARAM_SIZE
	.align		4
.L_6217:
        /*0018*/ 	.byte	0x03, 0x19
        /*001a*/ 	.short	0x0030


	//----- nvinfo : EIATTR_KPARAM_INFO
	.align		4
        /*001c*/ 	.byte	0x04, 0x17
        /*001e*/ 	.short	(.L_6219 - .L_6218)
.L_6218:
        /*0020*/ 	.word	0x00000000
        /*0024*/ 	.short	0x0006
        /*0026*/ 	.short	0x0028
        /*0028*/ 	.byte	0x00, 0xf0, 0x21, 0x00


	//----- nvinfo : EIATTR_KPARAM_INFO
	.align		4
.L_6219:
        /*002c*/ 	.byte	0x04, 0x17
        /*002e*/ 	.short	(.L_6221 - .L_6220)
.L_6220:
        /*0030*/ 	.word	0x00000000
        /*0034*/ 	.short	0x0005
        /*0036*/ 	.short	0x0020
        /*0038*/ 	.byte	0x00, 0xf0, 0x11, 0x00


	//----- nvinfo : EIATTR_KPARAM_INFO
	.align		4
.L_6221:
        /*003c*/ 	.byte	0x04, 0x17
        /*003e*/ 	.short	(.L_6223 - .L_6222)
.L_6222:
        /*0040*/ 	.word	0x00000000
        /*0044*/ 	.short	0x0004
        /*0046*/ 	.short	0x001c
        /*0048*/ 	.byte	0x00, 0xf0, 0x11, 0x00


	//----- nvinfo : EIATTR_KPARAM_INFO
	.align		4
.L_6223:
        /*004c*/ 	.byte	0x04, 0x17
        /*004e*/ 	.short	(.L_6225 - .L_6224)
.L_6224:
        /*0050*/ 	.word	0x00000000
        /*0054*/ 	.short	0x0003
        /*0056*/ 	.short	0x0018
        /*0058*/ 	.byte	0x00, 0xf0, 0x11, 0x00


	//----- nvinfo : EIATTR_KPARAM_INFO
	.align		4
.L_6225:
        /*005c*/ 	.byte	0x04, 0x17
        /*005e*/ 	.short	(.L_6227 - .L_6226)
.L_6226:
        /*0060*/ 	.word	0x00000000
        /*0064*/ 	.short	0x0002
        /*0066*/ 	.short	0x0010
        /*0068*/ 	.byte	0x00, 0xf0, 0x21, 0x00


	//----- nvinfo : EIATTR_KPARAM_INFO
	.align		4
.L_6227:
        /*006c*/ 	.byte	0x04, 0x17
        /*006e*/ 	.short	(.L_6229 - .L_6228)
.L_6228:
        /*0070*/ 	.word	0x00000000
        /*0074*/ 	.short	0x0001
        /*0076*/ 	.short	0x0008
        /*0078*/ 	.byte	0x00, 0xf0, 0x21, 0x00


	//----- nvinfo : EIATTR_KPARAM_INFO
	.align		4
.L_6229:
        /*007c*/ 	.byte	0x04, 0x17
        /*007e*/ 	.short	(.L_6231 - .L_6230)
.L_6230:
        /*0080*/ 	.word	0x00000000
        /*0084*/ 	.short	0x0000
        /*0086*/ 	.short	0x0000
        /*0088*/ 	.byte	0x00, 0xf0, 0x21, 0x00


	//----- nvinfo : EIATTR_MAXREG_COUNT
	.align		4
.L_6231:
        /*008c*/ 	.byte	0x03, 0x1b
        /*008e*/ 	.short	0x00ff


	//----- nvinfo : EIATTR_MERCURY_ISA_VERSION
	.align		4
        /*0090*/ 	.byte	0x03, 0x5f
        /*0092*/ 	.short	0x0000


	//----- nvinfo : EIATTR_EXIT_INSTR_OFFSETS
	.align		4
        /*0094*/ 	.byte	0x04, 0x1c
        /*0096*/ 	.short	(.L_6233 - .L_6232)


	//   ....[0]....
.L_6232:
        /*0098*/ 	.word	0x00000250


	//   ....[1]....
        /*009c*/ 	.word	0x00000260


	//   ....[2]....
        /*00a0*/ 	.word	0x000002e0


	//   ....[3]....
        /*00a4*/ 	.word	0x00000340
.L_6233:


//--------------------- .nv.info._ZN43_GLOBAL__N__9ae7fba5_10_SoftMax_cu_9f978f6321softmax_warp_backwardIN3c108BFloat16ES2_fLi10ELb0ELb0EEEvPT0_PKT_S7_iiiPKb --------------------------
	.section	.nv.info._ZN43_GLOBAL__N__9ae7fba5_10_SoftMax_cu_9f978f6321softmax_warp_backwardIN3c108BFloat16ES2_fLi10ELb0ELb0EEEvPT0_PKT_S7_iiiPKb,"",@"SHT_CUDA_INFO"
	.sectionflags	@""
	.align	4


	//----- nvinfo : EIATTR_CUDA_API_VERSION
	.align		4
        /*0000*/ 	.byte	0x04, 0x37
        /*0002*/ 	.short	(.L_6235 - .L_6234)
.L_6234:
        /*0004*/ 	.word	0x00000082


	//----- nvinfo : EIATTR_SW2861232_WAR
	.align		4
.L_6235:
        /*0008*/ 	.byte	0x01, 0x35
	.zero		2


	//----- nvinfo : EIATTR_PARAM_CBANK
	.align		4
        /*000c*/ 	.byte	0x04, 0x0a
        /*000e*/ 	.short	(.L_6237 - .L_6236)
	.align		4
.L_6236:
        /*0010*/ 	.word	index@(.nv.constant0._ZN43_GLOBAL__N__9ae7fba5_10_SoftMax_cu_9f978f6321softmax_warp_backwardIN3c108BFloat16ES2_fLi10ELb0ELb0EEEvPT0_PKT_S7_iiiPKb)
        /*0014*/ 	.short	0x0160
        /*0016*/ 	.short	0x0030


	//----- nvinfo : EIATTR_CBANK_PARAM_SIZE
	.align		4
.L_6237:
        /*0018*/ 	.byte	0x03, 0x19
        /*001a*/ 	.short	0x0030


	//----- nvinfo : EIATTR_KPARAM_INFO
	.align		4
        /*001c*/ 	.byte	0x04, 0x17
        /*001e*/ 	.short	(.L_6239 - .L_6238)
.L_6238:
        /*0020*/ 	.word	0x00000000
        /*0024*/ 	.short	0x0006
        /*0026*/ 	.short	0x0028
        /*0028*/ 	.byte	0x00, 0xf0, 0x21, 0x00


	//----- nvinfo : EIATTR_KPARAM_INFO
	.align		4
.L_6239:
        /*002c*/ 	.byte	0x04, 0x17
        /*002e*/ 	.short	(.L_6241 - .L_6240)
.L_6240:
        /*0030*/ 	.word	0x00000000
        /*0034*/ 	.short	0x0005
        /*0036*/ 	.short	0x0020
        /*0038*/ 	.byte	0x00, 0xf0, 0x11, 0x00


	//----- nvinfo : EIATTR_KPARAM_INFO
	.align		4
.L_6241:
        /*003c*/ 	.byte	0x04, 0x17
        /*003e*/ 	.short	(.L_6243 - .L_6242)
.L_6242:
        /*0040*/ 	.word	0x00000000
        /*0044*/ 	.short	0x0004
        /*0046*/ 	.short	0x001c
        /*0048*/ 	.byte	0x00, 0xf0, 0x11, 0x00


	//----- nvinfo : EIATTR_KPARAM_INFO
	.align		4
.L_6243:
        /*004c*/ 	.byte	0x04, 0x17
        /*004e*/ 	.short	(.L_6245 - .L_6244)
.L_6244:
        /*0050*/ 	.word	0x00000000
        /*0054*/ 	.short	0x0003
        /*0056*/ 	.short	0x0018
        /*0058*/ 	.byte	0x00, 0xf0, 0x11, 0x00


	//----- nvinfo : EIATTR_KPARAM_INFO
	.align		4
.L_6245:
        /*005c*/ 	.byte	0x04, 0x17
        /*005e*/ 	.short	(.L_6247 - .L_6246)
.L_6246:
        /*0060*/ 	.word	0x00000000
        /*0064*/ 	.short	0x0002
        /*0066*/ 	.short	0x0010
        /*0068*/ 	.byte	0x00, 0xf0, 0x21, 0x00


	//----- nvinfo : EIATTR_KPARAM_INFO
	.align		4
.L_6247:
        /*006c*/ 	.byte	0x04, 0x17
        /*006e*/ 	.short	(.L_6249 - .L_6248)
.L_6248:
        /*0070*/ 	.word	0x00000000
        /*0074*/ 	.short	0x0001
        /*0076*/ 	.short	0x0008
        /*0078*/ 	.byte	0x00, 0xf0, 0x21, 0x00


	//----- nvinfo : EIATTR_KPARAM_INFO
	.align		4
.L_6249:
        /*007c*/ 	.byte	0x04, 0x17
        /*007e*/ 	.short	(.L_6251 - .L_6250)
.L_6250:
        /*0080*/ 	.word	0x00000000
        /*0084*/ 	.short	0x0000
        /*0086*/ 	.short	0x0000
        /*0088*/ 	.byte	0x00, 0xf0, 0x21, 0x00


	//----- nvinfo : EIATTR_MAXREG_COUNT
	.align		4
.L_6251:
        /*008c*/ 	.byte	0x03, 0x1b
        /*008e*/ 	.short	0x00ff


	//----- nvinfo : EIATTR_MERCURY_ISA_VERSION
	.align		4
        /*0090*/ 	.byte	0x03, 0x5f
        /*0092*/ 	.short	0x0000


	//----- nvinfo : EIATTR_COOP_GROUP_MASK_REGIDS
	.align		4
        /*0094*/ 	.byte	0x04, 0x29
        /*0096*/ 	.short	(.L_6253 - .L_6252)


	//   ....[0]....
.L_6252:
        /*0098*/ 	.word	0xffffffff


	//   ....[1]....
        /*009c*/ 	.word	0xffffffff


	//   ....[2]....
        /*00a0*/ 	.word	0xffffffff


	//   ....[3]....
        /*00a4*/ 	.word	0xffffffff


	//   ....[4]....
        /*00a8*/ 	.word	0xffffffff


	//----- nvinfo : EIATTR_COOP_GROUP_INSTR_OFFSETS
	.align		4
.L_6253:
        /*00ac*/ 	.byte	0x04, 0x28
        /*00ae*/ 	.short	(.L_6255 - .L_6254)


	//   ....[0]....
.L_6254:
        /*00b0*/ 	.word	0x00001160


	//   ....[1]....
        /*00b4*/ 	.word	0x00001180


	//   ....[2]....
        /*00b8*/ 	.word	0x000011a0


	//   ....[3]....
        /*00bc*/ 	.word	0x000011e0


	//   ....[4]....
        /*00c0*/ 	.word	0x00001230


	//----- nvinfo : EIATTR_EXIT_INSTR_OFFSETS
	.align		4
.L_6255:
        /*00c4*/ 	.byte	0x04, 0x1c
        /*00c6*/ 	.short	(.L_6257 - .L_6256)


	//   ....[0]....
.L_6256:
        /*00c8*/ 	.word	0x00001240


	//   ....[1]....
        /*00cc*/ 	.word	0x00001b00


	//   ....[2]....
        /*00d0*/ 	.word	0x00001b40
.L_6257:


//--------------------- .nv.info._ZN43_GLOBAL__N__9ae7fba5_10_SoftMax_cu_9f978f6321softmax_warp_backwardIN3c108BFloat16ES2_fLi9ELb0ELb0EEEvPT0_PKT_S7_iiiPKb --------------------------
	.section	.nv.info._ZN43_GLOBAL__N__9ae7fba5_10_SoftMax_cu_9f978f6321softmax_warp_backwardIN3c108BFloat16ES2_fLi9ELb0ELb0EEEvPT0_PKT_S7_iiiPKb,"",@"SHT_CUDA_INFO"
	.sectionflags	@""
	.align	4


	//----- nvinfo : EIATTR_CUDA_API_VERSION
	.align		4
        /*0000*/ 	.byte	0x04, 0x37
        /*0002*/ 	.short	(.L_6259 - .L_6258)
.L_6258:
        /*0004*/ 	.word	0x00000082


	//----- nvinfo : EIATTR_SW2861232_WAR
	.align		4
.L_6259:
        /*0008*/ 	.byte	0x01, 0x35
	.zero		2


	//----- nvinfo : EIATTR_PARAM_CBANK
	.align		4
        /*000c*/ 	.byte	0x04, 0x0a
        /*000e*/ 	.short	(.L_6261 - .L_6260)
	.align		4
.L_6260:
        /*0010*/ 	.word	index@(.nv.constant0._ZN43_GLOBAL__N__9ae7fba5_10_SoftMax_cu_9f978f6321softmax_warp_backwardIN3c108BFloat16ES2_fLi9ELb0ELb0EEEvPT0_PKT_S7_iiiPKb)
        /*0014*/ 	.short	0x0160
        /*0016*/ 	.short	0x0030


	//----- nvinfo : EIATTR_CBANK_PARAM_SIZE
	.align		4
.L_6261:
        /*0018*/ 	.byte	0x03, 0x19
        /*001a*/ 	.short	0x0030


	//----- nvinfo : EIATTR_KPARAM_INFO
	.align		4
        /*001c*/ 	.byte	0x04, 0x17
        /*001e*/ 	.short	(.L_6263 - .L_6262)
.L_6262:
        /*0020*/ 	.word	0x00000000
        /*0024*/ 	.short	0x0006
        /*0026*/ 	.short	0x0028
        /*0028*/ 	.byte	0x00, 0xf0, 0x21, 0x00


	//----- nvinfo : EIATTR_KPARAM_INFO
	.align		4
.L_6263:
        /*002c*/ 	.byte	0x04, 0x17
        /*002e*/ 	.short	(.L_6265 - .L_6264)
.L_6264:
        /*0030*/ 	.word	0x00000000
        /*0034*/ 	.short	0x0005
        /*0036*/ 	.short	0x0020
        /*0038*/ 	.byte	0x00, 0xf0, 0x11, 0x00


	//----- nvinfo : EIATTR_KPARAM_INFO
	.align		4
.L_6265:
        /*003c*/ 	.byte	0x04, 0x17
        /*003e*/ 	.short	(.L_6267 - .L_6266)
.L_6266:
        /*0040*/ 	.word	0x00000000
        /*0044*/ 	.short	0x0004
        /*0046*/ 	.short	0x001c
        /*0048*/ 	.byte	0x00, 0xf0, 0x11, 0x00


	//----- nvinfo : EIATTR_KPARAM_INFO
	.align		4
.L_6267:
        /*004c*/ 	.byte	0x04, 0x17
        /*004e*/ 	.short	(.L_6269 - .L_6268)
.L_6268:
        /*0050*/ 	.word	0x00000000
        /*0054*/ 	.short	0x0003
        /*0056*/ 	.short	0x0018
        /*0058*/ 	.byte	0x00, 0xf0, 0x11, 0x00


	//----- nvinfo : EIATTR_KPARAM_INFO
	.align		4
.L_6269:
        /*005c*/ 	.byte	0x04, 0x17
        /*005e*/ 	.short	(.L_6271 - .L_6270)
.L_6270:
        /*0060*/ 	.word	0x00000000
        /*0064*/ 	.short	0x0002
        /*0066*/ 	.short	0x0010
        /*0068*/ 	.byte	0x00, 0xf0, 0x21, 0x00


	//----- nvinfo : EIATTR_KPARAM_INFO
	.align		4
.L_6271:
        /*006c*/ 	.byte	0x04, 0x17
        /*006e*/ 	.short	(.L_6273 - .L_6272)
.L_6272:
        /*0070*/ 	.word	0x00000000
        /*0074*/ 	.short	0x0001
        /*0076*/ 	.short	0x0008
        /*0078*/ 	.byte	0x00, 0xf0, 0x21, 0x00


	//----- nvinfo : EIATTR_KPARAM_INFO
	.align		4
.L_6273:
        /*007c*/ 	.byte	0x04, 0x17
        /*007e*/ 	.short	(.L_6275 - .L_6274)
.L_6274:
        /*0080*/ 	.word	0x00000000
        /*0084*/ 	.short	0x0000
        /*0086*/ 	.short	0x0000
        /*0088*/ 	.byte	0x00, 0xf0, 0x21, 0x00


	//----- nvinfo : EIATTR_MAXREG_COUNT
	.align		4
.L_6275:
        /*008c*/ 	.byte	0x03, 0x1b
        /*008e*/ 	.short	0x00ff


	//----- nvinfo : EIATTR_MERCURY_ISA_VERSION
	.align		4
        /*0090*/ 	.byte	0x03, 0x5f
        /*0092*/ 	.short	0x0000


	//----- nvinfo : EIATTR_COOP_GROUP_MASK_REGIDS
	.align		4
        /*0094*/ 	.byte	0x04, 0x29
        /*0096*/ 	.short	(.L_6277 - .L_6276)


	//   ....[0]....
.L_6276:
        /*0098*/ 	.word	0xffffffff


	//   ....[1]....
        /*009c*/ 	.word	0xffffffff


	//   ....[2]....
        /*00a0*/ 	.word	0xffffffff


	//   ....[3]....
        /*00a4*/ 	.word	0xffffffff


	//   ....[4]....
        /*00a8*/ 	.word	0xffffffff


	//----- nvinfo : EIATTR_COOP_GROUP_INSTR_OFFSETS
	.align		4
.L_6277:
        /*00ac*/ 	.byte	0x04, 0x28
        /*00ae*/ 	.short	(.L_6279 - .L_6278)


	//   ....[0]....
.L_6278:
        /*00b0*/ 	.word	0x00000880


	//   ....[1]....
        /*00b4*/ 	.word	0x000008a0


	//   ....[2]....
        /*00b8*/ 	.word	0x000008c0


	//   ....[3]....
        /*00bc*/ 	.word	0x000008e0


	//   ....[4]....
        /*00c0*/ 	.word	0x00000960


	//----- nvinfo : EIATTR_EXIT_INSTR_OFFSETS
	.align		4
.L_6279:
        /*00c4*/ 	.byte	0x04, 0x1c
        /*00c6*/ 	.short	(.L_6281 - .L_6280)


	//   ....[0]....
.L_6280:
        /*00c8*/ 	.word	0x00000970


	//   ....[1]....
        /*00cc*/ 	.word	0x00000e10


	//   ....[2]....
        /*00d0*/ 	.word	0x00000e50
.L_6281:


//--------------------- .nv.info._ZN43_GLOBAL__N__9ae7fba5_10_SoftMax_cu_9f978f6321softmax_warp_backwardIN3c108BFloat16ES2_fLi8ELb0ELb0EEEvPT0_PKT_S7_iiiPKb --------------------------
	.section	.nv.info._ZN43_GLOBAL__N__9ae7fba5_10_SoftMax_cu_9f978f6321softmax_warp_backwardIN3c108BFloat16ES2_fLi8ELb0ELb0EEEvPT0_PKT_S7_iiiPKb,"",@"SHT_CUDA_INFO"
	.sectionflags	@""
	.align	4


	//----- nvinfo : EIATTR_CUDA_API_VERSION
	.align		4
        /*0000*/ 	.byte	0x04, 0x37
        /*0002*/ 	.short	(.L_6283 - .L_6282)
.L_6282:
        /*0004*/ 	.word	0x00000082


	//----- nvinfo : EIATTR_SW2861232_WAR
	.align		4
.L_6283:
        /*0008*/ 	.byte	0x01, 0x35
	.zero		2


	//----- nvinfo : EIATTR_PARAM_CBANK
	.align		4
        /*000c*/ 	.byte	0x04, 0x0a
        /*000e*/ 	.short	(.L_6285 - .L_6284)
	.align		4
.L_6284:
        /*0010*/ 	.word	index@(.nv.constant0._ZN43_GLOBAL__N__9ae7fba5_10_SoftMax_cu_9f978f6321softmax_warp_backwardIN3c108BFloat16ES2_fLi8ELb0ELb0EEEvPT0_PKT_S7_iiiPKb)
        /*0014*/ 	.short	0x0160
        /*0016*/ 	.short	0x0030


	//----- nvinfo : EIATTR_CBANK_PARAM_SIZE
	.align		4
.L_6285:
        /*0018*/ 	.byte	0x03, 0x19
        /*001a*/ 	.short	0x0030


	//----- nvinfo : EIATTR_KPARAM_INFO
	.align		4
        /*001c*/ 	.byte	0x04, 0x17
        /*001e*/ 	.short	(.L_6287 - .L_6286)
.L_6286:
        /*0020*/ 	.word	0x00000000
        /*0024*/ 	.short	0x0006
        /*0026*/ 	.short	0x0028
        /*0028*/ 	.byte	0x00, 0xf0, 0x21, 0x00


	//----- nvinfo : EIATTR_KPARAM_INFO
	.align		4
.L_6287:
        /*002c*/ 	.byte	0x04, 0x17
        /*002e*/ 	.short	(.L_6289 - .L_6288)
.L_6288:
        /*0030*/ 	.word	0x00000000
        /*0034*/ 	.short	0x0005
        /*0036*/ 	.short	0x0020
        /*0038*/ 	.byte	0x00, 0xf0, 0x11, 0x00


	//----- nvinfo : EIATTR_KPARAM_INFO
	.align		4
.L_6289:
        /*003c*/ 	.byte	0x04, 0x17
        /*003e*/ 	.short	(.L_6291 - .L_6290)
.L_6290:
        /*0040*/ 	.word	0x00000000
        /*0044*/ 	.short	0x0004
        /*0046*/ 	.short	0x001c
        /*0048*/ 	.byte	0x00, 0xf0, 0x11, 0x00


	//----- nvinfo : EIATTR_KPARAM_INFO
	.align		4
.L_6291:
        /*004c*/ 	.byte	0x04, 0x17
        /*004e*/ 	.short	(.L_6293 - .L_6292)
.L_6292:
        /*0050*/ 	.word	0x00000000
        /*0054*/ 	.short	0x0003
        /*0056*/ 	.short	0x0018
        /*0058*/ 	.byte	0x00, 0xf0, 0x11, 0x00


	//----- nvinfo : EIATTR_KPARAM_INFO
	.align		4
.L_6293:
        /*005c*/ 	.byte	0x04, 0x17
        /*005e*/ 	.short	(.L_6295 - .L_6294)
.L_6294:
        /*0060*/ 	.word	0x00000000
        /*0064*/ 	.short	0x0002
        /*0066*/ 	.short	0x0010
        /*0068*/ 	.byte	0x00, 0xf0, 0x21, 0x00


	//----- nvinfo : EIATTR_KPARAM_INFO
	.align		4
.L_6295:
        /*006c*/ 	.byte	0x04, 0x17
        /*006e*/ 	.short	(.L_6297 - .L_6296)
.L_6296:
        /*0070*/ 	.word	0x00000000
        /*0074*/ 	.short	0x0001
        /*0076*/ 	.short	0x0008
        /*0078*/ 	.byte	0x00, 0xf0, 0x21, 0x00


	//----- nvinfo : EIATTR_KPARAM_INFO
	.align		4
.L_6297:
        /*007c*/ 	.byte	0x04, 0x17
        /*007e*/ 	.short	(.L_6299 - .L_6298)
.L_6298:
        /*0080*/ 	.word	0x00000000
        /*0084*/ 	.short	0x0000
        /*0086*/ 	.short	0x0000
        /*0088*/ 	.byte	0x00, 0xf0, 0x21, 0x00


	//----- nvinfo : EIATTR_MAXREG_COUNT
	.align		4
.L_6299:
        /*008c*/ 	.byte	0x03, 0x1b
        /*008e*/ 	.short	0x00ff


	//----- nvinfo : EIATTR_MERCURY_ISA_VERSION
	.align		4
        /*0090*/ 	.byte	0x03, 0x5f
        /*0092*/ 	.short	0x0000


	//----- nvinfo : EIATTR_COOP_GROUP_MASK_REGIDS
	.align		4
        /*0094*/ 	.byte	0x04, 0x29
        /*0096*/ 	.short	(.L_6301 - .L_6300)


	//   ....[0]....
.L_6300:
        /*0098*/ 	.word	0xffffffff


	//   ....[1]....
        /*009c*/ 	.word	0xffffffff


	//   ....[2]....
        /*00a0*/ 	.word	0xffffffff


	//   ....[3]....
        /*00a4*/ 	.word	0xffffffff


	//   ....[4]....
        /*00a8*/ 	.word	0xffffffff


	//----- nvinfo : EIATTR_COOP_GROUP_INSTR_OFFSETS
	.align		4
.L_6301:
        /*00ac*/ 	.byte	0x04, 0x28
        /*00ae*/ 	.short	(.L_6303 - .L_6302)


	//   ....[0]....
.L_6302:
        /*00b0*/ 	.word	0x000004e0


	//   ....[1]....
        /*00b4*/ 	.word	0x00000500


	//   ....[2]....
        /*00b8*/ 	.word	0x00000530


	//   ....[3]....
        /*00bc*/ 	.word	0x00000550


	//   ....[4]....
        /*00c0*/ 	.word	0x00000570


	//----- nvinfo : EIATTR_EXIT_INSTR_OFFSETS
	.align		4
.L_6303:
        /*00c4*/ 	.byte	0x04, 0x1c
        /*00c6*/ 	.short	(.L_6305 - .L_6304)


	//   ....[0]....
.L_6304:
        /*00c8*/ 	.word	0x00000590


	//   ....[1]....
        /*00cc*/ 	.word	0x000007a0


	//   ....[2]....
        /*00d0*/ 	.word	0x000007e0
.L_6305:


//--------------------- .nv.info._ZN43_GLOBAL__N__9ae7fba5_10_SoftMax_cu_9f978f6321softmax_warp_backwardIN3c108BFloat16ES2_fLi7ELb0ELb0EEEvPT0_PKT_S7_iiiPKb --------------------------
	.section	.nv.info._ZN43_GLOBAL__N__9ae7fba5_10_SoftMax_cu_9f978f6321softmax_warp_backwardIN3c108BFloat16ES2_fLi7ELb0ELb0EEEvPT0_PKT_S7_iiiPKb,"",@"SHT_CUDA_INFO"
	.sectionflags	@""
	.align	4


	//----- nvinfo : EIATTR_CUDA_API_VERSION
	.align		4
        /*0000*/ 	.byte	0x04, 0x37
        /*0002*/ 	.short	(.L_6307 - .L_6306)
.L_6306:
        /*0004*/ 	.word	0x00000082


	//----- nvinfo : EIATTR_SW2861232_WAR
	.align		4
.L_6307:
        /*0008*/ 	.byte	0x01, 0x35
	.zero		2


	//----- nvinfo : EIATTR_PARAM_CBANK
	.align		4
        /*000c*/ 	.byte	0x04, 0x0a
        /*000e*/ 	.short	(.L_6309 - .L_6308)
	.align		4
.L_6308:
        /*0010*/ 	.word	index@(.nv.constant0._ZN43_GLOBAL__N__9ae7fba5_10_SoftMax_cu_9f978f6321softmax_warp_backwardIN3c108BFloat16ES2_fLi7ELb0ELb0EEEvPT0_PKT_S7_iiiPKb)
        /*0014*/ 	.short	0x0160
        /*0016*/ 	.short	0x0030


	//----- nvinfo : EIATTR_CBANK_PARAM_SIZE
	.align		4
.L_6309:
        /*0018*/ 	.byte	0x03, 0x19
        /*001a*/ 	.short	0x0030


	//----- nvinfo : EIATTR_KPARAM_INFO
	.align		4
        /*001c*/ 	.byte	0x04, 0x17
        /*001e*/ 	.short	(.L_6311 - .L_6310)
.L_6310:
        /*0020*/ 	.word	0x00000000
        /*0024*/ 	.short	0x0006
        /*0026*/ 	.short	0x0028
        /*0028*/ 	.byte	0x00, 0xf0, 0x21, 0x00


	//----- nvinfo : EIATTR_KPARAM_INFO
	.align		4
.L_6311:
        /*002c*/ 	.byte	0x04, 0x17
        /*002e*/ 	.short	(.L_6313 - .L_6312)
.L_6312:
        /*0030*/ 	.word	0x00000000
        /*0034*/ 	.short	0x0005
        /*0036*/ 	.short	0x0020
        /*0038*/ 	.byte	0x00, 0xf0, 0x11, 0x00


	//----- nvinfo : EIATTR_KPARAM_INFO
	.align		4
.L_6313:
        /*003c*/ 	.byte	0x04, 0x17
        /*003e*/ 	.short	(.L_6315 - .L_6314)
.L_6314:
        /*0040*/ 	.word	0x00000000
        /*0044*/ 	.short	0x0004
        /*0046*/ 	.short	0x001c
        /*0048*/ 	.byte	0x00, 0xf0, 0x11, 0x00


	//----- nvinfo : EIATTR_KPARAM_INFO
	.align		4
.L_6315:
        /*004c*/ 	.byte	0x04, 0x17
        /*004e*/ 	.short	(.L_6317 - .L_6316)
.L_6316:
        /*0050*/ 	.word	0x00000000
        /*0054*/ 	.short	0x0003
        /*0056*/ 	.short	0x0018
        /*0058*/ 	.byte	0x00, 0xf0, 0x11, 0x00


	//----- nvinfo : EIATTR_KPARAM_INFO
	.align		4
.L_6317:
        /*005c*/ 	.byte	0x04, 0x17
        /*005e*/ 	.short	(.L_6319 - .L_6318)
.L_6318:
        /*0060*/ 	.word	0x00000000
        /*0064*/ 	.short	0x0002
        /*0066*/ 	.short	0x0010
        /*0068*/ 	.byte	0x00, 0xf0, 0x21, 0x00


	//----- nvinfo : EIATTR_KPARAM_INFO
	.align		4
.L_6319:
        /*006c*/ 	.byte	0x04, 0x17
        /*006e*/ 	.short	(.L_6321 - .L_6320)
.L_6320:
        /*0070*/ 	.word	0x00000000
        /*0074*/ 	.short	0x0001
        /*0076*/ 	.short	0x0008
        /*0078*/ 	.byte	0x00, 0xf0, 0x21, 0x00


	//----- nvinfo : EIATTR_KPARAM_INFO
	.align		4
.L_6321:
        /*007c*/ 	.byte	0x04, 0x17
        /*007e*/ 	.short	(.L_6323 - .L_6322)
.L_6322:
        /*0080*/ 	.word	0x00000000
        /*0084*/ 	.short	0x0000
        /*0086*/ 	.short	0x0000
        /*0088*/ 	.byte	0x00, 0xf0, 0x21, 0x00


	//----- nvinfo : EIATTR_MAXREG_COUNT
	.align		4
.L_6323:
        /*008c*/ 	.byte	0x03, 0x1b
        /*008e*/ 	.short	0x00ff


	//----- nvinfo : EIATTR_MERCURY_ISA_VERSION
	.align		4
        /*0090*/ 	.byte	0x03, 0x5f
        /*0092*/ 	.short	0x0000


	//----- nvinfo : EIATTR_COOP_GROUP_MASK_REGIDS
	.align		4
        /*0094*/ 	.byte	0x04, 0x29
        /*0096*/ 	.short	(.L_6325 - .L_6324)


	//   ....[0]....
.L_6324:
        /*0098*/ 	.word	0xffffffff


	//   ....[1]....
        /*009c*/ 	.word	0xffffffff


	//   ....[2]....
        /*00a0*/ 	.word	0xffffffff


	//   ....[3]....
        /*00a4*/ 	.word	0xffffffff


	//   ....[4]....
        /*00a8*/ 	.word	0xffffffff


	//   ....[5]....
        /*00ac*/ 	.word	0xffffffff


	//   ....[6]....
        /*00b0*/ 	.word	0xffffffff


	//   ....[7]....
        /*00b4*/ 	.word	0xffffffff


	//   ....[8]....
        /*00b8*/ 	.word	0xffffffff


	//   ....[9]....
        /*00bc*/ 	.word	0xffffffff


	//----- nvinfo : EIATTR_COOP_GROUP_INSTR_OFFSETS
	.align		4
.L_6325:
        /*00c0*/ 	.byte	0x04, 0x28
        /*00c2*/ 	.short	(.L_6327 - .L_6326)


	//   ....[0]....
.L_6326:
        /*00c4*/ 	.word	0x00000510


	//   ....[1]....
        /*00c8*/ 	.word	0x00000550


	//   ....[2]....
        /*00cc*/ 	.word	0x000005f0


	//   ....[3]....
        /*00d0*/ 	.word	0x00000620


	//   ....[4]....
        /*00d4*/ 	.word	0x00000630


	//   ....[5]....
        /*00d8*/ 	.word	0x00000660


	//   ....[6]....
        /*00dc*/ 	.word	0x00000680


	//   ....[7]....
        /*00e0*/ 	.word	0x000006a0


	//   ....[8]....
        /*00e4*/ 	.word	0x000006b0


	//   ....[9]....
        /*00e8*/ 	.word	0x000006d0


	//----- nvinfo : EIATTR_EXIT_INSTR_OFFSETS
	.align		4
.L_6327:
        /*00ec*/ 	.byte	0x04, 0x1c
        /*00ee*/ 	.short	(.L_6329 - .L_6328)


	//   ....[0]....
.L_6328:
        /*00f0*/ 	.word	0x00000700


	//   ....[1]....
        /*00f4*/ 	.word	0x00000840


	//   ....[2]....
        /*00f8*/ 	.word	0x00000900


	//   ....[3]....
        /*00fc*/ 	.word	0x00000940
.L_6329:


//--------------------- .nv.info._ZN43_GLOBAL__N__9ae7fba5_10_SoftMax_cu_9f978f6321softmax_warp_backwardIN3c108BFloat16ES2_fLi6ELb0ELb0EEEvPT0_PKT_S7_iiiPKb --------------------------
	.section	.nv.info._ZN43_GLOBAL__N__9ae7fba5_10_SoftMax_cu_9f978f6321softmax_warp_backwardIN3c108BFloat16ES2_fLi6ELb0ELb0EEEvPT0_PKT_S7_iiiPKb,"",@"SHT_CUDA_INFO"
	.sectionflags	@""
	.align	4


	//----- nvinfo : EIATTR_CUDA_API_VERSION
	.align		4
        /*0000*/ 	.byte	0x04, 0x37
        /*0002*/ 	.short	(.L_6331 - .L_6330)
.L_6330:
        /*0004*/ 	.word	0x00000082


	//----- nvinfo : EIATTR_SW2861232_WAR
	.align		4
.L_6331:
        /*0008*/ 	.byte	0x01, 0x35
	.zero		2


	//----- nvinfo : EIATTR_PARAM_CBANK
	.align		4
        /*000c*/ 	.byte	0x04, 0x0a
        /*000e*/ 	.short	(.L_6333 - .L_6332)
	.align		4
.L_6332:
        /*0010*/ 	.word	index@(.nv.constant0._ZN43_GLOBAL__N__9ae7fba5_10_SoftMax_cu_9f978f6321softmax_warp_backwardIN3c108BFloat16ES2_fLi6ELb0ELb0EEEvPT0_PKT_S7_iiiPKb)
        /*0014*/ 	.short	0x0160
        /*0016*/ 	.short	0x0030


	//----- nvinfo : EIATTR_CBANK_PARAM_SIZE
	.align		4
.L_6333:
        /*0018*/ 	.byte	0x03, 0x19
        /*001a*/ 	.short	0x0030


	//----- nvinfo : EIATTR_KPARAM_INFO
	.align		4
        /*001c*/ 	.byte	0x04, 0x17
        /*001e*/ 	.short	(.L_6335 - .L_6334)
.L_6334:
        /*0020*/ 	.word	0x00000000
        /*0024*/ 	.short	0x0006
        /*0026*/ 	.short	0x0028
        /*0028*/ 	.byte	0x00, 0xf0, 0x21, 0x00


	//----- nvinfo : EIATTR_KPARAM_INFO
	.align		4
.L_6335:
        /*002c*/ 	.byte	0x04, 0x17
        /*002e*/ 	.short	(.L_6337 - .L_6336)
.L_6336:
        /*0030*/ 	.word	0x00000000
        /*0034*/ 	.short	0x0005
        /*0036*/ 	.short	0x0020
        /*0038*/ 	.byte	0x00, 0xf0, 0x11, 0x00


	//----- nvinfo : EIATTR_KPARAM_INFO
	.align		4
.L_6337:
        /*003c*/ 	.byte	0x04, 0x17
        /*003e*/ 	.short	(.L_6339 - .L_6338)
.L_6338:
        /*0040*/ 	.word	0x00000000
        /*0044*/ 	.short	0x0004
        /*0046*/ 	.short	0x001c
        /*0048*/ 	.byte	0x00, 0xf0, 0x11, 0x00


	//----- nvinfo : EIATTR_KPARAM_INFO
	.align		4
.L_6339:
        /*004c*/ 	.byte	0x04, 0x17
        /*004e*/ 	.short	(.L_6341 - .L_6340)
.L_6340:
        /*0050*/ 	.word	0x00000000
        /*0054*/ 	.short	0x0003
        /*0056*/ 	.short	0x0018
        /*0058*/ 	.byte	0x00, 0xf0, 0x11, 0x00


	//----- nvinfo : EIATTR_KPARAM_INFO
	.align		4
.L_6341:
        /*005c*/ 	.byte	0x04, 0x17
        /*005e*/ 	.short	(.L_6343 - .L_6342)
.L_6342:
        /*0060*/ 	.word	0x00000000
        /*0064*/ 	.short	0x0002
        /*0066*/ 	.short	0x0010
        /*0068*/ 	.byte	0x00, 0xf0, 0x21, 0x00


	//----- nvinfo : EIATTR_KPARAM_INFO
	.align		4
.L_6343:
        /*006c*/ 	.byte	0x04, 0x17
        /*006e*/ 	.short	(.L_6345 - .L_6344)
.L_6344:
        /*0070*/ 	.word	0x00000000
        /*0074*/ 	.short	0x0001
        /*0076*/ 	.short	0x0008
        /*0078*/ 	.byte	0x00, 0xf0, 0x21, 0x00


	//----- nvinfo : EIATTR_KPARAM_INFO
	.align		4
.L_6345:
        /*007c*/ 	.byte	0x04, 0x17
        /*007e*/ 	.short	(.L_6347 - .L_6346)
.L_6346:
        /*0080*/ 	.word	0x00000000
        /*0084*/ 	.short	0x0000
        /*0086*/ 	.short	0x0000
        /*0088*/ 	.byte	0x00, 0xf0, 0x21, 0x00


	//----- nvinfo : EIATTR_MAXREG_COUNT
	.align		4
.L_6347:
        /*008c*/ 	.byte	0x03, 0x1b
        /*008e*/ 	.short	0x00ff


	//----- nvinfo : EIATTR_MERCURY_ISA_VERSION
	.align		4
        /*0090*/ 	.byte	0x03, 0x5f
        /*0092*/ 	.short	0x0000


	//----- nvinfo : EIATTR_COOP_GROUP_MASK_REGIDS
	.align		4
        /*0094*/ 	.byte	0x04, 0x29
        /*0096*/ 	.short	(.L_6349 - .L_6348)


	//   ....[0]....
.L_6348:
        /*0098*/ 	.word	0xffffffff


	//   ....[1]....
        /*009c*/ 	.word	0xffffffff


	//   ....[2]....
        /*00a0*/ 	.word	0xffffffff


	//   ....[3]....
        /*00a4*/ 	.word	0xffffffff


	//   ....[4]....
        /*00a8*/ 	.word	0xffffffff


	//   ....[5]....
        /*00ac*/ 	.word	0xffffffff


	//   ....[6]....
        /*00b0*/ 	.word	0xffffffff


	//   ....[7]....
        /*00b4*/ 	.word	0xffffffff


	//   ....[8]....
        /*00b8*/ 	.word	0xffffffff


	//   ....[9]....
        /*00bc*/ 	.word	0xffffffff


	//----- nvinfo : EIATTR_COOP_GROUP_INSTR_OFFSETS
	.align		4
.L_6349:
        /*00c0*/ 	.byte	0x04, 0x28
        /*00c2*/ 	.short	(.L_6351 - .L_6350)


	//   ....[0]....
.L_6350:
        /*00c4*/ 	.word	0x00000360


	//   ....[1]....
        /*00c8*/ 	.word	0x00000370


	//   ....[2]....
        /*00cc*/ 	.word	0x000003a0


	//   ....[3]....
        /*00d0*/ 	.word	0x000003b0


	//   ....[4]....
        /*00d4*/ 	.word	0x000003e0


	//   ....[5]....
        /*00d8*/ 	.word	0x000003f0


	//   ....[6]....
        /*00dc*/ 	.word	0x00000420


	//   ....[7]....
        /*00e0*/ 	.word	0x00000430


	//   ....[8]....
        /*00e4*/ 	.word	0x00000460


	//   ....[9]....
        /*00e8*/ 	.word	0x00000470


	//----- nvinfo : EIATTR_EXIT_INSTR_OFFSETS
	.align		4
.L_6351:
        /*00ec*/ 	.byte	0x04, 0x1c
        /*00ee*/ 	.short	(.L_6353 - .L_6352)


	//   ....[0]....
.L_6352:
        /*00f0*/ 	.word	0x00000480


	//   ....[1]....
        /*00f4*/ 	.word	0x000005c0


	//   ....[2]....
        /*00f8*/ 	.word	0x00000640


	//   ....[3]....
        /*00fc*/ 	.word	0x00000680
.L_6353:


//--------------------- .nv.info._ZN43_GLOBAL__N__9ae7fba5_10_SoftMax_cu_9f978f6321softmax_warp_backwardIN3c108BFloat16ES2_fLi5ELb0ELb0EEEvPT0_PKT_S7_iiiPKb --------------------------
	.section	.nv.info._ZN43_GLOBAL__N__9ae7fba5_10_SoftMax_cu_9f978f6321softmax_warp_backwardIN3c108BFloat16ES2_fLi5ELb0ELb0EEEvPT0_PKT_S7_iiiPKb,"",@"SHT_CUDA_INFO"
	.sectionflags	@""
	.align	4


	//----- nvinfo : EIATTR_CUDA_API_VERSION
	.align		4
        /*0000*/ 	.byte	0x04, 0x37
        /*0002*/ 	.short	(.L_6355 - .L_6354)
.L_6354:
        /*0004*/ 	.word	0x00000082


	//----- nvinfo : EIATTR_SW2861232_WAR
	.align		4
.L_6355:
        /*0008*/ 	.byte	0x01, 0x35
	.zero		2


	//----- nvinfo : EIATTR_PARAM_CBANK
	.align		4
        /*000c*/ 	.byte	0x04, 0x0a
        /*000e*/ 	.short	(.L_6357 - .L_6356)
	.align		4
.L_6356:
        /*0010*/ 	.word	index@(.nv.constant0._ZN43_GLOBAL__N__9ae7fba5_10_SoftMax_cu_9f978f6321softmax_warp_backwardIN3c108BFloat16ES2_fLi5ELb0ELb0EEEvPT0_PKT_S7_iiiPKb)
        /*0014*/ 	.short	0x0160
        /*0016*/ 	.short	0x0030


	//----- nvinfo : EIATTR_CBANK_PARAM_SIZE
	.align		4
.L_6357:
        /*0018*/ 	.byte	0x03, 0x19
        /*001a*/ 	.short	0x0030


	//----- nvinfo : EIATTR_KPARAM_INFO
	.align		4
        /*001c*/ 	.byte	0x04, 0x17
        /*001e*/ 	.short	(.L_6359 - .L_6358)
.L_6358:
        /*0020*/ 	.word	0x00000000
        /*0024*/ 	.short	0x0006
        /*0026*/ 	.short	0x0028
        /*0028*/ 	.byte	0x00, 0xf0, 0x21, 0x00


	//----- nvinfo : EIATTR_KPARAM_INFO
	.align		4
.L_6359:
        /*002c*/ 	.byte	0x04, 0x17
        /*002e*/ 	.short	(.L_6361 - .L_6360)
.L_6360:
        /*0030*/ 	.word	0x00000000
        /*0034*/ 	.short	0x0005
        /*0036*/ 	.short	0x0020
        /*0038*/ 	.byte	0x00, 0xf0, 0x11, 0x00


	//----- nvinfo : EIATTR_KPARAM_INFO
	.align		4
.L_6361:
        /*003c*/ 	.byte	0x04, 0x17
        /*003e*/ 	.short	(.L_6363 - .L_6362)
.L_6362:
        /*0040*/ 	.word	0x00000000
        /*0044*/ 	.short	0x0004
        /*0046*/ 	.short	0x001c
        /*0048*/ 	.byte	0x00, 0xf0, 0x11, 0x00


	//----- nvinfo : EIATTR_KPARAM_INFO
	.align		4
.L_6363:
        /*004c*/ 	.byte	0x04, 0x17
        /*004e*/ 	.short	(.L_6365 - .L_6364)
.L_6364:
        /*0050*/ 	.word	0x00000000
        /*0054*/ 	.short	0x0003
        /*0056*/ 	.short	0x0018
        /*0058*/ 	.byte	0x00, 0xf0, 0x11, 0x00


	//----- nvinfo : EIATTR_KPARAM_INFO
	.align		4
.L_6365:
        /*005c*/ 	.byte	0x04, 0x17
        /*005e*/ 	.short	(.L_6367 - .L_6366)
.L_6366:
        /*0060*/ 	.word	0x00000000
        /*0064*/ 	.short	0x0002
        /*0066*/ 	.short	0x0010
        /*0068*/ 	.byte	0x00, 0xf0, 0x21, 0x00


	//----- nvinfo : EIATTR_KPARAM_INFO
	.align		4
.L_6367:
        /*006c*/ 	.byte	0x04, 0x17
        /*006e*/ 	.short	(.L_6369 - .L_6368)
.L_6368:
        /*0070*/ 	.word	0x00000000
        /*0074*/ 	.short	0x0001
        /*0076*/ 	.short	0x0008
        /*0078*/ 	.byte	0x00, 0xf0, 0x21, 0x00


	//----- nvinfo : EIATTR_KPARAM_INFO
	.align		4
.L_6369:
        /*007c*/ 	.byte	0x04, 0x17
        /*007e*/ 	.short	(.L_6371 - .L_6370)
.L_6370:
        /*0080*/ 	.word	0x00000000
        /*0084*/ 	.short	0x0000
        /*0086*/ 	.short	0x0000
        /*0088*/ 	.byte	0x00, 0xf0, 0x21, 0x00


	//----- nvinfo : EIATTR_MAXREG_COUNT
	.align		4
.L_6371:
        /*008c*/ 	.byte	0x03, 0x1b
        /*008e*/ 	.short	0x00ff


	//----- nvinfo : EIATTR_MERCURY_ISA_VERSION
	.align		4
        /*0090*/ 	.byte	0x03, 0x5f
        /*0092*/ 	.short	0x0000


	//----- nvinfo : EIATTR_COOP_GROUP_MASK_REGIDS
	.align		4
        /*0094*/ 	.byte	0x04, 0x29
        /*0096*/ 	.short	(.L_6373 - .L_6372)


	//   ....[0]....
.L_6372:
        /*0098*/ 	.word	0xffffffff


	//   ....[1]....
        /*009c*/ 	.word	0xffffffff


	//   ....[2]....
        /*00a0*/ 	.word	0xffffffff


	//   ....[3]....
        /*00a4*/ 	.word	0xffffffff


	//   ....[4]....
        /*00a8*/ 	.word	0xffffffff


	//   ....[5]....
        /*00ac*/ 	.word	0xffffffff


	//   ....[6]....
        /*00b0*/ 	.word	0xffffffff


	//   ....[7]....
        /*00b4*/ 	.word	0xffffffff


	//   ....[8]....
        /*00b8*/ 	.word	0xffffffff


	//   ....[9]....
        /*00bc*/ 	.word	0xffffffff


	//----- nvinfo : EIATTR_COOP_GROUP_INSTR_OFFSETS
	.align		4
.L_6373:
        /*00c0*/ 	.byte	0x04, 0x28
        /*00c2*/ 	.short	(.L_6375 - .L_6374)


	//   ....[0]....
.L_6374:
        /*00c4*/ 	.word	0x000002b0


	//   ....[1]....
        /*00c8*/ 	.word	0x000002d0


	//   ....[2]....
        /*00cc*/ 	.word	0x000002f0


	//   ....[3]....
        /*00d0*/ 	.word	0x00000310


	//   ....[4]....
        /*00d4*/ 	.word	0x00000330


	//   ....[5]....
        /*00d8*/ 	.word	0x00000350


	//   ....[6]....
        /*00dc*/ 	.word	0x00000370


	//   ....[7]....
        /*00e0*/ 	.word	0x00000390


	//   ....[8]....
        /*00e4*/ 	.word	0x000003b0


	//   ....[9]....
        /*00e8*/ 	.word	0x000003d0


	//----- nvinfo : EIATTR_EXIT_INSTR_OFFSETS
	.align		4
.L_6375:
        /*00ec*/ 	.byte	0x04, 0x1c
        /*00ee*/ 	.short	(.L_6377 - .L_6376)


	//   ....[0]....
.L_6376:
        /*00f0*/ 	.word	0x000003e0


	//   ....[1]....
        /*00f4*/ 	.word	0x000004c0


	//   ....[2]....
        /*00f8*/ 	.word	0x000004d0


	//   ....[3]....
        /*00fc*/ 	.word	0x00000560
.L_6377:


//--------------------- .nv.info._ZN43_GLOBAL__N__9ae7fba5_10_SoftMax_cu_9f978f6321softmax_warp_backwardIN3c108BFloat16ES2_fLi4ELb0ELb0EEEvPT0_PKT_S7_iiiPKb --------------------------
	.section	.nv.info._ZN43_GLOBAL__N__9ae7fba5_10_SoftMax_cu_9f978f6321softmax_warp_backwardIN3c108BFloat16ES2_fLi4ELb0ELb0EEEvPT0_PKT_S7_iiiPKb,"",@"SHT_CUDA_INFO"
	.sectionflags	@""
	.align	4


	//----- nvinfo : EIATTR_CUDA_API_VERSION
	.align		4
        /*0000*/ 	.byte	0x04, 0x37
        /*0002*/ 	.short	(.L_6379 - .L_6378)
.L_6378:
        /*0004*/ 	.word	0x00000082


	//----- nvinfo : EIATTR_SW2861232_WAR
	.align		4
.L_6379:
        /*0008*/ 	.byte	0x01, 0x35
	.zero		2


	//----- nvinfo : EIATTR_PARAM_CBANK
	.align		4
        /*000c*/ 	.byte	0x04, 0x0a
        /*000e*/ 	.short	(.L_6381 - .L_6380)
	.align		4
.L_6380:
        /*0010*/ 	.word	index@(.nv.constant0._ZN43_GLOBAL__N__9ae7fba5_10_SoftMax_cu_9f978f6321softmax_warp_backwardIN3c108BFloat16ES2_fLi4ELb0ELb0EEEvPT0_PKT_S7_iiiPKb)
        /*0014*/ 	.short	0x0160
        /*0016*/ 	.short	0x0030


	//----- nvinfo : EIATTR_CBANK_PARAM_SIZE
	.align		4
.L_6381:
        /*0018*/ 	.byte	0x03, 0x19
        /*001a*/ 	.short	0x0030


	//----- nvinfo : EIATTR_KPARAM_INFO
	.align		4
        /*001c*/ 	.byte	0x04, 0x17
        /*001e*/ 	.short	(.L_6383 - .L_6382)
.L_6382:
        /*0020*/ 	.word	0x00000000
        /*0024*/ 	.short	0x0006
        /*0026*/ 	.short	0x0028
        /*0028*/ 	.byte	0x00, 0xf0, 0x21, 0x00


	//----- nvinfo : EIATTR_KPARAM_INFO
	.align		4
.L_6383:
        /*002c*/ 	.byte	0x04, 0x17
        /*002e*/ 	.short	(.L_6385 - .L_6384)
.L_6384:
        /*0030*/ 	.word	0x00000000
        /*0034*/ 	.short	0x0005
        /*0036*/ 	.short	0x0020
        /*0038*/ 	.byte	0x00, 0xf0, 0x11, 0x00


	//----- nvinfo : EIATTR_KPARAM_INFO
	.align		4
.L_6385:
        /*003c*/ 	.byte	0x04, 0x17
        /*003e*/ 	.short	(.L_6387 - .L_6386)
.L_6386:
        /*0040*/ 	.word	0x00000000
        /*0044*/ 	.short	0x0004
        /*0046*/ 	.short	0x001c
        /*0048*/ 	.byte	0x00, 0xf0, 0x11, 0x00


	//----- nvinfo : EIATTR_KPARAM_INFO
	.align		4
.L_6387:
        /*004c*/ 	.byte	0x04, 0x17
        /*004e*/ 	.short	(.L_6389 - .L_6388)
.L_6388:
        /*0050*/ 	.word	0x00000000
        /*0054*/ 	.short	0x0003
        /*0056*/ 	.short	0x0018
        /*0058*/ 	.byte	0x00, 0xf0, 0x11, 0x00


	//----- nvinfo : EIATTR_KPARAM_INFO
	.align		4
.L_6389:
        /*005c*/ 	.byte	0x04, 0x17
        /*005e*/ 	.short	(.L_6391 - .L_6390)
.L_6390:
        /*0060*/ 	.word	0x00000000
        /*0064*/ 	.short	0x0002
        /*0066*/ 	.short	0x0010
        /*0068*/ 	.byte	0x00, 0xf0, 0x21, 0x00


	//----- nvinfo : EIATTR_KPARAM_INFO
	.align		4
.L_6391:
        /*006c*/ 	.byte	0x04, 0x17
        /*006e*/ 	.short	(.L_6393 - .L_6392)
.L_6392:
        /*0070*/ 	.word	0x00000000
        /*0074*/ 	.short	0x0001
        /*0076*/ 	.short	0x0008
        /*0078*/ 	.byte	0x00, 0xf0, 0x21, 0x00


	//----- nvinfo : EIATTR_KPARAM_INFO
	.align		4
.L_6393:
        /*007c*/ 	.byte	0x04, 0x17
        /*007e*/ 	.short	(.L_6395 - .L_6394)
.L_6394:
        /*0080*/ 	.word	0x00000000
        /*0084*/ 	.short	0x0000
        /*0086*/ 	.short	0x0000
        /*0088*/ 	.byte	0x00, 0xf0, 0x21, 0x00


	//----- nvinfo : EIATTR_MAXREG_COUNT
	.align		4
.L_6395:
        /*008c*/ 	.byte	0x03, 0x1b
        /*008e*/ 	.short	0x00ff


	//----- nvinfo : EIATTR_MERCURY_ISA_VERSION
	.align		4
        /*0090*/ 	.byte	0x03, 0x5f
        /*0092*/ 	.short	0x0000


	//----- nvinfo : EIATTR_COOP_GROUP_MASK_REGIDS
	.align		4
        /*0094*/ 	.byte	0x04, 0x29
        /*0096*/ 	.short	(.L_6397 - .L_6396)


	//   ....[0]....
.L_6396:
        /*0098*/ 	.word	0xffffffff


	//   ....[1]....
        /*009c*/ 	.word	0xffffffff


	//   ....[2]....
        /*00a0*/ 	.word	0xffffffff


	//   ....[3]....
        /*00a4*/ 	.word	0xffffffff


	//   ....[4]....
        /*00a8*/ 	.word	0xffffffff


	//   ....[5]....
        /*00ac*/ 	.word	0xffffffff


	//   ....[6]....
        /*00b0*/ 	.word	0xffffffff


	//   ....[7]....
        /*00b4*/ 	.word	0xffffffff


	//----- nvinfo : EIATTR_COOP_GROUP_INSTR_OFFSETS
	.align		4
.L_6397:
        /*00b8*/ 	.byte	0x04, 0x28
        /*00ba*/ 	.short	(.L_6399 - .L_6398)


	//   ....[0]....
.L_6398:
        /*00bc*/ 	.word	0x000002b0


	//   ....[1]....
        /*00c0*/ 	.word	0x000002d0


	//   ....[2]....
        /*00c4*/ 	.word	0x000002f0


	//   ....[3]....
        /*00c8*/ 	.word	0x00000310


	//   ....[4]....
        /*00cc*/ 	.word	0x00000330


	//   ....[5]....
        /*00d0*/ 	.word	0x00000350


	//   ....[6]....
        /*00d4*/ 	.word	0x00000370


	//   ....[7]....
        /*00d8*/ 	.word	0x00000390


	//----- nvinfo : EIATTR_EXIT_INSTR_OFFSETS
	.align		4
.L_6399:
        /*00dc*/ 	.byte	0x04, 0x1c
        /*00de*/ 	.short	(.L_6401 - .L_6400)


	//   ....[0]....
.L_6400:
        /*00e0*/ 	.word	0x000003a0


	//   ....[1]....
        /*00e4*/ 	.word	0x00000480


	//   ....[2]....
        /*00e8*/ 	.word	0x00000490


	//   ....[3]....
        /*00ec*/ 	.word	0x00000520
.L_6401:


//--------------------- .nv.info._ZN43_GLOBAL__N__9ae7fba5_10_SoftMax_cu_9f978f6321softmax_warp_backwardIN3c108BFloat16ES2_fLi3ELb0ELb0EEEvPT0_PKT_S7_iiiPKb --------------------------
	.section	.nv.info._ZN43_GLOBAL__N__9ae7fba5_10_SoftMax_cu_9f978f6321softmax_warp_backwardIN3c108BFloat16ES2_fLi3ELb0ELb0EEEvPT0_PKT_S7_iiiPKb,"",@"SHT_CUDA_INFO"
	.sectionflags	@""
	.align	4


	//----- nvinfo : EIATTR_CUDA_API_VERSION
	.align		4
        /*0000*/ 	.byte	0x04, 0x37
        /*0002*/ 	.short	(.L_6403 - .L_6402)
.L_6402:
        /*0004*/ 	.word	0x00000082


	//----- nvinfo : EIATTR_SW2861232_WAR
	.align		4
.L_6403:
        /*0008*/ 	.byte	0x01, 0x35
	.zero		2


	//----- nvinfo : EIATTR_PARAM_CBANK
	.align		4
        /*000c*/ 	.byte	0x04, 0x0a
        /*000e*/ 	.short	(.L_6405 - .L_6404)
	.align		4
.L_6404:
        /*0010*/ 	.word	index@(.nv.constant0._ZN43_GLOBAL__N__9ae7fba5_10_SoftMax_cu_9f978f6321softmax_warp_backwardIN3c108BFloat16ES2_fLi3ELb0ELb0EEEvPT0_PKT_S7_iiiPKb)
        /*0014*/ 	.short	0x0160
        /*0016*/ 	.short	0x0030


	//----- nvinfo : EIATTR_CBANK_PARAM_SIZE
	.align		4
.L_6405:
        /*0018*/ 	.byte	0x03, 0x19
        /*001a*/ 	.short	0x0030


	//----- nvinfo : EIATTR_KPARAM_INFO
	.align		4
        /*001c*/ 	.byte	0x04, 0x17
        /*001e*/ 	.short	(.L_6407 - .L_6406)
.L_6406:
        /*0020*/ 	.word	0x00000000
        /*0024*/ 	.short	0x0006
        /*0026*/ 	.short	0x0028
        /*0028*/ 	.byte	0x00, 0xf0, 0x21, 0x00


	//----- nvinfo : EIATTR_KPARAM_INFO
	.align		4
.L_6407:
        /*002c*/ 	.byte	0x04, 0x17
        /*002e*/ 	.short	(.L_6409 - .L_6408)
.L_6408:
        /*0030*/ 	.word	0x00000000
        /*0034*/ 	.short	0x0005
        /*0036*/ 	.short	0x0020
        /*0038*/ 	.byte	0x00, 0xf0, 0x11, 0x00


	//----- nvinfo : EIATTR_KPARAM_INFO
	.align		4
.L_6409:
        /*003c*/ 	.byte	0x04, 0x17
        /*003e*/ 	.short	(.L_6411 - .L_6410)
.L_6410:
        /*0040*/ 	.word	0x00000000
        /*0044*/ 	.short	0x0004
        /*0046*/ 	.short	0x001c
        /*0048*/ 	.byte	0x00, 0xf0, 0x11, 0x00


	//----- nvinfo : EIATTR_KPARAM_INFO
	.align		4
.L_6411:
        /*004c*/ 	.byte	0x04, 0x17
        /*004e*/ 	.short	(.L_6413 - .L_6412)
.L_6412:
        /*0050*/ 	.word	0x00000000
        /*0054*/ 	.short	0x0003
        /*0056*/ 	.short	0x0018
        /*0058*/ 	.byte	0x00, 0xf0, 0x11, 0x00


	//----- nvinfo : EIATTR_KPARAM_INFO
	.align		4
.L_6413:
        /*005c*/ 	.byte	0x04, 0x17
        /*005e*/ 	.short	(.L_6415 - .L_6414)
.L_6414:
        /*0060*/ 	.word	0x00000000
        /*0064*/ 	.short	0x0002
        /*0066*/ 	.short	0x0010
        /*0068*/ 	.byte	0x00, 0xf0, 0x21, 0x00


	//----- nvinfo : EIATTR_KPARAM_INFO
	.align		4
.L_6415:
        /*006c*/ 	.byte	0x04, 0x17
        /*006e*/ 	.short	(.L_6417 - .L_6416)
.L_6416:
        /*0070*/ 	.word	0x00000000
        /*0074*/ 	.short	0x0001
        /*0076*/ 	.short	0x0008
        /*0078*/ 	.byte	0x00, 0xf0, 0x21, 0x00


	//----- nvinfo : EIATTR_KPARAM_INFO
	.align		4
.L_6417:
        /*007c*/ 	.byte	0x04, 0x17
        /*007e*/ 	.short	(.L_6419 - .L_6418)
.L_6418:
        /*0080*/ 	.word	0x00000000
        /*0084*/ 	.short	0x0000
        /*0086*/ 	.short	0x0000
        /*0088*/ 	.byte	0x00, 0xf0, 0x21, 0x00


	//----- nvinfo : EIATTR_MAXREG_COUNT
	.align		4
.L_6419:
        /*008c*/ 	.byte	0x03, 0x1b
        /*008e*/ 	.short	0x00ff


	//----- nvinfo : EIATTR_MERCURY_ISA_VERSION
	.align		4
        /*0090*/ 	.byte	0x03, 0x5f
        /*0092*/ 	.short	0x0000


	//----- nvinfo : EIATTR_COOP_GROUP_MASK_REGIDS
	.align		4
        /*0094*/ 	.byte	0x04, 0x29
        /*0096*/ 	.short	(.L_6421 - .L_6420)


	//   ....[0]....
.L_6420:
        /*0098*/ 	.word	0xffffffff


	//   ....[1]....
        /*009c*/ 	.word	0xffffffff


	//   ....[2]....
        /*00a0*/ 	.word	0xffffffff


	//   ....[3]....
        /*00a4*/ 	.word	0xffffffff


	//   ....[4]....
        /*00a8*/ 	.word	0xffffffff


	//   ....[5]....
        /*00ac*/ 	.word	0xffffffff


	//----- nvinfo : EIATTR_COOP_GROUP_INSTR_OFFSETS
	.align		4
.L_6421:
        /*00b0*/ 	.byte	0x04, 0x28
        /*00b2*/ 	.short	(.L_6423 - .L_6422)


	//   ....[0]....
.L_6422:
        /*00b4*/ 	.word	0x000002b0


	//   ....[1]....
        /*00b8*/ 	.word	0x000002d0


	//   ....[2]....
        /*00bc*/ 	.word	0x000002f0


	//   ....[3]....
        /*00c0*/ 	.word	0x00000310


	//   ....[4]....
        /*00c4*/ 	.word	0x00000330


	//   ....[5]....
        /*00c8*/ 	.word	0x00000350


	//----- nvinfo : EIATTR_EXIT_INSTR_OFFSETS
	.align		4
.L_6423:
        /*00cc*/ 	.byte	0x04, 0x1c
        /*00ce*/ 	.short	(.L_6425 - .L_6424)


	//   ....[0]....
.L_6424:
        /*00d0*/ 	.word	0x00000360


	//   ....[1]....
        /*00d4*/ 	.word	0x00000440


	//   ....[2]....
        /*00d8*/ 	.word	0x00000450


	//   ....[3]....
        /*00dc*/ 	.word	0x000004e0
.L_6425:


//--------------------- .nv.info._ZN43_GLOBAL__N__9ae7fba5_10_SoftMax_cu_9f978f6321softmax_warp_backwardIN3c108BFloat16ES2_fLi2ELb0ELb0EEEvPT0_PKT_S7_iiiPKb --------------------------
	.section	.nv.info._ZN43_GLOBAL__N__9ae7fba5_10_SoftMax_cu_9f978f6321softmax_warp_backwardIN3c108BFloat16ES2_fLi2ELb0ELb0EEEvPT0_PKT_S7_iiiPKb,"",@"SHT_CUDA_INFO"
	.sectionflags	@""
	.align	4


	//----- nvinfo : EIATTR_CUDA_API_VERSION
	.align		4
        /*0000*/ 	.byte	0x04, 0x37
        /*0002*/ 	.short	(.L_6427 - .L_6426)
.L_6426:
        /*0004*/ 	.word	0x00000082


	//----- nvinfo : EIATTR_SW2861232_WAR
	.align		4
.L_6427:
        /*0008*/ 	.byte	0x01, 0x35
	.zero		2


	//----- nvinfo : EIATTR_PARAM_CBANK
	.align		4
        /*000c*/ 	.byte	0x04, 0x0a
        /*000e*/ 	.short	(.L_6429 - .L_6428)
	.align		4
.L_6428:
        /*0010*/ 	.word	index@(.nv.constant0._ZN43_GLOBAL__N__9ae7fba5_10_SoftMax_cu_9f978f6321softmax_warp_backwardIN3c108BFloat16ES2_fLi2ELb0ELb0EEEvPT0_PKT_S7_iiiPKb)
        /*0014*/ 	.short	0x0160
        /*0016*/ 	.short	0x0030


	//----- nvinfo : EIATTR_CBANK_PARAM_SIZE
	.align		4
.L_6429:
        /*0018*/ 	.byte	0x03, 0x19
        /*001a*/ 	.short	0x0030


	//----- nvinfo : EIATTR_KPARAM_INFO
	.align		4
        /*001c*/ 	.byte	0x04, 0x17
        /*001e*/ 	.short	(.L_6431 - .L_6430)
.L_6430:
        /*0020*/ 	.word	0x00000000
        /*0024*/ 	.short	0x0006
        /*0026*/ 	.short	0x0028
        /*0028*/ 	.byte	0x00, 0xf0, 0x21, 0x00


	//----- nvinfo : EIATTR_KPARAM_INFO
	.align		4
.L_6431:
        /*002c*/ 	.byte	0x04, 0x17
        /*002e*/ 	.short	(.L_6433 - .L_6432)
.L_6432:
        /*0030*/ 	.word	0x00000000
        /*0034*/ 	.short	0x0005
        /*0036*/ 	.short	0x0020
        /*0038*/ 	.byte	0x00, 0xf0, 0x11, 0x00


	//----- nvinfo : EIATTR_KPARAM_INFO
	.align		4
.L_6433:
        /*003c*/ 	.byte	0x04, 0x17
        /*003e*/ 	.short	(.L_6435 - .L_6434)
.L_6434:
        /*0040*/ 	.word	0x00000000
        /*0044*/ 	.short	0x0004
        /*0046*/ 	.short	0x001c
        /*0048*/ 	.byte	0x00, 0xf0, 0x11, 0x00


	//----- nvinfo : EIATTR_KPARAM_INFO
	.align		4
.L_6435:
        /*004c*/ 	.byte	0x04, 0x17
        /*004e*/ 	.short	(.L_6437 - .L_6436)
.L_6436:
        /*0050*/ 	.word	0x00000000
        /*0054*/ 	.short	0x0003
        /*0056*/ 	.short	0x0018
        /*0058*/ 	.byte	0x00, 0xf0, 0x11, 0x00


	//----- nvinfo : EIATTR_KPARAM_INFO
	.align		4
.L_6437:
        /*005c*/ 	.byte	0x04, 0x17
        /*005e*/ 	.short	(.L_6439 - .L_6438)
.L_6438:
        /*0060*/ 	.word	0x00000000
        /*0064*/ 	.short	0x0002
        /*0066*/ 	.short	0x0010
        /*0068*/ 	.byte	0x00, 0xf0, 0x21, 0x00


	//----- nvinfo : EIATTR_KPARAM_INFO
	.align		4
.L_6439:
        /*006c*/ 	.byte	0x04, 0x17
        /*006e*/ 	.short	(.L_6441 - .L_6440)
.L_6440:
        /*0070*/ 	.word	0x00000000
        /*0074*/ 	.short	0x0001
        /*0076*/ 	.short	0x0008
        /*0078*/ 	.byte	0x00, 0xf0, 0x21, 0x00


	//----- nvinfo : EIATTR_KPARAM_INFO
	.align		4
.L_6441:
        /*007c*/ 	.byte	0x04, 0x17
        /*007e*/ 	.short	(.L_6443 - .L_6442)
.L_6442:
        /*0080*/ 	.word	0x00000000
        /*0084*/ 	.short	0x0000
        /*0086*/ 	.short	0x0000
        /*0088*/ 	.byte	0x00, 0xf0, 0x21, 0x00


	//----- nvinfo : EIATTR_MAXREG_COUNT
	.align		4
.L_6443:
        /*008c*/ 	.byte	0x03, 0x1b
        /*008e*/ 	.short	0x00ff


	//----- nvinfo : EIATTR_MERCURY_ISA_VERSION
	.align		4
        /*0090*/ 	.byte	0x03, 0x5f
        /*0092*/ 	.short	0x0000


	//----- nvinfo : EIATTR_COOP_GROUP_MASK_REGIDS
	.align		4
        /*0094*/ 	.byte	0x04, 0x29
        /*0096*/ 	.short	(.L_6445 - .L_6444)


	//   ....[0]....
.L_6444:
        /*0098*/ 	.word	0xffffffff


	//   ....[1]....
        /*009c*/ 	.word	0xffffffff


	//   ....[2]....
        /*00a0*/ 	.word	0xffffffff


	//   ....[3]....
        /*00a4*/ 	.word	0xffffffff


	//----- nvinfo : EIATTR_COOP_GROUP_INSTR_OFFSETS
	.align		4
.L_6445:
        /*00a8*/ 	.byte	0x04, 0x28
        /*00aa*/ 	.short	(.L_6447 - .L_6446)


	//   ....[0]....
.L_6446:
        /*00ac*/ 	.word	0x000002a0


	//   ....[1]....
        /*00b0*/ 	.word	0x000002c0


	//   ....[2]....
        /*00b4*/ 	.word	0x000002e0


	//   ....[3]....
        /*00b8*/ 	.word	0x00000300


	//----- nvinfo : EIATTR_EXIT_INSTR_OFFSETS
	.align		4
.L_6447:
        /*00bc*/ 	.byte	0x04, 0x1c
        /*00be*/ 	.short	(.L_6449 - .L_6448)


	//   ....[0]....
.L_6448:
        /*00c0*/ 	.word	0x00000310


	//   ....[1]....
        /*00c4*/ 	.word	0x000003f0


	//   ....[2]....
        /*00c8*/ 	.word	0x00000400


	//   ....[3]....
        /*00cc*/ 	.word	0x00000490
.L_6449:


//--------------------- .nv.info._ZN43_GLOBAL__N__9ae7fba5_10_SoftMax_cu_9f978f6321softmax_warp_backwardIN3c108BFloat16ES2_fLi1ELb0ELb0EEEvPT0_PKT_S7_iiiPKb --------------------------
	.section	.nv.info._ZN43_GLOBAL__N__9ae7fba5_10_SoftMax_cu_9f978f6321softmax_warp_backwardIN3c108BFloat16ES2_fLi1ELb0ELb0EEEvPT0_PKT_S7_iiiPKb,"",@"SHT_CUDA_INFO"
	.sectionflags	@""
	.align	4


	//----- nvinfo : EIATTR_CUDA_API_VERSION
	.align		4
        /*0000*/ 	.byte	0x04, 0x37
        /*0002*/ 	.short	(.L_6451 - .L_6450)
.L_6450:
        /*0004*/ 	.word	0x00000082


	//----- nvinfo : EIATTR_SW2861232_WAR
	.align		4
.L_6451:
        /*0008*/ 	.byte	0x01, 0x35
	.zero		2


	//----- nvinfo : EIATTR_PARAM_CBANK
	.align		4
        /*000c*/ 	.byte	0x04, 0x0a
        /*000e*/ 	.short	(.L_6453 - .L_6452)
	.align		4
.L_6452:
        /*0010*/ 	.word	index@(.nv.constant0._ZN43_GLOBAL__N__9ae7fba5_10_SoftMax_cu_9f978f6321softmax_warp_backwardIN3c108BFloat16ES2_fLi1ELb0ELb0EEEvPT0_PKT_S7_iiiPKb)
        /*0014*/ 	.short	0x0160
        /*0016*/ 	.short	0x0030


	//----- nvinfo : EIATTR_CBANK_PARAM_SIZE
	.align		4
.L_6453:
        /*0018*/ 	.byte	0x03, 0x19
        /*001a*/ 	.short	0x0030


	//----- nvinfo : EIATTR_KPARAM_INFO
	.align		4
        /*001c*/ 	.byte	0x04, 0x17
        /*001e*/ 	.short	(.L_6455 - .L_6454)
.L_6454:
        /*0020*/ 	.word	0x00000000
        /*0024*/ 	.short	0x0006
        /*0026*/ 	.short	0x0028
        /*0028*/ 	.byte	0x00, 0xf0, 0x21, 0x00


	//----- nvinfo : EIATTR_KPARAM_INFO
	.align		4
.L_6455:
        /*002c*/ 	.byte	0x04, 0x17
        /*002e*/ 	.short	(.L_6457 - .L_6456)
.L_6456:
        /*0030*/ 	.word	0x00000000
        /*0034*/ 	.short	0x0005
        /*0036*/ 	.short	0x0020
        /*0038*/ 	.byte	0x00, 0xf0, 0x11, 0x00


	//----- nvinfo : EIATTR_KPARAM_INFO
	.align		4
.L_6457:
        /*003c*/ 	.byte	0x04, 0x17
        /*003e*/ 	.short	(.L_6459 - .L_6458)
.L_6458:
        /*0040*/ 	.word	0x00000000
        /*0044*/ 	.short	0x0004
        /*0046*/ 	.short	0x001c
        /*0048*/ 	.byte	0x00, 0xf0, 0x11, 0x00


	//----- nvinfo : EIATTR_KPARAM_INFO
	.align		4
.L_6459:
        /*004c*/ 	.byte	0x04, 0x17
        /*004e*/ 	.short	(.L_6461 - .L_6460)
.L_6460:
        /*0050*/ 	.word	0x00000000
        /*0054*/ 	.short	0x0003
        /*0056*/ 	.short	0x0018
        /*0058*/ 	.byte	0x00, 0xf0, 0x11, 0x00


	//----- nvinfo : EIATTR_KPARAM_INFO
	.align		4
.L_6461:
        /*005c*/ 	.byte	0x04, 0x17
        /*005e*/ 	.short	(.L_6463 - .L_6462)
.L_6462:
        /*0060*/ 	.word	0x00000000
        /*0064*/ 	.short	0x0002
        /*0066*/ 	.short	0x0010
        /*0068*/ 	.byte	0x00, 0xf0, 0x21, 0x00


	//----- nvinfo : EIATTR_KPARAM_INFO
	.align		4
.L_6463:
        /*006c*/ 	.byte	0x04, 0x17
        /*006e*/ 	.short	(.L_6465 - .L_6464)
.L_6464:
        /*0070*/ 	.word	0x00000000
        /*0074*/ 	.short	0x0001
        /*0076*/ 	.short	0x0008
        /*0078*/ 	.byte	0x00, 0xf0, 0x21, 0x00


	//----- nvinfo : EIATTR_KPARAM_INFO
	.align		4
.L_6465:
        /*007c*/ 	.byte	0x04, 0x17
        /*007e*/ 	.short	(.L_6467 - .L_6466)
.L_6466:
        /*0080*/ 	.word	0x00000000
        /*0084*/ 	.short	0x0000
        /*0086*/ 	.short	0x0000
        /*0088*/ 	.byte	0x00, 0xf0, 0x21, 0x00


	//----- nvinfo : EIATTR_MAXREG_COUNT
	.align		4
.L_6467:
        /*008c*/ 	.byte	0x03, 0x1b
        /*008e*/ 	.short	0x00ff


	//----- nvinfo : EIATTR_MERCURY_ISA_VERSION
	.align		4
        /*0090*/ 	.byte	0x03, 0x5f
        /*0092*/ 	.short	0x0000


	//----- nvinfo : EIATTR_COOP_GROUP_MASK_REGIDS
	.align		4
        /*0094*/ 	.byte	0x04, 0x29
        /*0096*/ 	.short	(.L_6469 - .L_6468)


	//   ....[0]....
.L_6468:
        /*0098*/ 	.word	0xffffffff


	//   ....[1]....
        /*009c*/ 	.word	0xffffffff


	//----- nvinfo : EIATTR_COOP_GROUP_INSTR_OFFSETS
	.align		4
.L_6469:
        /*00a0*/ 	.byte	0x04, 0x28
        /*00a2*/ 	.short	(.L_6471 - .L_6470)


	//   ....[0]....
.L_6470:
        /*00a4*/ 	.word	0x000002a0


	//   ....[1]....
        /*00a8*/ 	.word	0x000002c0


	//----- nvinfo : EIATTR_EXIT_INSTR_OFFSETS
	.align		4
.L_6471:
        /*00ac*/ 	.byte	0x04, 0x1c
        /*00ae*/ 	.short	(.L_6473 - .L_6472)


	//   ....[0]....
.L_6472:
        /*00b0*/ 	.word	0x000002d0


	//   ....[1]....
        /*00b4*/ 	.word	0x000003b0


	//   ....[2]....
        /*00b8*/ 	.word	0x000003c0


	//   ....[3]....
        /*00bc*/ 	.word	0x00000450
.L_6473:


//--------------------- .nv.info._ZN43_GLOBAL__N__9ae7fba5_10_SoftMax_cu_9f978f6321softmax_warp_backwardIN3c108BFloat16ES2_fLi0ELb0ELb0EEEvPT0_PKT_S7_iiiPKb --------------------------
	.section	.nv.info._ZN43_GLOBAL__N__9ae7fba5_10_SoftMax_cu_9f978f6321softmax_warp_backwardIN3c108BFloat16ES2_fLi0ELb0ELb0EEEvPT0_PKT_S7_iiiPKb,"",@"SHT_CUDA_INFO"
	.sectionflags	@""
	.align	4


	//----- nvinfo : EIATTR_CUDA_API_VERSION
	.align		4
        /*0000*/ 	.byte	0x04, 0x37
        /*0002*/ 	.short	(.L_6475 - .L_6474)
.L_6474:
        /*0004*/ 	.word	0x00000082


	//----- nvinfo : EIATTR_SW2861232_WAR
	.align		4
.L_6475:
        /*0008*/ 	.byte	0x01, 0x35
	.zero		2


	//----- nvinfo : EIATTR_PARAM_CBANK
	.align		4
        /*000c*/ 	.byte	0x04, 0x0a
        /*000e*/ 	.short	(.L_6477 - .L_6476)
	.align		4
.L_6476:
        /*0010*/ 	.word	index@(.nv.constant0._ZN43_GLOBAL__N__9ae7fba5_10_SoftMax_cu_9f978f6321softmax_warp_backwardIN3c108BFloat16ES2_fLi0ELb0ELb0EEEvPT0_PKT_S7_iiiPKb)
        /*0014*/ 	.short	0x0160
        /*0016*/ 	.short	0x0030


	//----- nvinfo : EIATTR_CBANK_PARAM_SIZE
	.align		4
.L_6477:
        /*0018*/ 	.byte	0x03, 0x19
        /*001a*/ 	.short	0x0030


	//----- nvinfo : EIATTR_KPARAM_INFO
	.align		4
        /*001c*/ 	.byte	0x04, 0x17
        /*001e*/ 	.short	(.L_6479 - .L_6478)
.L_6478:
        /*0020*/ 	.word	0x00000000
        /*0024*/ 	.short	0x0006
        /*0026*/ 	.short	0x0028
        /*0028*/ 	.byte	0x00, 0xf0, 0x21, 0x00


	//----- nvinfo : EIATTR_KPARAM_INFO
	.align		4
.L_6479:
        /*002c*/ 	.byte	0x04, 0x17
        /*002e*/ 	.short	(.L_6481 - .L_6480)
.L_6480:
        /*0030*/ 	.word	0x00000000
        /*0034*/ 	.short	0x0005
        /*0036*/ 	.short	0x0020
        /*0038*/ 	.byte	0x00, 0xf0, 0x11, 0x00


	//----- nvinfo : EIATTR_KPARAM_INFO
	.align		4
.L_6481:
        /*003c*/ 	.byte	0x04, 0x17
        /*003e*/ 	.short	(.L_6483 - .L_6482)
.L_6482:
        /*0040*/ 	.word	0x00000000
        /*0044*/ 	.short	0x0004
        /*0046*/ 	.short	0x001c
        /*0048*/ 	.byte	0x00, 0xf0, 0x11, 0x00


	//----- nvinfo : EIATTR_KPARAM_INFO
	.align		4
.L_6483:
        /*004c*/ 	.byte	0x04, 0x17
        /*004e*/ 	.short	(.L_6485 - .L_6484)
.L_6484:
        /*0050*/ 	.word	0x00000000
        /*0054*/ 	.short	0x0003
        /*0056*/ 	.short	0x0018
        /*0058*/ 	.byte	0x00, 0xf0, 0x11, 0x00


	//----- nvinfo : EIATTR_KPARAM_INFO
	.align		4
.L_6485:
        /*005c*/ 	.byte	0x04, 0x17
        /*005e*/ 	.short	(.L_6487 - .L_6486)
.L_6486:
        /*0060*/ 	.word	0x00000000
        /*0064*/ 	.short	0x0002
        /*0066*/ 	.short	0x0010
        /*0068*/ 	.byte	0x00, 0xf0, 0x21, 0x00


	//----- nvinfo : EIATTR_KPARAM_INFO
	.align		4
.L_6487:
        /*006c*/ 	.byte	0x04, 0x17
        /*006e*/ 	.short	(.L_6489 - .L_6488)
.L_6488:
        /*0070*/ 	.word	0x00000000
        /*0074*/ 	.short	0x0001
        /*0076*/ 	.short	0x0008
        /*0078*/ 	.byte	0x00, 0xf0, 0x21, 0x00


	//----- nvinfo : EIATTR_KPARAM_INFO
	.align		4
.L_6489:
        /*007c*/ 	.byte	0x04, 0x17
        /*007e*/ 	.short	(.L_6491 - .L_6490)
.L_6490:
        /*0080*/ 	.word	0x00000000
        /*0084*/ 	.short	0x0000
        /*0086*/ 	.short	0x0000
        /*0088*/ 	.byte	0x00, 0xf0, 0x21, 0x00


	//----- nvinfo : EIATTR_MAXREG_COUNT
	.align		4
.L_6491:
        /*008c*/ 	.byte	0x03, 0x1b
        /*008e*/ 	.short	0x00ff


	//----- nvinfo : EIATTR_MERCURY_ISA_VERSION
	.align		4
        /*0090*/ 	.byte	0x03, 0x5f
        /*0092*/ 	.short	0x0000


	//----- nvinfo : EIATTR_EXIT_INSTR_OFFSETS
	.align		4
        /*0094*/ 	.byte	0x04, 0x1c
        /*0096*/ 	.short	(.L_6493 - .L_6492)


	//   ....[0]....
.L_6492:
        /*0098*/ 	.word	0x00000280


	//   ....[1]....
        /*009c*/ 	.word	0x00000290


	//   ....[2]....
        /*00a0*/ 	.word	0x00000310


	//   ....[3]....
        /*00a4*/ 	.word	0x00000370
.L_6493:


//--------------------- .nv.info._ZN43_GLOBAL__N__9ae7fba5_10_SoftMax_cu_9f978f6321softmax_warp_backwardIfN3c104HalfEfLi10ELb0ELb0EEEvPT0_PKT_S7_iiiPKb --------------------------
	.section	.nv.info._ZN43_GLOBAL__N__9ae7fba5_10_SoftMax_cu_9f978f6321softmax_warp_backwardIfN3c104HalfEfLi10ELb0ELb0EEEvPT0_PKT_S7_iiiPKb,"",@"SHT_CUDA_INFO"
	.sectionflags	@""
	.align	4


	//----- nvinfo : EIATTR_CUDA_API_VERSION
	.align		4
        /*0000*/ 	.byte	0x04, 0x37
        /*0002*/ 	.short	(.L_6495 - .L_6494)
.L_6494:
        /*0004*/ 	.word	0x00000082


	//----- nvinfo : EIATTR_SW2861232_WAR
	.align		4
.L_6495:
        /*0008*/ 	.byte	0x01, 0x35
	.zero		2


	//----- nvinfo : EIATTR_PARAM_CBANK
	.align		4
        /*000c*/ 	.byte	0x04, 0x0a
        /*000e*/ 	.short	(.L_6497 - .L_6496)
	.align		4
.L_6496:
        /*0010*/ 	.word	index@(.nv.constant0._ZN43_GLOBAL__N__9ae7fba5_10_SoftMax_cu_9f978f6321softmax_warp_backwardIfN3c104HalfEfLi10ELb0ELb0EEEvPT0_PKT_S7_iiiPKb)
        /*0014*/ 	.short	0x0160
        /*0016*/ 	.short	0x0030


	//----- nvinfo : EIATTR_CBANK_PARAM_SIZE
	.align		4
.L_6497:
        /*0018*/ 	.byte	0x03, 0x19
        /*001a*/ 	.short	0x0030


	//----- nvinfo : EIATTR_KPARAM_INFO
	.align		4
        /*001c*/ 	.byte	0x04, 0x17
        /*001e*/ 	.short	(.L_6499 - .L_6498)
.L_6498:
        /*0020*/ 	.word	0x00000000
        /*0024*/ 	.short	0x0006
        /*0026*/ 	.short	0x0028
        /*0028*/ 	.byte	0x00, 0xf0, 0x21, 0x00


	//----- nvinfo : EIATTR_KPARAM_INFO
	.align		4
.L_6499:
        /*002c*/ 	.byte	0x04, 0x17
        /*002e*/ 	.short	(.L_6501 - .L_6500)
.L_6500:
        /*0030*/ 	.word	0x00000000
        /*0034*/ 	.short	0x0005
        /*0036*/ 	.short	0x0020
        /*0038*/ 	.byte	0x00, 0xf0, 0x11, 0x00


	//----- nvinfo : EIATTR_KPARAM_INFO
	.align		4
.L_6501:
        /*003c*/ 	.byte	0x04, 0x17
        /*003e*/ 	.short	(.L_6503 - .L_6502)
.L_6502:
        /*0040*/ 	.word	0x00000000
        /*0044*/ 	.short	0x0004
        /*0046*/ 	.short	0x001c
        /*0048*/ 	.byte	0x00, 0xf0, 0x11, 0x00


	//----- nvinfo : EIATTR_KPARAM_INFO
	.align		4
.L_6503:
        /*004c*/ 	.byte	0x04, 0x17
        /*004e*/ 	.short	(.L_6505 - .L_6504)
.L_6504:
        /*0050*/ 	.word	0x00000000
        /*0054*/ 	.short	0x0003
        /*0056*/ 	.short	0x0018
        /*0058*/ 	.byte	0x00, 0xf0, 0x11, 0x00


	//----- nvinfo : EIATTR_KPARAM_INFO
	.align		4
.L_6505:
        /*005c*/ 	.byte	0x04, 0x17
        /*005e*/ 	.short	(.L_6507 - .L_6506)
.L_6506:
        /*0060*/ 	.word	0x00000000
        /*0064*/ 	.short	0x0002
        /*0066*/ 	.short	0x0010
        /*0068*/ 	.byte	0x00, 0xf0, 0x21, 0x00


	//----- nvinfo : EIATTR_KPARAM_INFO
	.align		4
.L_6507:
        /*006c*/ 	.byte	0x04, 0x17
        /*006e*/ 	.short	(.L_6509 - .L_6508)
.L_6508:
        /*0070*/ 	.word	0x00000000
        /*0074*/ 	.short	0x0001
        /*0076*/ 	.short	0x0008
        /*0078*/ 	.byte	0x00, 0xf0, 0x21, 0x00


	//----- nvinfo : EIATTR_KPARAM_INFO
	.align		4
.L_6509:
        /*007c*/ 	.byte	0x04, 0x17
        /*007e*/ 	.short	(.L_6511 - .L_6510)
.L_6510:
        /*0080*/ 	.word	0x00000000
        /*0084*/ 	.short	0x0000
        /*0086*/ 	.short	0x0000
        /*0088*/ 	.byte	0x00, 0xf0, 0x21, 0x00


	//----- nvinfo : EIATTR_MAXREG_COUNT
	.align		4
.L_6511:
        /*008c*/ 	.byte	0x03, 0x1b
        /*008e*/ 	.short	0x00ff


	//----- nvinfo : EIATTR_MERCURY_ISA_VERSION
	.align		4
        /*0090*/ 	.byte	0x03, 0x5f
        /*0092*/ 	.short	0x0000


	//----- nvinfo : EIATTR_COOP_GROUP_MASK_REGIDS
	.align		4
        /*0094*/ 	.byte	0x04, 0x29
        /*0096*/ 	.short	(.L_6513 - .L_6512)


	//   ....[0]....
.L_6512:
        /*0098*/ 	.word	0xffffffff


	//   ....[1]....
        /*009c*/ 	.word	0xffffffff


	//   ....[2]....
        /*00a0*/ 	.word	0xffffffff


	//   ....[3]....
        /*00a4*/ 	.word	0xffffffff


	//   ....[4]....
        /*00a8*/ 	.word	0xffffffff


	//----- nvinfo : EIATTR_COOP_GROUP_INSTR_OFFSETS
	.align		4
.L_6513:
        /*00ac*/ 	.byte	0x04, 0x28
        /*00ae*/ 	.short	(.L_6515 - .L_6514)


	//   ....[0]....
.L_6514:
        /*00b0*/ 	.word	0x00000cf0


	//   ....[1]....
        /*00b4*/ 	.word	0x00000d10


	//   ....[2]....
        /*00b8*/ 	.word	0x00000d30


	//   ....[3]....
        /*00bc*/ 	.word	0x00000d60


	//   ....[4]....
        /*00c0*/ 	.word	0x00000d80


	//----- nvinfo : EIATTR_EXIT_INSTR_OFFSETS
	.align		4
.L_6515:
        /*00c4*/ 	.byte	0x04, 0x1c
        /*00c6*/ 	.short	(.L_6517 - .L_6516)


	//   ....[0]....
.L_6516:
        /*00c8*/ 	.word	0x00000d90


	//   ....[1]....
        /*00cc*/ 	.word	0x000015b0


	//   ....[2]....
        /*00d0*/ 	.word	0x000015f0
.L_6517:


//--------------------- .nv.info._ZN43_GLOBAL__N__9ae7fba5_10_SoftMax_cu_9f978f6321softmax_warp_backwardIfN3c104HalfEfLi9ELb0ELb0EEEvPT0_PKT_S7_iiiPKb --------------------------
	.section	.nv.info._ZN43_GLOBAL__N__9ae7fba5_10_SoftMax_cu_9f978f6321softmax_warp_backwardIfN3c104HalfEfLi9ELb0ELb0EEEvPT0_PKT_S7_iiiPKb,"",@"SHT_CUDA_INFO"
	.sectionflags	@""
	.align	4


	//----- nvinfo : EIATTR_CUDA_API_VERSION
	.align		4
        /*0000*/ 	.byte	0x04, 0x37
        /*0002*/ 	.short	(.L_6519 - .L_6518)
.L_6518:
        /*0004*/ 	.word	0x00000082


	//----- nvinfo : EIATTR_SW2861232_WAR
	.align		4
.L_6519:
        /*0008*/ 	.byte	0x01, 0x35
	.zero		2


	//----- nvinfo : EIATTR_PARAM_CBANK
	.align		4
        /*000c*/ 	.byte	0x04, 0x0a
        /*000e*/ 	.short	(.L_6521 - .L_6520)
	.align		4
.L_6520:
        /*0010*/ 	.word	index@(.nv.constant0._ZN43_GLOBAL__N__9ae7fba5_10_SoftMax_cu_9f978f6321softmax_warp_backwardIfN3c104HalfEfLi9ELb0ELb0EEEvPT0_PKT_S7_iiiPKb)
        /*0014*/ 	.short	0x0160
        /*0016*/ 	.short	0x0030


	//----- nvinfo : EIATTR_CBANK_PARAM_SIZE
	.align		4
.L_6521:
        /*0018*/ 	.byte	0x03, 0x19
        /*001a*/ 	.short	0x0030


	//----- nvinfo : EIATTR_KPARAM_INFO
	.align		4
        /*001c*/ 	.byte	0x04, 0x17
        /*001e*/ 	.short	(.L_6523 - .L_6522)
.L_6522:
        /*0020*/ 	.word	0x00000000
        /*0024*/ 	.short	0x0006
        /*0026*/ 	.short	0x0028
        /*0028*/ 	.byte	0x00, 0xf0, 0x21, 0x00


	//----- nvinfo : EIATTR_KPARAM_INFO
	.align		4
.L_6523:
        /*002c*/ 	.byte	0x04, 0x17
        /*002e*/ 	.short	(.L_6525 - .L_6524)
.L_6524:
        /*0030*/ 	.word	0x00000000
        /*0034*/ 	.short	0x0005
        /*0036*/ 	.short	0x0020
        /*0038*/ 	.byte	0x00, 0xf0, 0x11, 0x00


	//----- nvinfo : EIATTR_KPARAM_INFO
	.align		4
.L_6525:
        /*003c*/ 	.byte	0x04, 0x17
        /*003e*/ 	.short	(.L_6527 - .L_6526)
.L_6526:
        /*0040*/ 	.word	0x00000000
        /*0044*/ 	.short	0x0004
        /*0046*/ 	.short	0x001c
        /*0048*/ 	.byte	0x00, 0xf0, 0x11, 0x00


	//----- nvinfo : EIATTR_KPARAM_INFO
	.align		4
.L_6527:
        /*004c*/ 	.byte	0x04, 0x17
        /*004e*/ 	.short	(.L_6529 - .L_6528)
.L_6528:
        /*0050*/ 	.word	0x00000000
        /*0054*/ 	.short	0x0003
        /*0056*/ 	.short	0x0018
        /*0058*/ 	.byte	0x00, 0xf0, 0x11, 0x00


	//----- nvinfo : EIATTR_KPARAM_INFO
	.align		4
.L_6529:
        /*005c*/ 	.byte	0x04, 0x17
        /*005e*/ 	.short	(.L_6531 - .L_6530)
.L_6530:
        /*0060*/ 	.word	0x00000000
        /*0064*/ 	.short	0x0002
        /*0066*/ 	.short	0x0010
        /*0068*/ 	.byte	0x00, 0xf0, 0x21, 0x00


	//----- nvinfo : EIATTR_KPARAM_INFO
	.align		4
.L_6531:
        /*006c*/ 	.byte	0x04, 0x17
        /*006e*/ 	.short	(.L_6533 - .L_6532)
.L_6532:
        /*0070*/ 	.word	0x00000000
        /*0074*/ 	.short	0x0001
        /*0076*/ 	.short	0x0008
        /*0078*/ 	.byte	0x00, 0xf0, 0x21, 0x00


	//----- nvinfo : EIATTR_KPARAM_INFO
	.align		4
.L_6533:
        /*007c*/ 	.byte	0x04, 0x17
        /*007e*/ 	.short	(.L_6535 - .L_6534)
.L_6534:
        /*0080*/ 	.word	0x00000000
        /*0084*/ 	.short	0x0000
        /*0086*/ 	.short	0x0000
        /*0088*/ 	.byte	0x00, 0xf0, 0x21, 0x00


	//----- nvinfo : EIATTR_MAXREG_COUNT
	.align		4
.L_6535:
        /*008c*/ 	.byte	0x03, 0x1b
        /*008e*/ 	.short	0x00ff


	//----- nvinfo : EIATTR_MERCURY_ISA_VERSION
	.align		4
        /*0090*/ 	.byte	0x03, 0x5f
        /*0092*/ 	.short	0x0000


	//----- nvinfo : EIATTR_COOP_GROUP_MASK_REGIDS
	.align		4
        /*0094*/ 	.byte	0x04, 0x29
        /*0096*/ 	.short	(.L_6537 - .L_6536)


	//   ....[0]....
.L_6536:
        /*0098*/ 	.word	0xffffffff


	//   ....[1]....
        /*009c*/ 	.word	0xffffffff


	//   ....[2]....
        /*00a0*/ 	.word	0xffffffff


	//   ....[3]....
        /*00a4*/ 	.word	0xffffffff


	//   ....[4]....
        /*00a8*/ 	.word	0xffffffff


	//----- nvinfo : EIATTR_COOP_GROUP_INSTR_OFFSETS
	.align		4
.L_6537:
        /*00ac*/ 	.byte	0x04, 0x28
        /*00ae*/ 	.short	(.L_6539 - .L_6538)


	//   ....[0]....
.L_6538:
        /*00b0*/ 	.word	0x00000710


	//   ....[1]....
        /*00b4*/ 	.word	0x00000730


	//   ....[2]....
        /*00b8*/ 	.word	0x00000750


	//   ....[3]....
        /*00bc*/ 	.word	0x00000770


	//   ....[4]....
        /*00c0*/ 	.word	0x00000790


	//----- nvinfo : EIATTR_EXIT_INSTR_OFFSETS
	.align		4
.L_6539:
        /*00c4*/ 	.byte	0x04, 0x1c
        /*00c6*/ 	.short	(.L_6541 - .L_6540)


	//   ....[0]....
.L_6540:
        /*00c8*/ 	.word	0x000007b0


	//   ....[1]....
        /*00cc*/ 	.word	0x00000bc0


	//   ....[2]....
        /*00d0*/ 	.word	0x00000c00
.L_6541:


//--------------------- .nv.info._ZN43_GLOBAL__N__9ae7fba5_10_SoftMax_cu_9f978f6321softmax_warp_backwardIfN3c104HalfEfLi8ELb0ELb0EEEvPT0_PKT_S7_iiiPKb --------------------------
	.section	.nv.info._ZN43_GLOBAL__N__9ae7fba5_10_SoftMax_cu_9f978f6321softmax_warp_backwardIfN3c104HalfEfLi8ELb0ELb0EEEvPT0_PKT_S7_iiiPKb,"",@"SHT_CUDA_INFO"
	.sectionflags	@""
	.align	4


	//----- nvinfo : EIATTR_CUDA_API_VERSION
	.align		4
        /*0000*/ 	.byte	0x04, 0x37
        /*0002*/ 	.short	(.L_6543 - .L_6542)
.L_6542:
        /*0004*/ 	.word	0x00000082


	//----- nvinfo : EIATTR_SW2861232_WAR
	.align		4
.L_6543:
        /*0008*/ 	.byte	0x01, 0x35
	.zero		2


	//----- nvinfo : EIATTR_PARAM_CBANK
	.align		4
        /*000c*/ 	.byte	0x04, 0x0a
        /*000e*/ 	.short	(.L_6545 - .L_6544)
	.align		4
.L_6544:
        /*0010*/ 	.word	index@(.nv.constant0._ZN43_GLOBAL__N__9ae7fba5_10_SoftMax_cu_9f978f6321softmax_warp_backwardIfN3c104HalfEfLi8ELb0ELb0EEEvPT0_PKT_S7_iiiPKb)
        /*0014*/ 	.short	0x0160
        /*0016*/ 	.short	0x0030


	//----- nvinfo : EIATTR_CBANK_PARAM_SIZE
	.align		4
.L_6545:
        /*0018*/ 	.byte	0x03, 0x19
        /*001a*/ 	.short	0x0030


	//----- nvinfo : EIATTR_KPARAM_INFO
	.align		4
        /*001c*/ 	.byte	0x04, 0x17
        /*001e*/ 	.short	(.L_6547 - .L_6546)
.L_6546:
        /*0020*/ 	.word	0x00000000
        /*0024*/ 	.short	0x0006
        /*0026*/ 	.short	0x0028
        /*0028*/ 	.byte	0x00, 0xf0, 0x21, 0x00


	//----- nvinfo : EIATTR_KPARAM_INFO
	.align		4
.L_6547:
        /*002c*/ 	.byte	0x04, 0x17
        /*002e*/ 	.short	(.L_6549 - .L_6548)
.L_6548:
        /*0030*/ 	.word	0x00000000
        /*0034*/ 	.short	0x0005
        /*0036*/ 	.short	0x0020
        /*0038*/ 	.byte	0x00, 0xf0, 0x11, 0x00


	//----- nvinfo : EIATTR_KPARAM_INFO
	.align		4
.L_6549:
        /*003c*/ 	.byte	0x04, 0x17
        /*003e*/ 	.short	(.L_6551 - .L_6550)
.L_6550:
        /*0040*/ 	.word	0x00000000
        /*0044*/ 	.short	0x0004
        /*0046*/ 	.short	0x001c
        /*0048*/ 	.byte	0x00, 0xf0, 0x11, 0x00


	//----- nvinfo : EIATTR_KPARAM_INFO
	.align		4
.L_6551:
        /*004c*/ 	.byte	0x04, 0x17
        /*004e*/ 	.short	(.L_6553 - .L_6552)
.L_6552:
        /*0050*/ 	.word	0x00000000
        /*0054*/ 	.short	0x0003
        /*0056*/ 	.short	0x0018
        /*0058*/ 	.byte	0x00, 0xf0, 0x11, 0x00


	//----- nvinfo : EIATTR_KPARAM_INFO
	.align		4
.L_6553:
        /*005c*/ 	.byte	0x04, 0x17
        /*005e*/ 	.short	(.L_6555 - .L_6554)
.L_6554:
        /*0060*/ 	.word	0x00000000
        /*0064*/ 	.short	0x0002
        /*0066*/ 	.short	0x0010
        /*0068*/ 	.byte	0x00, 0xf0, 0x21, 0x00


	//----- nvinfo : EIATTR_KPARAM_INFO
	.align		4
.L_6555:
        /*006c*/ 	.byte	0x04, 0x17
        /*006e*/ 	.short	(.L_6557 - .L_6556)
.L_6556:
        /*0070*/ 	.word	0x00000000
        /*0074*/ 	.short	0x0001
        /*0076*/ 	.short	0x0008
        /*0078*/ 	.byte	0x00, 0xf0, 0x21, 0x00


	//----- nvinfo : EIATTR_KPARAM_INFO
	.align		4
.L_6557:
        /*007c*/ 	.byte	0x04, 0x17
        /*007e*/ 	.short	(.L_6559 - .L_6558)
.L_6558:
        /*0080*/ 	.word	0x00000000
        /*0084*/ 	.short	0x0000
        /*0086*/ 	.short	0x0000
        /*0088*/ 	.byte	0x00, 0xf0, 0x21, 0x00


	//----- nvinfo : EIATTR_MAXREG_COUNT
	.align		4
.L_6559:
        /*008c*/ 	.byte	0x03, 0x1b
        /*008e*/ 	.short	0x00ff


	//----- nvinfo : EIATTR_MERCURY_ISA_VERSION
	.align		4
        /*0090*/ 	.byte	0x03, 0x5f
        /*0092*/ 	.short	0x0000


	//----- nvinfo : EIATTR_COOP_GROUP_MASK_REGIDS
	.align		4
        /*0094*/ 	.byte	0x04, 0x29
        /*0096*/ 	.short	(.L_6561 - .L_6560)


	//   ....[0]....
.L_6560:
        /*0098*/ 	.word	0xffffffff


	//   ....[1]....
        /*009c*/ 	.word	0xffffffff


	//   ....[2]....
        /*00a0*/ 	.word	0xffffffff


	//   ....[3]....
        /*00a4*/ 	.word	0xffffffff


	//   ....[4]....
        /*00a8*/ 	.word	0xffffffff


	//----- nvinfo : EIATTR_COOP_GROUP_INSTR_OFFSETS
	.align		4
.L_6561:
        /*00ac*/ 	.byte	0x04, 0x28
        /*00ae*/ 	.short	(.L_6563 - .L_6562)


	//   ....[0]....
.L_6562:
        /*00b0*/ 	.word	0x00000410


	//   ....[1]....
        /*00b4*/ 	.word	0x00000430


	//   ....[2]....
        /*00b8*/ 	.word	0x00000450


	//   ....[3]....
        /*00bc*/ 	.word	0x00000470


	//   ....[4]....
        /*00c0*/ 	.word	0x00000490


	//----- nvinfo : EIATTR_EXIT_INSTR_OFFSETS
	.align		4
.L_6563:
        /*00c4*/ 	.byte	0x04, 0x1c
        /*00c6*/ 	.short	(.L_6565 - .L_6564)


	//   ....[0]....
.L_6564:
        /*00c8*/ 	.word	0x000004b0


	//   ....[1]....
        /*00cc*/ 	.word	0x000006c0


	//   ....[2]....
        /*00d0*/ 	.word	0x00000700
.L_6565:


//--------------------- .nv.info._ZN43_GLOBAL__N__9ae7fba5_10_SoftMax_cu_9f978f6321softmax_warp_backwardIfN3c104HalfEfLi7ELb0ELb0EEEvPT0_PKT_S7_iiiPKb --------------------------
	.section	.nv.info._ZN43_GLOBAL__N__9ae7fba5_10_SoftMax_cu_9f978f6321softmax_warp_backwardIfN3c104HalfEfLi7ELb0ELb0EEEvPT0_PKT_S7_iiiPKb,"",@"SHT_CUDA_INFO"
	.sectionflags	@""
	.align	4


	//----- nvinfo : EIATTR_CUDA_API_VERSION
	.align		4
        /*0000*/ 	.byte	0x04, 0x37
        /*0002*/ 	.short	(.L_6567 - .L_6566)
.L_6566:
        /*0004*/ 	.word	0x00000082


	//----- nvinfo : EIATTR_SW2861232_WAR
	.align		4
.L_6567:
        /*0008*/ 	.byte	0x01, 0x35
	.zero		2


	//----- nvinfo : EIATTR_PARAM_CBANK
	.align		4
        /*000c*/ 	.byte	0x04, 0x0a
        /*000e*/ 	.short	(.L_6569 - .L_6568)
	.align		4
.L_6568:
        /*0010*/ 	.word	index@(.nv.constant0._ZN43_GLOBAL__N__9ae7fba5_10_SoftMax_cu_9f978f6321softmax_warp_backwardIfN3c104HalfEfLi7ELb0ELb0EEEvPT0_PKT_S7_iiiPKb)
        /*0014*/ 	.short	0x0160
        /*0016*/ 	.short	0x0030


	//----- nvinfo : EIATTR_CBANK_PARAM_SIZE
	.align		4
.L_6569:
        /*0018*/ 	.byte	0x03, 0x19
        /*001a*/ 	.short	0x0030


	//----- nvinfo : EIATTR_KPARAM_INFO
	.align		4
        /*001c*/ 	.byte	0x04, 0x17
        /*001e*/ 	.short	(.L_6571 - .L_6570)
.L_6570:
        /*0020*/ 	.word	0x00000000
        /*0024*/ 	.short	0x0006
        /*0026*/ 	.short	0x0028
        /*0028*/ 	.byte	0x00, 0xf0, 0x21, 0x00


	//----- nvinfo : EIATTR_KPARAM_INFO
	.align		4
.L_6571:
        /*002c*/ 	.byte	0x04, 0x17
        /*002e*/ 	.short	(.L_6573 - .L_6572)
.L_6572:
        /*0030*/ 	.word	0x00000000
        /*0034*/ 	.short	0x0005
        /*0036*/ 	.short	0x0020
        /*0038*/ 	.byte	0x00, 0xf0, 0x11, 0x00


	//----- nvinfo : EIATTR_KPARAM_INFO
	.align		4
.L_6573:
        /*003c*/ 	.byte	0x04, 0x17
        /*003e*/ 	.short	(.L_6575 - .L_6574)
.L_6574:
        /*0040*/ 	.word	0x00000000
        /*0044*/ 	.short	0x0004
        /*0046*/ 	.short	0x001c
        /*0048*/ 	.byte	0x00, 0xf0, 0x11, 0x00


	//----- nvinfo : EIATTR_KPARAM_INFO
	.align		4
.L_6575:
        /*004c*/ 	.byte	0x04, 0x17
        /*004e*/ 	.short	(.L_6577 - .L_6576)
.L_6576:
        /*0050*/ 	.word	0x00000000
        /*0054*/ 	.short	0x0003
        /*0056*/ 	.short	0x0018
        /*0058*/ 	.byte	0x00, 0xf0, 0x11, 0x00


	//----- nvinfo : EIATTR_KPARAM_INFO
	.align		4
.L_6577:
        /*005c*/ 	.byte	0x04, 0x17
        /*005e*/ 	.short	(.L_6579 - .L_6578)
.L_6578:
        /*0060*/ 	.word	0x00000000
        /*0064*/ 	.short	0x0002
        /*0066*/ 	.short	0x0010
        /*0068*/ 	.byte	0x00, 0xf0, 0x21, 0x00


	//----- nvinfo : EIATTR_KPARAM_INFO
	.align		4
.L_6579:
        /*006c*/ 	.byte	0x04, 0x17
        /*006e*/ 	.short	(.L_6581 - .L_6580)
.L_6580:
        /*0070*/ 	.word	0x00000000
        /*0074*/ 	.short	0x0001
        /*0076*/ 	.short	0x0008
        /*0078*/ 	.byte	0x00, 0xf0, 0x21, 0x00


	//----- nvinfo : EIATTR_KPARAM_INFO
	.align		4
.L_6581:
        /*007c*/ 	.byte	0x04, 0x17
        /*007e*/ 	.short	(.L_6583 - .L_6582)
.L_6582:
        /*0080*/ 	.word	0x00000000
        /*0084*/ 	.short	0x0000
        /*0086*/ 	.short	0x0000
        /*0088*/ 	.byte	0x00, 0xf0, 0x21, 0x00


	//----- nvinfo : EIATTR_MAXREG_COUNT
	.align		4
.L_6583:
        /*008c*/ 	.byte	0x03, 0x1b
        /*008e*/ 	.short	0x00ff


	//----- nvinfo : EIATTR_MERCURY_ISA_VERSION
	.align		4
        /*0090*/ 	.byte	0x03, 0x5f
        /*0092*/ 	.short	0x0000


	//----- nvinfo : EIATTR_COOP_GROUP_MASK_REGIDS
	.align		4
        /*0094*/ 	.byte	0x04, 0x29
        /*0096*/ 	.short	(.L_6585 - .L_6584)


	//   ....[0]....
.L_6584:
        /*0098*/ 	.word	0xffffffff


	//   ....[1]....
        /*009c*/ 	.word	0xffffffff


	//   ....[2]....
        /*00a0*/ 	.word	0xffffffff


	//   ....[3]....
        /*00a4*/ 	.word	0xffffffff


	//   ....[4]....
        /*00a8*/ 	.word	0xffffffff


	//   ....[5]....
        /*00ac*/ 	.word	0xffffffff


	//   ....[6]....
        /*00b0*/ 	.word	0xffffffff


	//   ....[7]....
        /*00b4*/ 	.word	0xffffffff


	//   ....[8]....
        /*00b8*/ 	.word	0xffffffff


	//   ....[9]....
        /*00bc*/ 	.word	0xffffffff


	//----- nvinfo : EIATTR_COOP_GROUP_INSTR_OFFSETS
	.align		4
.L_6585:
        /*00c0*/ 	.byte	0x04, 0x28
        /*00c2*/ 	.short	(.L_6587 - .L_6586)


	//   ....[0]....
.L_6586:
        /*00c4*/ 	.word	0x00000470


	//   ....[1]....
        /*00c8*/ 	.word	0x000004d0


	//   ....[2]....
        /*00cc*/ 	.word	0x000004e0


	//   ....[3]....
        /*00d0*/ 	.word	0x00000510


	//   ....[4]....
        /*00d4*/ 	.word	0x00000520


	//   ....[5]....
        /*00d8*/ 	.word	0x00000550


	//   ....[6]....
        /*00dc*/ 	.word	0x00000570


	//   ....[7]....
        /*00e0*/ 	.word	0x00000590


	//   ....[8]....
        /*00e4*/ 	.word	0x000005a0


	//   ....[9]....
        /*00e8*/ 	.word	0x000005c0


	//----- nvinfo : EIATTR_EXIT_INSTR_OFFSETS
	.align		4
.L_6587:
        /*00ec*/ 	.byte	0x04, 0x1c
        /*00ee*/ 	.short	(.L_6589 - .L_6588)


	//   ....[0]....
.L_6588:
        /*00f0*/ 	.word	0x000005f0


	//   ....[1]....
        /*00f4*/ 	.word	0x00000730


	//   ....[2]....
        /*00f8*/ 	.word	0x000007f0


	//   ....[3]....
        /*00fc*/ 	.word	0x00000830
.L_6589:


//--------------------- .nv.info._ZN43_GLOBAL__N__9ae7fba5_10_SoftMax_cu_9f978f6321softmax_warp_backwardIfN3c104HalfEfLi6ELb0ELb0EEEvPT0_PKT_S7_iiiPKb --------------------------
	.section	.nv.info._ZN43_GLOBAL__N__9ae7fba5_10_SoftMax_cu_9f978f6321softmax_warp_backwardIfN3c104HalfEfLi6ELb0ELb0EEEvPT0_PKT_S7_iiiPKb,"",@"SHT_CUDA_INFO"
	.sectionflags	@""
	.align	4


	//----- nvinfo : EIATTR_CUDA_API_VERSION
	.align		4
        /*0000*/ 	.byte	0x04, 0x37
        /*0002*/ 	.short	(.L_6591 - .L_6590)
.L_6590:
        /*0004*/ 	.word	0x00000082


	//----- nvinfo : EIATTR_SW2861232_WAR
	.align		4
.L_6591:
        /*0008*/ 	.byte	0x01, 0x35
	.zero		2


	//----- nvinfo : EIATTR_PARAM_CBANK
	.align		4
        /*000c*/ 	.byte	0x04, 0x0a
        /*000e*/ 	.short	(.L_6593 - .L_6592)
	.align		4
.L_6592:
        /*0010*/ 	.word	index@(.nv.constant0._ZN43_GLOBAL__N__9ae7fba5_10_SoftMax_cu_9f978f6321softmax_warp_backwardIfN3c104HalfEfLi6ELb0ELb0EEEvPT0_PKT_S7_iiiPKb)
        /*0014*/ 	.short	0x0160
        /*0016*/ 	.short	0x0030


	//----- nvinfo : EIATTR_CBANK_PARAM_SIZE
	.align		4
.L_6593:
        /*0018*/ 	.byte	0x03, 0x19
        /*001a*/ 	.short	0x0030


	//----- nvinfo : EIATTR_KPARAM_INFO
	.align		4
        /*001c*/ 	.byte	0x04, 0x17
        /*001e*/ 	.short	(.L_6595 - .L_6594)
.L_6594:
        /*0020*/ 	.word	0x00000000
        /*0024*/ 	.short	0x0006
        /*0026*/ 	.short	0x0028
        /*0028*/ 	.byte	0x00, 0xf0, 0x21, 0x00


	//----- nvinfo : EIATTR_KPARAM_INFO
	.align		4
.L_6595:
        /*002c*/ 	.byte	0x04, 0x17
        /*002e*/ 	.short	(.L_6597 - .L_6596)
.L_6596:
        /*0030*/ 	.word	0x00000000
        /*0034*/ 	.short	0x0005
        /*0036*/ 	.short	0x0020
        /*0038*/ 	.byte	0x00, 0xf0, 0x11, 0x00


	//----- nvinfo : EIATTR_KPARAM_INFO
	.align		4
.L_6597:
        /*003c*/ 	.byte	0x04, 0x17
        /*003e*/ 	.short	(.L_6599 - .L_6598)
.L_6598:
        /*0040*/ 	.word	0x00000000
        /*0044*/ 	.short	0x0004
        /*0046*/ 	.short	0x001c
        /*0048*/ 	.byte	0x00, 0xf0, 0x11, 0x00


	//----- nvinfo : EIATTR_KPARAM_INFO
	.align		4
.L_6599:
        /*004c*/ 	.byte	0x04, 0x17
        /*004e*/ 	.short	(.L_6601 - .L_6600)
.L_6600:
        /*0050*/ 	.word	0x00000000
        /*0054*/ 	.short	0x0003
        /*0056*/ 	.short	0x0018
        /*0058*/ 	.byte	0x00, 0xf0, 0x11, 0x00


	//----- nvinfo : EIATTR_KPARAM_INFO
	.align		4
.L_6601:
        /*005c*/ 	.byte	0x04, 0x17
        /*005e*/ 	.short	(.L_6603 - .L_6602)
.L_6602:
        /*0060*/ 	.word	0x00000000
        /*0064*/ 	.short	0x0002
        /*0066*/ 	.short	0x0010
        /*0068*/ 	.byte	0x00, 0xf0, 0x21, 0x00


	//----- nvinfo : EIATTR_KPARAM_INFO
	.align		4
.L_6603:
        /*006c*/ 	.byte	0x04, 0x17
        /*006e*/ 	.short	(.L_6605 - .L_6604)
.L_6604:
        /*0070*/ 	.word	0x00000000
        /*0074*/ 	.short	0x0001
        /*0076*/ 	.short	0x0008
        /*0078*/ 	.byte	0x00, 0xf0, 0x21, 0x00


	//----- nvinfo : EIATTR_KPARAM_INFO
	.align		4
.L_6605:
        /*007c*/ 	.byte	0x04, 0x17
        /*007e*/ 	.short	(.L_6607 - .L_6606)
.L_6606:
        /*0080*/ 	.word	0x00000000
        /*0084*/ 	.short	0x0000
        /*0086*/ 	.short	0x0000
        /*0088*/ 	.byte	0x00, 0xf0, 0x21, 0x00


	//----- nvinfo : EIATTR_MAXREG_COUNT
	.align		4
.L_6607:
        /*008c*/ 	.byte	0x03, 0x1b
        /*008e*/ 	.short	0x00ff


	//----- nvinfo : EIATTR_MERCURY_ISA_VERSION
	.align		4
        /*0090*/ 	.byte	0x03, 0x5f
        /*0092*/ 	.short	0x0000


	//----- nvinfo : EIATTR_COOP_GROUP_MASK_REGIDS
	.align		4
        /*0094*/ 	.byte	0x04, 0x29
        /*0096*/ 	.short	(.L_6609 - .L_6608)


	//   ....[0]....
.L_6608:
        /*0098*/ 	.word	0xffffffff


	//   ....[1]....
        /*009c*/ 	.word	0xffffffff


	//   ....[2]....
        /*00a0*/ 	.word	0xffffffff


	//   ....[3]....
        /*00a4*/ 	.word	0xffffffff


	//   ....[4]....
        /*00a8*/ 	.word	0xffffffff


	//   ....[5]....
        /*00ac*/ 	.word	0xffffffff


	//   ....[6]....
        /*00b0*/ 	.word	0xffffffff


	//   ....[7]....
        /*00b4*/ 	.word	0xffffffff


	//   ....[8]....
        /*00b8*/ 	.word	0xffffffff


	//   ....[9]....
        /*00bc*/ 	.word	0xffffffff


	//----- nvinfo : EIATTR_COOP_GROUP_INSTR_OFFSETS
	.align		4
.L_6609:
        /*00c0*/ 	.byte	0x04, 0x28
        /*00c2*/ 	.short	(.L_6611 - .L_6610)


	//   ....[0]....
.L_6610:
        /*00c4*/ 	.word	0x00000330


	//   ....[1]....
        /*00c8*/ 	.word	0x00000340


	//   ....[2]....
        /*00cc*/ 	.word	0x00000370


	//   ....[3]....
        /*00d0*/ 	.word	0x00000380


	//   ....[4]....
        /*00d4*/ 	.word	0x000003b0


	//   ....[5]....
        /*00d8*/ 	.word	0x000003c0


	//   ....[6]....
        /*00dc*/ 	.word	0x000003f0


	//   ....[7]....
        /*00e0*/ 	.word	0x00000400


	//   ....[8]....
        /*00e4*/ 	.word	0x00000430


	//   ....[9]....
        /*00e8*/ 	.word	0x00000440


	//----- nvinfo : EIATTR_EXIT_INSTR_OFFSETS
	.align		4
.L_6611:
        /*00ec*/ 	.byte	0x04, 0x1c
        /*00ee*/ 	.short	(.L_6613 - .L_6612)


	//   ....[0]....
.L_6612:
        /*00f0*/ 	.word	0x00000450


	//   ....[1]....
        /*00f4*/ 	.word	0x00000530


	//   ....[2]....
        /*00f8*/ 	.word	0x00000590


	//   ....[3]....
        /*00fc*/ 	.word	0x000005d0
.L_6613:


//--------------------- .nv.info._ZN43_GLOBAL__N__9ae7fba5_10_SoftMax_cu_9f978f6321softmax_warp_backwardIfN3c104HalfEfLi5ELb0ELb0EEEvPT0_PKT_S7_iiiPKb --------------------------
	.section	.nv.info._ZN43_GLOBAL__N__9ae7fba5_10_SoftMax_cu_9f978f6321softmax_warp_backwardIfN3c104HalfEfLi5ELb0ELb0EEEvPT0_PKT_S7_iiiPKb,"",@"SHT_CUDA_INFO"
	.sectionflags	@""
	.align	4


	//----- nvinfo : EIATTR_CUDA_API_VERSION
	.align		4
        /*0000*/ 	.byte	0x04, 0x37
        /*0002*/ 	.short	(.L_6615 - .L_6614)
.L_6614:
        /*0004*/ 	.word	0x00000082


	//----- nvinfo : EIATTR_SW2861232_WAR
	.align		4
.L_6615:
        /*0008*/ 	.byte	0x01, 0x35
	.zero		2


	//----- nvinfo : EIATTR_PARAM_CBANK
	.align		4
        /*000c*/ 	.byte	0x04, 0x0a
        /*000e*/ 	.short	(.L_6617 - .L_6616)
	.align		4
.L_6616:
        /*0010*/ 	.word	index@(.nv.constant0._ZN43_GLOBAL__N__9ae7fba5_10_SoftMax_cu_9f978f6321softmax_warp_backwardIfN3c104HalfEfLi5ELb0ELb0EEEvPT0_PKT_S7_iiiPKb)
        /*0014*/ 	.short	0x0160
        /*0016*/ 	.short	0x0030


	//----- nvinfo : EIATTR_CBANK_PARAM_SIZE
	.align		4
.L_6617:
        /*0018*/ 	.byte	0x03, 0x19
        /*001a*/ 	.short	0x0030


	//----- nvinfo : EIATTR_KPARAM_INFO
	.align		4
        /*001c*/ 	.byte	0x04, 0x17
        /*001e*/ 	.short	(.L_6619 - .L_6618)
.L_6618:
        /*0020*/ 	.word	0x00000000
        /*0024*/ 	.short	0x0006
        /*0026*/ 	.short	0x0028
        /*0028*/ 	.byte	0x00, 0xf0, 0x21, 0x00


	//----- nvinfo : EIATTR_KPARAM_INFO
	.align		4
.L_6619:
        /*002c*/ 	.byte	0x04, 0x17
        /*002e*/ 	.short	(.L_6621 - .L_6620)
.L_6620:
        /*0030*/ 	.word	0x00000000
        /*0034*/ 	.short	0x0005
        /*0036*/ 	.short	0x0020
        /*0038*/ 	.byte	0x00, 0xf0, 0x11, 0x00


	//----- nvinfo : EIATTR_KPARAM_INFO
	.align		4
.L_6621:
        /*003c*/ 	.byte	0x04, 0x17
        /*003e*/ 	.short	(.L_6623 - .L_6622)
.L_6622:
        /*0040*/ 	.word	0x00000000
        /*0044*/ 	.short	0x0004
        /*0046*/ 	.short	0x001c
        /*0048*/ 	.byte	0x00, 0xf0, 0x11, 0x00


	//----- nvinfo : EIATTR_KPARAM_INFO
	.align		4
.L_6623:
        /*004c*/ 	.byte	0x04, 0x17
        /*004e*/ 	.short	(.L_6625 - .L_6624)
.L_6624:
        /*0050*/ 	.word	0x00000000
        /*0054*/ 	.short	0x0003
        /*0056*/ 	.short	0x0018
        /*0058*/ 	.byte	0x00, 0xf0, 0x11, 0x00


	//----- nvinfo : EIATTR_KPARAM_INFO
	.align		4
.L_6625:
        /*005c*/ 	.byte	0x04, 0x17
        /*005e*/ 	.short	(.L_6627 - .L_6626)
.L_6626:
        /*0060*/ 	.word	0x00000000
        /*0064*/ 	.short	0x0002
        /*0066*/ 	.short	0x0010
        /*0068*/ 	.byte	0x00, 0xf0, 0x21, 0x00


	//----- nvinfo : EIATTR_KPARAM_INFO
	.align		4
.L_6627:
        /*006c*/ 	.byte	0x04, 0x17
        /*006e*/ 	.short	(.L_6629 - .L_6628)
.L_6628:
        /*0070*/ 	.word	0x00000000
        /*0074*/ 	.short	0x0001
        /*0076*/ 	.short	0x0008
        /*0078*/ 	.byte	0x00, 0xf0, 0x21, 0x00


	//----- nvinfo : EIATTR_KPARAM_INFO
	.align		4
.L_6629:
        /*007c*/ 	.byte	0x04, 0x17
        /*007e*/ 	.short	(.L_6631 - .L_6630)
.L_6630:
        /*0080*/ 	.word	0x00000000
        /*0084*/ 	.short	0x0000
        /*0086*/ 	.short	0x0000
        /*0088*/ 	.byte	0x00, 0xf0, 0x21, 0x00


	//----- nvinfo : EIATTR_MAXREG_COUNT
	.align		4
.L_6631:
        /*008c*/ 	.byte	0x03, 0x1b
        /*008e*/ 	.short	0x00ff


	//----- nvinfo : EIATTR_MERCURY_ISA_VERSION
	.align		4
        /*0090*/ 	.byte	0x03, 0x5f
        /*0092*/ 	.short	0x0000


	//----- nvinfo : EIATTR_COOP_GROUP_MASK_REGIDS
	.align		4
        /*0094*/ 	.byte	0x04, 0x29
        /*0096*/ 	.short	(.L_6633 - .L_6632)


	//   ....[0]....
.L_6632:
        /*0098*/ 	.word	0xffffffff


	//   ....[1]....
        /*009c*/ 	.word	0xffffffff


	//   ....[2]....
        /*00a0*/ 	.word	0xffffffff


	//   ....[3]....
        /*00a4*/ 	.word	0xffffffff


	//   ....[4]....
        /*00a8*/ 	.word	0xffffffff


	//   ....[5]....
        /*00ac*/ 	.word	0xffffffff


	//   ....[6]....
        /*00b0*/ 	.word	0xffffffff


	//   ....[7]....
        /*00b4*/ 	.word	0xffffffff


	//   ....[8]....
        /*00b8*/ 	.word	0xffffffff


	//   ....[9]....
        /*00bc*/ 	.word	0xffffffff


	//----- nvinfo : EIATTR_COOP_GROUP_INSTR_OFFSETS
	.align		4
.L_6633:
        /*00c0*/ 	.byte	0x04, 0x28
        /*00c2*/ 	.short	(.L_6635 - .L_6634)


	//   ....[0]....
.L_6634:
        /*00c4*/ 	.word	0x000002b0


	//   ....[1]....
        /*00c8*/ 	.word	0x000002d0


	//   ....[2]....
        /*00cc*/ 	.word	0x000002f0


	//   ....[3]....
        /*00d0*/ 	.word	0x00000310


	//   ....[4]....
        /*00d4*/ 	.word	0x00000330


	//   ....[5]....
        /*00d8*/ 	.word	0x00000350


	//   ....[6]....
        /*00dc*/ 	.word	0x00000370


	//   ....[7]....
        /*00e0*/ 	.word	0x00000390


	//   ....[8]....
        /*00e4*/ 	.word	0x000003b0


	//   ....[9]....
        /*00e8*/ 	.word	0x000003d0


	//----- nvinfo : EIATTR_EXIT_INSTR_OFFSETS
	.align		4
.L_6635:
        /*00ec*/ 	.byte	0x04, 0x1c
        /*00ee*/ 	.short	(.L_6637 - .L_6636)


	//   ....[0]....
.L_6636:
        /*00f0*/ 	.word	0x000003e0


	//   ....[1]....
        /*00f4*/ 	.word	0x00000480


	//   ....[2]....
        /*00f8*/ 	.word	0x00000490


	//   ....[3]....
        /*00fc*/ 	.word	0x00000520
.L_6637:


//--------------------- .nv.info._ZN43_GLOBAL__N__9ae7fba5_10_SoftMax_cu_9f978f6321softmax_warp_backwardIfN3c104HalfEfLi4ELb0ELb0EEEvPT0_PKT_S7_iiiPKb --------------------------
	.section	.nv.info._ZN43_GLOBAL__N__9ae7fba5_10_SoftMax_cu_9f978f6321softmax_warp_backwardIfN3c104HalfEfLi4ELb0ELb0EEEvPT0_PKT_S7_iiiPKb,"",@"SHT_CUDA_INFO"
	.sectionflags	@""
	.align	4


	//----- nvinfo : EIATTR_CUDA_API_VERSION
	.align		4
        /*0000*/ 	.byte	0x04, 0x37
        /*0002*/ 	.short	(.L_6639 - .L_6638)
.L_6638:
        /*0004*/ 	.word	0x00000082


	//----- nvinfo : EIATTR_SW2861232_WAR
	.align		4
.L_6639:
        /*0008*/ 	.byte	0x01, 0x35
	.zero		2


	//----- nvinfo : EIATTR_PARAM_CBANK
	.align		4
        /*000c*/ 	.byte	0x04, 0x0a
        /*000e*/ 	.short	(.L_6641 - .L_6640)
	.align		4
.L_6640:
        /*0010*/ 	.word	index@(.nv.constant0._ZN43_GLOBAL__N__9ae7fba5_10_SoftMax_cu_9f978f6321softmax_warp_backwardIfN3c104HalfEfLi4ELb0ELb0EEEvPT0_PKT_S7_iiiPKb)
        /*0014*/ 	.short	0x0160
        /*0016*/ 	.short	0x0030


	//----- nvinfo : EIATTR_CBANK_PARAM_SIZE
	.align		4
.L_6641:
        /*0018*/ 	.byte	0x03, 0x19
        /*001a*/ 	.short	0x0030


	//----- nvinfo : EIATTR_KPARAM_INFO
	.align		4
        /*001c*/ 	.byte	0x04, 0x17
        /*001e*/ 	.short	(.L_6643 - .L_6642)
.L_6642:
        /*0020*/ 	.word	0x00000000
        /*0024*/ 	.short	0x0006
        /*0026*/ 	.short	0x0028
        /*0028*/ 	.byte	0x00, 0xf0, 0x21, 0x00


	//----- nvinfo : EIATTR_KPARAM_INFO
	.align		4
.L_6643:
        /*002c*/ 	.byte	0x04, 0x17
        /*002e*/ 	.short	(.L_6645 - .L_6644)
.L_6644:
        /*0030*/ 	.word	0x00000000
        /*0034*/ 	.short	0x0005
        /*0036*/ 	.short	0x0020
        /*0038*/ 	.byte	0x00, 0xf0, 0x11, 0x00


	//----- nvinfo : EIATTR_KPARAM_INFO
	.align		4
.L_6645:
        /*003c*/ 	.byte	0x04, 0x17
        /*003e*/ 	.short	(.L_6647 - .L_6646)
.L_6646:
        /*0040*/ 	.word	0x00000000
        /*0044*/ 	.short	0x0004
        /*0046*/ 	.short	0x001c
        /*0048*/ 	.byte	0x00, 0xf0, 0x11, 0x00


	//----- nvinfo : EIATTR_KPARAM_INFO
	.align		4
.L_6647:
        /*004c*/ 	.byte	0x04, 0x17
        /*004e*/ 	.short	(.L_6649 - .L_6648)
.L_6648:
        /*0050*/ 	.word	0x00000000
        /*0054*/ 	.short	0x0003
        /*0056*/ 	.short	0x0018
        /*0058*/ 	.byte	0x00, 0xf0, 0x11, 0x00


	//----- nvinfo : EIATTR_KPARAM_INFO
	.align		4
.L_6649:
        /*005c*/ 	.byte	0x04, 0x17
        /*005e*/ 	.short	(.L_6651 - .L_6650)
.L_6650:
        /*0060*/ 	.word	0x00000000
        /*0064*/ 	.short	0x0002
        /*0066*/ 	.short	0x0010
        /*0068*/ 	.byte	0x00, 0xf0, 0x21, 0x00


	//----- nvinfo : EIATTR_KPARAM_INFO
	.align		4
.L_6651:
        /*006c*/ 	.byte	0x04, 0x17
        /*006e*/ 	.short	(.L_6653 - .L_6652)
.L_6652:
        /*0070*/ 	.word	0x00000000
        /*0074*/ 	.short	0x0001
        /*0076*/ 	.short	0x0008
        /*0078*/ 	.byte	0x00, 0xf0, 0x21, 0x00


	//----- nvinfo : EIATTR_KPARAM_INFO
	.align		4
.L_6653:
        /*007c*/ 	.byte	0x04, 0x17
        /*007e*/ 	.short	(.L_6655 - .L_6654)
.L_6654:
        /*0080*/ 	.word	0x00000000
        /*0084*/ 	.short	0x0000
        /*0086*/ 	.short	0x0000
        /*0088*/ 	.byte	0x00, 0xf0, 0x21, 0x00


	//----- nvinfo : EIATTR_MAXREG_COUNT
	.align		4
.L_6655:
        /*008c*/ 	.byte	0x03, 0x1b
        /*008e*/ 	.short	0x00ff


	//----- nvinfo : EIATTR_MERCURY_ISA_VERSION
	.align		4
        /*0090*/ 	.byte	0x03, 0x5f
        /*0092*/ 	.short	0x0000


	//----- nvinfo : EIATTR_COOP_GROUP_MASK_REGIDS
	.align		4
        /*0094*/ 	.byte	0x04, 0x29
        /*0096*/ 	.short	(.L_6657 - .L_6656)


	//   ....[0]....
.L_6656:
        /*0098*/ 	.word	0xffffffff


	//   ....[1]....
        /*009c*/ 	.word	0xffffffff


	//   ....[2]....
        /*00a0*/ 	.word	0xffffffff


	//   ....[3]....
        /*00a4*/ 	.word	0xffffffff


	//   ....[4]....
        /*00a8*/ 	.word	0xffffffff


	//   ....[5]....
        /*00ac*/ 	.word	0xffffffff


	//   ....[6]....
        /*00b0*/ 	.word	0xffffffff


	//   ....[7]....
        /*00b4*/ 	.word	0xffffffff


	//----- nvinfo : EIATTR_COOP_GROUP_INSTR_OFFSETS
	.align		4
.L_6657:
        /*00b8*/ 	.byte	0x04, 0x28
        /*00ba*/ 	.short	(.L_6659 - .L_6658)


	//   ....[0]....
.L_6658:
        /*00bc*/ 	.word	0x000002b0


	//   ....[1]....
        /*00c0*/ 	.word	0x000002d0


	//   ....[2]....
        /*00c4*/ 	.word	0x000002f0


	//   ....[3]....
        /*00c8*/ 	.word	0x00000310


	//   ....[4]....
        /*00cc*/ 	.word	0x00000330


	//   ....[5]....
        /*00d0*/ 	.word	0x00000350


	//   ....[6]....
        /*00d4*/ 	.word	0x00000370


	//   ....[7]....
        /*00d8*/ 	.word	0x00000390


	//----- nvinfo : EIATTR_EXIT_INSTR_OFFSETS
	.align		4
.L_6659:
        /*00dc*/ 	.byte	0x04, 0x1c
        /*00de*/ 	.short	(.L_6661 - .L_6660)


	//   ....[0]....
.L_6660:
        /*00e0*/ 	.word	0x000003a0


	//   ....[1]....
        /*00e4*/ 	.word	0x00000440


	//   ....[2]....
        /*00e8*/ 	.word	0x00000450


	//   ....[3]....
        /*00ec*/ 	.word	0x000004e0
.L_6661:


//--------------------- .nv.info._ZN43_GLOBAL__N__9ae7fba5_10_SoftMax_cu_9f978f6321softmax_warp_backwardIfN3c104HalfEfLi3ELb0ELb0EEEvPT0_PKT_S7_iiiPKb --------------------------
	.section	.nv.info._ZN43_GLOBAL__N__9ae7fba5_10_SoftMax_cu_9f978f6321softmax_warp_backwardIfN3c104HalfEfLi3ELb0ELb0EEEvPT0_PKT_S7_iiiPKb,"",@"SHT_CUDA_INFO"
	.sectionflags	@""
	.align	4


	//----- nvinfo : EIATTR_CUDA_API_VERSION
	.align		4
        /*0000*/ 	.byte	0x04, 0x37
        /*0002*/ 	.short	(.L_6663 - .L_6662)
.L_6662:
        /*0004*/ 	.word	0x00000082


	//----- nvinfo : EIATTR_SW2861232_WAR
	.align		4
.L_6663:
        /*0008*/ 	.byte	0x01, 0x35
	.zero		2


	//----- nvinfo : EIATTR_PARAM_CBANK
	.align		4
        /*000c*/ 	.byte	0x04, 0x0a
        /*000e*/ 	.short	(.L_6665 - .L_6664)
	.align		4
.L_6664:
        /*0010*/ 	.word	index@(.nv.constant0._ZN43_GLOBAL__N__9ae7fba5_10_SoftMax_cu_9f978f6321softmax_warp_backwardIfN3c104HalfEfLi3ELb0ELb0EEEvPT0_PKT_S7_iiiPKb)
        /*0014*/ 	.short	0x0160
        /*0016*/ 	.short	0x0030


	//----- nvinfo : EIATTR_CBANK_PARAM_SIZE
	.align		4
.L_6665:
        /*0018*/ 	.byte	0x03, 0x19
        /*001a*/ 	.short	0x0030


	//----- nvinfo : EIATTR_KPARAM_INFO
	.align		4
        /*001c*/ 	.byte	0x04, 0x17
        /*001e*/ 	.short	(.L_6667 - .L_6666)
.L_6666:
        /*0020*/ 	.word	0x00000000
        /*0024*/ 	.short	0x0006
        /*0026*/ 	.short	0x0028
        /*0028*/ 	.byte	0x00, 0xf0, 0x21, 0x00


	//----- nvinfo : EIATTR_KPARAM_INFO
	.align		4
.L_6667:
        /*002c*/ 	.byte	0x04, 0x17
        /*002e*/ 	.short	(.L_6669 - .L_6668)
.L_6668:
        /*0030*/ 	.word	0x00000000
        /*0034*/ 	.short	0x0005
        /*0036*/ 	.short	0x0020
        /*0038*/ 	.byte	0x00, 0xf0, 0x11, 0x00


	//----- nvinfo : EIATTR_KPARAM_INFO
	.align		4
.L_6669:
        /*003c*/ 	.byte	0x04, 0x17
        /*003e*/ 	.short	(.L_6671 - .L_6670)
.L_6670:
        /*0040*/ 	.word	0x00000000
        /*0044*/ 	.short	0x0004
        /*0046*/ 	.short	0x001c
        /*0048*/ 	.byte	0x00, 0xf0, 0x11, 0x00


	//----- nvinfo : EIATTR_KPARAM_INFO
	.align		4
.L_6671:
        /*004c*/ 	.byte	0x04, 0x17
        /*004e*/ 	.short	(.L_6673 - .L_6672)
.L_6672:
        /*0050*/ 	.word	0x00000000
        /*0054*/ 	.short	0x0003
        /*0056*/ 	.short	0x0018
        /*0058*/ 	.byte	0x00, 0xf0, 0x11, 0x00


	//----- nvinfo : EIATTR_KPARAM_INFO
	.align		4
.L_6673:
        /*005c*/ 	.byte	0x04, 0x17
        /*005e*/ 	.short	(.L_6675 - .L_6674)
.L_6674:
        /*0060*/ 	.word	0x00000000
        /*0064*/ 	.short	0x0002
        /*0066*/ 	.short	0x0010
        /*0068*/ 	.byte	0x00, 0xf0, 0x21, 0x00


	//----- nvinfo : EIATTR_KPARAM_INFO
	.align		4
.L_6675:
        /*006c*/ 	.byte	0x04, 0x17
        /*006e*/ 	.short	(.L_6677 - .L_6676)
.L_6676:
        /*0070*/ 	.word	0x00000000
        /*0074*/ 	.short	0x0001
        /*0076*/ 	.short	0x0008
        /*0078*/ 	.byte	0x00, 0xf0, 0x21, 0x00


	//----- nvinfo : EIATTR_KPARAM_INFO
	.align		4
.L_6677:
        /*007c*/ 	.byte	0x04, 0x17
        /*007e*/ 	.short	(.L_6679 - .L_6678)
.L_6678:
        /*0080*/ 	.word	0x00000000
        /*0084*/ 	.short	0x0000
        /*0086*/ 	.short	0x0000
        /*0088*/ 	.byte	0x00, 0xf0, 0x21, 0x00


	//----- nvinfo : EIATTR_MAXREG_COUNT
	.align		4
.L_6679:
        /*008c*/ 	.byte	0x03, 0x1b
        /*008e*/ 	.short	0x00ff


	//----- nvinfo : EIATTR_MERCURY_ISA_VERSION
	.align		4
        /*0090*/ 	.byte	0x03, 0x5f
        /*0092*/ 	.short	0x0000


	//----- nvinfo : EIATTR_COOP_GROUP_MASK_REGIDS
	.align		4
        /*0094*/ 	.byte	0x04, 0x29
        /*0096*/ 	.short	(.L_6681 - .L_6680)


	//   ....[0]....
.L_6680:
        /*0098*/ 	.word	0xffffffff


	//   ....[1]....
        /*009c*/ 	.word	0xffffffff


	//   ....[2]....
        /*00a0*/ 	.word	0xffffffff


	//   ....[3]....
        /*00a4*/ 	.word	0xffffffff


	//   ....[4]....
        /*00a8*/ 	.word	0xffffffff


	//   ....[5]....
        /*00ac*/ 	.word	0xffffffff


	//----- nvinfo : EIATTR_COOP_GROUP_INSTR_OFFSETS
	.align		4
.L_6681:
        /*00b0*/ 	.byte	0x04, 0x28
        /*00b2*/ 	.short	(.L_6683 - .L_6682)


	//   ....[0]....
.L_6682:
        /*00b4*/ 	.word	0x000002b0


	//   ....[1]....
        /*00b8*/ 	.word	0x000002d0


	//   ....[2]....
        /*00bc*/ 	.word	0x000002f0


	//   ....[3]....
        /*00c0*/ 	.word	0x00000310


	//   ....[4]....
        /*00c4*/ 	.word	0x00000330


	//   ....[5]....
        /*00c8*/ 	.word	0x00000350


	//----- nvinfo : EIATTR_EXIT_INSTR_OFFSETS
	.align		4
.L_6683:
        /*00cc*/ 	.byte	0x04, 0x1c
        /*00ce*/ 	.short	(.L_6685 - .L_6684)


	//   ....[0]....
.L_6684:
        /*00d0*/ 	.word	0x00000360


	//   ....[1]....
        /*00d4*/ 	.word	0x00000400


	//   ....[2]....
        /*00d8*/ 	.word	0x00000410


	//   ....[3]....
        /*00dc*/ 	.word	0x000004a0
.L_6685:


//--------------------- .nv.info._ZN43_GLOBAL__N__9ae7fba5_10_SoftMax_cu_9f978f6321softmax_warp_backwardIfN3c104HalfEfLi2ELb0ELb0EEEvPT0_PKT_S7_iiiPKb --------------------------
	.section	.nv.info._ZN43_GLOBAL__N__9ae7fba5_10_SoftMax_cu_9f978f6321softmax_warp_backwardIfN3c104HalfEfLi2ELb0ELb0EEEvPT0_PKT_S7_iiiPKb,"",@"SHT_CUDA_INFO"
	.sectionflags	@""
	.align	4


	//----- nvinfo : EIATTR_CUDA_API_VERSION
	.align		4
        /*0000*/ 	.byte	0x04, 0x37
        /*0002*/ 	.short	(.L_6687 - .L_6686)
.L_6686:
        /*0004*/ 	.word	0x00000082


	//----- nvinfo : EIATTR_SW2861232_WAR
	.align		4
.L_6687:
        /*0008*/ 	.byte	0x01, 0x35
	.zero		2


	//----- nvinfo : EIATTR_PARAM_CBANK
	.align		4
        /*000c*/ 	.byte	0x04, 0x0a
        /*000e*/ 	.short	(.L_6689 - .L_6688)
	.align		4
.L_6688:
        /*0010*/ 	.word	index@(.nv.constant0._ZN43_GLOBAL__N__9ae7fba5_10_SoftMax_cu_9f978f6321softmax_warp_backwardIfN3c104HalfEfLi2ELb0ELb0EEEvPT0_PKT_S7_iiiPKb)
        /*0014*/ 	.short	0x0160
        /*0016*/ 	.short	0x0030


	//----- nvinfo : EIATTR_CBANK_PARAM_SIZE
	.align		4
.L_6689:
        /*0018*/ 	.byte	0x03, 0x19
        /*001a*/ 	.short	0x0030


	//----- nvinfo : EIATTR_KPARAM_INFO
	.align		4
        /*001c*/ 	.byte	0x04, 0x17
        /*001e*/ 	.short	(.L_6691 - .L_6690)
.L_6690:
        /*0020*/ 	.word	0x00000000
        /*0024*/ 	.short	0x0006
        /*0026*/ 	.short	0x0028
        /*0028*/ 	.byte	0x00, 0xf0, 0x21, 0x00


	//----- nvinfo : EIATTR_KPARAM_INFO
	.align		4
.L_6691:
        /*002c*/ 	.byte	0x04, 0x17
        /*002e*/ 	.short	(.L_6693 - .L_6692)
.L_6692:
        /*0030*/ 	.word	0x00000000
        /*0034*/ 	.short	0x0005
        /*0036*/ 	.short	0x0020
        /*0038*/ 	.byte	0x00, 0xf0, 0x11, 0x00


	//----- nvinfo : EIATTR_KPARAM_INFO
	.align		4
.L_6693:
        /*003c*/ 	.byte	0x04, 0x17
        /*003e*/ 	.short	(.L_6695 - .L_6694)
.L_6694:
        /*0040*/ 	.word	0x00000000
        /*0044*/ 	.short	0x0004
        /*0046*/ 	.short	0x001c
        /*0048*/ 	.byte	0x00, 0xf0, 0x11, 0x00


	//----- nvinfo : EIATTR_KPARAM_INFO
	.align		4
.L_6695:
        /*004c*/ 	.byte	0x04, 0x17
        /*004e*/ 	.short	(.L_6697 - .L_6696)
.L_6696:
        /*0050*/ 	.word	0x00000000
        /*0054*/ 	.short	0x0003
        /*0056*/ 	.short	0x0018
        /*0058*/ 	.byte	0x00, 0xf0, 0x11, 0x00


	//----- nvinfo : EIATTR_KPARAM_INFO
	.align		4
.L_6697:
        /*005c*/ 	.byte	0x04, 0x17
        /*005e*/ 	.short	(.L_6699 - .L_6698)
.L_6698:
        /*0060*/ 	.word	0x00000000
        /*0064*/ 	.short	0x0002
        /*0066*/ 	.short	0x0010
        /*0068*/ 	.byte	0x00, 0xf0, 0x21, 0x00


	//----- nvinfo : EIATTR_KPARAM_INFO
	.align		4
.L_6699:
        /*006c*/ 	.byte	0x04, 0x17
        /*006e*/ 	.short	(.L_6701 - .L_6700)
.L_6700:
        /*0070*/ 	.word	0x00000000
        /*0074*/ 	.short	0x0001
        /*0076*/ 	.short	0x0008
        /*0078*/ 	.byte	0x00, 0xf0, 0x21, 0x00


	//----- nvinfo : EIATTR_KPARAM_INFO
	.align		4
.L_6701:
        /*007c*/ 	.byte	0x04, 0x17
        /*007e*/ 	.short	(.L_6703 - .L_6702)
.L_6702:
        /*0080*/ 	.word	0x00000000
        /*0084*/ 	.short	0x0000
        /*0086*/ 	.short	0x0000
        /*0088*/ 	.byte	0x00, 0xf0, 0x21, 0x00


	//----- nvinfo : EIATTR_MAXREG_COUNT
	.align		4
.L_6703:
        /*008c*/ 	.byte	0x03, 0x1b
        /*008e*/ 	.short	0x00ff


	//----- nvinfo : EIATTR_MERCURY_ISA_VERSION
	.align		4
        /*0090*/ 	.byte	0x03, 0x5f
        /*0092*/ 	.short	0x0000


	//----- nvinfo : EIATTR_COOP_GROUP_MASK_REGIDS
	.align		4
        /*0094*/ 	.byte	0x04, 0x29
        /*0096*/ 	.short	(.L_6705 - .L_6704)


	//   ....[0]....
.L_6704:
        /*0098*/ 	.word	0xffffffff


	//   ....[1]....
        /*009c*/ 	.word	0xffffffff


	//   ....[2]....
        /*00a0*/ 	.word	0xffffffff


	//   ....[3]....
        /*00a4*/ 	.word	0xffffffff


	//----- nvinfo : EIATTR_COOP_GROUP_INSTR_OFFSETS
	.align		4
.L_6705:
        /*00a8*/ 	.byte	0x04, 0x28
        /*00aa*/ 	.short	(.L_6707 - .L_6706)


	//   ....[0]....
.L_6706:
        /*00ac*/ 	.word	0x000002a0


	//   ....[1]....
        /*00b0*/ 	.word	0x000002c0


	//   ....[2]....
        /*00b4*/ 	.word	0x000002e0


	//   ....[3]....
        /*00b8*/ 	.word	0x00000300


	//----- nvinfo : EIATTR_EXIT_INSTR_OFFSETS
	.align		4
.L_6707:
        /*00bc*/ 	.byte	0x04, 0x1c
        /*00be*/ 	.short	(.L_6709 - .L_6708)


	//   ....[0]....
.L_6708:
        /*00c0*/ 	.word	0x00000310


	//   ....[1]....
        /*00c4*/ 	.word	0x000003b0


	//   ....[2]....
        /*00c8*/ 	.word	0x000003c0


	//   ....[3]....
        /*00cc*/ 	.word	0x00000450
.L_6709:


//--------------------- .nv.info._ZN43_GLOBAL__N__9ae7fba5_10_SoftMax_cu_9f978f6321softmax_warp_backwardIfN3c104HalfEfLi1ELb0ELb0EEEvPT0_PKT_S7_iiiPKb --------------------------
	.section	.nv.info._ZN43_GLOBAL__N__9ae7fba5_10_SoftMax_cu_9f978f6321softmax_warp_backwardIfN3c104HalfEfLi1ELb0ELb0EEEvPT0_PKT_S7_iiiPKb,"",@"SHT_CUDA_INFO"
	.sectionflags	@""
	.align	4


	//----- nvinfo : EIATTR_CUDA_API_VERSION
	.align		4
        /*0000*/ 	.byte	0x04, 0x37
        /*0002*/ 	.short	(.L_6711 - .L_6710)
.L_6710:
        /*0004*/ 	.word	0x00000082


	//----- nvinfo : EIATTR_SW2861232_WAR
	.align		4
.L_6711:
        /*0008*/ 	.byte	0x01, 0x35
	.zero		2


	//----- nvinfo : EIATTR_PARAM_CBANK
	.align		4
        /*000c*/ 	.byte	0x04, 0x0a
        /*000e*/ 	.short	(.L_6713 - .L_6712)
	.align		4
.L_6712:
        /*0010*/ 	.word	index@(.nv.constant0._ZN43_GLOBAL__N__9ae7fba5_10_SoftMax_cu_9f978f6321softmax_warp_backwardIfN3c104HalfEfLi1ELb0ELb0EEEvPT0_PKT_S7_iiiPKb)
        /*0014*/ 	.short	0x0160
        /*0016*/ 	.short	0x0030


	//----- nvinfo : EIATTR_CBANK_PARAM_SIZE
	.align		4
.L_6713:
        /*0018*/ 	.byte	0x03, 0x19
        /*001a*/ 	.short	0x0030


	//----- nvinfo : EIATTR_KPARAM_INFO
	.align		4
        /*001c*/ 	.byte	0x04, 0x17
        /*001e*/ 	.short	(.L_6715 - .L_6714)
.L_6714:
        /*0020*/ 	.word	0x00000000
        /*0024*/ 	.short	0x0006
        /*0026*/ 	.short	0x0028
        /*0028*/ 	.byte	0x00, 0xf0, 0x21, 0x00


	//----- nvinfo : EIATTR_KPARAM_INFO
	.align		4
.L_6715:
        /*002c*/ 	.byte	0x04, 0x17
        /*002e*/ 	.short	(.L_6717 - .L_6716)
.L_6716:
        /*0030*/ 	.word	0x00000000
        /*0034*/ 	.short	0x0005
        /*0036*/ 	.short	0x0020
        /*0038*/ 	.byte	0x00, 0xf0, 0x11, 0x00


	//----- nvinfo : EIATTR_KPARAM_INFO
	.align		4
.L_6717:
        /*003c*/ 	.byte	0x04, 0x17
        /*003e*/ 	.short	(.L_6719 - .L_6718)
.L_6718:
        /*0040*/ 	.word	0x00000000
        /*0044*/ 	.short	0x0004
        /*0046*/ 	.short	0x001c
        /*0048*/ 	.byte	0x00, 0xf0, 0x11, 0x00


	//----- nvinfo : EIATTR_KPARAM_INFO
	.align		4
.L_6719:
        /*004c*/ 	.byte	0x04, 0x17
        /*004e*/ 	.short	(.L_6721 - .L_6720)
.L_6720:
        /*0050*/ 	.word	0x00000000
        /*0054*/ 	.short	0x0003
        /*0056*/ 	.short	0x0018
        /*0058*/ 	.byte	0x00, 0xf0, 0x11, 0x00


	//----- nvinfo : EIATTR_KPARAM_INFO
	.align		4
.L_6721:
        /*005c*/ 	.byte	0x04, 0x17
        /*005e*/ 	.short	(.L_6723 - .L_6722)
.L_6722:
        /*0060*/ 	.word	0x00000000
        /*0064*/ 	.short	0x0002
        /*0066*/ 	.short	0x0010
        /*0068*/ 	.byte	0x00, 0xf0, 0x21, 0x00


	//----- nvinfo : EIATTR_KPARAM_INFO
	.align		4
.L_6723:
        /*006c*/ 	.byte	0x04, 0x17
        /*006e*/ 	.short	(.L_6725 - .L_6724)
.L_6724:
        /*0070*/ 	.word	0x00000000
        /*0074*/ 	.short	0x0001
        /*0076*/ 	.short	0x0008
        /*0078*/ 	.byte	0x00, 0xf0, 0x21, 0x00


	//----- nvinfo : EIATTR_KPARAM_INFO
	.align		4
.L_6725:
        /*007c*/ 	.byte	0x04, 0x17
        /*007e*/ 	.short	(.L_6727 - .L_6726)
.L_6726:
        /*0080*/ 	.word	0x00000000
        /*0084*/ 	.short	0x0000
        /*0086*/ 	.short	0x0000
        /*0088*/ 	.byte	0x00, 0xf0, 0x21, 0x00


	//----- nvinfo : EIATTR_MAXREG_COUNT
	.align		4
.L_6727:
        /*008c*/ 	.byte	0x03, 0x1b
        /*008e*/ 	.short	0x00ff


	//----- nvinfo : EIATTR_MERCURY_ISA_VERSION
	.align		4
        /*0090*/ 	.byte	0x03, 0x5f
        /*0092*/ 	.short	0x0000


	//----- nvinfo : EIATTR_COOP_GROUP_MASK_REGIDS
	.align		4
        /*0094*/ 	.byte	0x04, 0x29
        /*0096*/ 	.short	(.L_6729 - .L_6728)


	//   ....[0]....
.L_6728:
        /*0098*/ 	.word	0xffffffff


	//   ....[1]....
        /*009c*/ 	.word	0xffffffff


	//----- nvinfo : EIATTR_COOP_GROUP_INSTR_OFFSETS
	.align		4
.L_6729:
        /*00a0*/ 	.byte	0x04, 0x28
        /*00a2*/ 	.short	(.L_6731 - .L_6730)


	//   ....[0]....
.L_6730:
        /*00a4*/ 	.word	0x000002a0


	//   ....[1]....
        /*00a8*/ 	.word	0x000002c0


	//----- nvinfo : EIATTR_EXIT_INSTR_OFFSETS
	.align		4
.L_6731:
        /*00ac*/ 	.byte	0x04, 0x1c
        /*00ae*/ 	.short	(.L_6733 - .L_6732)


	//   ....[0]....
.L_6732:
        /*00b0*/ 	.word	0x000002d0


	//   ....[1]....
        /*00b4*/ 	.word	0x00000370


	//   ....[2]....
        /*00b8*/ 	.word	0x00000380


	//   ....[3]....
        /*00bc*/ 	.word	0x00000410
.L_6733:


//--------------------- .nv.info._ZN43_GLOBAL__N__9ae7fba5_10_SoftMax_cu_9f978f6321softmax_warp_backwardIfN3c104HalfEfLi0ELb0ELb0EEEvPT0_PKT_S7_iiiPKb --------------------------
	.section	.nv.info._ZN43_GLOBAL__N__9ae7fba5_10_SoftMax_cu_9f978f6321softmax_warp_backwardIfN3c104HalfEfLi0ELb0ELb0EEEvPT0_PKT_S7_iiiPKb,"",@"SHT_CUDA_INFO"
	.sectionflags	@""
	.align	4


	//----- nvinfo : EIATTR_CUDA_API_VERSION
	.align		4
        /*0000*/ 	.byte	0x04, 0x37
        /*0002*/ 	.short	(.L_6735 - .L_6734)
.L_6734:
        /*0004*/ 	.word	0x00000082


	//----- nvinfo : EIATTR_SW2861232_WAR
	.align		4
.L_6735:
        /*0008*/ 	.byte	0x01, 0x35
	.zero		2


	//----- nvinfo : EIATTR_PARAM_CBANK
	.align		4
        /*000c*/ 	.byte	0x04, 0x0a
        /*000e*/ 	.short	(.L_6737 - .L_6736)
	.align		4
.L_6736:
        /*0010*/ 	.word	index@(.nv.constant0._ZN43_GLOBAL__N__9ae7fba5_10_SoftMax_cu_9f978f6321softmax_warp_backwardIfN3c104HalfEfLi0ELb0ELb0EEEvPT0_PKT_S7_iiiPKb)
        /*0014*/ 	.short	0x0160
        /*0016*/ 	.short	0x0030


	//----- nvinfo : EIATTR_CBANK_PARAM_SIZE
	.align		4
.L_6737:
        /*0018*/ 	.byte	0x03, 0x19
        /*001a*/ 	.short	0x0030


	//----- nvinfo : EIATTR_KPARAM_INFO
	.align		4
        /*001c*/ 	.byte	0x04, 0x17
        /*001e*/ 	.short	(.L_6739 - .L_6738)
.L_6738:
        /*0020*/ 	.word	0x00000000
        /*0024*/ 	.short	0x0006
        /*0026*/ 	.short	0x0028
        /*0028*/ 	.byte	0x00, 0xf0, 0x21, 0x00


	//----- nvinfo : EIATTR_KPARAM_INFO
	.align		4
.L_6739:
        /*002c*/ 	.byte	0x04, 0x17
        /*002e*/ 	.short	(.L_6741 - .L_6740)
.L_6740:
        /*0030*/ 	.word	0x00000000
        /*0034*/ 	.short	0x0005
        /*0036*/ 	.short	0x0020
        /*0038*/ 	.byte	0x00, 0xf0, 0x11, 0x00


	//----- nvinfo : EIATTR_KPARAM_INFO
	.align		4
.L_6741:
        /*003c*/ 	.byte	0x04, 0x17
        /*003e*/ 	.short	(.L_6743 - .L_6742)
.L_6742:
        /*0040*/ 	.word	0x00000000
        /*0044*/ 	.short	0x0004
        /*0046*/ 	.short	0x001c
        /*0048*/ 	.byte	0x00, 0xf0, 0x11, 0x00


	//----- nvinfo : EIATTR_KPARAM_INFO
	.align		4
.L_6743:
        /*004c*/ 	.byte	0x04, 0x17
        /*004e*/ 	.short	(.L_6745 - .L_6744)
.L_6744:
        /*0050*/ 	.word	0x00000000
        /*0054*/ 	.short	0x0003
        /*0056*/ 	.short	0x0018
        /*0058*/ 	.byte	0x00, 0xf0, 0x11, 0x00


	//----- nvinfo : EIATTR_KPARAM_INFO
	.align		4
.L_6745:
        /*005c*/ 	.byte	0x04, 0x17
        /*005e*/ 	.short	(.L_6747 - .L_6746)
.L_6746:
        /*0060*/ 	.word	0x00000000
        /*0064*/ 	.short	0x0002
        /*0066*/ 	.short	0x0010
        /*0068*/ 	.byte	0x00, 0xf0, 0x21, 0x00


	//----- nvinfo : EIATTR_KPARAM_INFO
	.align		4
.L_6747:
        /*006c*/ 	.byte	0x04, 0x17
        /*006e*/ 	.short	(.L_6749 - .L_6748)
.L_6748:
        /*0070*/ 	.word	0x00000000
        /*0074*/ 	.short	0x0001
        /*0076*/ 	.short	0x0008
        /*0078*/ 	.byte	0x00, 0xf0, 0x21, 0x00


	//----- nvinfo : EIATTR_KPARAM_INFO
	.align		4
.L_6749:
        /*007c*/ 	.byte	0x04, 0x17
        /*007e*/ 	.short	(.L_6751 - .L_6750)
.L_6750:
        /*0080*/ 	.word	0x00000000
        /*0084*/ 	.short	0x0000
        /*0086*/ 	.short	0x0000
        /*0088*/ 	.byte	0x00, 0xf0, 0x21, 0x00


	//----- nvinfo : EIATTR_MAXREG_COUNT
	.align		4
.L_6751:
        /*008c*/ 	.byte	0x03, 0x1b
        /*008e*/ 	.short	0x00ff


	//----- nvinfo : EIATTR_MERCURY_ISA_VERSION
	.align		4
        /*0090*/ 	.byte	0x03, 0x5f
        /*0092*/ 	.short	0x0000


	//----- nvinfo : EIATTR_EXIT_INSTR_OFFSETS
	.align		4
        /*0094*/ 	.byte	0x04, 0x1c
        /*0096*/ 	.short	(.L_6753 - .L_6752)


	//   ....[0]....
.L_6752:
        /*0098*/ 	.word	0x00000250


	//   ....[1]....
        /*009c*/ 	.word	0x00000260


	//   ....[2]....
        /*00a0*/ 	.word	0x000002e0


	//   ....[3]....
        /*00a4*/ 	.word	0x00000340
.L_6753:


//--------------------- .nv.info._ZN43_GLOBAL__N__9ae7fba5_10_SoftMax_cu_9f978f6321softmax_warp_backwardIN3c104HalfES2_fLi10ELb0ELb0EEEvPT0_PKT_S7_iiiPKb --------------------------
	.section	.nv.info._ZN43_GLOBAL__N__9ae7fba5_10_SoftMax_cu_9f978f6321softmax_warp_backwardIN3c104HalfES2_fLi10ELb0ELb0EEEvPT0_PKT_S7_iiiPKb,"",@"SHT_CUDA_INFO"
	.sectionflags	@""
	.align	4


	//----- nvinfo : EIATTR_CUDA_API_VERSION
	.align		4
        /*0000*/ 	.byte	0x04, 0x37
        /*0002*/ 	.short	(.L_6755 - .L_6754)
.L_6754:
        /*0004*/ 	.word	0x00000082


	//----- nvinfo : EIATTR_SW2861232_WAR
	.align		4
.L_6755:
        /*0008*/ 	.byte	0x01, 0x35
	.zero		2


	//----- nvinfo : EIATTR_PARAM_CBANK
	.align		4
        /*000c*/ 	.byte	0x04, 0x0a
        /*000e*/ 	.short	(.L_6757 - .L_6756)
	.align		4
.L_6756:
        /*0010*/ 	.word	index@(.nv.constant0._ZN43_GLOBAL__N__9ae7fba5_10_SoftMax_cu_9f978f6321softmax_warp_backwardIN3c104HalfES2_fLi10ELb0ELb0EEEvPT0_PKT_S7_iiiPKb)
        /*0014*/ 	.short	0x0160
        /*0016*/ 	.short	0x0030


	//----- nvinfo : EIATTR_CBANK_PARAM_SIZE
	.align		4
.L_6757:
        /*0018*/ 	.byte	0x03, 0x19
        /*001a*/ 	.short	0x0030


	//----- nvinfo : EIATTR_KPARAM_INFO
	.align		4
        /*001c*/ 	.byte	0x04, 0x17
        /*001e*/ 	.short	(.L_6759 - .L_6758)
.L_6758:
        /*0020*/ 	.word	0x00000000
        /*0024*/ 	.short	0x0006
        /*0026*/ 	.short	0x0028
        /*0028*/ 	.byte	0x00, 0xf0, 0x21, 0x00


	//----- nvinfo : EIATTR_KPARAM_INFO
	.align		4
.L_6759:
        /*002c*/ 	.byte	0x04, 0x17
        /*002e*/ 	.short	(.L_6761 - .L_6760)
.L_6760:
        /*0030*/ 	.word	0x00000000
        /*0034*/ 	.short	0x0005
        /*0036*/ 	.short	0x0020
        /*0038*/ 	.byte	0x00, 0xf0, 0x11, 0x00


	//----- nvinfo : EIATTR_KPARAM_INFO
	.align		4
.L_6761:
        /*003c*/ 	.byte	0x04, 0x17
        /*003e*/ 	.short	(.L_6763 - .L_6762)
.L_6762:
        /*0040*/ 	.word	0x00000000
        /*0044*/ 	.short	0x0004
        /*0046*/ 	.short	0x001c
        /*0048*/ 	.byte	0x00, 0xf0, 0x11, 0x00


	//----- nvinfo : EIATTR_KPARAM_INFO
	.align		4
.L_6763:
        /*004c*/ 	.byte	0x04, 0x17
        /*004e*/ 	.short	(.L_6765 - .L_6764)
.L_6764:
        /*0050*/ 	.word	0x00000000
        /*0054*/ 	.short	0x0003
        /*0056*/ 	.short	0x0018
        /*0058*/ 	.byte	0x00, 0xf0, 0x11, 0x00


	//----- nvinfo : EIATTR_KPARAM_INFO
	.align		4
.L_6765:
        /*005c*/ 	.byte	0x04, 0x17
        /*005e*/ 	.short	(.L_6767 - .L_6766)
.L_6766:
        /*0060*/ 	.word	0x00000000
        /*0064*/ 	.short	0x0002
        /*0066*/ 	.short	0x0010
        /*0068*/ 	.byte	0x00, 0xf0, 0x21, 0x00


	//----- nvinfo : EIATTR_KPARAM_INFO
	.align		4
.L_6767:
        /*006c*/ 	.byte	0x04, 0x17
        /*006e*/ 	.short	(.L_6769 - .L_6768)
.L_6768:
        /*0070*/ 	.word	0x00000000
        /*0074*/ 	.short	0x0001
        /*0076*/ 	.short	0x0008
        /*0078*/ 	.byte	0x00, 0xf0, 0x21, 0x00


	//----- nvinfo : EIATTR_KPARAM_INFO
	.align		4
.L_6769:
        /*007c*/ 	.byte	0x04, 0x17
        /*007e*/ 	.short	(.L_6771 - .L_6770)
.L_6770:
        /*0080*/ 	.word	0x00000000
        /*0084*/ 	.short	0x0000
        /*0086*/ 	.short	0x0000
        /*0088*/ 	.byte	0x00, 0xf0, 0x21, 0x00


	//----- nvinfo : EIATTR_MAXREG_COUNT
	.align		4
.L_6771:
        /*008c*/ 	.byte	0x03, 0x1b
        /*008e*/ 	.short	0x00ff


	//----- nvinfo : EIATTR_MERCURY_ISA_VERSION
	.align		4
        /*0090*/ 	.byte	0x03, 0x5f
        /*0092*/ 	.short	0x0000


	//----- nvinfo : EIATTR_COOP_GROUP_MASK_REGIDS
	.align		4
        /*0094*/ 	.byte	0x04, 0x29
        /*0096*/ 	.short	(.L_6773 - .L_6772)


	//   ....[0]....
.L_6772:
        /*0098*/ 	.word	0xffffffff


	//   ....[1]....
        /*009c*/ 	.word	0xffffffff


	//   ....[2]....
        /*00a0*/ 	.word	0xffffffff


	//   ....[3]....
        /*00a4*/ 	.word	0xffffffff


	//   ....[4]....
        /*00a8*/ 	.word	0xffffffff


	//----- nvinfo : EIATTR_COOP_GROUP_INSTR_OFFSETS
	.align		4
.L_6773:
        /*00ac*/ 	.byte	0x04, 0x28
        /*00ae*/ 	.short	(.L_6775 - .L_6774)


	//   ....[0]....
.L_6774:
        /*00b0*/ 	.word	0x00001160


	//   ....[1]....
        /*00b4*/ 	.word	0x00001180


	//   ....[2]....
        /*00b8*/ 	.word	0x000011a0


	//   ....[3]....
        /*00bc*/ 	.word	0x000011e0


	//   ....[4]....
        /*00c0*/ 	.word	0x00001230


	//----- nvinfo : EIATTR_EXIT_INSTR_OFFSETS
	.align		4
.L_6775:
        /*00c4*/ 	.byte	0x04, 0x1c
        /*00c6*/ 	.short	(.L_6777 - .L_6776)


	//   ....[0]....
.L_6776:
        /*00c8*/ 	.word	0x00001240


	//   ....[1]....
        /*00cc*/ 	.word	0x00001b00


	//   ....[2]....
        /*00d0*/ 	.word	0x00001b40
.L_6777:


//--------------------- .nv.info._ZN43_GLOBAL__N__9ae7fba5_10_SoftMax_cu_9f978f6321softmax_warp_backwardIN3c104HalfES2_fLi9ELb0ELb0EEEvPT0_PKT_S7_iiiPKb --------------------------
	.section	.nv.info._ZN43_GLOBAL__N__9ae7fba5_10_SoftMax_cu_9f978f6321softmax_warp_backwardIN3c104HalfES2_fLi9ELb0ELb0EEEvPT0_PKT_S7_iiiPKb,"",@"SHT_CUDA_INFO"
	.sectionflags	@""
	.align	4


	//----- nvinfo : EIATTR_CUDA_API_VERSION
	.align		4
        /*0000*/ 	.byte	0x04, 0x37
        /*0002*/ 	.short	(.L_6779 - .L_6778)
.L_6778:
        /*0004*/ 	.word	0x00000082


	//----- nvinfo : EIATTR_SW2861232_WAR
	.align		4
.L_6779:
        /*0008*/ 	.byte	0x01, 0x35
	.zero		2


	//----- nvinfo : EIATTR_PARAM_CBANK
	.align		4
        /*000c*/ 	.byte	0x04, 0x0a
        /*000e*/ 	.short	(.L_6781 - .L_6780)
	.align		4
.L_6780:
        /*0010*/ 	.word	index@(.nv.constant0._ZN43_GLOBAL__N__9ae7fba5_10_SoftMax_cu_9f978f6321softmax_warp_backwardIN3c104HalfES2_fLi9ELb0ELb0EEEvPT0_PKT_S7_iiiPKb)
        /*0014*/ 	.short	0x0160
        /*0016*/ 	.short	0x0030


	//----- nvinfo : EIATTR_CBANK_PARAM_SIZE
	.align		4
.L_6781:
        /*0018*/ 	.byte	0x03, 0x19
        /*001a*/ 	.short	0x0030


	//----- nvinfo : EIATTR_KPARAM_INFO
	.align		4
        /*001c*/ 	.byte	0x04, 0x17
        /*001e*/ 	.short	(.L_6783 - .L_6782)
.L_6782:
        /*0020*/ 	.word	0x00000000
        /*0024*/ 	.short	0x0006
        /*0026*/ 	.short	0x0028
        /*0028*/ 	.byte	0x00, 0xf0, 0x21, 0x00


	//----- nvinfo : EIATTR_KPARAM_INFO
	.align		4
.L_6783:
        /*002c*/ 	.byte	0x04, 0x17
        /*002e*/ 	.short	(.L_6785 - .L_6784)
.L_6784:
        /*0030*/ 	.word	0x00000000
        /*0034*/ 	.short	0x0005
        /*0036*/ 	.short	0x0020
        /*0038*/ 	.byte	0x00, 0xf0, 0x11, 0x00


	//----- nvinfo : EIATTR_KPARAM_INFO
	.align		4
.L_6785:
        /*003c*/ 	.byte	0x04, 0x17
        /*003e*/ 	.short	(.L_6787 - .L_6786)
.L_6786:
        /*0040*/ 	.word	0x00000000
        /*0044*/ 	.short	0x0004
        /*0046*/ 	.short	0x001c
        /*0048*/ 	.byte	0x00, 0xf0, 0x11, 0x00


	//----- nvinfo : EIATTR_KPARAM_INFO
	.align		4
.L_6787:
        /*004c*/ 	.byte	0x04, 0x17
        /*004e*/ 	.short	(.L_6789 - .L_6788)
.L_6788:
        /*0050*/ 	.word	0x00000000
        /*0054*/ 	.short	0x0003
        /*0056*/ 	.short	0x0018
        /*0058*/ 	.byte	0x00, 0xf0, 0x11, 0x00


	//----- nvinfo : EIATTR_KPARAM_INFO
	.align		4
.L_6789:
        /*005c*/ 	.byte	0x04, 0x17
        /*005e*/ 	.short	(.L_6791 - .L_6790)
.L_6790:
        /*0060*/ 	.word	0x00000000
        /*0064*/ 	.short	0x0002
        /*0066*/ 	.short	0x0010
        /*0068*/ 	.byte	0x00, 0xf0, 0x21, 0x00


	//----- nvinfo : EIATTR_KPARAM_INFO
	.align		4
.L_6791:
        /*006c*/ 	.byte	0x04, 0x17
        /*006e*/ 	.short	(.L_6793 - .L_6792)
.L_6792:
        /*0070*/ 	.word	0x00000000
        /*0074*/ 	.short	0x0001
        /*0076*/ 	.short	0x0008
        /*0078*/ 	.byte	0x00, 0xf0, 0x21, 0x00


	//----- nvinfo : EIATTR_KPARAM_INFO
	.align		4
.L_6793:
        /*007c*/ 	.byte	0x04, 0x17
        /*007e*/ 	.short	(.L_6795 - .L_6794)
.L_6794:
        /*0080*/ 	.word	0x00000000
        /*0084*/ 	.short	0x0000
        /*0086*/ 	.short	0x0000
        /*0088*/ 	.byte	0x00, 0xf0, 0x21, 0x00


	//----- nvinfo : EIATTR_MAXREG_COUNT
	.align		4
.L_6795:
        /*008c*/ 	.byte	0x03, 0x1b
        /*008e*/ 	.short	0x00ff


	//----- nvinfo : EIATTR_MERCURY_ISA_VERSION
	.align		4
        /*0090*/ 	.byte	0x03, 0x5f
        /*0092*/ 	.short	0x0000


	//----- nvinfo : EIATTR_COOP_GROUP_MASK_REGIDS
	.align		4
        /*0094*/ 	.byte	0x04, 0x29
        /*0096*/ 	.short	(.L_6797 - .L_6796)


	//   ....[0]....
.L_6796:
        /*0098*/ 	.word	0xffffffff


	//   ....[1]....
        /*009c*/ 	.word	0xffffffff


	//   ....[2]....
        /*00a0*/ 	.word	0xffffffff


	//   ....[3]....
        /*00a4*/ 	.word	0xffffffff


	//   ....[4]....
        /*00a8*/ 	.word	0xffffffff


	//----- nvinfo : EIATTR_COOP_GROUP_INSTR_OFFSETS
	.align		4
.L_6797:
        /*00ac*/ 	.byte	0x04, 0x28
        /*00ae*/ 	.short	(.L_6799 - .L_6798)


	//   ....[0]....
.L_6798:
        /*00b0*/ 	.word	0x00000880


	//   ....[1]....
        /*00b4*/ 	.word	0x000008a0


	//   ....[2]....
        /*00b8*/ 	.word	0x000008c0


	//   ....[3]....
        /*00bc*/ 	.word	0x000008e0


	//   ....[4]....
        /*00c0*/ 	.word	0x00000950


	//----- nvinfo : EIATTR_EXIT_INSTR_OFFSETS
	.align		4
.L_6799:
        /*00c4*/ 	.byte	0x04, 0x1c
        /*00c6*/ 	.short	(.L_6801 - .L_6800)


	//   ....[0]....
.L_6800:
        /*00c8*/ 	.word	0x00000970


	//   ....[1]....
        /*00cc*/ 	.word	0x00000e10


	//   ....[2]....
        /*00d0*/ 	.word	0x00000e50
.L_6801:


//--------------------- .nv.info._ZN43_GLOBAL__N__9ae7fba5_10_SoftMax_cu_9f978f6321softmax_warp_backwardIN3c104HalfES2_fLi8ELb0ELb0EEEvPT0_PKT_S7_iiiPKb --------------------------
	.section	.nv.info._ZN43_GLOBAL__N__9ae7fba5_10_SoftMax_cu_9f978f6321softmax_warp_backwardIN3c104HalfES2_fLi8ELb0ELb0EEEvPT0_PKT_S7_iiiPKb,"",@"SHT_CUDA_INFO"
	.sectionflags	@""
	.align	4


	//----- nvinfo : EIATTR_CUDA_API_VERSION
	.align		4
        /*0000*/ 	.byte	0x04, 0x37
        /*0002*/ 	.short	(.L_6803 - .L_6802)
.L_6802:
        /*0004*/ 	.word	0x00000082


	//----- nvinfo : EIATTR_SW2861232_WAR
	.align		4
.L_6803:
        /*0008*/ 	.byte	0x01, 0x35
	.zero		2


	//----- nvinfo : EIATTR_PARAM_CBANK
	.align		4
        /*000c*/ 	.byte	0x04, 0x0a
        /*000e*/ 	.short	(.L_6805 - .L_6804)
	.align		4
.L_6804:
        /*0010*/ 	.word	index@(.nv.constant0._ZN43_GLOBAL__N__9ae7fba5_10_SoftMax_cu_9f978f6321softmax_warp_backwardIN3c104HalfES2_fLi8ELb0ELb0EEEvPT0_PKT_S7_iiiPKb)
        /*0014*/ 	.short	0x0160
        /*0016*/ 	.short	0x0030


	//----- nvinfo : EIATTR_CBANK_PARAM_SIZE
	.align		4
.L_6805:
        /*0018*/ 	.byte	0x03, 0x19
        /*001a*/ 	.short	0x0030


	//----- nvinfo : EIATTR_KPARAM_INFO
	.align		4
        /*001c*/ 	.byte	0x04, 0x17
        /*001e*/ 	.short	(.L_6807 - .L_6806)
.L_6806:
        /*0020*/ 	.word	0x00000000
        /*0024*/ 	.short	0x0006
        /*0026*/ 	.short	0x0028
        /*0028*/ 	.byte	0x00, 0xf0, 0x21, 0x00


	//----- nvinfo : EIATTR_KPARAM_INFO
	.align		4
.L_6807:
        /*002c*/ 	.byte	0x04, 0x17
        /*002e*/ 	.short	(.L_6809 - .L_6808)
.L_6808:
        /*0030*/ 	.word	0x00000000
        /*0034*/ 	.short	0x0005
        /*0036*/ 	.short	0x0020
        /*0038*/ 	.byte	0x00, 0xf0, 0x11, 0x00


	//----- nvinfo : EIATTR_KPARAM_INFO
	.align		4
.L_6809:
        /*003c*/ 	.byte	0x04, 0x17
        /*003e*/ 	.short	(.L_6811 - .L_6810)
.L_6810:
        /*0040*/ 	.word	0x00000000
        /*0044*/ 	.short	0x0004
        /*0046*/ 	.short	0x001c
        /*0048*/ 	.byte	0x00, 0xf0, 0x11, 0x00


	//----- nvinfo : EIATTR_KPARAM_INFO
	.align		4
.L_6811:
        /*004c*/ 	.byte	0x04, 0x17
        /*004e*/ 	.short	(.L_6813 - .L_6812)
.L_6812:
        /*0050*/ 	.word	0x00000000
        /*0054*/ 	.short	0x0003
        /*0056*/ 	.short	0x0018
        /*0058*/ 	.byte	0x00, 0xf0, 0x11, 0x00


	//----- nvinfo : EIATTR_KPARAM_INFO
	.align		4
.L_6813:
        /*005c*/ 	.byte	0x04, 0x17
        /*005e*/ 	.short	(.L_6815 - .L_6814)
.L_6814:
        /*0060*/ 	.word	0x00000000
        /*0064*/ 	.short	0x0002
        /*0066*/ 	.short	0x0010
        /*0068*/ 	.byte	0x00, 0xf0, 0x21, 0x00


	//----- nvinfo : EIATTR_KPARAM_INFO
	.align		4
.L_6815:
        /*006c*/ 	.byte	0x04, 0x17
        /*006e*/ 	.short	(.L_6817 - .L_6816)
.L_6816:
        /*0070*/ 	.word	0x00000000
        /*0074*/ 	.short	0x0001
        /*0076*/ 	.short	0x0008
        /*0078*/ 	.byte	0x00, 0xf0, 0x21, 0x00


	//----- nvinfo : EIATTR_KPARAM_INFO
	.align		4
.L_6817:
        /*007c*/ 	.byte	0x04, 0x17
        /*007e*/ 	.short	(.L_6819 - .L_6818)
.L_6818:
        /*0080*/ 	.word	0x00000000
        /*0084*/ 	.short	0x0000
        /*0086*/ 	.short	0x0000
        /*0088*/ 	.byte	0x00, 0xf0, 0x21, 0x00


	//----- nvinfo : EIATTR_MAXREG_COUNT
	.align		4
.L_6819:
        /*008c*/ 	.byte	0x03, 0x1b
        /*008e*/ 	.short	0x00ff


	//----- nvinfo : EIATTR_MERCURY_ISA_VERSION
	.align		4
        /*0090*/ 	.byte	0x03, 0x5f
        /*0092*/ 	.short	0x0000


	//----- nvinfo : EIATTR_COOP_GROUP_MASK_REGIDS
	.align		4
        /*0094*/ 	.byte	0x04, 0x29
        /*0096*/ 	.short	(.L_6821 - .L_6820)


	//   ....[0]....
.L_6820:
        /*0098*/ 	.word	0xffffffff


	//   ....[1]....
        /*009c*/ 	.word	0xffffffff


	//   ....[2]....
        /*00a0*/ 	.word	0xffffffff


	//   ....[3]....
        /*00a4*/ 	.word	0xffffffff


	//   ....[4]....
        /*00a8*/ 	.word	0xffffffff


	//----- nvinfo : EIATTR_COOP_GROUP_INSTR_OFFSETS
	.align		4
.L_6821:
        /*00ac*/ 	.byte	0x04, 0x28
        /*00ae*/ 	.short	(.L_6823 - .L_6822)


	//   ....[0]....
.L_6822:
        /*00b0*/ 	.word	0x000004e0


	//   ....[1]....
        /*00b4*/ 	.word	0x00000500


	//   ....[2]....
        /*00b8*/ 	.word	0x00000530


	//   ....[3]....
        /*00bc*/ 	.word	0x00000550


	//   ....[4]....
        /*00c0*/ 	.word	0x00000570


	//----- nvinfo : EIATTR_EXIT_INSTR_OFFSETS
	.align		4
.L_6823:
        /*00c4*/ 	.byte	0x04, 0x1c
        /*00c6*/ 	.short	(.L_6825 - .L_6824)


	//   ....[0]....
.L_6824:
        /*00c8*/ 	.word	0x00000590


	//   ....[1]....
        /*00cc*/ 	.word	0x000007a0


	//   ....[2]....
        /*00d0*/ 	.word	0x000007e0
.L_6825:


//--------------------- .nv.info._ZN43_GLOBAL__N__9ae7fba5_10_SoftMax_cu_9f978f6321softmax_warp_backwardIN3c104HalfES2_fLi7ELb0ELb0EEEvPT0_PKT_S7_iiiPKb --------------------------
	.section	.nv.info._ZN43_GLOBAL__N__9ae7fba5_10_SoftMax_cu_9f978f6321softmax_warp_backwardIN3c104HalfES2_fLi7ELb0ELb0EEEvPT0_PKT_S7_iiiPKb,"",@"SHT_CUDA_INFO"
	.sectionflags	@""
	.align	4


	//----- nvinfo : EIATTR_CUDA_API_VERSION
	.align		4
        /*0000*/ 	.byte	0x04, 0x37
        /*0002*/ 	.short	(.L_6827 - .L_6826)
.L_6826:
        /*0004*/ 	.word	0x00000082


	//----- nvinfo : EIATTR_SW2861232_WAR
	.align		4
.L_6827:
        /*0008*/ 	.byte	0x01, 0x35
	.zero		2


	//----- nvinfo : EIATTR_PARAM_CBANK
	.align		4
        /*000c*/ 	.byte	0x04, 0x0a
        /*000e*/ 	.short	(.L_6829 - .L_6828)
	.align		4
.L_6828:
        /*0010*/ 	.word	index@(.nv.constant0._ZN43_GLOBAL__N__9ae7fba5_10_SoftMax_cu_9f978f6321softmax_warp_backwardIN3c104HalfES2_fLi7ELb0ELb0EEEvPT0_PKT_S7_iiiPKb)
        /*0014*/ 	.short	0x0160
        /*0016*/ 	.short	0x0030


	//----- nvinfo : EIATTR_CBANK_PARAM_SIZE
	.align		4
.L_6829:
        /*0018*/ 	.byte	0x03, 0x19
        /*001a*/ 	.short	0x0030


	//----- nvinfo : EIATTR_KPARAM_INFO
	.align		4
        /*001c*/ 	.byte	0x04, 0x17
        /*001e*/ 	.short	(.L_6831 - .L_6830)
.L_6830:
        /*0020*/ 	.word	0x00000000
        /*0024*/ 	.short	0x0006
        /*0026*/ 	.short	0x0028
        /*0028*/ 	.byte	0x00, 0xf0, 0x21, 0x00


	//----- nvinfo : EIATTR_KPARAM_INFO
	.align		4
.L_6831:
        /*002c*/ 	.byte	0x04, 0x17
        /*002e*/ 	.short	(.L_6833 - .L_6832)
.L_6832:
        /*0030*/ 	.word	0x00000000
        /*0034*/ 	.short	0x0005
        /*0036*/ 	.short	0x0020
        /*0038*/ 	.byte	0x00, 0xf0, 0x11, 0x00


	//----- nvinfo : EIATTR_KPARAM_INFO
	.align		4
.L_6833:
        /*003c*/ 	.byte	0x04, 0x17
        /*003e*/ 	.short	(.L_6835 - .L_6834)
.L_6834:
        /*0040*/ 	.word	0x00000000
        /*0044*/ 	.short	0x0004
        /*0046*/ 	.short	0x001c
        /*0048*/ 	.byte	0x00, 0xf0, 0x11, 0x00


	//----- nvinfo : EIATTR_KPARAM_INFO
	.align		4
.L_6835:
        /*004c*/ 	.byte	0x04, 0x17
        /*004e*/ 	.short	(.L_6837 - .L_6836)
.L_6836:
        /*0050*/ 	.word	0x00000000
        /*0054*/ 	.short	0x0003
        /*0056*/ 	.short	0x0018
        /*0058*/ 	.byte	0x00, 0xf0, 0x11, 0x00


	//----- nvinfo : EIATTR_KPARAM_INFO
	.align		4
.L_6837:
        /*005c*/ 	.byte	0x04, 0x17
        /*005e*/ 	.short	(.L_6839 - .L_6838)
.L_6838:
        /*0060*/ 	.word	0x00000000
        /*0064*/ 	.short	0x0002
        /*0066*/ 	.short	0x0010
        /*0068*/ 	.byte	0x00, 0xf0, 0x21, 0x00


	//----- nvinfo : EIATTR_KPARAM_INFO
	.align		4
.L_6839:
        /*006c*/ 	.byte	0x04, 0x17
        /*006e*/ 	.short	(.L_6841 - .L_6840)
.L_6840:
        /*0070*/ 	.word	0x00000000
        /*0074*/ 	.short	0x0001
        /*0076*/ 	.short	0x0008
        /*0078*/ 	.byte	0x00, 0xf0, 0x21, 0x00


	//----- nvinfo : EIATTR_KPARAM_INFO
	.align		4
.L_6841:
        /*007c*/ 	.byte	0x04, 0x17
        /*007e*/ 	.short	(.L_6843 - .L_6842)
.L_6842:
        /*0080*/ 	.word	0x00000000
        /*0084*/ 	.short	0x0000
        /*0086*/ 	.short	0x0000
        /*0088*/ 	.byte	0x00, 0xf0, 0x21, 0x00


	//----- nvinfo : EIATTR_MAXREG_COUNT
	.align		4
.L_6843:
        /*008c*/ 	.byte	0x03, 0x1b
        /*008e*/ 	.short	0x00ff


	//----- nvinfo : EIATTR_MERCURY_ISA_VERSION
	.align		4
        /*0090*/ 	.byte	0x03, 0x5f
        /*0092*/ 	.short	0x0000


	//----- nvinfo : EIATTR_COOP_GROUP_MASK_REGIDS
	.align		4
        /*0094*/ 	.byte	0x04, 0x29
        /*0096*/ 	.short	(.L_6845 - .L_6844)


	//   ....[0]....
.L_6844:
        /*0098*/ 	.word	0xffffffff


	//   ....[1]....
        /*009c*/ 	.word	0xffffffff


	//   ....[2]....
        /*00a0*/ 	.word	0xffffffff


	//   ....[3]....
        /*00a4*/ 	.word	0xffffffff


	//   ....[4]....
        /*00a8*/ 	.word	0xffffffff


	//   ....[5]....
        /*00ac*/ 	.word	0xffffffff


	//   ....[6]....
        /*00b0*/ 	.word	0xffffffff


	//   ....[7]....
        /*00b4*/ 	.word	0xffffffff


	//   ....[8]....
        /*00b8*/ 	.word	0xffffffff


	//   ....[9]....
        /*00bc*/ 	.word	0xffffffff


	//----- nvinfo : EIATTR_COOP_GROUP_INSTR_OFFSETS
	.align		4
.L_6845:
        /*00c0*/ 	.byte	0x04, 0x28
        /*00c2*/ 	.short	(.L_6847 - .L_6846)


	//   ....[0]....
.L_6846:
        /*00c4*/ 	.word	0x00000510


	//   ....[1]....
        /*00c8*/ 	.word	0x00000550


	//   ....[2]....
        /*00cc*/ 	.word	0x000005f0


	//   ....[3]....
        /*00d0*/ 	.word	0x00000620


	//   ....[4]....
        /*00d4*/ 	.word	0x00000630


	//   ....[5]....
        /*00d8*/ 	.word	0x00000660


	//   ....[6]....
        /*00dc*/ 	.word	0x00000680


	//   ....[7]....
        /*00e0*/ 	.word	0x000006a0


	//   ....[8]....
        /*00e4*/ 	.word	0x000006b0


	//   ....[9]....
        /*00e8*/ 	.word	0x000006d0


	//----- nvinfo : EIATTR_EXIT_INSTR_OFFSETS
	.align		4
.L_6847:
        /*00ec*/ 	.byte	0x04, 0x1c
        /*00ee*/ 	.short	(.L_6849 - .L_6848)


	//   ....[0]....
.L_6848:
        /*00f0*/ 	.word	0x00000700


	//   ....[1]....
        /*00f4*/ 	.word	0x00000840


	//   ....[2]....
        /*00f8*/ 	.word	0x00000900


	//   ....[3]....
        /*00fc*/ 	.word	0x00000940
.L_6849:


//--------------------- .nv.info._ZN43_GLOBAL__N__9ae7fba5_10_SoftMax_cu_9f978f6321softmax_warp_backwardIN3c104HalfES2_fLi6ELb0ELb0EEEvPT0_PKT_S7_iiiPKb --------------------------
	.section	.nv.info._ZN43_GLOBAL__N__9ae7fba5_10_SoftMax_cu_9f978f6321softmax_warp_backwardIN3c104HalfES2_fLi6ELb0ELb0EEEvPT0_PKT_S7_iiiPKb,"",@"SHT_CUDA_INFO"
	.sectionflags	@""
	.align	4


	//----- nvinfo : EIATTR_CUDA_API_VERSION
	.align		4
        /*0000*/ 	.byte	0x04, 0x37
        /*0002*/ 	.short	(.L_6851 - .L_6850)
.L_6850:
        /*0004*/ 	.word	0x00000082


	//----- nvinfo : EIATTR_SW2861232_WAR
	.align		4
.L_6851:
        /*0008*/ 	.byte	0x01, 0x35
	.zero		2


	//----- nvinfo : EIATTR_PARAM_CBANK
	.align		4
        /*000c*/ 	.byte	0x04, 0x0a
        /*000e*/ 	.short	(.L_6853 - .L_6852)
	.align		4
.L_6852:
        /*0010*/ 	.word	index@(.nv.constant0._ZN43_GLOBAL__N__9ae7fba5_10_SoftMax_cu_9f978f6321softmax_warp_backwardIN3c104HalfES2_fLi6ELb0ELb0EEEvPT0_PKT_S7_iiiPKb)
        /*0014*/ 	.short	0x0160
        /*0016*/ 	.short	0x0030


	//----- nvinfo : EIATTR_CBANK_PARAM_SIZE
	.align		4
.L_6853:
        /*0018*/ 	.byte	0x03, 0x19
        /*001a*/ 	.short	0x0030


	//----- nvinfo : EIATTR_KPARAM_INFO
	.align		4
        /*001c*/ 	.byte	0x04, 0x17
        /*001e*/ 	.short	(.L_6855 - .L_6854)
.L_6854:
        /*0020*/ 	.word	0x00000000
        /*0024*/ 	.short	0x0006
        /*0026*/ 	.short	0x0028
        /*0028*/ 	.byte	0x00, 0xf0, 0x21, 0x00


	//----- nvinfo : EIATTR_KPARAM_INFO
	.align		4
.L_6855:
        /*002c*/ 	.byte	0x04, 0x17
        /*002e*/ 	.short	(.L_6857 - .L_6856)
.L_6856:
        /*0030*/ 	.word	0x00000000
        /*0034*/ 	.short	0x0005
        /*0036*/ 	.short	0x0020
        /*0038*/ 	.byte	0x00, 0xf0, 0x11, 0x00


	//----- nvinfo : EIATTR_KPARAM_INFO
	.align		4
.L_6857:
        /*003c*/ 	.byte	0x04, 0x17
        /*003e*/ 	.short	(.L_6859 - .L_6858)
.L_6858:
        /*0040*/ 	.word	0x00000000
        /*0044*/ 	.short	0x0004
        /*0046*/ 	.short	0x001c
        /*0048*/ 	.byte	0x00, 0xf0, 0x11, 0x00


	//----- nvinfo : EIATTR_KPARAM_INFO
	.align		4
.L_6859:
        /*004c*/ 	.byte	0x04, 0x17
        /*004e*/ 	.short	(.L_6861 - .L_6860)
.L_6860:
        /*0050*/ 	.word	0x00000000
        /*0054*/ 	.short	0x0003
        /*0056*/ 	.short	0x0018
        /*0058*/ 	.byte	0x00, 0xf0, 0x11, 0x00


	//----- nvinfo : EIATTR_KPARAM_INFO
	.align		4
.L_6861:
        /*005c*/ 	.byte	0x04, 0x17
        /*005e*/ 	.short	(.L_6863 - .L_6862)
.L_6862:
        /*0060*/ 	.word	0x00000000
        /*0064*/ 	.short	0x0002
        /*0066*/ 	.short	0x0010
        /*0068*/ 	.byte	0x00, 0xf0, 0x21, 0x00


	//----- nvinfo : EIATTR_KPARAM_INFO
	.align		4
.L_6863:
        /*006c*/ 	.byte	0x04, 0x17
        /*006e*/ 	.short	(.L_6865 - .L_6864)
.L_6864:
        /*0070*/ 	.word	0x00000000
        /*0074*/ 	.short	0x0001
        /*0076*/ 	.short	0x0008
        /*0078*/ 	.byte	0x00, 0xf0, 0x21, 0x00


	//----- nvinfo : EIATTR_KPARAM_INFO
	.align		4
.L_6865:
        /*007c*/ 	.byte	0x04, 0x17
        /*007e*/ 	.short	(.L_6867 - .L_6866)
.L_6866:
        /*0080*/ 	.word	0x00000000
        /*0084*/ 	.short	0x0000
        /*0086*/ 	.short	0x0000
        /*0088*/ 	.byte	0x00, 0xf0, 0x21, 0x00


	//----- nvinfo : EIATTR_MAXREG_COUNT
	.align		4
.L_6867:
        /*008c*/ 	.byte	0x03, 0x1b
        /*008e*/ 	.short	0x00ff


	//----- nvinfo : EIATTR_MERCURY_ISA_VERSION
	.align		4
        /*0090*/ 	.byte	0x03, 0x5f
        /*0092*/ 	.short	0x0000


	//----- nvinfo : EIATTR_COOP_GROUP_MASK_REGIDS
	.align		4
        /*0094*/ 	.byte	0x04, 0x29
        /*0096*/ 	.short	(.L_6869 - .L_6868)


	//   ....[0]....
.L_6868:
        /*0098*/ 	.word	0xffffffff


	//   ....[1]....
        /*009c*/ 	.word	0xffffffff


	//   ....[2]....
        /*00a0*/ 	.word	0xffffffff


	//   ....[3]....
        /*00a4*/ 	.word	0xffffffff


	//   ....[4]....
        /*00a8*/ 	.word	0xffffffff


	//   ....[5]....
        /*00ac*/ 	.word	0xffffffff


	//   ....[6]....
        /*00b0*/ 	.word	0xffffffff


	//   ....[7]....
        /*00b4*/ 	.word	0xffffffff


	//   ....[8]....
        /*00b8*/ 	.word	0xffffffff


	//   ....[9]....
        /*00bc*/ 	.word	0xffffffff


	//----- nvinfo : EIATTR_COOP_GROUP_INSTR_OFFSETS
	.align		4
.L_6869:
        /*00c0*/ 	.byte	0x04, 0x28
        /*00c2*/ 	.short	(.L_6871 - .L_6870)


	//   ....[0]....
.L_6870:
        /*00c4*/ 	.word	0x00000350


	//   ....[1]....
        /*00c8*/ 	.word	0x00000360


	//   ....[2]....
        /*00cc*/ 	.word	0x00000390


	//   ....[3]....
        /*00d0*/ 	.word	0x000003a0


	//   ....[4]....
        /*00d4*/ 	.word	0x000003d0


	//   ....[5]....
        /*00d8*/ 	.word	0x000003e0


	//   ....[6]....
        /*00dc*/ 	.word	0x00000410


	//   ....[7]....
        /*00e0*/ 	.word	0x00000420


	//   ....[8]....
        /*00e4*/ 	.word	0x00000450


	//   ....[9]....
        /*00e8*/ 	.word	0x00000460


	//----- nvinfo : EIATTR_EXIT_INSTR_OFFSETS
	.align		4
.L_6871:
        /*00ec*/ 	.byte	0x04, 0x1c
        /*00ee*/ 	.short	(.L_6873 - .L_6872)


	//   ....[0]....
.L_6872:
        /*00f0*/ 	.word	0x00000470


	//   ....[1]....
        /*00f4*/ 	.word	0x000005b0


	//   ....[2]....
        /*00f8*/ 	.word	0x00000630


	//   ....[3]....
        /*00fc*/ 	.word	0x00000670
.L_6873:


//--------------------- .nv.info._ZN43_GLOBAL__N__9ae7fba5_10_SoftMax_cu_9f978f6321softmax_warp_backwardIN3c104HalfES2_fLi5ELb0ELb0EEEvPT0_PKT_S7_iiiPKb --------------------------
	.section	.nv.info._ZN43_GLOBAL__N__9ae7fba5_10_SoftMax_cu_9f978f6321softmax_warp_backwardIN3c104HalfES2_fLi5ELb0ELb0EEEvPT0_PKT_S7_iiiPKb,"",@"SHT_CUDA_INFO"
	.sectionflags	@""
	.align	4


	//----- nvinfo : EIATTR_CUDA_API_VERSION
	.align		4
        /*0000*/ 	.byte	0x04, 0x37
        /*0002*/ 	.short	(.L_6875 - .L_6874)
.L_6874:
        /*0004*/ 	.word	0x00000082


	//----- nvinfo : EIATTR_SW2861232_WAR
	.align		4
.L_6875:
        /*0008*/ 	.byte	0x01, 0x35
	.zero		2


	//----- nvinfo : EIATTR_PARAM_CBANK
	.align		4
        /*000c*/ 	.byte	0x04, 0x0a
        /*000e*/ 	.short	(.L_6877 - .L_6876)
	.align		4
.L_6876:
        /*0010*/ 	.word	index@(.nv.constant0._ZN43_GLOBAL__N__9ae7fba5_10_SoftMax_cu_9f978f6321softmax_warp_backwardIN3c104HalfES2_fLi5ELb0ELb0EEEvPT0_PKT_S7_iiiPKb)
        /*0014*/ 	.short	0x0160
        /*0016*/ 	.short	0x0030


	//----- nvinfo : EIATTR_CBANK_PARAM_SIZE
	.align		4
.L_6877:
        /*0018*/ 	.byte	0x03, 0x19
        /*001a*/ 	.short	0x0030


	//----- nvinfo : EIATTR_KPARAM_INFO
	.align		4
        /*001c*/ 	.byte	0x04, 0x17
        /*001e*/ 	.short	(.L_6879 - .L_6878)
.L_6878:
        /*0020*/ 	.word	0x00000000
        /*0024*/ 	.short	0x0006
        /*0026*/ 	.short	0x0028
        /*0028*/ 	.byte	0x00, 0xf0, 0x21, 0x00


	//----- nvinfo : EIATTR_KPARAM_INFO
	.align		4
.L_6879:
        /*002c*/ 	.byte	0x04, 0x17
        /*002e*/ 	.short	(.L_6881 - .L_6880)
.L_6880:
        /*0030*/ 	.word	0x00000000
        /*0034*/ 	.short	0x0005
        /*0036*/ 	.short	0x0020
        /*0038*/ 	.byte	0x00, 0xf0, 0x11, 0x00


	//----- nvinfo : EIATTR_KPARAM_INFO
	.align		4
.L_6881:
        /*003c*/ 	.byte	0x04, 0x17
        /*003e*/ 	.short	(.L_6883 - .L_6882)
.L_6882:
        /*0040*/ 	.word	0x00000000
        /*0044*/ 	.short	0x0004
        /*0046*/ 	.short	0x001c
        /*0048*/ 	.byte	0x00, 0xf0, 0x11, 0x00


	//----- nvinfo : EIATTR_KPARAM_INFO
	.align		4
.L_6883:
        /*004c*/ 	.byte	0x04, 0x17
        /*004e*/ 	.short	(.L_6885 - .L_6884)
.L_6884:
        /*0050*/ 	.word	0x00000000
        /*0054*/ 	.short	0x0003
        /*0056*/ 	.short	0x0018
        /*0058*/ 	.byte	0x00, 0xf0, 0x11, 0x00


	//----- nvinfo : EIATTR_KPARAM_INFO
	.align		4
.L_6885:
        /*005c*/ 	.byte	0x04, 0x17
        /*005e*/ 	.short	(.L_6887 - .L_6886)
.L_6886:
        /*0060*/ 	.word	0x00000000
        /*0064*/ 	.short	0x0002
        /*0066*/ 	.short	0x0010
        /*0068*/ 	.byte	0x00, 0xf0, 0x21, 0x00


	//----- nvinfo : EIATTR_KPARAM_INFO
	.align		4
.L_6887:
        /*006c*/ 	.byte	0x04, 0x17
        /*006e*/ 	.short	(.L_6889 - .L_6888)
.L_6888:
        /*0070*/ 	.word	0x00000000
        /*0074*/ 	.short	0x0001
        /*0076*/ 	.short	0x0008
        /*0078*/ 	.byte	0x00, 0xf0, 0x21, 0x00


	//----- nvinfo : EIATTR_KPARAM_INFO
	.align		4
.L_6889:
        /*007c*/ 	.byte	0x04, 0x17
        /*007e*/ 	.short	(.L_6891 - .L_6890)
.L_6890:
        /*0080*/ 	.word	0x00000000
        /*0084*/ 	.short	0x0000
        /*0086*/ 	.short	0x0000
        /*0088*/ 	.byte	0x00, 0xf0, 0x21, 0x00


	//----- nvinfo : EIATTR_MAXREG_COUNT
	.align		4
.L_6891:
        /*008c*/ 	.byte	0x03, 0x1b
        /*008e*/ 	.short	0x00ff


	//----- nvinfo : EIATTR_MERCURY_ISA_VERSION
	.align		4
        /*0090*/ 	.byte	0x03, 0x5f
        /*0092*/ 	.short	0x0000


	//----- nvinfo : EIATTR_COOP_GROUP_MASK_REGIDS
	.align		4
        /*0094*/ 	.byte	0x04, 0x29
        /*0096*/ 	.short	(.L_6893 - .L_6892)


	//   ....[0]....
.L_6892:
        /*0098*/ 	.word	0xffffffff


	//   ....[1]....
        /*009c*/ 	.word	0xffffffff


	//   ....[2]....
        /*00a0*/ 	.word	0xffffffff


	//   ....[3]....
        /*00a4*/ 	.word	0xffffffff


	//   ....[4]....
        /*00a8*/ 	.word	0xffffffff


	//   ....[5]....
        /*00ac*/ 	.word	0xffffffff


	//   ....[6]....
        /*00b0*/ 	.word	0xffffffff


	//   ....[7]....
        /*00b4*/ 	.word	0xffffffff


	//   ....[8]....
        /*00b8*/ 	.word	0xffffffff


	//   ....[9]....
        /*00bc*/ 	.word	0xffffffff


	//----- nvinfo : EIATTR_COOP_GROUP_INSTR_OFFSETS
	.align		4
.L_6893:
        /*00c0*/ 	.byte	0x04, 0x28
        /*00c2*/ 	.short	(.L_6895 - .L_6894)


	//   ....[0]....
.L_6894:
        /*00c4*/ 	.word	0x000002b0


	//   ....[1]....
        /*00c8*/ 	.word	0x000002d0


	//   ....[2]....
        /*00cc*/ 	.word	0x000002f0


	//   ....[3]....
        /*00d0*/ 	.word	0x00000310


	//   ....[4]....
        /*00d4*/ 	.word	0x00000330


	//   ....[5]....
        /*00d8*/ 	.word	0x00000350


	//   ....[6]....
        /*00dc*/ 	.word	0x00000370


	//   ....[7]....
        /*00e0*/ 	.word	0x00000390


	//   ....[8]....
        /*00e4*/ 	.word	0x000003b0


	//   ....[9]....
        /*00e8*/ 	.word	0x000003d0


	//----- nvinfo : EIATTR_EXIT_INSTR_OFFSETS
	.align		4
.L_6895:
        /*00ec*/ 	.byte	0x04, 0x1c
        /*00ee*/ 	.short	(.L_6897 - .L_6896)


	//   ....[0]....
.L_6896:
        /*00f0*/ 	.word	0x000003e0


	//   ....[1]....
        /*00f4*/ 	.word	0x000004c0


	//   ....[2]....
        /*00f8*/ 	.word	0x000004d0


	//   ....[3]....
        /*00fc*/ 	.word	0x00000560
.L_6897:


//--------------------- .nv.info._ZN43_GLOBAL__N__9ae7fba5_10_SoftMax_cu_9f978f6321softmax_warp_backwardIN3c104HalfES2_fLi4ELb0ELb0EEEvPT0_PKT_S7_iiiPKb --------------------------
	.section	.nv.info._ZN43_GLOBAL__N__9ae7fba5_10_SoftMax_cu_9f978f6321softmax_warp_backwardIN3c104HalfES2_fLi4ELb0ELb0EEEvPT0_PKT_S7_iiiPKb,"",@"SHT_CUDA_INFO"
	.sectionflags	@""
	.align	4


	//----- nvinfo : EIATTR_CUDA_API_VERSION
	.align		4
        /*0000*/ 	.byte	0x04, 0x37
        /*0002*/ 	.short	(.L_6899 - .L_6898)
.L_6898:
        /*0004*/ 	.word	0x00000082


	//----- nvinfo : EIATTR_SW2861232_WAR
	.align		4
.L_6899:
        /*0008*/ 	.byte	0x01, 0x35
	.zero		2


	//----- nvinfo : EIATTR_PARAM_CBANK
	.align		4
        /*000c*/ 	.byte	0x04, 0x0a
        /*000e*/ 	.short	(.L_6901 - .L_6900)
	.align		4
.L_6900:
        /*0010*/ 	.word	index@(.nv.constant0._ZN43_GLOBAL__N__9ae7fba5_10_SoftMax_cu_9f978f6321softmax_warp_backwardIN3c104HalfES2_fLi4ELb0ELb0EEEvPT0_PKT_S7_iiiPKb)
        /*0014*/ 	.short	0x0160
        /*0016*/ 	.short	0x0030


	//----- nvinfo : EIATTR_CBANK_PARAM_SIZE
	.align		4
.L_6901:
        /*0018*/ 	.byte	0x03, 0x19
        /*001a*/ 	.short	0x0030


	//----- nvinfo : EIATTR_KPARAM_INFO
	.align		4
        /*001c*/ 	.byte	0x04, 0x17
        /*001e*/ 	.short	(.L_6903 - .L_6902)
.L_6902:
        /*0020*/ 	.word	0x00000000
        /*0024*/ 	.short	0x0006
        /*0026*/ 	.short	0x0028
        /*0028*/ 	.byte	0x00, 0xf0, 0x21, 0x00


	//----- nvinfo : EIATTR_KPARAM_INFO
	.align		4
.L_6903:
        /*002c*/ 	.byte	0x04, 0x17
        /*002e*/ 	.short	(.L_6905 - .L_6904)
.L_6904:
        /*0030*/ 	.word	0x00000000
        /*0034*/ 	.short	0x0005
        /*0036*/ 	.short	0x0020
        /*0038*/ 	.byte	0x00, 0xf0, 0x11, 0x00


	//----- nvinfo : EIATTR_KPARAM_INFO
	.align		4
.L_6905:
        /*003c*/ 	.byte	0x04, 0x17
        /*003e*/ 	.short	(.L_6907 - .L_6906)
.L_6906:
        /*0040*/ 	.word	0x00000000
        /*0044*/ 	.short	0x0004
        /*0046*/ 	.short	0x001c
        /*0048*/ 	.byte	0x00, 0xf0, 0x11, 0x00


	//----- nvinfo : EIATTR_KPARAM_INFO
	.align		4
.L_6907:
        /*004c*/ 	.byte	0x04, 0x17
        /*004e*/ 	.short	(.L_6909 - .L_6908)
.L_6908:
        /*0050*/ 	.word	0x00000000
        /*0054*/ 	.short	0x0003
        /*0056*/ 	.short	0x0018
        /*0058*/ 	.byte	0x00, 0xf0, 0x11, 0x00


	//----- nvinfo : EIATTR_KPARAM_INFO
	.align		4
.L_6909:
        /*005c*/ 	.byte	0x04, 0x17
        /*005e*/ 	.short	(.L_6911 - .L_6910)
.L_6910:
        /*0060*/ 	.word	0x00000000
        /*0064*/ 	.short	0x0002
        /*0066*/ 	.short	0x0010
        /*0068*/ 	.byte	0x00, 0xf0, 0x21, 0x00


	//----- nvinfo : EIATTR_KPARAM_INFO
	.align		4
.L_6911:
        /*006c*/ 	.byte	0x04, 0x17
        /*006e*/ 	.short	(.L_6913 - .L_6912)
.L_6912:
        /*0070*/ 	.word	0x00000000
        /*0074*/ 	.short	0x0001
        /*0076*/ 	.short	0x0008
        /*0078*/ 	.byte	0x00, 0xf0, 0x21, 0x00


	//----- nvinfo : EIATTR_KPARAM_INFO
	.align		4
.L_6913:
        /*007c*/ 	.byte	0x04, 0x17
        /*007e*/ 	.short	(.L_6915 - .L_6914)
.L_6914:
        /*0080*/ 	.word	0x00000000
        /*0084*/ 	.short	0x0000
        /*0086*/ 	.short	0x0000
        /*0088*/ 	.byte	0x00, 0xf0, 0x21, 0x00


	//----- nvinfo : EIATTR_MAXREG_COUNT
	.align		4
.L_6915:
        /*008c*/ 	.byte	0x03, 0x1b
        /*008e*/ 	.short	0x00ff


	//----- nvinfo : EIATTR_MERCURY_ISA_VERSION
	.align		4
        /*0090*/ 	.byte	0x03, 0x5f
        /*0092*/ 	.short	0x0000


	//----- nvinfo : EIATTR_COOP_GROUP_MASK_REGIDS
	.align		4
        /*0094*/ 	.byte	0x04, 0x29
        /*0096*/ 	.short	(.L_6917 - .L_6916)


	//   ....[0]....
.L_6916:
        /*0098*/ 	.word	0xffffffff


	//   ....[1]....
        /*009c*/ 	.word	0xffffffff


	//   ....[2]....
        /*00a0*/ 	.word	0xffffffff


	//   ....[3]....
        /*00a4*/ 	.word	0xffffffff


	//   ....[4]....
        /*00a8*/ 	.word	0xffffffff


	//   ....[5]....
        /*00ac*/ 	.word	0xffffffff


	//   ....[6]....
        /*00b0*/ 	.word	0xffffffff


	//   ....[7]....
        /*00b4*/ 	.word	0xffffffff


	//----- nvinfo : EIATTR_COOP_GROUP_INSTR_OFFSETS
	.align		4
.L_6917:
        /*00b8*/ 	.byte	0x04, 0x28
        /*00ba*/ 	.short	(.L_6919 - .L_6918)


	//   ....[0]....
.L_6918:
        /*00bc*/ 	.word	0x000002b0


	//   ....[1]....
        /*00c0*/ 	.word	0x000002d0


	//   ....[2]....
        /*00c4*/ 	.word	0x000002f0


	//   ....[3]....
        /*00c8*/ 	.word	0x00000310


	//   ....[4]....
        /*00cc*/ 	.word	0x00000330


	//   ....[5]....
        /*00d0*/ 	.word	0x00000350


	//   ....[6]....
        /*00d4*/ 	.word	0x00000370


	//   ....[7]....
        /*00d8*/ 	.word	0x00000390


	//----- nvinfo : EIATTR_EXIT_INSTR_OFFSETS
	.align		4
.L_6919:
        /*00dc*/ 	.byte	0x04, 0x1c
        /*00de*/ 	.short	(.L_6921 - .L_6920)


	//   ....[0]....
.L_6920:
        /*00e0*/ 	.word	0x000003a0


	//   ....[1]....
        /*00e4*/ 	.word	0x00000480


	//   ....[2]....
        /*00e8*/ 	.word	0x00000490


	//   ....[3]....
        /*00ec*/ 	.word	0x00000520
.L_6921:


//--------------------- .nv.info._ZN43_GLOBAL__N__9ae7fba5_10_SoftMax_cu_9f978f6321softmax_warp_backwardIN3c104HalfES2_fLi3ELb0ELb0EEEvPT0_PKT_S7_iiiPKb --------------------------
	.section	.nv.info._ZN43_GLOBAL__N__9ae7fba5_10_SoftMax_cu_9f978f6321softmax_warp_backwardIN3c104HalfES2_fLi3ELb0ELb0EEEvPT0_PKT_S7_iiiPKb,"",@"SHT_CUDA_INFO"
	.sectionflags	@""
	.align	4


	//----- nvinfo : EIATTR_CUDA_API_VERSION
	.align		4
        /*0000*/ 	.byte	0x04, 0x37
        /*0002*/ 	.short	(.L_6923 - .L_6922)
.L_6922:
        /*0004*/ 	.word	0x00000082


	//----- nvinfo : EIATTR_SW2861232_WAR
	.align		4
.L_6923:
        /*0008*/ 	.byte	0x01, 0x35
	.zero		2


	//----- nvinfo : EIATTR_PARAM_CBANK
	.align		4
        /*000c*/ 	.byte	0x04, 0x0a
        /*000e*/ 	.short	(.L_6925 - .L_6924)
	.align		4
.L_6924:
        /*0010*/ 	.word	index@(.nv.constant0._ZN43_GLOBAL__N__9ae7fba5_10_SoftMax_cu_9f978f6321softmax_warp_backwardIN3c104HalfES2_fLi3ELb0ELb0EEEvPT0_PKT_S7_iiiPKb)
        /*0014*/ 	.short	0x0160
        /*0016*/ 	.short	0x0030


	//----- nvinfo : EIATTR_CBANK_PARAM_SIZE
	.align		4
.L_6925:
        /*0018*/ 	.byte	0x03, 0x19
        /*001a*/ 	.short	0x0030


	//----- nvinfo : EIATTR_KPARAM_INFO
	.align		4
        /*001c*/ 	.byte	0x04, 0x17
        /*001e*/ 	.short	(.L_6927 - .L_6926)
.L_6926:
        /*0020*/ 	.word	0x00000000
        /*0024*/ 	.short	0x0006
        /*0026*/ 	.short	0x0028
        /*0028*/ 	.byte	0x00, 0xf0, 0x21, 0x00


	//----- nvinfo : EIATTR_KPARAM_INFO
	.align		4
.L_6927:
        /*002c*/ 	.byte	0x04, 0x17
        /*002e*/ 	.short	(.L_6929 - .L_6928)
.L_6928:
        /*0030*/ 	.word	0x00000000
        /*0034*/ 	.short	0x0005
        /*0036*/ 	.short	0x0020
        /*0038*/ 	.byte	0x00, 0xf0, 0x11, 0x00


	//----- nvinfo : EIATTR_KPARAM_INFO
	.align		4
.L_6929:
        /*003c*/ 	.byte	0x04, 0x17
        /*003e*/ 	.short	(.L_6931 - .L_6930)
.L_6930:
        /*0040*/ 	.word	0x00000000
        /*0044*/ 	.short	0x0004
        /*0046*/ 	.short	0x001c
        /*0048*/ 	.byte	0x00, 0xf0, 0x11, 0x00


	//----- nvinfo : EIATTR_KPARAM_INFO
	.align		4
.L_6931:
        /*004c*/ 	.byte	0x04, 0x17
        /*004e*/ 	.short	(.L_6933 - .L_6932)
.L_6932:
        /*0050*/ 	.word	0x00000000
        /*0054*/ 	.short	0x0003
        /*0056*/ 	.short	0x0018
        /*0058*/ 	.byte	0x00, 0xf0, 0x11, 0x00


	//----- nvinfo : EIATTR_KPARAM_INFO
	.align		4
.L_6933:
        /*005c*/ 	.byte	0x04, 0x17
        /*005e*/ 	.short	(.L_6935 - .L_6934)
.L_6934:
        /*0060*/ 	.word	0x00000000
        /*0064*/ 	.short	0x0002
        /*0066*/ 	.short	0x0010
        /*0068*/ 	.byte	0x00, 0xf0, 0x21, 0x00


	//----- nvinfo : EIATTR_KPARAM_INFO
	.align		4
.L_6935:
        /*006c*/ 	.byte	0x04, 0x17
        /*006e*/ 	.short	(.L_6937 - .L_6936)
.L_6936:
        /*0070*/ 	.word	0x00000000
        /*0074*/ 	.short	0x0001
        /*0076*/ 	.short	0x0008
        /*0078*/ 	.byte	0x00, 0xf0, 0x21, 0x00


	//----- nvinfo : EIATTR_KPARAM_INFO
	.align		4
.L_6937:
        /*007c*/ 	.byte	0x04, 0x17
        /*007e*/ 	.short	(.L_6939 - .L_6938)
.L_6938:
        /*0080*/ 	.word	0x00000000
        /*0084*/ 	.short	0x0000
        /*0086*/ 	.short	0x0000
        /*0088*/ 	.byte	0x00, 0xf0, 0x21, 0x00


	//----- nvinfo : EIATTR_MAXREG_COUNT
	.align		4
.L_6939:
        /*008c*/ 	.byte	0x03, 0x1b
        /*008e*/ 	.short	0x00ff


	//----- nvinfo : EIATTR_MERCURY_ISA_VERSION
	.align		4
        /*0090*/ 	.byte	0x03, 0x5f
        /*0092*/ 	.short	0x0000


	//----- nvinfo : EIATTR_COOP_GROUP_MASK_REGIDS
	.align		4
        /*0094*/ 	.byte	0x04, 0x29
        /*0096*/ 	.short	(.L_6941 - .L_6940)


	//   ....[0]....
.L_6940:
        /*0098*/ 	.word	0xffffffff


	//   ....[1]....
        /*009c*/ 	.word	0xffffffff


	//   ....[2]....
        /*00a0*/ 	.word	0xffffffff


	//   ....[3]....
        /*00a4*/ 	.word	0xffffffff


	//   ....[4]....
        /*00a8*/ 	.word	0xffffffff


	//   ....[5]....
        /*00ac*/ 	.word	0xffffffff


	//----- nvinfo : EIATTR_COOP_GROUP_INSTR_OFFSETS
	.align		4
.L_6941:
        /*00b0*/ 	.byte	0x04, 0x28
        /*00b2*/ 	.short	(.L_6943 - .L_6942)


	//   ....[0]....
.L_6942:
        /*00b4*/ 	.word	0x000002b0


	//   ....[1]....
        /*00b8*/ 	.word	0x000002d0


	//   ....[2]....
        /*00bc*/ 	.word	0x000002f0


	//   ....[3]....
        /*00c0*/ 	.word	0x00000310


	//   ....[4]....
        /*00c4*/ 	.word	0x00000330


	//   ....[5]....
        /*00c8*/ 	.word	0x00000350


	//----- nvinfo : EIATTR_EXIT_INSTR_OFFSETS
	.align		4
.L_6943:
        /*00cc*/ 	.byte	0x04, 0x1c
        /*00ce*/ 	.short	(.L_6945 - .L_6944)


	//   ....[0]....
.L_6944:
        /*00d0*/ 	.word	0x00000360


	//   ....[1]....
        /*00d4*/ 	.word	0x00000440


	//   ....[2]....
        /*00d8*/ 	.word	0x00000450


	//   ....[3]....
        /*00dc*/ 	.word	0x000004e0
.L_6945:


//--------------------- .nv.info._ZN43_GLOBAL__N__9ae7fba5_10_SoftMax_cu_9f978f6321softmax_warp_backwardIN3c104HalfES2_fLi2ELb0ELb0EEEvPT0_PKT_S7_iiiPKb --------------------------
	.section	.nv.info._ZN43_GLOBAL__N__9ae7fba5_10_SoftMax_cu_9f978f6321softmax_warp_backwardIN3c104HalfES2_fLi2ELb0ELb0EEEvPT0_PKT_S7_iiiPKb,"",@"SHT_CUDA_INFO"
	.sectionflags	@""
	.align	4


	//----- nvinfo : EIATTR_CUDA_API_VERSION
	.align		4
        /*0000*/ 	.byte	0x04, 0x37
        /*0002*/ 	.short	(.L_6947 - .L_6946)
.L_6946:
        /*0004*/ 	.word	0x00000082


	//----- nvinfo : EIATTR_SW2861232_WAR
	.align		4
.L_6947:
        /*0008*/ 	.byte	0x01, 0x35
	.zero		2


	//----- nvinfo : EIATTR_PARAM_CBANK
	.align		4
        /*000c*/ 	.byte	0x04, 0x0a
        /*000e*/ 	.short	(.L_6949 - .L_6948)
	.align		4
.L_6948:
        /*0010*/ 	.word	index@(.nv.constant0._ZN43_GLOBAL__N__9ae7fba5_10_SoftMax_cu_9f978f6321softmax_warp_backwardIN3c104HalfES2_fLi2ELb0ELb0EEEvPT0_PKT_S7_iiiPKb)
        /*0014*/ 	.short	0x0160
        /*0016*/ 	.short	0x0030


	//----- nvinfo : EIATTR_CBANK_PARAM_SIZE
	.align		4
.L_6949:
        /*0018*/ 	.byte	0x03, 0x19
        /*001a*/ 	.short	0x0030


	//----- nvinfo : EIATTR_KPARAM_INFO
	.align		4
        /*001c*/ 	.byte	0x04, 0x17
        /*001e*/ 	.short	(.L_6951 - .L_6950)
.L_6950:
        /*0020*/ 	.word	0x00000000
        /*0024*/ 	.short	0x0006
        /*0026*/ 	.short	0x0028
        /*0028*/ 	.byte	0x00, 0xf0, 0x21, 0x00


	//----- nvinfo : EIATTR_KPARAM_INFO
	.align		4
.L_6951:
        /*002c*/ 	.byte	0x04, 0x17
        /*002e*/ 	.short	(.L_6953 - .L_6952)
.L_6952:
        /*0030*/ 	.word	0x00000000
        /*0034*/ 	.short	0x0005
        /*0036*/ 	.short	0x0020
        /*0038*/ 	.byte	0x00, 0xf0, 0x11, 0x00


	//----- nvinfo : EIATTR_KPARAM_INFO
	.align		4
.L_6953:
        /*003c*/ 	.byte	0x04, 0x17
        /*003e*/ 	.short	(.L_6955 - .L_6954)
.L_6954:
        /*0040*/ 	.word	0x00000000
        /*0044*/ 	.short	0x0004
        /*0046*/ 	.short	0x001c
        /*0048*/ 	.byte	0x00, 0xf0, 0x11, 0x00


	//----- nvinfo : EIATTR_KPARAM_INFO
	.align		4
.L_6955:
        /*004c*/ 	.byte	0x04, 0x17
        /*004e*/ 	.short	(.L_6957 - .L_6956)
.L_6956:
        /*0050*/ 	.word	0x00000000
        /*0054*/ 	.short	0x0003
        /*0056*/ 	.short	0x0018
        /*0058*/ 	.byte	0x00, 0xf0, 0x11, 0x00


	//----- nvinfo : EIATTR_KPARAM_INFO
	.align		4
.L_6957:
        /*005c*/ 	.byte	0x04, 0x17
        /*005e*/ 	.short	(.L_6959 - .L_6958)
.L_6958:
        /*0060*/ 	.word	0x00000000
        /*0064*/ 	.short	0x0002
        /*0066*/ 	.short	0x0010
        /*0068*/ 	.byte	0x00, 0xf0, 0x21, 0x00


	//----- nvinfo : EIATTR_KPARAM_INFO
	.align		4
.L_6959:
        /*006c*/ 	.byte	0x04, 0x17
        /*006e*/ 	.short	(.L_6961 - .L_6960)
.L_6960:
        /*0070*/ 	.word	0x00000000
        /*0074*/ 	.short	0x0001
        /*0076*/ 	.short	0x0008
        /*0078*/ 	.byte	0x00, 0xf0, 0x21, 0x00


	//----- nvinfo : EIATTR_KPARAM_INFO
	.align		4
.L_6961:
        /*007c*/ 	.byte	0x04, 0x17
        /*007e*/ 	.short	(.L_6963 - .L_6962)
.L_6962:
        /*0080*/ 	.word	0x00000000
        /*0084*/ 	.short	0x0000
        /*0086*/ 	.short	0x0000
        /*0088*/ 	.byte	0x00, 0xf0, 0x21, 0x00


	//----- nvinfo : EIATTR_MAXREG_COUNT
	.align		4
.L_6963:
        /*008c*/ 	.byte	0x03, 0x1b
        /*008e*/ 	.short	0x00ff


	//----- nvinfo : EIATTR_MERCURY_ISA_VERSION
	.align		4
        /*0090*/ 	.byte	0x03, 0x5f
        /*0092*/ 	.short	0x0000


	//----- nvinfo : EIATTR_COOP_GROUP_MASK_REGIDS
	.align		4
        /*0094*/ 	.byte	0x04, 0x29
        /*0096*/ 	.short	(.L_6965 - .L_6964)


	//   ....[0]....
.L_6964:
        /*0098*/ 	.word	0xffffffff


	//   ....[1]....
        /*009c*/ 	.word	0xffffffff


	//   ....[2]....
        /*00a0*/ 	.word	0xffffffff


	//   ....[3]....
        /*00a4*/ 	.word	0xffffffff


	//----- nvinfo : EIATTR_COOP_GROUP_INSTR_OFFSETS
	.align		4
.L_6965:
        /*00a8*/ 	.byte	0x04, 0x28
        /*00aa*/ 	.short	(.L_6967 - .L_6966)


	//   ....[0]....
.L_6966:
        /*00ac*/ 	.word	0x000002a0


	//   ....[1]....
        /*00b0*/ 	.word	0x000002c0


	//   ....[2]....
        /*00b4*/ 	.word	0x000002e0


	//   ....[3]....
        /*00b8*/ 	.word	0x00000300


	//----- nvinfo : EIATTR_EXIT_INSTR_OFFSETS
	.align		4
.L_6967:
        /*00bc*/ 	.byte	0x04, 0x1c
        /*00be*/ 	.short	(.L_6969 - .L_6968)


	//   ....[0]....
.L_6968:
        /*00c0*/ 	.word	0x00000310


	//   ....[1]....
        /*00c4*/ 	.word	0x000003f0


	//   ....[2]....
        /*00c8*/ 	.word	0x00000400


	//   ....[3]....
        /*00cc*/ 	.word	0x00000490
.L_6969:


//--------------------- .nv.info._ZN43_GLOBAL__N__9ae7fba5_10_SoftMax_cu_9f978f6321softmax_warp_backwardIN3c104HalfES2_fLi1ELb0ELb0EEEvPT0_PKT_S7_iiiPKb --------------------------
	.section	.nv.info._ZN43_GLOBAL__N__9ae7fba5_10_SoftMax_cu_9f978f6321softmax_warp_backwardIN3c104HalfES2_fLi1ELb0ELb0EEEvPT0_PKT_S7_iiiPKb,"",@"SHT_CUDA_INFO"
	.sectionflags	@""
	.align	4


	//----- nvinfo : EIATTR_CUDA_API_VERSION
	.align		4
        /*0000*/ 	.byte	0x04, 0x37
        /*0002*/ 	.short	(.L_6971 - .L_6970)
.L_6970:
        /*0004*/ 	.word	0x00000082


	//----- nvinfo : EIATTR_SW2861232_WAR
	.align		4
.L_6971:
        /*0008*/ 	.byte	0x01, 0x35
	.zero		2


	//----- nvinfo : EIATTR_PARAM_CBANK
	.align		4
        /*000c*/ 	.byte	0x04, 0x0a
        /*000e*/ 	.short	(.L_6973 - .L_6972)
	.align		4
.L_6972:
        /*0010*/ 	.word	index@(.nv.constant0._ZN43_GLOBAL__N__9ae7fba5_10_SoftMax_cu_9f978f6321softmax_warp_backwardIN3c104HalfES2_fLi1ELb0ELb0EEEvPT0_PKT_S7_iiiPKb)
        /*0014*/ 	.short	0x0160
        /*0016*/ 	.short	0x0030


	//----- nvinfo : EIATTR_CBANK_PARAM_SIZE
	.align		4
.L_6973:
        /*0018*/ 	.byte	0x03, 0x19
        /*001a*/ 	.short	0x0030


	//----- nvinfo : EIATTR_KPARAM_INFO
	.align		4
        /*001c*/ 	.byte	0x04, 0x17
        /*001e*/ 	.short	(.L_6975 - .L_6974)
.L_6974:
        /*0020*/ 	.word	0x00000000
        /*0024*/ 	.short	0x0006
        /*0026*/ 	.short	0x0028
        /*0028*/ 	.byte	0x00, 0xf0, 0x21, 0x00


	//----- nvinfo : EIATTR_KPARAM_INFO
	.align		4
.L_6975:
        /*002c*/ 	.byte	0x04, 0x17
        /*002e*/ 	.short	(.L_6977 - .L_6976)
.L_6976:
        /*0030*/ 	.word	0x00000000
        /*0034*/ 	.short	0x0005
        /*0036*/ 	.short	0x0020
        /*0038*/ 	.byte	0x00, 0xf0, 0x11, 0x00


	//----- nvinfo : EIATTR_KPARAM_INFO
	.align		4
.L_6977:
        /*003c*/ 	.byte	0x04, 0x17
        /*003e*/ 	.short	(.L_6979 - .L_6978)
.L_6978:
        /*0040*/ 	.word	0x00000000
        /*0044*/ 	.short	0x0004
        /*0046*/ 	.short	0x001c
        /*0048*/ 	.byte	0x00, 0xf0, 0x11, 0x00


	//----- nvinfo : EIATTR_KPARAM_INFO
	.align		4
.L_6979:
        /*004c*/ 	.byte	0x04, 0x17
        /*004e*/ 	.short	(.L_6981 - .L_6980)
.L_6980:
        /*0050*/ 	.word	0x00000000
        /*0054*/ 	.short	0x0003
        /*0056*/ 	.short	0x0018
        /*0058*/ 	.byte	0x00, 0xf0, 0x11, 0x00


	//----- nvinfo : EIATTR_KPARAM_INFO
	.align		4
.L_6981:
        /*005c*/ 	.byte	0x04, 0x17
        /*005e*/ 	.short	(.L_6983 - .L_6982)
.L_6982:
        /*0060*/ 	.word	0x00000000
        /*0064*/ 	.short	0x0002
        /*0066*/ 	.short	0x0010
        /*0068*/ 	.byte	0x00, 0xf0, 0x21, 0x00


	//----- nvinfo : EIATTR_KPARAM_INFO
	.align		4
.L_6983:
        /*006c*/ 	.byte	0x04, 0x17
        /*006e*/ 	.short	(.L_6985 - .L_6984)
.L_6984:
        /*0070*/ 	.word	0x00000000
        /*0074*/ 	.short	0x0001
        /*0076*/ 	.short	0x0008
        /*0078*/ 	.byte	0x00, 0xf0, 0x21, 0x00


	//----- nvinfo : EIATTR_KPARAM_INFO
	.align		4
.L_6985:
        /*007c*/ 	.byte	0x04, 0x17
        /*007e*/ 	.short	(.L_6987 - .L_6986)
.L_6986:
        /*0080*/ 	.word	0x00000000
        /*0084*/ 	.short	0x0000
        /*0086*/ 	.short	0x0000
        /*0088*/ 	.byte	0x00, 0xf0, 0x21, 0x00


	//----- nvinfo : EIATTR_MAXREG_COUNT
	.align		4
.L_6987:
        /*008c*/ 	.byte	0x03, 0x1b
        /*008e*/ 	.short	0x00ff


	//----- nvinfo : EIATTR_MERCURY_ISA_VERSION
	.align		4
        /*0090*/ 	.byte	0x03, 0x5f
        /*0092*/ 	.short	0x0000


	//----- nvinfo : EIATTR_COOP_GROUP_MASK_REGIDS
	.align		4
        /*0094*/ 	.byte	0x04, 0x29
        /*0096*/ 	.short	(.L_6989 - .L_6988)


	//   ....[0]....
.L_6988:
        /*0098*/ 	.word	0xffffffff


	//   ....[1]....
        /*009c*/ 	.word	0xffffffff


	//----- nvinfo : EIATTR_COOP_GROUP_INSTR_OFFSETS
	.align		4
.L_6989:
        /*00a0*/ 	.byte	0x04, 0x28
        /*00a2*/ 	.short	(.L_6991 - .L_6990)


	//   ....[0]....
.L_6990:
        /*00a4*/ 	.word	0x000002a0


	//   ....[1]....
        /*00a8*/ 	.word	0x000002c0


	//----- nvinfo : EIATTR_EXIT_INSTR_OFFSETS
	.align		4
.L_6991:
        /*00ac*/ 	.byte	0x04, 0x1c
        /*00ae*/ 	.short	(.L_6993 - .L_6992)


	//   ....[0]....
.L_6992:
        /*00b0*/ 	.word	0x000002d0


	//   ....[1]....
        /*00b4*/ 	.word	0x000003b0


	//   ....[2]....
        /*00b8*/ 	.word	0x000003c0


	//   ....[3]....
        /*00bc*/ 	.word	0x00000450
.L_6993:


//--------------------- .nv.info._ZN43_GLOBAL__N__9ae7fba5_10_SoftMax_cu_9f978f6321softmax_warp_backwardIN3c104HalfES2_fLi0ELb0ELb0EEEvPT0_PKT_S7_iiiPKb --------------------------
	.section	.nv.info._ZN43_GLOBAL__N__9ae7fba5_10_SoftMax_cu_9f978f6321softmax_warp_backwardIN3c104HalfES2_fLi0ELb0ELb0EEEvPT0_PKT_S7_iiiPKb,"",@"SHT_CUDA_INFO"
	.sectionflags	@""
	.align	4


	//----- nvinfo : EIATTR_CUDA_API_VERSION
	.align		4
        /*0000*/ 	.byte	0x04, 0x37
        /*0002*/ 	.short	(.L_6995 - .L_6994)
.L_6994:
        /*0004*/ 	.word	0x00000082


	//----- nvinfo : EIATTR_SW2861232_WAR
	.align		4
.L_6995:
        /*0008*/ 	.byte	0x01, 0x35
	.zero		2


	//----- nvinfo : EIATTR_PARAM_CBANK
	.align		4
        /*000c*/ 	.byte	0x04, 0x0a
        /*000e*/ 	.short	(.L_6997 - .L_6996)
	.align		4
.L_6996:
        /*0010*/ 	.word	index@(.nv.constant0._ZN43_GLOBAL__N__9ae7fba5_10_SoftMax_cu_9f978f6321softmax_warp_backwardIN3c104HalfES2_fLi0ELb0ELb0EEEvPT0_PKT_S7_iiiPKb)
        /*0014*/ 	.short	0x0160
        /*0016*/ 	.short	0x0030


	//----- nvinfo : EIATTR_CBANK_PARAM_SIZE
	.align		4
.L_6997:
        /*0018*/ 	.byte	0x03, 0x19
        /*001a*/ 	.short	0x0030


	//----- nvinfo : EIATTR_KPARAM_INFO
	.align		4
        /*001c*/ 	.byte	0x04, 0x17
        /*001e*/ 	.short	(.L_6999 - .L_6998)
.L_6998:
        /*0020*/ 	.word	0x00000000
        /*0024*/ 	.short	0x0006
        /*0026*/ 	.short	0x0028
        /*0028*/ 	.byte	0x00, 0xf0, 0x21, 0x00


	//----- nvinfo : EIATTR_KPARAM_INFO
	.align		4
.L_6999:
        /*002c*/ 	.byte	0x04, 0x17
        /*002e*/ 	.short	(.L_7001 - .L_7000)
.L_7000:
        /*0030*/ 	.word	0x00000000
        /*0034*/ 	.short	0x0005
        /*0036*/ 	.short	0x0020
        /*0038*/ 	.byte	0x00, 0xf0, 0x11, 0x00


	//----- nvinfo : EIATTR_KPARAM_INFO
	.align		4
.L_7001:
        /*003c*/ 	.byte	0x04, 0x17
        /*003e*/ 	.short	(.L_7003 - .L_7002)
.L_7002:
        /*0040*/ 	.word	0x00000000
        /*0044*/ 	.short	0x0004
        /*0046*/ 	.short	0x001c
        /*0048*/ 	.byte	0x00, 0xf0, 0x11, 0x00


	//----- nvinfo : EIATTR_KPARAM_INFO
	.align		4
.L_7003:
        /*004c*/ 	.byte	0x04, 0x17
        /*004e*/ 	.short	(.L_7005 - .L_7004)
.L_7004:
        /*0050*/ 	.word	0x00000000
        /*0054*/ 	.short	0x0003
        /*0056*/ 	.short	0x0018
        /*0058*/ 	.byte	0x00, 0xf0, 0x11, 0x00


	//----- nvinfo : EIATTR_KPARAM_INFO
	.align		4
.L_7005:
        /*005c*/ 	.byte	0x04, 0x17
        /*005e*/ 	.short	(.L_7007 - .L_7006)
.L_7006:
        /*0060*/ 	.word	0x00000000
        /*0064*/ 	.short	0x0002
        /*0066*/ 	.short	0x0010
        /*0068*/ 	.byte	0x00, 0xf0, 0x21, 0x00


	//----- nvinfo : EIATTR_KPARAM_INFO
	.align		4
.L_7007:
        /*006c*/ 	.byte	0x04, 0x17
        /*006e*/ 	.short	(.L_7009 - .L_7008)
.L_7008:
        /*0070*/ 	.word	0x00000000
        /*0074*/ 	.short	0x0001
        /*0076*/ 	.short	0x0008
        /*0078*/ 	.byte	0x00, 0xf0, 0x21, 0x00


	//----- nvinfo : EIATTR_KPARAM_INFO
	.align		4
.L_7009:
        /*007c*/ 	.byte	0x04, 0x17
        /*007e*/ 	.short	(.L_7011 - .L_7010)
.L_7010:
        /*0080*/ 	.word	0x00000000
        /*0084*/ 	.short	0x0000
        /*0086*/ 	.short	0x0000
        /*0088*/ 	.byte	0x00, 0xf0, 0x21, 0x00


	//----- nvinfo : EIATTR_MAXREG_COUNT
	.align		4
.L_7011:
        /*008c*/ 	.byte	0x03, 0x1b
        /*008e*/ 	.short	0x00ff


	//----- nvinfo : EIATTR_MERCURY_ISA_VERSION
	.align		4
        /*0090*/ 	.byte	0x03, 0x5f
        /*0092*/ 	.short	0x0000


	//----- nvinfo : EIATTR_EXIT_INSTR_OFFSETS
	.align		4
        /*0094*/ 	.byte	0x04, 0x1c
        /*0096*/ 	.short	(.L_7013 - .L_7012)


	//   ....[0]....
.L_7012:
        /*0098*/ 	.word	0x00000280


	//   ....[1]....
        /*009c*/ 	.word	0x00000290


	//   ....[2]....
        /*00a0*/ 	.word	0x00000310


	//   ....[3]....
        /*00a4*/ 	.word	0x00000370
.L_7013:


//--------------------- .nv.info._ZN43_GLOBAL__N__9ae7fba5_10_SoftMax_cu_9f978f6321softmax_warp_backwardIfffLi10ELb0ELb0EEEvPT0_PKT_S5_iiiPKb --------------------------
	.section	.nv.info._ZN43_GLOBAL__N__9ae7fba5_10_SoftMax_cu_9f978f6321softmax_warp_backwardIfffLi10ELb0ELb0EEEvPT0_PKT_S5_iiiPKb,"",@"SHT_CUDA_INFO"
	.sectionflags	@""
	.align	4


	//----- nvinfo : EIATTR_CUDA_API_VERSION
	.align		4
        /*0000*/ 	.byte	0x04, 0x37
        /*0002*/ 	.short	(.L_7015 - .L_7014)
.L_7014:
        /*0004*/ 	.word	0x00000082


	//----- nvinfo : EIATTR_SW2861232_WAR
	.align		4
.L_7015:
        /*0008*/ 	.byte	0x01, 0x35
	.zero		2


	//----- nvinfo : EIATTR_PARAM_CBANK
	.align		4
        /*000c*/ 	.byte	0x04, 0x0a
        /*000e*/ 	.short	(.L_7017 - .L_7016)
	.align		4
.L_7016:
        /*0010*/ 	.word	index@(.nv.constant0._ZN43_GLOBAL__N__9ae7fba5_10_SoftMax_cu_9f978f6321softmax_warp_backwardIfffLi10ELb0ELb0EEEvPT0_PKT_S5_iiiPKb)
        /*0014*/ 	.short	0x0160
        /*0016*/ 	.short	0x0030


	//----- nvinfo : EIATTR_CBANK_PARAM_SIZE
	.align		4
.L_7017:
        /*0018*/ 	.byte	0x03, 0x19
        /*001a*/ 	.short	0x0030


	//----- nvinfo : EIATTR_KPARAM_INFO
	.align		4
        /*001c*/ 	.byte	0x04, 0x17
        /*001e*/ 	.short	(.L_7019 - .L_7018)
.L_7018:
        /*0020*/ 	.word	0x00000000
        /*0024*/ 	.short	0x0006
        /*0026*/ 	.short	0x0028
        /*0028*/ 	.byte	0x00, 0xf0, 0x21, 0x00


	//----- nvinfo : EIATTR_KPARAM_INFO
	.align		4
.L_7019:
        /*002c*/ 	.byte	0x04, 0x17
        /*002e*/ 	.short	(.L_7021 - .L_7020)
.L_7020:
        /*0030*/ 	.word	0x00000000
        /*0034*/ 	.short	0x0005
        /*0036*/ 	.short	0x0020
        /*0038*/ 	.byte	0x00, 0xf0, 0x11, 0x00


	//----- nvinfo : EIATTR_KPARAM_INFO
	.align		4
.L_7021:
        /*003c*/ 	.byte	0x04, 0x17
        /*003e*/ 	.short	(.L_7023 - .L_7022)
.L_7022:
        /*0040*/ 	.word	0x00000000
        /*0044*/ 	.short	0x0004
        /*0046*/ 	.short	0x001c
        /*0048*/ 	.byte	0x00, 0xf0, 0x11, 0x00


	//----- nvinfo : EIATTR_KPARAM_INFO
	.align		4
.L_7023:
        /*004c*/ 	.byte	0x04, 0x17
        /*004e*/ 	.short	(.L_7025 - .L_7024)
.L_7024:
        /*0050*/ 	.word	0x00000000
        /*0054*/ 	.short	0x0003
        /*0056*/ 	.short	0x0018
        /*0058*/ 	.byte	0x00, 0xf0, 0x11, 0x00


	//----- nvinfo : EIATTR_KPARAM_INFO
	.align		4
.L_7025:
        /*005c*/ 	.byte	0x04, 0x17
        /*005e*/ 	.short	(.L_7027 - .L_7026)
.L_7026:
        /*0060*/ 	.word	0x00000000
        /*0064*/ 	.short	0x0002
        /*0066*/ 	.short	0x0010
        /*0068*/ 	.byte	0x00, 0xf0, 0x21, 0x00


	//----- nvinfo : EIATTR_KPARAM_INFO
	.align		4
.L_7027:
        /*006c*/ 	.byte	0x04, 0x17
        /*006e*/ 	.short	(.L_7029 - .L_7028)
.L_7028:
        /*0070*/ 	.word	0x00000000
        /*0074*/ 	.short	0x0001
        /*0076*/ 	.short	0x0008
        /*0078*/ 	.byte	0x00, 0xf0, 0x21, 0x00


	//----- nvinfo : EIATTR_KPARAM_INFO
	.align		4
.L_7029:
        /*007c*/ 	.byte	0x04, 0x17
        /*007e*/ 	.short	(.L_7031 - .L_7030)
.L_7030:
        /*0080*/ 	.word	0x00000000
        /*0084*/ 	.short	0x0000
        /*0086*/ 	.short	0x0000
        /*0088*/ 	.byte	0x00, 0xf0, 0x21, 0x00


	//----- nvinfo : EIATTR_MAXREG_COUNT
	.align		4
.L_7031:
        /*008c*/ 	.byte	0x03, 0x1b
        /*008e*/ 	.short	0x00ff


	//----- nvinfo : EIATTR_MERCURY_ISA_VERSION
	.align		4
        /*0090*/ 	.byte	0x03, 0x5f
        /*0092*/ 	.short	0x0000


	//----- nvinfo : EIATTR_COOP_GROUP_MASK_REGIDS
	.align		4
        /*0094*/ 	.byte	0x04, 0x29
        /*0096*/ 	.short	(.L_7033 - .L_7032)


	//   ....[0]....
.L_7032:
        /*0098*/ 	.word	0xffffffff


	//   ....[1]....
        /*009c*/ 	.word	0xffffffff


	//   ....[2]....
        /*00a0*/ 	.word	0xffffffff


	//   ....[3]....
        /*00a4*/ 	.word	0xffffffff


	//   ....[4]....
        /*00a8*/ 	.word	0xffffffff


	//----- nvinfo : EIATTR_COOP_GROUP_INSTR_OFFSETS
	.align		4
.L_7033:
        /*00ac*/ 	.byte	0x04, 0x28
        /*00ae*/ 	.short	(.L_7035 - .L_7034)


	//   ....[0]....
.L_7034:
        /*00b0*/ 	.word	0x00000d00


	//   ....[1]....
        /*00b4*/ 	.word	0x00000d20


	//   ....[2]....
        /*00b8*/ 	.word	0x00000d40


	//   ....[3]....
        /*00bc*/ 	.word	0x00000d70


	//   ....[4]....
        /*00c0*/ 	.word	0x00000d90


	//----- nvinfo : EIATTR_EXIT_INSTR_OFFSETS
	.align		4
.L_7035:
        /*00c4*/ 	.byte	0x04, 0x1c
        /*00c6*/ 	.short	(.L_7037 - .L_7036)


	//   ....[0]....
.L_7036:
        /*00c8*/ 	.word	0x00000da0


	//   ....[1]....
        /*00cc*/ 	.word	0x000013d0


	//   ....[2]....
        /*00d0*/ 	.word	0x00001400
.L_7037:


//--------------------- .nv.info._ZN43_GLOBAL__N__9ae7fba5_10_SoftMax_cu_9f978f6321softmax_warp_backwardIfffLi9ELb0ELb0EEEvPT0_PKT_S5_iiiPKb --------------------------
	.section	.nv.info._ZN43_GLOBAL__N__9ae7fba5_10_SoftMax_cu_9f978f6321softmax_warp_backwardIfffLi9ELb0ELb0EEEvPT0_PKT_S5_iiiPKb,"",@"SHT_CUDA_INFO"
	.sectionflags	@""
	.align	4


	//----- nvinfo : EIATTR_CUDA_API_VERSION
	.align		4
        /*0000*/ 	.byte	0x04, 0x37
        /*0002*/ 	.short	(.L_7039 - .L_7038)
.L_7038:
        /*0004*/ 	.word	0x00000082


	//----- nvinfo : EIATTR_SW2861232_WAR
	.align		4
.L_7039:
        /*0008*/ 	.byte	0x01, 0x35
	.zero		2


	//----- nvinfo : EIATTR_PARAM_CBANK
	.align		4
        /*000c*/ 	.byte	0x04, 0x0a
        /*000e*/ 	.short	(.L_7041 - .L_7040)
	.align		4
.L_7040:
        /*0010*/ 	.word	index@(.nv.constant0._ZN43_GLOBAL__N__9ae7fba5_10_SoftMax_cu_9f978f6321softmax_warp_backwardIfffLi9ELb0ELb0EEEvPT0_PKT_S5_iiiPKb)
        /*0014*/ 	.short	0x0160
        /*0016*/ 	.short	0x0030


	//----- nvinfo : EIATTR_CBANK_PARAM_SIZE
	.align		4
.L_7041:
        /*0018*/ 	.byte	0x03, 0x19
        /*001a*/ 	.short	0x0030


	//----- nvinfo : EIATTR_KPARAM_INFO
	.align		4
        /*001c*/ 	.byte	0x04, 0x17
        /*001e*/ 	.short	(.L_7043 - .L_7042)
.L_7042:
        /*0020*/ 	.word	0x00000000
        /*0024*/ 	.short	0x0006
        /*0026*/ 	.short	0x0028
        /*0028*/ 	.byte	0x00, 0xf0, 0x21, 0x00


	//----- nvinfo : EIATTR_KPARAM_INFO
	.align		4
.L_7043:
        /*002c*/ 	.byte	0x04, 0x17
        /*002e*/ 	.short	(.L_7045 - .L_7044)
.L_7044:
        /*0030*/ 	.word	0x00000000
        /*0034*/ 	.short	0x0005
        /*0036*/ 	.short	0x0020
        /*0038*/ 	.byte	0x00, 0xf0, 0x11, 0x00


	//----- nvinfo : EIATTR_KPARAM_INFO
	.align		4
.L_7045:
        /*003c*/ 	.byte	0x04, 0x17
        /*003e*/ 	.short	(.L_7047 - .L_7046)
.L_7046:
        /*0040*/ 	.word	0x00000000
        /*0044*/ 	.short	0x0004
        /*0046*/ 	.short	0x001c
        /*0048*/ 	.byte	0x00, 0xf0, 0x11, 0x00


	//----- nvinfo : EIATTR_KPARAM_INFO
	.align		4
.L_7047:
        /*004c*/ 	.byte	0x04, 0x17
        /*004e*/ 	.short	(.L_7049 - .L_7048)
.L_7048:
        /*0050*/ 	.word	0x00000000
        /*0054*/ 	.short	0x0003
        /*0056*/ 	.short	0x0018
        /*0058*/ 	.byte	0x00, 0xf0, 0x11, 0x00


	//----- nvinfo : EIATTR_KPARAM_INFO
	.align		4
.L_7049:
        /*005c*/ 	.byte	0x04, 0x17
        /*005e*/ 	.short	(.L_7051 - .L_7050)
.L_7050:
        /*0060*/ 	.word	0x00000000
        /*0064*/ 	.short	0x0002
        /*0066*/ 	.short	0x0010
        /*0068*/ 	.byte	0x00, 0xf0, 0x21, 0x00


	//----- nvinfo : EIATTR_KPARAM_INFO
	.align		4
.L_7051:
        /*006c*/ 	.byte	0x04, 0x17
        /*006e*/ 	.short	(.L_7053 - .L_7052)
.L_7052:
        /*0070*/ 	.word	0x00000000
        /*0074*/ 	.short	0x0001
        /*0076*/ 	.short	0x0008
        /*0078*/ 	.byte	0x00, 0xf0, 0x21, 0x00


	//----- nvinfo : EIATTR_KPARAM_INFO
	.align		4
.L_7053:
        /*007c*/ 	.byte	0x04, 0x17
        /*007e*/ 	.short	(.L_7055 - .L_7054)
.L_7054:
        /*0080*/ 	.word	0x00000000
        /*0084*/ 	.short	0x0000
        /*0086*/ 	.short	0x0000
        /*0088*/ 	.byte	0x00, 0xf0, 0x21, 0x00


	//----- nvinfo : EIATTR_MAXREG_COUNT
	.align		4
.L_7055:
        /*008c*/ 	.byte	0x03, 0x1b
        /*008e*/ 	.short	0x00ff


	//----- nvinfo : EIATTR_MERCURY_ISA_VERSION
	.align		4
        /*0090*/ 	.byte	0x03, 0x5f
        /*0092*/ 	.short	0x0000


	//----- nvinfo : EIATTR_COOP_GROUP_MASK_REGIDS
	.align		4
        /*0094*/ 	.byte	0x04, 0x29
        /*0096*/ 	.short	(.L_7057 - .L_7056)


	//   ....[0]....
.L_7056:
        /*0098*/ 	.word	0xffffffff


	//   ....[1]....
        /*009c*/ 	.word	0xffffffff


	//   ....[2]....
        /*00a0*/ 	.word	0xffffffff


	//   ....[3]....
        /*00a4*/ 	.word	0xffffffff


	//   ....[4]....
        /*00a8*/ 	.word	0xffffffff


	//----- nvinfo : EIATTR_COOP_GROUP_INSTR_OFFSETS
	.align		4
.L_7057:
        /*00ac*/ 	.byte	0x04, 0x28
        /*00ae*/ 	.short	(.L_7059 - .L_7058)


	//   ....[0]....
.L_7058:
        /*00b0*/ 	.word	0x00000720


	//   ....[1]....
        /*00b4*/ 	.word	0x00000740


	//   ....[2]....
        /*00b8*/ 	.word	0x00000760


	//   ....[3]....
        /*00bc*/ 	.word	0x00000780


	//   ....[4]....
        /*00c0*/ 	.word	0x000007a0


	//----- nvinfo : EIATTR_EXIT_INSTR_OFFSETS
	.align		4
.L_7059:
        /*00c4*/ 	.byte	0x04, 0x1c
        /*00c6*/ 	.short	(.L_7061 - .L_7060)


	//   ....[0]....
.L_7060:
        /*00c8*/ 	.word	0x000007c0


	//   ....[1]....
        /*00cc*/ 	.word	0x00000ae0


	//   ....[2]....
        /*00d0*/ 	.word	0x00000b10
.L_7061:


//--------------------- .nv.info._ZN43_GLOBAL__N__9ae7fba5_10_SoftMax_cu_9f978f6321softmax_warp_backwardIfffLi8ELb0ELb0EEEvPT0_PKT_S5_iiiPKb --------------------------
	.section	.nv.info._ZN43_GLOBAL__N__9ae7fba5_10_SoftMax_cu_9f978f6321softmax_warp_backwardIfffLi8ELb0ELb0EEEvPT0_PKT_S5_iiiPKb,"",@"SHT_CUDA_INFO"
	.sectionflags	@""
	.align	4


	//----- nvinfo : EIATTR_CUDA_API_VERSION
	.align		4
        /*0000*/ 	.byte	0x04, 0x37
        /*0002*/ 	.short	(.L_7063 - .L_7062)
.L_7062:
        /*0004*/ 	.word	0x00000082


	//----- nvinfo : EIATTR_SW2861232_WAR
	.align		4
.L_7063:
        /*0008*/ 	.byte	0x01, 0x35
	.zero		2


	//----- nvinfo : EIATTR_PARAM_CBANK
	.align		4
        /*000c*/ 	.byte	0x04, 0x0a
        /*000e*/ 	.short	(.L_7065 - .L_7064)
	.align		4
.L_7064:
        /*0010*/ 	.word	index@(.nv.constant0._ZN43_GLOBAL__N__9ae7fba5_10_SoftMax_cu_9f978f6321softmax_warp_backwardIfffLi8ELb0ELb0EEEvPT0_PKT_S5_iiiPKb)
        /*0014*/ 	.short	0x0160
        /*0016*/ 	.short	0x0030


	//----- nvinfo : EIATTR_CBANK_PARAM_SIZE
	.align		4
.L_7065:
        /*0018*/ 	.byte	0x03, 0x19
        /*001a*/ 	.short	0x0030


	//----- nvinfo : EIATTR_KPARAM_INFO
	.align		4
        /*001c*/ 	.byte	0x04, 0x17
        /*001e*/ 	.short	(.L_7067 - .L_7066)
.L_7066:
        /*0020*/ 	.word	0x00000000
        /*0024*/ 	.short	0x0006
        /*0026*/ 	.short	0x0028
        /*0028*/ 	.byte	0x00, 0xf0, 0x21, 0x00


	//----- nvinfo : EIATTR_KPARAM_INFO
	.align		4
.L_7067:
        /*002c*/ 	.byte	0x04, 0x17
        /*002e*/ 	.short	(.L_7069 - .L_7068)
.L_7068:
        /*0030*/ 	.word	0x00000000
        /*0034*/ 	.short	0x0005
        /*0036*/ 	.short	0x0020
        /*0038*/ 	.byte	0x00, 0xf0, 0x11, 0x00


	//----- nvinfo : EIATTR_KPARAM_INFO
	.align		4
.L_7069:
        /*003c*/ 	.byte	0x04, 0x17
        /*003e*/ 	.short	(.L_7071 - .L_7070)
.L_7070:
        /*0040*/ 	.word	0x00000000
        /*0044*/ 	.short	0x0004
        /*0046*/ 	.short	0x001c
        /*0048*/ 	.byte	0x00, 0xf0, 0x11, 0x00


	//----- nvinfo : EIATTR_KPARAM_INFO
	.align		4
.L_7071:
        /*004c*/ 	.byte	0x04, 0x17
        /*004e*/ 	.short	(.L_7073 - .L_7072)
.L_7072:
        /*0050*/ 	.word	0x00000000
        /*0054*/ 	.short	0x0003
        /*0056*/ 	.short	0x0018
        /*0058*/ 	.byte	0x00, 0xf0, 0x11, 0x00


	//----- nvinfo : EIATTR_KPARAM_INFO
	.align		4
.L_7073:
        /*005c*/ 	.byte	0x04, 0x17
        /*005e*/ 	.short	(.L_7075 - .L_7074)
.L_7074:
        /*0060*/ 	.word	0x00000000
        /*0064*/ 	.short	0x0002
        /*0066*/ 	.short	0x0010
        /*0068*/ 	.byte	0x00, 0xf0, 0x21, 0x00


	//----- nvinfo : EIATTR_KPARAM_INFO
	.align		4
.L_7075:
        /*006c*/ 	.byte	0x04, 0x17
        /*006e*/ 	.short	(.L_7077 - .L_7076)
.L_7076:
        /*0070*/ 	.word	0x00000000
        /*0074*/ 	.short	0x0001
        /*0076*/ 	.short	0x0008
        /*0078*/ 	.byte	0x00, 0xf0, 0x21, 0x00


	//----- nvinfo : EIATTR_KPARAM_INFO
	.align		4
.L_7077:
        /*007c*/ 	.byte	0x04, 0x17
        /*007e*/ 	.short	(.L_7079 - .L_7078)
.L_7078:
        /*0080*/ 	.word	0x00000000
        /*0084*/ 	.short	0x0000
        /*0086*/ 	.short	0x0000
        /*0088*/ 	.byte	0x00, 0xf0, 0x21, 0x00


	//----- nvinfo : EIATTR_MAXREG_COUNT
	.align		4
.L_7079:
        /*008c*/ 	.byte	0x03, 0x1b
        /*008e*/ 	.short	0x00ff


	//----- nvinfo : EIATTR_MERCURY_ISA_VERSION
	.align		4
        /*0090*/ 	.byte	0x03, 0x5f
        /*0092*/ 	.short	0x0000


	//----- nvinfo : EIATTR_COOP_GROUP_MASK_REGIDS
	.align		4
        /*0094*/ 	.byte	0x04, 0x29
        /*0096*/ 	.short	(.L_7081 - .L_7080)


	//   ....[0]....
.L_7080:
        /*0098*/ 	.word	0xffffffff


	//   ....[1]....
        /*009c*/ 	.word	0xffffffff


	//   ....[2]....
        /*00a0*/ 	.word	0xffffffff


	//   ....[3]....
        /*00a4*/ 	.word	0xffffffff


	//   ....[4]....
        /*00a8*/ 	.word	0xffffffff


	//----- nvinfo : EIATTR_COOP_GROUP_INSTR_OFFSETS
	.align		4
.L_7081:
        /*00ac*/ 	.byte	0x04, 0x28
        /*00ae*/ 	.short	(.L_7083 - .L_7082)


	//   ....[0]....
.L_7082:
        /*00b0*/ 	.word	0x00000400


	//   ....[1]....
        /*00b4*/ 	.word	0x00000420


	//   ....[2]....
        /*00b8*/ 	.word	0x00000440


	//   ....[3]....
        /*00bc*/ 	.word	0x00000460


	//   ....[4]....
        /*00c0*/ 	.word	0x00000480


	//----- nvinfo : EIATTR_EXIT_INSTR_OFFSETS
	.align		4
.L_7083:
        /*00c4*/ 	.byte	0x04, 0x1c
        /*00c6*/ 	.short	(.L_7085 - .L_7084)


	//   ....[0]....
.L_7084:
        /*00c8*/ 	.word	0x000004a0


	//   ....[1]....
        /*00cc*/ 	.word	0x00000640


	//   ....[2]....
        /*00d0*/ 	.word	0x00000670
.L_7085:


//--------------------- .nv.info._ZN43_GLOBAL__N__9ae7fba5_10_SoftMax_cu_9f978f6321softmax_warp_backwardIfffLi7ELb0ELb0EEEvPT0_PKT_S5_iiiPKb --------------------------
	.section	.nv.info._ZN43_GLOBAL__N__9ae7fba5_10_SoftMax_cu_9f978f6321softmax_warp_backwardIfffLi7ELb0ELb0EEEvPT0_PKT_S5_iiiPKb,"",@"SHT_CUDA_INFO"
	.sectionflags	@""
	.align	4


	//----- nvinfo : EIATTR_CUDA_API_VERSION
	.align		4
        /*0000*/ 	.byte	0x04, 0x37
        /*0002*/ 	.short	(.L_7087 - .L_7086)
.L_7086:
        /*0004*/ 	.word	0x00000082


	//----- nvinfo : EIATTR_SW2861232_WAR
	.align		4
.L_7087:
        /*0008*/ 	.byte	0x01, 0x35
	.zero		2


	//----- nvinfo : EIATTR_PARAM_CBANK
	.align		4
        /*000c*/ 	.byte	0x04, 0x0a
        /*000e*/ 	.short	(.L_7089 - .L_7088)
	.align		4
.L_7088:
        /*0010*/ 	.word	index@(.nv.constant0._ZN43_GLOBAL__N__9ae7fba5_10_SoftMax_cu_9f978f6321softmax_warp_backwardIfffLi7ELb0ELb0EEEvPT0_PKT_S5_iiiPKb)
        /*0014*/ 	.short	0x0160
        /*0016*/ 	.short	0x0030


	//----- nvinfo : EIATTR_CBANK_PARAM_SIZE
	.align		4
.L_7089:
        /*0018*/ 	.byte	0x03, 0x19
        /*001a*/ 	.short	0x0030


	//----- nvinfo : EIATTR_KPARAM_INFO
	.align		4
        /*001c*/ 	.byte	0x04, 0x17
        /*001e*/ 	.short	(.L_7091 - .L_7090)
.L_7090:
        /*0020*/ 	.word	0x00000000
        /*0024*/ 	.short	0x0006
        /*0026*/ 	.short	0x0028
        /*0028*/ 	.byte	0x00, 0xf0, 0x21, 0x00


	//----- nvinfo : EIATTR_KPARAM_INFO
	.align		4
.L_7091:
        /*002c*/ 	.byte	0x04, 0x17
        /*002e*/ 	.short	(.L_7093 - .L_7092)
.L_7092:
        /*0030*/ 	.word	0x00000000
        /*0034*/ 	.short	0x0005
        /*0036*/ 	.short	0x0020
        /*0038*/ 	.byte	0x00, 0xf0, 0x11, 0x00


	//----- nvinfo : EIATTR_KPARAM_INFO
	.align		4
.L_7093:
        /*003c*/ 	.byte	0x04, 0x17
        /*003e*/ 	.short	(.L_7095 - .L_7094)
.L_7094:
        /*0040*/ 	.word	0x00000000
        /*0044*/ 	.short	0x0004
        /*0046*/ 	.short	0x001c
        /*0048*/ 	.byte	0x00, 0xf0, 0x11, 0x00


	//----- nvinfo : EIATTR_KPARAM_INFO
	.align		4
.L_7095:
        /*004c*/ 	.byte	0x04, 0x17
        /*004e*/ 	.short	(.L_7097 - .L_7096)
.L_7096:
        /*0050*/ 	.word	0x00000000
        /*0054*/ 	.short	0x0003
        /*0056*/ 	.short	0x0018
        /*0058*/ 	.byte	0x00, 0xf0, 0x11, 0x00


	//----- nvinfo : EIATTR_KPARAM_INFO
	.align		4
.L_7097:
        /*005c*/ 	.byte	0x04, 0x17
        /*005e*/ 	.short	(.L_7099 - .L_7098)
.L_7098:
        /*0060*/ 	.word	0x00000000
        /*0064*/ 	.short	0x0002
        /*0066*/ 	.short	0x0010
        /*0068*/ 	.byte	0x00, 0xf0, 0x21, 0x00


	//----- nvinfo : EIATTR_KPARAM_INFO
	.align		4
.L_7099:
        /*006c*/ 	.byte	0x04, 0x17
        /*006e*/ 	.short	(.L_7101 - .L_7100)
.L_7100:
        /*0070*/ 	.word	0x00000000
        /*0074*/ 	.short	0x0001
        /*0076*/ 	.short	0x0008
        /*0078*/ 	.byte	0x00, 0xf0, 0x21, 0x00


	//----- nvinfo : EIATTR_KPARAM_INFO
	.align		4
.L_7101:
        /*007c*/ 	.byte	0x04, 0x17
        /*007e*/ 	.short	(.L_7103 - .L_7102)
.L_7102:
        /*0080*/ 	.word	0x00000000
        /*0084*/ 	.short	0x0000
        /*0086*/ 	.short	0x0000
        /*0088*/ 	.byte	0x00, 0xf0, 0x21, 0x00


	//----- nvinfo : EIATTR_MAXREG_COUNT
	.align		4
.L_7103:
        /*008c*/ 	.byte	0x03, 0x1b
        /*008e*/ 	.short	0x00ff


	//----- nvinfo : EIATTR_MERCURY_ISA_VERSION
	.align		4
        /*0090*/ 	.byte	0x03, 0x5f
        /*0092*/ 	.short	0x0000


	//----- nvinfo : EIATTR_COOP_GROUP_MASK_REGIDS
	.align		4
        /*0094*/ 	.byte	0x04, 0x29
        /*0096*/ 	.short	(.L_7105 - .L_7104)


	//   ....[0]....
.L_7104:
        /*0098*/ 	.word	0xffffffff


	//   ....[1]....
        /*009c*/ 	.word	0xffffffff


	//   ....[2]....
        /*00a0*/ 	.word	0xffffffff


	//   ....[3]....
        /*00a4*/ 	.word	0xffffffff


	//   ....[4]....
        /*00a8*/ 	.word	0xffffffff


	//   ....[5]....
        /*00ac*/ 	.word	0xffffffff


	//   ....[6]....
        /*00b0*/ 	.word	0xffffffff


	//   ....[7]....
        /*00b4*/ 	.word	0xffffffff


	//   ....[8]....
        /*00b8*/ 	.word	0xffffffff


	//   ....[9]....
        /*00bc*/ 	.word	0xffffffff


	//----- nvinfo : EIATTR_COOP_GROUP_INSTR_OFFSETS
	.align		4
.L_7105:
        /*00c0*/ 	.byte	0x04, 0x28
        /*00c2*/ 	.short	(.L_7107 - .L_7106)


	//   ....[0]....
.L_7106:
        /*00c4*/ 	.word	0x00000460


	//   ....[1]....
        /*00c8*/ 	.word	0x000004c0


	//   ....[2]....
        /*00cc*/ 	.word	0x000004e0


	//   ....[3]....
        /*00d0*/ 	.word	0x00000500


	//   ....[4]....
        /*00d4*/ 	.word	0x00000520


	//   ....[5]....
        /*00d8*/ 	.word	0x00000530


	//   ....[6]....
        /*00dc*/ 	.word	0x00000550


	//   ....[7]....
        /*00e0*/ 	.word	0x00000580


	//   ....[8]....
        /*00e4*/ 	.word	0x000005a0


	//   ....[9]....
        /*00e8*/ 	.word	0x000005b0


	//----- nvinfo : EIATTR_EXIT_INSTR_OFFSETS
	.align		4
.L_7107:
        /*00ec*/ 	.byte	0x04, 0x1c
        /*00ee*/ 	.short	(.L_7109 - .L_7108)


	//   ....[0]....
.L_7108:
        /*00f0*/ 	.word	0x000005e0


	//   ....[1]....
        /*00f4*/ 	.word	0x000006e0


	//   ....[2]....
        /*00f8*/ 	.word	0x00000770


	//   ....[3]....
        /*00fc*/ 	.word	0x000007a0
.L_7109:


//--------------------- .nv.info._ZN43_GLOBAL__N__9ae7fba5_10_SoftMax_cu_9f978f6321softmax_warp_backwardIfffLi6ELb0ELb0EEEvPT0_PKT_S5_iiiPKb --------------------------
	.section	.nv.info._ZN43_GLOBAL__N__9ae7fba5_10_SoftMax_cu_9f978f6321softmax_warp_backwardIfffLi6ELb0ELb0EEEvPT0_PKT_S5_iiiPKb,"",@"SHT_CUDA_INFO"
	.sectionflags	@""
	.align	4


	//----- nvinfo : EIATTR_CUDA_API_VERSION
	.align		4
        /*0000*/ 	.byte	0x04, 0x37
        /*0002*/ 	.short	(.L_7111 - .L_7110)
.L_7110:
        /*0004*/ 	.word	0x00000082


	//----- nvinfo : EIATTR_SW2861232_WAR
	.align		4
.L_7111:
        /*0008*/ 	.byte	0x01, 0x35
	.zero		2


	//----- nvinfo : EIATTR_PARAM_CBANK
	.align		4
        /*000c*/ 	.byte	0x04, 0x0a
        /*000e*/ 	.short	(.L_7113 - .L_7112)
	.align		4
.L_7112:
        /*0010*/ 	.word	index@(.nv.constant0._ZN43_GLOBAL__N__9ae7fba5_10_SoftMax_cu_9f978f6321softmax_warp_backwardIfffLi6ELb0ELb0EEEvPT0_PKT_S5_iiiPKb)
        /*0014*/ 	.short	0x0160
        /*0016*/ 	.short	0x0030


	//----- nvinfo : EIATTR_CBANK_PARAM_SIZE
	.align		4
.L_7113:
        /*0018*/ 	.byte	0x03, 0x19
        /*001a*/ 	.short	0x0030


	//----- nvinfo : EIATTR_KPARAM_INFO
	.align		4
        /*001c*/ 	.byte	0x04, 0x17
        /*001e*/ 	.short	(.L_7115 - .L_7114)
.L_7114:
        /*0020*/ 	.word	0x00000000
        /*0024*/ 	.short	0x0006
        /*0026*/ 	.short	0x0028
        /*0028*/ 	.byte	0x00, 0xf0, 0x21, 0x00


	//----- nvinfo : EIATTR_KPARAM_INFO
	.align		4
.L_7115:
        /*002c*/ 	.byte	0x04, 0x17
        /*002e*/ 	.short	(.L_7117 - .L_7116)
.L_7116:
        /*0030*/ 	.word	0x00000000
        /*0034*/ 	.short	0x0005
        /*0036*/ 	.short	0x0020
        /*0038*/ 	.byte	0x00, 0xf0, 0x11, 0x00


	//----- nvinfo : EIATTR_KPARAM_INFO
	.align		4
.L_7117:
        /*003c*/ 	.byte	0x04, 0x17
        /*003e*/ 	.short	(.L_7119 - .L_7118)
.L_7118:
        /*0040*/ 	.word	0x00000000
        /*0044*/ 	.short	0x0004
        /*0046*/ 	.short	0x001c
        /*0048*/ 	.byte	0x00, 0xf0, 0x11, 0x00


	//----- nvinfo : EIATTR_KPARAM_INFO
	.align		4
.L_7119:
        /*004c*/ 	.byte	0x04, 0x17
        /*004e*/ 	.short	(.L_7121 - .L_7120)
.L_7120:
        /*0050*/ 	.word	0x00000000
        /*0054*/ 	.short	0x0003
        /*0056*/ 	.short	0x0018
        /*0058*/ 	.byte	0x00, 0xf0, 0x11, 0x00


	//----- nvinfo : EIATTR_KPARAM_INFO
	.align		4
.L_7121:
        /*005c*/ 	.byte	0x04, 0x17
        /*005e*/ 	.short	(.L_7123 - .L_7122)
.L_7122:
        /*0060*/ 	.word	0x00000000
        /*0064*/ 	.short	0x0002
        /*0066*/ 	.short	0x0010
        /*0068*/ 	.byte	0x00, 0xf0, 0x21, 0x00


	//----- nvinfo : EIATTR_KPARAM_INFO
	.align		4
.L_7123:
        /*006c*/ 	.byte	0x04, 0x17
        /*006e*/ 	.short	(.L_7125 - .L_7124)
.L_7124:
        /*0070*/ 	.word	0x00000000
        /*0074*/ 	.short	0x0001
        /*0076*/ 	.short	0x0008
        /*0078*/ 	.byte	0x00, 0xf0, 0x21, 0x00


	//----- nvinfo : EIATTR_KPARAM_INFO
	.align		4
.L_7125:
        /*007c*/ 	.byte	0x04, 0x17
        /*007e*/ 	.short	(.L_7127 - .L_7126)
.L_7126:
        /*0080*/ 	.word	0x00000000
        /*0084*/ 	.short	0x0000
        /*0086*/ 	.short	0x0000
        /*0088*/ 	.byte	0x00, 0xf0, 0x21, 0x00


	//----- nvinfo : EIATTR_MAXREG_COUNT
	.align		4
.L_7127:
        /*008c*/ 	.byte	0x03, 0x1b
        /*008e*/ 	.short	0x00ff


	//----- nvinfo : EIATTR_MERCURY_ISA_VERSION
	.align		4
        /*0090*/ 	.byte	0x03, 0x5f
        /*0092*/ 	.short	0x0000


	//----- nvinfo : EIATTR_COOP_GROUP_MASK_REGIDS
	.align		4
        /*0094*/ 	.byte	0x04, 0x29
        /*0096*/ 	.short	(.L_7129 - .L_7128)


	//   ....[0]....
.L_7128:
        /*0098*/ 	.word	0xffffffff


	//   ....[1]....
        /*009c*/ 	.word	0xffffffff


	//   ....[2]....
        /*00a0*/ 	.word	0xffffffff


	//   ....[3]....
        /*00a4*/ 	.word	0xffffffff


	//   ....[4]....
        /*00a8*/ 	.word	0xffffffff


	//   ....[5]....
        /*00ac*/ 	.word	0xffffffff


	//   ....[6]....
        /*00b0*/ 	.word	0xffffffff


	//   ....[7]....
        /*00b4*/ 	.word	0xffffffff


	//   ....[8]....
        /*00b8*/ 	.word	0xffffffff


	//   ....[9]....
        /*00bc*/ 	.word	0xffffffff


	//----- nvinfo : EIATTR_COOP_GROUP_INSTR_OFFSETS
	.align		4
.L_7129:
        /*00c0*/ 	.byte	0x04, 0x28
        /*00c2*/ 	.short	(.L_7131 - .L_7130)


	//   ....[0]....
.L_7130:
        /*00c4*/ 	.word	0x00000320


	//   ....[1]....
        /*00c8*/ 	.word	0x00000340


	//   ....[2]....
        /*00cc*/ 	.word	0x00000360


	//   ....[3]....
        /*00d0*/ 	.word	0x00000380


	//   ....[4]....
        /*00d4*/ 	.word	0x000003a0


	//   ....[5]....
        /*00d8*/ 	.word	0x000003c0


	//   ....[6]....
        /*00dc*/ 	.word	0x000003e0


	//   ....[7]....
        /*00e0*/ 	.word	0x00000400


	//   ....[8]....
        /*00e4*/ 	.word	0x00000420


	//   ....[9]....
        /*00e8*/ 	.word	0x00000440


	//----- nvinfo : EIATTR_EXIT_INSTR_OFFSETS
	.align		4
.L_7131:
        /*00ec*/ 	.byte	0x04, 0x1c
        /*00ee*/ 	.short	(.L_7133 - .L_7132)


	//   ....[0]....
.L_7132:
        /*00f0*/ 	.word	0x00000450


	//   ....[1]....
        /*00f4*/ 	.word	0x00000500


	//   ....[2]....
        /*00f8*/ 	.word	0x00000560


	//   ....[3]....
        /*00fc*/ 	.word	0x00000590
.L_7133:


//--------------------- .nv.info._ZN43_GLOBAL__N__9ae7fba5_10_SoftMax_cu_9f978f6321softmax_warp_backwardIfffLi5ELb0ELb0EEEvPT0_PKT_S5_iiiPKb --------------------------
	.section	.nv.info._ZN43_GLOBAL__N__9ae7fba5_10_SoftMax_cu_9f978f6321softmax_warp_backwardIfffLi5ELb0ELb0EEEvPT0_PKT_S5_iiiPKb,"",@"SHT_CUDA_INFO"
	.sectionflags	@""
	.align	4


	//----- nvinfo : EIATTR_CUDA_API_VERSION
	.align		4
        /*0000*/ 	.byte	0x04, 0x37
        /*0002*/ 	.short	(.L_7135 - .L_7134)
.L_7134:
        /*0004*/ 	.word	0x00000082


	//----- nvinfo : EIATTR_SW2861232_WAR
	.align		4
.L_7135:
        /*0008*/ 	.byte	0x01, 0x35
	.zero		2


	//----- nvinfo : EIATTR_PARAM_CBANK
	.align		4
        /*000c*/ 	.byte	0x04, 0x0a
        /*000e*/ 	.short	(.L_7137 - .L_7136)
	.align		4
.L_7136:
        /*0010*/ 	.word	index@(.nv.constant0._ZN43_GLOBAL__N__9ae7fba5_10_SoftMax_cu_9f978f6321softmax_warp_backwardIfffLi5ELb0ELb0EEEvPT0_PKT_S5_iiiPKb)
        /*0014*/ 	.short	0x0160
        /*0016*/ 	.short	0x0030


	//----- nvinfo : EIATTR_CBANK_PARAM_SIZE
	.align		4
.L_7137:
        /*0018*/ 	.byte	0x03, 0x19
        /*001a*/ 	.short	0x0030


	//----- nvinfo : EIATTR_KPARAM_INFO
	.align		4
        /*001c*/ 	.byte	0x04, 0x17
        /*001e*/ 	.short	(.L_7139 - .L_7138)
.L_7138:
        /*0020*/ 	.word	0x00000000
        /*0024*/ 	.short	0x0006
        /*0026*/ 	.short	0x0028
        /*0028*/ 	.byte	0x00, 0xf0, 0x21, 0x00


	//----- nvinfo : EIATTR_KPARAM_INFO
	.align		4
.L_7139:
        /*002c*/ 	.byte	0x04, 0x17
        /*002e*/ 	.short	(.L_7141 - .L_7140)
.L_7140:
        /*0030*/ 	.word	0x00000000
        /*0034*/ 	.short	0x0005
        /*0036*/ 	.short	0x0020
        /*0038*/ 	.byte	0x00, 0xf0, 0x11, 0x00


	//----- nvinfo : EIATTR_KPARAM_INFO
	.align		4
.L_7141:
        /*003c*/ 	.byte	0x04, 0x17
        /*003e*/ 	.short	(.L_7143 - .L_7142)
.L_7142:
        /*0040*/ 	.word	0x00000000
        /*0044*/ 	.short	0x0004
        /*0046*/ 	.short	0x001c
        /*0048*/ 	.byte	0x00, 0xf0, 0x11, 0x00


	//----- nvinfo : EIATTR_KPARAM_INFO
	.align		4
.L_7143:
        /*004c*/ 	.byte	0x04, 0x17
        /*004e*/ 	.short	(.L_7145 - .L_7144)
.L_7144:
        /*0050*/ 	.word	0x00000000
        /*0054*/ 	.short	0x0003
        /*0056*/ 	.short	0x0018
        /*0058*/ 	.byte	0x00, 0xf0, 0x11, 0x00


	//----- nvinfo : EIATTR_KPARAM_INFO
	.align		4
.L_7145:
        /*005c*/ 	.byte	0x04, 0x17
        /*005e*/ 	.short	(.L_7147 - .L_7146)
.L_7146:
        /*0060*/ 	.word	0x00000000
        /*0064*/ 	.short	0x0002
        /*0066*/ 	.short	0x0010
        /*0068*/ 	.byte	0x00, 0xf0, 0x21, 0x00


	//----- nvinfo : EIATTR_KPARAM_INFO
	.align		4
.L_7147:
        /*006c*/ 	.byte	0x04, 0x17
        /*006e*/ 	.short	(.L_7149 - .L_7148)
.L_7148:
        /*0070*/ 	.word	0x00000000
        /*0074*/ 	.short	0x0001
        /*0076*/ 	.short	0x0008
        /*0078*/ 	.byte	0x00, 0xf0, 0x21, 0x00


	//----- nvinfo : EIATTR_KPARAM_INFO
	.align		4
.L_7149:
        /*007c*/ 	.byte	0x04, 0x17
        /*007e*/ 	.short	(.L_7151 - .L_7150)
.L_7150:
        /*0080*/ 	.word	0x00000000
        /*0084*/ 	.short	0x0000
        /*0086*/ 	.short	0x0000
        /*0088*/ 	.byte	0x00, 0xf0, 0x21, 0x00


	//----- nvinfo : EIATTR_MAXREG_COUNT
	.align		4
.L_7151:
        /*008c*/ 	.byte	0x03, 0x1b
        /*008e*/ 	.short	0x00ff


	//----- nvinfo : EIATTR_MERCURY_ISA_VERSION
	.align		4
        /*0090*/ 	.byte	0x03, 0x5f
        /*0092*/ 	.short	0x0000


	//----- nvinfo : EIATTR_COOP_GROUP_MASK_REGIDS
	.align		4
        /*0094*/ 	.byte	0x04, 0x29
        /*0096*/ 	.short	(.L_7153 - .L_7152)


	//   ....[0]....
.L_7152:
        /*0098*/ 	.word	0xffffffff


	//   ....[1]....
        /*009c*/ 	.word	0xffffffff


	//   ....[2]....
        /*00a0*/ 	.word	0xffffffff


	//   ....[3]....
        /*00a4*/ 	.word	0xffffffff


	//   ....[4]....
        /*00a8*/ 	.word	0xffffffff


	//   ....[5]....
        /*00ac*/ 	.word	0xffffffff


	//   ....[6]....
        /*00b0*/ 	.word	0xffffffff


	//   ....[7]....
        /*00b4*/ 	.word	0xffffffff


	//   ....[8]....
        /*00b8*/ 	.word	0xffffffff


	//   ....[9]....
        /*00bc*/ 	.word	0xffffffff


	//----- nvinfo : EIATTR_COOP_GROUP_INSTR_OFFSETS
	.align		4
.L_7153:
        /*00c0*/ 	.byte	0x04, 0x28
        /*00c2*/ 	.short	(.L_7155 - .L_7154)


	//   ....[0]....
.L_7154:
        /*00c4*/ 	.word	0x000002c0


	//   ....[1]....
        /*00c8*/ 	.word	0x000002d0


	//   ....[2]....
        /*00cc*/ 	.word	0x00000300


	//   ....[3]....
        /*00d0*/ 	.word	0x00000310


	//   ....[4]....
        /*00d4*/ 	.word	0x00000340


	//   ....[5]....
        /*00d8*/ 	.word	0x00000350


	//   ....[6]....
        /*00dc*/ 	.word	0x00000380


	//   ....[7]....
        /*00e0*/ 	.word	0x00000390


	//   ....[8]....
        /*00e4*/ 	.word	0x000003c0


	//   ....[9]....
        /*00e8*/ 	.word	0x000003d0


	//----- nvinfo : EIATTR_EXIT_INSTR_OFFSETS
	.align		4
.L_7155:
        /*00ec*/ 	.byte	0x04, 0x1c
        /*00ee*/ 	.short	(.L_7157 - .L_7156)


	//   ....[0]....
.L_7156:
        /*00f0*/ 	.word	0x000003e0


	//   ....[1]....
        /*00f4*/ 	.word	0x00000460


	//   ....[2]....
        /*00f8*/ 	.word	0x00000470


	//   ....[3]....
        /*00fc*/ 	.word	0x00000500
.L_7157:


//--------------------- .nv.info._ZN43_GLOBAL__N__9ae7fba5_10_SoftMax_cu_9f978f6321softmax_warp_backwardIfffLi4ELb0ELb0EEEvPT0_PKT_S5_iiiPKb --------------------------
	.section	.nv.info._ZN43_GLOBAL__N__9ae7fba5_10_SoftMax_cu_9f978f6321softmax_warp_backwardIfffLi4ELb0ELb0EEEvPT0_PKT_S5_iiiPKb,"",@"SHT_CUDA_INFO"
	.sectionflags	@""
	.align	4


	//----- nvinfo : EIATTR_CUDA_API_VERSION
	.align		4
        /*0000*/ 	.byte	0x04, 0x37
        /*0002*/ 	.short	(.L_7159 - .L_7158)
.L_7158:
        /*0004*/ 	.word	0x00000082


	//----- nvinfo : EIATTR_SW2861232_WAR
	.align		4
.L_7159:
        /*0008*/ 	.byte	0x01, 0x35
	.zero		2


	//----- nvinfo : EIATTR_PARAM_CBANK
	.align		4
        /*000c*/ 	.byte	0x04, 0x0a
        /*000e*/ 	.short	(.L_7161 - .L_7160)
	.align		4
.L_7160:
        /*0010*/ 	.word	index@(.nv.constant0._ZN43_GLOBAL__N__9ae7fba5_10_SoftMax_cu_9f978f6321softmax_warp_backwardIfffLi4ELb0ELb0EEEvPT0_PKT_S5_iiiPKb)
        /*0014*/ 	.short	0x0160
        /*0016*/ 	.short	0x0030


	//----- nvinfo : EIATTR_CBANK_PARAM_SIZE
	.align		4
.L_7161:
        /*0018*/ 	.byte	0x03, 0x19
        /*001a*/ 	.short	0x0030


	//----- nvinfo : EIATTR_KPARAM_INFO
	.align		4
        /*001c*/ 	.byte	0x04, 0x17
        /*001e*/ 	.short	(.L_7163 - .L_7162)
.L_7162:
        /*0020*/ 	.word	0x00000000
        /*0024*/ 	.short	0x0006
        /*0026*/ 	.short	0x0028
        /*0028*/ 	.byte	0x00, 0xf0, 0x21, 0x00


	//----- nvinfo : EIATTR_KPARAM_INFO
	.align		4
.L_7163:
        /*002c*/ 	.byte	0x04, 0x17
        /*002e*/ 	.short	(.L_7165 - .L_7164)
.L_7164:
        /*0030*/ 	.word	0x00000000
        /*0034*/ 	.short	0x0005
        /*0036*/ 	.short	0x0020
        /*0038*/ 	.byte	0x00, 0xf0, 0x11, 0x00


	//----- nvinfo : EIATTR_KPARAM_INFO
	.align		4
.L_7165:
        /*003c*/ 	.byte	0x04, 0x17
        /*003e*/ 	.short	(.L_7167 - .L_7166)
.L_7166:
        /*0040*/ 	.word	0x00000000
        /*0044*/ 	.short	0x0004
        /*0046*/ 	.short	0x001c
        /*0048*/ 	.byte	0x00, 0xf0, 0x11, 0x00


	//----- nvinfo : EIATTR_KPARAM_INFO
	.align		4
.L_7167:
        /*004c*/ 	.byte	0x04, 0x17
        /*004e*/ 	.short	(.L_7169 - .L_7168)
.L_7168:
        /*0050*/ 	.word	0x00000000
        /*0054*/ 	.short	0x0003
        /*0056*/ 	.short	0x0018
        /*0058*/ 	.byte	0x00, 0xf0, 0x11, 0x00


	//----- nvinfo : EIATTR_KPARAM_INFO
	.align		4
.L_7169:
        /*005c*/ 	.byte	0x04, 0x17
        /*005e*/ 	.short	(.L_7171 - .L_7170)
.L_7170:
        /*0060*/ 	.word	0x00000000
        /*0064*/ 	.short	0x0002
        /*0066*/ 	.short	0x0010
        /*0068*/ 	.byte	0x00, 0xf0, 0x21, 0x00


	//----- nvinfo : EIATTR_KPARAM_INFO
	.align		4
.L_7171:
        /*006c*/ 	.byte	0x04, 0x17
        /*006e*/ 	.short	(.L_7173 - .L_7172)
.L_7172:
        /*0070*/ 	.word	0x00000000
        /*0074*/ 	.short	0x0001
        /*0076*/ 	.short	0x0008
        /*0078*/ 	.byte	0x00, 0xf0, 0x21, 0x00


	//----- nvinfo : EIATTR_KPARAM_INFO
	.align		4
.L_7173:
        /*007c*/ 	.byte	0x04, 0x17
        /*007e*/ 	.short	(.L_7175 - .L_7174)
.L_7174:
        /*0080*/ 	.word	0x00000000
        /*0084*/ 	.short	0x0000
        /*0086*/ 	.short	0x0000
        /*0088*/ 	.byte	0x00, 0xf0, 0x21, 0x00


	//----- nvinfo : EIATTR_MAXREG_COUNT
	.align		4
.L_7175:
        /*008c*/ 	.byte	0x03, 0x1b
        /*008e*/ 	.short	0x00ff


	//----- nvinfo : EIATTR_MERCURY_ISA_VERSION
	.align		4
        /*0090*/ 	.byte	0x03, 0x5f
        /*0092*/ 	.short	0x0000


	//----- nvinfo : EIATTR_COOP_GROUP_MASK_REGIDS
	.align		4
        /*0094*/ 	.byte	0x04, 0x29
        /*0096*/ 	.short	(.L_7177 - .L_7176)


	//   ....[0]....
.L_7176:
        /*0098*/ 	.word	0xffffffff


	//   ....[1]....
        /*009c*/ 	.word	0xffffffff


	//   ....[2]....
        /*00a0*/ 	.word	0xffffffff


	//   ....[3]....
        /*00a4*/ 	.word	0xffffffff


	//   ....[4]....
        /*00a8*/ 	.word	0xffffffff


	//   ....[5]....
        /*00ac*/ 	.word	0xffffffff


	//   ....[6]....
        /*00b0*/ 	.word	0xffffffff


	//   ....[7]....
        /*00b4*/ 	.word	0xffffffff


	//----- nvinfo : EIATTR_COOP_GROUP_INSTR_OFFSETS
	.align		4
.L_7177:
        /*00b8*/ 	.byte	0x04, 0x28
        /*00ba*/ 	.short	(.L_7179 - .L_7178)


	//   ....[0]....
.L_7178:
        /*00bc*/ 	.word	0x000002c0


	//   ....[1]....
        /*00c0*/ 	.word	0x000002d0


	//   ....[2]....
        /*00c4*/ 	.word	0x00000300


	//   ....[3]....
        /*00c8*/ 	.word	0x00000310


	//   ....[4]....
        /*00cc*/ 	.word	0x00000340


	//   ....[5]....
        /*00d0*/ 	.word	0x00000350


	//   ....[6]....
        /*00d4*/ 	.word	0x00000380


	//   ....[7]....
        /*00d8*/ 	.word	0x00000390


	//----- nvinfo : EIATTR_EXIT_INSTR_OFFSETS
	.align		4
.L_7179:
        /*00dc*/ 	.byte	0x04, 0x1c
        /*00de*/ 	.short	(.L_7181 - .L_7180)


	//   ....[0]....
.L_7180:
        /*00e0*/ 	.word	0x000003a0


	//   ....[1]....
        /*00e4*/ 	.word	0x00000420


	//   ....[2]....
        /*00e8*/ 	.word	0x00000430


	//   ....[3]....
        /*00ec*/ 	.word	0x000004c0
.L_7181:


//--------------------- .nv.info._ZN43_GLOBAL__N__9ae7fba5_10_SoftMax_cu_9f978f6321softmax_warp_backwardIfffLi3ELb0ELb0EEEvPT0_PKT_S5_iiiPKb --------------------------
	.section	.nv.info._ZN43_GLOBAL__N__9ae7fba5_10_SoftMax_cu_9f978f6321softmax_warp_backwardIfffLi3ELb0ELb0EEEvPT0_PKT_S5_iiiPKb,"",@"SHT_CUDA_INFO"
	.sectionflags	@""
	.align	4


	//----- nvinfo : EIATTR_CUDA_API_VERSION
	.align		4
        /*0000*/ 	.byte	0x04, 0x37
        /*0002*/ 	.short	(.L_7183 - .L_7182)
.L_7182:
        /*0004*/ 	.word	0x00000082


	//----- nvinfo : EIATTR_SW2861232_WAR
	.align		4
.L_7183:
        /*0008*/ 	.byte	0x01, 0x35
	.zero		2


	//----- nvinfo : EIATTR_PARAM_CBANK
	.align		4
        /*000c*/ 	.byte	0x04, 0x0a
        /*000e*/ 	.short	(.L_7185 - .L_7184)
	.align		4
.L_7184:
        /*0010*/ 	.word	index@(.nv.constant0._ZN43_GLOBAL__N__9ae7fba5_10_SoftMax_cu_9f978f6321softmax_warp_backwardIfffLi3ELb0ELb0EEEvPT0_PKT_S5_iiiPKb)
        /*0014*/ 	.short	0x0160
        /*0016*/ 	.short	0x0030


	//----- nvinfo : EIATTR_CBANK_PARAM_SIZE
	.align		4
.L_7185:
        /*0018*/ 	.byte	0x03, 0x19
        /*001a*/ 	.short	0x0030


	//----- nvinfo : EIATTR_KPARAM_INFO
	.align		4
        /*001c*/ 	.byte	0x04, 0x17
        /*001e*/ 	.short	(.L_7187 - .L_7186)
.L_7186:
        /*0020*/ 	.word	0x00000000
        /*0024*/ 	.short	0x0006
        /*0026*/ 	.short	0x0028
        /*0028*/ 	.byte	0x00, 0xf0, 0x21, 0x00


	//----- nvinfo : EIATTR_KPARAM_INFO
	.align		4
.L_7187:
        /*002c*/ 	.byte	0x04, 0x17
        /*002e*/ 	.short	(.L_7189 - .L_7188)
.L_7188:
        /*0030*/ 	.word	0x00000000
        /*0034*/ 	.short	0x0005
        /*0036*/ 	.short	0x0020
        /*0038*/ 	.byte	0x00, 0xf0, 0x11, 0x00


	//----- nvinfo : EIATTR_KPARAM_INFO
	.align		4
.L_7189:
        /*003c*/ 	.byte	0x04, 0x17
        /*003e*/ 	.short	(.L_7191 - .L_7190)
.L_7190:
        /*0040*/ 	.word	0x00000000
        /*0044*/ 	.short	0x0004
        /*0046*/ 	.short	0x001c
        /*0048*/ 	.byte	0x00, 0xf0, 0x11, 0x00


	//----- nvinfo : EIATTR_KPARAM_INFO
	.align		4
.L_7191:
        /*004c*/ 	.byte	0x04, 0x17
        /*004e*/ 	.short	(.L_7193 - .L_7192)
.L_7192:
        /*0050*/ 	.word	0x00000000
        /*0054*/ 	.short	0x0003
        /*0056*/ 	.short	0x0018
        /*0058*/ 	.byte	0x00, 0xf0, 0x11, 0x00


	//----- nvinfo : EIATTR_KPARAM_INFO
	.align		4
.L_7193:
        /*005c*/ 	.byte	0x04, 0x17
        /*005e*/ 	.short	(.L_7195 - .L_7194)
.L_7194:
        /*0060*/ 	.word	0x00000000
        /*0064*/ 	.short	0x0002
        /*0066*/ 	.short	0x0010
        /*0068*/ 	.byte	0x00, 0xf0, 0x21, 0x00


	//----- nvinfo : EIATTR_KPARAM_INFO
	.align		4
.L_7195:
        /*006c*/ 	.byte	0x04, 0x17
        /*006e*/ 	.short	(.L_7197 - .L_7196)
.L_7196:
        /*0070*/ 	.word	0x00000000
        /*0074*/ 	.short	0x0001
        /*0076*/ 	.short	0x0008
        /*0078*/ 	.byte	0x00, 0xf0, 0x21, 0x00


	//----- nvinfo : EIATTR_KPARAM_INFO
	.align		4
.L_7197:
        /*007c*/ 	.byte	0x04, 0x17
        /*007e*/ 	.short	(.L_7199 - .L_7198)
.L_7198:
        /*0080*/ 	.word	0x00000000
        /*0084*/ 	.short	0x0000
        /*0086*/ 	.short	0x0000
        /*0088*/ 	.byte	0x00, 0xf0, 0x21, 0x00


	//----- nvinfo : EIATTR_MAXREG_COUNT
	.align		4
.L_7199:
        /*008c*/ 	.byte	0x03, 0x1b
        /*008e*/ 	.short	0x00ff


	//----- nvinfo : EIATTR_MERCURY_ISA_VERSION
	.align		4
        /*0090*/ 	.byte	0x03, 0x5f
        /*0092*/ 	.short	0x0000


	//----- nvinfo : EIATTR_COOP_GROUP_MASK_REGIDS
	.align		4
        /*0094*/ 	.byte	0x04, 0x29
        /*0096*/ 	.short	(.L_7201 - .L_7200)


	//   ....[0]....
.L_7200:
        /*0098*/ 	.word	0xffffffff


	//   ....[1]....
        /*009c*/ 	.word	0xffffffff


	//   ....[2]....
        /*00a0*/ 	.word	0xffffffff


	//   ....[3]....
        /*00a4*/ 	.word	0xffffffff


	//   ....[4]....
        /*00a8*/ 	.word	0xffffffff


	//   ....[5]....
        /*00ac*/ 	.word	0xffffffff


	//----- nvinfo : EIATTR_COOP_GROUP_INSTR_OFFSETS
	.align		4
.L_7201:
        /*00b0*/ 	.byte	0x04, 0x28
        /*00b2*/ 	.short	(.L_7203 - .L_7202)


	//   ....[0]....
.L_7202:
        /*00b4*/ 	.word	0x000002c0


	//   ....[1]....
        /*00b8*/ 	.word	0x000002d0


	//   ....[2]....
        /*00bc*/ 	.word	0x00000300


	//   ....[3]....
        /*00c0*/ 	.word	0x00000310


	//   ....[4]....
        /*00c4*/ 	.word	0x00000340


	//   ....[5]....
        /*00c8*/ 	.word	0x00000350


	//----- nvinfo : EIATTR_EXIT_INSTR_OFFSETS
	.align		4
.L_7203:
        /*00cc*/ 	.byte	0x04, 0x1c
        /*00ce*/ 	.short	(.L_7205 - .L_7204)


	//   ....[0]....
.L_7204:
        /*00d0*/ 	.word	0x00000360


	//   ....[1]....
        /*00d4*/ 	.word	0x000003e0


	//   ....[2]....
        /*00d8*/ 	.word	0x000003f0


	//   ....[3]....
        /*00dc*/ 	.word	0x00000480
.L_7205:


//--------------------- .nv.info._ZN43_GLOBAL__N__9ae7fba5_10_SoftMax_cu_9f978f6321softmax_warp_backwardIfffLi2ELb0ELb0EEEvPT0_PKT_S5_iiiPKb --------------------------
	.section	.nv.info._ZN43_GLOBAL__N__9ae7fba5_10_SoftMax_cu_9f978f6321softmax_warp_backwardIfffLi2ELb0ELb0EEEvPT0_PKT_S5_iiiPKb,"",@"SHT_CUDA_INFO"
	.sectionflags	@""
	.align	4


	//----- nvinfo : EIATTR_CUDA_API_VERSION
	.align		4
        /*0000*/ 	.byte	0x04, 0x37
        /*0002*/ 	.short	(.L_7207 - .L_7206)
.L_7206:
        /*0004*/ 	.word	0x00000082


	//----- nvinfo : EIATTR_SW2861232_WAR
	.align		4
.L_7207:
        /*0008*/ 	.byte	0x01, 0x35
	.zero		2


	//----- nvinfo : EIATTR_PARAM_CBANK
	.align		4
        /*000c*/ 	.byte	0x04, 0x0a
        /*000e*/ 	.short	(.L_7209 - .L_7208)
	.align		4
.L_7208:
        /*0010*/ 	.word	index@(.nv.constant0._ZN43_GLOBAL__N__9ae7fba5_10_SoftMax_cu_9f978f6321softmax_warp_backwardIfffLi2ELb0ELb0EEEvPT0_PKT_S5_iiiPKb)
        /*0014*/ 	.short	0x0160
        /*0016*/ 	.short	0x0030


	//----- nvinfo : EIATTR_CBANK_PARAM_SIZE
	.align		4
.L_7209:
        /*0018*/ 	.byte	0x03, 0x19
        /*001a*/ 	.short	0x0030


	//----- nvinfo : EIATTR_KPARAM_INFO
	.align		4
        /*001c*/ 	.byte	0x04, 0x17
        /*001e*/ 	.short	(.L_7211 - .L_7210)
.L_7210:
        /*0020*/ 	.word	0x00000000
        /*0024*/ 	.short	0x0006
        /*0026*/ 	.short	0x0028
        /*0028*/ 	.byte	0x00, 0xf0, 0x21, 0x00


	//----- nvinfo : EIATTR_KPARAM_INFO
	.align		4
.L_7211:
        /*002c*/ 	.byte	0x04, 0x17
        /*002e*/ 	.short	(.L_7213 - .L_7212)
.L_7212:
        /*0030*/ 	.word	0x00000000
        /*0034*/ 	.short	0x0005
        /*0036*/ 	.short	0x0020
        /*0038*/ 	.byte	0x00, 0xf0, 0x11, 0x00


	//----- nvinfo : EIATTR_KPARAM_INFO
	.align		4
.L_7213:
        /*003c*/ 	.byte	0x04, 0x17
        /*003e*/ 	.short	(.L_7215 - .L_7214)
.L_7214:
        /*0040*/ 	.word	0x00000000
        /*0044*/ 	.short	0x0004
        /*0046*/ 	.short	0x001c
        /*0048*/ 	.byte	0x00, 0xf0, 0x11, 0x00


	//----- nvinfo : EIATTR_KPARAM_INFO
	.align		4
.L_7215:
        /*004c*/ 	.byte	0x04, 0x17
        /*004e*/ 	.short	(.L_7217 - .L_7216)
.L_7216:
        /*0050*/ 	.word	0x00000000
        /*0054*/ 	.short	0x0003
        /*0056*/ 	.short	0x0018
        /*0058*/ 	.byte	0x00, 0xf0, 0x11, 0x00


	//----- nvinfo : EIATTR_KPARAM_INFO
	.align		4
.L_7217:
        /*005c*/ 	.byte	0x04, 0x17
        /*005e*/ 	.short	(.L_7219 - .L_7218)
.L_7218:
        /*0060*/ 	.word	0x00000000
        /*0064*/ 	.short	0x0002
        /*0066*/ 	.short	0x0010
        /*0068*/ 	.byte	0x00, 0xf0, 0x21, 0x00


	//----- nvinfo : EIATTR_KPARAM_INFO
	.align		4
.L_7219:
        /*006c*/ 	.byte	0x04, 0x17
        /*006e*/ 	.short	(.L_7221 - .L_7220)
.L_7220:
        /*0070*/ 	.word	0x00000000
        /*0074*/ 	.short	0x0001
        /*0076*/ 	.short	0x0008
        /*0078*/ 	.byte	0x00, 0xf0, 0x21, 0x00


	//----- nvinfo : EIATTR_KPARAM_INFO
	.align		4
.L_7221:
        /*007c*/ 	.byte	0x04, 0x17
        /*007e*/ 	.short	(.L_7223 - .L_7222)
.L_7222:
        /*0080*/ 	.word	0x00000000
        /*0084*/ 	.short	0x0000
        /*0086*/ 	.short	0x0000
        /*0088*/ 	.byte	0x00, 0xf0, 0x21, 0x00


	//----- nvinfo : EIATTR_MAXREG_COUNT
	.align		4
.L_7223:
        /*008c*/ 	.byte	0x03, 0x1b
        /*008e*/ 	.short	0x00ff


	//----- nvinfo : EIATTR_MERCURY_ISA_VERSION
	.align		4
        /*0090*/ 	.byte	0x03, 0x5f
        /*0092*/ 	.short	0x0000


	//----- nvinfo : EIATTR_COOP_GROUP_MASK_REGIDS
	.align		4
        /*0094*/ 	.byte	0x04, 0x29
        /*0096*/ 	.short	(.L_7225 - .L_7224)


	//   ....[0]....
.L_7224:
        /*0098*/ 	.word	0xffffffff


	//   ....[1]....
        /*009c*/ 	.word	0xffffffff


	//   ....[2]....
        /*00a0*/ 	.word	0xffffffff


	//   ....[3]....
        /*00a4*/ 	.word	0xffffffff


	//----- nvinfo : EIATTR_COOP_GROUP_INSTR_OFFSETS
	.align		4
.L_7225:
        /*00a8*/ 	.byte	0x04, 0x28
        /*00aa*/ 	.short	(.L_7227 - .L_7226)


	//   ....[0]....
.L_7226:
        /*00ac*/ 	.word	0x000002b0


	//   ....[1]....
        /*00b0*/ 	.word	0x000002c0


	//   ....[2]....
        /*00b4*/ 	.word	0x000002f0


	//   ....[3]....
        /*00b8*/ 	.word	0x00000300


	//----- nvinfo : EIATTR_EXIT_INSTR_OFFSETS
	.align		4
.L_7227:
        /*00bc*/ 	.byte	0x04, 0x1c
        /*00be*/ 	.short	(.L_7229 - .L_7228)


	//   ....[0]....
.L_7228:
        /*00c0*/ 	.word	0x00000310


	//   ....[1]....
        /*00c4*/ 	.word	0x00000390


	//   ....[2]....
        /*00c8*/ 	.word	0x000003a0


	//   ....[3]....
        /*00cc*/ 	.word	0x00000430
.L_7229:


//--------------------- .nv.info._ZN43_GLOBAL__N__9ae7fba5_10_SoftMax_cu_9f978f6321softmax_warp_backwardIfffLi1ELb0ELb0EEEvPT0_PKT_S5_iiiPKb --------------------------
	.section	.nv.info._ZN43_GLOBAL__N__9ae7fba5_10_SoftMax_cu_9f978f6321softmax_warp_backwardIfffLi1ELb0ELb0EEEvPT0_PKT_S5_iiiPKb,"",@"SHT_CUDA_INFO"
	.sectionflags	@""
	.align	4


	//----- nvinfo : EIATTR_CUDA_API_VERSION
	.align		4
        /*0000*/ 	.byte	0x04, 0x37
        /*0002*/ 	.short	(.L_7231 - .L_7230)
.L_7230:
        /*0004*/ 	.word	0x00000082


	//----- nvinfo : EIATTR_SW2861232_WAR
	.align		4
.L_7231:
        /*0008*/ 	.byte	0x01, 0x35
	.zero		2


	//----- nvinfo : EIATTR_PARAM_CBANK
	.align		4
        /*000c*/ 	.byte	0x04, 0x0a
        /*000e*/ 	.short	(.L_7233 - .L_7232)
	.align		4
.L_7232:
        /*0010*/ 	.word	index@(.nv.constant0._ZN43_GLOBAL__N__9ae7fba5_10_SoftMax_cu_9f978f6321softmax_warp_backwardIfffLi1ELb0ELb0EEEvPT0_PKT_S5_iiiPKb)
        /*0014*/ 	.short	0x0160
        /*0016*/ 	.short	0x0030


	//----- nvinfo : EIATTR_CBANK_PARAM_SIZE
	.align		4
.L_7233:
        /*0018*/ 	.byte	0x03, 0x19
        /*001a*/ 	.short	0x0030


	//----- nvinfo : EIATTR_KPARAM_INFO
	.align		4
        /*001c*/ 	.byte	0x04, 0x17
        /*001e*/ 	.short	(.L_7235 - .L_7234)
.L_7234:
        /*0020*/ 	.word	0x00000000
        /*0024*/ 	.short	0x0006
        /*0026*/ 	.short	0x0028
        /*0028*/ 	.byte	0x00, 0xf0, 0x21, 0x00


	//----- nvinfo : EIATTR_KPARAM_INFO
	.align		4
.L_7235:
        /*002c*/ 	.byte	0x04, 0x17
        /*002e*/ 	.short	(.L_7237 - .L_7236)
.L_7236:
        /*0030*/ 	.word	0x00000000
        /*0034*/ 	.short	0x0005
        /*0036*/ 	.short	0x0020
        /*0038*/ 	.byte	0x00, 0xf0, 0x11, 0x00


	//----- nvinfo : EIATTR_KPARAM_INFO
	.align		4
.L_7237:
        /*003c*/ 	.byte	0x04, 0x17
        /*003e*/ 	.short	(.L_7239 - .L_7238)
.L_7238:
        /*0040*/ 	.word	0x00000000
        /*0044*/ 	.short	0x0004
        /*0046*/ 	.short	0x001c
        /*0048*/ 	.byte	0x00, 0xf0, 0x11, 0x00


	//----- nvinfo : EIATTR_KPARAM_INFO
	.align		4
.L_7239:
        /*004c*/ 	.byte	0x04, 0x17
        /*004e*/ 	.short	(.L_7241 - .L_7240)
.L_7240:
        /*0050*/ 	.word	0x00000000
        /*0054*/ 	.short	0x0003
        /*0056*/ 	.short	0x0018
        /*0058*/ 	.byte	0x00, 0xf0, 0x11, 0x00


	//----- nvinfo : EIATTR_KPARAM_INFO
	.align		4
.L_7241:
        /*005c*/ 	.byte	0x04, 0x17
        /*005e*/ 	.short	(.L_7243 - .L_7242)
.L_7242:
        /*0060*/ 	.word	0x00000000
        /*0064*/ 	.short	0x0002
        /*0066*/ 	.short	0x0010
        /*0068*/ 	.byte	0x00, 0xf0, 0x21, 0x00


	//----- nvinfo : EIATTR_KPARAM_INFO
	.align		4
.L_7243:
        /*006c*/ 	.byte	0x04, 0x17
        /*006e*/ 	.short	(.L_7245 - .L_7244)
.L_7244:
        /*0070*/ 	.word	0x00000000
        /*0074*/ 	.short	0x0001
        /*0076*/ 	.short	0x0008
        /*0078*/ 	.byte	0x00, 0xf0, 0x21, 0x00


	//----- nvinfo : EIATTR_KPARAM_INFO
	.align		4
.L_7245:
        /*007c*/ 	.byte	0x04, 0x17
        /*007e*/ 	.short	(.L_7247 - .L_7246)
.L_7246:
        /*0080*/ 	.word	0x00000000
        /*0084*/ 	.short	0x0000
        /*0086*/ 	.short	0x0000
        /*0088*/ 	.byte	0x00, 0xf0, 0x21, 0x00


	//----- nvinfo : EIATTR_MAXREG_COUNT
	.align		4
.L_7247:
        /*008c*/ 	.byte	0x03, 0x1b
        /*008e*/ 	.short	0x00ff


	//----- nvinfo : EIATTR_MERCURY_ISA_VERSION
	.align		4
        /*0090*/ 	.byte	0x03, 0x5f
        /*0092*/ 	.short	0x0000


	//----- nvinfo : EIATTR_COOP_GROUP_MASK_REGIDS
	.align		4
        /*0094*/ 	.byte	0x04, 0x29
        /*0096*/ 	.short	(.L_7249 - .L_7248)


	//   ....[0]....
.L_7248:
        /*0098*/ 	.word	0xffffffff


	//   ....[1]....
        /*009c*/ 	.word	0xffffffff


	//----- nvinfo : EIATTR_COOP_GROUP_INSTR_OFFSETS
	.align		4
.L_7249:
        /*00a0*/ 	.byte	0x04, 0x28
        /*00a2*/ 	.short	(.L_7251 - .L_7250)


	//   ....[0]....
.L_7250:
        /*00a4*/ 	.word	0x000002b0


	//   ....[1]....
        /*00a8*/ 	.word	0x000002c0


	//----- nvinfo : EIATTR_EXIT_INSTR_OFFSETS
	.align		4
.L_7251:
        /*00ac*/ 	.byte	0x04, 0x1c
        /*00ae*/ 	.short	(.L_7253 - .L_7252)


	//   ....[0]....
.L_7252:
        /*00b0*/ 	.word	0x000002d0


	//   ....[1]....
        /*00b4*/ 	.word	0x00000350


	//   ....[2]....
        /*00b8*/ 	.word	0x00000360


	//   ....[3]....
        /*00bc*/ 	.word	0x000003f0
.L_7253:


//--------------------- .nv.info._ZN43_GLOBAL__N__9ae7fba5_10_SoftMax_cu_9f978f6321softmax_warp_backwardIfffLi0ELb0ELb0EEEvPT0_PKT_S5_iiiPKb --------------------------
	.section	.nv.info._ZN43_GLOBAL__N__9ae7fba5_10_SoftMax_cu_9f978f6321softmax_warp_backwardIfffLi0ELb0ELb0EEEvPT0_PKT_S5_iiiPKb,"",@"SHT_CUDA_INFO"
	.sectionflags	@""
	.align	4


	//----- nvinfo : EIATTR_CUDA_API_VERSION
	.align		4
        /*0000*/ 	.byte	0x04, 0x37
        /*0002*/ 	.short	(.L_7255 - .L_7254)
.L_7254:
        /*0004*/ 	.word	0x00000082


	//----- nvinfo : EIATTR_SW2861232_WAR
	.align		4
.L_7255:
        /*0008*/ 	.byte	0x01, 0x35
	.zero		2


	//----- nvinfo : EIATTR_PARAM_CBANK
	.align		4
        /*000c*/ 	.byte	0x04, 0x0a
        /*000e*/ 	.short	(.L_7257 - .L_7256)
	.align		4
.L_7256:
        /*0010*/ 	.word	index@(.nv.constant0._ZN43_GLOBAL__N__9ae7fba5_10_SoftMax_cu_9f978f6321softmax_warp_backwardIfffLi0ELb0ELb0EEEvPT0_PKT_S5_iiiPKb)
        /*0014*/ 	.short	0x0160
        /*0016*/ 	.short	0x0030


	//----- nvinfo : EIATTR_CBANK_PARAM_SIZE
	.align		4
.L_7257:
        /*0018*/ 	.byte	0x03, 0x19
        /*001a*/ 	.short	0x0030


	//----- nvinfo : EIATTR_KPARAM_INFO
	.align		4
        /*001c*/ 	.byte	0x04, 0x17
        /*001e*/ 	.short	(.L_7259 - .L_7258)
.L_7258:
        /*0020*/ 	.word	0x00000000
        /*0024*/ 	.short	0x0006
        /*0026*/ 	.short	0x0028
        /*0028*/ 	.byte	0x00, 0xf0, 0x21, 0x00


	//----- nvinfo : EIATTR_KPARAM_INFO
	.align		4
.L_7259:
        /*002c*/ 	.byte	0x04, 0x17
        /*002e*/ 	.short	(.L_7261 - .L_7260)
.L_7260:
        /*0030*/ 	.word	0x00000000
        /*0034*/ 	.short	0x0005
        /*0036*/ 	.short	0x0020
        /*0038*/ 	.byte	0x00, 0xf0, 0x11, 0x00


	//----- nvinfo : EIATTR_KPARAM_INFO
	.align		4
.L_7261:
        /*003c*/ 	.byte	0x04, 0x17
        /*003e*/ 	.short	(.L_7263 - .L_7262)
.L_7262:
        /*0040*/ 	.word	0x00000000
        /*0044*/ 	.short	0x0004
        /*0046*/ 	.short	0x001c
        /*0048*/ 	.byte	0x00, 0xf0, 0x11, 0x00


	//----- nvinfo : EIATTR_KPARAM_INFO
	.align		4
.L_7263:
        /*004c*/ 	.byte	0x04, 0x17
        /*004e*/ 	.short	(.L_7265 - .L_7264)
.L_7264:
        /*0050*/ 	.word	0x00000000
        /*0054*/ 	.short	0x0003
        /*0056*/ 	.short	0x0018
        /*0058*/ 	.byte	0x00, 0xf0, 0x11, 0x00


	//----- nvinfo : EIATTR_KPARAM_INFO
	.align		4
.L_7265:
        /*005c*/ 	.byte	0x04, 0x17
        /*005e*/ 	.short	(.L_7267 - .L_7266)
.L_7266:
        /*0060*/ 	.word	0x00000000
        /*0064*/ 	.short	0x0002
        /*0066*/ 	.short	0x0010
        /*0068*/ 	.byte	0x00, 0xf0, 0x21, 0x00


	//----- nvinfo : EIATTR_KPARAM_INFO
	.align		4
.L_7267:
        /*006c*/ 	.byte	0x04, 0x17
        /*006e*/ 	.short	(.L_7269 - .L_7268)
.L_7268:
        /*0070*/ 	.word	0x00000000
        /*0074*/ 	.short	0x0001
        /*0076*/ 	.short	0x0008
        /*0078*/ 	.byte	0x00, 0xf0, 0x21, 0x00


	//----- nvinfo : EIATTR_KPARAM_INFO
	.align		4
.L_7269:
        /*007c*/ 	.byte	0x04, 0x17
        /*007e*/ 	.short	(.L_7271 - .L_7270)
.L_7270:
        /*0080*/ 	.word	0x00000000
        /*0084*/ 	.short	0x0000
        /*0086*/ 	.short	0x0000
        /*0088*/ 	.byte	0x00, 0xf0, 0x21, 0x00


	//----- nvinfo : EIATTR_MAXREG_COUNT
	.align		4
.L_7271:
        /*008c*/ 	.byte	0x03, 0x1b
        /*008e*/ 	.short	0x00ff


	//----- nvinfo : EIATTR_MERCURY_ISA_VERSION
	.align		4
        /*0090*/ 	.byte	0x03, 0x5f
        /*0092*/ 	.short	0x0000


	//----- nvinfo : EIATTR_EXIT_INSTR_OFFSETS
	.align		4
        /*0094*/ 	.byte	0x04, 0x1c
        /*0096*/ 	.short	(.L_7273 - .L_7272)


	//   ....[0]....
.L_7272:
        /*0098*/ 	.word	0x00000250


	//   ....[1]....
        /*009c*/ 	.word	0x00000260


	//   ....[2]....
        /*00a0*/ 	.word	0x000002d0


	//   ....[3]....
        /*00a4*/ 	.word	0x00000320
.L_7273:


//--------------------- .nv.info._ZN43_GLOBAL__N__9ae7fba5_10_SoftMax_cu_9f978f6321softmax_warp_backwardIdddLi10ELb0ELb0EEEvPT0_PKT_S5_iiiPKb --------------------------
	.section	.nv.info._ZN43_GLOBAL__N__9ae7fba5_10_SoftMax_cu_9f978f6321softmax_warp_backwardIdddLi10ELb0ELb0EEEvPT0_PKT_S5_iiiPKb,"",@"SHT_CUDA_INFO"
	.sectionflags	@""
	.align	4


	//----- nvinfo : EIATTR_CUDA_API_VERSION
	.align		4
        /*0000*/ 	.byte	0x04, 0x37
        /*0002*/ 	.short	(.L_7275 - .L_7274)
.L_7274:
        /*0004*/ 	.word	0x00000082


	//----- nvinfo : EIATTR_SW2861232_WAR
	.align		4
.L_7275:
        /*0008*/ 	.byte	0x01, 0x35
	.zero		2


	//----- nvinfo : EIATTR_PARAM_CBANK
	.align		4
        /*000c*/ 	.byte	0x04, 0x0a
        /*000e*/ 	.short	(.L_7277 - .L_7276)
	.align		4
.L_7276:
        /*0010*/ 	.word	index@(.nv.constant0._ZN43_GLOBAL__N__9ae7fba5_10_SoftMax_cu_9f978f6321softmax_warp_backwardIdddLi10ELb0ELb0EEEvPT0_PKT_S5_iiiPKb)
        /*0014*/ 	.short	0x0160
        /*0016*/ 	.short	0x0030


	//----- nvinfo : EIATTR_CBANK_PARAM_SIZE
	.align		4
.L_7277:
        /*0018*/ 	.byte	0x03, 0x19
        /*001a*/ 	.short	0x0030


	//----- nvinfo : EIATTR_KPARAM_INFO
	.align		4
        /*001c*/ 	.byte	0x04, 0x17
        /*001e*/ 	.short	(.L_7279 - .L_7278)
.L_7278:
        /*0020*/ 	.word	0x00000000
        /*0024*/ 	.short	0x0006
        /*0026*/ 	.short	0x0028
        /*0028*/ 	.byte	0x00, 0xf0, 0x21, 0x00


	//----- nvinfo : EIATTR_KPARAM_INFO
	.align		4
.L_7279:
        /*002c*/ 	.byte	0x04, 0x17
        /*002e*/ 	.short	(.L_7281 - .L_7280)
.L_7280:
        /*0030*/ 	.word	0x00000000
        /*0034*/ 	.short	0x0005
        /*0036*/ 	.short	0x0020
        /*0038*/ 	.byte	0x00, 0xf0, 0x11, 0x00


	//----- nvinfo : EIATTR_KPARAM_INFO
	.align		4
.L_7281:
        /*003c*/ 	.byte	0x04, 0x17
        /*003e*/ 	.short	(.L_7283 - .L_7282)
.L_7282:
        /*0040*/ 	.word	0x00000000
        /*0044*/ 	.short	0x0004
        /*0046*/ 	.short	0x001c
        /*0048*/ 	.byte	0x00, 0xf0, 0x11, 0x00


	//----- nvinfo : EIATTR_KPARAM_INFO
	.align		4
.L_7283:
        /*004c*/ 	.byte	0x04, 0x17
        /*004e*/ 	.short	(.L_7285 - .L_7284)
.L_7284:
        /*0050*/ 	.word	0x00000000
        /*0054*/ 	.short	0x0003
        /*0056*/ 	.short	0x0018
        /*0058*/ 	.byte	0x00, 0xf0, 0x11, 0x00


	//----- nvinfo : EIATTR_KPARAM_INFO
	.align		4
.L_7285:
        /*005c*/ 	.byte	0x04, 0x17
        /*005e*/ 	.short	(.L_7287 - .L_7286)
.L_7286:
        /*0060*/ 	.word	0x00000000
        /*0064*/ 	.short	0x0002
        /*0066*/ 	.short	0x0010
        /*0068*/ 	.byte	0x00, 0xf0, 0x21, 0x00


	//----- nvinfo : EIATTR_KPARAM_INFO
	.align		4
.L_7287:
        /*006c*/ 	.byte	0x04, 0x17
        /*006e*/ 	.short	(.L_7289 - .L_7288)
.L_7288:
        /*0070*/ 	.word	0x00000000
        /*0074*/ 	.short	0x0001
        /*0076*/ 	.short	0x0008
        /*0078*/ 	.byte	0x00, 0xf0, 0x21, 0x00


	//----- nvinfo : EIATTR_KPARAM_INFO
	.align		4
.L_7289:
        /*007c*/ 	.byte	0x04, 0x17
        /*007e*/ 	.short	(.L_7291 - .L_7290)
.L_7290:
        /*0080*/ 	.word	0x00000000
        /*0084*/ 	.short	0x0000
        /*0086*/ 	.short	0x0000
        /*0088*/ 	.byte	0x00, 0xf0, 0x21, 0x00


	//----- nvinfo : EIATTR_MAXREG_COUNT
	.align		4
.L_7291:
        /*008c*/ 	.byte	0x03, 0x1b
        /*008e*/ 	.short	0x00ff


	//----- nvinfo : EIATTR_MERCURY_ISA_VERSION
	.align		4
        /*0090*/ 	.byte	0x03, 0x5f
        /*0092*/ 	.short	0x0000


	//----- nvinfo : EIATTR_COOP_GROUP_MASK_REGIDS
	.align		4
        /*0094*/ 	.byte	0x04, 0x29
        /*0096*/ 	.short	(.L_7293 - .L_7292)


	//   ....[0]....
.L_7292:
        /*0098*/ 	.word	0xffffffff


	//   ....[1]....
        /*009c*/ 	.word	0xffffffff


	//   ....[2]....
        /*00a0*/ 	.word	0xffffffff


	//   ....[3]....
        /*00a4*/ 	.word	0xffffffff


	//   ....[4]....
        /*00a8*/ 	.word	0xffffffff


	//   ....[5]....
        /*00ac*/ 	.word	0xffffffff


	//   ....[6]....
        /*00b0*/ 	.word	0xffffffff


	//   ....[7]....
        /*00b4*/ 	.word	0xffffffff


	//   ....[8]....
        /*00b8*/ 	.word	0xffffffff


	//   ....[9]....
        /*00bc*/ 	.word	0xffffffff


	//----- nvinfo : EIATTR_COOP_GROUP_INSTR_OFFSETS
	.align		4
.L_7293:
        /*00c0*/ 	.byte	0x04, 0x28
        /*00c2*/ 	.short	(.L_7295 - .L_7294)


	//   ....[0]....
.L_7294:
        /*00c4*/ 	.word	0x00000ee0


	//   ....[1]....
        /*00c8*/ 	.word	0x00000ef0


	//   ....[2]....
        /*00cc*/ 	.word	0x00000f10


	//   ....[3]....
        /*00d0*/ 	.word	0x00000f20


	//   ....[4]....
        /*00d4*/ 	.word	0x00000f40


	//   ....[5]....
        /*00d8*/ 	.word	0x00000f50


	//   ....[6]....
        /*00dc*/ 	.word	0x00000f70


	//   ....[7]....
        /*00e0*/ 	.word	0x00000f80


	//   ....[8]....
        /*00e4*/ 	.word	0x00000fa0


	//   ....[9]....
        /*00e8*/ 	.word	0x00000fb0


	//----- nvinfo : EIATTR_EXIT_INSTR_OFFSETS
	.align		4
.L_7295:
        /*00ec*/ 	.byte	0x04, 0x1c
        /*00ee*/ 	.short	(.L_7297 - .L_7296)


	//   ....[0]....
.L_7296:
        /*00f0*/ 	.word	0x00000fd0


	//   ....[1]....
        /*00f4*/ 	.word	0x000015f0


	//   ....[2]....
        /*00f8*/ 	.word	0x00001620
.L_7297:


//--------------------- .nv.info._ZN43_GLOBAL__N__9ae7fba5_10_SoftMax_cu_9f978f6321softmax_warp_backwardIdddLi9ELb0ELb0EEEvPT0_PKT_S5_iiiPKb --------------------------
	.section	.nv.info._ZN43_GLOBAL__N__9ae7fba5_10_SoftMax_cu_9f978f6321softmax_warp_backwardIdddLi9ELb0ELb0EEEvPT0_PKT_S5_iiiPKb,"",@"SHT_CUDA_INFO"
	.sectionflags	@""
	.align	4


	//----- nvinfo : EIATTR_CUDA_API_VERSION
	.align		4
        /*0000*/ 	.byte	0x04, 0x37
        /*0002*/ 	.short	(.L_7299 - .L_7298)
.L_7298:
        /*0004*/ 	.word	0x00000082


	//----- nvinfo : EIATTR_SW2861232_WAR
	.align		4
.L_7299:
        /*0008*/ 	.byte	0x01, 0x35
	.zero		2


	//----- nvinfo : EIATTR_PARAM_CBANK
	.align		4
        /*000c*/ 	.byte	0x04, 0x0a
        /*000e*/ 	.short	(.L_7301 - .L_7300)
	.align		4
.L_7300:
        /*0010*/ 	.word	index@(.nv.constant0._ZN43_GLOBAL__N__9ae7fba5_10_SoftMax_cu_9f978f6321softmax_warp_backwardIdddLi9ELb0ELb0EEEvPT0_PKT_S5_iiiPKb)
        /*0014*/ 	.short	0x0160
        /*0016*/ 	.short	0x0030


	//----- nvinfo : EIATTR_CBANK_PARAM_SIZE
	.align		4
.L_7301:
        /*0018*/ 	.byte	0x03, 0x19
        /*001a*/ 	.short	0x0030


	//----- nvinfo : EIATTR_KPARAM_INFO
	.align		4
        /*001c*/ 	.byte	0x04, 0x17
        /*001e*/ 	.short	(.L_7303 - .L_7302)
.L_7302:
        /*0020*/ 	.word	0x00000000
        /*0024*/ 	.short	0x0006
        /*0026*/ 	.short	0x0028
        /*0028*/ 	.byte	0x00, 0xf0, 0x21, 0x00


	//----- nvinfo : EIATTR_KPARAM_INFO
	.align		4
.L_7303:
        /*002c*/ 	.byte	0x04, 0x17
        /*002e*/ 	.short	(.L_7305 - .L_7304)
.L_7304:
        /*0030*/ 	.word	0x00000000
        /*0034*/ 	.short	0x0005
        /*0036*/ 	.short	0x0020
        /*0038*/ 	.byte	0x00, 0xf0, 0x11, 0x00


	//----- nvinfo : EIATTR_KPARAM_INFO
	.align		4
.L_7305:
        /*003c*/ 	.byte	0x04, 0x17
        /*003e*/ 	.short	(.L_7307 - .L_7306)
.L_7306:
        /*0040*/ 	.word	0x00000000
        /*0044*/ 	.short	0x0004
        /*0046*/ 	.short	0x001c
        /*0048*/ 	.byte	0x00, 0xf0, 0x11, 0x00


	//----- nvinfo : EIATTR_KPARAM_INFO
	.align		4
.L_7307:
        /*004c*/ 	.byte	0x04, 0x17
        /*004e*/ 	.short	(.L_7309 - .L_7308)
.L_7308:
        /*0050*/ 	.word	0x00000000
        /*0054*/ 	.short	0x0003
        /*0056*/ 	.short	0x0018
        /*0058*/ 	.byte	0x00, 0xf0, 0x11, 0x00


	//----- nvinfo : EIATTR_KPARAM_INFO
	.align		4
.L_7309:
        /*005c*/ 	.byte	0x04, 0x17
        /*005e*/ 	.short	(.L_7311 - .L_7310)
.L_7310:
        /*0060*/ 	.word	0x00000000
        /*0064*/ 	.short	0x0002
        /*0066*/ 	.short	0x0010
        /*0068*/ 	.byte	0x00, 0xf0, 0x21, 0x00


	//----- nvinfo : EIATTR_KPARAM_INFO
	.align		4
.L_7311:
        /*006c*/ 	.byte	0x04, 0x17
        /*006e*/ 	.short	(.L_7313 - .L_7312)
.L_7312:
        /*0070*/ 	.word	0x00000000
        /*0074*/ 	.short	0x0001
        /*0076*/ 	.short	0x0008
        /*0078*/ 	.byte	0x00, 0xf0, 0x21, 0x00


	//----- nvinfo : EIATTR_KPARAM_INFO
	.align		4
.L_7313:
        /*007c*/ 	.byte	0x04, 0x17
        /*007e*/ 	.short	(.L_7315 - .L_7314)
.L_7314:
        /*0080*/ 	.word	0x00000000
        /*0084*/ 	.short	0x0000
        /*0086*/ 	.short	0x0000
        /*0088*/ 	.byte	0x00, 0xf0, 0x21, 0x00


	//----- nvinfo : EIATTR_MAXREG_COUNT
	.align		4
.L_7315:
        /*008c*/ 	.byte	0x03, 0x1b
        /*008e*/ 	.short	0x00ff


	//----- nvinfo : EIATTR_MERCURY_ISA_VERSION
	.align		4
        /*0090*/ 	.byte	0x03, 0x5f
        /*0092*/ 	.short	0x0000


	//----- nvinfo : EIATTR_COOP_GROUP_MASK_REGIDS
	.align		4
        /*0094*/ 	.byte	0x04, 0x29
        /*0096*/ 	.short	(.L_7317 - .L_7316)


	//   ....[0]....
.L_7316:
        /*0098*/ 	.word	0xffffffff


	//   ....[1]....
        /*009c*/ 	.word	0xffffffff


	//   ....[2]....
        /*00a0*/ 	.word	0xffffffff


	//   ....[3]....
        /*00a4*/ 	.word	0xffffffff


	//   ....[4]....
        /*00a8*/ 	.word	0xffffffff


	//   ....[5]....
        /*00ac*/ 	.word	0xffffffff


	//   ....[6]....
        /*00b0*/ 	.word	0xffffffff


	//   ....[7]....
        /*00b4*/ 	.word	0xffffffff


	//   ....[8]....
        /*00b8*/ 	.word	0xffffffff


	//   ....[9]....
        /*00bc*/ 	.word	0xffffffff


	//----- nvinfo : EIATTR_COOP_GROUP_INSTR_OFFSETS
	.align		4
.L_7317:
        /*00c0*/ 	.byte	0x04, 0x28
        /*00c2*/ 	.short	(.L_7319 - .L_7318)


	//   ....[0]....
.L_7318:
        /*00c4*/ 	.word	0x000007d0


	//   ....[1]....
        /*00c8*/ 	.word	0x000007e0


	//   ....[2]....
        /*00cc*/ 	.word	0x00000800


	//   ....[3]....
        /*00d0*/ 	.word	0x00000810


	//   ....[4]....
        /*00d4*/ 	.word	0x00000830


	//   ....[5]....
        /*00d8*/ 	.word	0x00000840


	//   ....[6]....
        /*00dc*/ 	.word	0x00000860


	//   ....[7]....
        /*00e0*/ 	.word	0x00000870


	//   ....[8]....
        /*00e4*/ 	.word	0x000008a0


	//   ....[9]....
        /*00e8*/ 	.word	0x000008b0


	//----- nvinfo : EIATTR_EXIT_INSTR_OFFSETS
	.align		4
.L_7319:
        /*00ec*/ 	.byte	0x04, 0x1c
        /*00ee*/ 	.short	(.L_7321 - .L_7320)


	//   ....[0]....
.L_7320:
        /*00f0*/ 	.word	0x000008c0


	//   ....[1]....
        /*00f4*/ 	.word	0x00000bf0


	//   ....[2]....
        /*00f8*/ 	.word	0x00000c20
.L_7321:


//--------------------- .nv.info._ZN43_GLOBAL__N__9ae7fba5_10_SoftMax_cu_9f978f6321softmax_warp_backwardIdddLi8ELb0ELb0EEEvPT0_PKT_S5_iiiPKb --------------------------
	.section	.nv.info._ZN43_GLOBAL__N__9ae7fba5_10_SoftMax_cu_9f978f6321softmax_warp_backwardIdddLi8ELb0ELb0EEEvPT0_PKT_S5_iiiPKb,"",@"SHT_CUDA_INFO"
	.sectionflags	@""
	.align	4


	//----- nvinfo : EIATTR_CUDA_API_VERSION
	.align		4
        /*0000*/ 	.byte	0x04, 0x37
        /*0002*/ 	.short	(.L_7323 - .L_7322)
.L_7322:
        /*0004*/ 	.word	0x00000082


	//----- nvinfo : EIATTR_SW2861232_WAR
	.align		4
.L_7323:
        /*0008*/ 	.byte	0x01, 0x35
	.zero		2


	//----- nvinfo : EIATTR_PARAM_CBANK
	.align		4
        /*000c*/ 	.byte	0x04, 0x0a
        /*000e*/ 	.short	(.L_7325 - .L_7324)
	.align		4
.L_7324:
        /*0010*/ 	.word	index@(.nv.constant0._ZN43_GLOBAL__N__9ae7fba5_10_SoftMax_cu_9f978f6321softmax_warp_backwardIdddLi8ELb0ELb0EEEvPT0_PKT_S5_iiiPKb)
        /*0014*/ 	.short	0x0160
        /*0016*/ 	.short	0x0030


	//----- nvinfo : EIATTR_CBANK_PARAM_SIZE
	.align		4
.L_7325:
        /*0018*/ 	.byte	0x03, 0x19
        /*001a*/ 	.short	0x0030


	//----- nvinfo : EIATTR_KPARAM_INFO
	.align		4
        /*001c*/ 	.byte	0x04, 0x17
        /*001e*/ 	.short	(.L_7327 - .L_7326)
.L_7326:
        /*0020*/ 	.word	0x00000000
        /*0024*/ 	.short	0x0006
        /*0026*/ 	.short	0x0028
        /*0028*/ 	.byte	0x00, 0xf0, 0x21, 0x00


	//----- nvinfo : EIATTR_KPARAM_INFO
	.align		4
.L_7327:
        /*002c*/ 	.byte	0x04, 0x17
        /*002e*/ 	.short	(.L_7329 - .L_7328)
.L_7328:
        /*0030*/ 	.word	0x00000000
        /*0034*/ 	.short	0x0005
        /*0036*/ 	.short	0x0020
        /*0038*/ 	.byte	0x00, 0xf0, 0x11, 0x00


	//----- nvinfo : EIATTR_KPARAM_INFO
	.align		4
.L_7329:
        /*003c*/ 	.byte	0x04, 0x17
        /*003e*/ 	.short	(.L_7331 - .L_7330)
.L_7330:
        /*0040*/ 	.word	0x00000000
        /*0044*/ 	.short	0x0004
        /*0046*/ 	.short	0x001c
        /*0048*/ 	.byte	0x00, 0xf0, 0x11, 0x00


	//----- nvinfo : EIATTR_KPARAM_INFO
	.align		4
.L_7331:
        /*004c*/ 	.byte	0x04, 0x17
        /*004e*/ 	.short	(.L_7333 - .L_7332)
.L_7332:
        /*0050*/ 	.word	0x00000000
        /*0054*/ 	.short	0x0003
        /*0056*/ 	.short	0x0018
        /*0058*/ 	.byte	0x00, 0xf0, 0x11, 0x00


	//----- nvinfo : EIATTR_KPARAM_INFO
	.align		4
.L_7333:
        /*005c*/ 	.byte	0x04, 0x17
        /*005e*/ 	.short	(.L_7335 - .L_7334)
.L_7334:
        /*0060*/ 	.word	0x00000000
        /*0064*/ 	.short	0x0002
        /*0066*/ 	.short	0x0010
        /*0068*/ 	.byte	0x00, 0xf0, 0x21, 0x00


	//----- nvinfo : EIATTR_KPARAM_INFO
	.align		4
.L_7335:
        /*006c*/ 	.byte	0x04, 0x17
        /*006e*/ 	.short	(.L_7337 - .L_7336)
.L_7336:
        /*0070*/ 	.word	0x00000000
        /*0074*/ 	.short	0x0001
        /*0076*/ 	.short	0x0008
        /*0078*/ 	.byte	0x00, 0xf0, 0x21, 0x00


	//----- nvinfo : EIATTR_KPARAM_INFO
	.align		4
.L_7337:
        /*007c*/ 	.byte	0x04, 0x17
        /*007e*/ 	.short	(.L_7339 - .L_7338)
.L_7338:
        /*0080*/ 	.word	0x00000000
        /*0084*/ 	.short	0x0000
        /*0086*/ 	.short	0x0000
        /*0088*/ 	.byte	0x00, 0xf0, 0x21, 0x00


	//----- nvinfo : EIATTR_MAXREG_COUNT
	.align		4
.L_7339:
        /*008c*/ 	.byte	0x03, 0x1b
        /*008e*/ 	.short	0x00ff


	//----- nvinfo : EIATTR_MERCURY_ISA_VERSION
	.align		4
        /*0090*/ 	.byte	0x03, 0x5f
        /*0092*/ 	.short	0x0000


	//----- nvinfo : EIATTR_COOP_GROUP_MASK_REGIDS
	.align		4
        /*0094*/ 	.byte	0x04, 0x29
        /*0096*/ 	.short	(.L_7341 - .L_7340)


	//   ....[0]....
.L_7340:
        /*0098*/ 	.word	0xffffffff


	//   ....[1]....
        /*009c*/ 	.word	0xffffffff


	//   ....[2]....
        /*00a0*/ 	.word	0xffffffff


	//   ....[3]....
        /*00a4*/ 	.word	0xffffffff


	//   ....[4]....
        /*00a8*/ 	.word	0xffffffff


	//   ....[5]....
        /*00ac*/ 	.word	0xffffffff


	//   ....[6]....
        /*00b0*/ 	.word	0xffffffff


	//   ....[7]....
        /*00b4*/ 	.word	0xffffffff


	//   ....[8]....
        /*00b8*/ 	.word	0xffffffff


	//   ....[9]....
        /*00bc*/ 	.word	0xffffffff


	//----- nvinfo : EIATTR_COOP_GROUP_INSTR_OFFSETS
	.align		4
.L_7341:
        /*00c0*/ 	.byte	0x04, 0x28
        /*00c2*/ 	.short	(.L_7343 - .L_7342)


	//   ....[0]....
.L_7342:
        /*00c4*/ 	.word	0x00000460


	//   ....[1]....
        /*00c8*/ 	.word	0x00000470


	//   ....[2]....
        /*00cc*/ 	.word	0x00000490


	//   ....[3]....
        /*00d0*/ 	.word	0x000004a0


	//   ....[4]....
        /*00d4*/ 	.word	0x000004c0


	//   ....[5]....
        /*00d8*/ 	.word	0x000004d0


	//   ....[6]....
        /*00dc*/ 	.word	0x000004f0


	//   ....[7]....
        /*00e0*/ 	.word	0x00000500


	//   ....[8]....
        /*00e4*/ 	.word	0x00000520


	//   ....[9]....
        /*00e8*/ 	.word	0x00000530


	//----- nvinfo : EIATTR_EXIT_INSTR_OFFSETS
	.align		4
.L_7343:
        /*00ec*/ 	.byte	0x04, 0x1c
        /*00ee*/ 	.short	(.L_7345 - .L_7344)


	//   ....[0]....
.L_7344:
        /*00f0*/ 	.word	0x00000550


	//   ....[1]....
        /*00f4*/ 	.word	0x000006f0


	//   ....[2]....
        /*00f8*/ 	.word	0x00000720
.L_7345:


//--------------------- .nv.info._ZN43_GLOBAL__N__9ae7fba5_10_SoftMax_cu_9f978f6321softmax_warp_backwardIdddLi7ELb0ELb0EEEvPT0_PKT_S5_iiiPKb --------------------------
	.section	.nv.info._ZN43_GLOBAL__N__9ae7fba5_10_SoftMax_cu_9f978f6321softmax_warp_backwardIdddLi7ELb0ELb0EEEvPT0_PKT_S5_iiiPKb,"",@"SHT_CUDA_INFO"
	.sectionflags	@""
	.align	4


	//----- nvinfo : EIATTR_CUDA_API_VERSION
	.align		4
        /*0000*/ 	.byte	0x04, 0x37
        /*0002*/ 	.short	(.L_7347 - .L_7346)
.L_7346:
        /*0004*/ 	.word	0x00000082


	//----- nvinfo : EIATTR_SW2861232_WAR
	.align		4
.L_7347:
        /*0008*/ 	.byte	0x01, 0x35
	.zero		2


	//----- nvinfo : EIATTR_PARAM_CBANK
	.align		4
        /*000c*/ 	.byte	0x04, 0x0a
        /*000e*/ 	.short	(.L_7349 - .L_7348)
	.align		4
.L_7348:
        /*0010*/ 	.word	index@(.nv.constant0._ZN43_GLOBAL__N__9ae7fba5_10_SoftMax_cu_9f978f6321softmax_warp_backwardIdddLi7ELb0ELb0EEEvPT0_PKT_S5_iiiPKb)
        /*0014*/ 	.short	0x0160
        /*0016*/ 	.short	0x0030


	//----- nvinfo : EIATTR_CBANK_PARAM_SIZE
	.align		4
.L_7349:
        /*0018*/ 	.byte	0x03, 0x19
        /*001a*/ 	.short	0x0030


	//----- nvinfo : EIATTR_KPARAM_INFO
	.align		4
        /*001c*/ 	.byte	0x04, 0x17
        /*001e*/ 	.short	(.L_7351 - .L_7350)
.L_7350:
        /*0020*/ 	.word	0x00000000
        /*0024*/ 	.short	0x0006
        /*0026*/ 	.short	0x0028
        /*0028*/ 	.byte	0x00, 0xf0, 0x21, 0x00


	//----- nvinfo : EIATTR_KPARAM_INFO
	.align		4
.L_7351:
        /*002c*/ 	.byte	0x04, 0x17
        /*002e*/ 	.short	(.L_7353 - .L_7352)
.L_7352:
        /*0030*/ 	.word	0x00000000
        /*0034*/ 	.short	0x0005
        /*0036*/ 	.short	0x0020
        /*0038*/ 	.byte	0x00, 0xf0, 0x11, 0x00


	//----- nvinfo : EIATTR_KPARAM_INFO
	.align		4
.L_7353:
        /*003c*/ 	.byte	0x04, 0x17
        /*003e*/ 	.short	(.L_7355 - .L_7354)
.L_7354:
        /*0040*/ 	.word	0x00000000
        /*0044*/ 	.short	0x0004
        /*0046*/ 	.short	0x001c
        /*0048*/ 	.byte	0x00, 0xf0, 0x11, 0x00


	//----- nvinfo : EIATTR_KPARAM_INFO
	.align		4
.L_7355:
        /*004c*/ 	.byte	0x04, 0x17
        /*004e*/ 	.short	(.L_7357 - .L_7356)
.L_7356:
        /*0050*/ 	.word	0x00000000
        /*0054*/ 	.short	0x0003
        /*0056*/ 	.short	0x0018
        /*0058*/ 	.byte	0x00, 0xf0, 0x11, 0x00


	//----- nvinfo : EIATTR_KPARAM_INFO
	.align		4
.L_7357:
        /*005c*/ 	.byte	0x04, 0x17
        /*005e*/ 	.short	(.L_7359 - .L_7358)
.L_7358:
        /*0060*/ 	.word	0x00000000
        /*0064*/ 	.short	0x0002
        /*0066*/ 	.short	0x0010
        /*0068*/ 	.byte	0x00, 0xf0, 0x21, 0x00


	//----- nvinfo : EIATTR_KPARAM_INFO
	.align		4
.L_7359:
        /*006c*/ 	.byte	0x04, 0x17
        /*006e*/ 	.short	(.L_7361 - .L_7360)
.L_7360:
        /*0070*/ 	.word	0x00000000
        /*0074*/ 	.short	0x0001
        /*0076*/ 	.short	0x0008
        /*0078*/ 	.byte	0x00, 0xf0, 0x21, 0x00


	//----- nvinfo : EIATTR_KPARAM_INFO
	.align		4
.L_7361:
        /*007c*/ 	.byte	0x04, 0x17
        /*007e*/ 	.short	(.L_7363 - .L_7362)
.L_7362:
        /*0080*/ 	.word	0x00000000
        /*0084*/ 	.short	0x0000
        /*0086*/ 	.short	0x0000
        /*0088*/ 	.byte	0x00, 0xf0, 0x21, 0x00


	//----- nvinfo : EIATTR_MAXREG_COUNT
	.align		4
.L_7363:
        /*008c*/ 	.byte	0x03, 0x1b
        /*008e*/ 	.short	0x00ff


	//----- nvinfo : EIATTR_MERCURY_ISA_VERSION
	.align		4
        /*0090*/ 	.byte	0x03, 0x5f
        /*0092*/ 	.short	0x0000


	//----- nvinfo : EIATTR_COOP_GROUP_MASK_REGIDS
	.align		4
        /*0094*/ 	.byte	0x04, 0x29
        /*0096*/ 	.short	(.L_7365 - .L_7364)


	//   ....[0]....
.L_7364:
        /*0098*/ 	.word	0xffffffff


	//   ....[1]....
        /*009c*/ 	.word	0xffffffff


	//   ....[2]....
        /*00a0*/ 	.word	0xffffffff


	//   ....[3]....
        /*00a4*/ 	.word	0xffffffff


	//   ....[4]....
        /*00a8*/ 	.word	0xffffffff


	//   ....[5]....
        /*00ac*/ 	.word	0xffffffff


	//   ....[6]....
        /*00b0*/ 	.word	0xffffffff


	//   ....[7]....
        /*00b4*/ 	.word	0xffffffff


	//   ....[8]....
        /*00b8*/ 	.word	0xffffffff


	//   ....[9]....
        /*00bc*/ 	.word	0xffffffff


	//   ....[10]....
        /*00c0*/ 	.word	0xffffffff


	//   ....[11]....
        /*00c4*/ 	.word	0xffffffff


	//   ....[12]....
        /*00c8*/ 	.word	0xffffffff


	//   ....[13]....
        /*00cc*/ 	.word	0xffffffff


	//   ....[14]....
        /*00d0*/ 	.word	0xffffffff


	//   ....[15]....
        /*00d4*/ 	.word	0xffffffff


	//   ....[16]....
        /*00d8*/ 	.word	0xffffffff


	//   ....[17]....
        /*00dc*/ 	.word	0xffffffff


	//   ....[18]....
        /*00e0*/ 	.word	0xffffffff


	//   ....[19]....
        /*00e4*/ 	.word	0xffffffff


	//----- nvinfo : EIATTR_COOP_GROUP_INSTR_OFFSETS
	.align		4
.L_7365:
        /*00e8*/ 	.byte	0x04, 0x28
        /*00ea*/ 	.short	(.L_7367 - .L_7366)


	//   ....[0]....
.L_7366:
        /*00ec*/ 	.word	0x00000500


	//   ....[1]....
        /*00f0*/ 	.word	0x00000510


	//   ....[2]....
        /*00f4*/ 	.word	0x00000520


	//   ....[3]....
        /*00f8*/ 	.word	0x00000530


	//   ....[4]....
        /*00fc*/ 	.word	0x00000560


	//   ....[5]....
        /*0100*/ 	.word	0x00000570


	//   ....[6]....
        /*0104*/ 	.word	0x00000580


	//   ....[7]....
        /*0108*/ 	.word	0x00000590


	//   ....[8]....
        /*010c*/ 	.word	0x000005c0


	//   ....[9]....
        /*0110*/ 	.word	0x000005d0


	//   ....[10]....
        /*0114*/ 	.word	0x000005e0


	//   ....[11]....
        /*0118*/ 	.word	0x000005f0


	//   ....[12]....
        /*011c*/ 	.word	0x00000620


	//   ....[13]....
        /*0120*/ 	.word	0x00000630


	//   ....[14]....
        /*0124*/ 	.word	0x00000640


	//   ....[15]....
        /*0128*/ 	.word	0x00000650


	//   ....[16]....
        /*012c*/ 	.word	0x00000680


	//   ....[17]....
        /*0130*/ 	.word	0x00000690


	//   ....[18]....
        /*0134*/ 	.word	0x000006a0


	//   ....[19]....
        /*0138*/ 	.word	0x000006b0


	//----- nvinfo : EIATTR_EXIT_INSTR_OFFSETS
	.align		4
.L_7367:
        /*013c*/ 	.byte	0x04, 0x1c
        /*013e*/ 	.short	(.L_7369 - .L_7368)


	//   ....[0]....
.L_7368:
        /*0140*/ 	.word	0x000006c0


	//   ....[1]....
        /*0144*/ 	.word	0x00000800


	//   ....[2]....
        /*0148*/ 	.word	0x00000890


	//   ....[3]....
        /*014c*/ 	.word	0x000008c0
.L_7369:


//--------------------- .nv.info._ZN43_GLOBAL__N__9ae7fba5_10_SoftMax_cu_9f978f6321softmax_warp_backwardIdddLi6ELb0ELb0EEEvPT0_PKT_S5_iiiPKb --------------------------
	.section	.nv.info._ZN43_GLOBAL__N__9ae7fba5_10_SoftMax_cu_9f978f6321softmax_warp_backwardIdddLi6ELb0ELb0EEEvPT0_PKT_S5_iiiPKb,"",@"SHT_CUDA_INFO"
	.sectionflags	@""
	.align	4


	//----- nvinfo : EIATTR_CUDA_API_VERSION
	.align		4
        /*0000*/ 	.byte	0x04, 0x37
        /*0002*/ 	.short	(.L_7371 - .L_7370)
.L_7370:
        /*0004*/ 	.word	0x00000082


	//----- nvinfo : EIATTR_SW2861232_WAR
	.align		4
.L_7371:
        /*0008*/ 	.byte	0x01, 0x35
	.zero		2


	//----- nvinfo : EIATTR_PARAM_CBANK
	.align		4
        /*000c*/ 	.byte	0x04, 0x0a
        /*000e*/ 	.short	(.L_7373 - .L_7372)
	.align		4
.L_7372:
        /*0010*/ 	.word	index@(.nv.constant0._ZN43_GLOBAL__N__9ae7fba5_10_SoftMax_cu_9f978f6321softmax_warp_backwardIdddLi6ELb0ELb0EEEvPT0_PKT_S5_iiiPKb)
        /*0014*/ 	.short	0x0160
        /*0016*/ 	.short	0x0030


	//----- nvinfo : EIATTR_CBANK_PARAM_SIZE
	.align		4
.L_7373:
        /*0018*/ 	.byte	0x03, 0x19
        /*001a*/ 	.short	0x0030


	//----- nvinfo : EIATTR_KPARAM_INFO
	.align		4
        /*001c*/ 	.byte	0x04, 0x17
        /*001e*/ 	.short	(.L_7375 - .L_7374)
.L_7374:
        /*0020*/ 	.word	0x00000000
        /*0024*/ 	.short	0x0006
        /*0026*/ 	.short	0x0028
        /*0028*/ 	.byte	0x00, 0xf0, 0x21, 0x00


	//----- nvinfo : EIATTR_KPARAM_INFO
	.align		4
.L_7375:
        /*002c*/ 	.byte	0x04, 0x17
        /*002e*/ 	.short	(.L_7377 - .L_7376)
.L_7376:
        /*0030*/ 	.word	0x00000000
        /*0034*/ 	.short	0x0005
        /*0036*/ 	.short	0x0020
        /*0038*/ 	.byte	0x00, 0xf0, 0x11, 0x00


	//----- nvinfo : EIATTR_KPARAM_INFO
	.align		4
.L_7377:
        /*003c*/ 	.byte	0x04, 0x17
        /*003e*/ 	.short	(.L_7379 - .L_7378)
.L_7378:
        /*0040*/ 	.word	0x00000000
        /*0044*/ 	.short	0x0004
        /*0046*/ 	.short	0x001c
        /*0048*/ 	.byte	0x00, 0xf0, 0x11, 0x00


	//----- nvinfo : EIATTR_KPARAM_INFO
	.align		4
.L_7379:
        /*004c*/ 	.byte	0x04, 0x17
        /*004e*/ 	.short	(.L_7381 - .L_7380)
.L_7380:
        /*0050*/ 	.word	0x00000000
        /*0054*/ 	.short	0x0003
        /*0056*/ 	.short	0x0018
        /*0058*/ 	.byte	0x00, 0xf0, 0x11, 0x00


	//----- nvinfo : EIATTR_KPARAM_INFO
	.align		4
.L_7381:
        /*005c*/ 	.byte	0x04, 0x17
        /*005e*/ 	.short	(.L_7383 - .L_7382)
.L_7382:
        /*0060*/ 	.word	0x00000000
        /*0064*/ 	.short	0x0002
        /*0066*/ 	.short	0x0010
        /*0068*/ 	.byte	0x00, 0xf0, 0x21, 0x00


	//----- nvinfo : EIATTR_KPARAM_INFO
	.align		4
.L_7383:
        /*006c*/ 	.byte	0x04, 0x17
        /*006e*/ 	.short	(.L_7385 - .L_7384)
.L_7384:
        /*0070*/ 	.word	0x00000000
        /*0074*/ 	.short	0x0001
        /*0076*/ 	.short	0x0008
        /*0078*/ 	.byte	0x00, 0xf0, 0x21, 0x00


	//----- nvinfo : EIATTR_KPARAM_INFO
	.align		4
.L_7385:
        /*007c*/ 	.byte	0x04, 0x17
        /*007e*/ 	.short	(.L_7387 - .L_7386)
.L_7386:
        /*0080*/ 	.word	0x00000000
        /*0084*/ 	.short	0x0000
        /*0086*/ 	.short	0x0000
        /*0088*/ 	.byte	0x00, 0xf0, 0x21, 0x00


	//----- nvinfo : EIATTR_MAXREG_COUNT
	.align		4
.L_7387:
        /*008c*/ 	.byte	0x03, 0x1b
        /*008e*/ 	.short	0x00ff


	//----- nvinfo : EIATTR_MERCURY_ISA_VERSION
	.align		4
        /*0090*/ 	.byte	0x03, 0x5f
        /*0092*/ 	.short	0x0000


	//----- nvinfo : EIATTR_COOP_GROUP_MASK_REGIDS
	.align		4
        /*0094*/ 	.byte	0x04, 0x29
        /*0096*/ 	.short	(.L_7389 - .L_7388)


	//   ....[0]....
.L_7388:
        /*0098*/ 	.word	0xffffffff


	//   ....[1]....
        /*009c*/ 	.word	0xffffffff


	//   ....[2]....
        /*00a0*/ 	.word	0xffffffff


	//   ....[3]....
        /*00a4*/ 	.word	0xffffffff


	//   ....[4]....
        /*00a8*/ 	.word	0xffffffff


	//   ....[5]....
        /*00ac*/ 	.word	0xffffffff


	//   ....[6]....
        /*00b0*/ 	.word	0xffffffff


	//   ....[7]....
        /*00b4*/ 	.word	0xffffffff


	//   ....[8]....
        /*00b8*/ 	.word	0xffffffff


	//   ....[9]....
        /*00bc*/ 	.word	0xffffffff


	//   ....[10]....
        /*00c0*/ 	.word	0xffffffff


	//   ....[11]....
        /*00c4*/ 	.word	0xffffffff


	//   ....[12]....
        /*00c8*/ 	.word	0xffffffff


	//   ....[13]....
        /*00cc*/ 	.word	0xffffffff


	//   ....[14]....
        /*00d0*/ 	.word	0xffffffff


	//   ....[15]....
        /*00d4*/ 	.word	0xffffffff


	//   ....[16]....
        /*00d8*/ 	.word	0xffffffff


	//   ....[17]....
        /*00dc*/ 	.word	0xffffffff


	//   ....[18]....
        /*00e0*/ 	.word	0xffffffff


	//   ....[19]....
        /*00e4*/ 	.word	0xffffffff


	//----- nvinfo : EIATTR_COOP_GROUP_INSTR_OFFSETS
	.align		4
.L_7389:
        /*00e8*/ 	.byte	0x04, 0x28
        /*00ea*/ 	.short	(.L_7391 - .L_7390)


	//   ....[0]....
.L_7390:
        /*00ec*/ 	.word	0x00000340


	//   ....[1]....
        /*00f0*/ 	.word	0x00000350


	//   ....[2]....
        /*00f4*/ 	.word	0x00000370


	//   ....[3]....
        /*00f8*/ 	.word	0x00000380


	//   ....[4]....
        /*00fc*/ 	.word	0x000003a0


	//   ....[5]....
        /*0100*/ 	.word	0x000003b0


	//   ....[6]....
        /*0104*/ 	.word	0x000003d0


	//   ....[7]....
        /*0108*/ 	.word	0x000003e0


	//   ....[8]....
        /*010c*/ 	.word	0x00000400


	//   ....[9]....
        /*0110*/ 	.word	0x00000410


	//   ....[10]....
        /*0114*/ 	.word	0x00000450


	//   ....[11]....
        /*0118*/ 	.word	0x00000460


	//   ....[12]....
        /*011c*/ 	.word	0x00000480


	//   ....[13]....
        /*0120*/ 	.word	0x00000490


	//   ....[14]....
        /*0124*/ 	.word	0x000004b0


	//   ....[15]....
        /*0128*/ 	.word	0x000004c0


	//   ....[16]....
        /*012c*/ 	.word	0x000004e0


	//   ....[17]....
        /*0130*/ 	.word	0x000004f0


	//   ....[18]....
        /*0134*/ 	.word	0x00000510


	//   ....[19]....
        /*0138*/ 	.word	0x00000520


	//----- nvinfo : EIATTR_EXIT_INSTR_OFFSETS
	.align		4
.L_7391:
        /*013c*/ 	.byte	0x04, 0x1c
        /*013e*/ 	.short	(.L_7393 - .L_7392)


	//   ....[0]....
.L_7392:
        /*0140*/ 	.word	0x00000540


	//   ....[1]....
        /*0144*/ 	.word	0x000005e0


	//   ....[2]....
        /*0148*/ 	.word	0x00000630


	//   ....[3]....
        /*014c*/ 	.word	0x00000660
.L_7393:


//--------------------- .nv.info._ZN43_GLOBAL__N__9ae7fba5_10_SoftMax_cu_9f978f6321softmax_warp_backwardIdddLi5ELb0ELb0EEEvPT0_PKT_S5_iiiPKb --------------------------
	.section	.nv.info._ZN43_GLOBAL__N__9ae7fba5_10_SoftMax_cu_9f978f6321softmax_warp_backwardIdddLi5ELb0ELb0EEEvPT0_PKT_S5_iiiPKb,"",@"SHT_CUDA_INFO"
	.sectionflags	@""
	.align	4


	//----- nvinfo : EIATTR_CUDA_API_VERSION
	.align		4
        /*0000*/ 	.byte	0x04, 0x37
        /*0002*/ 	.short	(.L_7395 - .L_7394)
.L_7394:
        /*0004*/ 	.word	0x00000082


	//----- nvinfo : EIATTR_SW2861232_WAR
	.align		4
.L_7395:
        /*0008*/ 	.byte	0x01, 0x35
	.zero		2


	//----- nvinfo : EIATTR_PARAM_CBANK
	.align		4
        /*000c*/ 	.byte	0x04, 0x0a
        /*000e*/ 	.short	(.L_7397 - .L_7396)
	.align		4
.L_7396:
        /*0010*/ 	.word	index@(.nv.constant0._ZN43_GLOBAL__N__9ae7fba5_10_SoftMax_cu_9f978f6321softmax_warp_backwardIdddLi5ELb0ELb0EEEvPT0_PKT_S5_iiiPKb)
        /*0014*/ 	.short	0x0160
        /*0016*/ 	.short	0x0030


	//----- nvinfo : EIATTR_CBANK_PARAM_SIZE
	.align		4
.L_7397:
        /*0018*/ 	.byte	0x03, 0x19
        /*001a*/ 	.short	0x0030


	//----- nvinfo : EIATTR_KPARAM_INFO
	.align		4
        /*001c*/ 	.byte	0x04, 0x17
        /*001e*/ 	.short	(.L_7399 - .L_7398)
.L_7398:
        /*0020*/ 	.word	0x00000000
        /*0024*/ 	.short	0x0006
        /*0026*/ 	.short	0x0028
        /*0028*/ 	.byte	0x00, 0xf0, 0x21, 0x00


	//----- nvinfo : EIATTR_KPARAM_INFO
	.align		4
.L_7399:
        /*002c*/ 	.byte	0x04, 0x17
        /*002e*/ 	.short	(.L_7401 - .L_7400)
.L_7400:
        /*0030*/ 	.word	0x00000000
        /*0034*/ 	.short	0x0005
        /*0036*/ 	.short	0x0020
        /*0038*/ 	.byte	0x00, 0xf0, 0x11, 0x00


	//----- nvinfo : EIATTR_KPARAM_INFO
	.align		4
.L_7401:
        /*003c*/ 	.byte	0x04, 0x17
        /*003e*/ 	.short	(.L_7403 - .L_7402)
.L_7402:
        /*0040*/ 	.word	0x00000000
        /*0044*/ 	.short	0x0004
        /*0046*/ 	.short	0x001c
        /*0048*/ 	.byte	0x00, 0xf0, 0x11, 0x00


	//----- nvinfo : EIATTR_KPARAM_INFO
	.align		4
.L_7403:
        /*004c*/ 	.byte	0x04, 0x17
        /*004e*/ 	.short	(.L_7405 - .L_7404)
.L_7404:
        /*0050*/ 	.word	0x00000000
        /*0054*/ 	.short	0x0003
        /*0056*/ 	.short	0x0018
        /*0058*/ 	.byte	0x00, 0xf0, 0x11, 0x00


	//----- nvinfo : EIATTR_KPARAM_INFO
	.align		4
.L_7405:
        /*005c*/ 	.byte	0x04, 0x17
        /*005e*/ 	.short	(.L_7407 - .L_7406)
.L_7406:
        /*0060*/ 	.word	0x00000000
        /*0064*/ 	.short	0x0002
        /*0066*/ 	.short	0x0010
        /*0068*/ 	.byte	0x00, 0xf0, 0x21, 0x00


	//----- nvinfo : EIATTR_KPARAM_INFO
	.align		4
.L_7407:
        /*006c*/ 	.byte	0x04, 0x17
        /*006e*/ 	.short	(.L_7409 - .L_7408)
.L_7408:
        /*0070*/ 	.word	0x00000000
        /*0074*/ 	.short	0x0001
        /*0076*/ 	.short	0x0008
        /*0078*/ 	.byte	0x00, 0xf0, 0x21, 0x00


	//----- nvinfo : EIATTR_KPARAM_INFO
	.align		4
.L_7409:
        /*007c*/ 	.byte	0x04, 0x17
        /*007e*/ 	.short	(.L_7411 - .L_7410)
.L_7410:
        /*0080*/ 	.word	0x00000000
        /*0084*/ 	.short	0x0000
        /*0086*/ 	.short	0x0000
        /*0088*/ 	.byte	0x00, 0xf0, 0x21, 0x00


	//----- nvinfo : EIATTR_MAXREG_COUNT
	.align		4
.L_7411:
        /*008c*/ 	.byte	0x03, 0x1b
        /*008e*/ 	.short	0x00ff


	//----- nvinfo : EIATTR_MERCURY_ISA_VERSION
	.align		4
        /*0090*/ 	.byte	0x03, 0x5f
        /*0092*/ 	.short	0x0000


	//----- nvinfo : EIATTR_COOP_GROUP_MASK_REGIDS
	.align		4
        /*0094*/ 	.byte	0x04, 0x29
        /*0096*/ 	.short	(.L_7413 - .L_7412)


	//   ....[0]....
.L_7412:
        /*0098*/ 	.word	0xffffffff


	//   ....[1]....
        /*009c*/ 	.word	0xffffffff


	//   ....[2]....
        /*00a0*/ 	.word	0xffffffff


	//   ....[3]....
        /*00a4*/ 	.word	0xffffffff


	//   ....[4]....
        /*00a8*/ 	.word	0xffffffff


	//   ....[5]....
        /*00ac*/ 	.word	0xffffffff


	//   ....[6]....
        /*00b0*/ 	.word	0xffffffff


	//   ....[7]....
        /*00b4*/ 	.word	0xffffffff


	//   ....[8]....
        /*00b8*/ 	.word	0xffffffff


	//   ....[9]....
        /*00bc*/ 	.word	0xffffffff


	//   ....[10]....
        /*00c0*/ 	.word	0xffffffff


	//   ....[11]....
        /*00c4*/ 	.word	0xffffffff


	//   ....[12]....
        /*00c8*/ 	.word	0xffffffff


	//   ....[13]....
        /*00cc*/ 	.word	0xffffffff


	//   ....[14]....
        /*00d0*/ 	.word	0xffffffff


	//   ....[15]....
        /*00d4*/ 	.word	0xffffffff


	//   ....[16]....
        /*00d8*/ 	.word	0xffffffff


	//   ....[17]....
        /*00dc*/ 	.word	0xffffffff


	//   ....[18]....
        /*00e0*/ 	.word	0xffffffff


	//   ....[19]....
        /*00e4*/ 	.word	0xffffffff


	//----- nvinfo : EIATTR_COOP_GROUP_INSTR_OFFSETS
	.align		4
.L_7413:
        /*00e8*/ 	.byte	0x04, 0x28
        /*00ea*/ 	.short	(.L_7415 - .L_7414)


	//   ....[0]....
.L_7414:
        /*00ec*/ 	.word	0x000002c0


	//   ....[1]....
        /*00f0*/ 	.word	0x000002d0


	//   ....[2]....
        /*00f4*/ 	.word	0x000002e0


	//   ....[3]....
        /*00f8*/ 	.word	0x000002f0


	//   ....[4]....
        /*00fc*/ 	.word	0x00000320


	//   ....[5]....
        /*0100*/ 	.word	0x00000330


	//   ....[6]....
        /*0104*/ 	.word	0x00000340


	//   ....[7]....
        /*0108*/ 	.word	0x00000350


	//   ....[8]....
        /*010c*/ 	.word	0x00000370


	//   ....[9]....
        /*0110*/ 	.word	0x00000390


	//   ....[10]....
        /*0114*/ 	.word	0x000003a0


	//   ....[11]....
        /*0118*/ 	.word	0x000003b0


	//   ....[12]....
        /*011c*/ 	.word	0x000003d0


	//   ....[13]....
        /*0120*/ 	.word	0x000003f0


	//   ....[14]....
        /*0124*/ 	.word	0x00000400


	//   ....[15]....
        /*0128*/ 	.word	0x00000410


	//   ....[16]....
        /*012c*/ 	.word	0x00000430


	//   ....[17]....
        /*0130*/ 	.word	0x00000450


	//   ....[18]....
        /*0134*/ 	.word	0x00000460


	//   ....[19]....
        /*0138*/ 	.word	0x00000470


	//----- nvinfo : EIATTR_EXIT_INSTR_OFFSETS
	.align		4
.L_7415:
        /*013c*/ 	.byte	0x04, 0x1c
        /*013e*/ 	.short	(.L_7417 - .L_7416)


	//   ....[0]....
.L_7416:
        /*0140*/ 	.word	0x00000480


	//   ....[1]....
        /*0144*/ 	.word	0x00000500


	//   ....[2]....
        /*0148*/ 	.word	0x00000510


	//   ....[3]....
        /*014c*/ 	.word	0x000005a0
.L_7417:


//--------------------- .nv.info._ZN43_GLOBAL__N__9ae7fba5_10_SoftMax_cu_9f978f6321softmax_warp_backwardIdddLi4ELb0ELb0EEEvPT0_PKT_S5_iiiPKb --------------------------
	.section	.nv.info._ZN43_GLOBAL__N__9ae7fba5_10_SoftMax_cu_9f978f6321softmax_warp_backwardIdddLi4ELb0ELb0EEEvPT0_PKT_S5_iiiPKb,"",@"SHT_CUDA_INFO"
	.sectionflags	@""
	.align	4


	//----- nvinfo : EIATTR_CUDA_API_VERSION
	.align		4
        /*0000*/ 	.byte	0x04, 0x37
        /*0002*/ 	.short	(.L_7419 - .L_7418)
.L_7418:
        /*0004*/ 	.word	0x00000082


	//----- nvinfo : EIATTR_SW2861232_WAR
	.align		4
.L_7419:
        /*0008*/ 	.byte	0x01, 0x35
	.zero		2


	//----- nvinfo : EIATTR_PARAM_CBANK
	.align		4
        /*000c*/ 	.byte	0x04, 0x0a
        /*000e*/ 	.short	(.L_7421 - .L_7420)
	.align		4
.L_7420:
        /*0010*/ 	.word	index@(.nv.constant0._ZN43_GLOBAL__N__9ae7fba5_10_SoftMax_cu_9f978f6321softmax_warp_backwardIdddLi4ELb0ELb0EEEvPT0_PKT_S5_iiiPKb)
        /*0014*/ 	.short	0x0160
        /*0016*/ 	.short	0x0030


	//----- nvinfo : EIATTR_CBANK_PARAM_SIZE
	.align		4
.L_7421:
        /*0018*/ 	.byte	0x03, 0x19
        /*001a*/ 	.short	0x0030


	//----- nvinfo : EIATTR_KPARAM_INFO
	.align		4
        /*001c*/ 	.byte	0x04, 0x17
        /*001e*/ 	.short	(.L_7423 - .L_7422)
.L_7422:
        /*0020*/ 	.word	0x00000000
        /*0024*/ 	.short	0x0006
        /*0026*/ 	.short	0x0028
        /*0028*/ 	.byte	0x00, 0xf0, 0x21, 0x00


	//----- nvinfo : EIATTR_KPARAM_INFO
	.align		4
.L_7423:
        /*002c*/ 	.byte	0x04, 0x17
        /*002e*/ 	.short	(.L_7425 - .L_7424)
.L_7424:
        /*0030*/ 	.word	0x00000000
        /*0034*/ 	.short	0x0005
        /*0036*/ 	.short	0x0020
        /*0038*/ 	.byte	0x00, 0xf0, 0x11, 0x00


	//----- nvinfo : EIATTR_KPARAM_INFO
	.align		4
.L_7425:
        /*003c*/ 	.byte	0x04, 0x17
        /*003e*/ 	.short	(.L_7427 - .L_7426)
.L_7426:
        /*0040*/ 	.word	0x00000000
        /*0044*/ 	.short	0x0004
        /*0046*/ 	.short	0x001c
        /*0048*/ 	.byte	0x00, 0xf0, 0x11, 0x00


	//----- nvinfo : EIATTR_KPARAM_INFO
	.align		4
.L_7427:
        /*004c*/ 	.byte	0x04, 0x17
        /*004e*/ 	.short	(.L_7429 - .L_7428)
.L_7428:
        /*0050*/ 	.word	0x00000000
        /*0054*/ 	.short	0x0003
        /*0056*/ 	.short	0x0018
        /*0058*/ 	.byte	0x00, 0xf0, 0x11, 0x00


	//----- nvinfo : EIATTR_KPARAM_INFO
	.align		4
.L_7429:
        /*005c*/ 	.byte	0x04, 0x17
        /*005e*/ 	.short	(.L_7431 - .L_7430)
.L_7430:
        /*0060*/ 	.word	0x00000000
        /*0064*/ 	.short	0x0002
        /*0066*/ 	.short	0x0010
        /*0068*/ 	.byte	0x00, 0xf0, 0x21, 0x00


	//----- nvinfo : EIATTR_KPARAM_INFO
	.align		4
.L_7431:
        /*006c*/ 	.byte	0x04, 0x17
        /*006e*/ 	.short	(.L_7433 - .L_7432)
.L_7432:
        /*0070*/ 	.word	0x00000000
        /*0074*/ 	.short	0x0001
        /*0076*/ 	.short	0x0008
        /*0078*/ 	.byte	0x00, 0xf0, 0x21, 0x00


	//----- nvinfo : EIATTR_KPARAM_INFO
	.align		4
.L_7433:
        /*007c*/ 	.byte	0x04, 0x17
        /*007e*/ 	.short	(.L_7435 - .L_7434)
.L_7434:
        /*0080*/ 	.word	0x00000000
        /*0084*/ 	.short	0x0000
        /*0086*/ 	.short	0x0000
        /*0088*/ 	.byte	0x00, 0xf0, 0x21, 0x00


	//----- nvinfo : EIATTR_MAXREG_COUNT
	.align		4
.L_7435:
        /*008c*/ 	.byte	0x03, 0x1b
        /*008e*/ 	.short	0x00ff


	//----- nvinfo : EIATTR_MERCURY_ISA_VERSION
	.align		4
        /*0090*/ 	.byte	0x03, 0x5f
        /*0092*/ 	.short	0x0000


	//----- nvinfo : EIATTR_COOP_GROUP_MASK_REGIDS
	.align		4
        /*0094*/ 	.byte	0x04, 0x29
        /*0096*/ 	.short	(.L_7437 - .L_7436)


	//   ....[0]....
.L_7436:
        /*0098*/ 	.word	0xffffffff


	//   ....[1]....
        /*009c*/ 	.word	0xffffffff


	//   ....[2]....
        /*00a0*/ 	.word	0xffffffff


	//   ....[3]....
        /*00a4*/ 	.word	0xffffffff


	//   ....[4]....
        /*00a8*/ 	.word	0xffffffff


	//   ....[5]....
        /*00ac*/ 	.word	0xffffffff


	//   ....[6]....
        /*00b0*/ 	.word	0xffffffff


	//   ....[7]....
        /*00b4*/ 	.word	0xffffffff


	//   ....[8]....
        /*00b8*/ 	.word	0xffffffff


	//   ....[9]....
        /*00bc*/ 	.word	0xffffffff


	//   ....[10]....
        /*00c0*/ 	.word	0xffffffff


	//   ....[11]....
        /*00c4*/ 	.word	0xffffffff


	//   ....[12]....
        /*00c8*/ 	.word	0xffffffff


	//   ....[13]....
        /*00cc*/ 	.word	0xffffffff


	//   ....[14]....
        /*00d0*/ 	.word	0xffffffff


	//   ....[15]....
        /*00d4*/ 	.word	0xffffffff


	//----- nvinfo : EIATTR_COOP_GROUP_INSTR_OFFSETS
	.align		4
.L_7437:
        /*00d8*/ 	.byte	0x04, 0x28
        /*00da*/ 	.short	(.L_7439 - .L_7438)


	//   ....[0]....
.L_7438:
        /*00dc*/ 	.word	0x000002c0


	//   ....[1]....
        /*00e0*/ 	.word	0x000002d0


	//   ....[2]....
        /*00e4*/ 	.word	0x000002e0


	//   ....[3]....
        /*00e8*/ 	.word	0x000002f0


	//   ....[4]....
        /*00ec*/ 	.word	0x00000320


	//   ....[5]....
        /*00f0*/ 	.word	0x00000330


	//   ....[6]....
        /*00f4*/ 	.word	0x00000340


	//   ....[7]....
        /*00f8*/ 	.word	0x00000350


	//   ....[8]....
        /*00fc*/ 	.word	0x00000370


	//   ....[9]....
        /*0100*/ 	.word	0x00000390


	//   ....[10]....
        /*0104*/ 	.word	0x000003a0


	//   ....[11]....
        /*0108*/ 	.word	0x000003b0


	//   ....[12]....
        /*010c*/ 	.word	0x000003d0


	//   ....[13]....
        /*0110*/ 	.word	0x000003f0


	//   ....[14]....
        /*0114*/ 	.word	0x00000400


	//   ....[15]....
        /*0118*/ 	.word	0x00000410


	//----- nvinfo : EIATTR_EXIT_INSTR_OFFSETS
	.align		4
.L_7439:
        /*011c*/ 	.byte	0x04, 0x1c
        /*011e*/ 	.short	(.L_7441 - .L_7440)


	//   ....[0]....
.L_7440:
        /*0120*/ 	.word	0x00000420


	//   ....[1]....
        /*0124*/ 	.word	0x000004a0


	//   ....[2]....
        /*0128*/ 	.word	0x000004b0


	//   ....[3]....
        /*012c*/ 	.word	0x00000540
.L_7441:


//--------------------- .nv.info._ZN43_GLOBAL__N__9ae7fba5_10_SoftMax_cu_9f978f6321softmax_warp_backwardIdddLi3ELb0ELb0EEEvPT0_PKT_S5_iiiPKb --------------------------
	.section	.nv.info._ZN43_GLOBAL__N__9ae7fba5_10_SoftMax_cu_9f978f6321softmax_warp_backwardIdddLi3ELb0ELb0EEEvPT0_PKT_S5_iiiPKb,"",@"SHT_CUDA_INFO"
	.sectionflags	@""
	.align	4


	//----- nvinfo : EIATTR_CUDA_API_VERSION
	.align		4
        /*0000*/ 	.byte	0x04, 0x37
        /*0002*/ 	.short	(.L_7443 - .L_7442)
.L_7442:
        /*0004*/ 	.word	0x00000082


	//----- nvinfo : EIATTR_SW2861232_WAR
	.align		4
.L_7443:
        /*0008*/ 	.byte	0x01, 0x35
	.zero		2


	//----- nvinfo : EIATTR_PARAM_CBANK
	.align		4
        /*000c*/ 	.byte	0x04, 0x0a
        /*000e*/ 	.short	(.L_7445 - .L_7444)
	.align		4
.L_7444:
        /*0010*/ 	.word	index@(.nv.constant0._ZN43_GLOBAL__N__9ae7fba5_10_SoftMax_cu_9f978f6321softmax_warp_backwardIdddLi3ELb0ELb0EEEvPT0_PKT_S5_iiiPKb)
        /*0014*/ 	.short	0x0160
        /*0016*/ 	.short	0x0030


	//----- nvinfo : EIATTR_CBANK_PARAM_SIZE
	.align		4
.L_7445:
        /*0018*/ 	.byte	0x03, 0x19
        /*001a*/ 	.short	0x0030


	//----- nvinfo : EIATTR_KPARAM_INFO
	.align		4
        /*001c*/ 	.byte	0x04, 0x17
        /*001e*/ 	.short	(.L_7447 - .L_7446)
.L_7446:
        /*0020*/ 	.word	0x00000000
        /*0024*/ 	.short	0x0006
        /*0026*/ 	.short	0x0028
        /*0028*/ 	.byte	0x00, 0xf0, 0x21, 0x00


	//----- nvinfo : EIATTR_KPARAM_INFO
	.align		4
.L_7447:
        /*002c*/ 	.byte	0x04, 0x17
        /*002e*/ 	.short	(.L_7449 - .L_7448)
.L_7448:
        /*0030*/ 	.word	0x00000000
        /*0034*/ 	.short	0x0005
        /*0036*/ 	.short	0x0020
        /*0038*/ 	.byte	0x00, 0xf0, 0x11, 0x00


	//----- nvinfo : EIATTR_KPARAM_INFO
	.align		4
.L_7449:
        /*003c*/ 	.byte	0x04, 0x17
        /*003e*/ 	.short	(.L_7451 - .L_7450)
.L_7450:
        /*0040*/ 	.word	0x00000000
        /*0044*/ 	.short	0x0004
        /*0046*/ 	.short	0x001c
        /*0048*/ 	.byte	0x00, 0xf0, 0x11, 0x00


	//----- nvinfo : EIATTR_KPARAM_INFO
	.align		4
.L_7451:
        /*004c*/ 	.byte	0x04, 0x17
        /*004e*/ 	.short	(.L_7453 - .L_7452)
.L_7452:
        /*0050*/ 	.word	0x00000000
        /*0054*/ 	.short	0x0003
        /*0056*/ 	.short	0x0018
        /*0058*/ 	.byte	0x00, 0xf0, 0x11, 0x00


	//----- nvinfo : EIATTR_KPARAM_INFO
	.align		4
.L_7453:
        /*005c*/ 	.byte	0x04, 0x17
        /*005e*/ 	.short	(.L_7455 - .L_7454)
.L_7454:
        /*0060*/ 	.word	0x00000000
        /*0064*/ 	.short	0x0002
        /*0066*/ 	.short	0x0010
        /*0068*/ 	.byte	0x00, 0xf0, 0x21, 0x00


	//----- nvinfo : EIATTR_KPARAM_INFO
	.align		4
.L_7455:
        /*006c*/ 	.byte	0x04, 0x17
        /*006e*/ 	.short	(.L_7457 - .L_7456)
.L_7456:
        /*0070*/ 	.word	0x00000000
        /*0074*/ 	.short	0x0001
        /*0076*/ 	.short	0x0008
        /*0078*/ 	.byte	0x00, 0xf0, 0x21, 0x00


	//----- nvinfo : EIATTR_KPARAM_INFO
	.align		4
.L_7457:
        /*007c*/ 	.byte	0x04, 0x17
        /*007e*/ 	.short	(.L_7459 - .L_7458)
.L_7458:
        /*0080*/ 	.word	0x00000000
        /*0084*/ 	.short	0x0000
        /*0086*/ 	.short	0x0000
        /*0088*/ 	.byte	0x00, 0xf0, 0x21, 0x00


	//----- nvinfo : EIATTR_MAXREG_COUNT
	.align		4
.L_7459:
        /*008c*/ 	.byte	0x03, 0x1b
        /*008e*/ 	.short	0x00ff


	//----- nvinfo : EIATTR_MERCURY_ISA_VERSION
	.align		4
        /*0090*/ 	.byte	0x03, 0x5f
        /*0092*/ 	.short	0x0000


	//----- nvinfo : EIATTR_COOP_GROUP_MASK_REGIDS
	.align		4
        /*0094*/ 	.byte	0x04, 0x29
        /*0096*/ 	.short	(.L_7461 - .L_7460)


	//   ....[0]....
.L_7460:
        /*0098*/ 	.word	0xffffffff


	//   ....[1]....
        /*009c*/ 	.word	0xffffffff


	//   ....[2]....
        /*00a0*/ 	.word	0xffffffff


	//   ....[3]....
        /*00a4*/ 	.word	0xffffffff


	//   ....[4]....
        /*00a8*/ 	.word	0xffffffff


	//   ....[5]....
        /*00ac*/ 	.word	0xffffffff


	//   ....[6]....
        /*00b0*/ 	.word	0xffffffff


	//   ....[7]....
        /*00b4*/ 	.word	0xffffffff


	//   ....[8]....
        /*00b8*/ 	.word	0xffffffff


	//   ....[9]....
        /*00bc*/ 	.word	0xffffffff


	//   ....[10]....
        /*00c0*/ 	.word	0xffffffff


	//   ....[11]....
        /*00c4*/ 	.word	0xffffffff


	//----- nvinfo : EIATTR_COOP_GROUP_INSTR_OFFSETS
	.align		4
.L_7461:
        /*00c8*/ 	.byte	0x04, 0x28
        /*00ca*/ 	.short	(.L_7463 - .L_7462)


	//   ....[0]....
.L_7462:
        /*00cc*/ 	.word	0x000002c0


	//   ....[1]....
        /*00d0*/ 	.word	0x000002d0


	//   ....[2]....
        /*00d4*/ 	.word	0x000002e0


	//   ....[3]....
        /*00d8*/ 	.word	0x000002f0


	//   ....[4]....
        /*00dc*/ 	.word	0x00000320


	//   ....[5]....
        /*00e0*/ 	.word	0x00000330


	//   ....[6]....
        /*00e4*/ 	.word	0x00000340


	//   ....[7]....
        /*00e8*/ 	.word	0x00000350


	//   ....[8]....
        /*00ec*/ 	.word	0x00000380


	//   ....[9]....
        /*00f0*/ 	.word	0x00000390


	//   ....[10]....
        /*00f4*/ 	.word	0x000003a0


	//   ....[11]....
        /*00f8*/ 	.word	0x000003b0


	//----- nvinfo : EIATTR_EXIT_INSTR_OFFSETS
	.align		4
.L_7463:
        /*00fc*/ 	.byte	0x04, 0x1c
        /*00fe*/ 	.short	(.L_7465 - .L_7464)


	//   ....[0]....
.L_7464:
        /*0100*/ 	.word	0x000003c0


	//   ....[1]....
        /*0104*/ 	.word	0x00000440


	//   ....[2]....
        /*0108*/ 	.word	0x00000450


	//   ....[3]....
        /*010c*/ 	.word	0x000004e0
.L_7465:


//--------------------- .nv.info._ZN43_GLOBAL__N__9ae7fba5_10_SoftMax_cu_9f978f6321softmax_warp_backwardIdddLi2ELb0ELb0EEEvPT0_PKT_S5_iiiPKb --------------------------
	.section	.nv.info._ZN43_GLOBAL__N__9ae7fba5_10_SoftMax_cu_9f978f6321softmax_warp_backwardIdddLi2ELb0ELb0EEEvPT0_PKT_S5_iiiPKb,"",@"SHT_CUDA_INFO"
	.sectionflags	@""
	.align	4


	//----- nvinfo : EIATTR_CUDA_API_VERSION
	.align		4
        /*0000*/ 	.byte	0x04, 0x37
        /*0002*/ 	.short	(.L_7467 - .L_7466)
.L_7466:
        /*0004*/ 	.word	0x00000082


	//----- nvinfo : EIATTR_SW2861232_WAR
	.align		4
.L_7467:
        /*0008*/ 	.byte	0x01, 0x35
	.zero		2


	//----- nvinfo : EIATTR_PARAM_CBANK
	.align		4
        /*000c*/ 	.byte	0x04, 0x0a
        /*000e*/ 	.short	(.L_7469 - .L_7468)
	.align		4
.L_7468:
        /*0010*/ 	.word	index@(.nv.constant0._ZN43_GLOBAL__N__9ae7fba5_10_SoftMax_cu_9f978f6321softmax_warp_backwardIdddLi2ELb0ELb0EEEvPT0_PKT_S5_iiiPKb)
        /*0014*/ 	.short	0x0160
        /*0016*/ 	.short	0x0030


	//----- nvinfo : EIATTR_CBANK_PARAM_SIZE
	.align		4
.L_7469:
        /*0018*/ 	.byte	0x03, 0x19
        /*001a*/ 	.short	0x0030


	//----- nvinfo : EIATTR_KPARAM_INFO
	.align		4
        /*001c*/ 	.byte	0x04, 0x17
        /*001e*/ 	.short	(.L_7471 - .L_7470)
.L_7470:
        /*0020*/ 	.word	0x00000000
        /*0024*/ 	.short	0x0006
        /*0026*/ 	.short	0x0028
        /*0028*/ 	.byte	0x00, 0xf0, 0x21, 0x00


	//----- nvinfo : EIATTR_KPARAM_INFO
	.align		4
.L_7471:
        /*002c*/ 	.byte	0x04, 0x17
        /*002e*/ 	.short	(.L_7473 - .L_7472)
.L_7472:
        /*0030*/ 	.word	0x00000000
        /*0034*/ 	.short	0x0005
        /*0036*/ 	.short	0x0020
        /*0038*/ 	.byte	0x00, 0xf0, 0x11, 0x00


	//----- nvinfo : EIATTR_KPARAM_INFO
	.align		4
.L_7473:
        /*003c*/ 	.byte	0x04, 0x17
        /*003e*/ 	.short	(.L_7475 - .L_7474)
.L_7474:
        /*0040*/ 	.word	0x00000000
        /*0044*/ 	.short	0x0004
        /*0046*/ 	.short	0x001c
        /*0048*/ 	.byte	0x00, 0xf0, 0x11, 0x00


	//----- nvinfo : EIATTR_KPARAM_INFO
	.align		4
.L_7475:
        /*004c*/ 	.byte	0x04, 0x17
        /*004e*/ 	.short	(.L_7477 - .L_7476)
.L_7476:
        /*0050*/ 	.word	0x00000000
        /*0054*/ 	.short	0x0003
        /*0056*/ 	.short	0x0018
        /*0058*/ 	.byte	0x00, 0xf0, 0x11, 0x00


	//----- nvinfo : EIATTR_KPARAM_INFO
	.align		4
.L_7477:
        /*005c*/ 	.byte	0x04, 0x17
        /*005e*/ 	.short	(.L_7479 - .L_7478)
.L_7478:
        /*0060*/ 	.word	0x00000000
        /*0064*/ 	.short	0x0002
        /*0066*/ 	.short	0x0010
        /*0068*/ 	.byte	0x00, 0xf0, 0x21, 0x00


	//----- nvinfo : EIATTR_KPARAM_INFO
	.align		4
.L_7479:
        /*006c*/ 	.byte	0x04, 0x17
        /*006e*/ 	.short	(.L_7481 - .L_7480)
.L_7480:
        /*0070*/ 	.word	0x00000000
        /*0074*/ 	.short	0x0001
        /*0076*/ 	.short	0x0008
        /*0078*/ 	.byte	0x00, 0xf0, 0x21, 0x00


	//----- nvinfo : EIATTR_KPARAM_INFO
	.align		4
.L_7481:
        /*007c*/ 	.byte	0x04, 0x17
        /*007e*/ 	.short	(.L_7483 - .L_7482)
.L_7482:
        /*0080*/ 	.word	0x00000000
        /*0084*/ 	.short	0x0000
        /*0086*/ 	.short	0x0000
        /*0088*/ 	.byte	0x00, 0xf0, 0x21, 0x00


	//----- nvinfo : EIATTR_MAXREG_COUNT
	.align		4
.L_7483:
        /*008c*/ 	.byte	0x03, 0x1b
        /*008e*/ 	.short	0x00ff


	//----- nvinfo : EIATTR_MERCURY_ISA_VERSION
	.align		4
        /*0090*/ 	.byte	0x03, 0x5f
        /*0092*/ 	.short	0x0000


	//----- nvinfo : EIATTR_COOP_GROUP_MASK_REGIDS
	.align		4
        /*0094*/ 	.byte	0x04, 0x29
        /*0096*/ 	.short	(.L_7485 - .L_7484)


	//   ....[0]....
.L_7484:
        /*0098*/ 	.word	0xffffffff


	//   ....[1]....
        /*009c*/ 	.word	0xffffffff


	//   ....[2]....
        /*00a0*/ 	.word	0xffffffff


	//   ....[3]....
        /*00a4*/ 	.word	0xffffffff


	//   ....[4]....
        /*00a8*/ 	.word	0xffffffff


	//   ....[5]....
        /*00ac*/ 	.word	0xffffffff


	//   ....[6]....
        /*00b0*/ 	.word	0xffffffff


	//   ....[7]....
        /*00b4*/ 	.word	0xffffffff


	//----- nvinfo : EIATTR_COOP_GROUP_INSTR_OFFSETS
	.align		4
.L_7485:
        /*00b8*/ 	.byte	0x04, 0x28
        /*00ba*/ 	.short	(.L_7487 - .L_7486)


	//   ....[0]....
.L_7486:
        /*00bc*/ 	.word	0x000002c0


	//   ....[1]....
        /*00c0*/ 	.word	0x000002d0


	//   ....[2]....
        /*00c4*/ 	.word	0x000002e0


	//   ....[3]....
        /*00c8*/ 	.word	0x000002f0


	//   ....[4]....
        /*00cc*/ 	.word	0x00000310


	//   ....[5]....
        /*00d0*/ 	.word	0x00000330


	//   ....[6]....
        /*00d4*/ 	.word	0x00000340


	//   ....[7]....
        /*00d8*/ 	.word	0x00000350


	//----- nvinfo : EIATTR_EXIT_INSTR_OFFSETS
	.align		4
.L_7487:
        /*00dc*/ 	.byte	0x04, 0x1c
        /*00de*/ 	.short	(.L_7489 - .L_7488)


	//   ....[0]....
.L_7488:
        /*00e0*/ 	.word	0x00000360


	//   ....[1]....
        /*00e4*/ 	.word	0x000003e0


	//   ....[2]....
        /*00e8*/ 	.word	0x000003f0


	//   ....[3]....
        /*00ec*/ 	.word	0x00000480
.L_7489:


//--------------------- .nv.info._ZN43_GLOBAL__N__9ae7fba5_10_SoftMax_cu_9f978f6321softmax_warp_backwardIdddLi1ELb0ELb0EEEvPT0_PKT_S5_iiiPKb --------------------------
	.section	.nv.info._ZN43_GLOBAL__N__9ae7fba5_10_SoftMax_cu_9f978f6321softmax_warp_backwardIdddLi1ELb0ELb0EEEvPT0_PKT_S5_iiiPKb,"",@"SHT_CUDA_INFO"
	.sectionflags	@""
	.align	4


	//----- nvinfo : EIATTR_CUDA_API_VERSION
	.align		4
        /*0000*/ 	.byte	0x04, 0x37
        /*0002*/ 	.short	(.L_7491 - .L_7490)
.L_7490:
        /*0004*/ 	.word	0x00000082


	//----- nvinfo : EIATTR_SW2861232_WAR
	.align		4
.L_7491:
        /*0008*/ 	.byte	0x01, 0x35
	.zero		2


	//----- nvinfo : EIATTR_PARAM_CBANK
	.align		4
        /*000c*/ 	.byte	0x04, 0x0a
        /*000e*/ 	.short	(.L_7493 - .L_7492)
	.align		4
.L_7492:
        /*0010*/ 	.word	index@(.nv.constant0._ZN43_GLOBAL__N__9ae7fba5_10_SoftMax_cu_9f978f6321softmax_warp_backwardIdddLi1ELb0ELb0EEEvPT0_PKT_S5_iiiPKb)
        /*0014*/ 	.short	0x0160
        /*0016*/ 	.short	0x0030


	//----- nvinfo : EIATTR_CBANK_PARAM_SIZE
	.align		4
.L_7493:
        /*0018*/ 	.byte	0x03, 0x19
        /*001a*/ 	.short	0x0030


	//----- nvinfo : EIATTR_KPARAM_INFO
	.align		4
        /*001c*/ 	.byte	0x04, 0x17
        /*001e*/ 	.short	(.L_7495 - .L_7494)
.L_7494:
        /*0020*/ 	.word	0x00000000
        /*0024*/ 	.short	0x0006
        /*0026*/ 	.short	0x0028
        /*0028*/ 	.byte	0x00, 0xf0, 0x21, 0x00


	//----- nvinfo : EIATTR_KPARAM_INFO
	.align		4
.L_7495:
        /*002c*/ 	.byte	0x04, 0x17
        /*002e*/ 	.short	(.L_7497 - .L_7496)
.L_7496:
        /*0030*/ 	.word	0x00000000
        /*0034*/ 	.short	0x0005
        /*0036*/ 	.short	0x0020
        /*0038*/ 	.byte	0x00, 0xf0, 0x11, 0x00


	//----- nvinfo : EIATTR_KPARAM_INFO
	.align		4
.L_7497:
        /*003c*/ 	.byte	0x04, 0x17
        /*003e*/ 	.short	(.L_7499 - .L_7498)
.L_7498:
        /*0040*/ 	.word	0x00000000
        /*0044*/ 	.short	0x0004
        /*0046*/ 	.short	0x001c
        /*0048*/ 	.byte	0x00, 0xf0, 0x11, 0x00


	//----- nvinfo : EIATTR_KPARAM_INFO
	.align		4
.L_7499:
        /*004c*/ 	.byte	0x04, 0x17
        /*004e*/ 	.short	(.L_7501 - .L_7500)
.L_7500:
        /*0050*/ 	.word	0x00000000
        /*0054*/ 	.short	0x0003
        /*0056*/ 	.short	0x0018
        /*0058*/ 	.byte	0x00, 0xf0, 0x11, 0x00


	//----- nvinfo : EIATTR_KPARAM_INFO
	.align		4
.L_7501:
        /*005c*/ 	.byte	0x04, 0x17
        /*005e*/ 	.short	(.L_7503 - .L_7502)
.L_7502:
        /*0060*/ 	.word	0x00000000
        /*0064*/ 	.short	0x0002
        /*0066*/ 	.short	0x0010
        /*0068*/ 	.byte	0x00, 0xf0, 0x21, 0x00


	//----- nvinfo : EIATTR_KPARAM_INFO
	.align		4
.L_7503:
        /*006c*/ 	.byte	0x04, 0x17
        /*006e*/ 	.short	(.L_7505 - .L_7504)
.L_7504:
        /*0070*/ 	.word	0x00000000
        /*0074*/ 	.short	0x0001
        /*0076*/ 	.short	0x0008
        /*0078*/ 	.byte	0x00, 0xf0, 0x21, 0x00


	//----- nvinfo : EIATTR_KPARAM_INFO
	.align		4
.L_7505:
        /*007c*/ 	.byte	0x04, 0x17
        /*007e*/ 	.short	(.L_7507 - .L_7506)
.L_7506:
        /*0080*/ 	.word	0x00000000
        /*0084*/ 	.short	0x0000
        /*0086*/ 	.short	0x0000
        /*0088*/ 	.byte	0x00, 0xf0, 0x21, 0x00


	//----- nvinfo : EIATTR_MAXREG_COUNT
	.align		4
.L_7507:
        /*008c*/ 	.byte	0x03, 0x1b
        /*008e*/ 	.short	0x00ff


	//----- nvinfo : EIATTR_MERCURY_ISA_VERSION
	.align		4
        /*0090*/ 	.byte	0x03, 0x5f
        /*0092*/ 	.short	0x0000


	//----- nvinfo : EIATTR_COOP_GROUP_MASK_REGIDS
	.align		4
        /*0094*/ 	.byte	0x04, 0x29
        /*0096*/ 	.short	(.L_7509 - .L_7508)


	//   ....[0]....
.L_7508:
        /*0098*/ 	.word	0xffffffff


	//   ....[1]....
        /*009c*/ 	.word	0xffffffff


	//   ....[2]....
        /*00a0*/ 	.word	0xffffffff


	//   ....[3]....
        /*00a4*/ 	.word	0xffffffff


	//----- nvinfo : EIATTR_COOP_GROUP_INSTR_OFFSETS
	.align		4
.L_7509:
        /*00a8*/ 	.byte	0x04, 0x28
        /*00aa*/ 	.short	(.L_7511 - .L_7510)


	//   ....[0]....
.L_7510:
        /*00ac*/ 	.word	0x000002c0


	//   ....[1]....
        /*00b0*/ 	.word	0x000002d0


	//   ....[2]....
        /*00b4*/ 	.word	0x000002e0


	//   ....[3]....
        /*00b8*/ 	.word	0x000002f0


	//----- nvinfo : EIATTR_EXIT_INSTR_OFFSETS
	.align		4
.L_7511:
        /*00bc*/ 	.byte	0x04, 0x1c
        /*00be*/ 	.short	(.L_7513 - .L_7512)


	//   ....[0]....
.L_7512:
        /*00c0*/ 	.word	0x00000300


	//   ....[1]....
        /*00c4*/ 	.word	0x00000380


	//   ....[2]....
        /*00c8*/ 	.word	0x00000390


	//   ....[3]....
        /*00cc*/ 	.word	0x00000420
.L_7513:


//--------------------- .nv.info._ZN43_GLOBAL__N__9ae7fba5_10_SoftMax_cu_9f978f6321softmax_warp_backwardIdddLi0ELb0ELb0EEEvPT0_PKT_S5_iiiPKb --------------------------
	.section	.nv.info._ZN43_GLOBAL__N__9ae7fba5_10_SoftMax_cu_9f978f6321softmax_warp_backwardIdddLi0ELb0ELb0EEEvPT0_PKT_S5_iiiPKb,"",@"SHT_CUDA_INFO"
	.sectionflags	@""
	.align	4


	//----- nvinfo : EIATTR_CUDA_API_VERSION
	.align		4
        /*0000*/ 	.byte	0x04, 0x37
        /*0002*/ 	.short	(.L_7515 - .L_7514)
.L_7514:
        /*0004*/ 	.word	0x00000082


	//----- nvinfo : EIATTR_SW2861232_WAR
	.align		4
.L_7515:
        /*0008*/ 	.byte	0x01, 0x35
	.zero		2


	//----- nvinfo : EIATTR_PARAM_CBANK
	.align		4
        /*000c*/ 	.byte	0x04, 0x0a
        /*000e*/ 	.short	(.L_7517 - .L_7516)
	.align		4
.L_7516:
        /*0010*/ 	.word	index@(.nv.constant0._ZN43_GLOBAL__N__9ae7fba5_10_SoftMax_cu_9f978f6321softmax_warp_backwardIdddLi0ELb0ELb0EEEvPT0_PKT_S5_iiiPKb)
        /*0014*/ 	.short	0x0160
        /*0016*/ 	.short	0x0030


	//----- nvinfo : EIATTR_CBANK_PARAM_SIZE
	.align		4
.L_7517:
        /*0018*/ 	.byte	0x03, 0x19
        /*001a*/ 	.short	0x0030


	//----- nvinfo : EIATTR_KPARAM_INFO
	.align		4
        /*001c*/ 	.byte	0x04, 0x17
        /*001e*/ 	.short	(.L_7519 - .L_7518)
.L_7518:
        /*0020*/ 	.word	0x00000000
        /*0024*/ 	.short	0x0006
        /*0026*/ 	.short	0x0028
        /*0028*/ 	.byte	0x00, 0xf0, 0x21, 0x00


	//----- nvinfo : EIATTR_KPARAM_INFO
	.align		4
.L_7519:
        /*002c*/ 	.byte	0x04, 0x17
        /*002e*/ 	.short	(.L_7521 - .L_7520)
.L_7520:
        /*0030*/ 	.word	0x00000000
        /*0034*/ 	.short	0x0005
        /*0036*/ 	.short	0x0020
        /*0038*/ 	.byte	0x00, 0xf0, 0x11, 0x00


	//----- nvinfo : EIATTR_KPARAM_INFO
	.align		4
.L_7521:
        /*003c*/ 	.byte	0x04, 0x17
        /*003e*/ 	.short	(.L_7523 - .L_7522)
.L_7522:
        /*0040*/ 	.word	0x00000000
        /*0044*/ 	.short	0x0004
        /*0046*/ 	.short	0x001c
        /*0048*/ 	.byte	0x00, 0xf0, 0x11, 0x00


	//----- nvinfo : EIATTR_KPARAM_INFO
	.align		4
.L_7523:
        /*004c*/ 	.byte	0x04, 0x17
        /*004e*/ 	.short	(.L_7525 - .L_7524)
.L_7524:
        /*0050*/ 	.word	0x00000000
        /*0054*/ 	.short	0x0003
        /*0056*/ 	.short	0x0018
        /*0058*/ 	.byte	0x00, 0xf0, 0x11, 0x00


	//----- nvinfo : EIATTR_KPARAM_INFO
	.align		4
.L_7525:
        /*005c*/ 	.byte	0x04, 0x17
        /*005e*/ 	.short	(.L_7527 - .L_7526)
.L_7526:
        /*0060*/ 	.word	0x00000000
        /*0064*/ 	.short	0x0002
        /*0066*/ 	.short	0x0010
        /*0068*/ 	.byte	0x00, 0xf0, 0x21, 0x00


	//----- nvinfo : EIATTR_KPARAM_INFO
	.align		4
.L_7527:
        /*006c*/ 	.byte	0x04, 0x17
        /*006e*/ 	.short	(.L_7529 - .L_7528)
.L_7528:
        /*0070*/ 	.word	0x00000000
        /*0074*/ 	.short	0x0001
        /*0076*/ 	.short	0x0008
        /*0078*/ 	.byte	0x00, 0xf0, 0x21, 0x00


	//----- nvinfo : EIATTR_KPARAM_INFO
	.align		4
.L_7529:
        /*007c*/ 	.byte	0x04, 0x17
        /*007e*/ 	.short	(.L_7531 - .L_7530)
.L_7530:
        /*0080*/ 	.word	0x00000000
        /*0084*/ 	.short	0x0000
        /*0086*/ 	.short	0x0000
        /*0088*/ 	.byte	0x00, 0xf0, 0x21, 0x00


	//----- nvinfo : EIATTR_MAXREG_COUNT
	.align		4
.L_7531:
        /*008c*/ 	.byte	0x03, 0x1b
        /*008e*/ 	.short	0x00ff


	//----- nvinfo : EIATTR_MERCURY_ISA_VERSION
	.align		4
        /*0090*/ 	.byte	0x03, 0x5f
        /*0092*/ 	.short	0x0000


	//----- nvinfo : EIATTR_EXIT_INSTR_OFFSETS
	.align		4
        /*0094*/ 	.byte	0x04, 0x1c
        /*0096*/ 	.short	(.L_7533 - .L_7532)


	//   ....[0]....
.L_7532:
        /*0098*/ 	.word	0x00000260


	//   ....[1]....
        /*009c*/ 	.word	0x00000270


	//   ....[2]....
        /*00a0*/ 	.word	0x000002e0


	//   ....[3]....
        /*00a4*/ 	.word	0x00000330
.L_7533:


//--------------------- .nv.info._ZN43_GLOBAL__N__9ae7fba5_10_SoftMax_cu_9f978f6320softmax_warp_forwardIN3c108BFloat16EffLi11ELb0ELb0EEEvPT0_PKT_iiiPKbib --------------------------
	.section	.nv.info._ZN43_GLOBAL__N__9ae7fba5_10_SoftMax_cu_9f978f6320softmax_warp_forwardIN3c108BFloat16EffLi11ELb0ELb0EEEvPT0_PKT_iiiPKbib,"",@"SHT_CUDA_INFO"
	.sectionflags	@""
	.align	4


	//----- nvinfo : EIATTR_CUDA_API_VERSION
	.align		4
        /*0000*/ 	.byte	0x04, 0x37
        /*0002*/ 	.short	(.L_7535 - .L_7534)
.L_7534:
        /*0004*/ 	.word	0x00000082


	//----- nvinfo : EIATTR_SW2861232_WAR
	.align		4
.L_7535:
        /*0008*/ 	.byte	0x01, 0x35
	.zero		2


	//----- nvinfo : EIATTR_PARAM_CBANK
	.align		4
        /*000c*/ 	.byte	0x04, 0x0a
        /*000e*/ 	.short	(.L_7537 - .L_7536)
	.align		4
.L_7536:
        /*0010*/ 	.word	index@(.nv.constant0._ZN43_GLOBAL__N__9ae7fba5_10_SoftMax_cu_9f978f6320softmax_warp_forwardIN3c108BFloat16EffLi11ELb0ELb0EEEvPT0_PKT_iiiPKbib)
        /*0014*/ 	.short	0x0160
        /*0016*/ 	.short	0x002d


	//----- nvinfo : EIATTR_CBANK_PARAM_SIZE
	.align		4
.L_7537:
        /*0018*/ 	.byte	0x03, 0x19
        /*001a*/ 	.short	0x002d


	//----- nvinfo : EIATTR_KPARAM_INFO
	.align		4
        /*001c*/ 	.byte	0x04, 0x17
        /*001e*/ 	.short	(.L_7539 - .L_7538)
.L_7538:
        /*0020*/ 	.word	0x00000000
        /*0024*/ 	.short	0x0007
        /*0026*/ 	.short	0x002c
        /*0028*/ 	.byte	0x00, 0xf0, 0x05, 0x00


	//----- nvinfo : EIATTR_KPARAM_INFO
	.align		4
.L_7539:
        /*002c*/ 	.byte	0x04, 0x17
        /*002e*/ 	.short	(.L_7541 - .L_7540)
.L_7540:
        /*0030*/ 	.word	0x00000000
        /*0034*/ 	.short	0x0006
        /*0036*/ 	.short	0x0028
        /*0038*/ 	.byte	0x00, 0xf0, 0x11, 0x00


	//----- nvinfo : EIATTR_KPARAM_INFO
	.align		4
.L_7541:
        /*003c*/ 	.byte	0x04, 0x17
        /*003e*/ 	.short	(.L_7543 - .L_7542)
.L_7542:
        /*0040*/ 	.word	0x00000000
        /*0044*/ 	.short	0x0005
        /*0046*/ 	.short	0x0020
        /*0048*/ 	.byte	0x00, 0xf0, 0x21, 0x00


	//----- nvinfo : EIATTR_KPARAM_INFO
	.align		4
.L_7543:
        /*004c*/ 	.byte	0x04, 0x17
        /*004e*/ 	.short	(.L_7545 - .L_7544)
.L_7544:
        /*0050*/ 	.word	0x00000000
        /*0054*/ 	.short	0x0004
        /*0056*/ 	.short	0x0018
        /*0058*/ 	.byte	0x00, 0xf0, 0x11, 0x00


	//----- nvinfo : EIATTR_KPARAM_INFO
	.align		4
.L_7545:
        /*005c*/ 	.byte	0x04, 0x17
        /*005e*/ 	.short	(.L_7547 - .L_7546)
.L_7546:
        /*0060*/ 	.word	0x00000000
        /*0064*/ 	.short	0x0003
        /*0066*/ 	.short	0x0014
        /*0068*/ 	.byte	0x00, 0xf0, 0x11, 0x00


	//----- nvinfo : EIATTR_KPARAM_INFO
	.align		4
.L_7547:
        /*006c*/ 	.byte	0x04, 0x17
        /*006e*/ 	.short	(.L_7549 - .L_7548)
.L_7548:
        /*0070*/ 	.word	0x00000000
        /*0074*/ 	.short	0x0002
        /*0076*/ 	.short	0x0010
        /*0078*/ 	.byte	0x00, 0xf0, 0x11, 0x00


	//----- nvinfo : EIATTR_KPARAM_INFO
	.align		4
.L_7549:
        /*007c*/ 	.byte	0x04, 0x17
        /*007e*/ 	.short	(.L_7551 - .L_7550)
.L_7550:
        /*0080*/ 	.word	0x00000000
        /*0084*/ 	.short	0x0001
        /*0086*/ 	.short	0x0008
        /*0088*/ 	.byte	0x00, 0xf0, 0x21, 0x00


	//----- nvinfo : EIATTR_KPARAM_INFO
	.align		4
.L_7551:
        /*008c*/ 	.byte	0x04, 0x17
        /*008e*/ 	.short	(.L_7553 - .L_7552)
.L_7552:
        /*0090*/ 	.word	0x00000000
        /*0094*/ 	.short	0x0000
        /*0096*/ 	.short	0x0000
        /*0098*/ 	.byte	0x00, 0xf0, 0x21, 0x00


	//----- nvinfo : EIATTR_MAXREG_COUNT
	.align		4
.L_7553:
        /*009c*/ 	.byte	0x03, 0x1b
        /*009e*/ 	.short	0x00ff


	//----- nvinfo : EIATTR_MERCURY_ISA_VERSION
	.align		4
        /*00a0*/ 	.byte	0x03, 0x5f
        /*00a2*/ 	.short	0x0000


	//----- nvinfo : EIATTR_COOP_GROUP_MASK_REGIDS
	.align		4
        /*00a4*/ 	.byte	0x04, 0x29
        /*00a6*/ 	.short	(.L_7555 - .L_7554)


	//   ....[0]....
.L_7554:
        /*00a8*/ 	.word	0xffffffff


	//   ....[1]....
        /*00ac*/ 	.word	0xffffffff


	//   ....[2]....
        /*00b0*/ 	.word	0xffffffff


	//   ....[3]....
        /*00b4*/ 	.word	0xffffffff


	//   ....[4]....
        /*00b8*/ 	.word	0xffffffff


	//   ....[5]....
        /*00bc*/ 	.word	0xffffffff


	//   ....[6]....
        /*00c0*/ 	.word	0xffffffff


	//   ....[7]....
        /*00c4*/ 	.word	0xffffffff


	//   ....[8]....
        /*00c8*/ 	.word	0xffffffff


	//   ....[9]....
        /*00cc*/ 	.word	0xffffffff


	//----- nvinfo : EIATTR_COOP_GROUP_INSTR_OFFSETS
	.align		4
.L_7555:
        /*00d0*/ 	.byte	0x04, 0x28
        /*00d2*/ 	.short	(.L_7557 - .L_7556)


	//   ....[0]....
.L_7556:
        /*00d4*/ 	.word	0x00001c90


	//   ....[1]....
        /*00d8*/ 	.word	0x00001cc0


	//   ....[2]....
        /*00dc*/ 	.word	0x00001cf0


	//   ....[3]....
        /*00e0*/ 	.word	0x00001d20


	//   ....[4]....
        /*00e4*/ 	.word	0x00001d50


	//   ....[5]....
        /*00e8*/ 	.word	0x00002d80


	//   ....[6]....
        /*00ec*/ 	.word	0x00002da0


	//   ....[7]....
        /*00f0*/ 	.word	0x00002dc0


	//   ....[8]....
        /*00f4*/ 	.word	0x00002df0


	//   ....[9]....
        /*00f8*/ 	.word	0x00002e10


	//----- nvinfo : EIATTR_EXIT_INSTR_OFFSETS
	.align		4
.L_7557:
        /*00fc*/ 	.byte	0x04, 0x1c
        /*00fe*/ 	.short	(.L_7559 - .L_7558)


	//   ....[0]....
.L_7558:
        /*0100*/ 	.word	0x00002e20


	//   ....[1]....
        /*0104*/ 	.word	0x00002e50


	//   ....[2]....
        /*0108*/ 	.word	0x00002ee0


	//   ....[3]....
        /*010c*/ 	.word	0x00002f40


	//   ....[4]....
        /*0110*/ 	.word	0x00002fa0


	//   ....[5]....
        /*0114*/ 	.word	0x00003000


	//   ....[6]....
        /*0118*/ 	.word	0x00003060


	//   ....[7]....
        /*011c*/ 	.word	0x000030c0


	//   ....[8]....
        /*0120*/ 	.word	0x00003120


	//   ....[9]....
        /*0124*/ 	.word	0x00003180


	//   ....[10]....
        /*0128*/ 	.word	0x000031e0


	//   ....[11]....
        /*012c*/ 	.word	0x00003240


	//   ....[12]....
        /*0130*/ 	.word	0x000032a0


	//   ....[13]....
        /*0134*/ 	.word	0x00003300


	//   ....[14]....
        /*0138*/ 	.word	0x00003360


	//   ....[15]....
        /*013c*/ 	.word	0x000033c0


	//   ....[16]....
        /*0140*/ 	.word	0x00003420


	//   ....[17]....
        /*0144*/ 	.word	0x00003480


	//   ....[18]....
        /*0148*/ 	.word	0x000034e0


	//   ....[19]....
        /*014c*/ 	.word	0x00003540


	//   ....[20]....
        /*0150*/ 	.word	0x000035a0


	//   ....[21]....
        /*0154*/ 	.word	0x00003600


	//   ....[22]....
        /*0158*/ 	.word	0x00003660


	//   ....[23]....
        /*015c*/ 	.word	0x000036c0


	//   ....[24]....
        /*0160*/ 	.word	0x00003720


	//   ....[25]....
        /*0164*/ 	.word	0x00003780


	//   ....[26]....
        /*0168*/ 	.word	0x000037e0


	//   ....[27]....
        /*016c*/ 	.word	0x00003840


	//   ....[28]....
        /*0170*/ 	.word	0x000038a0


	//   ....[29]....
        /*0174*/ 	.word	0x00003900


	//   ....[30]....
        /*0178*/ 	.word	0x00003960


	//   ....[31]....
        /*017c*/ 	.word	0x000039c0


	//   ....[32]....
        /*0180*/ 	.word	0x00003a20


	//   ....[33]....
        /*0184*/ 	.word	0x00003a80


	//   ....[34]....
        /*0188*/ 	.word	0x00003ae0


	//   ....[35]....
        /*018c*/ 	.word	0x00003b40


	//   ....[36]....
        /*0190*/ 	.word	0x00003ba0


	//   ....[37]....
        /*0194*/ 	.word	0x00003c00


	//   ....[38]....
        /*0198*/ 	.word	0x00003c60


	//   ....[39]....
        /*019c*/ 	.word	0x00003cc0


	//   ....[40]....
        /*01a0*/ 	.word	0x00003d20


	//   ....[41]....
        /*01a4*/ 	.word	0x00003d80


	//   ....[42]....
        /*01a8*/ 	.word	0x00003de0


	//   ....[43]....
        /*01ac*/ 	.word	0x00003e40


	//   ....[44]....
        /*01b0*/ 	.word	0x00003ea0


	//   ....[45]....
        /*01b4*/ 	.word	0x00003f00


	//   ....[46]....
        /*01b8*/ 	.word	0x00003f60


	//   ....[47]....
        /*01bc*/ 	.word	0x00003fc0


	//   ....[48]....
        /*01c0*/ 	.word	0x00004020


	//   ....[49]....
        /*01c4*/ 	.word	0x00004080


	//   ....[50]....
        /*01c8*/ 	.word	0x000040e0


	//   ....[51]....
        /*01cc*/ 	.word	0x00004140


	//   ....[52]....
        /*01d0*/ 	.word	0x000041a0


	//   ....[53]....
        /*01d4*/ 	.word	0x00004200


	//   ....[54]....
        /*01d8*/ 	.word	0x00004260


	//   ....[55]....
        /*01dc*/ 	.word	0x000042c0


	//   ....[56]....
        /*01e0*/ 	.word	0x00004320


	//   ....[57]....
        /*01e4*/ 	.word	0x00004380


	//   ....[58]....
        /*01e8*/ 	.word	0x000043e0


	//   ....[59]....
        /*01ec*/ 	.word	0x00004440


	//   ....[60]....
        /*01f0*/ 	.word	0x000044a0


	//   ....[61]....
        /*01f4*/ 	.word	0x00004500


	//   ....[62]....
        /*01f8*/ 	.word	0x00004560


	//   ....[63]....
        /*01fc*/ 	.word	0x000045c0


	//   ....[64]....
        /*0200*/ 	.word	0x00004620


	//   ....[65]....
        /*0204*/ 	.word	0x00004670
.L_7559:


//--------------------- .nv.info._ZN43_GLOBAL__N__9ae7fba5_10_SoftMax_cu_9f978f6320softmax_warp_forwardIN3c108BFloat16EffLi10ELb0ELb0EEEvPT0_PKT_iiiPKbib --------------------------
	.section	.nv.info._ZN43_GLOBAL__N__9ae7fba5_10_SoftMax_cu_9f978f6320softmax_warp_forwardIN3c108BFloat16EffLi10ELb0ELb0EEEvPT0_PKT_iiiPKbib,"",@"SHT_CUDA_INFO"
	.sectionflags	@""
	.align	4


	//----- nvinfo : EIATTR_CUDA_API_VERSION
	.align		4
        /*0000*/ 	.byte	0x04, 0x37
        /*0002*/ 	.short	(.L_7561 - .L_7560)
.L_7560:
        /*0004*/ 	.word	0x00000082


	//----- nvinfo : EIATTR_SW2861232_WAR
	.align		4
.L_7561:
        /*0008*/ 	.byte	0x01, 0x35
	.zero		2


	//----- nvinfo : EIATTR_PARAM_CBANK
	.align		4
        /*000c*/ 	.byte	0x04, 0x0a
        /*000e*/ 	.short	(.L_7563 - .L_7562)
	.align		4
.L_7562:
        /*0010*/ 	.word	index@(.nv.constant0._ZN43_GLOBAL__N__9ae7fba5_10_SoftMax_cu_9f978f6320softmax_warp_forwardIN3c108BFloat16EffLi10ELb0ELb0EEEvPT0_PKT_iiiPKbib)
        /*0014*/ 	.short	0x0160
        /*0016*/ 	.short	0x002d


	//----- nvinfo : EIATTR_CBANK_PARAM_SIZE
	.align		4
.L_7563:
        /*0018*/ 	.byte	0x03, 0x19
        /*001a*/ 	.short	0x002d


	//----- nvinfo : EIATTR_KPARAM_INFO
	.align		4
        /*001c*/ 	.byte	0x04, 0x17
        /*001e*/ 	.short	(.L_7565 - .L_7564)
.L_7564:
        /*0020*/ 	.word	0x00000000
        /*0024*/ 	.short	0x0007
        /*0026*/ 	.short	0x002c
        /*0028*/ 	.byte	0x00, 0xf0, 0x05, 0x00


	//----- nvinfo : EIATTR_KPARAM_INFO
	.align		4
.L_7565:
        /*002c*/ 	.byte	0x04, 0x17
        /*002e*/ 	.short	(.L_7567 - .L_7566)
.L_7566:
        /*0030*/ 	.word	0x00000000
        /*0034*/ 	.short	0x0006
        /*0036*/ 	.short	0x0028
        /*0038*/ 	.byte	0x00, 0xf0, 0x11, 0x00


	//----- nvinfo : EIATTR_KPARAM_INFO
	.align		4
.L_7567:
        /*003c*/ 	.byte	0x04, 0x17
        /*003e*/ 	.short	(.L_7569 - .L_7568)
.L_7568:
        /*0040*/ 	.word	0x00000000
        /*0044*/ 	.short	0x0005
        /*0046*/ 	.short	0x0020
        /*0048*/ 	.byte	0x00, 0xf0, 0x21, 0x00


	//----- nvinfo : EIATTR_KPARAM_INFO
	.align		4
.L_7569:
        /*004c*/ 	.byte	0x04, 0x17
        /*004e*/ 	.short	(.L_7571 - .L_7570)
.L_7570:
        /*0050*/ 	.word	0x00000000
        /*0054*/ 	.short	0x0004
        /*0056*/ 	.short	0x0018
        /*0058*/ 	.byte	0x00, 0xf0, 0x11, 0x00


	//----- nvinfo : EIATTR_KPARAM_INFO
	.align		4
.L_7571:
        /*005c*/ 	.byte	0x04, 0x17
        /*005e*/ 	.short	(.L_7573 - .L_7572)
.L_7572:
        /*0060*/ 	.word	0x00000000
        /*0064*/ 	.short	0x0003
        /*0066*/ 	.short	0x0014
        /*0068*/ 	.byte	0x00, 0xf0, 0x11, 0x00


	//----- nvinfo : EIATTR_KPARAM_INFO
	.align		4
.L_7573:
        /*006c*/ 	.byte	0x04, 0x17
        /*006e*/ 	.short	(.L_7575 - .L_7574)
.L_7574:
        /*0070*/ 	.word	0x00000000
        /*0074*/ 	.short	0x0002
        /*0076*/ 	.short	0x0010
        /*0078*/ 	.byte	0x00, 0xf0, 0x11, 0x00


	//----- nvinfo : EIATTR_KPARAM_INFO
	.align		4
.L_7575:
        /*007c*/ 	.byte	0x04, 0x17
        /*007e*/ 	.short	(.L_7577 - .L_7576)
.L_7576:
        /*0080*/ 	.word	0x00000000
        /*0084*/ 	.short	0x0001
        /*0086*/ 	.short	0x0008
        /*0088*/ 	.byte	0x00, 0xf0, 0x21, 0x00


	//----- nvinfo : EIATTR_KPARAM_INFO
	.align		4
.L_7577:
        /*008c*/ 	.byte	0x04, 0x17
        /*008e*/ 	.short	(.L_7579 - .L_7578)
.L_7578:
        /*0090*/ 	.word	0x00000000
        /*0094*/ 	.short	0x0000
        /*0096*/ 	.short	0x0000
        /*0098*/ 	.byte	0x00, 0xf0, 0x21, 0x00


	//----- nvinfo : EIATTR_MAXREG_COUNT
	.align		4
.L_7579:
        /*009c*/ 	.byte	0x03, 0x1b
        /*009e*/ 	.short	0x00ff


	//----- nvinfo : EIATTR_MERCURY_ISA_VERSION
	.align		4
        /*00a0*/ 	.byte	0x03, 0x5f
        /*00a2*/ 	.short	0x0000


	//----- nvinfo : EIATTR_COOP_GROUP_MASK_REGIDS
	.align		4
        /*00a4*/ 	.byte	0x04, 0x29
        /*00a6*/ 	.short	(.L_7581 - .L_7580)


	//   ....[0]....
.L_7580:
        /*00a8*/ 	.word	0xffffffff


	//   ....[1]....
        /*00ac*/ 	.word	0xffffffff


	//   ....[2]....
        /*00b0*/ 	.word	0xffffffff


	//   ....[3]....
        /*00b4*/ 	.word	0xffffffff


	//   ....[4]....
        /*00b8*/ 	.word	0xffffffff


	//   ....[5]....
        /*00bc*/ 	.word	0xffffffff


	//   ....[6]....
        /*00c0*/ 	.word	0xffffffff


	//   ....[7]....
        /*00c4*/ 	.word	0xffffffff


	//   ....[8]....
        /*00c8*/ 	.word	0xffffffff


	//   ....[9]....
        /*00cc*/ 	.word	0xffffffff


	//----- nvinfo : EIATTR_COOP_GROUP_INSTR_OFFSETS
	.align		4
.L_7581:
        /*00d0*/ 	.byte	0x04, 0x28
        /*00d2*/ 	.short	(.L_7583 - .L_7582)


	//   ....[0]....
.L_7582:
        /*00d4*/ 	.word	0x00000ea0


	//   ....[1]....
        /*00d8*/ 	.word	0x00000ed0


	//   ....[2]....
        /*00dc*/ 	.word	0x00000f00


	//   ....[3]....
        /*00e0*/ 	.word	0x00000f30


	//   ....[4]....
        /*00e4*/ 	.word	0x00000f60


	//   ....[5]....
        /*00e8*/ 	.word	0x00001790


	//   ....[6]....
        /*00ec*/ 	.word	0x000017b0


	//   ....[7]....
        /*00f0*/ 	.word	0x000017d0


	//   ....[8]....
        /*00f4*/ 	.word	0x000017f0


	//   ....[9]....
        /*00f8*/ 	.word	0x00001810


	//----- nvinfo : EIATTR_EXIT_INSTR_OFFSETS
	.align		4
.L_7583:
        /*00fc*/ 	.byte	0x04, 0x1c
        /*00fe*/ 	.short	(.L_7585 - .L_7584)


	//   ....[0]....
.L_7584:
        /*0100*/ 	.word	0x00001830


	//   ....[1]....
        /*0104*/ 	.word	0x00001850


	//   ....[2]....
        /*0108*/ 	.word	0x000018f0


	//   ....[3]....
        /*010c*/ 	.word	0x00001950


	//   ....[4]....
        /*0110*/ 	.word	0x000019b0


	//   ....[5]....
        /*0114*/ 	.word	0x00001a10


	//   ....[6]....
        /*0118*/ 	.word	0x00001a70


	//   ....[7]....
        /*011c*/ 	.word	0x00001ad0


	//   ....[8]....
        /*0120*/ 	.word	0x00001b30


	//   ....[9]....
        /*0124*/ 	.word	0x00001b90


	//   ....[10]....
        /*0128*/ 	.word	0x00001bf0


	//   ....[11]....
        /*012c*/ 	.word	0x00001c50


	//   ....[12]....
        /*0130*/ 	.word	0x00001cb0


	//   ....[13]....
        /*0134*/ 	.word	0x00001d10


	//   ....[14]....
        /*0138*/ 	.word	0x00001d70


	//   ....[15]....
        /*013c*/ 	.word	0x00001dd0


	//   ....[16]....
        /*0140*/ 	.word	0x00001e30


	//   ....[17]....
        /*0144*/ 	.word	0x00001e90


	//   ....[18]....
        /*0148*/ 	.word	0x00001ef0


	//   ....[19]....
        /*014c*/ 	.word	0x00001f50


	//   ....[20]....
        /*0150*/ 	.word	0x00001fb0


	//   ....[21]....
        /*0154*/ 	.word	0x00002010


	//   ....[22]....
        /*0158*/ 	.word	0x00002070


	//   ....[23]....
        /*015c*/ 	.word	0x000020d0


	//   ....[24]....
        /*0160*/ 	.word	0x00002130


	//   ....[25]....
        /*0164*/ 	.word	0x00002190


	//   ....[26]....
        /*0168*/ 	.word	0x000021f0


	//   ....[27]....
        /*016c*/ 	.word	0x00002250


	//   ....[28]....
        /*0170*/ 	.word	0x000022b0


	//   ....[29]....
        /*0174*/ 	.word	0x00002310


	//   ....[30]....
        /*0178*/ 	.word	0x00002370


	//   ....[31]....
        /*017c*/ 	.word	0x000023d0


	//   ....[32]....
        /*0180*/ 	.word	0x00002430


	//   ....[33]....
        /*0184*/ 	.word	0x00002480
.L_7585:


//--------------------- .nv.info._ZN43_GLOBAL__N__9ae7fba5_10_SoftMax_cu_9f978f6320softmax_warp_forwardIN3c108BFloat16EffLi9ELb0ELb0EEEvPT0_PKT_iiiPKbib --------------------------
	.section	.nv.info._ZN43_GLOBAL__N__9ae7fba5_10_SoftMax_cu_9f978f6320softmax_warp_forwardIN3c108BFloat16EffLi9ELb0ELb0EEEvPT0_PKT_iiiPKbib,"",@"SHT_CUDA_INFO"
	.sectionflags	@""
	.align	4


	//----- nvinfo : EIATTR_CUDA_API_VERSION
	.align		4
        /*0000*/ 	.byte	0x04, 0x37
        /*0002*/ 	.short	(.L_7587 - .L_7586)
.L_7586:
        /*0004*/ 	.word	0x00000082


	//----- nvinfo : EIATTR_SW2861232_WAR
	.align		4
.L_7587:
        /*0008*/ 	.byte	0x01, 0x35
	.zero		2


	//----- nvinfo : EIATTR_PARAM_CBANK
	.align		4
        /*000c*/ 	.byte	0x04, 0x0a
        /*000e*/ 	.short	(.L_7589 - .L_7588)
	.align		4
.L_7588:
        /*0010*/ 	.word	index@(.nv.constant0._ZN43_GLOBAL__N__9ae7fba5_10_SoftMax_cu_9f978f6320softmax_warp_forwardIN3c108BFloat16EffLi9ELb0ELb0EEEvPT0_PKT_iiiPKbib)
        /*0014*/ 	.short	0x0160
        /*0016*/ 	.short	0x002d


	//----- nvinfo : EIATTR_CBANK_PARAM_SIZE
	.align		4
.L_7589:
        /*0018*/ 	.byte	0x03, 0x19
        /*001a*/ 	.short	0x002d


	//----- nvinfo : EIATTR_KPARAM_INFO
	.align		4
        /*001c*/ 	.byte	0x04, 0x17
        /*001e*/ 	.short	(.L_7591 - .L_7590)
.L_7590:
        /*0020*/ 	.word	0x00000000
        /*0024*/ 	.short	0x0007
        /*0026*/ 	.short	0x002c
        /*0028*/ 	.byte	0x00, 0xf0, 0x05, 0x00


	//----- nvinfo : EIATTR_KPARAM_INFO
	.align		4
.L_7591:
        /*002c*/ 	.byte	0x04, 0x17
        /*002e*/ 	.short	(.L_7593 - .L_7592)
.L_7592:
        /*0030*/ 	.word	0x00000000
        /*0034*/ 	.short	0x0006
        /*0036*/ 	.short	0x0028
        /*0038*/ 	.byte	0x00, 0xf0, 0x11, 0x00


	//----- nvinfo : EIATTR_KPARAM_INFO
	.align		4
.L_7593:
        /*003c*/ 	.byte	0x04, 0x17
        /*003e*/ 	.short	(.L_7595 - .L_7594)
.L_7594:
        /*0040*/ 	.word	0x00000000
        /*0044*/ 	.short	0x0005
        /*0046*/ 	.short	0x0020
        /*0048*/ 	.byte	0x00, 0xf0, 0x21, 0x00


	//----- nvinfo : EIATTR_KPARAM_INFO
	.align		4
.L_7595:
        /*004c*/ 	.byte	0x04, 0x17
        /*004e*/ 	.short	(.L_7597 - .L_7596)
.L_7596:
        /*0050*/ 	.word	0x00000000
        /*0054*/ 	.short	0x0004
        /*0056*/ 	.short	0x0018
        /*0058*/ 	.byte	0x00, 0xf0, 0x11, 0x00


	//----- nvinfo : EIATTR_KPARAM_INFO
	.align		4
.L_7597:
        /*005c*/ 	.byte	0x04, 0x17
        /*005e*/ 	.short	(.L_7599 - .L_7598)
.L_7598:
        /*0060*/ 	.word	0x00000000
        /*0064*/ 	.short	0x0003
        /*0066*/ 	.short	0x0014
        /*0068*/ 	.byte	0x00, 0xf0, 0x11, 0x00


	//----- nvinfo : EIATTR_KPARAM_INFO
	.align		4
.L_7599:
        /*006c*/ 	.byte	0x04, 0x17
        /*006e*/ 	.short	(.L_7601 - .L_7600)
.L_7600:
        /*0070*/ 	.word	0x00000000
        /*0074*/ 	.short	0x0002
        /*0076*/ 	.short	0x0010
        /*0078*/ 	.byte	0x00, 0xf0, 0x11, 0x00


	//----- nvinfo : EIATTR_KPARAM_INFO
	.align		4
.L_7601:
        /*007c*/ 	.byte	0x04, 0x17
        /*007e*/ 	.short	(.L_7603 - .L_7602)
.L_7602:
        /*0080*/ 	.word	0x00000000
        /*0084*/ 	.short	0x0001
        /*0086*/ 	.short	0x0008
        /*0088*/ 	.byte	0x00, 0xf0, 0x21, 0x00


	//----- nvinfo : EIATTR_KPARAM_INFO
	.align		4
.L_7603:
        /*008c*/ 	.byte	0x04, 0x17
        /*008e*/ 	.short	(.L_7605 - .L_7604)
.L_7604:
        /*0090*/ 	.word	0x00000000
        /*0094*/ 	.short	0x0000
        /*0096*/ 	.short	0x0000
        /*0098*/ 	.byte	0x00, 0xf0, 0x21, 0x00


	//----- nvinfo : EIATTR_MAXREG_COUNT
	.align		4
.L_7605:
        /*009c*/ 	.byte	0x03, 0x1b
        /*009e*/ 	.short	0x00ff


	//----- nvinfo : EIATTR_MERCURY_ISA_VERSION
	.align		4
        /*00a0*/ 	.byte	0x03, 0x5f
        /*00a2*/ 	.short	0x0000


	//----- nvinfo : EIATTR_COOP_GROUP_MASK_REGIDS
	.align		4
        /*00a4*/ 	.byte	0x04, 0x29
        /*00a6*/ 	.short	(.L_7607 - .L_7606)


	//   ....[0]....
.L_7606:
        /*00a8*/ 	.word	0xffffffff


	//   ....[1]....
        /*00ac*/ 	.word	0xffffffff


	//   ....[2]....
        /*00b0*/ 	.word	0xffffffff


	//   ....[3]....
        /*00b4*/ 	.word	0xffffffff


	//   ....[4]....
        /*00b8*/ 	.word	0xffffffff


	//   ....[5]....
        /*00bc*/ 	.word	0xffffffff


	//   ....[6]....
        /*00c0*/ 	.word	0xffffffff


	//   ....[7]....
        /*00c4*/ 	.word	0xffffffff


	//   ....[8]....
        /*00c8*/ 	.word	0xffffffff


	//   ....[9]....
        /*00cc*/ 	.word	0xffffffff


	//----- nvinfo : EIATTR_COOP_GROUP_INSTR_OFFSETS
	.align		4
.L_7607:
        /*00d0*/ 	.byte	0x04, 0x28
        /*00d2*/ 	.short	(.L_7609 - .L_7608)


	//   ....[0]....
.L_7608:
        /*00d4*/ 	.word	0x000007a0


	//   ....[1]....
        /*00d8*/ 	.word	0x000007d0


	//   ....[2]....
        /*00dc*/ 	.word	0x00000800


	//   ....[3]....
        /*00e0*/ 	.word	0x00000830


	//   ....[4]....
        /*00e4*/ 	.word	0x00000860


	//   ....[5]....
        /*00e8*/ 	.word	0x00000c90


	//   ....[6]....
        /*00ec*/ 	.word	0x00000cb0


	//   ....[7]....
        /*00f0*/ 	.word	0x00000cd0


	//   ....[8]....
        /*00f4*/ 	.word	0x00000cf0


	//   ....[9]....
        /*00f8*/ 	.word	0x00000d10


	//----- nvinfo : EIATTR_EXIT_INSTR_OFFSETS
	.align		4
.L_7609:
        /*00fc*/ 	.byte	0x04, 0x1c
        /*00fe*/ 	.short	(.L_7611 - .L_7610)


	//   ....[0]....
.L_7610:
        /*0100*/ 	.word	0x00000d30


	//   ....[1]....
        /*0104*/ 	.word	0x00000d50


	//   ....[2]....
        /*0108*/ 	.word	0x00000df0


	//   ....[3]....
        /*010c*/ 	.word	0x00000e50


	//   ....[4]....
        /*0110*/ 	.word	0x00000eb0


	//   ....[5]....
        /*0114*/ 	.word	0x00000f10


	//   ....[6]....
        /*0118*/ 	.word	0x00000f70


	//   ....[7]....
        /*011c*/ 	.word	0x00000fd0


	//   ....[8]....
        /*0120*/ 	.word	0x00001030


	//   ....[9]....
        /*0124*/ 	.word	0x00001090


	//   ....[10]....
        /*0128*/ 	.word	0x000010f0


	//   ....[11]....
        /*012c*/ 	.word	0x00001150


	//   ....[12]....
        /*0130*/ 	.word	0x000011b0


	//   ....[13]....
        /*0134*/ 	.word	0x00001210


	//   ....[14]....
        /*0138*/ 	.word	0x00001270


	//   ....[15]....
        /*013c*/ 	.word	0x000012d0


	//   ....[16]....
        /*0140*/ 	.word	0x00001330


	//   ....[17]....
        /*0144*/ 	.word	0x00001380
.L_7611:


//--------------------- .nv.info._ZN43_GLOBAL__N__9ae7fba5_10_SoftMax_cu_9f978f6320softmax_warp_forwardIN3c108BFloat16EffLi8ELb0ELb0EEEvPT0_PKT_iiiPKbib --------------------------
	.section	.nv.info._ZN43_GLOBAL__N__9ae7fba5_10_SoftMax_cu_9f978f6320softmax_warp_forwardIN3c108BFloat16EffLi8ELb0ELb0EEEvPT0_PKT_iiiPKbib,"",@"SHT_CUDA_INFO"
	.sectionflags	@""
	.align	4


	//----- nvinfo : EIATTR_CUDA_API_VERSION
	.align		4
        /*0000*/ 	.byte	0x04, 0x37
        /*0002*/ 	.short	(.L_7613 - .L_7612)
.L_7612:
        /*0004*/ 	.word	0x00000082


	//----- nvinfo : EIATTR_SW2861232_WAR
	.align		4
.L_7613:
        /*0008*/ 	.byte	0x01, 0x35
	.zero		2


	//----- nvinfo : EIATTR_PARAM_CBANK
	.align		4
        /*000c*/ 	.byte	0x04, 0x0a
        /*000e*/ 	.short	(.L_7615 - .L_7614)
	.align		4
.L_7614:
        /*0010*/ 	.word	index@(.nv.constant0._ZN43_GLOBAL__N__9ae7fba5_10_SoftMax_cu_9f978f6320softmax_warp_forwardIN3c108BFloat16EffLi8ELb0ELb0EEEvPT0_PKT_iiiPKbib)
        /*0014*/ 	.short	0x0160
        /*0016*/ 	.short	0x002d


	//----- nvinfo : EIATTR_CBANK_PARAM_SIZE
	.align		4
.L_7615:
        /*0018*/ 	.byte	0x03, 0x19
        /*001a*/ 	.short	0x002d


	//----- nvinfo : EIATTR_KPARAM_INFO
	.align		4
        /*001c*/ 	.byte	0x04, 0x17
        /*001e*/ 	.short	(.L_7617 - .L_7616)
.L_7616:
        /*0020*/ 	.word	0x00000000
        /*0024*/ 	.short	0x0007
        /*0026*/ 	.short	0x002c
        /*0028*/ 	.byte	0x00, 0xf0, 0x05, 0x00


	//----- nvinfo : EIATTR_KPARAM_INFO
	.align		4
.L_7617:
        /*002c*/ 	.byte	0x04, 0x17
        /*002e*/ 	.short	(.L_7619 - .L_7618)
.L_7618:
        /*0030*/ 	.word	0x00000000
        /*0034*/ 	.short	0x0006
        /*0036*/ 	.short	0x0028
        /*0038*/ 	.byte	0x00, 0xf0, 0x11, 0x00


	//----- nvinfo : EIATTR_KPARAM_INFO
	.align		4
.L_7619:
        /*003c*/ 	.byte	0x04, 0x17
        /*003e*/ 	.short	(.L_7621 - .L_7620)
.L_7620:
        /*0040*/ 	.word	0x00000000
        /*0044*/ 	.short	0x0005
        /*0046*/ 	.short	0x0020
        /*0048*/ 	.byte	0x00, 0xf0, 0x21, 0x00


	//----- nvinfo : EIATTR_KPARAM_INFO
	.align		4
.L_7621:
        /*004c*/ 	.byte	0x04, 0x17
        /*004e*/ 	.short	(.L_7623 - .L_7622)
.L_7622:
        /*0050*/ 	.word	0x00000000
        /*0054*/ 	.short	0x0004
        /*0056*/ 	.short	0x0018
        /*0058*/ 	.byte	0x00, 0xf0, 0x11, 0x00


	//----- nvinfo : EIATTR_KPARAM_INFO
	.align		4
.L_7623:
        /*005c*/ 	.byte	0x04, 0x17
        /*005e*/ 	.short	(.L_7625 - .L_7624)
.L_7624:
        /*0060*/ 	.word	0x00000000
        /*0064*/ 	.short	0x0003
        /*0066*/ 	.short	0x0014
        /*0068*/ 	.byte	0x00, 0xf0, 0x11, 0x00


	//----- nvinfo : EIATTR_KPARAM_INFO
	.align		4
.L_7625:
        /*006c*/ 	.byte	0x04, 0x17
        /*006e*/ 	.short	(.L_7627 - .L_7626)
.L_7626:
        /*0070*/ 	.word	0x00000000
        /*0074*/ 	.short	0x0002
        /*0076*/ 	.short	0x0010
        /*0078*/ 	.byte	0x00, 0xf0, 0x11, 0x00


	//----- nvinfo : EIATTR_KPARAM_INFO
	.align		4
.L_7627:
        /*007c*/ 	.byte	0x04, 0x17
        /*007e*/ 	.short	(.L_7629 - .L_7628)
.L_7628:
        /*0080*/ 	.word	0x00000000
        /*0084*/ 	.short	0x0001
        /*0086*/ 	.short	0x0008
        /*0088*/ 	.byte	0x00, 0xf0, 0x21, 0x00


	//----- nvinfo : EIATTR_KPARAM_INFO
	.align		4
.L_7629:
        /*008c*/ 	.byte	0x04, 0x17
        /*008e*/ 	.short	(.L_7631 - .L_7630)
.L_7630:
        /*0090*/ 	.word	0x00000000
        /*0094*/ 	.short	0x0000
        /*0096*/ 	.short	0x0000
        /*0098*/ 	.byte	0x00, 0xf0, 0x21, 0x00


	//----- nvinfo : EIATTR_MAXREG_COUNT
	.align		4
.L_7631:
        /*009c*/ 	.byte	0x03, 0x1b
        /*009e*/ 	.short	0x00ff


	//----- nvinfo : EIATTR_MERCURY_ISA_VERSION
	.align		4
        /*00a0*/ 	.byte	0x03, 0x5f
        /*00a2*/ 	.short	0x0000


	//----- nvinfo : EIATTR_COOP_GROUP_MASK_REGIDS
	.align		4
        /*00a4*/ 	.byte	0x04, 0x29
        /*00a6*/ 	.short	(.L_7633 - .L_7632)


	//   ....[0]....
.L_7632:
        /*00a8*/ 	.word	0xffffffff


	//   ....[1]....
        /*00ac*/ 	.word	0xffffffff


	//   ....[2]....
        /*00b0*/ 	.word	0xffffffff


	//   ....[3]....
        /*00b4*/ 	.word	0xffffffff


	//   ....[4]....
        /*00b8*/ 	.word	0xffffffff


	//   ....[5]....
        /*00bc*/ 	.word	0xffffffff


	//   ....[6]....
        /*00c0*/ 	.word	0xffffffff


	//   ....[7]....
        /*00c4*/ 	.word	0xffffffff


	//   ....[8]....
        /*00c8*/ 	.word	0xffffffff


	//   ....[9]....
        /*00cc*/ 	.word	0xffffffff


	//----- nvinfo : EIATTR_COOP_GROUP_INSTR_OFFSETS
	.align		4
.L_7633:
        /*00d0*/ 	.byte	0x04, 0x28
        /*00d2*/ 	.short	(.L_7635 - .L_7634)


	//   ....[0]....
.L_7634:
        /*00d4*/ 	.word	0x00000410


	//   ....[1]....
        /*00d8*/ 	.word	0x00000440


	//   ....[2]....
        /*00dc*/ 	.word	0x00000470


	//   ....[3]....
        /*00e0*/ 	.word	0x000004a0


	//   ....[4]....
        /*00e4*/ 	.word	0x000004d0


	//   ....[5]....
        /*00e8*/ 	.word	0x00000710


	//   ....[6]....
        /*00ec*/ 	.word	0x00000730


	//   ....[7]....
        /*00f0*/ 	.word	0x00000750


	//   ....[8]....
        /*00f4*/ 	.word	0x00000770


	//   ....[9]....
        /*00f8*/ 	.word	0x00000790


	//----- nvinfo : EIATTR_EXIT_INSTR_OFFSETS
	.align		4
.L_7635:
        /*00fc*/ 	.byte	0x04, 0x1c
        /*00fe*/ 	.short	(.L_7637 - .L_7636)


	//   ....[0]....
.L_7636:
        /*0100*/ 	.word	0x000007a0


	//   ....[1]....
        /*0104*/ 	.word	0x000007d0


	//   ....[2]....
        /*0108*/ 	.word	0x00000870


	//   ....[3]....
        /*010c*/ 	.word	0x000008d0


	//   ....[4]....
        /*0110*/ 	.word	0x00000930


	//   ....[5]....
        /*0114*/ 	.word	0x00000990


	//   ....[6]....
        /*0118*/ 	.word	0x000009f0


	//   ....[7]....
        /*011c*/ 	.word	0x00000a50


	//   ....[8]....
        /*0120*/ 	.word	0x00000ab0


	//   ....[9]....
        /*0124*/ 	.word	0x00000b00
.L_7637:


//--------------------- .nv.info._ZN43_GLOBAL__N__9ae7fba5_10_SoftMax_cu_9f978f6320softmax_warp_forwardIN3c108BFloat16EffLi7ELb0ELb0EEEvPT0_PKT_iiiPKbib --------------------------
	.section	.nv.info._ZN43_GLOBAL__N__9ae7fba5_10_SoftMax_cu_9f978f6320softmax_warp_forwardIN3c108BFloat16EffLi7ELb0ELb0EEEvPT0_PKT_iiiPKbib,"",@"SHT_CUDA_INFO"
	.sectionflags	@""
	.align	4


	//----- nvinfo : EIATTR_CUDA_API_VERSION
	.align		4
        /*0000*/ 	.byte	0x04, 0x37
        /*0002*/ 	.short	(.L_7639 - .L_7638)
.L_7638:
        /*0004*/ 	.word	0x00000082


	//----- nvinfo : EIATTR_SW2861232_WAR
	.align		4
.L_7639:
        /*0008*/ 	.byte	0x01, 0x35
	.zero		2


	//----- nvinfo : EIATTR_PARAM_CBANK
	.align		4
        /*000c*/ 	.byte	0x04, 0x0a
        /*000e*/ 	.short	(.L_7641 - .L_7640)
	.align		4
.L_7640:
        /*0010*/ 	.word	index@(.nv.constant0._ZN43_GLOBAL__N__9ae7fba5_10_SoftMax_cu_9f978f6320softmax_warp_forwardIN3c108BFloat16EffLi7ELb0ELb0EEEvPT0_PKT_iiiPKbib)
        /*0014*/ 	.short	0x0160
        /*0016*/ 	.short	0x002d


	//----- nvinfo : EIATTR_CBANK_PARAM_SIZE
	.align		4
.L_7641:
        /*0018*/ 	.byte	0x03, 0x19
        /*001a*/ 	.short	0x002d


	//----- nvinfo : EIATTR_KPARAM_INFO
	.align		4
        /*001c*/ 	.byte	0x04, 0x17
        /*001e*/ 	.short	(.L_7643 - .L_7642)
.L_7642:
        /*0020*/ 	.word	0x00000000
        /*0024*/ 	.short	0x0007
        /*0026*/ 	.short	0x002c
        /*0028*/ 	.byte	0x00, 0xf0, 0x05, 0x00


	//----- nvinfo : EIATTR_KPARAM_INFO
	.align		4
.L_7643:
        /*002c*/ 	.byte	0x04, 0x17
        /*002e*/ 	.short	(.L_7645 - .L_7644)
.L_7644:
        /*0030*/ 	.word	0x00000000
        /*0034*/ 	.short	0x0006
        /*0036*/ 	.short	0x0028
        /*0038*/ 	.byte	0x00, 0xf0, 0x11, 0x00


	//----- nvinfo : EIATTR_KPARAM_INFO
	.align		4
.L_7645:
        /*003c*/ 	.byte	0x04, 0x17
        /*003e*/ 	.short	(.L_7647 - .L_7646)
.L_7646:
        /*0040*/ 	.word	0x00000000
        /*0044*/ 	.short	0x0005
        /*0046*/ 	.short	0x0020
        /*0048*/ 	.byte	0x00, 0xf0, 0x21, 0x00


	//----- nvinfo : EIATTR_KPARAM_INFO
	.align		4
.L_7647:
        /*004c*/ 	.byte	0x04, 0x17
        /*004e*/ 	.short	(.L_7649 - .L_7648)
.L_7648:
        /*0050*/ 	.word	0x00000000
        /*0054*/ 	.short	0x0004
        /*0056*/ 	.short	0x0018
        /*0058*/ 	.byte	0x00, 0xf0, 0x11, 0x00


	//----- nvinfo : EIATTR_KPARAM_INFO
	.align		4
.L_7649:
        /*005c*/ 	.byte	0x04, 0x17
        /*005e*/ 	.short	(.L_7651 - .L_7650)
.L_7650:
        /*0060*/ 	.word	0x00000000
        /*0064*/ 	.short	0x0003
        /*0066*/ 	.short	0x0014
        /*0068*/ 	.byte	0x00, 0xf0, 0x11, 0x00


	//----- nvinfo : EIATTR_KPARAM_INFO
	.align		4
.L_7651:
        /*006c*/ 	.byte	0x04, 0x17
        /*006e*/ 	.short	(.L_7653 - .L_7652)
.L_7652:
        /*0070*/ 	.word	0x00000000
        /*0074*/ 	.short	0x0002
        /*0076*/ 	.short	0x0010
        /*0078*/ 	.byte	0x00, 0xf0, 0x11, 0x00


	//----- nvinfo : EIATTR_KPARAM_INFO
	.align		4
.L_7653:
        /*007c*/ 	.byte	0x04, 0x17
        /*007e*/ 	.short	(.L_7655 - .L_7654)
.L_7654:
        /*0080*/ 	.word	0x00000000
        /*0084*/ 	.short	0x0001
        /*0086*/ 	.short	0x0008
        /*0088*/ 	.byte	0x00, 0xf0, 0x21, 0x00


	//----- nvinfo : EIATTR_KPARAM_INFO
	.align		4
.L_7655:
        /*008c*/ 	.byte	0x04, 0x17
        /*008e*/ 	.short	(.L_7657 - .L_7656)
.L_7656:
        /*0090*/ 	.word	0x00000000
        /*0094*/ 	.short	0x0000
        /*0096*/ 	.short	0x0000
        /*0098*/ 	.byte	0x00, 0xf0, 0x21, 0x00


	//----- nvinfo : EIATTR_MAXREG_COUNT
	.align		4
.L_7657:
        /*009c*/ 	.byte	0x03, 0x1b
        /*009e*/ 	.short	0x00ff


	//----- nvinfo : EIATTR_MERCURY_ISA_VERSION
	.align		4
        /*00a0*/ 	.byte	0x03, 0x5f
        /*00a2*/ 	.short	0x0000


	//----- nvinfo : EIATTR_COOP_GROUP_MASK_REGIDS
	.align		4
        /*00a4*/ 	.byte	0x04, 0x29
        /*00a6*/ 	.short	(.L_7659 - .L_7658)


	//   ....[0]....
.L_7658:
        /*00a8*/ 	.word	0xffffffff


	//   ....[1]....
        /*00ac*/ 	.word	0xffffffff


	//   ....[2]....
        /*00b0*/ 	.word	0xffffffff


	//   ....[3]....
        /*00b4*/ 	.word	0xffffffff


	//   ....[4]....
        /*00b8*/ 	.word	0xffffffff


	//   ....[5]....
        /*00bc*/ 	.word	0xffffffff


	//   ....[6]....
        /*00c0*/ 	.word	0xffffffff


	//   ....[7]....
        /*00c4*/ 	.word	0xffffffff


	//   ....[8]....
        /*00c8*/ 	.word	0xffffffff


	//   ....[9]....
        /*00cc*/ 	.word	0xffffffff


	//   ....[10]....
        /*00d0*/ 	.word	0xffffffff


	//   ....[11]....
        /*00d4*/ 	.word	0xffffffff


	//   ....[12]....
        /*00d8*/ 	.word	0xffffffff


	//   ....[13]....
        /*00dc*/ 	.word	0xffffffff


	//   ....[14]....
        /*00e0*/ 	.word	0xffffffff


	//   ....[15]....
        /*00e4*/ 	.word	0xffffffff


	//   ....[16]....
        /*00e8*/ 	.word	0xffffffff


	//   ....[17]....
        /*00ec*/ 	.word	0xffffffff


	//   ....[18]....
        /*00f0*/ 	.word	0xffffffff


	//   ....[19]....
        /*00f4*/ 	.word	0xffffffff


	//----- nvinfo : EIATTR_COOP_GROUP_INSTR_OFFSETS
	.align		4
.L_7659:
        /*00f8*/ 	.byte	0x04, 0x28
        /*00fa*/ 	.short	(.L_7661 - .L_7660)


	//   ....[0]....
.L_7660:
        /*00fc*/ 	.word	0x000003e0


	//   ....[1]....
        /*0100*/ 	.word	0x00000460


	//   ....[2]....
        /*0104*/ 	.word	0x00000490


	//   ....[3]....
        /*0108*/ 	.word	0x000004c0


	//   ....[4]....
        /*010c*/ 	.word	0x000004f0


	//   ....[5]....
        /*0110*/ 	.word	0x00000520


	//   ....[6]....
        /*0114*/ 	.word	0x00000550


	//   ....[7]....
        /*0118*/ 	.word	0x00000580


	//   ....[8]....
        /*011c*/ 	.word	0x000005b0


	//   ....[9]....
        /*0120*/ 	.word	0x000005e0


	//   ....[10]....
        /*0124*/ 	.word	0x00000830


	//   ....[11]....
        /*0128*/ 	.word	0x00000840


	//   ....[12]....
        /*012c*/ 	.word	0x00000870


	//   ....[13]....
        /*0130*/ 	.word	0x00000880


	//   ....[14]....
        /*0134*/ 	.word	0x000008b0


	//   ....[15]....
        /*0138*/ 	.word	0x000008c0


	//   ....[16]....
        /*013c*/ 	.word	0x000008f0


	//   ....[17]....
        /*0140*/ 	.word	0x00000900


	//   ....[18]....
        /*0144*/ 	.word	0x00000940


	//   ....[19]....
        /*0148*/ 	.word	0x00000950


	//----- nvinfo : EIATTR_EXIT_INSTR_OFFSETS
	.align		4
.L_7661:
        /*014c*/ 	.byte	0x04, 0x1c
        /*014e*/ 	.short	(.L_7663 - .L_7662)


	//   ....[0]....
.L_7662:
        /*0150*/ 	.word	0x00000960


	//   ....[1]....
        /*0154*/ 	.word	0x00000b90


	//   ....[2]....
        /*0158*/ 	.word	0x00000ba0


	//   ....[3]....
        /*015c*/ 	.word	0x00000c30


	//   ....[4]....
        /*0160*/ 	.word	0x00000c90


	//   ....[5]....
        /*0164*/ 	.word	0x00000cf0


	//   ....[6]....
        /*0168*/ 	.word	0x00000d40


	//----- nvinfo : EIATTR_CRS_STACK_SIZE
	.align		4
.L_7663:
        /*016c*/ 	.byte	0x04, 0x1e
        /*016e*/ 	.short	(.L_7665 - .L_7664)
.L_7664:
        /*0170*/ 	.word	0x00000000
.L_7665:


//--------------------- .nv.info._ZN43_GLOBAL__N__9ae7fba5_10_SoftMax_cu_9f978f6320softmax_warp_forwardIN3c108BFloat16EffLi6ELb0ELb0EEEvPT0_PKT_iiiPKbib --------------------------
	.section	.nv.info._ZN43_GLOBAL__N__9ae7fba5_10_SoftMax_cu_9f978f6320softmax_warp_forwardIN3c108BFloat16EffLi6ELb0ELb0EEEvPT0_PKT_iiiPKbib,"",@"SHT_CUDA_INFO"
	.sectionflags	@""
	.align	4


	//----- nvinfo : EIATTR_CUDA_API_VERSION
	.align		4
        /*0000*/ 	.byte	0x04, 0x37
        /*0002*/ 	.short	(.L_7667 - .L_7666)
.L_7666:
        /*0004*/ 	.word	0x00000082


	//----- nvinfo : EIATTR_SW2861232_WAR
	.align		4
.L_7667:
        /*0008*/ 	.byte	0x01, 0x35
	.zero		2


	//----- nvinfo : EIATTR_PARAM_CBANK
	.align		4
        /*000c*/ 	.byte	0x04, 0x0a
        /*000e*/ 	.short	(.L_7669 - .L_7668)
	.align		4
.L_7668:
        /*0010*/ 	.word	index@(.nv.constant0._ZN43_GLOBAL__N__9ae7fba5_10_SoftMax_cu_9f978f6320softmax_warp_forwardIN3c108BFloat16EffLi6ELb0ELb0EEEvPT0_PKT_iiiPKbib)
        /*0014*/ 	.short	0x0160
        /*0016*/ 	.short	0x002d


	//----- nvinfo : EIATTR_CBANK_PARAM_SIZE
	.align		4
.L_7669:
        /*0018*/ 	.byte	0x03, 0x19
        /*001a*/ 	.short	0x002d


	//----- nvinfo : EIATTR_KPARAM_INFO
	.align		4
        /*001c*/ 	.byte	0x04, 0x17
        /*001e*/ 	.short	(.L_7671 - .L_7670)
.L_7670:
        /*0020*/ 	.word	0x00000000
        /*0024*/ 	.short	0x0007
        /*0026*/ 	.short	0x002c
        /*0028*/ 	.byte	0x00, 0xf0, 0x05, 0x00


	//----- nvinfo : EIATTR_KPARAM_INFO
	.align		4
.L_7671:
        /*002c*/ 	.byte	0x04, 0x17
        /*002e*/ 	.short	(.L_7673 - .L_7672)
.L_7672:
        /*0030*/ 	.word	0x00000000
        /*0034*/ 	.short	0x0006
        /*0036*/ 	.short	0x0028
        /*0038*/ 	.byte	0x00, 0xf0, 0x11, 0x00


	//----- nvinfo : EIATTR_KPARAM_INFO
	.align		4
.L_7673:
        /*003c*/ 	.byte	0x04, 0x17
        /*003e*/ 	.short	(.L_7675 - .L_7674)
.L_7674:
        /*0040*/ 	.word	0x00000000
        /*0044*/ 	.short	0x0005
        /*0046*/ 	.short	0x0020
        /*0048*/ 	.byte	0x00, 0xf0, 0x21, 0x00


	//----- nvinfo : EIATTR_KPARAM_INFO
	.align		4
.L_7675:
        /*004c*/ 	.byte	0x04, 0x17
        /*004e*/ 	.short	(.L_7677 - .L_7676)
.L_7676:
        /*0050*/ 	.word	0x00000000
        /*0054*/ 	.short	0x0004
        /*0056*/ 	.short	0x0018
        /*0058*/ 	.byte	0x00, 0xf0, 0x11, 0x00


	//----- nvinfo : EIATTR_KPARAM_INFO
	.align		4
.L_7677:
        /*005c*/ 	.byte	0x04, 0x17
        /*005e*/ 	.short	(.L_7679 - .L_7678)
.L_7678:
        /*0060*/ 	.word	0x00000000
        /*0064*/ 	.short	0x0003
        /*0066*/ 	.short	0x0014
        /*0068*/ 	.byte	0x00, 0xf0, 0x11, 0x00


	//----- nvinfo : EIATTR_KPARAM_INFO
	.align		4
.L_7679:
        /*006c*/ 	.byte	0x04, 0x17
        /*006e*/ 	.short	(.L_7681 - .L_7680)
.L_7680:
        /*0070*/ 	.word	0x00000000
        /*0074*/ 	.short	0x0002
        /*0076*/ 	.short	0x0010
        /*0078*/ 	.byte	0x00, 0xf0, 0x11, 0x00


	//----- nvinfo : EIATTR_KPARAM_INFO
	.align		4
.L_7681:
        /*007c*/ 	.byte	0x04, 0x17
        /*007e*/ 	.short	(.L_7683 - .L_7682)
.L_7682:
        /*0080*/ 	.word	0x00000000
        /*0084*/ 	.short	0x0001
        /*0086*/ 	.short	0x0008
        /*0088*/ 	.byte	0x00, 0xf0, 0x21, 0x00


	//----- nvinfo : EIATTR_KPARAM_INFO
	.align		4
.L_7683:
        /*008c*/ 	.byte	0x04, 0x17
        /*008e*/ 	.short	(.L_7685 - .L_7684)
.L_7684:
        /*0090*/ 	.word	0x00000000
        /*0094*/ 	.short	0x0000
        /*0096*/ 	.short	0x0000
        /*0098*/ 	.byte	0x00, 0xf0, 0x21, 0x00


	//----- nvinfo : EIATTR_MAXREG_COUNT
	.align		4
.L_7685:
        /*009c*/ 	.byte	0x03, 0x1b
        /*009e*/ 	.short	0x00ff


	//----- nvinfo : EIATTR_MERCURY_ISA_VERSION
	.align		4
        /*00a0*/ 	.byte	0x03, 0x5f
        /*00a2*/ 	.short	0x0000


	//----- nvinfo : EIATTR_COOP_GROUP_MASK_REGIDS
	.align		4
        /*00a4*/ 	.byte	0x04, 0x29
        /*00a6*/ 	.short	(.L_7687 - .L_7686)


	//   ....[0]....
.L_7686:
        /*00a8*/ 	.word	0xffffffff


	//   ....[1]....
        /*00ac*/ 	.word	0xffffffff


	//   ....[2]....
        /*00b0*/ 	.word	0xffffffff


	//   ....[3]....
        /*00b4*/ 	.word	0xffffffff


	//   ....[4]....
        /*00b8*/ 	.word	0xffffffff


	//   ....[5]....
        /*00bc*/ 	.word	0xffffffff


	//   ....[6]....
        /*00c0*/ 	.word	0xffffffff


	//   ....[7]....
        /*00c4*/ 	.word	0xffffffff


	//   ....[8]....
        /*00c8*/ 	.word	0xffffffff


	//   ....[9]....
        /*00cc*/ 	.word	0xffffffff


	//   ....[10]....
        /*00d0*/ 	.word	0xffffffff


	//   ....[11]....
        /*00d4*/ 	.word	0xffffffff


	//   ....[12]....
        /*00d8*/ 	.word	0xffffffff


	//   ....[13]....
        /*00dc*/ 	.word	0xffffffff


	//   ....[14]....
        /*00e0*/ 	.word	0xffffffff


	//   ....[15]....
        /*00e4*/ 	.word	0xffffffff


	//   ....[16]....
        /*00e8*/ 	.word	0xffffffff


	//   ....[17]....
        /*00ec*/ 	.word	0xffffffff


	//   ....[18]....
        /*00f0*/ 	.word	0xffffffff


	//   ....[19]....
        /*00f4*/ 	.word	0xffffffff


	//----- nvinfo : EIATTR_COOP_GROUP_INSTR_OFFSETS
	.align		4
.L_7687:
        /*00f8*/ 	.byte	0x04, 0x28
        /*00fa*/ 	.short	(.L_7689 - .L_7688)


	//   ....[0]....
.L_7688:
        /*00fc*/ 	.word	0x000002a0


	//   ....[1]....
        /*0100*/ 	.word	0x000002c0


	//   ....[2]....
        /*0104*/ 	.word	0x00000300


	//   ....[3]....
        /*0108*/ 	.word	0x00000320


	//   ....[4]....
        /*010c*/ 	.word	0x00000360


	//   ....[5]....
        /*0110*/ 	.word	0x00000380


	//   ....[6]....
        /*0114*/ 	.word	0x000003c0


	//   ....[7]....
        /*0118*/ 	.word	0x000003e0


	//   ....[8]....
        /*011c*/ 	.word	0x00000420


	//   ....[9]....
        /*0120*/ 	.word	0x00000440


	//   ....[10]....
        /*0124*/ 	.word	0x00000590


	//   ....[11]....
        /*0128*/ 	.word	0x000005a0


	//   ....[12]....
        /*012c*/ 	.word	0x000005d0


	//   ....[13]....
        /*0130*/ 	.word	0x000005e0


	//   ....[14]....
        /*0134*/ 	.word	0x00000610


	//   ....[15]....
        /*0138*/ 	.word	0x00000620


	//   ....[16]....
        /*013c*/ 	.word	0x00000650


	//   ....[17]....
        /*0140*/ 	.word	0x00000660


	//   ....[18]....
        /*0144*/ 	.word	0x000006a0


	//   ....[19]....
        /*0148*/ 	.word	0x000006b0


	//----- nvinfo : EIATTR_EXIT_INSTR_OFFSETS
	.align		4
.L_7689:
        /*014c*/ 	.byte	0x04, 0x1c
        /*014e*/ 	.short	(.L_7691 - .L_7690)


	//   ....[0]....
.L_7690:
        /*0150*/ 	.word	0x000006c0


	//   ....[1]....
        /*0154*/ 	.word	0x00000830


	//   ....[2]....
        /*0158*/ 	.word	0x00000840


	//   ....[3]....
        /*015c*/ 	.word	0x000008d0


	//   ....[4]....
        /*0160*/ 	.word	0x00000920


	//----- nvinfo : EIATTR_CRS_STACK_SIZE
	.align		4
.L_7691:
        /*0164*/ 	.byte	0x04, 0x1e
        /*0166*/ 	.short	(.L_7693 - .L_7692)
.L_7692:
        /*0168*/ 	.word	0x00000000
.L_7693:


//--------------------- .nv.info._ZN43_GLOBAL__N__9ae7fba5_10_SoftMax_cu_9f978f6320softmax_warp_forwardIN3c108BFloat16EffLi5ELb0ELb0EEEvPT0_PKT_iiiPKbib --------------------------
	.section	.nv.info._ZN43_GLOBAL__N__9ae7fba5_10_SoftMax_cu_9f978f6320softmax_warp_forwardIN3c108BFloat16EffLi5ELb0ELb0EEEvPT0_PKT_iiiPKbib,"",@"SHT_CUDA_INFO"
	.sectionflags	@""
	.align	4


	//----- nvinfo : EIATTR_CUDA_API_VERSION
	.align		4
        /*0000*/ 	.byte	0x04, 0x37
        /*0002*/ 	.short	(.L_7695 - .L_7694)
.L_7694:
        /*0004*/ 	.word	0x00000082


	//----- nvinfo : EIATTR_SW2861232_WAR
	.align		4
.L_7695:
        /*0008*/ 	.byte	0x01, 0x35
	.zero		2


	//----- nvinfo : EIATTR_PARAM_CBANK
	.align		4
        /*000c*/ 	.byte	0x04, 0x0a
        /*000e*/ 	.short	(.L_7697 - .L_7696)
	.align		4
.L_7696:
        /*0010*/ 	.word	index@(.nv.constant0._ZN43_GLOBAL__N__9ae7fba5_10_SoftMax_cu_9f978f6320softmax_warp_forwardIN3c108BFloat16EffLi5ELb0ELb0EEEvPT0_PKT_iiiPKbib)
        /*0014*/ 	.short	0x0160
        /*0016*/ 	.short	0x002d


	//----- nvinfo : EIATTR_CBANK_PARAM_SIZE
	.align		4
.L_7697:
        /*0018*/ 	.byte	0x03, 0x19
        /*001a*/ 	.short	0x002d


	//----- nvinfo : EIATTR_KPARAM_INFO
	.align		4
        /*001c*/ 	.byte	0x04, 0x17
        /*001e*/ 	.short	(.L_7699 - .L_7698)
.L_7698:
        /*0020*/ 	.word	0x00000000
        /*0024*/ 	.short	0x0007
        /*0026*/ 	.short	0x002c
        /*0028*/ 	.byte	0x00, 0xf0, 0x05, 0x00


	//----- nvinfo : EIATTR_KPARAM_INFO
	.align		4
.L_7699:
        /*002c*/ 	.byte	0x04, 0x17
        /*002e*/ 	.short	(.L_7701 - .L_7700)
.L_7700:
        /*0030*/ 	.word	0x00000000
        /*0034*/ 	.short	0x0006
        /*0036*/ 	.short	0x0028
        /*0038*/ 	.byte	0x00, 0xf0, 0x11, 0x00


	//----- nvinfo : EIATTR_KPARAM_INFO
	.align		4
.L_7701:
        /*003c*/ 	.byte	0x04, 0x17
        /*003e*/ 	.short	(.L_7703 - .L_7702)
.L_7702:
        /*0040*/ 	.word	0x00000000
        /*0044*/ 	.short	0x0005
        /*0046*/ 	.short	0x0020
        /*0048*/ 	.byte	0x00, 0xf0, 0x21, 0x00


	//----- nvinfo : EIATTR_KPARAM_INFO
	.align		4
.L_7703:
        /*004c*/ 	.byte	0x04, 0x17
        /*004e*/ 	.short	(.L_7705 - .L_7704)
.L_7704:
        /*0050*/ 	.word	0x00000000
        /*0054*/ 	.short	0x0004
        /*0056*/ 	.short	0x0018
        /*0058*/ 	.byte	0x00, 0xf0, 0x11, 0x00


	//----- nvinfo : EIATTR_KPARAM_INFO
	.align		4
.L_7705:
        /*005c*/ 	.byte	0x04, 0x17
        /*005e*/ 	.short	(.L_7707 - .L_7706)
.L_7706:
        /*0060*/ 	.word	0x00000000
        /*0064*/ 	.short	0x0003
        /*0066*/ 	.short	0x0014
        /*0068*/ 	.byte	0x00, 0xf0, 0x11, 0x00


	//----- nvinfo : EIATTR_KPARAM_INFO
	.align		4
.L_7707:
        /*006c*/ 	.byte	0x04, 0x17
        /*006e*/ 	.short	(.L_7709 - .L_7708)
.L_7708:
        /*0070*/ 	.word	0x00000000
        /*0074*/ 	.short	0x0002
        /*0076*/ 	.short	0x0010
        /*0078*/ 	.byte	0x00, 0xf0, 0x11, 0x00


	//----- nvinfo : EIATTR_KPARAM_INFO
	.align		4
.L_7709:
        /*007c*/ 	.byte	0x04, 0x17
        /*007e*/ 	.short	(.L_7711 - .L_7710)
.L_7710:
        /*0080*/ 	.word	0x00000000
        /*0084*/ 	.short	0x0001
        /*0086*/ 	.short	0x0008
        /*0088*/ 	.byte	0x00, 0xf0, 0x21, 0x00


	//----- nvinfo : EIATTR_KPARAM_INFO
	.align		4
.L_7711:
        /*008c*/ 	.byte	0x04, 0x17
        /*008e*/ 	.short	(.L_7713 - .L_7712)
.L_7712:
        /*0090*/ 	.word	0x00000000
        /*0094*/ 	.short	0x0000
        /*0096*/ 	.short	0x0000
        /*0098*/ 	.byte	0x00, 0xf0, 0x21, 0x00


	//----- nvinfo : EIATTR_MAXREG_COUNT
	.align		4
.L_7713:
        /*009c*/ 	.byte	0x03, 0x1b
        /*009e*/ 	.short	0x00ff


	//----- nvinfo : EIATTR_MERCURY_ISA_VERSION
	.align		4
        /*00a0*/ 	.byte	0x03, 0x5f
        /*00a2*/ 	.short	0x0000


	//----- nvinfo : EIATTR_COOP_GROUP_MASK_REGIDS
	.align		4
        /*00a4*/ 	.byte	0x04, 0x29
        /*00a6*/ 	.short	(.L_7715 - .L_7714)


	//   ....[0]....
.L_7714:
        /*00a8*/ 	.word	0xffffffff


	//   ....[1]....
        /*00ac*/ 	.word	0xffffffff


	//   ....[2]....
        /*00b0*/ 	.word	0xffffffff


	//   ....[3]....
        /*00b4*/ 	.word	0xffffffff


	//   ....[4]....
        /*00b8*/ 	.word	0xffffffff


	//   ....[5]....
        /*00bc*/ 	.word	0xffffffff


	//   ....[6]....
        /*00c0*/ 	.word	0xffffffff


	//   ....[7]....
        /*00c4*/ 	.word	0xffffffff


	//   ....[8]....
        /*00c8*/ 	.word	0xffffffff


	//   ....[9]....
        /*00cc*/ 	.word	0xffffffff


	//   ....[10]....
        /*00d0*/ 	.word	0xffffffff


	//   ....[11]....
        /*00d4*/ 	.word	0xffffffff


	//   ....[12]....
        /*00d8*/ 	.word	0xffffffff


	//   ....[13]....
        /*00dc*/ 	.word	0xffffffff


	//   ....[14]....
        /*00e0*/ 	.word	0xffffffff


	//   ....[15]....
        /*00e4*/ 	.word	0xffffffff


	//   ....[16]....
        /*00e8*/ 	.word	0xffffffff


	//   ....[17]....
        /*00ec*/ 	.word	0xffffffff


	//   ....[18]....
        /*00f0*/ 	.word	0xffffffff


	//   ....[19]....
        /*00f4*/ 	.word	0xffffffff


	//----- nvinfo : EIATTR_COOP_GROUP_INSTR_OFFSETS
	.align		4
.L_7715:
        /*00f8*/ 	.byte	0x04, 0x28
        /*00fa*/ 	.short	(.L_7717 - .L_7716)


	//   ....[0]....
.L_7716:
        /*00fc*/ 	.word	0x000001e0


	//   ....[1]....
        /*0100*/ 	.word	0x000001f0


	//   ....[2]....
        /*0104*/ 	.word	0x00000240


	//   ....[3]....
        /*0108*/ 	.word	0x00000250


	//   ....[4]....
        /*010c*/ 	.word	0x000002a0


	//   ....[5]....
        /*0110*/ 	.word	0x000002b0


	//   ....[6]....
        /*0114*/ 	.word	0x00000300


	//   ....[7]....
        /*0118*/ 	.word	0x00000310


	//   ....[8]....
        /*011c*/ 	.word	0x00000360


	//   ....[9]....
        /*0120*/ 	.word	0x00000370


	//   ....[10]....
        /*0124*/ 	.word	0x00000440


	//   ....[11]....
        /*0128*/ 	.word	0x00000450


	//   ....[12]....
        /*012c*/ 	.word	0x00000480


	//   ....[13]....
        /*0130*/ 	.word	0x00000490


	//   ....[14]....
        /*0134*/ 	.word	0x000004c0


	//   ....[15]....
        /*0138*/ 	.word	0x000004d0


	//   ....[16]....
        /*013c*/ 	.word	0x00000500


	//   ....[17]....
        /*0140*/ 	.word	0x00000510


	//   ....[18]....
        /*0144*/ 	.word	0x00000550


	//   ....[19]....
        /*0148*/ 	.word	0x00000560


	//----- nvinfo : EIATTR_EXIT_INSTR_OFFSETS
	.align		4
.L_7717:
        /*014c*/ 	.byte	0x04, 0x1c
        /*014e*/ 	.short	(.L_7719 - .L_7718)


	//   ....[0]....
.L_7718:
        /*0150*/ 	.word	0x00000570


	//   ....[1]....
        /*0154*/ 	.word	0x00000680


	//   ....[2]....
        /*0158*/ 	.word	0x00000690


	//   ....[3]....
        /*015c*/ 	.word	0x00000740


	//----- nvinfo : EIATTR_CRS_STACK_SIZE
	.align		4
.L_7719:
        /*0160*/ 	.byte	0x04, 0x1e
        /*0162*/ 	.short	(.L_7721 - .L_7720)
.L_7720:
        /*0164*/ 	.word	0x00000000
.L_7721:


//--------------------- .nv.info._ZN43_GLOBAL__N__9ae7fba5_10_SoftMax_cu_9f978f6320softmax_warp_forwardIN3c108BFloat16EffLi4ELb0ELb0EEEvPT0_PKT_iiiPKbib --------------------------
	.section	.nv.info._ZN43_GLOBAL__N__9ae7fba5_10_SoftMax_cu_9f978f6320softmax_warp_forwardIN3c108BFloat16EffLi4ELb0ELb0EEEvPT0_PKT_iiiPKbib,"",@"SHT_CUDA_INFO"
	.sectionflags	@""
	.align	4


	//----- nvinfo : EIATTR_CUDA_API_VERSION
	.align		4
        /*0000*/ 	.byte	0x04, 0x37
        /*0002*/ 	.short	(.L_7723 - .L_7722)
.L_7722:
        /*0004*/ 	.word	0x00000082


	//----- nvinfo : EIATTR_SW2861232_WAR
	.align		4
.L_7723:
        /*0008*/ 	.byte	0x01, 0x35
	.zero		2


	//----- nvinfo : EIATTR_PARAM_CBANK
	.align		4
        /*000c*/ 	.byte	0x04, 0x0a
        /*000e*/ 	.short	(.L_7725 - .L_7724)
	.align		4
.L_7724:
        /*0010*/ 	.word	index@(.nv.constant0._ZN43_GLOBAL__N__9ae7fba5_10_SoftMax_cu_9f978f6320softmax_warp_forwardIN3c108BFloat16EffLi4ELb0ELb0EEEvPT0_PKT_iiiPKbib)
        /*0014*/ 	.short	0x0160
        /*0016*/ 	.short	0x002d


	//----- nvinfo : EIATTR_CBANK_PARAM_SIZE
	.align		4
.L_7725:
        /*0018*/ 	.byte	0x03, 0x19
        /*001a*/ 	.short	0x002d


	//----- nvinfo : EIATTR_KPARAM_INFO
	.align		4
        /*001c*/ 	.byte	0x04, 0x17
        /*001e*/ 	.short	(.L_7727 - .L_7726)
.L_7726:
        /*0020*/ 	.word	0x00000000
        /*0024*/ 	.short	0x0007
        /*0026*/ 	.short	0x002c
        /*0028*/ 	.byte	0x00, 0xf0, 0x05, 0x00


	//----- nvinfo : EIATTR_KPARAM_INFO
	.align		4
.L_7727:
        /*002c*/ 	.byte	0x04, 0x17
        /*002e*/ 	.short	(.L_7729 - .L_7728)
.L_7728:
        /*0030*/ 	.word	0x00000000
        /*0034*/ 	.short	0x0006
        /*0036*/ 	.short	0x0028
        /*0038*/ 	.byte	0x00, 0xf0, 0x11, 0x00


	//----- nvinfo : EIATTR_KPARAM_INFO
	.align		4
.L_7729:
        /*003c*/ 	.byte	0x04, 0x17
        /*003e*/ 	.short	(.L_7731 - .L_7730)
.L_7730:
        /*0040*/ 	.word	0x00000000
        /*0044*/ 	.short	0x0005
        /*0046*/ 	.short	0x0020
        /*0048*/ 	.byte	0x00, 0xf0, 0x21, 0x00


	//----- nvinfo : EIATTR_KPARAM_INFO
	.align		4
.L_7731:
        /*004c*/ 	.byte	0x04, 0x17
        /*004e*/ 	.short	(.L_7733 - .L_7732)
.L_7732:
        /*0050*/ 	.word	0x00000000
        /*0054*/ 	.short	0x0004
        /*0056*/ 	.short	0x0018
        /*0058*/ 	.byte	0x00, 0xf0, 0x11, 0x00


	//----- nvinfo : EIATTR_KPARAM_INFO
	.align		4
.L_7733:
        /*005c*/ 	.byte	0x04, 0x17
        /*005e*/ 	.short	(.L_7735 - .L_7734)
.L_7734:
        /*0060*/ 	.word	0x00000000
        /*0064*/ 	.short	0x0003
        /*0066*/ 	.short	0x0014
        /*0068*/ 	.byte	0x00, 0xf0, 0x11, 0x00


	//----- nvinfo : EIATTR_KPARAM_INFO
	.align		4
.L_7735:
        /*006c*/ 	.byte	0x04, 0x17
        /*006e*/ 	.short	(.L_7737 - .L_7736)
.L_7736:
        /*0070*/ 	.word	0x00000000
        /*0074*/ 	.short	0x0002
        /*0076*/ 	.short	0x0010
        /*0078*/ 	.byte	0x00, 0xf0, 0x11, 0x00


	//----- nvinfo : EIATTR_KPARAM_INFO
	.align		4
.L_7737:
        /*007c*/ 	.byte	0x04, 0x17
        /*007e*/ 	.short	(.L_7739 - .L_7738)
.L_7738:
        /*0080*/ 	.word	0x00000000
        /*0084*/ 	.short	0x0001
        /*0086*/ 	.short	0x0008
        /*0088*/ 	.byte	0x00, 0xf0, 0x21, 0x00


	//----- nvinfo : EIATTR_KPARAM_INFO
	.align		4
.L_7739:
        /*008c*/ 	.byte	0x04, 0x17
        /*008e*/ 	.short	(.L_7741 - .L_7740)
.L_7740:
        /*0090*/ 	.word	0x00000000
        /*0094*/ 	.short	0x0000
        /*0096*/ 	.short	0x0000
        /*0098*/ 	.byte	0x00, 0xf0, 0x21, 0x00


	//----- nvinfo : EIATTR_MAXREG_COUNT
	.align		4
.L_7741:
        /*009c*/ 	.byte	0x03, 0x1b
        /*009e*/ 	.short	0x00ff


	//----- nvinfo : EIATTR_MERCURY_ISA_VERSION
	.align		4
        /*00a0*/ 	.byte	0x03, 0x5f
        /*00a2*/ 	.short	0x0000


	//----- nvinfo : EIATTR_COOP_GROUP_MASK_REGIDS
	.align		4
        /*00a4*/ 	.byte	0x04, 0x29
        /*00a6*/ 	.short	(.L_7743 - .L_7742)


	//   ....[0]....
.L_7742:
        /*00a8*/ 	.word	0xffffffff


	//   ....[1]....
        /*00ac*/ 	.word	0xffffffff


	//   ....[2]....
        /*00b0*/ 	.word	0xffffffff


	//   ....[3]....
        /*00b4*/ 	.word	0xffffffff


	//   ....[4]....
        /*00b8*/ 	.word	0xffffffff


	//   ....[5]....
        /*00bc*/ 	.word	0xffffffff


	//   ....[6]....
        /*00c0*/ 	.word	0xffffffff


	//   ....[7]....
        /*00c4*/ 	.word	0xffffffff


	//   ....[8]....
        /*00c8*/ 	.word	0xffffffff


	//   ....[9]....
        /*00cc*/ 	.word	0xffffffff


	//   ....[10]....
        /*00d0*/ 	.word	0xffffffff


	//   ....[11]....
        /*00d4*/ 	.word	0xffffffff


	//   ....[12]....
        /*00d8*/ 	.word	0xffffffff


	//   ....[13]....
        /*00dc*/ 	.word	0xffffffff


	//   ....[14]....
        /*00e0*/ 	.word	0xffffffff


	//   ....[15]....
        /*00e4*/ 	.word	0xffffffff


	//----- nvinfo : EIATTR_COOP_GROUP_INSTR_OFFSETS
	.align		4
.L_7743:
        /*00e8*/ 	.byte	0x04, 0x28
        /*00ea*/ 	.short	(.L_7745 - .L_7744)


	//   ....[0]....
.L_7744:
        /*00ec*/ 	.word	0x000001e0


	//   ....[1]....
        /*00f0*/ 	.word	0x000001f0


	//   ....[2]....
        /*00f4*/ 	.word	0x00000240


	//   ....[3]....
        /*00f8*/ 	.word	0x00000250


	//   ....[4]....
        /*00fc*/ 	.word	0x000002a0


	//   ....[5]....
        /*0100*/ 	.word	0x000002b0


	//   ....[6]....
        /*0104*/ 	.word	0x00000300


	//   ....[7]....
        /*0108*/ 	.word	0x00000310


	//   ....[8]....
        /*010c*/ 	.word	0x000003e0


	//   ....[9]....
        /*0110*/ 	.word	0x00000400


	//   ....[10]....
        /*0114*/ 	.word	0x00000420


	//   ....[11]....
        /*0118*/ 	.word	0x00000440


	//   ....[12]....
        /*011c*/ 	.word	0x00000460


	//   ....[13]....
        /*0120*/ 	.word	0x00000480


	//   ....[14]....
        /*0124*/ 	.word	0x000004a0


	//   ....[15]....
        /*0128*/ 	.word	0x000004c0


	//----- nvinfo : EIATTR_EXIT_INSTR_OFFSETS
	.align		4
.L_7745:
        /*012c*/ 	.byte	0x04, 0x1c
        /*012e*/ 	.short	(.L_7747 - .L_7746)


	//   ....[0]....
.L_7746:
        /*0130*/ 	.word	0x000004d0


	//   ....[1]....
        /*0134*/ 	.word	0x000005c0


	//   ....[2]....
        /*0138*/ 	.word	0x000005d0


	//   ....[3]....
        /*013c*/ 	.word	0x00000680


	//----- nvinfo : EIATTR_CRS_STACK_SIZE
	.align		4
.L_7747:
        /*0140*/ 	.byte	0x04, 0x1e
        /*0142*/ 	.short	(.L_7749 - .L_7748)
.L_7748:
        /*0144*/ 	.word	0x00000000
.L_7749:


//--------------------- .nv.info._ZN43_GLOBAL__N__9ae7fba5_10_SoftMax_cu_9f978f6320softmax_warp_forwardIN3c108BFloat16EffLi3ELb0ELb0EEEvPT0_PKT_iiiPKbib --------------------------
	.section	.nv.info._ZN43_GLOBAL__N__9ae7fba5_10_SoftMax_cu_9f978f6320softmax_warp_forwardIN3c108BFloat16EffLi3ELb0ELb0EEEvPT0_PKT_iiiPKbib,"",@"SHT_CUDA_INFO"
	.sectionflags	@""
	.align	4


	//----- nvinfo : EIATTR_CUDA_API_VERSION
	.align		4
        /*0000*/ 	.byte	0x04, 0x37
        /*0002*/ 	.short	(.L_7751 - .L_7750)
.L_7750:
        /*0004*/ 	.word	0x00000082


	//----- nvinfo : EIATTR_SW2861232_WAR
	.align		4
.L_7751:
        /*0008*/ 	.byte	0x01, 0x35
	.zero		2


	//----- nvinfo : EIATTR_PARAM_CBANK
	.align		4
        /*000c*/ 	.byte	0x04, 0x0a
        /*000e*/ 	.short	(.L_7753 - .L_7752)
	.align		4
.L_7752:
        /*0010*/ 	.word	index@(.nv.constant0._ZN43_GLOBAL__N__9ae7fba5_10_SoftMax_cu_9f978f6320softmax_warp_forwardIN3c108BFloat16EffLi3ELb0ELb0EEEvPT0_PKT_iiiPKbib)
        /*0014*/ 	.short	0x0160
        /*0016*/ 	.short	0x002d


	//----- nvinfo : EIATTR_CBANK_PARAM_SIZE
	.align		4
.L_7753:
        /*0018*/ 	.byte	0x03, 0x19
        /*001a*/ 	.short	0x002d


	//----- nvinfo : EIATTR_KPARAM_INFO
	.align		4
        /*001c*/ 	.byte	0x04, 0x17
        /*001e*/ 	.short	(.L_7755 - .L_7754)
.L_7754:
        /*0020*/ 	.word	0x00000000
        /*0024*/ 	.short	0x0007
        /*0026*/ 	.short	0x002c
        /*0028*/ 	.byte	0x00, 0xf0, 0x05, 0x00


	//----- nvinfo : EIATTR_KPARAM_INFO
	.align		4
.L_7755:
        /*002c*/ 	.byte	0x04, 0x17
        /*002e*/ 	.short	(.L_7757 - .L_7756)
.L_7756:
        /*0030*/ 	.word	0x00000000
        /*0034*/ 	.short	0x0006
        /*0036*/ 	.short	0x0028
        /*0038*/ 	.byte	0x00, 0xf0, 0x11, 0x00


	//----- nvinfo : EIATTR_KPARAM_INFO
	.align		4
.L_7757:
        /*003c*/ 	.byte	0x04, 0x17
        /*003e*/ 	.short	(.L_7759 - .L_7758)
.L_7758:
        /*0040*/ 	.word	0x00000000
        /*0044*/ 	.short	0x0005
        /*0046*/ 	.short	0x0020
        /*0048*/ 	.byte	0x00, 0xf0, 0x21, 0x00


	//----- nvinfo : EIATTR_KPARAM_INFO
	.align		4
.L_7759:
        /*004c*/ 	.byte	0x04, 0x17
        /*004e*/ 	.short	(.L_7761 - .L_7760)
.L_7760:
        /*0050*/ 	.word	0x00000000
        /*0054*/ 	.short	0x0004
        /*0056*/ 	.short	0x0018
        /*0058*/ 	.byte	0x00, 0xf0, 0x11, 0x00


	//----- nvinfo : EIATTR_KPARAM_INFO
	.align		4
.L_7761:
        /*005c*/ 	.byte	0x04, 0x17
        /*005e*/ 	.short	(.L_7763 - .L_7762)
.L_7762:
        /*0060*/ 	.word	0x00000000
        /*0064*/ 	.short	0x0003
        /*0066*/ 	.short	0x0014
        /*0068*/ 	.byte	0x00, 0xf0, 0x11, 0x00


	//----- nvinfo : EIATTR_KPARAM_INFO
	.align		4
.L_7763:
        /*006c*/ 	.byte	0x04, 0x17
        /*006e*/ 	.short	(.L_7765 - .L_7764)
.L_7764:
        /*0070*/ 	.word	0x00000000
        /*0074*/ 	.short	0x0002
        /*0076*/ 	.short	0x0010
        /*0078*/ 	.byte	0x00, 0xf0, 0x11, 0x00


	//----- nvinfo : EIATTR_KPARAM_INFO
	.align		4
.L_7765:
        /*007c*/ 	.byte	0x04, 0x17
        /*007e*/ 	.short	(.L_7767 - .L_7766)
.L_7766:
        /*0080*/ 	.word	0x00000000
        /*0084*/ 	.short	0x0001
        /*0086*/ 	.short	0x0008
        /*0088*/ 	.byte	0x00, 0xf0, 0x21, 0x00


	//----- nvinfo : EIATTR_KPARAM_INFO
	.align		4
.L_7767:
        /*008c*/ 	.byte	0x04, 0x17
        /*008e*/ 	.short	(.L_7769 - .L_7768)
.L_7768:
        /*0090*/ 	.word	0x00000000
        /*0094*/ 	.short	0x0000
        /*0096*/ 	.short	0x0000
        /*0098*/ 	.byte	0x00, 0xf0, 0x21, 0x00


	//----- nvinfo : EIATTR_MAXREG_COUNT
	.align		4
.L_7769:
        /*009c*/ 	.byte	0x03, 0x1b
        /*009e*/ 	.short	0x00ff


	//----- nvinfo : EIATTR_MERCURY_ISA_VERSION
	.align		4
        /*00a0*/ 	.byte	0x03, 0x5f
        /*00a2*/ 	.short	0x0000


	//----- nvinfo : EIATTR_COOP_GROUP_MASK_REGIDS
	.align		4
        /*00a4*/ 	.byte	0x04, 0x29
        /*00a6*/ 	.short	(.L_7771 - .L_7770)


	//   ....[0]....
.L_7770:
        /*00a8*/ 	.word	0xffffffff


	//   ....[1]....
        /*00ac*/ 	.word	0xffffffff


	//   ....[2]....
        /*00b0*/ 	.word	0xffffffff


	//   ....[3]....
        /*00b4*/ 	.word	0xffffffff


	//   ....[4]....
        /*00b8*/ 	.word	0xffffffff


	//   ....[5]....
        /*00bc*/ 	.word	0xffffffff


	//   ....[6]....
        /*00c0*/ 	.word	0xffffffff


	//   ....[7]....
        /*00c4*/ 	.word	0xffffffff


	//   ....[8]....
        /*00c8*/ 	.word	0xffffffff


	//   ....[9]....
        /*00cc*/ 	.word	0xffffffff


	//   ....[10]....
        /*00d0*/ 	.word	0xffffffff


	//   ....[11]....
        /*00d4*/ 	.word	0xffffffff


	//----- nvinfo : EIATTR_COOP_GROUP_INSTR_OFFSETS
	.align		4
.L_7771:
        /*00d8*/ 	.byte	0x04, 0x28
        /*00da*/ 	.short	(.L_7773 - .L_7772)


	//   ....[0]....
.L_7772:
        /*00dc*/ 	.word	0x000001e0


	//   ....[1]....
        /*00e0*/ 	.word	0x000001f0


	//   ....[2]....
        /*00e4*/ 	.word	0x00000240


	//   ....[3]....
        /*00e8*/ 	.word	0x00000250


	//   ....[4]....
        /*00ec*/ 	.word	0x000002a0


	//   ....[5]....
        /*00f0*/ 	.word	0x000002b0


	//   ....[6]....
        /*00f4*/ 	.word	0x00000380


	//   ....[7]....
        /*00f8*/ 	.word	0x000003a0


	//   ....[8]....
        /*00fc*/ 	.word	0x000003c0


	//   ....[9]....
        /*0100*/ 	.word	0x000003e0


	//   ....[10]....
        /*0104*/ 	.word	0x00000400


	//   ....[11]....
        /*0108*/ 	.word	0x00000420


	//----- nvinfo : EIATTR_EXIT_INSTR_OFFSETS
	.align		4
.L_7773:
        /*010c*/ 	.byte	0x04, 0x1c
        /*010e*/ 	.short	(.L_7775 - .L_7774)


	//   ....[0]....
.L_7774:
        /*0110*/ 	.word	0x00000430


	//   ....[1]....
        /*0114*/ 	.word	0x00000520


	//   ....[2]....
        /*0118*/ 	.word	0x00000530


	//   ....[3]....
        /*011c*/ 	.word	0x000005e0


	//----- nvinfo : EIATTR_CRS_STACK_SIZE
	.align		4
.L_7775:
        /*0120*/ 	.byte	0x04, 0x1e
        /*0122*/ 	.short	(.L_7777 - .L_7776)
.L_7776:
        /*0124*/ 	.word	0x00000000
.L_7777:


//--------------------- .nv.info._ZN43_GLOBAL__N__9ae7fba5_10_SoftMax_cu_9f978f6320softmax_warp_forwardIN3c108BFloat16EffLi2ELb0ELb0EEEvPT0_PKT_iiiPKbib --------------------------
	.section	.nv.info._ZN43_GLOBAL__N__9ae7fba5_10_SoftMax_cu_9f978f6320softmax_warp_forwardIN3c108BFloat16EffLi2ELb0ELb0EEEvPT0_PKT_iiiPKbib,"",@"SHT_CUDA_INFO"
	.sectionflags	@""
	.align	4


	//----- nvinfo : EIATTR_CUDA_API_VERSION
	.align		4
        /*0000*/ 	.byte	0x04, 0x37
        /*0002*/ 	.short	(.L_7779 - .L_7778)
.L_7778:
        /*0004*/ 	.word	0x00000082


	//----- nvinfo : EIATTR_SW2861232_WAR
	.align		4
.L_7779:
        /*0008*/ 	.byte	0x01, 0x35
	.zero		2


	//----- nvinfo : EIATTR_PARAM_CBANK
	.align		4
        /*000c*/ 	.byte	0x04, 0x0a
        /*000e*/ 	.short	(.L_7781 - .L_7780)
	.align		4
.L_7780:
        /*0010*/ 	.word	index@(.nv.constant0._ZN43_GLOBAL__N__9ae7fba5_10_SoftMax_cu_9f978f6320softmax_warp_forwardIN3c108BFloat16EffLi2ELb0ELb0EEEvPT0_PKT_iiiPKbib)
        /*0014*/ 	.short	0x0160
        /*0016*/ 	.short	0x002d


	//----- nvinfo : EIATTR_CBANK_PARAM_SIZE
	.align		4
.L_7781:
        /*0018*/ 	.byte	0x03, 0x19
        /*001a*/ 	.short	0x002d


	//----- nvinfo : EIATTR_KPARAM_INFO
	.align		4
        /*001c*/ 	.byte	0x04, 0x17
        /*001e*/ 	.short	(.L_7783 - .L_7782)
.L_7782:
        /*0020*/ 	.word	0x00000000
        /*0024*/ 	.short	0x0007
        /*0026*/ 	.short	0x002c
        /*0028*/ 	.byte	0x00, 0xf0, 0x05, 0x00


	//----- nvinfo : EIATTR_KPARAM_INFO
	.align		4
.L_7783:
        /*002c*/ 	.byte	0x04, 0x17
        /*002e*/ 	.short	(.L_7785 - .L_7784)
.L_7784:
        /*0030*/ 	.word	0x00000000
        /*0034*/ 	.short	0x0006
        /*0036*/ 	.short	0x0028
        /*0038*/ 	.byte	0x00, 0xf0, 0x11, 0x00


	//----- nvinfo : EIATTR_KPARAM_INFO
	.align		4
.L_7785:
        /*003c*/ 	.byte	0x04, 0x17
        /*003e*/ 	.short	(.L_7787 - .L_7786)
.L_7786:
        /*0040*/ 	.word	0x00000000
        /*0044*/ 	.short	0x0005
        /*0046*/ 	.short	0x0020
        /*0048*/ 	.byte	0x00, 0xf0, 0x21, 0x00


	//----- nvinfo : EIATTR_KPARAM_INFO
	.align		4
.L_7787:
        /*004c*/ 	.byte	0x04, 0x17
        /*004e*/ 	.short	(.L_7789 - .L_7788)
.L_7788:
        /*0050*/ 	.word	0x00000000
        /*0054*/ 	.short	0x0004
        /*0056*/ 	.short	0x0018
        /*0058*/ 	.byte	0x00, 0xf0, 0x11, 0x00


	//----- nvinfo : EIATTR_KPARAM_INFO
	.align		4
.L_7789:
        /*005c*/ 	.byte	0x04, 0x17
        /*005e*/ 	.short	(.L_7791 - .L_7790)
.L_7790:
        /*0060*/ 	.word	0x00000000
        /*0064*/ 	.short	0x0003
        /*0066*/ 	.short	0x0014
        /*0068*/ 	.byte	0x00, 0xf0, 0x11, 0x00


	//----- nvinfo : EIATTR_KPARAM_INFO
	.align		4
.L_7791:
        /*006c*/ 	.byte	0x04, 0x17
        /*006e*/ 	.short	(.L_7793 - .L_7792)
.L_7792:
        /*0070*/ 	.word	0x00000000
        /*0074*/ 	.short	0x0002
        /*0076*/ 	.short	0x0010
        /*0078*/ 	.byte	0x00, 0xf0, 0x11, 0x00


	//----- nvinfo : EIATTR_KPARAM_INFO
	.align		4
.L_7793:
        /*007c*/ 	.byte	0x04, 0x17
        /*007e*/ 	.short	(.L_7795 - .L_7794)
.L_7794:
        /*0080*/ 	.word	0x00000000
        /*0084*/ 	.short	0x0001
        /*0086*/ 	.short	0x0008
        /*0088*/ 	.byte	0x00, 0xf0, 0x21, 0x00


	//----- nvinfo : EIATTR_KPARAM_INFO
	.align		4
.L_7795:
        /*008c*/ 	.byte	0x04, 0x17
        /*008e*/ 	.short	(.L_7797 - .L_7796)
.L_7796:
        /*0090*/ 	.word	0x00000000
        /*0094*/ 	.short	0x0000
        /*0096*/ 	.short	0x0000
        /*0098*/ 	.byte	0x00, 0xf0, 0x21, 0x00


	//----- nvinfo : EIATTR_MAXREG_COUNT
	.align		4
.L_7797:
        /*009c*/ 	.byte	0x03, 0x1b
        /*009e*/ 	.short	0x00ff


	//----- nvinfo : EIATTR_MERCURY_ISA_VERSION
	.align		4
        /*00a0*/ 	.byte	0x03, 0x5f
        /*00a2*/ 	.short	0x0000


	//----- nvinfo : EIATTR_COOP_GROUP_MASK_REGIDS
	.align		4
        /*00a4*/ 	.byte	0x04, 0x29
        /*00a6*/ 	.short	(.L_7799 - .L_7798)


	//   ....[0]....
.L_7798:
        /*00a8*/ 	.word	0xffffffff


	//   ....[1]....
        /*00ac*/ 	.word	0xffffffff


	//   ....[2]....
        /*00b0*/ 	.word	0xffffffff


	//   ....[3]....
        /*00b4*/ 	.word	0xffffffff


	//   ....[4]....
        /*00b8*/ 	.word	0xffffffff


	//   ....[5]....
        /*00bc*/ 	.word	0xffffffff


	//   ....[6]....
        /*00c0*/ 	.word	0xffffffff


	//   ....[7]....
        /*00c4*/ 	.word	0xffffffff


	//----- nvinfo : EIATTR_COOP_GROUP_INSTR_OFFSETS
	.align		4
.L_7799:
        /*00c8*/ 	.byte	0x04, 0x28
        /*00ca*/ 	.short	(.L_7801 - .L_7800)


	//   ....[0]....
.L_7800:
        /*00cc*/ 	.word	0x000001e0


	//   ....[1]....
        /*00d0*/ 	.word	0x000001f0


	//   ....[2]....
        /*00d4*/ 	.word	0x00000240


	//   ....[3]....
        /*00d8*/ 	.word	0x00000250


	//   ....[4]....
        /*00dc*/ 	.word	0x00000320


	//   ....[5]....
        /*00e0*/ 	.word	0x00000340


	//   ....[6]....
        /*00e4*/ 	.word	0x00000360


	//   ....[7]....
        /*00e8*/ 	.word	0x00000380


	//----- nvinfo : EIATTR_EXIT_INSTR_OFFSETS
	.align		4
.L_7801:
        /*00ec*/ 	.byte	0x04, 0x1c
        /*00ee*/ 	.short	(.L_7803 - .L_7802)


	//   ....[0]....
.L_7802:
        /*00f0*/ 	.word	0x00000390


	//   ....[1]....
        /*00f4*/ 	.word	0x00000480


	//   ....[2]....
        /*00f8*/ 	.word	0x00000490


	//   ....[3]....
        /*00fc*/ 	.word	0x00000540


	//----- nvinfo : EIATTR_CRS_STACK_SIZE
	.align		4
.L_7803:
        /*0100*/ 	.byte	0x04, 0x1e
        /*0102*/ 	.short	(.L_7805 - .L_7804)
.L_7804:
        /*0104*/ 	.word	0x00000000
.L_7805:


//--------------------- .nv.info._ZN43_GLOBAL__N__9ae7fba5_10_SoftMax_cu_9f978f6320softmax_warp_forwardIN3c108BFloat16EffLi1ELb0ELb0EEEvPT0_PKT_iiiPKbib --------------------------
	.section	.nv.info._ZN43_GLOBAL__N__9ae7fba5_10_SoftMax_cu_9f978f6320softmax_warp_forwardIN3c108BFloat16EffLi1ELb0ELb0EEEvPT0_PKT_iiiPKbib,"",@"SHT_CUDA_INFO"
	.sectionflags	@""
	.align	4


	//----- nvinfo : EIATTR_CUDA_API_VERSION
	.align		4
        /*0000*/ 	.byte	0x04, 0x37
        /*0002*/ 	.short	(.L_7807 - .L_7806)
.L_7806:
        /*0004*/ 	.word	0x00000082


	//----- nvinfo : EIATTR_SW2861232_WAR
	.align		4
.L_7807:
        /*0008*/ 	.byte	0x01, 0x35
	.zero		2


	//----- nvinfo : EIATTR_PARAM_CBANK
	.align		4
        /*000c*/ 	.byte	0x04, 0x0a
        /*000e*/ 	.short	(.L_7809 - .L_7808)
	.align		4
.L_7808:
        /*0010*/ 	.word	index@(.nv.constant0._ZN43_GLOBAL__N__9ae7fba5_10_SoftMax_cu_9f978f6320softmax_warp_forwardIN3c108BFloat16EffLi1ELb0ELb0EEEvPT0_PKT_iiiPKbib)
        /*0014*/ 	.short	0x0160
        /*0016*/ 	.short	0x002d


	//----- nvinfo : EIATTR_CBANK_PARAM_SIZE
	.align		4
.L_7809:
        /*0018*/ 	.byte	0x03, 0x19
        /*001a*/ 	.short	0x002d


	//----- nvinfo : EIATTR_KPARAM_INFO
	.align		4
        /*001c*/ 	.byte	0x04, 0x17
        /*001e*/ 	.short	(.L_7811 - .L_7810)
.L_7810:
        /*0020*/ 	.word	0x00000000
        /*0024*/ 	.short	0x0007
        /*0026*/ 	.short	0x002c
        /*0028*/ 	.byte	0x00, 0xf0, 0x05, 0x00


	//----- nvinfo : EIATTR_KPARAM_INFO
	.align		4
.L_7811:
        /*002c*/ 	.byte	0x04, 0x17
        /*002e*/ 	.short	(.L_7813 - .L_7812)
.L_7812:
        /*0030*/ 	.word	0x00000000
        /*0034*/ 	.short	0x0006
        /*0036*/ 	.short	0x0028
        /*0038*/ 	.byte	0x00, 0xf0, 0x11, 0x00


	//----- nvinfo : EIATTR_KPARAM_INFO
	.align		4
.L_7813:
        /*003c*/ 	.byte	0x04, 0x17
        /*003e*/ 	.short	(.L_7815 - .L_7814)
.L_7814:
        /*0040*/ 	.word	0x00000000
        /*0044*/ 	.short	0x0005
        /*0046*/ 	.short	0x0020
        /*0048*/ 	.byte	0x00, 0xf0, 0x21, 0x00


	//----- nvinfo : EIATTR_KPARAM_INFO
	.align		4
.L_7815:
        /*004c*/ 	.byte	0x04, 0x17
        /*004e*/ 	.short	(.L_7817 - .L_7816)
.L_7816:
        /*0050*/ 	.word	0x00000000
        /*0054*/ 	.short	0x0004
        /*0056*/ 	.short	0x0018
        /*0058*/ 	.byte	0x00, 0xf0, 0x11, 0x00


	//----- nvinfo : EIATTR_KPARAM_INFO
	.align		4
.L_7817:
        /*005c*/ 	.byte	0x04, 0x17
        /*005e*/ 	.short	(.L_7819 - .L_7818)
.L_7818:
        /*0060*/ 	.word	0x00000000
        /*0064*/ 	.short	0x0003
        /*0066*/ 	.short	0x0014
        /*0068*/ 	.byte	0x00, 0xf0, 0x11, 0x00


	//----- nvinfo : EIATTR_KPARAM_INFO
	.align		4
.L_7819:
        /*006c*/ 	.byte	0x04, 0x17
        /*006e*/ 	.short	(.L_7821 - .L_7820)
.L_7820:
        /*0070*/ 	.word	0x00000000
        /*0074*/ 	.short	0x0002
        /*0076*/ 	.short	0x0010
        /*0078*/ 	.byte	0x00, 0xf0, 0x11, 0x00


	//----- nvinfo : EIATTR_KPARAM_INFO
	.align		4
.L_7821:
        /*007c*/ 	.byte	0x04, 0x17
        /*007e*/ 	.short	(.L_7823 - .L_7822)
.L_7822:
        /*0080*/ 	.word	0x00000000
        /*0084*/ 	.short	0x0001
        /*0086*/ 	.short	0x0008
        /*0088*/ 	.byte	0x00, 0xf0, 0x21, 0x00


	//----- nvinfo : EIATTR_KPARAM_INFO
	.align		4
.L_7823:
        /*008c*/ 	.byte	0x04, 0x17
        /*008e*/ 	.short	(.L_7825 - .L_7824)
.L_7824:
        /*0090*/ 	.word	0x00000000
        /*0094*/ 	.short	0x0000
        /*0096*/ 	.short	0x0000
        /*0098*/ 	.byte	0x00, 0xf0, 0x21, 0x00


	//----- nvinfo : EIATTR_MAXREG_COUNT
	.align		4
.L_7825:
        /*009c*/ 	.byte	0x03, 0x1b
        /*009e*/ 	.short	0x00ff


	//----- nvinfo : EIATTR_MERCURY_ISA_VERSION
	.align		4
        /*00a0*/ 	.byte	0x03, 0x5f
        /*00a2*/ 	.short	0x0000


	//----- nvinfo : EIATTR_COOP_GROUP_MASK_REGIDS
	.align		4
        /*00a4*/ 	.byte	0x04, 0x29
        /*00a6*/ 	.short	(.L_7827 - .L_7826)


	//   ....[0]....
.L_7826:
        /*00a8*/ 	.word	0xffffffff


	//   ....[1]....
        /*00ac*/ 	.word	0xffffffff


	//   ....[2]....
        /*00b0*/ 	.word	0xffffffff


	//   ....[3]....
        /*00b4*/ 	.word	0xffffffff


	//----- nvinfo : EIATTR_COOP_GROUP_INSTR_OFFSETS
	.align		4
.L_7827:
        /*00b8*/ 	.byte	0x04, 0x28
        /*00ba*/ 	.short	(.L_7829 - .L_7828)


	//   ....[0]....
.L_7828:
        /*00bc*/ 	.word	0x000001e0


	//   ....[1]....
        /*00c0*/ 	.word	0x000001f0


	//   ....[2]....
        /*00c4*/ 	.word	0x000002c0


	//   ....[3]....
        /*00c8*/ 	.word	0x000002e0


	//----- nvinfo : EIATTR_EXIT_INSTR_OFFSETS
	.align		4
.L_7829:
        /*00cc*/ 	.byte	0x04, 0x1c
        /*00ce*/ 	.short	(.L_7831 - .L_7830)


	//   ....[0]....
.L_7830:
        /*00d0*/ 	.word	0x000002f0


	//   ....[1]....
        /*00d4*/ 	.word	0x000003e0


	//   ....[2]....
        /*00d8*/ 	.word	0x000003f0


	//   ....[3]....
        /*00dc*/ 	.word	0x000004a0


	//----- nvinfo : EIATTR_CRS_STACK_SIZE
	.align		4
.L_7831:
        /*00e0*/ 	.byte	0x04, 0x1e
        /*00e2*/ 	.short	(.L_7833 - .L_7832)
.L_7832:
        /*00e4*/ 	.word	0x00000000
.L_7833:


//--------------------- .nv.info._ZN43_GLOBAL__N__9ae7fba5_10_SoftMax_cu_9f978f6320softmax_warp_forwardIN3c108BFloat16EffLi0ELb0ELb0EEEvPT0_PKT_iiiPKbib --------------------------
	.section	.nv.info._ZN43_GLOBAL__N__9ae7fba5_10_SoftMax_cu_9f978f6320softmax_warp_forwardIN3c108BFloat16EffLi0ELb0ELb0EEEvPT0_PKT_iiiPKbib,"",@"SHT_CUDA_INFO"
	.sectionflags	@""
	.align	4


	//----- nvinfo : EIATTR_CUDA_API_VERSION
	.align		4
        /*0000*/ 	.byte	0x04, 0x37
        /*0002*/ 	.short	(.L_7835 - .L_7834)
.L_7834:
        /*0004*/ 	.word	0x00000082


	//----- nvinfo : EIATTR_SW2861232_WAR
	.align		4
.L_7835:
        /*0008*/ 	.byte	0x01, 0x35
	.zero		2


	//----- nvinfo : EIATTR_PARAM_CBANK
	.align		4
        /*000c*/ 	.byte	0x04, 0x0a
        /*000e*/ 	.short	(.L_7837 - .L_7836)
	.align		4
.L_7836:
        /*0010*/ 	.word	index@(.nv.constant0._ZN43_GLOBAL__N__9ae7fba5_10_SoftMax_cu_9f978f6320softmax_warp_forwardIN3c108BFloat16EffLi0ELb0ELb0EEEvPT0_PKT_iiiPKbib)
        /*0014*/ 	.short	0x0160
        /*0016*/ 	.short	0x002d


	//----- nvinfo : EIATTR_CBANK_PARAM_SIZE
	.align		4
.L_7837:
        /*0018*/ 	.byte	0x03, 0x19
        /*001a*/ 	.short	0x002d


	//----- nvinfo : EIATTR_KPARAM_INFO
	.align		4
        /*001c*/ 	.byte	0x04, 0x17
        /*001e*/ 	.short	(.L_7839 - .L_7838)
.L_7838:
        /*0020*/ 	.word	0x00000000
        /*0024*/ 	.short	0x0007
        /*0026*/ 	.short	0x002c
        /*0028*/ 	.byte	0x00, 0xf0, 0x05, 0x00


	//----- nvinfo : EIATTR_KPARAM_INFO
	.align		4
.L_7839:
        /*002c*/ 	.byte	0x04, 0x17
        /*002e*/ 	.short	(.L_7841 - .L_7840)
.L_7840:
        /*0030*/ 	.word	0x00000000
        /*0034*/ 	.short	0x0006
        /*0036*/ 	.short	0x0028
        /*0038*/ 	.byte	0x00, 0xf0, 0x11, 0x00


	//----- nvinfo : EIATTR_KPARAM_INFO
	.align		4
.L_7841:
        /*003c*/ 	.byte	0x04, 0x17
        /*003e*/ 	.short	(.L_7843 - .L_7842)
.L_7842:
        /*0040*/ 	.word	0x00000000
        /*0044*/ 	.short	0x0005
        /*0046*/ 	.short	0x0020
        /*0048*/ 	.byte	0x00, 0xf0, 0x21, 0x00


	//----- nvinfo : EIATTR_KPARAM_INFO
	.align		4
.L_7843:
        /*004c*/ 	.byte	0x04, 0x17
        /*004e*/ 	.short	(.L_7845 - .L_7844)
.L_7844:
        /*0050*/ 	.word	0x00000000
        /*0054*/ 	.short	0x0004
        /*0056*/ 	.short	0x0018
        /*0058*/ 	.byte	0x00, 0xf0, 0x11, 0x00


	//----- nvinfo : EIATTR_KPARAM_INFO
	.align		4
.L_7845:
        /*005c*/ 	.byte	0x04, 0x17
        /*005e*/ 	.short	(.L_7847 - .L_7846)
.L_7846:
        /*0060*/ 	.word	0x00000000
        /*0064*/ 	.short	0x0003
        /*0066*/ 	.short	0x0014
        /*0068*/ 	.byte	0x00, 0xf0, 0x11, 0x00


	//----- nvinfo : EIATTR_KPARAM_INFO
	.align		4
.L_7847:
        /*006c*/ 	.byte	0x04, 0x17
        /*006e*/ 	.short	(.L_7849 - .L_7848)
.L_7848:
        /*0070*/ 	.word	0x00000000
        /*0074*/ 	.short	0x0002
        /*0076*/ 	.short	0x0010
        /*0078*/ 	.byte	0x00, 0xf0, 0x11, 0x00


	//----- nvinfo : EIATTR_KPARAM_INFO
	.align		4
.L_7849:
        /*007c*/ 	.byte	0x04, 0x17
        /*007e*/ 	.short	(.L_7851 - .L_7850)
.L_7850:
        /*0080*/ 	.word	0x00000000
        /*0084*/ 	.short	0x0001
        /*0086*/ 	.short	0x0008
        /*0088*/ 	.byte	0x00, 0xf0, 0x21, 0x00


	//----- nvinfo : EIATTR_KPARAM_INFO
	.align		4
.L_7851:
        /*008c*/ 	.byte	0x04, 0x17
        /*008e*/ 	.short	(.L_7853 - .L_7852)
.L_7852:
        /*0090*/ 	.word	0x00000000
        /*0094*/ 	.short	0x0000
        /*0096*/ 	.short	0x0000
        /*0098*/ 	.byte	0x00, 0xf0, 0x21, 0x00


	//----- nvinfo : EIATTR_MAXREG_COUNT
	.align		4
.L_7853:
        /*009c*/ 	.byte	0x03, 0x1b
        /*009e*/ 	.short	0x00ff


	//----- nvinfo : EIATTR_MERCURY_ISA_VERSION
	.align		4
        /*00a0*/ 	.byte	0x03, 0x5f
        /*00a2*/ 	.short	0x0000


	//----- nvinfo : EIATTR_EXIT_INSTR_OFFSETS
	.align		4
        /*00a4*/ 	.byte	0x04, 0x1c
        /*00a6*/ 	.short	(.L_7855 - .L_7854)


	//   ....[0]....
.L_7854:
        /*00a8*/ 	.word	0x000001e0


	//   ....[1]....
        /*00ac*/ 	.word	0x00000340


	//   ....[2]....
        /*00b0*/ 	.word	0x00000350


	//   ....[3]....
        /*00b4*/ 	.word	0x00000400


	//----- nvinfo : EIATTR_CRS_STACK_SIZE
	.align		4
.L_7855:
        /*00b8*/ 	.byte	0x04, 0x1e
        /*00ba*/ 	.short	(.L_7857 - .L_7856)
.L_7856:
        /*00bc*/ 	.word	0x00000000
.L_7857:


//--------------------- .nv.info._ZN43_GLOBAL__N__9ae7fba5_10_SoftMax_cu_9f978f6320softmax_warp_forwardIN3c108BFloat16ES2_fLi11ELb0ELb0EEEvPT0_PKT_iiiPKbib --------------------------
	.section	.nv.info._ZN43_GLOBAL__N__9ae7fba5_10_SoftMax_cu_9f978f6320softmax_warp_forwardIN3c108BFloat16ES2_fLi11ELb0ELb0EEEvPT0_PKT_iiiPKbib,"",@"SHT_CUDA_INFO"
	.sectionflags	@""
	.align	4


	//----- nvinfo : EIATTR_CUDA_API_VERSION
	.align		4
        /*0000*/ 	.byte	0x04, 0x37
        /*0002*/ 	.short	(.L_7859 - .L_7858)
.L_7858:
        /*0004*/ 	.word	0x00000082


	//----- nvinfo : EIATTR_SW2861232_WAR
	.align		4
.L_7859:
        /*0008*/ 	.byte	0x01, 0x35
	.zero		2


	//----- nvinfo : EIATTR_PARAM_CBANK
	.align		4
        /*000c*/ 	.byte	0x04, 0x0a
        /*000e*/ 	.short	(.L_7861 - .L_7860)
	.align		4
.L_7860:
        /*0010*/ 	.word	index@(.nv.constant0._ZN43_GLOBAL__N__9ae7fba5_10_SoftMax_cu_9f978f6320softmax_warp_forwardIN3c108BFloat16ES2_fLi11ELb0ELb0EEEvPT0_PKT_iiiPKbib)
        /*0014*/ 	.short	0x0160
        /*0016*/ 	.short	0x002d


	//----- nvinfo : EIATTR_CBANK_PARAM_SIZE
	.align		4
.L_7861:
        /*0018*/ 	.byte	0x03, 0x19
        /*001a*/ 	.short	0x002d


	//----- nvinfo : EIATTR_KPARAM_INFO
	.align		4
        /*001c*/ 	.byte	0x04, 0x17
        /*001e*/ 	.short	(.L_7863 - .L_7862)
.L_7862:
        /*0020*/ 	.word	0x00000000
        /*0024*/ 	.short	0x0007
        /*0026*/ 	.short	0x002c
        /*0028*/ 	.byte	0x00, 0xf0, 0x05, 0x00


	//----- nvinfo : EIATTR_KPARAM_INFO
	.align		4
.L_7863:
        /*002c*/ 	.byte	0x04, 0x17
        /*002e*/ 	.short	(.L_7865 - .L_7864)
.L_7864:
        /*0030*/ 	.word	0x00000000
        /*0034*/ 	.short	0x0006
        /*0036*/ 	.short	0x0028
        /*0038*/ 	.byte	0x00, 0xf0, 0x11, 0x00


	//----- nvinfo : EIATTR_KPARAM_INFO
	.align		4
.L_7865:
        /*003c*/ 	.byte	0x04, 0x17
        /*003e*/ 	.short	(.L_7867 - .L_7866)
.L_7866:
        /*0040*/ 	.word	0x00000000
        /*0044*/ 	.short	0x0005
        /*0046*/ 	.short	0x0020
        /*0048*/ 	.byte	0x00, 0xf0, 0x21, 0x00


	//----- nvinfo : EIATTR_KPARAM_INFO
	.align		4
.L_7867:
        /*004c*/ 	.byte	0x04, 0x17
        /*004e*/ 	.short	(.L_7869 - .L_7868)
.L_7868:
        /*0050*/ 	.word	0x00000000
        /*0054*/ 	.short	0x0004
        /*0056*/ 	.short	0x0018
        /*0058*/ 	.byte	0x00, 0xf0, 0x11, 0x00


	//----- nvinfo : EIATTR_KPARAM_INFO
	.align		4
.L_7869:
        /*005c*/ 	.byte	0x04, 0x17
        /*005e*/ 	.short	(.L_7871 - .L_7870)
.L_7870:
        /*0060*/ 	.word	0x00000000
        /*0064*/ 	.short	0x0003
        /*0066*/ 	.short	0x0014
        /*0068*/ 	.byte	0x00, 0xf0, 0x11, 0x00


	//----- nvinfo : EIATTR_KPARAM_INFO
	.align		4
.L_7871:
        /*006c*/ 	.byte	0x04, 0x17
        /*006e*/ 	.short	(.L_7873 - .L_7872)
.L_7872:
        /*0070*/ 	.word	0x00000000
        /*0074*/ 	.short	0x0002
        /*0076*/ 	.short	0x0010
        /*0078*/ 	.byte	0x00, 0xf0, 0x11, 0x00


	//----- nvinfo : EIATTR_KPARAM_INFO
	.align		4
.L_7873:
        /*007c*/ 	.byte	0x04, 0x17
        /*007e*/ 	.short	(.L_7875 - .L_7874)
.L_7874:
        /*0080*/ 	.word	0x00000000
        /*0084*/ 	.short	0x0001
        /*0086*/ 	.short	0x0008
        /*0088*/ 	.byte	0x00, 0xf0, 0x21, 0x00


	//----- nvinfo : EIATTR_KPARAM_INFO
	.align		4
.L_7875:
        /*008c*/ 	.byte	0x04, 0x17
        /*008e*/ 	.short	(.L_7877 - .L_7876)
.L_7876:
        /*0090*/ 	.word	0x00000000
        /*0094*/ 	.short	0x0000
        /*0096*/ 	.short	0x0000
        /*0098*/ 	.byte	0x00, 0xf0, 0x21, 0x00


	//----- nvinfo : EIATTR_MAXREG_COUNT
	.align		4
.L_7877:
        /*009c*/ 	.byte	0x03, 0x1b
        /*009e*/ 	.short	0x00ff


	//----- nvinfo : EIATTR_MERCURY_ISA_VERSION
	.align		4
        /*00a0*/ 	.byte	0x03, 0x5f
        /*00a2*/ 	.short	0x0000


	//----- nvinfo : EIATTR_COOP_GROUP_MASK_REGIDS
	.align		4
        /*00a4*/ 	.byte	0x04, 0x29
        /*00a6*/ 	.short	(.L_7879 - .L_7878)


	//   ....[0]....
.L_7878:
        /*00a8*/ 	.word	0xffffffff


	//   ....[1]....
        /*00ac*/ 	.word	0xffffffff


	//   ....[2]....
        /*00b0*/ 	.word	0xffffffff


	//   ....[3]....
        /*00b4*/ 	.word	0xffffffff


	//   ....[4]....
        /*00b8*/ 	.word	0xffffffff


	//   ....[5]....
        /*00bc*/ 	.word	0xffffffff


	//   ....[6]....
        /*00c0*/ 	.word	0xffffffff


	//   ....[7]....
        /*00c4*/ 	.word	0xffffffff


	//   ....[8]....
        /*00c8*/ 	.word	0xffffffff


	//   ....[9]....
        /*00cc*/ 	.word	0xffffffff


	//----- nvinfo : EIATTR_COOP_GROUP_INSTR_OFFSETS
	.align		4
.L_7879:
        /*00d0*/ 	.byte	0x04, 0x28
        /*00d2*/ 	.short	(.L_7881 - .L_7880)


	//   ....[0]....
.L_7880:
        /*00d4*/ 	.word	0x00001c90


	//   ....[1]....
        /*00d8*/ 	.word	0x00001cc0


	//   ....[2]....
        /*00dc*/ 	.word	0x00001cf0


	//   ....[3]....
        /*00e0*/ 	.word	0x00001d20


	//   ....[4]....
        /*00e4*/ 	.word	0x00001d50


	//   ....[5]....
        /*00e8*/ 	.word	0x00002d80


	//   ....[6]....
        /*00ec*/ 	.word	0x00002da0


	//   ....[7]....
        /*00f0*/ 	.word	0x00002dc0


	//   ....[8]....
        /*00f4*/ 	.word	0x00002df0


	//   ....[9]....
        /*00f8*/ 	.word	0x00002e10


	//----- nvinfo : EIATTR_EXIT_INSTR_OFFSETS
	.align		4
.L_7881:
        /*00fc*/ 	.byte	0x04, 0x1c
        /*00fe*/ 	.short	(.L_7883 - .L_7882)


	//   ....[0]....
.L_7882:
        /*0100*/ 	.word	0x00002e20


	//   ....[1]....
        /*0104*/ 	.word	0x00002e50


	//   ....[2]....
        /*0108*/ 	.word	0x00002ef0


	//   ....[3]....
        /*010c*/ 	.word	0x00002f70


	//   ....[4]....
        /*0110*/ 	.word	0x00002ff0


	//   ....[5]....
        /*0114*/ 	.word	0x00003070


	//   ....[6]....
        /*0118*/ 	.word	0x000030f0


	//   ....[7]....
        /*011c*/ 	.word	0x00003170


	//   ....[8]....
        /*0120*/ 	.word	0x000031f0


	//   ....[9]....
        /*0124*/ 	.word	0x00003270


	//   ....[10]....
        /*0128*/ 	.word	0x000032f0


	//   ....[11]....
        /*012c*/ 	.word	0x00003370


	//   ....[12]....
        /*0130*/ 	.word	0x000033f0


	//   ....[13]....
        /*0134*/ 	.word	0x00003470


	//   ....[14]....
        /*0138*/ 	.word	0x000034f0


	//   ....[15]....
        /*013c*/ 	.word	0x00003570


	//   ....[16]....
        /*0140*/ 	.word	0x000035f0


	//   ....[17]....
        /*0144*/ 	.word	0x00003670


	//   ....[18]....
        /*0148*/ 	.word	0x000036f0


	//   ....[19]....
        /*014c*/ 	.word	0x00003770


	//   ....[20]....
        /*0150*/ 	.word	0x000037f0


	//   ....[21]....
        /*0154*/ 	.word	0x00003870


	//   ....[22]....
        /*0158*/ 	.word	0x000038f0


	//   ....[23]....
        /*015c*/ 	.word	0x00003970


	//   ....[24]....
        /*0160*/ 	.word	0x000039f0


	//   ....[25]....
        /*0164*/ 	.word	0x00003a70


	//   ....[26]....
        /*0168*/ 	.word	0x00003af0


	//   ....[27]....
        /*016c*/ 	.word	0x00003b70


	//   ....[28]....
        /*0170*/ 	.word	0x00003bf0


	//   ....[29]....
        /*0174*/ 	.word	0x00003c70


	//   ....[30]....
        /*0178*/ 	.word	0x00003cf0


	//   ....[31]....
        /*017c*/ 	.word	0x00003d70


	//   ....[32]....
        /*0180*/ 	.word	0x00003df0


	//   ....[33]....
        /*0184*/ 	.word	0x00003e70


	//   ....[34]....
        /*0188*/ 	.word	0x00003ef0


	//   ....[35]....
        /*018c*/ 	.word	0x00003f70


	//   ....[36]....
        /*0190*/ 	.word	0x00003ff0


	//   ....[37]....
        /*0194*/ 	.word	0x00004070


	//   ....[38]....
        /*0198*/ 	.word	0x000040f0


	//   ....[39]....
        /*019c*/ 	.word	0x00004170


	//   ....[40]....
        /*01a0*/ 	.word	0x000041f0


	//   ....[41]....
        /*01a4*/ 	.word	0x00004270


	//   ....[42]....
        /*01a8*/ 	.word	0x000042f0


	//   ....[43]....
        /*01ac*/ 	.word	0x00004370


	//   ....[44]....
        /*01b0*/ 	.word	0x000043f0


	//   ....[45]....
        /*01b4*/ 	.word	0x00004470


	//   ....[46]....
        /*01b8*/ 	.word	0x000044f0


	//   ....[47]....
        /*01bc*/ 	.word	0x00004570


	//   ....[48]....
        /*01c0*/ 	.word	0x000045f0


	//   ....[49]....
        /*01c4*/ 	.word	0x00004670


	//   ....[50]....
        /*01c8*/ 	.word	0x000046f0


	//   ....[51]....
        /*01cc*/ 	.word	0x00004770


	//   ....[52]....
        /*01d0*/ 	.word	0x000047f0


	//   ....[53]....
        /*01d4*/ 	.word	0x00004870


	//   ....[54]....
        /*01d8*/ 	.word	0x000048f0


	//   ....[55]....
        /*01dc*/ 	.word	0x00004970


	//   ....[56]....
        /*01e0*/ 	.word	0x000049f0


	//   ....[57]....
        /*01e4*/ 	.word	0x00004a70


	//   ....[58]....
        /*01e8*/ 	.word	0x00004af0


	//   ....[59]....
        /*01ec*/ 	.word	0x00004b70


	//   ....[60]....
        /*01f0*/ 	.word	0x00004bf0


	//   ....[61]....
        /*01f4*/ 	.word	0x00004c70


	//   ....[62]....
        /*01f8*/ 	.word	0x00004cf0


	//   ....[63]....
        /*01fc*/ 	.word	0x00004d70


	//   ....[64]....
        /*0200*/ 	.word	0x00004df0


	//   ....[65]....
        /*0204*/ 	.word	0x00004e60
.L_7883:


//--------------------- .nv.info._ZN43_GLOBAL__N__9ae7fba5_10_SoftMax_cu_9f978f6320softmax_warp_forwardIN3c108BFloat16ES2_fLi10ELb0ELb0EEEvPT0_PKT_iiiPKbib --------------------------
	.section	.nv.info._ZN43_GLOBAL__N__9ae7fba5_10_SoftMax_cu_9f978f6320softmax_warp_forwardIN3c108BFloat16ES2_fLi10ELb0ELb0EEEvPT0_PKT_iiiPKbib,"",@"SHT_CUDA_INFO"
	.sectionflags	@""
	.align	4


	//----- nvinfo : EIATTR_CUDA_API_VERSION
	.align		4
        /*0000*/ 	.byte	0x04, 0x37
        /*0002*/ 	.short	(.L_7885 - .L_7884)
.L_7884:
        /*0004*/ 	.word	0x00000082


	//----- nvinfo : EIATTR_SW2861232_WAR
	.align		4
.L_7885:
        /*0008*/ 	.byte	0x01, 0x35
	.zero		2


	//----- nvinfo : EIATTR_PARAM_CBANK
	.align		4
        /*000c*/ 	.byte	0x04, 0x0a
        /*000e*/ 	.short	(.L_7887 - .L_7886)
	.align		4
.L_7886:
        /*0010*/ 	.word	index@(.nv.constant0._ZN43_GLOBAL__N__9ae7fba5_10_SoftMax_cu_9f978f6320softmax_warp_forwardIN3c108BFloat16ES2_fLi10ELb0ELb0EEEvPT0_PKT_iiiPKbib)
        /*0014*/ 	.short	0x0160
        /*0016*/ 	.short	0x002d


	//----- nvinfo : EIATTR_CBANK_PARAM_SIZE
	.align		4
.L_7887:
        /*0018*/ 	.byte	0x03, 0x19
        /*001a*/ 	.short	0x002d


	//----- nvinfo : EIATTR_KPARAM_INFO
	.align		4
        /*001c*/ 	.byte	0x04, 0x17
        /*001e*/ 	.short	(.L_7889 - .L_7888)
.L_7888:
        /*0020*/ 	.word	0x00000000
        /*0024*/ 	.short	0x0007
        /*0026*/ 	.short	0x002c
        /*0028*/ 	.byte	0x00, 0xf0, 0x05, 0x00


	//----- nvinfo : EIATTR_KPARAM_INFO
	.align		4
.L_7889:
        /*002c*/ 	.byte	0x04, 0x17
        /*002e*/ 	.short	(.L_7891 - .L_7890)
.L_7890:
        /*0030*/ 	.word	0x00000000
        /*0034*/ 	.short	0x0006
        /*0036*/ 	.short	0x0028
        /*0038*/ 	.byte	0x00, 0xf0, 0x11, 0x00


	//----- nvinfo : EIATTR_KPARAM_INFO
	.align		4
.L_7891:
        /*003c*/ 	.byte	0x04, 0x17
        /*003e*/ 	.short	(.L_7893 - .L_7892)
.L_7892:
        /*0040*/ 	.word	0x00000000
        /*0044*/ 	.short	0x0005
        /*0046*/ 	.short	0x0020
        /*0048*/ 	.byte	0x00, 0xf0, 0x21, 0x00


	//----- nvinfo : EIATTR_KPARAM_INFO
	.align		4
.L_7893:
        /*004c*/ 	.byte	0x04, 0x17
        /*004e*/ 	.short	(.L_7895 - .L_7894)
.L_7894:
        /*0050*/ 	.word	0x00000000
        /*0054*/ 	.short	0x0004
        /*0056*/ 	.short	0x0018
        /*0058*/ 	.byte	0x00, 0xf0, 0x11, 0x00


	//----- nvinfo : EIATTR_KPARAM_INFO
	.align		4
.L_7895:
        /*005c*/ 	.byte	0x04, 0x17
        /*005e*/ 	.short	(.L_7897 - .L_7896)
.L_7896:
        /*0060*/ 	.word	0x00000000
        /*0064*/ 	.short	0x0003
        /*0066*/ 	.short	0x0014
        /*0068*/ 	.byte	0x00, 0xf0, 0x11, 0x00


	//----- nvinfo : EIATTR_KPARAM_INFO
	.align		4
.L_7897:
        /*006c*/ 	.byte	0x04, 0x17
        /*006e*/ 	.short	(.L_7899 - .L_7898)
.L_7898:
        /*0070*/ 	.word	0x00000000
        /*0074*/ 	.short	0x0002
        /*0076*/ 	.short	0x0010
        /*0078*/ 	.byte	0x00, 0xf0, 0x11, 0x00


	//----- nvinfo : EIATTR_KPARAM_INFO
	.align		4
.L_7899:
        /*007c*/ 	.byte	0x04, 0x17
        /*007e*/ 	.short	(.L_7901 - .L_7900)
.L_7900:
        /*0080*/ 	.word	0x00000000
        /*0084*/ 	.short	0x0001
        /*0086*/ 	.short	0x0008
        /*0088*/ 	.byte	0x00, 0xf0, 0x21, 0x00


	//----- nvinfo : EIATTR_KPARAM_INFO
	.align		4
.L_7901:
        /*008c*/ 	.byte	0x04, 0x17
        /*008e*/ 	.short	(.L_7903 - .L_7902)
.L_7902:
        /*0090*/ 	.word	0x00000000
        /*0094*/ 	.short	0x0000
        /*0096*/ 	.short	0x0000
        /*0098*/ 	.byte	0x00, 0xf0, 0x21, 0x00


	//----- nvinfo : EIATTR_MAXREG_COUNT
	.align		4
.L_7903:
        /*009c*/ 	.byte	0x03, 0x1b
        /*009e*/ 	.short	0x00ff


	//----- nvinfo : EIATTR_MERCURY_ISA_VERSION
	.align		4
        /*00a0*/ 	.byte	0x03, 0x5f
        /*00a2*/ 	.short	0x0000


	//----- nvinfo : EIATTR_COOP_GROUP_MASK_REGIDS
	.align		4
        /*00a4*/ 	.byte	0x04, 0x29
        /*00a6*/ 	.short	(.L_7905 - .L_7904)


	//   ....[0]....
.L_7904:
        /*00a8*/ 	.word	0xffffffff


	//   ....[1]....
        /*00ac*/ 	.word	0xffffffff


	//   ....[2]....
        /*00b0*/ 	.word	0xffffffff


	//   ....[3]....
        /*00b4*/ 	.word	0xffffffff


	//   ....[4]....
        /*00b8*/ 	.word	0xffffffff


	//   ....[5]....
        /*00bc*/ 	.word	0xffffffff


	//   ....[6]....
        /*00c0*/ 	.word	0xffffffff


	//   ....[7]....
        /*00c4*/ 	.word	0xffffffff


	//   ....[8]....
        /*00c8*/ 	.word	0xffffffff


	//   ....[9]....
        /*00cc*/ 	.word	0xffffffff


	//----- nvinfo : EIATTR_COOP_GROUP_INSTR_OFFSETS
	.align		4
.L_7905:
        /*00d0*/ 	.byte	0x04, 0x28
        /*00d2*/ 	.short	(.L_7907 - .L_7906)


	//   ....[0]....
.L_7906:
        /*00d4*/ 	.word	0x00000ea0


	//   ....[1]....
        /*00d8*/ 	.word	0x00000ed0


	//   ....[2]....
        /*00dc*/ 	.word	0x00000f00


	//   ....[3]....
        /*00e0*/ 	.word	0x00000f30


	//   ....[4]....
        /*00e4*/ 	.word	0x00000f60


	//   ....[5]....
        /*00e8*/ 	.word	0x00001790


	//   ....[6]....
        /*00ec*/ 	.word	0x000017b0


	//   ....[7]....
        /*00f0*/ 	.word	0x000017d0


	//   ....[8]....
        /*00f4*/ 	.word	0x000017f0


	//   ....[9]....
        /*00f8*/ 	.word	0x00001810


	//----- nvinfo : EIATTR_EXIT_INSTR_OFFSETS
	.align		4
.L_7907:
        /*00fc*/ 	.byte	0x04, 0x1c
        /*00fe*/ 	.short	(.L_7909 - .L_7908)


	//   ....[0]....
.L_7908:
        /*0100*/ 	.word	0x00001830


	//   ....[1]....
        /*0104*/ 	.word	0x00001850


	//   ....[2]....
        /*0108*/ 	.word	0x00001910


	//   ....[3]....
        /*010c*/ 	.word	0x00001990


	//   ....[4]....
        /*0110*/ 	.word	0x00001a10


	//   ....[5]....
        /*0114*/ 	.word	0x00001a90


	//   ....[6]....
        /*0118*/ 	.word	0x00001b10


	//   ....[7]....
        /*011c*/ 	.word	0x00001b90


	//   ....[8]....
        /*0120*/ 	.word	0x00001c10


	//   ....[9]....
        /*0124*/ 	.word	0x00001c90


	//   ....[10]....
        /*0128*/ 	.word	0x00001d10


	//   ....[11]....
        /*012c*/ 	.word	0x00001d90


	//   ....[12]....
        /*0130*/ 	.word	0x00001e10


	//   ....[13]....
        /*0134*/ 	.word	0x00001e90


	//   ....[14]....
        /*0138*/ 	.word	0x00001f10


	//   ....[15]....
        /*013c*/ 	.word	0x00001f90


	//   ....[16]....
        /*0140*/ 	.word	0x00002010


	//   ....[17]....
        /*0144*/ 	.word	0x00002090


	//   ....[18]....
        /*0148*/ 	.word	0x00002110


	//   ....[19]....
        /*014c*/ 	.word	0x00002190


	//   ....[20]....
        /*0150*/ 	.word	0x00002210


	//   ....[21]....
        /*0154*/ 	.word	0x00002290


	//   ....[22]....
        /*0158*/ 	.word	0x00002310


	//   ....[23]....
        /*015c*/ 	.word	0x00002390


	//   ....[24]....
        /*0160*/ 	.word	0x00002410


	//   ....[25]....
        /*0164*/ 	.word	0x00002490


	//   ....[26]....
        /*0168*/ 	.word	0x00002510


	//   ....[27]....
        /*016c*/ 	.word	0x00002590


	//   ....[28]....
        /*0170*/ 	.word	0x00002610


	//   ....[29]....
        /*0174*/ 	.word	0x00002690


	//   ....[30]....
        /*0178*/ 	.word	0x00002710


	//   ....[31]....
        /*017c*/ 	.word	0x00002790


	//   ....[32]....
        /*0180*/ 	.word	0x00002810


	//   ....[33]....
        /*0184*/ 	.word	0x00002880
.L_7909:


//--------------------- .nv.info._ZN43_GLOBAL__N__9ae7fba5_10_SoftMax_cu_9f978f6320softmax_warp_forwardIN3c108BFloat16ES2_fLi9ELb0ELb0EEEvPT0_PKT_iiiPKbib --------------------------
	.section	.nv.info._ZN43_GLOBAL__N__9ae7fba5_10_SoftMax_cu_9f978f6320softmax_warp_forwardIN3c108BFloat16ES2_fLi9ELb0ELb0EEEvPT0_PKT_iiiPKbib,"",@"SHT_CUDA_INFO"
	.sectionflags	@""
	.align	4


	//----- nvinfo : EIATTR_CUDA_API_VERSION
	.align		4
        /*0000*/ 	.byte	0x04, 0x37
        /*0002*/ 	.short	(.L_7911 - .L_7910)
.L_7910:
        /*0004*/ 	.word	0x00000082


	//----- nvinfo : EIATTR_SW2861232_WAR
	.align		4
.L_7911:
        /*0008*/ 	.byte	0x01, 0x35
	.zero		2


	//----- nvinfo : EIATTR_PARAM_CBANK
	.align		4
        /*000c*/ 	.byte	0x04, 0x0a
        /*000e*/ 	.short	(.L_7913 - .L_7912)
	.align		4
.L_7912:
        /*0010*/ 	.word	index@(.nv.constant0._ZN43_GLOBAL__N__9ae7fba5_10_SoftMax_cu_9f978f6320softmax_warp_forwardIN3c108BFloat16ES2_fLi9ELb0ELb0EEEvPT0_PKT_iiiPKbib)
        /*0014*/ 	.short	0x0160
        /*0016*/ 	.short	0x002d


	//----- nvinfo : EIATTR_CBANK_PARAM_SIZE
	.align		4
.L_7913:
        /*0018*/ 	.byte	0x03, 0x19
        /*001a*/ 	.short	0x002d


	//----- nvinfo : EIATTR_KPARAM_INFO
	.align		4
        /*001c*/ 	.byte	0x04, 0x17
        /*001e*/ 	.short	(.L_7915 - .L_7914)
.L_7914:
        /*0020*/ 	.word	0x00000000
        /*0024*/ 	.short	0x0007
        /*0026*/ 	.short	0x002c
        /*0028*/ 	.byte	0x00, 0xf0, 0x05, 0x00


	//----- nvinfo : EIATTR_KPARAM_INFO
	.align		4
.L_7915:
        /*002c*/ 	.byte	0x04, 0x17
        /*002e*/ 	.short	(.L_7917 - .L_7916)
.L_7916:
        /*0030*/ 	.word	0x00000000
        /*0034*/ 	.short	0x0006
        /*0036*/ 	.short	0x0028
        /*0038*/ 	.byte	0x00, 0xf0, 0x11, 0x00


	//----- nvinfo : EIATTR_KPARAM_INFO
	.align		4
.L_7917:
        /*003c*/ 	.byte	0x04, 0x17
        /*003e*/ 	.short	(.L_7919 - .L_7918)
.L_7918:
        /*0040*/ 	.word	0x00000000
        /*0044*/ 	.short	0x0005
        /*0046*/ 	.short	0x0020
        /*0048*/ 	.byte	0x00, 0xf0, 0x21, 0x00


	//----- nvinfo : EIATTR_KPARAM_INFO
	.align		4
.L_7919:
        /*004c*/ 	.byte	0x04, 0x17
        /*004e*/ 	.short	(.L_7921 - .L_7920)
.L_7920:
        /*0050*/ 	.word	0x00000000
        /*0054*/ 	.short	0x0004
        /*0056*/ 	.short	0x0018
        /*0058*/ 	.byte	0x00, 0xf0, 0x11, 0x00


	//----- nvinfo : EIATTR_KPARAM_INFO
	.align		4
.L_7921:
        /*005c*/ 	.byte	0x04, 0x17
        /*005e*/ 	.short	(.L_7923 - .L_7922)
.L_7922:
        /*0060*/ 	.word	0x00000000
        /*0064*/ 	.short	0x0003
        /*0066*/ 	.short	0x0014
        /*0068*/ 	.byte	0x00, 0xf0, 0x11, 0x00


	//----- nvinfo : EIATTR_KPARAM_INFO
	.align		4
.L_7923:
        /*006c*/ 	.byte	0x04, 0x17
        /*006e*/ 	.short	(.L_7925 - .L_7924)
.L_7924:
        /*0070*/ 	.word	0x00000000
        /*0074*/ 	.short	0x0002
        /*0076*/ 	.short	0x0010
        /*0078*/ 	.byte	0x00, 0xf0, 0x11, 0x00


	//----- nvinfo : EIATTR_KPARAM_INFO
	.align		4
.L_7925:
        /*007c*/ 	.byte	0x04, 0x17
        /*007e*/ 	.short	(.L_7927 - .L_7926)
.L_7926:
        /*0080*/ 	.word	0x00000000
        /*0084*/ 	.short	0x0001
        /*0086*/ 	.short	0x0008
        /*0088*/ 	.byte	0x00, 0xf0, 0x21, 0x00


	//----- nvinfo : EIATTR_KPARAM_INFO
	.align		4
.L_7927:
        /*008c*/ 	.byte	0x04, 0x17
        /*008e*/ 	.short	(.L_7929 - .L_7928)
.L_7928:
        /*0090*/ 	.word	0x00000000
        /*0094*/ 	.short	0x0000
        /*0096*/ 	.short	0x0000
        /*0098*/ 	.byte	0x00, 0xf0, 0x21, 0x00


	//----- nvinfo : EIATTR_MAXREG_COUNT
	.align		4
.L_7929:
        /*009c*/ 	.byte	0x03, 0x1b
        /*009e*/ 	.short	0x00ff


	//----- nvinfo : EIATTR_MERCURY_ISA_VERSION
	.align		4
        /*00a0*/ 	.byte	0x03, 0x5f
        /*00a2*/ 	.short	0x0000


	//----- nvinfo : EIATTR_COOP_GROUP_MASK_REGIDS
	.align		4
        /*00a4*/ 	.byte	0x04, 0x29
        /*00a6*/ 	.short	(.L_7931 - .L_7930)


	//   ....[0]....
.L_7930:
        /*00a8*/ 	.word	0xffffffff


	//   ....[1]....
        /*00ac*/ 	.word	0xffffffff


	//   ....[2]....
        /*00b0*/ 	.word	0xffffffff


	//   ....[3]....
        /*00b4*/ 	.word	0xffffffff


	//   ....[4]....
        /*00b8*/ 	.word	0xffffffff


	//   ....[5]....
        /*00bc*/ 	.word	0xffffffff


	//   ....[6]....
        /*00c0*/ 	.word	0xffffffff


	//   ....[7]....
        /*00c4*/ 	.word	0xffffffff


	//   ....[8]....
        /*00c8*/ 	.word	0xffffffff


	//   ....[9]....
        /*00cc*/ 	.word	0xffffffff


	//----- nvinfo : EIATTR_COOP_GROUP_INSTR_OFFSETS
	.align		4
.L_7931:
        /*00d0*/ 	.byte	0x04, 0x28
        /*00d2*/ 	.short	(.L_7933 - .L_7932)


	//   ....[0]....
.L_7932:
        /*00d4*/ 	.word	0x000007a0


	//   ....[1]....
        /*00d8*/ 	.word	0x000007d0


	//   ....[2]....
        /*00dc*/ 	.word	0x00000800


	//   ....[3]....
        /*00e0*/ 	.word	0x00000830


	//   ....[4]....
        /*00e4*/ 	.word	0x00000860


	//   ....[5]....
        /*00e8*/ 	.word	0x00000c90


	//   ....[6]....
        /*00ec*/ 	.word	0x00000cb0


	//   ....[7]....
        /*00f0*/ 	.word	0x00000cd0


	//   ....[8]....
        /*00f4*/ 	.word	0x00000cf0


	//   ....[9]....
        /*00f8*/ 	.word	0x00000d10


	//----- nvinfo : EIATTR_EXIT_INSTR_OFFSETS
	.align		4
.L_7933:
        /*00fc*/ 	.byte	0x04, 0x1c
        /*00fe*/ 	.short	(.L_7935 - .L_7934)


	//   ....[0]....
.L_7934:
        /*0100*/ 	.word	0x00000d30


	//   ....[1]....
        /*0104*/ 	.word	0x00000d50


	//   ....[2]....
        /*0108*/ 	.word	0x00000e10


	//   ....[3]....
        /*010c*/ 	.word	0x00000e90


	//   ....[4]....
        /*0110*/ 	.word	0x00000f10


	//   ....[5]....
        /*0114*/ 	.word	0x00000f90


	//   ....[6]....
        /*0118*/ 	.word	0x00001010


	//   ....[7]....
        /*011c*/ 	.word	0x00001090


	//   ....[8]....
        /*0120*/ 	.word	0x00001110


	//   ....[9]....
        /*0124*/ 	.word	0x00001190


	//   ....[10]....
        /*0128*/ 	.word	0x00001210


	//   ....[11]....
        /*012c*/ 	.word	0x00001290


	//   ....[12]....
        /*0130*/ 	.word	0x00001310


	//   ....[13]....
        /*0134*/ 	.word	0x00001390


	//   ....[14]....
        /*0138*/ 	.word	0x00001410


	//   ....[15]....
        /*013c*/ 	.word	0x00001490


	//   ....[16]....
        /*0140*/ 	.word	0x00001510


	//   ....[17]....
        /*0144*/ 	.word	0x00001580
.L_7935:


//--------------------- .nv.info._ZN43_GLOBAL__N__9ae7fba5_10_SoftMax_cu_9f978f6320softmax_warp_forwardIN3c108BFloat16ES2_fLi8ELb0ELb0EEEvPT0_PKT_iiiPKbib --------------------------
	.section	.nv.info._ZN43_GLOBAL__N__9ae7fba5_10_SoftMax_cu_9f978f6320softmax_warp_forwardIN3c108BFloat16ES2_fLi8ELb0ELb0EEEvPT0_PKT_iiiPKbib,"",@"SHT_CUDA_INFO"
	.sectionflags	@""
	.align	4


	//----- nvinfo : EIATTR_CUDA_API_VERSION
	.align		4
        /*0000*/ 	.byte	0x04, 0x37
        /*0002*/ 	.short	(.L_7937 - .L_7936)
.L_7936:
        /*0004*/ 	.word	0x00000082


	//----- nvinfo : EIATTR_SW2861232_WAR
	.align		4
.L_7937:
        /*0008*/ 	.byte	0x01, 0x35
	.zero		2


	//----- nvinfo : EIATTR_PARAM_CBANK
	.align		4
        /*000c*/ 	.byte	0x04, 0x0a
        /*000e*/ 	.short	(.L_7939 - .L_7938)
	.align		4
.L_7938:
        /*0010*/ 	.word	index@(.nv.constant0._ZN43_GLOBAL__N__9ae7fba5_10_SoftMax_cu_9f978f6320softmax_warp_forwardIN3c108BFloat16ES2_fLi8ELb0ELb0EEEvPT0_PKT_iiiPKbib)
        /*0014*/ 	.short	0x0160
        /*0016*/ 	.short	0x002d


	//----- nvinfo : EIATTR_CBANK_PARAM_SIZE
	.align		4
.L_7939:
        /*0018*/ 	.byte	0x03, 0x19
        /*001a*/ 	.short	0x002d


	//----- nvinfo : EIATTR_KPARAM_INFO
	.align		4
        /*001c*/ 	.byte	0x04, 0x17
        /*001e*/ 	.short	(.L_7941 - .L_7940)
.L_7940:
        /*0020*/ 	.word	0x00000000
        /*0024*/ 	.short	0x0007
        /*0026*/ 	.short	0x002c
        /*0028*/ 	.byte	0x00, 0xf0, 0x05, 0x00


	//----- nvinfo : EIATTR_KPARAM_INFO
	.align		4
.L_7941:
        /*002c*/ 	.byte	0x04, 0x17
        /*002e*/ 	.short	(.L_7943 - .L_7942)
.L_7942:
        /*0030*/ 	.word	0x00000000
        /*0034*/ 	.short	0x0006
        /*0036*/ 	.short	0x0028
        /*0038*/ 	.byte	0x00, 0xf0, 0x11, 0x00


	//----- nvinfo : EIATTR_KPARAM_INFO
	.align		4
.L_7943:
        /*003c*/ 	.byte	0x04, 0x17
        /*003e*/ 	.short	(.L_7945 - .L_7944)
.L_7944:
        /*0040*/ 	.word	0x00000000
        /*0044*/ 	.short	0x0005
        /*0046*/ 	.short	0x0020
        /*0048*/ 	.byte	0x00, 0xf0, 0x21, 0x00


	//----- nvinfo : EIATTR_KPARAM_INFO
	.align		4
.L_7945:
        /*004c*/ 	.byte	0x04, 0x17
        /*004e*/ 	.short	(.L_7947 - .L_7946)
.L_7946:
        /*0050*/ 	.word	0x00000000
        /*0054*/ 	.short	0x0004
        /*0056*/ 	.short	0x0018
        /*0058*/ 	.byte	0x00, 0xf0, 0x11, 0x00


	//----- nvinfo : EIATTR_KPARAM_INFO
	.align		4
.L_7947:
        /*005c*/ 	.byte	0x04, 0x17
        /*005e*/ 	.short	(.L_7949 - .L_7948)
.L_7948:
        /*0060*/ 	.word	0x00000000
        /*0064*/ 	.short	0x0003
        /*0066*/ 	.short	0x0014
        /*0068*/ 	.byte	0x00, 0xf0, 0x11, 0x00


	//----- nvinfo : EIATTR_KPARAM_INFO
	.align		4
.L_7949:
        /*006c*/ 	.byte	0x04, 0x17
        /*006e*/ 	.short	(.L_7951 - .L_7950)
.L_7950:
        /*0070*/ 	.word	0x00000000
        /*0074*/ 	.short	0x0002
        /*0076*/ 	.short	0x0010
        /*0078*/ 	.byte	0x00, 0xf0, 0x11, 0x00


	//----- nvinfo : EIATTR_KPARAM_INFO
	.align		4
.L_7951:
        /*007c*/ 	.byte	0x04, 0x17
        /*007e*/ 	.short	(.L_7953 - .L_7952)
.L_7952:
        /*0080*/ 	.word	0x00000000
        /*0084*/ 	.short	0x0001
        /*0086*/ 	.short	0x0008
        /*0088*/ 	.byte	0x00, 0xf0, 0x21, 0x00


	//----- nvinfo : EIATTR_KPARAM_INFO
	.align		4
.L_7953:
        /*008c*/ 	.byte	0x04, 0x17
        /*008e*/ 	.short	(.L_7955 - .L_7954)
.L_7954:
        /*0090*/ 	.word	0x00000000
        /*0094*/ 	.short	0x0000
        /*0096*/ 	.short	0x0000
        /*0098*/ 	.byte	0x00, 0xf0, 0x21, 0x00


	//----- nvinfo : EIATTR_MAXREG_COUNT
	.align		4
.L_7955:
        /*009c*/ 	.byte	0x03, 0x1b
        /*009e*/ 	.short	0x00ff


	//----- nvinfo : EIATTR_MERCURY_ISA_VERSION
	.align		4
        /*00a0*/ 	.byte	0x03, 0x5f
        /*00a2*/ 	.short	0x0000


	//----- nvinfo : EIATTR_COOP_GROUP_MASK_REGIDS
	.align		4
        /*00a4*/ 	.byte	0x04, 0x29
        /*00a6*/ 	.short	(.L_7957 - .L_7956)


	//   ....[0]....
.L_7956:
        /*00a8*/ 	.word	0xffffffff


	//   ....[1]....
        /*00ac*/ 	.word	0xffffffff


	//   ....[2]....
        /*00b0*/ 	.word	0xffffffff


	//   ....[3]....
        /*00b4*/ 	.word	0xffffffff


	//   ....[4]....
        /*00b8*/ 	.word	0xffffffff


	//   ....[5]....
        /*00bc*/ 	.word	0xffffffff


	//   ....[6]....
        /*00c0*/ 	.word	0xffffffff


	//   ....[7]....
        /*00c4*/ 	.word	0xffffffff


	//   ....[8]....
        /*00c8*/ 	.word	0xffffffff


	//   ....[9]....
        /*00cc*/ 	.word	0xffffffff


	//----- nvinfo : EIATTR_COOP_GROUP_INSTR_OFFSETS
	.align		4
.L_7957:
        /*00d0*/ 	.byte	0x04, 0x28
        /*00d2*/ 	.short	(.L_7959 - .L_7958)


	//   ....[0]....
.L_7958:
        /*00d4*/ 	.word	0x00000410


	//   ....[1]....
        /*00d8*/ 	.word	0x00000440


	//   ....[2]....
        /*00dc*/ 	.word	0x00000470


	//   ....[3]....
        /*00e0*/ 	.word	0x000004a0


	//   ....[4]....
        /*00e4*/ 	.word	0x000004d0


	//   ....[5]....
        /*00e8*/ 	.word	0x00000710


	//   ....[6]....
        /*00ec*/ 	.word	0x00000730


	//   ....[7]....
        /*00f0*/ 	.word	0x00000750


	//   ....[8]....
        /*00f4*/ 	.word	0x00000770


	//   ....[9]....
        /*00f8*/ 	.word	0x00000790


	//----- nvinfo : EIATTR_EXIT_INSTR_OFFSETS
	.align		4
.L_7959:
        /*00fc*/ 	.byte	0x04, 0x1c
        /*00fe*/ 	.short	(.L_7961 - .L_7960)


	//   ....[0]....
.L_7960:
        /*0100*/ 	.word	0x000007a0


	//   ....[1]....
        /*0104*/ 	.word	0x000007d0


	//   ....[2]....
        /*0108*/ 	.word	0x00000890


	//   ....[3]....
        /*010c*/ 	.word	0x00000910


	//   ....[4]....
        /*0110*/ 	.word	0x00000990


	//   ....[5]....
        /*0114*/ 	.word	0x00000a10


	//   ....[6]....
        /*0118*/ 	.word	0x00000a90


	//   ....[7]....
        /*011c*/ 	.word	0x00000b10


	//   ....[8]....
        /*0120*/ 	.word	0x00000b90


	//   ....[9]....
        /*0124*/ 	.word	0x00000c00
.L_7961:


//--------------------- .nv.info._ZN43_GLOBAL__N__9ae7fba5_10_SoftMax_cu_9f978f6320softmax_warp_forwardIN3c108BFloat16ES2_fLi7ELb0ELb0EEEvPT0_PKT_iiiPKbib --------------------------
	.section	.nv.info._ZN43_GLOBAL__N__9ae7fba5_10_SoftMax_cu_9f978f6320softmax_warp_forwardIN3c108BFloat16ES2_fLi7ELb0ELb0EEEvPT0_PKT_iiiPKbib,"",@"SHT_CUDA_INFO"
	.sectionflags	@""
	.align	4


	//----- nvinfo : EIATTR_CUDA_API_VERSION
	.align		4
        /*0000*/ 	.byte	0x04, 0x37
        /*0002*/ 	.short	(.L_7963 - .L_7962)
.L_7962:
        /*0004*/ 	.word	0x00000082


	//----- nvinfo : EIATTR_SW2861232_WAR
	.align		4
.L_7963:
        /*0008*/ 	.byte	0x01, 0x35
	.zero		2


	//----- nvinfo : EIATTR_PARAM_CBANK
	.align		4
        /*000c*/ 	.byte	0x04, 0x0a
        /*000e*/ 	.short	(.L_7965 - .L_7964)
	.align		4
.L_7964:
        /*0010*/ 	.word	index@(.nv.constant0._ZN43_GLOBAL__N__9ae7fba5_10_SoftMax_cu_9f978f6320softmax_warp_forwardIN3c108BFloat16ES2_fLi7ELb0ELb0EEEvPT0_PKT_iiiPKbib)
        /*0014*/ 	.short	0x0160
        /*0016*/ 	.short	0x002d


	//----- nvinfo : EIATTR_CBANK_PARAM_SIZE
	.align		4
.L_7965:
        /*0018*/ 	.byte	0x03, 0x19
        /*001a*/ 	.short	0x002d


	//----- nvinfo : EIATTR_KPARAM_INFO
	.align		4
        /*001c*/ 	.byte	0x04, 0x17
        /*001e*/ 	.short	(.L_7967 - .L_7966)
.L_7966:
        /*0020*/ 	.word	0x00000000
        /*0024*/ 	.short	0x0007
        /*0026*/ 	.short	0x002c
        /*0028*/ 	.byte	0x00, 0xf0, 0x05, 0x00


	//----- nvinfo : EIATTR_KPARAM_INFO
	.align		4
.L_7967:
        /*002c*/ 	.byte	0x04, 0x17
        /*002e*/ 	.short	(.L_7969 - .L_7968)
.L_7968:
        /*0030*/ 	.word	0x00000000
        /*0034*/ 	.short	0x0006
        /*0036*/ 	.short	0x0028
        /*0038*/ 	.byte	0x00, 0xf0, 0x11, 0x00


	//----- nvinfo : EIATTR_KPARAM_INFO
	.align		4
.L_7969:
        /*003c*/ 	.byte	0x04, 0x17
        /*003e*/ 	.short	(.L_7971 - .L_7970)
.L_7970:
        /*0040*/ 	.word	0x00000000
        /*0044*/ 	.short	0x0005
        /*0046*/ 	.short	0x0020
        /*0048*/ 	.byte	0x00, 0xf0, 0x21, 0x00


	//----- nvinfo : EIATTR_KPARAM_INFO
	.align		4
.L_7971:
        /*004c*/ 	.byte	0x04, 0x17
        /*004e*/ 	.short	(.L_7973 - .L_7972)
.L_7972:
        /*0050*/ 	.word	0x00000000
        /*0054*/ 	.short	0x0004
        /*0056*/ 	.short	0x0018
        /*0058*/ 	.byte	0x00, 0xf0, 0x11, 0x00


	//----- nvinfo : EIATTR_KPARAM_INFO
	.align		4
.L_7973:
        /*005c*/ 	.byte	0x04, 0x17
        /*005e*/ 	.short	(.L_7975 - .L_7974)
.L_7974:
        /*0060*/ 	.word	0x00000000
        /*0064*/ 	.short	0x0003
        /*0066*/ 	.short	0x0014
        /*0068*/ 	.byte	0x00, 0xf0, 0x11, 0x00


	//----- nvinfo : EIATTR_KPARAM_INFO
	.align		4
.L_7975:
        /*006c*/ 	.byte	0x04, 0x17
        /*006e*/ 	.short	(.L_7977 - .L_7976)
.L_7976:
        /*0070*/ 	.word	0x00000000
        /*0074*/ 	.short	0x0002
        /*0076*/ 	.short	0x0010
        /*0078*/ 	.byte	0x00, 0xf0, 0x11, 0x00


	//----- nvinfo : EIATTR_KPARAM_INFO
	.align		4
.L_7977:
        /*007c*/ 	.byte	0x04, 0x17
        /*007e*/ 	.short	(.L_7979 - .L_7978)
.L_7978:
        /*0080*/ 	.word	0x00000000
        /*0084*/ 	.short	0x0001
        /*0086*/ 	.short	0x0008
        /*0088*/ 	.byte	0x00, 0xf0, 0x21, 0x00


	//----- nvinfo : EIATTR_KPARAM_INFO
	.align		4
.L_7979:
        /*008c*/ 	.byte	0x04, 0x17
        /*008e*/ 	.short	(.L_7981 - .L_7980)
.L_7980:
        /*0090*/ 	.word	0x00000000
        /*0094*/ 	.short	0x0000
        /*0096*/ 	.short	0x0000
        /*0098*/ 	.byte	0x00, 0xf0, 0x21, 0x00


	//----- nvinfo : EIATTR_MAXREG_COUNT
	.align		4
.L_7981:
        /*009c*/ 	.byte	0x03, 0x1b
        /*009e*/ 	.short	0x00ff


	//----- nvinfo : EIATTR_MERCURY_ISA_VERSION
	.align		4
        /*00a0*/ 	.byte	0x03, 0x5f
        /*00a2*/ 	.short	0x0000


	//----- nvinfo : EIATTR_COOP_GROUP_MASK_REGIDS
	.align		4
        /*00a4*/ 	.byte	0x04, 0x29
        /*00a6*/ 	.short	(.L_7983 - .L_7982)


	//   ....[0]....
.L_7982:
        /*00a8*/ 	.word	0xffffffff


	//   ....[1]....
        /*00ac*/ 	.word	0xffffffff


	//   ....[2]....
        /*00b0*/ 	.word	0xffffffff


	//   ....[3]....
        /*00b4*/ 	.word	0xffffffff


	//   ....[4]....
        /*00b8*/ 	.word	0xffffffff


	//   ....[5]....
        /*00bc*/ 	.word	0xffffffff


	//   ....[6]....
        /*00c0*/ 	.word	0xffffffff


	//   ....[7]....
        /*00c4*/ 	.word	0xffffffff


	//   ....[8]....
        /*00c8*/ 	.word	0xffffffff


	//   ....[9]....
        /*00cc*/ 	.word	0xffffffff


	//   ....[10]....
        /*00d0*/ 	.word	0xffffffff


	//   ....[11]....
        /*00d4*/ 	.word	0xffffffff


	//   ....[12]....
        /*00d8*/ 	.word	0xffffffff


	//   ....[13]....
        /*00dc*/ 	.word	0xffffffff


	//   ....[14]....
        /*00e0*/ 	.word	0xffffffff


	//   ....[15]....
        /*00e4*/ 	.word	0xffffffff


	//   ....[16]....
        /*00e8*/ 	.word	0xffffffff


	//   ....[17]....
        /*00ec*/ 	.word	0xffffffff


	//   ....[18]....
        /*00f0*/ 	.word	0xffffffff


	//   ....[19]....
        /*00f4*/ 	.word	0xffffffff


	//----- nvinfo : EIATTR_COOP_GROUP_INSTR_OFFSETS
	.align		4
.L_7983:
        /*00f8*/ 	.byte	0x04, 0x28
        /*00fa*/ 	.short	(.L_7985 - .L_7984)


	//   ....[0]....
.L_7984:
        /*00fc*/ 	.word	0x000003e0


	//   ....[1]....
        /*0100*/ 	.word	0x00000460


	//   ....[2]....
        /*0104*/ 	.word	0x00000490


	//   ....[3]....
        /*0108*/ 	.word	0x000004c0


	//   ....[4]....
        /*010c*/ 	.word	0x000004f0


	//   ....[5]....
        /*0110*/ 	.word	0x00000520


	//   ....[6]....
        /*0114*/ 	.word	0x00000550


	//   ....[7]....
        /*0118*/ 	.word	0x00000580


	//   ....[8]....
        /*011c*/ 	.word	0x000005b0


	//   ....[9]....
        /*0120*/ 	.word	0x000005e0


	//   ....[10]....
        /*0124*/ 	.word	0x00000830


	//   ....[11]....
        /*0128*/ 	.word	0x00000840


	//   ....[12]....
        /*012c*/ 	.word	0x00000870


	//   ....[13]....
        /*0130*/ 	.word	0x00000880


	//   ....[14]....
        /*0134*/ 	.word	0x000008b0


	//   ....[15]....
        /*0138*/ 	.word	0x000008c0


	//   ....[16]....
        /*013c*/ 	.word	0x000008f0


	//   ....[17]....
        /*0140*/ 	.word	0x00000900


	//   ....[18]....
        /*0144*/ 	.word	0x00000940


	//   ....[19]....
        /*0148*/ 	.word	0x00000950


	//----- nvinfo : EIATTR_EXIT_INSTR_OFFSETS
	.align		4
.L_7985:
        /*014c*/ 	.byte	0x04, 0x1c
        /*014e*/ 	.short	(.L_7987 - .L_7986)


	//   ....[0]....
.L_7986:
        /*0150*/ 	.word	0x00000960


	//   ....[1]....
        /*0154*/ 	.word	0x00000c10


	//   ....[2]....
        /*0158*/ 	.word	0x00000c20


	//   ....[3]....
        /*015c*/ 	.word	0x00000cd0


	//   ....[4]....
        /*0160*/ 	.word	0x00000d50


	//   ....[5]....
        /*0164*/ 	.word	0x00000dd0


	//   ....[6]....
        /*0168*/ 	.word	0x00000e40


	//----- nvinfo : EIATTR_CRS_STACK_SIZE
	.align		4
.L_7987:
        /*016c*/ 	.byte	0x04, 0x1e
        /*016e*/ 	.short	(.L_7989 - .L_7988)
.L_7988:
        /*0170*/ 	.word	0x00000000
.L_7989:


//--------------------- .nv.info._ZN43_GLOBAL__N__9ae7fba5_10_SoftMax_cu_9f978f6320softmax_warp_forwardIN3c108BFloat16ES2_fLi6ELb0ELb0EEEvPT0_PKT_iiiPKbib --------------------------
	.section	.nv.info._ZN43_GLOBAL__N__9ae7fba5_10_SoftMax_cu_9f978f6320softmax_warp_forwardIN3c108BFloat16ES2_fLi6ELb0ELb0EEEvPT0_PKT_iiiPKbib,"",@"SHT_CUDA_INFO"
	.sectionflags	@""
	.align	4


	//----- nvinfo : EIATTR_CUDA_API_VERSION
	.align		4
        /*0000*/ 	.byte	0x04, 0x37
        /*0002*/ 	.short	(.L_7991 - .L_7990)
.L_7990:
        /*0004*/ 	.word	0x00000082


	//----- nvinfo : EIATTR_SW2861232_WAR
	.align		4
.L_7991:
        /*0008*/ 	.byte	0x01, 0x35
	.zero		2


	//----- nvinfo : EIATTR_PARAM_CBANK
	.align		4
        /*000c*/ 	.byte	0x04, 0x0a
        /*000e*/ 	.short	(.L_7993 - .L_7992)
	.align		4
.L_7992:
        /*0010*/ 	.word	index@(.nv.constant0._ZN43_GLOBAL__N__9ae7fba5_10_SoftMax_cu_9f978f6320softmax_warp_forwardIN3c108BFloat16ES2_fLi6ELb0ELb0EEEvPT0_PKT_iiiPKbib)
        /*0014*/ 	.short	0x0160
        /*0016*/ 	.short	0x002d


	//----- nvinfo : EIATTR_CBANK_PARAM_SIZE
	.align		4
.L_7993:
        /*0018*/ 	.byte	0x03, 0x19
        /*001a*/ 	.short	0x002d


	//----- nvinfo : EIATTR_KPARAM_INFO
	.align		4
        /*001c*/ 	.byte	0x04, 0x17
        /*001e*/ 	.short	(.L_7995 - .L_7994)
.L_7994:
        /*0020*/ 	.word	0x00000000
        /*0024*/ 	.short	0x0007
        /*0026*/ 	.short	0x002c
        /*0028*/ 	.byte	0x00, 0xf0, 0x05, 0x00


	//----- nvinfo : EIATTR_KPARAM_INFO
	.align		4
.L_7995:
        /*002c*/ 	.byte	0x04, 0x17
        /*002e*/ 	.short	(.L_7997 - .L_7996)
.L_7996:
        /*0030*/ 	.word	0x00000000
        /*0034*/ 	.short	0x0006
        /*0036*/ 	.short	0x0028
        /*0038*/ 	.byte	0x00, 0xf0, 0x11, 0x00


	//----- nvinfo : EIATTR_KPARAM_INFO
	.align		4
.L_7997:
        /*003c*/ 	.byte	0x04, 0x17
        /*003e*/ 	.short	(.L_7999 - .L_7998)
.L_7998:
        /*0040*/ 	.word	0x00000000
        /*0044*/ 	.short	0x0005
        /*0046*/ 	.short	0x0020
        /*0048*/ 	.byte	0x00, 0xf0, 0x21, 0x00


	//----- nvinfo : EIATTR_KPARAM_INFO
	.align		4
.L_7999:
        /*004c*/ 	.byte	0x04, 0x17
        /*004e*/ 	.short	(.L_8001 - .L_8000)
.L_8000:
        /*0050*/ 	.word	0x00000000
        /*0054*/ 	.short	0x0004
        /*0056*/ 	.short	0x0018
        /*0058*/ 	.byte	0x00, 0xf0, 0x11, 0x00


	//----- nvinfo : EIATTR_KPARAM_INFO
	.align		4
.L_8001:
        /*005c*/ 	.byte	0x04, 0x17
        /*005e*/ 	.short	(.L_8003 - .L_8002)
.L_8002:
        /*0060*/ 	.word	0x00000000
        /*0064*/ 	.short	0x0003
        /*0066*/ 	.short	0x0014
        /*0068*/ 	.byte	0x00, 0xf0, 0x11, 0x00


	//----- nvinfo : EIATTR_KPARAM_INFO
	.align		4
.L_8003:
        /*006c*/ 	.byte	0x04, 0x17
        /*006e*/ 	.short	(.L_8005 - .L_8004)
.L_8004:
        /*0070*/ 	.word	0x00000000
        /*0074*/ 	.short	0x0002
        /*0076*/ 	.short	0x0010
        /*0078*/ 	.byte	0x00, 0xf0, 0x11, 0x00


	//----- nvinfo : EIATTR_KPARAM_INFO
	.align		4
.L_8005:
        /*007c*/ 	.byte	0x04, 0x17
        /*007e*/ 	.short	(.L_8007 - .L_8006)
.L_8006:
        /*0080*/ 	.word	0x00000000
        /*0084*/ 	.short	0x0001
        /*0086*/ 	.short	0x0008
        /*0088*/ 	.byte	0x00, 0xf0, 0x21, 0x00


	//----- nvinfo : EIATTR_KPARAM_INFO
	.align		4
.L_8007:
        /*008c*/ 	.byte	0x04, 0x17
        /*008e*/ 	.short	(.L_8009 - .L_8008)
.L_8008:
        /*0090*/ 	.word	0x00000000
        /*0094*/ 	.short	0x0000
        /*0096*/ 	.short	0x0000
        /*0098*/ 	.byte	0x00, 0xf0, 0x21, 0x00


	//----- nvinfo : EIATTR_MAXREG_COUNT
	.align		4
.L_8009:
        /*009c*/ 	.byte	0x03, 0x1b
        /*009e*/ 	.short	0x00ff


	//----- nvinfo : EIATTR_MERCURY_ISA_VERSION
	.align		4
        /*00a0*/ 	.byte	0x03, 0x5f
        /*00a2*/ 	.short	0x0000


	//----- nvinfo : EIATTR_COOP_GROUP_MASK_REGIDS
	.align		4
        /*00a4*/ 	.byte	0x04, 0x29
        /*00a6*/ 	.short	(.L_8011 - .L_8010)


	//   ....[0]....
.L_8010:
        /*00a8*/ 	.word	0xffffffff


	//   ....[1]....
        /*00ac*/ 	.word	0xffffffff


	//   ....[2]....
        /*00b0*/ 	.word	0xffffffff


	//   ....[3]....
        /*00b4*/ 	.word	0xffffffff


	//   ....[4]....
        /*00b8*/ 	.word	0xffffffff


	//   ....[5]....
        /*00bc*/ 	.word	0xffffffff


	//   ....[6]....
        /*00c0*/ 	.word	0xffffffff


	//   ....[7]....
        /*00c4*/ 	.word	0xffffffff


	//   ....[8]....
        /*00c8*/ 	.word	0xffffffff


	//   ....[9]....
        /*00cc*/ 	.word	0xffffffff


	//   ....[10]....
        /*00d0*/ 	.word	0xffffffff


	//   ....[11]....
        /*00d4*/ 	.word	0xffffffff


	//   ....[12]....
        /*00d8*/ 	.word	0xffffffff


	//   ....[13]....
        /*00dc*/ 	.word	0xffffffff


	//   ....[14]....
        /*00e0*/ 	.word	0xffffffff


	//   ....[15]....
        /*00e4*/ 	.word	0xffffffff


	//   ....[16]....
        /*00e8*/ 	.word	0xffffffff


	//   ....[17]....
        /*00ec*/ 	.word	0xffffffff


	//   ....[18]....
        /*00f0*/ 	.word	0xffffffff


	//   ....[19]....
        /*00f4*/ 	.word	0xffffffff


	//----- nvinfo : EIATTR_COOP_GROUP_INSTR_OFFSETS
	.align		4
.L_8011:
        /*00f8*/ 	.byte	0x04, 0x28
        /*00fa*/ 	.short	(.L_8013 - .L_8012)


	//   ....[0]....
.L_8012:
        /*00fc*/ 	.word	0x000002a0


	//   ....[1]....
        /*0100*/ 	.word	0x000002c0


	//   ....[2]....
        /*0104*/ 	.word	0x00000300


	//   ....[3]....
        /*0108*/ 	.word	0x00000320


	//   ....[4]....
        /*010c*/ 	.word	0x00000360


	//   ....[5]....
        /*0110*/ 	.word	0x00000380


	//   ....[6]....
        /*0114*/ 	.word	0x000003c0


	//   ....[7]....
        /*0118*/ 	.word	0x000003e0


	//   ....[8]....
        /*011c*/ 	.word	0x00000420


	//   ....[9]....
        /*0120*/ 	.word	0x00000440


	//   ....[10]....
        /*0124*/ 	.word	0x00000590


	//   ....[11]....
        /*0128*/ 	.word	0x000005a0


	//   ....[12]....
        /*012c*/ 	.word	0x000005d0


	//   ....[13]....
        /*0130*/ 	.word	0x000005e0


	//   ....[14]....
        /*0134*/ 	.word	0x00000610


	//   ....[15]....
        /*0138*/ 	.word	0x00000620


	//   ....[16]....
        /*013c*/ 	.word	0x00000650


	//   ....[17]....
        /*0140*/ 	.word	0x00000660


	//   ....[18]....
        /*0144*/ 	.word	0x000006a0


	//   ....[19]....
        /*0148*/ 	.word	0x000006b0


	//----- nvinfo : EIATTR_EXIT_INSTR_OFFSETS
	.align		4
.L_8013:
        /*014c*/ 	.byte	0x04, 0x1c
        /*014e*/ 	.short	(.L_8015 - .L_8014)


	//   ....[0]....
.L_8014:
        /*0150*/ 	.word	0x000006c0


	//   ....[1]....
        /*0154*/ 	.word	0x00000870


	//   ....[2]....
        /*0158*/ 	.word	0x00000880


	//   ....[3]....
        /*015c*/ 	.word	0x00000930


	//   ....[4]....
        /*0160*/ 	.word	0x000009a0


	//----- nvinfo : EIATTR_CRS_STACK_SIZE
	.align		4
.L_8015:
        /*0164*/ 	.byte	0x04, 0x1e
        /*0166*/ 	.short	(.L_8017 - .L_8016)
.L_8016:
        /*0168*/ 	.word	0x00000000
.L_8017:


//--------------------- .nv.info._ZN43_GLOBAL__N__9ae7fba5_10_SoftMax_cu_9f978f6320softmax_warp_forwardIN3c108BFloat16ES2_fLi5ELb0ELb0EEEvPT0_PKT_iiiPKbib --------------------------
	.section	.nv.info._ZN43_GLOBAL__N__9ae7fba5_10_SoftMax_cu_9f978f6320softmax_warp_forwardIN3c108BFloat16ES2_fLi5ELb0ELb0EEEvPT0_PKT_iiiPKbib,"",@"SHT_CUDA_INFO"
	.sectionflags	@""
	.align	4


	//----- nvinfo : EIATTR_CUDA_API_VERSION
	.align		4
        /*0000*/ 	.byte	0x04, 0x37
        /*0002*/ 	.short	(.L_8019 - .L_8018)
.L_8018:
        /*0004*/ 	.word	0x00000082


	//----- nvinfo : EIATTR_SW2861232_WAR
	.align		4
.L_8019:
        /*0008*/ 	.byte	0x01, 0x35
	.zero		2


	//----- nvinfo : EIATTR_PARAM_CBANK
	.align		4
        /*000c*/ 	.byte	0x04, 0x0a
        /*000e*/ 	.short	(.L_8021 - .L_8020)
	.align		4
.L_8020:
        /*0010*/ 	.word	index@(.nv.constant0._ZN43_GLOBAL__N__9ae7fba5_10_SoftMax_cu_9f978f6320softmax_warp_forwardIN3c108BFloat16ES2_fLi5ELb0ELb0EEEvPT0_PKT_iiiPKbib)
        /*0014*/ 	.short	0x0160
        /*0016*/ 	.short	0x002d


	//----- nvinfo : EIATTR_CBANK_PARAM_SIZE
	.align		4
.L_8021:
        /*0018*/ 	.byte	0x03, 0x19
        /*001a*/ 	.short	0x002d


	//----- nvinfo : EIATTR_KPARAM_INFO
	.align		4
        /*001c*/ 	.byte	0x04, 0x17
        /*001e*/ 	.short	(.L_8023 - .L_8022)
.L_8022:
        /*0020*/ 	.word	0x00000000
        /*0024*/ 	.short	0x0007
        /*0026*/ 	.short	0x002c
        /*0028*/ 	.byte	0x00, 0xf0, 0x05, 0x00


	//----- nvinfo : EIATTR_KPARAM_INFO
	.align		4
.L_8023:
        /*002c*/ 	.byte	0x04, 0x17
        /*002e*/ 	.short	(.L_8025 - .L_8024)
.L_8024:
        /*0030*/ 	.word	0x00000000
        /*0034*/ 	.short	0x0006
        /*0036*/ 	.short	0x0028
        /*0038*/ 	.byte	0x00, 0xf0, 0x11, 0x00


	//----- nvinfo : EIATTR_KPARAM_INFO
	.align		4
.L_8025:
        /*003c*/ 	.byte	0x04, 0x17
        /*003e*/ 	.short	(.L_8027 - .L_8026)
.L_8026:
        /*0040*/ 	.word	0x00000000
        /*0044*/ 	.short	0x0005
        /*0046*/ 	.short	0x0020
        /*0048*/ 	.byte	0x00, 0xf0, 0x21, 0x00


	//----- nvinfo : EIATTR_KPARAM_INFO
	.align		4
.L_8027:
        /*004c*/ 	.byte	0x04, 0x17
        /*004e*/ 	.short	(.L_8029 - .L_8028)
.L_8028:
        /*0050*/ 	.word	0x00000000
        /*0054*/ 	.short	0x0004
        /*0056*/ 	.short	0x0018
        /*0058*/ 	.byte	0x00, 0xf0, 0x11, 0x00


	//----- nvinfo : EIATTR_KPARAM_INFO
	.align		4
.L_8029:
        /*005c*/ 	.byte	0x04, 0x17
        /*005e*/ 	.short	(.L_8031 - .L_8030)
.L_8030:
        /*0060*/ 	.word	0x00000000
        /*0064*/ 	.short	0x0003
        /*0066*/ 	.short	0x0014
        /*0068*/ 	.byte	0x00, 0xf0, 0x11, 0x00


	//----- nvinfo : EIATTR_KPARAM_INFO
	.align		4
.L_8031:
        /*006c*/ 	.byte	0x04, 0x17
        /*006e*/ 	.short	(.L_8033 - .L_8032)
.L_8032:
        /*0070*/ 	.word	0x00000000
        /*0074*/ 	.short	0x0002
        /*0076*/ 	.short	0x0010
        /*0078*/ 	.byte	0x00, 0xf0, 0x11, 0x00


	//----- nvinfo : EIATTR_KPARAM_INFO
	.align		4
.L_8033:
        /*007c*/ 	.byte	0x04, 0x17
        /*007e*/ 	.short	(.L_8035 - .L_8034)
.L_8034:
        /*0080*/ 	.word	0x00000000
        /*0084*/ 	.short	0x0001
        /*0086*/ 	.short	0x0008
        /*0088*/ 	.byte	0x00, 0xf0, 0x21, 0x00


	//----- nvinfo : EIATTR_KPARAM_INFO
	.align		4
.L_8035:
        /*008c*/ 	.byte	0x04, 0x17
        /*008e*/ 	.short	(.L_8037 - .L_8036)
.L_8036:
        /*0090*/ 	.word	0x00000000
        /*0094*/ 	.short	0x0000
        /*0096*/ 	.short	0x0000
        /*0098*/ 	.byte	0x00, 0xf0, 0x21, 0x00


	//----- nvinfo : EIATTR_MAXREG_COUNT
	.align		4
.L_8037:
        /*009c*/ 	.byte	0x03, 0x1b
        /*009e*/ 	.short	0x00ff


	//----- nvinfo : EIATTR_MERCURY_ISA_VERSION
	.align		4
        /*00a0*/ 	.byte	0x03, 0x5f
        /*00a2*/ 	.short	0x0000


	//----- nvinfo : EIATTR_COOP_GROUP_MASK_REGIDS
	.align		4
        /*00a4*/ 	.byte	0x04, 0x29
        /*00a6*/ 	.short	(.L_8039 - .L_8038)


	//   ....[0]....
.L_8038:
        /*00a8*/ 	.word	0xffffffff


	//   ....[1]....
        /*00ac*/ 	.word	0xffffffff


	//   ....[2]....
        /*00b0*/ 	.word	0xffffffff


	//   ....[3]....
        /*00b4*/ 	.word	0xffffffff


	//   ....[4]....
        /*00b8*/ 	.word	0xffffffff


	//   ....[5]....
        /*00bc*/ 	.word	0xffffffff


	//   ....[6]....
        /*00c0*/ 	.word	0xffffffff


	//   ....[7]....
        /*00c4*/ 	.word	0xffffffff


	//   ....[8]....
        /*00c8*/ 	.word	0xffffffff


	//   ....[9]....
        /*00cc*/ 	.word	0xffffffff


	//   ....[10]....
        /*00d0*/ 	.word	0xffffffff


	//   ....[11]....
        /*00d4*/ 	.word	0xffffffff


	//   ....[12]....
        /*00d8*/ 	.word	0xffffffff


	//   ....[13]....
        /*00dc*/ 	.word	0xffffffff


	//   ....[14]....
        /*00e0*/ 	.word	0xffffffff


	//   ....[15]....
        /*00e4*/ 	.word	0xffffffff


	//   ....[16]....
        /*00e8*/ 	.word	0xffffffff


	//   ....[17]....
        /*00ec*/ 	.word	0xffffffff


	//   ....[18]....
        /*00f0*/ 	.word	0xffffffff


	//   ....[19]....
        /*00f4*/ 	.word	0xffffffff


	//----- nvinfo : EIATTR_COOP_GROUP_INSTR_OFFSETS
	.align		4
.L_8039:
        /*00f8*/ 	.byte	0x04, 0x28
        /*00fa*/ 	.short	(.L_8041 - .L_8040)


	//   ....[0]....
.L_8040:
        /*00fc*/ 	.word	0x000001e0


	//   ....[1]....
        /*0100*/ 	.word	0x000001f0


	//   ....[2]....
        /*0104*/ 	.word	0x00000240


	//   ....[3]....
        /*0108*/ 	.word	0x00000250


	//   ....[4]....
        /*010c*/ 	.word	0x000002a0


	//   ....[5]....
        /*0110*/ 	.word	0x000002b0


	//   ....[6]....
        /*0114*/ 	.word	0x00000300


	//   ....[7]....
        /*0118*/ 	.word	0x00000310


	//   ....[8]....
        /*011c*/ 	.word	0x00000360


	//   ....[9]....
        /*0120*/ 	.word	0x00000370


	//   ....[10]....
        /*0124*/ 	.word	0x00000440


	//   ....[11]....
        /*0128*/ 	.word	0x00000450


	//   ....[12]....
        /*012c*/ 	.word	0x00000480


	//   ....[13]....
        /*0130*/ 	.word	0x00000490


	//   ....[14]....
        /*0134*/ 	.word	0x000004c0


	//   ....[15]....
        /*0138*/ 	.word	0x000004d0


	//   ....[16]....
        /*013c*/ 	.word	0x00000500


	//   ....[17]....
        /*0140*/ 	.word	0x00000510


	//   ....[18]....
        /*0144*/ 	.word	0x00000550


	//   ....[19]....
        /*0148*/ 	.word	0x00000560


	//----- nvinfo : EIATTR_EXIT_INSTR_OFFSETS
	.align		4
.L_8041:
        /*014c*/ 	.byte	0x04, 0x1c
        /*014e*/ 	.short	(.L_8043 - .L_8042)


	//   ....[0]....
.L_8042:
        /*0150*/ 	.word	0x00000570


	//   ....[1]....
        /*0154*/ 	.word	0x000006a0


	//   ....[2]....
        /*0158*/ 	.word	0x000006b0


	//   ....[3]....
        /*015c*/ 	.word	0x00000780


	//----- nvinfo : EIATTR_CRS_STACK_SIZE
	.align		4
.L_8043:
        /*0160*/ 	.byte	0x04, 0x1e
        /*0162*/ 	.short	(.L_8045 - .L_8044)
.L_8044:
        /*0164*/ 	.word	0x00000000
.L_8045:


//--------------------- .nv.info._ZN43_GLOBAL__N__9ae7fba5_10_SoftMax_cu_9f978f6320softmax_warp_forwardIN3c108BFloat16ES2_fLi4ELb0ELb0EEEvPT0_PKT_iiiPKbib --------------------------
	.section	.nv.info._ZN43_GLOBAL__N__9ae7fba5_10_SoftMax_cu_9f978f6320softmax_warp_forwardIN3c108BFloat16ES2_fLi4ELb0ELb0EEEvPT0_PKT_iiiPKbib,"",@"SHT_CUDA_INFO"
	.sectionflags	@""
	.align	4


	//----- nvinfo : EIATTR_CUDA_API_VERSION
	.align		4
        /*0000*/ 	.byte	0x04, 0x37
        /*0002*/ 	.short	(.L_8047 - .L_8046)
.L_8046:
        /*0004*/ 	.word	0x00000082


	//----- nvinfo : EIATTR_SW2861232_WAR
	.align		4
.L_8047:
        /*0008*/ 	.byte	0x01, 0x35
	.zero		2


	//----- nvinfo : EIATTR_PARAM_CBANK
	.align		4
        /*000c*/ 	.byte	0x04, 0x0a
        /*000e*/ 	.short	(.L_8049 - .L_8048)
	.align		4
.L_8048:
        /*0010*/ 	.word	index@(.nv.constant0._ZN43_GLOBAL__N__9ae7fba5_10_SoftMax_cu_9f978f6320softmax_warp_forwardIN3c108BFloat16ES2_fLi4ELb0ELb0EEEvPT0_PKT_iiiPKbib)
        /*0014*/ 	.short	0x0160
        /*0016*/ 	.short	0x002d


	//----- nvinfo : EIATTR_CBANK_PARAM_SIZE
	.align		4
.L_8049:
        /*0018*/ 	.byte	0x03, 0x19
        /*001a*/ 	.short	0x002d


	//----- nvinfo : EIATTR_KPARAM_INFO
	.align		4
        /*001c*/ 	.byte	0x04, 0x17
        /*001e*/ 	.short	(.L_8051 - .L_8050)
.L_8050:
        /*0020*/ 	.word	0x00000000
        /*0024*/ 	.short	0x0007
        /*0026*/ 	.short	0x002c
        /*0028*/ 	.byte	0x00, 0xf0, 0x05, 0x00


	//----- nvinfo : EIATTR_KPARAM_INFO
	.align		4
.L_8051:
        /*002c*/ 	.byte	0x04, 0x17
        /*002e*/ 	.short	(.L_8053 - .L_8052)
.L_8052:
        /*0030*/ 	.word	0x00000000
        /*0034*/ 	.short	0x0006
        /*0036*/ 	.short	0x0028
        /*0038*/ 	.byte	0x00, 0xf0, 0x11, 0x00


	//----- nvinfo : EIATTR_KPARAM_INFO
	.align		4
.L_8053:
        /*003c*/ 	.byte	0x04, 0x17
        /*003e*/ 	.short	(.L_8055 - .L_8054)
.L_8054:
        /*0040*/ 	.word	0x00000000
        /*0044*/ 	.short	0x0005
        /*0046*/ 	.short	0x0020
        /*0048*/ 	.byte	0x00, 0xf0, 0x21, 0x00


	//----- nvinfo : EIATTR_KPARAM_INFO
	.align		4
.L_8055:
        /*004c*/ 	.byte	0x04, 0x17
        /*004e*/ 	.short	(.L_8057 - .L_8056)
.L_8056:
        /*0050*/ 	.word	0x00000000
        /*0054*/ 	.short	0x0004
        /*0056*/ 	.short	0x0018
        /*0058*/ 	.byte	0x00, 0xf0, 0x11, 0x00


	//----- nvinfo : EIATTR_KPARAM_INFO
	.align		4
.L_8057:
        /*005c*/ 	.byte	0x04, 0x17
        /*005e*/ 	.short	(.L_8059 - .L_8058)
.L_8058:
        /*0060*/ 	.word	0x00000000
        /*0064*/ 	.short	0x0003
        /*0066*/ 	.short	0x0014
        /*0068*/ 	.byte	0x00, 0xf0, 0x11, 0x00


	//----- nvinfo : EIATTR_KPARAM_INFO
	.align		4
.L_8059:
        /*006c*/ 	.byte	0x04, 0x17
        /*006e*/ 	.short	(.L_8061 - .L_8060)
.L_8060:
        /*0070*/ 	.word	0x00000000
        /*0074*/ 	.short	0x0002
        /*0076*/ 	.short	0x0010
        /*0078*/ 	.byte	0x00, 0xf0, 0x11, 0x00


	//----- nvinfo : EIATTR_KPARAM_INFO
	.align		4
.L_8061:
        /*007c*/ 	.byte	0x04, 0x17
        /*007e*/ 	.short	(.L_8063 - .L_8062)
.L_8062:
        /*0080*/ 	.word	0x00000000
        /*0084*/ 	.short	0x0001
        /*0086*/ 	.short	0x0008
        /*0088*/ 	.byte	0x00, 0xf0, 0x21, 0x00


	//----- nvinfo : EIATTR_KPARAM_INFO
	.align		4
.L_8063:
        /*008c*/ 	.byte	0x04, 0x17
        /*008e*/ 	.short	(.L_8065 - .L_8064)
.L_8064:
        /*0090*/ 	.word	0x00000000
        /*0094*/ 	.short	0x0000
        /*0096*/ 	.short	0x0000
        /*0098*/ 	.byte	0x00, 0xf0, 0x21, 0x00


	//----- nvinfo : EIATTR_MAXREG_COUNT
	.align		4
.L_8065:
        /*009c*/ 	.byte	0x03, 0x1b
        /*009e*/ 	.short	0x00ff


	//----- nvinfo : EIATTR_MERCURY_ISA_VERSION
	.align		4
        /*00a0*/ 	.byte	0x03, 0x5f
        /*00a2*/ 	.short	0x0000


	//----- nvinfo : EIATTR_COOP_GROUP_MASK_REGIDS
	.align		4
        /*00a4*/ 	.byte	0x04, 0x29
        /*00a6*/ 	.short	(.L_8067 - .L_8066)


	//   ....[0]....
.L_8066:
        /*00a8*/ 	.word	0xffffffff


	//   ....[1]....
        /*00ac*/ 	.word	0xffffffff


	//   ....[2]....
        /*00b0*/ 	.word	0xffffffff


	//   ....[3]....
        /*00b4*/ 	.word	0xffffffff


	//   ....[4]....
        /*00b8*/ 	.word	0xffffffff


	//   ....[5]....
        /*00bc*/ 	.word	0xffffffff


	//   ....[6]....
        /*00c0*/ 	.word	0xffffffff


	//   ....[7]....
        /*00c4*/ 	.word	0xffffffff


	//   ....[8]....
        /*00c8*/ 	.word	0xffffffff


	//   ....[9]....
        /*00cc*/ 	.word	0xffffffff


	//   ....[10]....
        /*00d0*/ 	.word	0xffffffff


	//   ....[11]....
        /*00d4*/ 	.word	0xffffffff


	//   ....[12]....
        /*00d8*/ 	.word	0xffffffff


	//   ....[13]....
        /*00dc*/ 	.word	0xffffffff


	//   ....[14]....
        /*00e0*/ 	.word	0xffffffff


	//   ....[15]....
        /*00e4*/ 	.word	0xffffffff


	//----- nvinfo : EIATTR_COOP_GROUP_INSTR_OFFSETS
	.align		4
.L_8067:
        /*00e8*/ 	.byte	0x04, 0x28
        /*00ea*/ 	.short	(.L_8069 - .L_8068)


	//   ....[0]....
.L_8068:
        /*00ec*/ 	.word	0x000001e0


	//   ....[1]....
        /*00f0*/ 	.word	0x000001f0


	//   ....[2]....
        /*00f4*/ 	.word	0x00000240


	//   ....[3]....
        /*00f8*/ 	.word	0x00000250


	//   ....[4]....
        /*00fc*/ 	.word	0x000002a0


	//   ....[5]....
        /*0100*/ 	.word	0x000002b0


	//   ....[6]....
        /*0104*/ 	.word	0x00000300


	//   ....[7]....
        /*0108*/ 	.word	0x00000310


	//   ....[8]....
        /*010c*/ 	.word	0x000003e0


	//   ....[9]....
        /*0110*/ 	.word	0x00000400


	//   ....[10]....
        /*0114*/ 	.word	0x00000420


	//   ....[11]....
        /*0118*/ 	.word	0x00000440


	//   ....[12]....
        /*011c*/ 	.word	0x00000460


	//   ....[13]....
        /*0120*/ 	.word	0x00000480


	//   ....[14]....
        /*0124*/ 	.word	0x000004a0


	//   ....[15]....
        /*0128*/ 	.word	0x000004c0


	//----- nvinfo : EIATTR_EXIT_INSTR_OFFSETS
	.align		4
.L_8069:
        /*012c*/ 	.byte	0x04, 0x1c
        /*012e*/ 	.short	(.L_8071 - .L_8070)


	//   ....[0]....
.L_8070:
        /*0130*/ 	.word	0x000004d0


	//   ....[1]....
        /*0134*/ 	.word	0x000005e0


	//   ....[2]....
        /*0138*/ 	.word	0x000005f0


	//   ....[3]....
        /*013c*/ 	.word	0x000006c0


	//----- nvinfo : EIATTR_CRS_STACK_SIZE
	.align		4
.L_8071:
        /*0140*/ 	.byte	0x04, 0x1e
        /*0142*/ 	.short	(.L_8073 - .L_8072)
.L_8072:
        /*0144*/ 	.word	0x00000000
.L_8073:


//--------------------- .nv.info._ZN43_GLOBAL__N__9ae7fba5_10_SoftMax_cu_9f978f6320softmax_warp_forwardIN3c108BFloat16ES2_fLi3ELb0ELb0EEEvPT0_PKT_iiiPKbib --------------------------
	.section	.nv.info._ZN43_GLOBAL__N__9ae7fba5_10_SoftMax_cu_9f978f6320softmax_warp_forwardIN3c108BFloat16ES2_fLi3ELb0ELb0EEEvPT0_PKT_iiiPKbib,"",@"SHT_CUDA_INFO"
	.sectionflags	@""
	.align	4


	//----- nvinfo : EIATTR_CUDA_API_VERSION
	.align		4
        /*0000*/ 	.byte	0x04, 0x37
        /*0002*/ 	.short	(.L_8075 - .L_8074)
.L_8074:
        /*0004*/ 	.word	0x00000082


	//----- nvinfo : EIATTR_SW2861232_WAR
	.align		4
.L_8075:
        /*0008*/ 	.byte	0x01, 0x35
	.zero		2


	//----- nvinfo : EIATTR_PARAM_CBANK
	.align		4
        /*000c*/ 	.byte	0x04, 0x0a
        /*000e*/ 	.short	(.L_8077 - .L_8076)
	.align		4
.L_8076:
        /*0010*/ 	.word	index@(.nv.constant0._ZN43_GLOBAL__N__9ae7fba5_10_SoftMax_cu_9f978f6320softmax_warp_forwardIN3c108BFloat16ES2_fLi3ELb0ELb0EEEvPT0_PKT_iiiPKbib)
        /*0014*/ 	.short	0x0160
        /*0016*/ 	.short	0x002d


	//----- nvinfo : EIATTR_CBANK_PARAM_SIZE
	.align		4
.L_8077:
        /*0018*/ 	.byte	0x03, 0x19
        /*001a*/ 	.short	0x002d


	//----- nvinfo : EIATTR_KPARAM_INFO
	.align		4
        /*001c*/ 	.byte	0x04, 0x17
        /*001e*/ 	.short	(.L_8079 - .L_8078)
.L_8078:
        /*0020*/ 	.word	0x00000000
        /*0024*/ 	.short	0x0007
        /*0026*/ 	.short	0x002c
        /*0028*/ 	.byte	0x00, 0xf0, 0x05, 0x00


	//----- nvinfo : EIATTR_KPARAM_INFO
	.align		4
.L_8079:
        /*002c*/ 	.byte	0x04, 0x17
        /*002e*/ 	.short	(.L_8081 - .L_8080)
.L_8080:
        /*0030*/ 	.word	0x00000000
        /*0034*/ 	.short	0x0006
        /*0036*/ 	.short	0x0028
        /*0038*/ 	.byte	0x00, 0xf0, 0x11, 0x00


	//----- nvinfo : EIATTR_KPARAM_INFO
	.align		4
.L_8081:
        /*003c*/ 	.byte	0x04, 0x17
        /*003e*/ 	.short	(.L_8083 - .L_8082)
.L_8082:
        /*0040*/ 	.word	0x00000000
        /*0044*/ 	.short	0x0005
        /*0046*/ 	.short	0x0020
        /*0048*/ 	.byte	0x00, 0xf0, 0x21, 0x00


	//----- nvinfo : EIATTR_KPARAM_INFO
	.align		4
.L_8083:
        /*004c*/ 	.byte	0x04, 0x17
        /*004e*/ 	.short	(.L_8085 - .L_8084)
.L_8084:
        /*0050*/ 	.word	0x00000000
        /*0054*/ 	.short	0x0004
        /*0056*/ 	.short	0x0018
        /*0058*/ 	.byte	0x00, 0xf0, 0x11, 0x00


	//----- nvinfo : EIATTR_KPARAM_INFO
	.align		4
.L_8085:
        /*005c*/ 	.byte	0x04, 0x17
        /*005e*/ 	.short	(.L_8087 - .L_8086)
.L_8086:
        /*0060*/ 	.word	0x00000000
        /*0064*/ 	.short	0x0003
        /*0066*/ 	.short	0x0014
        /*0068*/ 	.byte	0x00, 0xf0, 0x11, 0x00


	//----- nvinfo : EIATTR_KPARAM_INFO
	.align		4
.L_8087:
        /*006c*/ 	.byte	0x04, 0x17
        /*006e*/ 	.short	(.L_8089 - .L_8088)
.L_8088:
        /*0070*/ 	.word	0x00000000
        /*0074*/ 	.short	0x0002
        /*0076*/ 	.short	0x0010
        /*0078*/ 	.byte	0x00, 0xf0, 0x11, 0x00


	//----- nvinfo : EIATTR_KPARAM_INFO
	.align		4
.L_8089:
        /*007c*/ 	.byte	0x04, 0x17
        /*007e*/ 	.short	(.L_8091 - .L_8090)
.L_8090:
        /*0080*/ 	.word	0x00000000
        /*0084*/ 	.short	0x0001
        /*0086*/ 	.short	0x0008
        /*0088*/ 	.byte	0x00, 0xf0, 0x21, 0x00


	//----- nvinfo : EIATTR_KPARAM_INFO
	.align		4
.L_8091:
        /*008c*/ 	.byte	0x04, 0x17
        /*008e*/ 	.short	(.L_8093 - .L_8092)
.L_8092:
        /*0090*/ 	.word	0x00000000
        /*0094*/ 	.short	0x0000
        /*0096*/ 	.short	0x0000
        /*0098*/ 	.byte	0x00, 0xf0, 0x21, 0x00


	//----- nvinfo : EIATTR_MAXREG_COUNT
	.align		4
.L_8093:
        /*009c*/ 	.byte	0x03, 0x1b
        /*009e*/ 	.short	0x00ff


	//----- nvinfo : EIATTR_MERCURY_ISA_VERSION
	.align		4
        /*00a0*/ 	.byte	0x03, 0x5f
        /*00a2*/ 	.short	0x0000


	//----- nvinfo : EIATTR_COOP_GROUP_MASK_REGIDS
	.align		4
        /*00a4*/ 	.byte	0x04, 0x29
        /*00a6*/ 	.short	(.L_8095 - .L_8094)


	//   ....[0]....
.L_8094:
        /*00a8*/ 	.word	0xffffffff


	//   ....[1]....
        /*00ac*/ 	.word	0xffffffff


	//   ....[2]....
        /*00b0*/ 	.word	0xffffffff


	//   ....[3]....
        /*00b4*/ 	.word	0xffffffff


	//   ....[4]....
        /*00b8*/ 	.word	0xffffffff


	//   ....[5]....
        /*00bc*/ 	.word	0xffffffff


	//   ....[6]....
        /*00c0*/ 	.word	0xffffffff


	//   ....[7]....
        /*00c4*/ 	.word	0xffffffff


	//   ....[8]....
        /*00c8*/ 	.word	0xffffffff


	//   ....[9]....
        /*00cc*/ 	.word	0xffffffff


	//   ....[10]....
        /*00d0*/ 	.word	0xffffffff


	//   ....[11]....
        /*00d4*/ 	.word	0xffffffff


	//----- nvinfo : EIATTR_COOP_GROUP_INSTR_OFFSETS
	.align		4
.L_8095:
        /*00d8*/ 	.byte	0x04, 0x28
        /*00da*/ 	.short	(.L_8097 - .L_8096)


	//   ....[0]....
.L_8096:
        /*00dc*/ 	.word	0x000001e0


	//   ....[1]....
        /*00e0*/ 	.word	0x000001f0


	//   ....[2]....
        /*00e4*/ 	.word	0x00000240


	//   ....[3]....
        /*00e8*/ 	.word	0x00000250


	//   ....[4]....
        /*00ec*/ 	.word	0x000002a0


	//   ....[5]....
        /*00f0*/ 	.word	0x000002b0


	//   ....[6]....
        /*00f4*/ 	.word	0x00000380


	//   ....[7]....
        /*00f8*/ 	.word	0x000003a0


	//   ....[8]....
        /*00fc*/ 	.word	0x000003c0


	//   ....[9]....
        /*0100*/ 	.word	0x000003e0


	//   ....[10]....
        /*0104*/ 	.word	0x00000400


	//   ....[11]....
        /*0108*/ 	.word	0x00000420


	//----- nvinfo : EIATTR_EXIT_INSTR_OFFSETS
	.align		4
.L_8097:
        /*010c*/ 	.byte	0x04, 0x1c
        /*010e*/ 	.short	(.L_8099 - .L_8098)


	//   ....[0]....
.L_8098:
        /*0110*/ 	.word	0x00000430


	//   ....[1]....
        /*0114*/ 	.word	0x00000540


	//   ....[2]....
        /*0118*/ 	.word	0x00000550


	//   ....[3]....
        /*011c*/ 	.word	0x00000620


	//----- nvinfo : EIATTR_CRS_STACK_SIZE
	.align		4
.L_8099:
        /*0120*/ 	.byte	0x04, 0x1e
        /*0122*/ 	.short	(.L_8101 - .L_8100)
.L_8100:
        /*0124*/ 	.word	0x00000000
.L_8101:


//--------------------- .nv.info._ZN43_GLOBAL__N__9ae7fba5_10_SoftMax_cu_9f978f6320softmax_warp_forwardIN3c108BFloat16ES2_fLi2ELb0ELb0EEEvPT0_PKT_iiiPKbib --------------------------
	.section	.nv.info._ZN43_GLOBAL__N__9ae7fba5_10_SoftMax_cu_9f978f6320softmax_warp_forwardIN3c108BFloat16ES2_fLi2ELb0ELb0EEEvPT0_PKT_iiiPKbib,"",@"SHT_CUDA_INFO"
	.sectionflags	@""
	.align	4


	//----- nvinfo : EIATTR_CUDA_API_VERSION
	.align		4
        /*0000*/ 	.byte	0x04, 0x37
        /*0002*/ 	.short	(.L_8103 - .L_8102)
.L_8102:
        /*0004*/ 	.word	0x00000082


	//----- nvinfo : EIATTR_SW2861232_WAR
	.align		4
.L_8103:
        /*0008*/ 	.byte	0x01, 0x35
	.zero		2


	//----- nvinfo : EIATTR_PARAM_CBANK
	.align		4
        /*000c*/ 	.byte	0x04, 0x0a
        /*000e*/ 	.short	(.L_8105 - .L_8104)
	.align		4
.L_8104:
        /*0010*/ 	.word	index@(.nv.constant0._ZN43_GLOBAL__N__9ae7fba5_10_SoftMax_cu_9f978f6320softmax_warp_forwardIN3c108BFloat16ES2_fLi2ELb0ELb0EEEvPT0_PKT_iiiPKbib)
        /*0014*/ 	.short	0x0160
        /*0016*/ 	.short	0x002d


	//----- nvinfo : EIATTR_CBANK_PARAM_SIZE
	.align		4
.L_8105:
        /*0018*/ 	.byte	0x03, 0x19
        /*001a*/ 	.short	0x002d


	//----- nvinfo : EIATTR_KPARAM_INFO
	.align		4
        /*001c*/ 	.byte	0x04, 0x17
        /*001e*/ 	.short	(.L_8107 - .L_8106)
.L_8106:
        /*0020*/ 	.word	0x00000000
        /*0024*/ 	.short	0x0007
        /*0026*/ 	.short	0x002c
        /*0028*/ 	.byte	0x00, 0xf0, 0x05, 0x00


	//----- nvinfo : EIATTR_KPARAM_INFO
	.align		4
.L_8107:
        /*002c*/ 	.byte	0x04, 0x17
        /*002e*/ 	.short	(.L_8109 - .L_8108)
.L_8108:
        /*0030*/ 	.word	0x00000000
        /*0034*/ 	.short	0x0006
        /*0036*/ 	.short	0x0028
        /*0038*/ 	.byte	0x00, 0xf0, 0x11, 0x00


	//----- nvinfo : EIATTR_KPARAM_INFO
	.align		4
.L_8109:
        /*003c*/ 	.byte	0x04, 0x17
        /*003e*/ 	.short	(.L_8111 - .L_8110)
.L_8110:
        /*0040*/ 	.word	0x00000000
        /*0044*/ 	.short	0x0005
        /*0046*/ 	.short	0x0020
        /*0048*/ 	.byte	0x00, 0xf0, 0x21, 0x00


	//----- nvinfo : EIATTR_KPARAM_INFO
	.align		4
.L_8111:
        /*004c*/ 	.byte	0x04, 0x17
        /*004e*/ 	.short	(.L_8113 - .L_8112)
.L_8112:
        /*0050*/ 	.word	0x00000000
        /*0054*/ 	.short	0x0004
        /*0056*/ 	.short	0x0018
        /*0058*/ 	.byte	0x00, 0xf0, 0x11, 0x00


	//----- nvinfo : EIATTR_KPARAM_INFO
	.align		4
.L_8113:
        /*005c*/ 	.byte	0x04, 0x17
        /*005e*/ 	.short	(.L_8115 - .L_8114)
.L_8114:
        /*0060*/ 	.word	0x00000000
        /*0064*/ 	.short	0x0003
        /*0066*/ 	.short	0x0014
        /*0068*/ 	.byte	0x00, 0xf0, 0x11, 0x00


	//----- nvinfo : EIATTR_KPARAM_INFO
	.align		4
.L_8115:
        /*006c*/ 	.byte	0x04, 0x17
        /*006e*/ 	.short	(.L_8117 - .L_8116)
.L_8116:
        /*0070*/ 	.word	0x00000000
        /*0074*/ 	.short	0x0002
        /*0076*/ 	.short	0x0010
        /*0078*/ 	.byte	0x00, 0xf0, 0x11, 0x00


	//----- nvinfo : EIATTR_KPARAM_INFO
	.align		4
.L_8117:
        /*007c*/ 	.byte	0x04, 0x17
        /*007e*/ 	.short	(.L_8119 - .L_8118)
.L_8118:
        /*0080*/ 	.word	0x00000000
        /*0084*/ 	.short	0x0001
        /*0086*/ 	.short	0x0008
        /*0088*/ 	.byte	0x00, 0xf0, 0x21, 0x00


	//----- nvinfo : EIATTR_KPARAM_INFO
	.align		4
.L_8119:
        /*008c*/ 	.byte	0x04, 0x17
        /*008e*/ 	.short	(.L_8121 - .L_8120)
.L_8120:
        /*0090*/ 	.word	0x00000000
        /*0094*/ 	.short	0x0000
        /*0096*/ 	.short	0x0000
        /*0098*/ 	.byte	0x00, 0xf0, 0x21, 0x00


	//----- nvinfo : EIATTR_MAXREG_COUNT
	.align		4
.L_8121:
        /*009c*/ 	.byte	0x03, 0x1b
        /*009e*/ 	.short	0x00ff


	//----- nvinfo : EIATTR_MERCURY_ISA_VERSION
	.align		4
        /*00a0*/ 	.byte	0x03, 0x5f
        /*00a2*/ 	.short	0x0000


	//----- nvinfo : EIATTR_COOP_GROUP_MASK_REGIDS
	.align		4
        /*00a4*/ 	.byte	0x04, 0x29
        /*00a6*/ 	.short	(.L_8123 - .L_8122)


	//   ....[0]....
.L_8122:
        /*00a8*/ 	.word	0xffffffff


	//   ....[1]....
        /*00ac*/ 	.word	0xffffffff


	//   ....[2]....
        /*00b0*/ 	.word	0xffffffff


	//   ....[3]....
        /*00b4*/ 	.word	0xffffffff


	//   ....[4]....
        /*00b8*/ 	.word	0xffffffff


	//   ....[5]....
        /*00bc*/ 	.word	0xffffffff


	//   ....[6]....
        /*00c0*/ 	.word	0xffffffff


	//   ....[7]....
        /*00c4*/ 	.word	0xffffffff


	//----- nvinfo : EIATTR_COOP_GROUP_INSTR_OFFSETS
	.align		4
.L_8123:
        /*00c8*/ 	.byte	0x04, 0x28
        /*00ca*/ 	.short	(.L_8125 - .L_8124)


	//   ....[0]....
.L_8124:
        /*00cc*/ 	.word	0x000001e0


	//   ....[1]....
        /*00d0*/ 	.word	0x000001f0


	//   ....[2]....
        /*00d4*/ 	.word	0x00000240


	//   ....[3]....
        /*00d8*/ 	.word	0x00000250


	//   ....[4]....
        /*00dc*/ 	.word	0x00000320


	//   ....[5]....
        /*00e0*/ 	.word	0x00000340


	//   ....[6]....
        /*00e4*/ 	.word	0x00000360


	//   ....[7]....
        /*00e8*/ 	.word	0x00000380


	//----- nvinfo : EIATTR_EXIT_INSTR_OFFSETS
	.align		4
.L_8125:
        /*00ec*/ 	.byte	0x04, 0x1c
        /*00ee*/ 	.short	(.L_8127 - .L_8126)


	//   ....[0]....
.L_8126:
        /*00f0*/ 	.word	0x00000390


	//   ....[1]....
        /*00f4*/ 	.word	0x000004a0


	//   ....[2]....
        /*00f8*/ 	.word	0x000004b0


	//   ....[3]....
        /*00fc*/ 	.word	0x00000580


	//----- nvinfo : EIATTR_CRS_STACK_SIZE
	.align		4
.L_8127:
        /*0100*/ 	.byte	0x04, 0x1e
        /*0102*/ 	.short	(.L_8129 - .L_8128)
.L_8128:
        /*0104*/ 	.word	0x00000000
.L_8129:


//--------------------- .nv.info._ZN43_GLOBAL__N__9ae7fba5_10_SoftMax_cu_9f978f6320softmax_warp_forwardIN3c108BFloat16ES2_fLi1ELb0ELb0EEEvPT0_PKT_iiiPKbib --------------------------
	.section	.nv.info._ZN43_GLOBAL__N__9ae7fba5_10_SoftMax_cu_9f978f6320softmax_warp_forwardIN3c108BFloat16ES2_fLi1ELb0ELb0EEEvPT0_PKT_iiiPKbib,"",@"SHT_CUDA_INFO"
	.sectionflags	@""
	.align	4


	//----- nvinfo : EIATTR_CUDA_API_VERSION
	.align		4
        /*0000*/ 	.byte	0x04, 0x37
        /*0002*/ 	.short	(.L_8131 - .L_8130)
.L_8130:
        /*0004*/ 	.word	0x00000082


	//----- nvinfo : EIATTR_SW2861232_WAR
	.align		4
.L_8131:
        /*0008*/ 	.byte	0x01, 0x35
	.zero		2


	//----- nvinfo : EIATTR_PARAM_CBANK
	.align		4
        /*000c*/ 	.byte	0x04, 0x0a
        /*000e*/ 	.short	(.L_8133 - .L_8132)
	.align		4
.L_8132:
        /*0010*/ 	.word	index@(.nv.constant0._ZN43_GLOBAL__N__9ae7fba5_10_SoftMax_cu_9f978f6320softmax_warp_forwardIN3c108BFloat16ES2_fLi1ELb0ELb0EEEvPT0_PKT_iiiPKbib)
        /*0014*/ 	.short	0x0160
        /*0016*/ 	.short	0x002d


	//----- nvinfo : EIATTR_CBANK_PARAM_SIZE
	.align		4
.L_8133:
        /*0018*/ 	.byte	0x03, 0x19
        /*001a*/ 	.short	0x002d


	//----- nvinfo : EIATTR_KPARAM_INFO
	.align		4
        /*001c*/ 	.byte	0x04, 0x17
        /*001e*/ 	.short	(.L_8135 - .L_8134)
.L_8134:
        /*0020*/ 	.word	0x00000000
        /*0024*/ 	.short	0x0007
        /*0026*/ 	.short	0x002c
        /*0028*/ 	.byte	0x00, 0xf0, 0x05, 0x00


	//----- nvinfo : EIATTR_KPARAM_INFO
	.align		4
.L_8135:
        /*002c*/ 	.byte	0x04, 0x17
        /*002e*/ 	.short	(.L_8137 - .L_8136)
.L_8136:
        /*0030*/ 	.word	0x00000000
        /*0034*/ 	.short	0x0006
        /*0036*/ 	.short	0x0028
        /*0038*/ 	.byte	0x00, 0xf0, 0x11, 0x00


	//----- nvinfo : EIATTR_KPARAM_INFO
	.align		4
.L_8137:
        /*003c*/ 	.byte	0x04, 0x17
        /*003e*/ 	.short	(.L_8139 - .L_8138)
.L_8138:
        /*0040*/ 	.word	0x00000000
        /*0044*/ 	.short	0x0005
        /*0046*/ 	.short	0x0020
        /*0048*/ 	.byte	0x00, 0xf0, 0x21, 0x00


	//----- nvinfo : EIATTR_KPARAM_INFO
	.align		4
.L_8139:
        /*004c*/ 	.byte	0x04, 0x17
        /*004e*/ 	.short	(.L_8141 - .L_8140)
.L_8140:
        /*0050*/ 	.word	0x00000000
        /*0054*/ 	.short	0x0004
        /*0056*/ 	.short	0x0018
        /*0058*/ 	.byte	0x00, 0xf0, 0x11, 0x00


	//----- nvinfo : EIATTR_KPARAM_INFO
	.align		4
.L_8141:
        /*005c*/ 	.byte	0x04, 0x17
        /*005e*/ 	.short	(.L_8143 - .L_8142)
.L_8142:
        /*0060*/ 	.word	0x00000000
        /*0064*/ 	.short	0x0003
        /*0066*/ 	.short	0x0014
        /*0068*/ 	.byte	0x00, 0xf0, 0x11, 0x00


	//----- nvinfo : EIATTR_KPARAM_INFO
	.align		4
.L_8143:
        /*006c*/ 	.byte	0x04, 0x17
        /*006e*/ 	.short	(.L_8145 - .L_8144)
.L_8144:
        /*0070*/ 	.word	0x00000000
        /*0074*/ 	.short	0x0002
        /*0076*/ 	.short	0x0010
        /*0078*/ 	.byte	0x00, 0xf0, 0x11, 0x00


	//----- nvinfo : EIATTR_KPARAM_INFO
	.align		4
.L_8145:
        /*007c*/ 	.byte	0x04, 0x17
        /*007e*/ 	.short	(.L_8147 - .L_8146)
.L_8146:
        /*0080*/ 	.word	0x00000000
        /*0084*/ 	.short	0x0001
        /*0086*/ 	.short	0x0008
        /*0088*/ 	.byte	0x00, 0xf0, 0x21, 0x00


	//----- nvinfo : EIATTR_KPARAM_INFO
	.align		4
.L_8147:
        /*008c*/ 	.byte	0x04, 0x17
        /*008e*/ 	.short	(.L_8149 - .L_8148)
.L_8148:
        /*0090*/ 	.word	0x00000000
        /*0094*/ 	.short	0x0000
        /*0096*/ 	.short	0x0000
        /*0098*/ 	.byte	0x00, 0xf0, 0x21, 0x00


	//----- nvinfo : EIATTR_MAXREG_COUNT
	.align		4
.L_8149:
        /*009c*/ 	.byte	0x03, 0x1b
        /*009e*/ 	.short	0x00ff


	//----- nvinfo : EIATTR_MERCURY_ISA_VERSION
	.align		4
        /*00a0*/ 	.byte	0x03, 0x5f
        /*00a2*/ 	.short	0x0000


	//----- nvinfo : EIATTR_COOP_GROUP_MASK_REGIDS
	.align		4
        /*00a4*/ 	.byte	0x04, 0x29
        /*00a6*/ 	.short	(.L_8151 - .L_8150)


	//   ....[0]....
.L_8150:
        /*00a8*/ 	.word	0xffffffff


	//   ....[1]....
        /*00ac*/ 	.word	0xffffffff


	//   ....[2]....
        /*00b0*/ 	.word	0xffffffff


	//   ....[3]....
        /*00b4*/ 	.word	0xffffffff


	//----- nvinfo : EIATTR_COOP_GROUP_INSTR_OFFSETS
	.align		4
.L_8151:
        /*00b8*/ 	.byte	0x04, 0x28
        /*00ba*/ 	.short	(.L_8153 - .L_8152)


	//   ....[0]....
.L_8152:
        /*00bc*/ 	.word	0x000001e0


	//   ....[1]....
        /*00c0*/ 	.word	0x000001f0


	//   ....[2]....
        /*00c4*/ 	.word	0x000002c0


	//   ....[3]....
        /*00c8*/ 	.word	0x000002e0


	//----- nvinfo : EIATTR_EXIT_INSTR_OFFSETS
	.align		4
.L_8153:
        /*00cc*/ 	.byte	0x04, 0x1c
        /*00ce*/ 	.short	(.L_8155 - .L_8154)


	//   ....[0]....
.L_8154:
        /*00d0*/ 	.word	0x000002f0


	//   ....[1]....
        /*00d4*/ 	.word	0x00000400


	//   ....[2]....
        /*00d8*/ 	.word	0x00000410


	//   ....[3]....
        /*00dc*/ 	.word	0x000004e0


	//----- nvinfo : EIATTR_CRS_STACK_SIZE
	.align		4
.L_8155:
        /*00e0*/ 	.byte	0x04, 0x1e
        /*00e2*/ 	.short	(.L_8157 - .L_8156)
.L_8156:
        /*00e4*/ 	.word	0x00000000
.L_8157:


//--------------------- .nv.info._ZN43_GLOBAL__N__9ae7fba5_10_SoftMax_cu_9f978f6320softmax_warp_forwardIN3c108BFloat16ES2_fLi0ELb0ELb0EEEvPT0_PKT_iiiPKbib --------------------------
	.section	.nv.info._ZN43_GLOBAL__N__9ae7fba5_10_SoftMax_cu_9f978f6320softmax_warp_forwardIN3c108BFloat16ES2_fLi0ELb0ELb0EEEvPT0_PKT_iiiPKbib,"",@"SHT_CUDA_INFO"
	.sectionflags	@""
	.align	4


	//----- nvinfo : EIATTR_CUDA_API_VERSION
	.align		4
        /*0000*/ 	.byte	0x04, 0x37
        /*0002*/ 	.short	(.L_8159 - .L_8158)
.L_8158:
        /*0004*/ 	.word	0x00000082


	//----- nvinfo : EIATTR_SW2861232_WAR
	.align		4
.L_8159:
        /*0008*/ 	.byte	0x01, 0x35
	.zero		2


	//----- nvinfo : EIATTR_PARAM_CBANK
	.align		4
        /*000c*/ 	.byte	0x04, 0x0a
        /*000e*/ 	.short	(.L_8161 - .L_8160)
	.align		4
.L_8160:
        /*0010*/ 	.word	index@(.nv.constant0._ZN43_GLOBAL__N__9ae7fba5_10_SoftMax_cu_9f978f6320softmax_warp_forwardIN3c108BFloat16ES2_fLi0ELb0ELb0EEEvPT0_PKT_iiiPKbib)
        /*0014*/ 	.short	0x0160
        /*0016*/ 	.short	0x002d


	//----- nvinfo : EIATTR_CBANK_PARAM_SIZE
	.align		4
.L_8161:
        /*0018*/ 	.byte	0x03, 0x19
        /*001a*/ 	.short	0x002d


	//----- nvinfo : EIATTR_KPARAM_INFO
	.align		4
        /*001c*/ 	.byte	0x04, 0x17
        /*001e*/ 	.short	(.L_8163 - .L_8162)
.L_8162:
        /*0020*/ 	.word	0x00000000
        /*0024*/ 	.short	0x0007
        /*0026*/ 	.short	0x002c
        /*0028*/ 	.byte	0x00, 0xf0, 0x05, 0x00


	//----- nvinfo : EIATTR_KPARAM_INFO
	.align		4
.L_8163:
        /*002c*/ 	.byte	0x04, 0x17
        /*002e*/ 	.short	(.L_8165 - .L_8164)
.L_8164:
        /*0030*/ 	.word	0x00000000
        /*0034*/ 	.short	0x0006
        /*0036*/ 	.short	0x0028
        /*0038*/ 	.byte	0x00, 0xf0, 0x11, 0x00


	//----- nvinfo : EIATTR_KPARAM_INFO
	.align		4
.L_8165:
        /*003c*/ 	.byte	0x04, 0x17
        /*003e*/ 	.short	(.L_8167 - .L_8166)
.L_8166:
        /*0040*/ 	.word	0x00000000
        /*0044*/ 	.short	0x0005
        /*0046*/ 	.short	0x0020
        /*0048*/ 	.byte	0x00, 0xf0, 0x21, 0x00


	//----- nvinfo : EIATTR_KPARAM_INFO
	.align		4
.L_8167:
        /*004c*/ 	.byte	0x04, 0x17
        /*004e*/ 	.short	(.L_8169 - .L_8168)
.L_8168:
        /*0050*/ 	.word	0x00000000
        /*0054*/ 	.short	0x0004
        /*0056*/ 	.short	0x0018
        /*0058*/ 	.byte	0x00, 0xf0, 0x11, 0x00


	//----- nvinfo : EIATTR_KPARAM_INFO
	.align		4
.L_8169:
        /*005c*/ 	.byte	0x04, 0x17
        /*005e*/ 	.short	(.L_8171 - .L_8170)
.L_8170:
        /*0060*/ 	.word	0x00000000
        /*0064*/ 	.short	0x0003
        /*0066*/ 	.short	0x0014
        /*0068*/ 	.byte	0x00, 0xf0, 0x11, 0x00


	//----- nvinfo : EIATTR_KPARAM_INFO
	.align		4
.L_8171:
        /*006c*/ 	.byte	0x04, 0x17
        /*006e*/ 	.short	(.L_8173 - .L_8172)
.L_8172:
        /*0070*/ 	.word	0x00000000
        /*0074*/ 	.short	0x0002
        /*0076*/ 	.short	0x0010
        /*0078*/ 	.byte	0x00, 0xf0, 0x11, 0x00


	//----- nvinfo : EIATTR_KPARAM_INFO
	.align		4
.L_8173:
        /*007c*/ 	.byte	0x04, 0x17
        /*007e*/ 	.short	(.L_8175 - .L_8174)
.L_8174:
        /*0080*/ 	.word	0x00000000
        /*0084*/ 	.short	0x0001
        /*0086*/ 	.short	0x0008
        /*0088*/ 	.byte	0x00, 0xf0, 0x21, 0x00


	//----- nvinfo : EIATTR_KPARAM_INFO
	.align		4
.L_8175:
        /*008c*/ 	.byte	0x04, 0x17
        /*008e*/ 	.short	(.L_8177 - .L_8176)
.L_8176:
        /*0090*/ 	.word	0x00000000
        /*0094*/ 	.short	0x0000
        /*0096*/ 	.short	0x0000
        /*0098*/ 	.byte	0x00, 0xf0, 0x21, 0x00


	//----- nvinfo : EIATTR_MAXREG_COUNT
	.align		4
.L_8177:
        /*009c*/ 	.byte	0x03, 0x1b
        /*009e*/ 	.short	0x00ff


	//----- nvinfo : EIATTR_MERCURY_ISA_VERSION
	.align		4
        /*00a0*/ 	.byte	0x03, 0x5f
        /*00a2*/ 	.short	0x0000


	//----- nvinfo : EIATTR_EXIT_INSTR_OFFSETS
	.align		4
        /*00a4*/ 	.byte	0x04, 0x1c
        /*00a6*/ 	.short	(.L_8179 - .L_8178)


	//   ....[0]....
.L_8178:
        /*00a8*/ 	.word	0x000001e0


	//   ....[1]....
        /*00ac*/ 	.word	0x00000360


	//   ....[2]....
        /*00b0*/ 	.word	0x00000370


	//   ....[3]....
        /*00b4*/ 	.word	0x00000440


	//----- nvinfo : EIATTR_CRS_STACK_SIZE
	.align		4
.L_8179:
        /*00b8*/ 	.byte	0x04, 0x1e
        /*00ba*/ 	.short	(.L_8181 - .L_8180)
.L_8180:
        /*00bc*/ 	.word	0x00000000
.L_8181:


//--------------------- .nv.info._ZN43_GLOBAL__N__9ae7fba5_10_SoftMax_cu_9f978f6320softmax_warp_forwardIN3c104HalfEffLi11ELb0ELb0EEEvPT0_PKT_iiiPKbib --------------------------
	.section	.nv.info._ZN43_GLOBAL__N__9ae7fba5_10_SoftMax_cu_9f978f6320softmax_warp_forwardIN3c104HalfEffLi11ELb0ELb0EEEvPT0_PKT_iiiPKbib,"",@"SHT_CUDA_INFO"
	.sectionflags	@""
	.align	4


	//----- nvinfo : EIATTR_CUDA_API_VERSION
	.align		4
        /*0000*/ 	.byte	0x04, 0x37
        /*0002*/ 	.short	(.L_8183 - .L_8182)
.L_8182:
        /*0004*/ 	.word	0x00000082


	//----- nvinfo : EIATTR_SW2861232_WAR
	.align		4
.L_8183:
        /*0008*/ 	.byte	0x01, 0x35
	.zero		2


	//----- nvinfo : EIATTR_PARAM_CBANK
	.align		4
        /*000c*/ 	.byte	0x04, 0x0a
        /*000e*/ 	.short	(.L_8185 - .L_8184)
	.align		4
.L_8184:
        /*0010*/ 	.word	index@(.nv.constant0._ZN43_GLOBAL__N__9ae7fba5_10_SoftMax_cu_9f978f6320softmax_warp_forwardIN3c104HalfEffLi11ELb0ELb0EEEvPT0_PKT_iiiPKbib)
        /*0014*/ 	.short	0x0160
        /*0016*/ 	.short	0x002d


	//----- nvinfo : EIATTR_CBANK_PARAM_SIZE
	.align		4
.L_8185:
        /*0018*/ 	.byte	0x03, 0x19
        /*001a*/ 	.short	0x002d


	//----- nvinfo : EIATTR_KPARAM_INFO
	.align		4
        /*001c*/ 	.byte	0x04, 0x17
        /*001e*/ 	.short	(.L_8187 - .L_8186)
.L_8186:
        /*0020*/ 	.word	0x00000000
        /*0024*/ 	.short	0x0007
        /*0026*/ 	.short	0x002c
        /*0028*/ 	.byte	0x00, 0xf0, 0x05, 0x00


	//----- nvinfo : EIATTR_KPARAM_INFO
	.align		4
.L_8187:
        /*002c*/ 	.byte	0x04, 0x17
        /*002e*/ 	.short	(.L_8189 - .L_8188)
.L_8188:
        /*0030*/ 	.word	0x00000000
        /*0034*/ 	.short	0x0006
        /*0036*/ 	.short	0x0028
        /*0038*/ 	.byte	0x00, 0xf0, 0x11, 0x00


	//----- nvinfo : EIATTR_KPARAM_INFO
	.align		4
.L_8189:
        /*003c*/ 	.byte	0x04, 0x17
        /*003e*/ 	.short	(.L_8191 - .L_8190)
.L_8190:
        /*0040*/ 	.word	0x00000000
        /*0044*/ 	.short	0x0005
        /*0046*/ 	.short	0x0020
        /*0048*/ 	.byte	0x00, 0xf0, 0x21, 0x00


	//----- nvinfo : EIATTR_KPARAM_INFO
	.align		4
.L_8191:
        /*004c*/ 	.byte	0x04, 0x17
        /*004e*/ 	.short	(.L_8193 - .L_8192)
.L_8192:
        /*0050*/ 	.word	0x00000000
        /*0054*/ 	.short	0x0004
        /*0056*/ 	.short	0x0018
        /*0058*/ 	.byte	0x00, 0xf0, 0x11, 0x00


	//----- nvinfo : EIATTR_KPARAM_INFO
	.align		4
.L_8193:
        /*005c*/ 	.byte	0x04, 0x17
        /*005e*/ 	.short	(.L_8195 - .L_8194)
.L_8194:
        /*0060*/ 	.word	0x00000000
        /*0064*/ 	.short	0x0003
        /*0066*/ 	.short	0x0014
        /*0068*/ 	.byte	0x00, 0xf0, 0x11, 0x00


	//----- nvinfo : EIATTR_KPARAM_INFO
	.align		4
.L_8195:
        /*006c*/ 	.byte	0x04, 0x17
        /*006e*/ 	.short	(.L_8197 - .L_8196)
.L_8196:
        /*0070*/ 	.word	0x00000000
        /*0074*/ 	.short	0x0002
        /*0076*/ 	.short	0x0010
        /*0078*/ 	.byte	0x00, 0xf0, 0x11, 0x00


	//----- nvinfo : EIATTR_KPARAM_INFO
	.align		4
.L_8197:
        /*007c*/ 	.byte	0x04, 0x17
        /*007e*/ 	.short	(.L_8199 - .L_8198)
.L_8198:
        /*0080*/ 	.word	0x00000000
        /*0084*/ 	.short	0x0001
        /*0086*/ 	.short	0x0008
        /*0088*/ 	.byte	0x00, 0xf0, 0x21, 0x00


	//----- nvinfo : EIATTR_KPARAM_INFO
	.align		4
.L_8199:
        /*008c*/ 	.byte	0x04, 0x17
        /*008e*/ 	.short	(.L_8201 - .L_8200)
.L_8200:
        /*0090*/ 	.word	0x00000000
        /*0094*/ 	.short	0x0000
        /*0096*/ 	.short	0x0000
        /*0098*/ 	.byte	0x00, 0xf0, 0x21, 0x00


	//----- nvinfo : EIATTR_MAXREG_COUNT
	.align		4
.L_8201:
        /*009c*/ 	.byte	0x03, 0x1b
        /*009e*/ 	.short	0x00ff


	//----- nvinfo : EIATTR_MERCURY_ISA_VERSION
	.align		4
        /*00a0*/ 	.byte	0x03, 0x5f
        /*00a2*/ 	.short	0x0000


	//----- nvinfo : EIATTR_COOP_GROUP_MASK_REGIDS
	.align		4
        /*00a4*/ 	.byte	0x04, 0x29
        /*00a6*/ 	.short	(.L_8203 - .L_8202)


	//   ....[0]....
.L_8202:
        /*00a8*/ 	.word	0xffffffff


	//   ....[1]....
        /*00ac*/ 	.word	0xffffffff


	//   ....[2]....
        /*00b0*/ 	.word	0xffffffff


	//   ....[3]....
        /*00b4*/ 	.word	0xffffffff


	//   ....[4]....
        /*00b8*/ 	.word	0xffffffff


	//   ....[5]....
        /*00bc*/ 	.word	0xffffffff


	//   ....[6]....
        /*00c0*/ 	.word	0xffffffff


	//   ....[7]....
        /*00c4*/ 	.word	0xffffffff


	//   ....[8]....
        /*00c8*/ 	.word	0xffffffff


	//   ....[9]....
        /*00cc*/ 	.word	0xffffffff


	//----- nvinfo : EIATTR_COOP_GROUP_INSTR_OFFSETS
	.align		4
.L_8203:
        /*00d0*/ 	.byte	0x04, 0x28
        /*00d2*/ 	.short	(.L_8205 - .L_8204)


	//   ....[0]....
.L_8204:
        /*00d4*/ 	.word	0x00001c90


	//   ....[1]....
        /*00d8*/ 	.word	0x00001cc0


	//   ....[2]....
        /*00dc*/ 	.word	0x00001cf0


	//   ....[3]....
        /*00e0*/ 	.word	0x00001d20


	//   ....[4]....
        /*00e4*/ 	.word	0x00001d50


	//   ....[5]....
        /*00e8*/ 	.word	0x00002d80


	//   ....[6]....
        /*00ec*/ 	.word	0x00002da0


	//   ....[7]....
        /*00f0*/ 	.word	0x00002dc0


	//   ....[8]....
        /*00f4*/ 	.word	0x00002df0


	//   ....[9]....
        /*00f8*/ 	.word	0x00002e10


	//----- nvinfo : EIATTR_EXIT_INSTR_OFFSETS
	.align		4
.L_8205:
        /*00fc*/ 	.byte	0x04, 0x1c
        /*00fe*/ 	.short	(.L_8207 - .L_8206)


	//   ....[0]....
.L_8206:
        /*0100*/ 	.word	0x00002e20


	//   ....[1]....
        /*0104*/ 	.word	0x00002e50


	//   ....[2]....
        /*0108*/ 	.word	0x00002ee0


	//   ....[3]....
        /*010c*/ 	.word	0x00002f40


	//   ....[4]....
        /*0110*/ 	.word	0x00002fa0


	//   ....[5]....
        /*0114*/ 	.word	0x00003000


	//   ....[6]....
        /*0118*/ 	.word	0x00003060


	//   ....[7]....
        /*011c*/ 	.word	0x000030c0


	//   ....[8]....
        /*0120*/ 	.word	0x00003120


	//   ....[9]....
        /*0124*/ 	.word	0x00003180


	//   ....[10]....
        /*0128*/ 	.word	0x000031e0


	//   ....[11]....
        /*012c*/ 	.word	0x00003240


	//   ....[12]....
        /*0130*/ 	.word	0x000032a0


	//   ....[13]....
        /*0134*/ 	.word	0x00003300


	//   ....[14]....
        /*0138*/ 	.word	0x00003360


	//   ....[15]....
        /*013c*/ 	.word	0x000033c0


	//   ....[16]....
        /*0140*/ 	.word	0x00003420


	//   ....[17]....
        /*0144*/ 	.word	0x00003480


	//   ....[18]....
        /*0148*/ 	.word	0x000034e0


	//   ....[19]....
        /*014c*/ 	.word	0x00003540


	//   ....[20]....
        /*0150*/ 	.word	0x000035a0


	//   ....[21]....
        /*0154*/ 	.word	0x00003600


	//   ....[22]....
        /*0158*/ 	.word	0x00003660


	//   ....[23]....
        /*015c*/ 	.word	0x000036c0


	//   ....[24]....
        /*0160*/ 	.word	0x00003720


	//   ....[25]....
        /*0164*/ 	.word	0x00003780


	//   ....[26]....
        /*0168*/ 	.word	0x000037e0


	//   ....[27]....
        /*016c*/ 	.word	0x00003840


	//   ....[28]....
        /*0170*/ 	.word	0x000038a0


	//   ....[29]....
        /*0174*/ 	.word	0x00003900


	//   ....[30]....
        /*0178*/ 	.word	0x00003960


	//   ....[31]....
        /*017c*/ 	.word	0x000039c0


	//   ....[32]....
        /*0180*/ 	.word	0x00003a20


	//   ....[33]....
        /*0184*/ 	.word	0x00003a80


	//   ....[34]....
        /*0188*/ 	.word	0x00003ae0


	//   ....[35]....
        /*018c*/ 	.word	0x00003b40


	//   ....[36]....
        /*0190*/ 	.word	0x00003ba0


	//   ....[37]....
        /*0194*/ 	.word	0x00003c00


	//   ....[38]....
        /*0198*/ 	.word	0x00003c60


	//   ....[39]....
        /*019c*/ 	.word	0x00003cc0


	//   ....[40]....
        /*01a0*/ 	.word	0x00003d20


	//   ....[41]....
        /*01a4*/ 	.word	0x00003d80


	//   ....[42]....
        /*01a8*/ 	.word	0x00003de0


	//   ....[43]....
        /*01ac*/ 	.word	0x00003e40


	//   ....[44]....
        /*01b0*/ 	.word	0x00003ea0


	//   ....[45]....
        /*01b4*/ 	.word	0x00003f00


	//   ....[46]....
        /*01b8*/ 	.word	0x00003f60


	//   ....[47]....
        /*01bc*/ 	.word	0x00003fc0


	//   ....[48]....
        /*01c0*/ 	.word	0x00004020


	//   ....[49]....
        /*01c4*/ 	.word	0x00004080


	//   ....[50]....
        /*01c8*/ 	.word	0x000040e0


	//   ....[51]....
        /*01cc*/ 	.word	0x00004140


	//   ....[52]....
        /*01d0*/ 	.word	0x000041a0


	//   ....[53]....
        /*01d4*/ 	.word	0x00004200


	//   ....[54]....
        /*01d8*/ 	.word	0x00004260


	//   ....[55]....
        /*01dc*/ 	.word	0x000042c0


	//   ....[56]....
        /*01e0*/ 	.word	0x00004320


	//   ....[57]....
        /*01e4*/ 	.word	0x00004380


	//   ....[58]....
        /*01e8*/ 	.word	0x000043e0


	//   ....[59]....
        /*01ec*/ 	.word	0x00004440


	//   ....[60]....
        /*01f0*/ 	.word	0x000044a0


	//   ....[61]....
        /*01f4*/ 	.word	0x00004500


	//   ....[62]....
        /*01f8*/ 	.word	0x00004560


	//   ....[63]....
        /*01fc*/ 	.word	0x000045c0


	//   ....[64]....
        /*0200*/ 	.word	0x00004620


	//   ....[65]....
        /*0204*/ 	.word	0x00004670
.L_8207:


//--------------------- .nv.info._ZN43_GLOBAL__N__9ae7fba5_10_SoftMax_cu_9f978f6320softmax_warp_forwardIN3c104HalfEffLi10ELb0ELb0EEEvPT0_PKT_iiiPKbib --------------------------
	.section	.nv.info._ZN43_GLOBAL__N__9ae7fba5_10_SoftMax_cu_9f978f6320softmax_warp_forwardIN3c104HalfEffLi10ELb0ELb0EEEvPT0_PKT_iiiPKbib,"",@"SHT_CUDA_INFO"
	.sectionflags	@""
	.align	4


	//----- nvinfo : EIATTR_CUDA_API_VERSION
	.align		4
        /*0000*/ 	.byte	0x04, 0x37
        /*0002*/ 	.short	(.L_8209 - .L_8208)
.L_8208:
        /*0004*/ 	.word	0x00000082


	//----- nvinfo : EIATTR_SW2861232_WAR
	.align		4
.L_8209:
        /*0008*/ 	.byte	0x01, 0x35
	.zero		2


	//----- nvinfo : EIATTR_PARAM_CBANK
	.align		4
        /*000c*/ 	.byte	0x04, 0x0a
        /*000e*/ 	.short	(.L_8211 - .L_8210)
	.align		4
.L_8210:
        /*0010*/ 	.word	index@(.nv.constant0._ZN43_GLOBAL__N__9ae7fba5_10_SoftMax_cu_9f978f6320softmax_warp_forwardIN3c104HalfEffLi10ELb0ELb0EEEvPT0_PKT_iiiPKbib)
        /*0014*/ 	.short	0x0160
        /*0016*/ 	.short	0x002d


	//----- nvinfo : EIATTR_CBANK_PARAM_SIZE
	.align		4
.L_8211:
        /*0018*/ 	.byte	0x03, 0x19
        /*001a*/ 	.short	0x002d


	//----- nvinfo : EIATTR_KPARAM_INFO
	.align		4
        /*001c*/ 	.byte	0x04, 0x17
        /*001e*/ 	.short	(.L_8213 - .L_8212)
.L_8212:
        /*0020*/ 	.word	0x00000000
        /*0024*/ 	.short	0x0007
        /*0026*/ 	.short	0x002c
        /*0028*/ 	.byte	0x00, 0xf0, 0x05, 0x00


	//----- nvinfo : EIATTR_KPARAM_INFO
	.align		4
.L_8213:
        /*002c*/ 	.byte	0x04, 0x17
        /*002e*/ 	.short	(.L_8215 - .L_8214)
.L_8214:
        /*0030*/ 	.word	0x00000000
        /*0034*/ 	.short	0x0006
        /*0036*/ 	.short	0x0028
        /*0038*/ 	.byte	0x00, 0xf0, 0x11, 0x00


	//----- nvinfo : EIATTR_KPARAM_INFO
	.align		4
.L_8215:
        /*003c*/ 	.byte	0x04, 0x17
        /*003e*/ 	.short	(.L_8217 - .L_8216)
.L_8216:
        /*0040*/ 	.word	0x00000000
        /*0044*/ 	.short	0x0005
        /*0046*/ 	.short	0x0020
        /*0048*/ 	.byte	0x00, 0xf0, 0x21, 0x00


	//----- nvinfo : EIATTR_KPARAM_INFO
	.align		4
.L_8217:
        /*004c*/ 	.byte	0x04, 0x17
        /*004e*/ 	.short	(.L_8219 - .L_8218)
.L_8218:
        /*0050*/ 	.word	0x00000000
        /*0054*/ 	.short	0x0004
        /*0056*/ 	.short	0x0018
        /*0058*/ 	.byte	0x00, 0xf0, 0x11, 0x00


	//----- nvinfo : EIATTR_KPARAM_INFO
	.align		4
.L_8219:
        /*005c*/ 	.byte	0x04, 0x17
        /*005e*/ 	.short	(.L_8221 - .L_8220)
.L_8220:
        /*0060*/ 	.word	0x00000000
        /*0064*/ 	.short	0x0003
        /*0066*/ 	.short	0x0014
        /*0068*/ 	.byte	0x00, 0xf0, 0x11, 0x00


	//----- nvinfo : EIATTR_KPARAM_INFO
	.align		4
.L_8221:
        /*006c*/ 	.byte	0x04, 0x17
        /*006e*/ 	.short	(.L_8223 - .L_8222)
.L_8222:
        /*0070*/ 	.word	0x00000000
        /*0074*/ 	.short	0x0002
        /*0076*/ 	.short	0x0010
        /*0078*/ 	.byte	0x00, 0xf0, 0x11, 0x00


	//----- nvinfo : EIATTR_KPARAM_INFO
	.align		4
.L_8223:
        /*007c*/ 	.byte	0x04, 0x17
        /*007e*/ 	.short	(.L_8225 - .L_8224)
.L_8224:
        /*0080*/ 	.word	0x00000000
        /*0084*/ 	.short	0x0001
        /*0086*/ 	.short	0x0008
        /*0088*/ 	.byte	0x00, 0xf0, 0x21, 0x00


	//----- nvinfo : EIATTR_KPARAM_INFO
	.align		4
.L_8225:
        /*008c*/ 	.byte	0x04, 0x17
        /*008e*/ 	.short	(.L_8227 - .L_8226)
.L_8226:
        /*0090*/ 	.word	0x00000000
        /*0094*/ 	.short	0x0000
        /*0096*/ 	.short	0x0000
        /*0098*/ 	.byte	0x00, 0xf0, 0x21, 0x00


	//----- nvinfo : EIATTR_MAXREG_COUNT
	.align		4
.L_8227:
        /*009c*/ 	.byte	0x03, 0x1b
        /*009e*/ 	.short	0x00ff


	//----- nvinfo : EIATTR_MERCURY_ISA_VERSION
	.align		4
        /*00a0*/ 	.byte	0x03, 0x5f
        /*00a2*/ 	.short	0x0000


	//----- nvinfo : EIATTR_COOP_GROUP_MASK_REGIDS
	.align		4
        /*00a4*/ 	.byte	0x04, 0x29
        /*00a6*/ 	.short	(.L_8229 - .L_8228)


	//   ....[0]....
.L_8228:
        /*00a8*/ 	.word	0xffffffff


	//   ....[1]....
        /*00ac*/ 	.word	0xffffffff


	//   ....[2]....
        /*00b0*/ 	.word	0xffffffff


	//   ....[3]....
        /*00b4*/ 	.word	0xffffffff


	//   ....[4]....
        /*00b8*/ 	.word	0xffffffff


	//   ....[5]....
        /*00bc*/ 	.word	0xffffffff


	//   ....[6]....
        /*00c0*/ 	.word	0xffffffff


	//   ....[7]....
        /*00c4*/ 	.word	0xffffffff


	//   ....[8]....
        /*00c8*/ 	.word	0xffffffff


	//   ....[9]....
        /*00cc*/ 	.word	0xffffffff


	//----- nvinfo : EIATTR_COOP_GROUP_INSTR_OFFSETS
	.align		4
.L_8229:
        /*00d0*/ 	.byte	0x04, 0x28
        /*00d2*/ 	.short	(.L_8231 - .L_8230)


	//   ....[0]....
.L_8230:
        /*00d4*/ 	.word	0x00000ea0


	//   ....[1]....
        /*00d8*/ 	.word	0x00000ed0


	//   ....[2]....
        /*00dc*/ 	.word	0x00000f00


	//   ....[3]....
        /*00e0*/ 	.word	0x00000f30


	//   ....[4]....
        /*00e4*/ 	.word	0x00000f60


	//   ....[5]....
        /*00e8*/ 	.word	0x00001790


	//   ....[6]....
        /*00ec*/ 	.word	0x000017b0


	//   ....[7]....
        /*00f0*/ 	.word	0x000017d0


	//   ....[8]....
        /*00f4*/ 	.word	0x000017f0


	//   ....[9]....
        /*00f8*/ 	.word	0x00001810


	//----- nvinfo : EIATTR_EXIT_INSTR_OFFSETS
	.align		4
.L_8231:
        /*00fc*/ 	.byte	0x04, 0x1c
        /*00fe*/ 	.short	(.L_8233 - .L_8232)


	//   ....[0]....
.L_8232:
        /*0100*/ 	.word	0x00001830


	//   ....[1]....
        /*0104*/ 	.word	0x00001850


	//   ....[2]....
        /*0108*/ 	.word	0x000018f0


	//   ....[3]....
        /*010c*/ 	.word	0x00001950


	//   ....[4]....
        /*0110*/ 	.word	0x000019b0


	//   ....[5]....
        /*0114*/ 	.word	0x00001a10


	//   ....[6]....
        /*0118*/ 	.word	0x00001a70


	//   ....[7]....
        /*011c*/ 	.word	0x00001ad0


	//   ....[8]....
        /*0120*/ 	.word	0x00001b30


	//   ....[9]....
        /*0124*/ 	.word	0x00001b90


	//   ....[10]....
        /*0128*/ 	.word	0x00001bf0


	//   ....[11]....
        /*012c*/ 	.word	0x00001c50


	//   ....[12]....
        /*0130*/ 	.word	0x00001cb0


	//   ....[13]....
        /*0134*/ 	.word	0x00001d10


	//   ....[14]....
        /*0138*/ 	.word	0x00001d70


	//   ....[15]....
        /*013c*/ 	.word	0x00001dd0


	//   ....[16]....
        /*0140*/ 	.word	0x00001e30


	//   ....[17]....
        /*0144*/ 	.word	0x00001e90


	//   ....[18]....
        /*0148*/ 	.word	0x00001ef0


	//   ....[19]....
        /*014c*/ 	.word	0x00001f50


	//   ....[20]....
        /*0150*/ 	.word	0x00001fb0


	//   ....[21]....
        /*0154*/ 	.word	0x00002010


	//   ....[22]....
        /*0158*/ 	.word	0x00002070


	//   ....[23]....
        /*015c*/ 	.word	0x000020d0


	//   ....[24]....
        /*0160*/ 	.word	0x00002130


	//   ....[25]....
        /*0164*/ 	.word	0x00002190


	//   ....[26]....
        /*0168*/ 	.word	0x000021f0


	//   ....[27]....
        /*016c*/ 	.word	0x00002250


	//   ....[28]....
        /*0170*/ 	.word	0x000022b0


	//   ....[29]....
        /*0174*/ 	.word	0x00002310


	//   ....[30]....
        /*0178*/ 	.word	0x00002370


	//   ....[31]....
        /*017c*/ 	.word	0x000023d0


	//   ....[32]....
        /*0180*/ 	.word	0x00002430


	//   ....[33]....
        /*0184*/ 	.word	0x00002480
.L_8233:


//--------------------- .nv.info._ZN43_GLOBAL__N__9ae7fba5_10_SoftMax_cu_9f978f6320softmax_warp_forwardIN3c104HalfEffLi9ELb0ELb0EEEvPT0_PKT_iiiPKbib --------------------------
	.section	.nv.info._ZN43_GLOBAL__N__9ae7fba5_10_SoftMax_cu_9f978f6320softmax_warp_forwardIN3c104HalfEffLi9ELb0ELb0EEEvPT0_PKT_iiiPKbib,"",@"SHT_CUDA_INFO"
	.sectionflags	@""
	.align	4


	//----- nvinfo : EIATTR_CUDA_API_VERSION
	.align		4
        /*0000*/ 	.byte	0x04, 0x37
        /*0002*/ 	.short	(.L_8235 - .L_8234)
.L_8234:
        /*0004*/ 	.word	0x00000082


	//----- nvinfo : EIATTR_SW2861232_WAR
	.align		4
.L_8235:
        /*0008*/ 	.byte	0x01, 0x35
	.zero		2


	//----- nvinfo : EIATTR_PARAM_CBANK
	.align		4
        /*000c*/ 	.byte	0x04, 0x0a
        /*000e*/ 	.short	(.L_8237 - .L_8236)
	.align		4
.L_8236:
        /*0010*/ 	.word	index@(.nv.constant0._ZN43_GLOBAL__N__9ae7fba5_10_SoftMax_cu_9f978f6320softmax_warp_forwardIN3c104HalfEffLi9ELb0ELb0EEEvPT0_PKT_iiiPKbib)
        /*0014*/ 	.short	0x0160
        /*0016*/ 	.short	0x002d


	//----- nvinfo : EIATTR_CBANK_PARAM_SIZE
	.align		4
.L_8237:
        /*0018*/ 	.byte	0x03, 0x19
        /*001a*/ 	.short	0x002d


	//----- nvinfo : EIATTR_KPARAM_INFO
	.align		4
        /*001c*/ 	.byte	0x04, 0x17
        /*001e*/ 	.short	(.L_8239 - .L_8238)
.L_8238:
        /*0020*/ 	.word	0x00000000
        /*0024*/ 	.short	0x0007
        /*0026*/ 	.short	0x002c
        /*0028*/ 	.byte	0x00, 0xf0, 0x05, 0x00


	//----- nvinfo : EIATTR_KPARAM_INFO
	.align		4
.L_8239:
        /*002c*/ 	.byte	0x04, 0x17
        /*002e*/ 	.short	(.L_8241 - .L_8240)
.L_8240:
        /*0030*/ 	.word	0x00000000
        /*0034*/ 	.short	0x0006
        /*0036*/ 	.short	0x0028
        /*0038*/ 	.byte	0x00, 0xf0, 0x11, 0x00


	//----- nvinfo : EIATTR_KPARAM_INFO
	.align		4
.L_8241:
        /*003c*/ 	.byte	0x04, 0x17
        /*003e*/ 	.short	(.L_8243 - .L_8242)
.L_8242:
        /*0040*/ 	.word	0x00000000
        /*0044*/ 	.short	0x0005
        /*0046*/ 	.short	0x0020
        /*0048*/ 	.byte	0x00, 0xf0, 0x21, 0x00


	//----- nvinfo : EIATTR_KPARAM_INFO
	.align		4
.L_8243:
        /*004c*/ 	.byte	0x04, 0x17
        /*004e*/ 	.short	(.L_8245 - .L_8244)
.L_8244:
        /*0050*/ 	.word	0x00000000
        /*0054*/ 	.short	0x0004
        /*0056*/ 	.short	0x0018
        /*0058*/ 	.byte	0x00, 0xf0, 0x11, 0x00


	//----- nvinfo : EIATTR_KPARAM_INFO
	.align		4
.L_8245:
        /*005c*/ 	.byte	0x04, 0x17
        /*005e*/ 	.short	(.L_8247 - .L_8246)
.L_8246:
        /*0060*/ 	.word	0x00000000
        /*0064*/ 	.short	0x0003
        /*0066*/ 	.short	0x0014
        /*0068*/ 	.byte	0x00, 0xf0, 0x11, 0x00


	//----- nvinfo : EIATTR_KPARAM_INFO
	.align		4
.L_8247:
        /*006c*/ 	.byte	0x04, 0x17
        /*006e*/ 	.short	(.L_8249 - .L_8248)
.L_8248:
        /*0070*/ 	.word	0x00000000
        /*0074*/ 	.short	0x0002
        /*0076*/ 	.short	0x0010
        /*0078*/ 	.byte	0x00, 0xf0, 0x11, 0x00


	//----- nvinfo : EIATTR_KPARAM_INFO
	.align		4
.L_8249:
        /*007c*/ 	.byte	0x04, 0x17
        /*007e*/ 	.short	(.L_8251 - .L_8250)
.L_8250:
        /*0080*/ 	.word	0x00000000
        /*0084*/ 	.short	0x0001
        /*0086*/ 	.short	0x0008
        /*0088*/ 	.byte	0x00, 0xf0, 0x21, 0x00


	//----- nvinfo : EIATTR_KPARAM_INFO
	.align		4
.L_8251:
        /*008c*/ 	.byte	0x04, 0x17
        /*008e*/ 	.short	(.L_8253 - .L_8252)
.L_8252:
        /*0090*/ 	.word	0x00000000
        /*0094*/ 	.short	0x0000
        /*0096*/ 	.short	0x0000
        /*0098*/ 	.byte	0x00, 0xf0, 0x21, 0x00


	//----- nvinfo : EIATTR_MAXREG_COUNT
	.align		4
.L_8253:
        /*009c*/ 	.byte	0x03, 0x1b
        /*009e*/ 	.short	0x00ff


	//----- nvinfo : EIATTR_MERCURY_ISA_VERSION
	.align		4
        /*00a0*/ 	.byte	0x03, 0x5f
        /*00a2*/ 	.short	0x0000


	//----- nvinfo : EIATTR_COOP_GROUP_MASK_REGIDS
	.align		4
        /*00a4*/ 	.byte	0x04, 0x29
        /*00a6*/ 	.short	(.L_8255 - .L_8254)


	//   ....[0]....
.L_8254:
        /*00a8*/ 	.word	0xffffffff


	//   ....[1]....
        /*00ac*/ 	.word	0xffffffff


	//   ....[2]....
        /*00b0*/ 	.word	0xffffffff


	//   ....[3]....
        /*00b4*/ 	.word	0xffffffff


	//   ....[4]....
        /*00b8*/ 	.word	0xffffffff


	//   ....[5]....
        /*00bc*/ 	.word	0xffffffff


	//   ....[6]....
        /*00c0*/ 	.word	0xffffffff


	//   ....[7]....
        /*00c4*/ 	.word	0xffffffff


	//   ....[8]....
        /*00c8*/ 	.word	0xffffffff


	//   ....[9]....
        /*00cc*/ 	.word	0xffffffff


	//----- nvinfo : EIATTR_COOP_GROUP_INSTR_OFFSETS
	.align		4
.L_8255:
        /*00d0*/ 	.byte	0x04, 0x28
        /*00d2*/ 	.short	(.L_8257 - .L_8256)


	//   ....[0]....
.L_8256:
        /*00d4*/ 	.word	0x000007a0


	//   ....[1]....
        /*00d8*/ 	.word	0x000007d0


	//   ....[2]....
        /*00dc*/ 	.word	0x00000800


	//   ....[3]....
        /*00e0*/ 	.word	0x00000830


	//   ....[4]....
        /*00e4*/ 	.word	0x00000860


	//   ....[5]....
        /*00e8*/ 	.word	0x00000c90


	//   ....[6]....
        /*00ec*/ 	.word	0x00000cb0


	//   ....[7]....
        /*00f0*/ 	.word	0x00000cd0


	//   ....[8]....
        /*00f4*/ 	.word	0x00000cf0


	//   ....[9]....
        /*00f8*/ 	.word	0x00000d10


	//----- nvinfo : EIATTR_EXIT_INSTR_OFFSETS
	.align		4
.L_8257:
        /*00fc*/ 	.byte	0x04, 0x1c
        /*00fe*/ 	.short	(.L_8259 - .L_8258)


	//   ....[0]....
.L_8258:
        /*0100*/ 	.word	0x00000d30


	//   ....[1]....
        /*0104*/ 	.word	0x00000d50


	//   ....[2]....
        /*0108*/ 	.word	0x00000df0


	//   ....[3]....
        /*010c*/ 	.word	0x00000e50


	//   ....[4]....
        /*0110*/ 	.word	0x00000eb0


	//   ....[5]....
        /*0114*/ 	.word	0x00000f10


	//   ....[6]....
        /*0118*/ 	.word	0x00000f70


	//   ....[7]....
        /*011c*/ 	.word	0x00000fd0


	//   ....[8]....
        /*0120*/ 	.word	0x00001030


	//   ....[9]....
        /*0124*/ 	.word	0x00001090


	//   ....[10]....
        /*0128*/ 	.word	0x000010f0


	//   ....[11]....
        /*012c*/ 	.word	0x00001150


	//   ....[12]....
        /*0130*/ 	.word	0x000011b0


	//   ....[13]....
        /*0134*/ 	.word	0x00001210


	//   ....[14]....
        /*0138*/ 	.word	0x00001270


	//   ....[15]....
        /*013c*/ 	.word	0x000012d0


	//   ....[16]....
        /*0140*/ 	.word	0x00001330


	//   ....[17]....
        /*0144*/ 	.word	0x00001380
.L_8259:


//--------------------- .nv.info._ZN43_GLOBAL__N__9ae7fba5_10_SoftMax_cu_9f978f6320softmax_warp_forwardIN3c104HalfEffLi8ELb0ELb0EEEvPT0_PKT_iiiPKbib --------------------------
	.section	.nv.info._ZN43_GLOBAL__N__9ae7fba5_10_SoftMax_cu_9f978f6320softmax_warp_forwardIN3c104HalfEffLi8ELb0ELb0EEEvPT0_PKT_iiiPKbib,"",@"SHT_CUDA_INFO"
	.sectionflags	@""
	.align	4


	//----- nvinfo : EIATTR_CUDA_API_VERSION
	.align		4
        /*0000*/ 	.byte	0x04, 0x37
        /*0002*/ 	.short	(.L_8261 - .L_8260)
.L_8260:
        /*0004*/ 	.word	0x00000082


	//----- nvinfo : EIATTR_SW2861232_WAR
	.align		4
.L_8261:
        /*0008*/ 	.byte	0x01, 0x35
	.zero		2


	//----- nvinfo : EIATTR_PARAM_CBANK
	.align		4
        /*000c*/ 	.byte	0x04, 0x0a
        /*000e*/ 	.short	(.L_8263 - .L_8262)
	.align		4
.L_8262:
        /*0010*/ 	.word	index@(.nv.constant0._ZN43_GLOBAL__N__9ae7fba5_10_SoftMax_cu_9f978f6320softmax_warp_forwardIN3c104HalfEffLi8ELb0ELb0EEEvPT0_PKT_iiiPKbib)
        /*0014*/ 	.short	0x0160
        /*0016*/ 	.short	0x002d


	//----- nvinfo : EIATTR_CBANK_PARAM_SIZE
	.align		4
.L_8263:
        /*0018*/ 	.byte	0x03, 0x19
        /*001a*/ 	.short	0x002d


	//----- nvinfo : EIATTR_KPARAM_INFO
	.align		4
        /*001c*/ 	.byte	0x04, 0x17
        /*001e*/ 	.short	(.L_8265 - .L_8264)
.L_8264:
        /*0020*/ 	.word	0x00000000
        /*0024*/ 	.short	0x0007
        /*0026*/ 	.short	0x002c
        /*0028*/ 	.byte	0x00, 0xf0, 0x05, 0x00


	//----- nvinfo : EIATTR_KPARAM_INFO
	.align		4
.L_8265:
        /*002c*/ 	.byte	0x04, 0x17
        /*002e*/ 	.short	(.L_8267 - .L_8266)
.L_8266:
        /*0030*/ 	.word	0x00000000
        /*0034*/ 	.short	0x0006
        /*0036*/ 	.short	0x0028
        /*0038*/ 	.byte	0x00, 0xf0, 0x11, 0x00


	//----- nvinfo : EIATTR_KPARAM_INFO
	.align		4
.L_8267:
        /*003c*/ 	.byte	0x04, 0x17
        /*003e*/ 	.short	(.L_8269 - .L_8268)
.L_8268:
        /*0040*/ 	.word	0x00000000
        /*0044*/ 	.short	0x0005
        /*0046*/ 	.short	0x0020
        /*0048*/ 	.byte	0x00, 0xf0, 0x21, 0x00


	//----- nvinfo : EIATTR_KPARAM_INFO
	.align		4
.L_8269:
        /*004c*/ 	.byte	0x04, 0x17
        /*004e*/ 	.short	(.L_8271 - .L_8270)
.L_8270:
        /*0050*/ 	.word	0x00000000
        /*0054*/ 	.short	0x0004
        /*0056*/ 	.short	0x0018
        /*0058*/ 	.byte	0x00, 0xf0, 0x11, 0x00


	//----- nvinfo : EIATTR_KPARAM_INFO
	.align		4
.L_8271:
        /*005c*/ 	.byte	0x04, 0x17
        /*005e*/ 	.short	(.L_8273 - .L_8272)
.L_8272:
        /*0060*/ 	.word	0x00000000
        /*0064*/ 	.short	0x0003
        /*0066*/ 	.short	0x0014
        /*0068*/ 	.byte	0x00, 0xf0, 0x11, 0x00


	//----- nvinfo : EIATTR_KPARAM_INFO
	.align		4
.L_8273:
        /*006c*/ 	.byte	0x04, 0x17
        /*006e*/ 	.short	(.L_8275 - .L_8274)
.L_8274:
        /*0070*/ 	.word	0x00000000
        /*0074*/ 	.short	0x0002
        /*0076*/ 	.short	0x0010
        /*0078*/ 	.byte	0x00, 0xf0, 0x11, 0x00


	//----- nvinfo : EIATTR_KPARAM_INFO
	.align		4
.L_8275:
        /*007c*/ 	.byte	0x04, 0x17
        /*007e*/ 	.short	(.L_8277 - .L_8276)
.L_8276:
        /*0080*/ 	.word	0x00000000
        /*0084*/ 	.short	0x0001
        /*0086*/ 	.short	0x0008
        /*0088*/ 	.byte	0x00, 0xf0, 0x21, 0x00


	//----- nvinfo : EIATTR_KPARAM_INFO
	.align		4
.L_8277:
        /*008c*/ 	.byte	0x04, 0x17
        /*008e*/ 	.short	(.L_8279 - .L_8278)
.L_8278:
        /*0090*/ 	.word	0x00000000
        /*0094*/ 	.short	0x0000
        /*0096*/ 	.short	0x0000
        /*0098*/ 	.byte	0x00, 0xf0, 0x21, 0x00


	//----- nvinfo : EIATTR_MAXREG_COUNT
	.align		4
.L_8279:
        /*009c*/ 	.byte	0x03, 0x1b
        /*009e*/ 	.short	0x00ff


	//----- nvinfo : EIATTR_MERCURY_ISA_VERSION
	.align		4
        /*00a0*/ 	.byte	0x03, 0x5f
        /*00a2*/ 	.short	0x0000


	//----- nvinfo : EIATTR_COOP_GROUP_MASK_REGIDS
	.align		4
        /*00a4*/ 	.byte	0x04, 0x29
        /*00a6*/ 	.short	(.L_8281 - .L_8280)


	//   ....[0]....
.L_8280:
        /*00a8*/ 	.word	0xffffffff


	//   ....[1]....
        /*00ac*/ 	.word	0xffffffff


	//   ....[2]....
        /*00b0*/ 	.word	0xffffffff


	//   ....[3]....
        /*00b4*/ 	.word	0xffffffff


	//   ....[4]....
        /*00b8*/ 	.word	0xffffffff


	//   ....[5]....
        /*00bc*/ 	.word	0xffffffff


	//   ....[6]....
        /*00c0*/ 	.word	0xffffffff


	//   ....[7]....
        /*00c4*/ 	.word	0xffffffff


	//   ....[8]....
        /*00c8*/ 	.word	0xffffffff


	//   ....[9]....
        /*00cc*/ 	.word	0xffffffff


	//----- nvinfo : EIATTR_COOP_GROUP_INSTR_OFFSETS
	.align		4
.L_8281:
        /*00d0*/ 	.byte	0x04, 0x28
        /*00d2*/ 	.short	(.L_8283 - .L_8282)


	//   ....[0]....
.L_8282:
        /*00d4*/ 	.word	0x00000410


	//   ....[1]....
        /*00d8*/ 	.word	0x00000440


	//   ....[2]....
        /*00dc*/ 	.word	0x00000470


	//   ....[3]....
        /*00e0*/ 	.word	0x000004a0


	//   ....[4]....
        /*00e4*/ 	.word	0x000004d0


	//   ....[5]....
        /*00e8*/ 	.word	0x00000710


	//   ....[6]....
        /*00ec*/ 	.word	0x00000730


	//   ....[7]....
        /*00f0*/ 	.word	0x00000750


	//   ....[8]....
        /*00f4*/ 	.word	0x00000770


	//   ....[9]....
        /*00f8*/ 	.word	0x00000790


	//----- nvinfo : EIATTR_EXIT_INSTR_OFFSETS
	.align		4
.L_8283:
        /*00fc*/ 	.byte	0x04, 0x1c
        /*00fe*/ 	.short	(.L_8285 - .L_8284)


	//   ....[0]....
.L_8284:
        /*0100*/ 	.word	0x000007a0


	//   ....[1]....
        /*0104*/ 	.word	0x000007d0


	//   ....[2]....
        /*0108*/ 	.word	0x00000870


	//   ....[3]....
        /*010c*/ 	.word	0x000008d0


	//   ....[4]....
        /*0110*/ 	.word	0x00000930


	//   ....[5]....
        /*0114*/ 	.word	0x00000990


	//   ....[6]....
        /*0118*/ 	.word	0x000009f0


	//   ....[7]....
        /*011c*/ 	.word	0x00000a50


	//   ....[8]....
        /*0120*/ 	.word	0x00000ab0


	//   ....[9]....
        /*0124*/ 	.word	0x00000b00
.L_8285:


//--------------------- .nv.info._ZN43_GLOBAL__N__9ae7fba5_10_SoftMax_cu_9f978f6320softmax_warp_forwardIN3c104HalfEffLi7ELb0ELb0EEEvPT0_PKT_iiiPKbib --------------------------
	.section	.nv.info._ZN43_GLOBAL__N__9ae7fba5_10_SoftMax_cu_9f978f6320softmax_warp_forwardIN3c104HalfEffLi7ELb0ELb0EEEvPT0_PKT_iiiPKbib,"",@"SHT_CUDA_INFO"
	.sectionflags	@""
	.align	4


	//----- nvinfo : EIATTR_CUDA_API_VERSION
	.align		4
        /*0000*/ 	.byte	0x04, 0x37
        /*0002*/ 	.short	(.L_8287 - .L_8286)
.L_8286:
        /*0004*/ 	.word	0x00000082


	//----- nvinfo : EIATTR_SW2861232_WAR
	.align		4
.L_8287:
        /*0008*/ 	.byte	0x01, 0x35
	.zero		2


	//----- nvinfo : EIATTR_PARAM_CBANK
	.align		4
        /*000c*/ 	.byte	0x04, 0x0a
        /*000e*/ 	.short	(.L_8289 - .L_8288)
	.align		4
.L_8288:
        /*0010*/ 	.word	index@(.nv.constant0._ZN43_GLOBAL__N__9ae7fba5_10_SoftMax_cu_9f978f6320softmax_warp_forwardIN3c104HalfEffLi7ELb0ELb0EEEvPT0_PKT_iiiPKbib)
        /*0014*/ 	.short	0x0160
        /*0016*/ 	.short	0x002d


	//----- nvinfo : EIATTR_CBANK_PARAM_SIZE
	.align		4
.L_8289:
        /*0018*/ 	.byte	0x03, 0x19
        /*001a*/ 	.short	0x002d


	//----- nvinfo : EIATTR_KPARAM_INFO
	.align		4
        /*001c*/ 	.byte	0x04, 0x17
        /*001e*/ 	.short	(.L_8291 - .L_8290)
.L_8290:
        /*0020*/ 	.word	0x00000000
        /*0024*/ 	.short	0x0007
        /*0026*/ 	.short	0x002c
        /*0028*/ 	.byte	0x00, 0xf0, 0x05, 0x00


	//----- nvinfo : EIATTR_KPARAM_INFO
	.align		4
.L_8291:
        /*002c*/ 	.byte	0x04, 0x17
        /*002e*/ 	.short	(.L_8293 - .L_8292)
.L_8292:
        /*0030*/ 	.word	0x00000000
        /*0034*/ 	.short	0x0006
        /*0036*/ 	.short	0x0028
        /*0038*/ 	.byte	0x00, 0xf0, 0x11, 0x00


	//----- nvinfo : EIATTR_KPARAM_INFO
	.align		4
.L_8293:
        /*003c*/ 	.byte	0x04, 0x17
        /*003e*/ 	.short	(.L_8295 - .L_8294)
.L_8294:
        /*0040*/ 	.word	0x00000000
        /*0044*/ 	.short	0x0005
        /*0046*/ 	.short	0x0020
        /*0048*/ 	.byte	0x00, 0xf0, 0x21, 0x00


	//----- nvinfo : EIATTR_KPARAM_INFO
	.align		4
.L_8295:
        /*004c*/ 	.byte	0x04, 0x17
        /*004e*/ 	.short	(.L_8297 - .L_8296)
.L_8296:
        /*0050*/ 	.word	0x00000000
        /*0054*/ 	.short	0x0004
        /*0056*/ 	.short	0x0018
        /*0058*/ 	.byte	0x00, 0xf0, 0x11, 0x00


	//----- nvinfo : EIATTR_KPARAM_INFO
	.align		4
.L_8297:
        /*005c*/ 	.byte	0x04, 0x17
        /*005e*/ 	.short	(.L_8299 - .L_8298)
.L_8298:
        /*0060*/ 	.word	0x00000000
        /*0064*/ 	.short	0x0003
        /*0066*/ 	.short	0x0014
        /*0068*/ 	.byte	0x00, 0xf0, 0x11, 0x00


	//----- nvinfo : EIATTR_KPARAM_INFO
	.align		4
.L_8299:
        /*006c*/ 	.byte	0x04, 0x17
        /*006e*/ 	.short	(.L_8301 - .L_8300)
.L_8300:
        /*0070*/ 	.word	0x00000000
        /*0074*/ 	.short	0x0002
        /*0076*/ 	.short	0x0010
        /*0078*/ 	.byte	0x00, 0xf0, 0x11, 0x00


	//----- nvinfo : EIATTR_KPARAM_INFO
	.align		4
.L_8301:
        /*007c*/ 	.byte	0x04, 0x17
        /*007e*/ 	.short	(.L_8303 - .L_8302)
.L_8302:
        /*0080*/ 	.word	0x00000000
        /*0084*/ 	.short	0x0001
        /*0086*/ 	.short	0x0008
        /*0088*/ 	.byte	0x00, 0xf0, 0x21, 0x00


	//----- nvinfo : EIATTR_KPARAM_INFO
	.align		4
.L_8303:
        /*008c*/ 	.byte	0x04, 0x17
        /*008e*/ 	.short	(.L_8305 - .L_8304)
.L_8304:
        /*0090*/ 	.word	0x00000000
        /*0094*/ 	.short	0x0000
        /*0096*/ 	.short	0x0000
        /*0098*/ 	.byte	0x00, 0xf0, 0x21, 0x00


	//----- nvinfo : EIATTR_MAXREG_COUNT
	.align		4
.L_8305:
        /*009c*/ 	.byte	0x03, 0x1b
        /*009e*/ 	.short	0x00ff


	//----- nvinfo : EIATTR_MERCURY_ISA_VERSION
	.align		4
        /*00a0*/ 	.byte	0x03, 0x5f
        /*00a2*/ 	.short	0x0000


	//----- nvinfo : EIATTR_COOP_GROUP_MASK_REGIDS
	.align		4
        /*00a4*/ 	.byte	0x04, 0x29
        /*00a6*/ 	.short	(.L_8307 - .L_8306)


	//   ....[0]....
.L_8306:
        /*00a8*/ 	.word	0xffffffff


	//   ....[1]....
        /*00ac*/ 	.word	0xffffffff


	//   ....[2]....
        /*00b0*/ 	.word	0xffffffff


	//   ....[3]....
        /*00b4*/ 	.word	0xffffffff


	//   ....[4]....
        /*00b8*/ 	.word	0xffffffff


	//   ....[5]....
        /*00bc*/ 	.word	0xffffffff


	//   ....[6]....
        /*00c0*/ 	.word	0xffffffff


	//   ....[7]....
        /*00c4*/ 	.word	0xffffffff


	//   ....[8]....
        /*00c8*/ 	.word	0xffffffff


	//   ....[9]....
        /*00cc*/ 	.word	0xffffffff


	//   ....[10]....
        /*00d0*/ 	.word	0xffffffff


	//   ....[11]....
        /*00d4*/ 	.word	0xffffffff


	//   ....[12]....
        /*00d8*/ 	.word	0xffffffff


	//   ....[13]....
        /*00dc*/ 	.word	0xffffffff


	//   ....[14]....
        /*00e0*/ 	.word	0xffffffff


	//   ....[15]....
        /*00e4*/ 	.word	0xffffffff


	//   ....[16]....
        /*00e8*/ 	.word	0xffffffff


	//   ....[17]....
        /*00ec*/ 	.word	0xffffffff


	//   ....[18]....
        /*00f0*/ 	.word	0xffffffff


	//   ....[19]....
        /*00f4*/ 	.word	0xffffffff


	//----- nvinfo : EIATTR_COOP_GROUP_INSTR_OFFSETS
	.align		4
.L_8307:
        /*00f8*/ 	.byte	0x04, 0x28
        /*00fa*/ 	.short	(.L_8309 - .L_8308)


	//   ....[0]....
.L_8308:
        /*00fc*/ 	.word	0x00000420


	//   ....[1]....
        /*0100*/ 	.word	0x00000460


	//   ....[2]....
        /*0104*/ 	.word	0x00000490


	//   ....[3]....
        /*0108*/ 	.word	0x000004c0


	//   ....[4]....
        /*010c*/ 	.word	0x000004f0


	//   ....[5]....
        /*0110*/ 	.word	0x00000520


	//   ....[6]....
        /*0114*/ 	.word	0x00000550


	//   ....[7]....
        /*0118*/ 	.word	0x00000580


	//   ....[8]....
        /*011c*/ 	.word	0x000005b0


	//   ....[9]....
        /*0120*/ 	.word	0x000005e0


	//   ....[10]....
        /*0124*/ 	.word	0x00000830


	//   ....[11]....
        /*0128*/ 	.word	0x00000840


	//   ....[12]....
        /*012c*/ 	.word	0x00000870


	//   ....[13]....
        /*0130*/ 	.word	0x00000880


	//   ....[14]....
        /*0134*/ 	.word	0x000008b0


	//   ....[15]....
        /*0138*/ 	.word	0x000008c0


	//   ....[16]....
        /*013c*/ 	.word	0x000008f0


	//   ....[17]....
        /*0140*/ 	.word	0x00000900


	//   ....[18]....
        /*0144*/ 	.word	0x00000940


	//   ....[19]....
        /*0148*/ 	.word	0x00000950


	//----- nvinfo : EIATTR_EXIT_INSTR_OFFSETS
	.align		4
.L_8309:
        /*014c*/ 	.byte	0x04, 0x1c
        /*014e*/ 	.short	(.L_8311 - .L_8310)


	//   ....[0]....
.L_8310:
        /*0150*/ 	.word	0x00000960


	//   ....[1]....
        /*0154*/ 	.word	0x00000b90


	//   ....[2]....
        /*0158*/ 	.word	0x00000ba0


	//   ....[3]....
        /*015c*/ 	.word	0x00000c30


	//   ....[4]....
        /*0160*/ 	.word	0x00000c90


	//   ....[5]....
        /*0164*/ 	.word	0x00000cf0


	//   ....[6]....
        /*0168*/ 	.word	0x00000d40


	//----- nvinfo : EIATTR_CRS_STACK_SIZE
	.align		4
.L_8311:
        /*016c*/ 	.byte	0x04, 0x1e
        /*016e*/ 	.short	(.L_8313 - .L_8312)
.L_8312:
        /*0170*/ 	.word	0x00000000
.L_8313:


//--------------------- .nv.info._ZN43_GLOBAL__N__9ae7fba5_10_SoftMax_cu_9f978f6320softmax_warp_forwardIN3c104HalfEffLi6ELb0ELb0EEEvPT0_PKT_iiiPKbib --------------------------
	.section	.nv.info._ZN43_GLOBAL__N__9ae7fba5_10_SoftMax_cu_9f978f6320softmax_warp_forwardIN3c104HalfEffLi6ELb0ELb0EEEvPT0_PKT_iiiPKbib,"",@"SHT_CUDA_INFO"
	.sectionflags	@""
	.align	4


	//----- nvinfo : EIATTR_CUDA_API_VERSION
	.align		4
        /*0000*/ 	.byte	0x04, 0x37
        /*0002*/ 	.short	(.L_8315 - .L_8314)
.L_8314:
        /*0004*/ 	.word	0x00000082


	//----- nvinfo : EIATTR_SW2861232_WAR
	.align		4
.L_8315:
        /*0008*/ 	.byte	0x01, 0x35
	.zero		2


	//----- nvinfo : EIATTR_PARAM_CBANK
	.align		4
        /*000c*/ 	.byte	0x04, 0x0a
        /*000e*/ 	.short	(.L_8317 - .L_8316)
	.align		4
.L_8316:
        /*0010*/ 	.word	index@(.nv.constant0._ZN43_GLOBAL__N__9ae7fba5_10_SoftMax_cu_9f978f6320softmax_warp_forwardIN3c104HalfEffLi6ELb0ELb0EEEvPT0_PKT_iiiPKbib)
        /*0014*/ 	.short	0x0160
        /*0016*/ 	.short	0x002d


	//----- nvinfo : EIATTR_CBANK_PARAM_SIZE
	.align		4
.L_8317:
        /*0018*/ 	.byte	0x03, 0x19
        /*001a*/ 	.short	0x002d


	//----- nvinfo : EIATTR_KPARAM_INFO
	.align		4
        /*001c*/ 	.byte	0x04, 0x17
        /*001e*/ 	.short	(.L_8319 - .L_8318)
.L_8318:
        /*0020*/ 	.word	0x00000000
        /*0024*/ 	.short	0x0007
        /*0026*/ 	.short	0x002c
        /*0028*/ 	.byte	0x00, 0xf0, 0x05, 0x00


	//----- nvinfo : EIATTR_KPARAM_INFO
	.align		4
.L_8319:
        /*002c*/ 	.byte	0x04, 0x17
        /*002e*/ 	.short	(.L_8321 - .L_8320)
.L_8320:
        /*0030*/ 	.word	0x00000000
        /*0034*/ 	.short	0x0006
        /*0036*/ 	.short	0x0028
        /*0038*/ 	.byte	0x00, 0xf0, 0x11, 0x00


	//----- nvinfo : EIATTR_KPARAM_INFO
	.align		4
.L_8321:
        /*003c*/ 	.byte	0x04, 0x17
        /*003e*/ 	.short	(.L_8323 - .L_8322)
.L_8322:
        /*0040*/ 	.word	0x00000000
        /*0044*/ 	.short	0x0005
        /*0046*/ 	.short	0x0020
        /*0048*/ 	.byte	0x00, 0xf0, 0x21, 0x00


	//----- nvinfo : EIATTR_KPARAM_INFO
	.align		4
.L_8323:
        /*004c*/ 	.byte	0x04, 0x17
        /*004e*/ 	.short	(.L_8325 - .L_8324)
.L_8324:
        /*0050*/ 	.word	0x00000000
        /*0054*/ 	.short	0x0004
        /*0056*/ 	.short	0x0018
        /*0058*/ 	.byte	0x00, 0xf0, 0x11, 0x00


	//----- nvinfo : EIATTR_KPARAM_INFO
	.align		4
.L_8325:
        /*005c*/ 	.byte	0x04, 0x17
        /*005e*/ 	.short	(.L_8327 - .L_8326)
.L_8326:
        /*0060*/ 	.word	0x00000000
        /*0064*/ 	.short	0x0003
        /*0066*/ 	.short	0x0014
        /*0068*/ 	.byte	0x00, 0xf0, 0x11, 0x00


	//----- nvinfo : EIATTR_KPARAM_INFO
	.align		4
.L_8327:
        /*006c*/ 	.byte	0x04, 0x17
        /*006e*/ 	.short	(.L_8329 - .L_8328)
.L_8328:
        /*0070*/ 	.word	0x00000000
        /*0074*/ 	.short	0x0002
        /*0076*/ 	.short	0x0010
        /*0078*/ 	.byte	0x00, 0xf0, 0x11, 0x00


	//----- nvinfo : EIATTR_KPARAM_INFO
	.align		4
.L_8329:
        /*007c*/ 	.byte	0x04, 0x17
        /*007e*/ 	.short	(.L_8331 - .L_8330)
.L_8330:
        /*0080*/ 	.word	0x00000000
        /*0084*/ 	.short	0x0001
        /*0086*/ 	.short	0x0008
        /*0088*/ 	.byte	0x00, 0xf0, 0x21, 0x00


	//----- nvinfo : EIATTR_KPARAM_INFO
	.align		4
.L_8331:
        /*008c*/ 	.byte	0x04, 0x17
        /*008e*/ 	.short	(.L_8333 - .L_8332)
.L_8332:
        /*0090*/ 	.word	0x00000000
        /*0094*/ 	.short	0x0000
        /*0096*/ 	.short	0x0000
        /*0098*/ 	.byte	0x00, 0xf0, 0x21, 0x00


	//----- nvinfo : EIATTR_MAXREG_COUNT
	.align		4
.L_8333:
        /*009c*/ 	.byte	0x03, 0x1b
        /*009e*/ 	.short	0x00ff


	//----- nvinfo : EIATTR_MERCURY_ISA_VERSION
	.align		4
        /*00a0*/ 	.byte	0x03, 0x5f
        /*00a2*/ 	.short	0x0000


	//----- nvinfo : EIATTR_COOP_GROUP_MASK_REGIDS
	.align		4
        /*00a4*/ 	.byte	0x04, 0x29
        /*00a6*/ 	.short	(.L_8335 - .L_8334)


	//   ....[0]....
.L_8334:
        /*00a8*/ 	.word	0xffffffff


	//   ....[1]....
        /*00ac*/ 	.word	0xffffffff


	//   ....[2]....
        /*00b0*/ 	.word	0xffffffff


	//   ....[3]....
        /*00b4*/ 	.word	0xffffffff


	//   ....[4]....
        /*00b8*/ 	.word	0xffffffff


	//   ....[5]....
        /*00bc*/ 	.word	0xffffffff


	//   ....[6]....
        /*00c0*/ 	.word	0xffffffff


	//   ....[7]....
        /*00c4*/ 	.word	0xffffffff


	//   ....[8]....
        /*00c8*/ 	.word	0xffffffff


	//   ....[9]....
        /*00cc*/ 	.word	0xffffffff


	//   ....[10]....
        /*00d0*/ 	.word	0xffffffff


	//   ....[11]....
        /*00d4*/ 	.word	0xffffffff


	//   ....[12]....
        /*00d8*/ 	.word	0xffffffff


	//   ....[13]....
        /*00dc*/ 	.word	0xffffffff


	//   ....[14]....
        /*00e0*/ 	.word	0xffffffff


	//   ....[15]....
        /*00e4*/ 	.word	0xffffffff


	//   ....[16]....
        /*00e8*/ 	.word	0xffffffff


	//   ....[17]....
        /*00ec*/ 	.word	0xffffffff


	//   ....[18]....
        /*00f0*/ 	.word	0xffffffff


	//   ....[19]....
        /*00f4*/ 	.word	0xffffffff


	//----- nvinfo : EIATTR_COOP_GROUP_INSTR_OFFSETS
	.align		4
.L_8335:
        /*00f8*/ 	.byte	0x04, 0x28
        /*00fa*/ 	.short	(.L_8337 - .L_8336)


	//   ....[0]....
.L_8336:
        /*00fc*/ 	.word	0x000002a0


	//   ....[1]....
        /*0100*/ 	.word	0x000002c0


	//   ....[2]....
        /*0104*/ 	.word	0x00000300


	//   ....[3]....
        /*0108*/ 	.word	0x00000320


	//   ....[4]....
        /*010c*/ 	.word	0x00000360


	//   ....[5]....
        /*0110*/ 	.word	0x00000380


	//   ....[6]....
        /*0114*/ 	.word	0x000003c0


	//   ....[7]....
        /*0118*/ 	.word	0x000003e0


	//   ....[8]....
        /*011c*/ 	.word	0x00000420


	//   ....[9]....
        /*0120*/ 	.word	0x00000440


	//   ....[10]....
        /*0124*/ 	.word	0x00000590


	//   ....[11]....
        /*0128*/ 	.word	0x000005a0


	//   ....[12]....
        /*012c*/ 	.word	0x000005d0


	//   ....[13]....
        /*0130*/ 	.word	0x000005e0


	//   ....[14]....
        /*0134*/ 	.word	0x00000610


	//   ....[15]....
        /*0138*/ 	.word	0x00000620


	//   ....[16]....
        /*013c*/ 	.word	0x00000650


	//   ....[17]....
        /*0140*/ 	.word	0x00000660


	//   ....[18]....
        /*0144*/ 	.word	0x000006a0


	//   ....[19]....
        /*0148*/ 	.word	0x000006b0


	//----- nvinfo : EIATTR_EXIT_INSTR_OFFSETS
	.align		4
.L_8337:
        /*014c*/ 	.byte	0x04, 0x1c
        /*014e*/ 	.short	(.L_8339 - .L_8338)


	//   ....[0]....
.L_8338:
        /*0150*/ 	.word	0x000006c0


	//   ....[1]....
        /*0154*/ 	.word	0x00000830


	//   ....[2]....
        /*0158*/ 	.word	0x00000840


	//   ....[3]....
        /*015c*/ 	.word	0x000008d0


	//   ....[4]....
        /*0160*/ 	.word	0x00000920


	//----- nvinfo : EIATTR_CRS_STACK_SIZE
	.align		4
.L_8339:
        /*0164*/ 	.byte	0x04, 0x1e
        /*0166*/ 	.short	(.L_8341 - .L_8340)
.L_8340:
        /*0168*/ 	.word	0x00000000
.L_8341:


//--------------------- .nv.info._ZN43_GLOBAL__N__9ae7fba5_10_SoftMax_cu_9f978f6320softmax_warp_forwardIN3c104HalfEffLi5ELb0ELb0EEEvPT0_PKT_iiiPKbib --------------------------
	.section	.nv.info._ZN43_GLOBAL__N__9ae7fba5_10_SoftMax_cu_9f978f6320softmax_warp_forwardIN3c104HalfEffLi5ELb0ELb0EEEvPT0_PKT_iiiPKbib,"",@"SHT_CUDA_INFO"
	.sectionflags	@""
	.align	4


	//----- nvinfo : EIATTR_CUDA_API_VERSION
	.align		4
        /*0000*/ 	.byte	0x04, 0x37
        /*0002*/ 	.short	(.L_8343 - .L_8342)
.L_8342:
        /*0004*/ 	.word	0x00000082


	//----- nvinfo : EIATTR_SW2861232_WAR
	.align		4
.L_8343:
        /*0008*/ 	.byte	0x01, 0x35
	.zero		2


	//----- nvinfo : EIATTR_PARAM_CBANK
	.align		4
        /*000c*/ 	.byte	0x04, 0x0a
        /*000e*/ 	.short	(.L_8345 - .L_8344)
	.align		4
.L_8344:
        /*0010*/ 	.word	index@(.nv.constant0._ZN43_GLOBAL__N__9ae7fba5_10_SoftMax_cu_9f978f6320softmax_warp_forwardIN3c104HalfEffLi5ELb0ELb0EEEvPT0_PKT_iiiPKbib)
        /*0014*/ 	.short	0x0160
        /*0016*/ 	.short	0x002d


	//----- nvinfo : EIATTR_CBANK_PARAM_SIZE
	.align		4
.L_8345:
        /*0018*/ 	.byte	0x03, 0x19
        /*001a*/ 	.short	0x002d


	//----- nvinfo : EIATTR_KPARAM_INFO
	.align		4
        /*001c*/ 	.byte	0x04, 0x17
        /*001e*/ 	.short	(.L_8347 - .L_8346)
.L_8346:
        /*0020*/ 	.word	0x00000000
        /*0024*/ 	.short	0x0007
        /*0026*/ 	.short	0x002c
        /*0028*/ 	.byte	0x00, 0xf0, 0x05, 0x00


	//----- nvinfo : EIATTR_KPARAM_INFO
	.align		4
.L_8347:
        /*002c*/ 	.byte	0x04, 0x17
        /*002e*/ 	.short	(.L_8349 - .L_8348)
.L_8348:
        /*0030*/ 	.word	0x00000000
        /*0034*/ 	.short	0x0006
        /*0036*/ 	.short	0x0028
        /*0038*/ 	.byte	0x00, 0xf0, 0x11, 0x00


	//----- nvinfo : EIATTR_KPARAM_INFO
	.align		4
.L_8349:
        /*003c*/ 	.byte	0x04, 0x17
        /*003e*/ 	.short	(.L_8351 - .L_8350)
.L_8350:
        /*0040*/ 	.word	0x00000000
        /*0044*/ 	.short	0x0005
        /*0046*/ 	.short	0x0020
        /*0048*/ 	.byte	0x00, 0xf0, 0x21, 0x00


	//----- nvinfo : EIATTR_KPARAM_INFO
	.align		4
.L_8351:
        /*004c*/ 	.byte	0x04, 0x17
        /*004e*/ 	.short	(.L_8353 - .L_8352)
.L_8352:
        /*0050*/ 	.word	0x00000000
        /*0054*/ 	.short	0x0004
        /*0056*/ 	.short	0x0018
        /*0058*/ 	.byte	0x00, 0xf0, 0x11, 0x00


	//----- nvinfo : EIATTR_KPARAM_INFO
	.align		4
.L_8353:
        /*005c*/ 	.byte	0x04, 0x17
        /*005e*/ 	.short	(.L_8355 - .L_8354)
.L_8354:
        /*0060*/ 	.word	0x00000000
        /*0064*/ 	.short	0x0003
        /*0066*/ 	.short	0x0014
        /*0068*/ 	.byte	0x00, 0xf0, 0x11, 0x00


	//----- nvinfo : EIATTR_KPARAM_INFO
	.align		4
.L_8355:
        /*006c*/ 	.byte	0x04, 0x17
        /*006e*/ 	.short	(.L_8357 - .L_8356)
.L_8356:
        /*0070*/ 	.word	0x00000000
        /*0074*/ 	.short	0x0002
        /*0076*/ 	.short	0x0010
        /*0078*/ 	.byte	0x00, 0xf0, 0x11, 0x00


	//----- nvinfo : EIATTR_KPARAM_INFO
	.align		4
.L_8357:
        /*007c*/ 	.byte	0x04, 0x17
        /*007e*/ 	.short	(.L_8359 - .L_8358)
.L_8358:
        /*0080*/ 	.word	0x00000000
        /*0084*/ 	.short	0x0001
        /*0086*/ 	.short	0x0008
        /*0088*/ 	.byte	0x00, 0xf0, 0x21, 0x00


	//----- nvinfo : EIATTR_KPARAM_INFO
	.align		4
.L_8359:
        /*008c*/ 	.byte	0x04, 0x17
        /*008e*/ 	.short	(.L_8361 - .L_8360)
.L_8360:
        /*0090*/ 	.word	0x00000000
        /*0094*/ 	.short	0x0000
        /*0096*/ 	.short	0x0000
        /*0098*/ 	.byte	0x00, 0xf0, 0x21, 0x00


	//----- nvinfo : EIATTR_MAXREG_COUNT
	.align		4
.L_8361:
        /*009c*/ 	.byte	0x03, 0x1b
        /*009e*/ 	.short	0x00ff


	//----- nvinfo : EIATTR_MERCURY_ISA_VERSION
	.align		4
        /*00a0*/ 	.byte	0x03, 0x5f
        /*00a2*/ 	.short	0x0000


	//----- nvinfo : EIATTR_COOP_GROUP_MASK_REGIDS
	.align		4
        /*00a4*/ 	.byte	0x04, 0x29
        /*00a6*/ 	.short	(.L_8363 - .L_8362)


	//   ....[0]....
.L_8362:
        /*00a8*/ 	.word	0xffffffff


	//   ....[1]....
        /*00ac*/ 	.word	0xffffffff


	//   ....[2]....
        /*00b0*/ 	.word	0xffffffff


	//   ....[3]....
        /*00b4*/ 	.word	0xffffffff


	//   ....[4]....
        /*00b8*/ 	.word	0xffffffff


	//   ....[5]....
        /*00bc*/ 	.word	0xffffffff


	//   ....[6]....
        /*00c0*/ 	.word	0xffffffff


	//   ....[7]....
        /*00c4*/ 	.word	0xffffffff


	//   ....[8]....
        /*00c8*/ 	.word	0xffffffff


	//   ....[9]....
        /*00cc*/ 	.word	0xffffffff


	//   ....[10]....
        /*00d0*/ 	.word	0xffffffff


	//   ....[11]....
        /*00d4*/ 	.word	0xffffffff


	//   ....[12]....
        /*00d8*/ 	.word	0xffffffff


	//   ....[13]....
        /*00dc*/ 	.word	0xffffffff


	//   ....[14]....
        /*00e0*/ 	.word	0xffffffff


	//   ....[15]....
        /*00e4*/ 	.word	0xffffffff


	//   ....[16]....
        /*00e8*/ 	.word	0xffffffff


	//   ....[17]....
        /*00ec*/ 	.word	0xffffffff


	//   ....[18]....
        /*00f0*/ 	.word	0xffffffff


	//   ....[19]....
        /*00f4*/ 	.word	0xffffffff


	//----- nvinfo : EIATTR_COOP_GROUP_INSTR_OFFSETS
	.align		4
.L_8363:
        /*00f8*/ 	.byte	0x04, 0x28
        /*00fa*/ 	.short	(.L_8365 - .L_8364)


	//   ....[0]....
.L_8364:
        /*00fc*/ 	.word	0x000001e0


	//   ....[1]....
        /*0100*/ 	.word	0x000001f0


	//   ....[2]....
        /*0104*/ 	.word	0x00000240


	//   ....[3]....
        /*0108*/ 	.word	0x00000250


	//   ....[4]....
        /*010c*/ 	.word	0x000002a0


	//   ....[5]....
        /*0110*/ 	.word	0x000002b0


	//   ....[6]....
        /*0114*/ 	.word	0x00000300


	//   ....[7]....
        /*0118*/ 	.word	0x00000310


	//   ....[8]....
        /*011c*/ 	.word	0x00000360


	//   ....[9]....
        /*0120*/ 	.word	0x00000370


	//   ....[10]....
        /*0124*/ 	.word	0x00000440


	//   ....[11]....
        /*0128*/ 	.word	0x00000450


	//   ....[12]....
        /*012c*/ 	.word	0x00000480


	//   ....[13]....
        /*0130*/ 	.word	0x00000490


	//   ....[14]....
        /*0134*/ 	.word	0x000004c0


	//   ....[15]....
        /*0138*/ 	.word	0x000004d0


	//   ....[16]....
        /*013c*/ 	.word	0x00000500


	//   ....[17]....
        /*0140*/ 	.word	0x00000510


	//   ....[18]....
        /*0144*/ 	.word	0x00000550


	//   ....[19]....
        /*0148*/ 	.word	0x00000560


	//----- nvinfo : EIATTR_EXIT_INSTR_OFFSETS
	.align		4
.L_8365:
        /*014c*/ 	.byte	0x04, 0x1c
        /*014e*/ 	.short	(.L_8367 - .L_8366)


	//   ....[0]....
.L_8366:
        /*0150*/ 	.word	0x00000570


	//   ....[1]....
        /*0154*/ 	.word	0x00000680


	//   ....[2]....
        /*0158*/ 	.word	0x00000690


	//   ....[3]....
        /*015c*/ 	.word	0x00000740


	//----- nvinfo : EIATTR_CRS_STACK_SIZE
	.align		4
.L_8367:
        /*0160*/ 	.byte	0x04, 0x1e
        /*0162*/ 	.short	(.L_8369 - .L_8368)
.L_8368:
        /*0164*/ 	.word	0x00000000
.L_8369:


//--------------------- .nv.info._ZN43_GLOBAL__N__9ae7fba5_10_SoftMax_cu_9f978f6320softmax_warp_forwardIN3c104HalfEffLi4ELb0ELb0EEEvPT0_PKT_iiiPKbib --------------------------
	.section	.nv.info._ZN43_GLOBAL__N__9ae7fba5_10_SoftMax_cu_9f978f6320softmax_warp_forwardIN3c104HalfEffLi4ELb0ELb0EEEvPT0_PKT_iiiPKbib,"",@"SHT_CUDA_INFO"
	.sectionflags	@""
	.align	4


	//----- nvinfo : EIATTR_CUDA_API_VERSION
	.align		4
        /*0000*/ 	.byte	0x04, 0x37
        /*0002*/ 	.short	(.L_8371 - .L_8370)
.L_8370:
        /*0004*/ 	.word	0x00000082


	//----- nvinfo : EIATTR_SW2861232_WAR
	.align		4
.L_8371:
        /*0008*/ 	.byte	0x01, 0x35
	.zero		2


	//----- nvinfo : EIATTR_PARAM_CBANK
	.align		4
        /*000c*/ 	.byte	0x04, 0x0a
        /*000e*/ 	.short	(.L_8373 - .L_8372)
	.align		4
.L_8372:
        /*0010*/ 	.word	index@(.nv.constant0._ZN43_GLOBAL__N__9ae7fba5_10_SoftMax_cu_9f978f6320softmax_warp_forwardIN3c104HalfEffLi4ELb0ELb0EEEvPT0_PKT_iiiPKbib)
        /*0014*/ 	.short	0x0160
        /*0016*/ 	.short	0x002d


	//----- nvinfo : EIATTR_CBANK_PARAM_SIZE
	.align		4
.L_8373:
        /*0018*/ 	.byte	0x03, 0x19
        /*001a*/ 	.short	0x002d


	//----- nvinfo : EIATTR_KPARAM_INFO
	.align		4
        /*001c*/ 	.byte	0x04, 0x17
        /*001e*/ 	.short	(.L_8375 - .L_8374)
.L_8374:
        /*0020*/ 	.word	0x00000000
        /*0024*/ 	.short	0x0007
        /*0026*/ 	.short	0x002c
        /*0028*/ 	.byte	0x00, 0xf0, 0x05, 0x00


	//----- nvinfo : EIATTR_KPARAM_INFO
	.align		4
.L_8375:
        /*002c*/ 	.byte	0x04, 0x17
        /*002e*/ 	.short	(.L_8377 - .L_8376)
.L_8376:
        /*0030*/ 	.word	0x00000000
        /*0034*/ 	.short	0x0006
        /*0036*/ 	.short	0x0028
        /*0038*/ 	.byte	0x00, 0xf0, 0x11, 0x00


	//----- nvinfo : EIATTR_KPARAM_INFO
	.align		4
.L_8377:
        /*003c*/ 	.byte	0x04, 0x17
        /*003e*/ 	.short	(.L_8379 - .L_8378)
.L_8378:
        /*0040*/ 	.word	0x00000000
        /*0044*/ 	.short	0x0005
        /*0046*/ 	.short	0x0020
        /*0048*/ 	.byte	0x00, 0xf0, 0x21, 0x00


	//----- nvinfo : EIATTR_KPARAM_INFO
	.align		4
.L_8379:
        /*004c*/ 	.byte	0x04, 0x17
        /*004e*/ 	.short	(.L_8381 - .L_8380)
.L_8380:
        /*0050*/ 	.word	0x00000000
        /*0054*/ 	.short	0x0004
        /*0056*/ 	.short	0x0018
        /*0058*/ 	.byte	0x00, 0xf0, 0x11, 0x00


	//----- nvinfo : EIATTR_KPARAM_INFO
	.align		4
.L_8381:
        /*005c*/ 	.byte	0x04, 0x17
        /*005e*/ 	.short	(.L_8383 - .L_8382)
.L_8382:
        /*0060*/ 	.word	0x00000000
        /*0064*/ 	.short	0x0003
        /*0066*/ 	.short	0x0014
        /*0068*/ 	.byte	0x00, 0xf0, 0x11, 0x00


	//----- nvinfo : EIATTR_KPARAM_INFO
	.align		4
.L_8383:
        /*006c*/ 	.byte	0x04, 0x17
        /*006e*/ 	.short	(.L_8385 - .L_8384)
.L_8384:
        /*0070*/ 	.word	0x00000000
        /*0074*/ 	.short	0x0002
        /*0076*/ 	.short	0x0010
        /*0078*/ 	.byte	0x00, 0xf0, 0x11, 0x00


	//----- nvinfo : EIATTR_KPARAM_INFO
	.align		4
.L_8385:
        /*007c*/ 	.byte	0x04, 0x17
        /*007e*/ 	.short	(.L_8387 - .L_8386)
.L_8386:
        /*0080*/ 	.word	0x00000000
        /*0084*/ 	.short	0x0001
        /*0086*/ 	.short	0x0008
        /*0088*/ 	.byte	0x00, 0xf0, 0x21, 0x00


	//----- nvinfo : EIATTR_KPARAM_INFO
	.align		4
.L_8387:
        /*008c*/ 	.byte	0x04, 0x17
        /*008e*/ 	.short	(.L_8389 - .L_8388)
.L_8388:
        /*0090*/ 	.word	0x00000000
        /*0094*/ 	.short	0x0000
        /*0096*/ 	.short	0x0000
        /*0098*/ 	.byte	0x00, 0xf0, 0x21, 0x00


	//----- nvinfo : EIATTR_MAXREG_COUNT
	.align		4
.L_8389:
        /*009c*/ 	.byte	0x03, 0x1b
        /*009e*/ 	.short	0x00ff


	//----- nvinfo : EIATTR_MERCURY_ISA_VERSION
	.align		4
        /*00a0*/ 	.byte	0x03, 0x5f
        /*00a2*/ 	.short	0x0000


	//----- nvinfo : EIATTR_COOP_GROUP_MASK_REGIDS
	.align		4
        /*00a4*/ 	.byte	0x04, 0x29
        /*00a6*/ 	.short	(.L_8391 - .L_8390)


	//   ....[0]....
.L_8390:
        /*00a8*/ 	.word	0xffffffff


	//   ....[1]....
        /*00ac*/ 	.word	0xffffffff


	//   ....[2]....
        /*00b0*/ 	.word	0xffffffff


	//   ....[3]....
        /*00b4*/ 	.word	0xffffffff


	//   ....[4]....
        /*00b8*/ 	.word	0xffffffff


	//   ....[5]....
        /*00bc*/ 	.word	0xffffffff


	//   ....[6]....
        /*00c0*/ 	.word	0xffffffff


	//   ....[7]....
        /*00c4*/ 	.word	0xffffffff


	//   ....[8]....
        /*00c8*/ 	.word	0xffffffff


	//   ....[9]....
        /*00cc*/ 	.word	0xffffffff


	//   ....[10]....
        /*00d0*/ 	.word	0xffffffff


	//   ....[11]....
        /*00d4*/ 	.word	0xffffffff


	//   ....[12]....
        /*00d8*/ 	.word	0xffffffff


	//   ....[13]....
        /*00dc*/ 	.word	0xffffffff


	//   ....[14]....
        /*00e0*/ 	.word	0xffffffff


	//   ....[15]....
        /*00e4*/ 	.word	0xffffffff


	//----- nvinfo : EIATTR_COOP_GROUP_INSTR_OFFSETS
	.align		4
.L_8391:
        /*00e8*/ 	.byte	0x04, 0x28
        /*00ea*/ 	.short	(.L_8393 - .L_8392)


	//   ....[0]....
.L_8392:
        /*00ec*/ 	.word	0x000001e0


	//   ....[1]....
        /*00f0*/ 	.word	0x000001f0


	//   ....[2]....
        /*00f4*/ 	.word	0x00000240


	//   ....[3]....
        /*00f8*/ 	.word	0x00000250


	//   ....[4]....
        /*00fc*/ 	.word	0x000002a0


	//   ....[5]....
        /*0100*/ 	.word	0x000002b0


	//   ....[6]....
        /*0104*/ 	.word	0x00000300


	//   ....[7]....
        /*0108*/ 	.word	0x00000310


	//   ....[8]....
        /*010c*/ 	.word	0x000003e0


	//   ....[9]....
        /*0110*/ 	.word	0x00000400


	//   ....[10]....
        /*0114*/ 	.word	0x00000420


	//   ....[11]....
        /*0118*/ 	.word	0x00000440


	//   ....[12]....
        /*011c*/ 	.word	0x00000460


	//   ....[13]....
        /*0120*/ 	.word	0x00000480


	//   ....[14]....
        /*0124*/ 	.word	0x000004a0


	//   ....[15]....
        /*0128*/ 	.word	0x000004c0


	//----- nvinfo : EIATTR_EXIT_INSTR_OFFSETS
	.align		4
.L_8393:
        /*012c*/ 	.byte	0x04, 0x1c
        /*012e*/ 	.short	(.L_8395 - .L_8394)


	//   ....[0]....
.L_8394:
        /*0130*/ 	.word	0x000004d0


	//   ....[1]....
        /*0134*/ 	.word	0x000005c0


	//   ....[2]....
        /*0138*/ 	.word	0x000005d0


	//   ....[3]....
        /*013c*/ 	.word	0x00000680


	//----- nvinfo : EIATTR_CRS_STACK_SIZE
	.align		4
.L_8395:
        /*0140*/ 	.byte	0x04, 0x1e
        /*0142*/ 	.short	(.L_8397 - .L_8396)
.L_8396:
        /*0144*/ 	.word	0x00000000
.L_8397:


//--------------------- .nv.info._ZN43_GLOBAL__N__9ae7fba5_10_SoftMax_cu_9f978f6320softmax_warp_forwardIN3c104HalfEffLi3ELb0ELb0EEEvPT0_PKT_iiiPKbib --------------------------
	.section	.nv.info._ZN43_GLOBAL__N__9ae7fba5_10_SoftMax_cu_9f978f6320softmax_warp_forwardIN3c104HalfEffLi3ELb0ELb0EEEvPT0_PKT_iiiPKbib,"",@"SHT_CUDA_INFO"
	.sectionflags	@""
	.align	4


	//----- nvinfo : EIATTR_CUDA_API_VERSION
	.align		4
        /*0000*/ 	.byte	0x04, 0x37
        /*0002*/ 	.short	(.L_8399 - .L_8398)
.L_8398:
        /*0004*/ 	.word	0x00000082


	//----- nvinfo : EIATTR_SW2861232_WAR
	.align		4
.L_8399:
        /*0008*/ 	.byte	0x01, 0x35
	.zero		2


	//----- nvinfo : EIATTR_PARAM_CBANK
	.align		4
        /*000c*/ 	.byte	0x04, 0x0a
        /*000e*/ 	.short	(.L_8401 - .L_8400)
	.align		4
.L_8400:
        /*0010*/ 	.word	index@(.nv.constant0._ZN43_GLOBAL__N__9ae7fba5_10_SoftMax_cu_9f978f6320softmax_warp_forwardIN3c104HalfEffLi3ELb0ELb0EEEvPT0_PKT_iiiPKbib)
        /*0014*/ 	.short	0x0160
        /*0016*/ 	.short	0x002d


	//----- nvinfo : EIATTR_CBANK_PARAM_SIZE
	.align		4
.L_8401:
        /*0018*/ 	.byte	0x03, 0x19
        /*001a*/ 	.short	0x002d


	//----- nvinfo : EIATTR_KPARAM_INFO
	.align		4
        /*001c*/ 	.byte	0x04, 0x17
        /*001e*/ 	.short	(.L_8403 - .L_8402)
.L_8402:
        /*0020*/ 	.word	0x00000000
        /*0024*/ 	.short	0x0007
        /*0026*/ 	.short	0x002c
        /*0028*/ 	.byte	0x00, 0xf0, 0x05, 0x00


	//----- nvinfo : EIATTR_KPARAM_INFO
	.align		4
.L_8403:
        /*002c*/ 	.byte	0x04, 0x17
        /*002e*/ 	.short	(.L_8405 - .L_8404)
.L_8404:
        /*0030*/ 	.word	0x00000000
        /*0034*/ 	.short	0x0006
        /*0036*/ 	.short	0x0028
        /*0038*/ 	.byte	0x00, 0xf0, 0x11, 0x00


	//----- nvinfo : EIATTR_KPARAM_INFO
	.align		4
.L_8405:
        /*003c*/ 	.byte	0x04, 0x17
        /*003e*/ 	.short	(.L_8407 - .L_8406)
.L_8406:
        /*0040*/ 	.word	0x00000000
        /*0044*/ 	.short	0x0005
        /*0046*/ 	.short	0x0020
        /*0048*/ 	.byte	0x00, 0xf0, 0x21, 0x00


	//----- nvinfo : EIATTR_KPARAM_INFO
	.align		4
.L_8407:
        /*004c*/ 	.byte	0x04, 0x17
        /*004e*/ 	.short	(.L_8409 - .L_8408)
.L_8408:
        /*0050*/ 	.word	0x00000000
        /*0054*/ 	.short	0x0004
        /*0056*/ 	.short	0x0018
        /*0058*/ 	.byte	0x00, 0xf0, 0x11, 0x00


	//----- nvinfo : EIATTR_KPARAM_INFO
	.align		4
.L_8409:
        /*005c*/ 	.byte	0x04, 0x17
        /*005e*/ 	.short	(.L_8411 - .L_8410)
.L_8410:
        /*0060*/ 	.word	0x00000000
        /*0064*/ 	.short	0x0003
        /*0066*/ 	.short	0x0014
        /*0068*/ 	.byte	0x00, 0xf0, 0x11, 0x00


	//----- nvinfo : EIATTR_KPARAM_INFO
	.align		4
.L_8411:
        /*006c*/ 	.byte	0x04, 0x17
        /*006e*/ 	.short	(.L_8413 - .L_8412)
.L_8412:
        /*0070*/ 	.word	0x00000000
        /*0074*/ 	.short	0x0002
        /*0076*/ 	.short	0x0010
        /*0078*/ 	.byte	0x00, 0xf0, 0x11, 0x00


	//----- nvinfo : EIATTR_KPARAM_INFO
	.align		4
.L_8413:
        /*007c*/ 	.byte	0x04, 0x17
        /*007e*/ 	.short	(.L_8415 - .L_8414)
.L_8414:
        /*0080*/ 	.word	0x00000000
        /*0084*/ 	.short	0x0001
        /*0086*/ 	.short	0x0008
        /*0088*/ 	.byte	0x00, 0xf0, 0x21, 0x00


	//----- nvinfo : EIATTR_KPARAM_INFO
	.align		4
.L_8415:
        /*008c*/ 	.byte	0x04, 0x17
        /*008e*/ 	.short	(.L_8417 - .L_8416)
.L_8416:
        /*0090*/ 	.word	0x00000000
        /*0094*/ 	.short	0x0000
        /*0096*/ 	.short	0x0000
        /*0098*/ 	.byte	0x00, 0xf0, 0x21, 0x00


	//----- nvinfo : EIATTR_MAXREG_COUNT
	.align		4
.L_8417:
        /*009c*/ 	.byte	0x03, 0x1b
        /*009e*/ 	.short	0x00ff


	//----- nvinfo : EIATTR_MERCURY_ISA_VERSION
	.align		4
        /*00a0*/ 	.byte	0x03, 0x5f
        /*00a2*/ 	.short	0x0000


	//----- nvinfo : EIATTR_COOP_GROUP_MASK_REGIDS
	.align		4
        /*00a4*/ 	.byte	0x04, 0x29
        /*00a6*/ 	.short	(.L_8419 - .L_8418)


	//   ....[0]....
.L_8418:
        /*00a8*/ 	.word	0xffffffff


	//   ....[1]....
        /*00ac*/ 	.word	0xffffffff


	//   ....[2]....
        /*00b0*/ 	.word	0xffffffff


	//   ....[3]....
        /*00b4*/ 	.word	0xffffffff


	//   ....[4]....
        /*00b8*/ 	.word	0xffffffff


	//   ....[5]....
        /*00bc*/ 	.word	0xffffffff


	//   ....[6]....
        /*00c0*/ 	.word	0xffffffff


	//   ....[7]....
        /*00c4*/ 	.word	0xffffffff


	//   ....[8]....
        /*00c8*/ 	.word	0xffffffff


	//   ....[9]....
        /*00cc*/ 	.word	0xffffffff


	//   ....[10]....
        /*00d0*/ 	.word	0xffffffff


	//   ....[11]....
        /*00d4*/ 	.word	0xffffffff


	//----- nvinfo : EIATTR_COOP_GROUP_INSTR_OFFSETS
	.align		4
.L_8419:
        /*00d8*/ 	.byte	0x04, 0x28
        /*00da*/ 	.short	(.L_8421 - .L_8420)


	//   ....[0]....
.L_8420:
        /*00dc*/ 	.word	0x000001e0


	//   ....[1]....
        /*00e0*/ 	.word	0x000001f0


	//   ....[2]....
        /*00e4*/ 	.word	0x00000240


	//   ....[3]....
        /*00e8*/ 	.word	0x00000250


	//   ....[4]....
        /*00ec*/ 	.word	0x000002a0


	//   ....[5]....
        /*00f0*/ 	.word	0x000002b0


	//   ....[6]....
        /*00f4*/ 	.word	0x00000380


	//   ....[7]....
        /*00f8*/ 	.word	0x000003a0


	//   ....[8]....
        /*00fc*/ 	.word	0x000003c0


	//   ....[9]....
        /*0100*/ 	.word	0x000003e0


	//   ....[10]....
        /*0104*/ 	.word	0x00000400


	//   ....[11]....
        /*0108*/ 	.word	0x00000420


	//----- nvinfo : EIATTR_EXIT_INSTR_OFFSETS
	.align		4
.L_8421:
        /*010c*/ 	.byte	0x04, 0x1c
        /*010e*/ 	.short	(.L_8423 - .L_8422)


	//   ....[0]....
.L_8422:
        /*0110*/ 	.word	0x00000430


	//   ....[1]....
        /*0114*/ 	.word	0x00000520


	//   ....[2]....
        /*0118*/ 	.word	0x00000530


	//   ....[3]....
        /*011c*/ 	.word	0x000005e0


	//----- nvinfo : EIATTR_CRS_STACK_SIZE
	.align		4
.L_8423:
        /*0120*/ 	.byte	0x04, 0x1e
        /*0122*/ 	.short	(.L_8425 - .L_8424)
.L_8424:
        /*0124*/ 	.word	0x00000000
.L_8425:


//--------------------- .nv.info._ZN43_GLOBAL__N__9ae7fba5_10_SoftMax_cu_9f978f6320softmax_warp_forwardIN3c104HalfEffLi2ELb0ELb0EEEvPT0_PKT_iiiPKbib --------------------------
	.section	.nv.info._ZN43_GLOBAL__N__9ae7fba5_10_SoftMax_cu_9f978f6320softmax_warp_forwardIN3c104HalfEffLi2ELb0ELb0EEEvPT0_PKT_iiiPKbib,"",@"SHT_CUDA_INFO"
	.sectionflags	@""
	.align	4


	//----- nvinfo : EIATTR_CUDA_API_VERSION
	.align		4
        /*0000*/ 	.byte	0x04, 0x37
        /*0002*/ 	.short	(.L_8427 - .L_8426)
.L_8426:
        /*0004*/ 	.word	0x00000082


	//----- nvinfo : EIATTR_SW2861232_WAR
	.align		4
.L_8427:
        /*0008*/ 	.byte	0x01, 0x35
	.zero		2


	//----- nvinfo : EIATTR_PARAM_CBANK
	.align		4
        /*000c*/ 	.byte	0x04, 0x0a
        /*000e*/ 	.short	(.L_8429 - .L_8428)
	.align		4
.L_8428:
        /*0010*/ 	.word	index@(.nv.constant0._ZN43_GLOBAL__N__9ae7fba5_10_SoftMax_cu_9f978f6320softmax_warp_forwardIN3c104HalfEffLi2ELb0ELb0EEEvPT0_PKT_iiiPKbib)
        /*0014*/ 	.short	0x0160
        /*0016*/ 	.short	0x002d


	//----- nvinfo : EIATTR_CBANK_PARAM_SIZE
	.align		4
.L_8429:
        /*0018*/ 	.byte	0x03, 0x19
        /*001a*/ 	.short	0x002d


	//----- nvinfo : EIATTR_KPARAM_INFO
	.align		4
        /*001c*/ 	.byte	0x04, 0x17
        /*001e*/ 	.short	(.L_8431 - .L_8430)
.L_8430:
        /*0020*/ 	.word	0x00000000
        /*0024*/ 	.short	0x0007
        /*0026*/ 	.short	0x002c
        /*0028*/ 	.byte	0x00, 0xf0, 0x05, 0x00


	//----- nvinfo : EIATTR_KPARAM_INFO
	.align		4
.L_8431:
        /*002c*/ 	.byte	0x04, 0x17
        /*002e*/ 	.short	(.L_8433 - .L_8432)
.L_8432:
        /*0030*/ 	.word	0x00000000
        /*0034*/ 	.short	0x0006
        /*0036*/ 	.short	0x0028
        /*0038*/ 	.byte	0x00, 0xf0, 0x11, 0x00


	//----- nvinfo : EIATTR_KPARAM_INFO
	.align		4
.L_8433:
        /*003c*/ 	.byte	0x04, 0x17
        /*003e*/ 	.short	(.L_8435 - .L_8434)
.L_8434:
        /*0040*/ 	.word	0x00000000
        /*0044*/ 	.short	0x0005
        /*0046*/ 	.short	0x0020
        /*0048*/ 	.byte	0x00, 0xf0, 0x21, 0x00


	//----- nvinfo : EIATTR_KPARAM_INFO
	.align		4
.L_8435:
        /*004c*/ 	.byte	0x04, 0x17
        /*004e*/ 	.short	(.L_8437 - .L_8436)
.L_8436:
        /*0050*/ 	.word	0x00000000
        /*0054*/ 	.short	0x0004
        /*0056*/ 	.short	0x0018
        /*0058*/ 	.byte	0x00, 0xf0, 0x11, 0x00


	//----- nvinfo : EIATTR_KPARAM_INFO
	.align		4
.L_8437:
        /*005c*/ 	.byte	0x04, 0x17
        /*005e*/ 	.short	(.L_8439 - .L_8438)
.L_8438:
        /*0060*/ 	.word	0x00000000
        /*0064*/ 	.short	0x0003
        /*0066*/ 	.short	0x0014
        /*0068*/ 	.byte	0x00, 0xf0, 0x11, 0x00


	//----- nvinfo : EIATTR_KPARAM_INFO
	.align		4
.L_8439:
        /*006c*/ 	.byte	0x04, 0x17
        /*006e*/ 	.short	(.L_8441 - .L_8440)
.L_8440:
        /*0070*/ 	.word	0x00000000
        /*0074*/ 	.short	0x0002
        /*0076*/ 	.short	0x0010
        /*0078*/ 	.byte	0x00, 0xf0, 0x11, 0x00


	//----- nvinfo : EIATTR_KPARAM_INFO
	.align		4
.L_8441:
        /*007c*/ 	.byte	0x04, 0x17
        /*007e*/ 	.short	(.L_8443 - .L_8442)
.L_8442:
        /*0080*/ 	.word	0x00000000
        /*0084*/ 	.short	0x0001
        /*0086*/ 	.short	0x0008
        /*0088*/ 	.byte	0x00, 0xf0, 0x21, 0x00


	//----- nvinfo : EIATTR_KPARAM_INFO
	.align		4
.L_8443:
        /*008c*/ 	.byte	0x04, 0x17
        /*008e*/ 	.short	(.L_8445 - .L_8444)
.L_8444:
        /*0090*/ 	.word	0x00000000
        /*0094*/ 	.short	0x0000
        /*0096*/ 	.short	0x0000
        /*0098*/ 	.byte	0x00, 0xf0, 0x21, 0x00


	//----- nvinfo : EIATTR_MAXREG_COUNT
	.align		4
.L_8445:
        /*009c*/ 	.byte	0x03, 0x1b
        /*009e*/ 	.short	0x00ff


	//----- nvinfo : EIATTR_MERCURY_ISA_VERSION
	.align		4
        /*00a0*/ 	.byte	0x03, 0x5f
        /*00a2*/ 	.short	0x0000


	//----- nvinfo : EIATTR_COOP_GROUP_MASK_REGIDS
	.align		4
        /*00a4*/ 	.byte	0x04, 0x29
        /*00a6*/ 	.short	(.L_8447 - .L_8446)


	//   ....[0]....
.L_8446:
        /*00a8*/ 	.word	0xffffffff


	//   ....[1]....
        /*00ac*/ 	.word	0xffffffff


	//   ....[2]....
        /*00b0*/ 	.word	0xffffffff


	//   ....[3]....
        /*00b4*/ 	.word	0xffffffff


	//   ....[4]....
        /*00b8*/ 	.word	0xffffffff


	//   ....[5]....
        /*00bc*/ 	.word	0xffffffff


	//   ....[6]....
        /*00c0*/ 	.word	0xffffffff


	//   ....[7]....
        /*00c4*/ 	.word	0xffffffff


	//----- nvinfo : EIATTR_COOP_GROUP_INSTR_OFFSETS
	.align		4
.L_8447:
        /*00c8*/ 	.byte	0x04, 0x28
        /*00ca*/ 	.short	(.L_8449 - .L_8448)


	//   ....[0]....
.L_8448:
        /*00cc*/ 	.word	0x000001e0


	//   ....[1]....
        /*00d0*/ 	.word	0x000001f0


	//   ....[2]....
        /*00d4*/ 	.word	0x00000240


	//   ....[3]....
        /*00d8*/ 	.word	0x00000250


	//   ....[4]....
        /*00dc*/ 	.word	0x00000320


	//   ....[5]....
        /*00e0*/ 	.word	0x00000340


	//   ....[6]....
        /*00e4*/ 	.word	0x00000360


	//   ....[7]....
        /*00e8*/ 	.word	0x00000380


	//----- nvinfo : EIATTR_EXIT_INSTR_OFFSETS
	.align		4
.L_8449:
        /*00ec*/ 	.byte	0x04, 0x1c
        /*00ee*/ 	.short	(.L_8451 - .L_8450)


	//   ....[0]....
.L_8450:
        /*00f0*/ 	.word	0x00000390


	//   ....[1]....
        /*00f4*/ 	.word	0x00000480


	//   ....[2]....
        /*00f8*/ 	.word	0x00000490


	//   ....[3]....
        /*00fc*/ 	.word	0x00000540


	//----- nvinfo : EIATTR_CRS_STACK_SIZE
	.align		4
.L_8451:
        /*0100*/ 	.byte	0x04, 0x1e
        /*0102*/ 	.short	(.L_8453 - .L_8452)
.L_8452:
        /*0104*/ 	.word	0x00000000
.L_8453:


//--------------------- .nv.info._ZN43_GLOBAL__N__9ae7fba5_10_SoftMax_cu_9f978f6320softmax_warp_forwardIN3c104HalfEffLi1ELb0ELb0EEEvPT0_PKT_iiiPKbib --------------------------
	.section	.nv.info._ZN43_GLOBAL__N__9ae7fba5_10_SoftMax_cu_9f978f6320softmax_warp_forwardIN3c104HalfEffLi1ELb0ELb0EEEvPT0_PKT_iiiPKbib,"",@"SHT_CUDA_INFO"
	.sectionflags	@""
	.align	4


	//----- nvinfo : EIATTR_CUDA_API_VERSION
	.align		4
        /*0000*/ 	.byte	0x04, 0x37
        /*0002*/ 	.short	(.L_8455 - .L_8454)
.L_8454:
        /*0004*/ 	.word	0x00000082


	//----- nvinfo : EIATTR_SW2861232_WAR
	.align		4
.L_8455:
        /*0008*/ 	.byte	0x01, 0x35
	.zero		2


	//----- nvinfo : EIATTR_PARAM_CBANK
	.align		4
        /*000c*/ 	.byte	0x04, 0x0a
        /*000e*/ 	.short	(.L_8457 - .L_8456)
	.align		4
.L_8456:
        /*0010*/ 	.word	index@(.nv.constant0._ZN43_GLOBAL__N__9ae7fba5_10_SoftMax_cu_9f978f6320softmax_warp_forwardIN3c104HalfEffLi1ELb0ELb0EEEvPT0_PKT_iiiPKbib)
        /*0014*/ 	.short	0x0160
        /*0016*/ 	.short	0x002d


	//----- nvinfo : EIATTR_CBANK_PARAM_SIZE
	.align		4
.L_8457:
        /*0018*/ 	.byte	0x03, 0x19
        /*001a*/ 	.short	0x002d


	//----- nvinfo : EIATTR_KPARAM_INFO
	.align		4
        /*001c*/ 	.byte	0x04, 0x17
        /*001e*/ 	.short	(.L_8459 - .L_8458)
.L_8458:
        /*0020*/ 	.word	0x00000000
        /*0024*/ 	.short	0x0007
        /*0026*/ 	.short	0x002c
        /*0028*/ 	.byte	0x00, 0xf0, 0x05, 0x00


	//----- nvinfo : EIATTR_KPARAM_INFO
	.align		4
.L_8459:
        /*002c*/ 	.byte	0x04, 0x17
        /*002e*/ 	.short	(.L_8461 - .L_8460)
.L_8460:
        /*0030*/ 	.word	0x00000000
        /*0034*/ 	.short	0x0006
        /*0036*/ 	.short	0x0028
        /*0038*/ 	.byte	0x00, 0xf0, 0x11, 0x00


	//----- nvinfo : EIATTR_KPARAM_INFO
	.align		4
.L_8461:
        /*003c*/ 	.byte	0x04, 0x17
        /*003e*/ 	.short	(.L_8463 - .L_8462)
.L_8462:
        /*0040*/ 	.word	0x00000000
        /*0044*/ 	.short	0x0005
        /*0046*/ 	.short	0x0020
        /*0048*/ 	.byte	0x00, 0xf0, 0x21, 0x00


	//----- nvinfo : EIATTR_KPARAM_INFO
	.align		4
.L_8463:
        /*004c*/ 	.byte	0x04, 0x17
        /*004e*/ 	.short	(.L_8465 - .L_8464)
.L_8464:
        /*0050*/ 	.word	0x00000000
        /*0054*/ 	.short	0x0004
        /*0056*/ 	.short	0x0018
        /*0058*/ 	.byte	0x00, 0xf0, 0x11, 0x00


	//----- nvinfo : EIATTR_KPARAM_INFO
	.align		4
.L_8465:
        /*005c*/ 	.byte	0x04, 0x17
        /*005e*/ 	.short	(.L_8467 - .L_8466)
.L_8466:
        /*0060*/ 	.word	0x00000000
        /*0064*/ 	.short	0x0003
        /*0066*/ 	.short	0x0014
        /*0068*/ 	.byte	0x00, 0xf0, 0x11, 0x00


	//----- nvinfo : EIATTR_KPARAM_INFO
	.align		4
.L_8467:
        /*006c*/ 	.byte	0x04, 0x17
        /*006e*/ 	.short	(.L_8469 - .L_8468)
.L_8468:
        /*0070*/ 	.word	0x00000000
        /*0074*/ 	.short	0x0002
        /*0076*/ 	.short	0x0010
        /*0078*/ 	.byte	0x00, 0xf0, 0x11, 0x00


	//----- nvinfo : EIATTR_KPARAM_INFO
	.align		4
.L_8469:
        /*007c*/ 	.byte	0x04, 0x17
        /*007e*/ 	.short	(.L_8471 - .L_8470)
.L_8470:
        /*0080*/ 	.word	0x00000000
        /*0084*/ 	.short	0x0001
        /*0086*/ 	.short	0x0008
        /*0088*/ 	.byte	0x00, 0xf0, 0x21, 0x00


	//----- nvinfo : EIATTR_KPARAM_INFO
	.align		4
.L_8471:
        /*008c*/ 	.byte	0x04, 0x17
        /*008e*/ 	.short	(.L_8473 - .L_8472)
.L_8472:
        /*0090*/ 	.word	0x00000000
        /*0094*/ 	.short	0x0000
        /*0096*/ 	.short	0x0000
        /*0098*/ 	.byte	0x00, 0xf0, 0x21, 0x00


	//----- nvinfo : EIATTR_MAXREG_COUNT
	.align		4
.L_8473:
        /*009c*/ 	.byte	0x03, 0x1b
        /*009e*/ 	.short	0x00ff


	//----- nvinfo : EIATTR_MERCURY_ISA_VERSION
	.align		4
        /*00a0*/ 	.byte	0x03, 0x5f
        /*00a2*/ 	.short	0x0000


	//----- nvinfo : EIATTR_COOP_GROUP_MASK_REGIDS
	.align		4
        /*00a4*/ 	.byte	0x04, 0x29
        /*00a6*/ 	.short	(.L_8475 - .L_8474)


	//   ....[0]....
.L_8474:
        /*00a8*/ 	.word	0xffffffff


	//   ....[1]....
        /*00ac*/ 	.word	0xffffffff


	//   ....[2]....
        /*00b0*/ 	.word	0xffffffff


	//   ....[3]....
        /*00b4*/ 	.word	0xffffffff


	//----- nvinfo : EIATTR_COOP_GROUP_INSTR_OFFSETS
	.align		4
.L_8475:
        /*00b8*/ 	.byte	0x04, 0x28
        /*00ba*/ 	.short	(.L_8477 - .L_8476)


	//   ....[0]....
.L_8476:
        /*00bc*/ 	.word	0x000001e0


	//   ....[1]....
        /*00c0*/ 	.word	0x000001f0


	//   ....[2]....
        /*00c4*/ 	.word	0x000002c0


	//   ....[3]....
        /*00c8*/ 	.word	0x000002e0


	//----- nvinfo : EIATTR_EXIT_INSTR_OFFSETS
	.align		4
.L_8477:
        /*00cc*/ 	.byte	0x04, 0x1c
        /*00ce*/ 	.short	(.L_8479 - .L_8478)


	//   ....[0]....
.L_8478:
        /*00d0*/ 	.word	0x000002f0


	//   ....[1]....
        /*00d4*/ 	.word	0x000003e0


	//   ....[2]....
        /*00d8*/ 	.word	0x000003f0


	//   ....[3]....
        /*00dc*/ 	.word	0x000004a0


	//----- nvinfo : EIATTR_CRS_STACK_SIZE
	.align		4
.L_8479:
        /*00e0*/ 	.byte	0x04, 0x1e
        /*00e2*/ 	.short	(.L_8481 - .L_8480)
.L_8480:
        /*00e4*/ 	.word	0x00000000
.L_8481:


//--------------------- .nv.info._ZN43_GLOBAL__N__9ae7fba5_10_SoftMax_cu_9f978f6320softmax_warp_forwardIN3c104HalfEffLi0ELb0ELb0EEEvPT0_PKT_iiiPKbib --------------------------
	.section	.nv.info._ZN43_GLOBAL__N__9ae7fba5_10_SoftMax_cu_9f978f6320softmax_warp_forwardIN3c104HalfEffLi0ELb0ELb0EEEvPT0_PKT_iiiPKbib,"",@"SHT_CUDA_INFO"
	.sectionflags	@""
	.align	4


	//----- nvinfo : EIATTR_CUDA_API_VERSION
	.align		4
        /*0000*/ 	.byte	0x04, 0x37
        /*0002*/ 	.short	(.L_8483 - .L_8482)
.L_8482:
        /*0004*/ 	.word	0x00000082


	//----- nvinfo : EIATTR_SW2861232_WAR
	.align		4
.L_8483:
        /*0008*/ 	.byte	0x01, 0x35
	.zero		2


	//----- nvinfo : EIATTR_PARAM_CBANK
	.align		4
        /*000c*/ 	.byte	0x04, 0x0a
        /*000e*/ 	.short	(.L_8485 - .L_8484)
	.align		4
.L_8484:
        /*0010*/ 	.word	index@(.nv.constant0._ZN43_GLOBAL__N__9ae7fba5_10_SoftMax_cu_9f978f6320softmax_warp_forwardIN3c104HalfEffLi0ELb0ELb0EEEvPT0_PKT_iiiPKbib)
        /*0014*/ 	.short	0x0160
        /*0016*/ 	.short	0x002d


	//----- nvinfo : EIATTR_CBANK_PARAM_SIZE
	.align		4
.L_8485:
        /*0018*/ 	.byte	0x03, 0x19
        /*001a*/ 	.short	0x002d


	//----- nvinfo : EIATTR_KPARAM_INFO
	.align		4
        /*001c*/ 	.byte	0x04, 0x17
        /*001e*/ 	.short	(.L_8487 - .L_8486)
.L_8486:
        /*0020*/ 	.word	0x00000000
        /*0024*/ 	.short	0x0007
        /*0026*/ 	.short	0x002c
        /*0028*/ 	.byte	0x00, 0xf0, 0x05, 0x00


	//----- nvinfo : EIATTR_KPARAM_INFO
	.align		4
.L_8487:
        /*002c*/ 	.byte	0x04, 0x17
        /*002e*/ 	.short	(.L_8489 - .L_8488)
.L_8488:
        /*0030*/ 	.word	0x00000000
        /*0034*/ 	.short	0x0006
        /*0036*/ 	.short	0x0028
        /*0038*/ 	.byte	0x00, 0xf0, 0x11, 0x00


	//----- nvinfo : EIATTR_KPARAM_INFO
	.align		4
.L_8489:
        /*003c*/ 	.byte	0x04, 0x17
        /*003e*/ 	.short	(.L_8491 - .L_8490)
.L_8490:
        /*0040*/ 	.word	0x00000000
        /*0044*/ 	.short	0x0005
        /*0046*/ 	.short	0x0020
        /*0048*/ 	.byte	0x00, 0xf0, 0x21, 0x00


	//----- nvinfo : EIATTR_KPARAM_INFO
	.align		4
.L_8491:
        /*004c*/ 	.byte	0x04, 0x17
        /*004e*/ 	.short	(.L_8493 - .L_8492)
.L_8492:
        /*0050*/ 	.word	0x00000000
        /*0054*/ 	.short	0x0004
        /*0056*/ 	.short	0x0018
        /*0058*/ 	.byte	0x00, 0xf0, 0x11, 0x00


	//----- nvinfo : EIATTR_KPARAM_INFO
	.align		4
.L_8493:
        /*005c*/ 	.byte	0x04, 0x17
        /*005e*/ 	.short	(.L_8495 - .L_8494)
.L_8494:
        /*0060*/ 	.word	0x00000000
        /*0064*/ 	.short	0x0003
        /*0066*/ 	.short	0x0014
        /*0068*/ 	.byte	0x00, 0xf0, 0x11, 0x00


	//----- nvinfo : EIATTR_KPARAM_INFO
	.align		4
.L_8495:
        /*006c*/ 	.byte	0x04, 0x17
        /*006e*/ 	.short	(.L_8497 - .L_8496)
.L_8496:
        /*0070*/ 	.word	0x00000000
        /*0074*/ 	.short	0x0002
        /*0076*/ 	.short	0x0010
        /*0078*/ 	.byte	0x00, 0xf0, 0x11, 0x00


	//----- nvinfo : EIATTR_KPARAM_INFO
	.align		4
.L_8497:
        /*007c*/ 	.byte	0x04, 0x17
        /*007e*/ 	.short	(.L_8499 - .L_8498)
.L_8498:
        /*0080*/ 	.word	0x00000000
        /*0084*/ 	.short	0x0001
        /*0086*/ 	.short	0x0008
        /*0088*/ 	.byte	0x00, 0xf0, 0x21, 0x00


	//----- nvinfo : EIATTR_KPARAM_INFO
	.align		4
.L_8499:
        /*008c*/ 	.byte	0x04, 0x17
        /*008e*/ 	.short	(.L_8501 - .L_8500)
.L_8500:
        /*0090*/ 	.word	0x00000000
        /*0094*/ 	.short	0x0000
        /*0096*/ 	.short	0x0000
        /*0098*/ 	.byte	0x00, 0xf0, 0x21, 0x00


	//----- nvinfo : EIATTR_MAXREG_COUNT
	.align		4
.L_8501:
        /*009c*/ 	.byte	0x03, 0x1b
        /*009e*/ 	.short	0x00ff


	//----- nvinfo : EIATTR_MERCURY_ISA_VERSION
	.align		4
        /*00a0*/ 	.byte	0x03, 0x5f
        /*00a2*/ 	.short	0x0000


	//----- nvinfo : EIATTR_EXIT_INSTR_OFFSETS
	.align		4
        /*00a4*/ 	.byte	0x04, 0x1c
        /*00a6*/ 	.short	(.L_8503 - .L_8502)


	//   ....[0]....
.L_8502:
        /*00a8*/ 	.word	0x000001e0


	//   ....[1]....
        /*00ac*/ 	.word	0x00000340


	//   ....[2]....
        /*00b0*/ 	.word	0x00000350


	//   ....[3]....
        /*00b4*/ 	.word	0x00000400


	//----- nvinfo : EIATTR_CRS_STACK_SIZE
	.align		4
.L_8503:
        /*00b8*/ 	.byte	0x04, 0x1e
        /*00ba*/ 	.short	(.L_8505 - .L_8504)
.L_8504:
        /*00bc*/ 	.word	0x00000000
.L_8505:


//--------------------- .nv.info._ZN43_GLOBAL__N__9ae7fba5_10_SoftMax_cu_9f978f6320softmax_warp_forwardIN3c104HalfES2_fLi11ELb0ELb0EEEvPT0_PKT_iiiPKbib --------------------------
	.section	.nv.info._ZN43_GLOBAL__N__9ae7fba5_10_SoftMax_cu_9f978f6320softmax_warp_forwardIN3c104HalfES2_fLi11ELb0ELb0EEEvPT0_PKT_iiiPKbib,"",@"SHT_CUDA_INFO"
	.sectionflags	@""
	.align	4


	//----- nvinfo : EIATTR_CUDA_API_VERSION
	.align		4
        /*0000*/ 	.byte	0x04, 0x37
        /*0002*/ 	.short	(.L_8507 - .L_8506)
.L_8506:
        /*0004*/ 	.word	0x00000082


	//----- nvinfo : EIATTR_SW2861232_WAR
	.align		4
.L_8507:
        /*0008*/ 	.byte	0x01, 0x35
	.zero		2


	//----- nvinfo : EIATTR_PARAM_CBANK
	.align		4
        /*000c*/ 	.byte	0x04, 0x0a
        /*000e*/ 	.short	(.L_8509 - .L_8508)
	.align		4
.L_8508:
        /*0010*/ 	.word	index@(.nv.constant0._ZN43_GLOBAL__N__9ae7fba5_10_SoftMax_cu_9f978f6320softmax_warp_forwardIN3c104HalfES2_fLi11ELb0ELb0EEEvPT0_PKT_iiiPKbib)
        /*0014*/ 	.short	0x0160
        /*0016*/ 	.short	0x002d


	//----- nvinfo : EIATTR_CBANK_PARAM_SIZE
	.align		4
.L_8509:
        /*0018*/ 	.byte	0x03, 0x19
        /*001a*/ 	.short	0x002d


	//----- nvinfo : EIATTR_KPARAM_INFO
	.align		4
        /*001c*/ 	.byte	0x04, 0x17
        /*001e*/ 	.short	(.L_8511 - .L_8510)
.L_8510:
        /*0020*/ 	.word	0x00000000
        /*0024*/ 	.short	0x0007
        /*0026*/ 	.short	0x002c
        /*0028*/ 	.byte	0x00, 0xf0, 0x05, 0x00


	//----- nvinfo : EIATTR_KPARAM_INFO
	.align		4
.L_8511:
        /*002c*/ 	.byte	0x04, 0x17
        /*002e*/ 	.short	(.L_8513 - .L_8512)
.L_8512:
        /*0030*/ 	.word	0x00000000
        /*0034*/ 	.short	0x0006
        /*0036*/ 	.short	0x0028
        /*0038*/ 	.byte	0x00, 0xf0, 0x11, 0x00


	//----- nvinfo : EIATTR_KPARAM_INFO
	.align		4
.L_8513:
        /*003c*/ 	.byte	0x04, 0x17
        /*003e*/ 	.short	(.L_8515 - .L_8514)
.L_8514:
        /*0040*/ 	.word	0x00000000
        /*0044*/ 	.short	0x0005
        /*0046*/ 	.short	0x0020
        /*0048*/ 	.byte	0x00, 0xf0, 0x21, 0x00


	//----- nvinfo : EIATTR_KPARAM_INFO
	.align		4
.L_8515:
        /*004c*/ 	.byte	0x04, 0x17
        /*004e*/ 	.short	(.L_8517 - .L_8516)
.L_8516:
        /*0050*/ 	.word	0x00000000
        /*0054*/ 	.short	0x0004
        /*0056*/ 	.short	0x0018
        /*0058*/ 	.byte	0x00, 0xf0, 0x11, 0x00


	//----- nvinfo : EIATTR_KPARAM_INFO
	.align		4
.L_8517:
        /*005c*/ 	.byte	0x04, 0x17
        /*005e*/ 	.short	(.L_8519 - .L_8518)
.L_8518:
        /*0060*/ 	.word	0x00000000
        /*0064*/ 	.short	0x0003
        /*0066*/ 	.short	0x0014
        /*0068*/ 	.byte	0x00, 0xf0, 0x11, 0x00


	//----- nvinfo : EIATTR_KPARAM_INFO
	.align		4
.L_8519:
        /*006c*/ 	.byte	0x04, 0x17
        /*006e*/ 	.short	(.L_8521 - .L_8520)
.L_8520:
        /*0070*/ 	.word	0x00000000
        /*0074*/ 	.short	0x0002
        /*0076*/ 	.short	0x0010
        /*0078*/ 	.byte	0x00, 0xf0, 0x11, 0x00


	//----- nvinfo : EIATTR_KPARAM_INFO
	.align		4
.L_8521:
        /*007c*/ 	.byte	0x04, 0x17
        /*007e*/ 	.short	(.L_8523 - .L_8522)
.L_8522:
        /*0080*/ 	.word	0x00000000
        /*0084*/ 	.short	0x0001
        /*0086*/ 	.short	0x0008
        /*0088*/ 	.byte	0x00, 0xf0, 0x21, 0x00


	//----- nvinfo : EIATTR_KPARAM_INFO
	.align		4
.L_8523:
        /*008c*/ 	.byte	0x04, 0x17
        /*008e*/ 	.short	(.L_8525 - .L_8524)
.L_8524:
        /*0090*/ 	.word	0x00000000
        /*0094*/ 	.short	0x0000
        /*0096*/ 	.short	0x0000
        /*0098*/ 	.byte	0x00, 0xf0, 0x21, 0x00


	//----- nvinfo : EIATTR_MAXREG_COUNT
	.align		4
.L_8525:
        /*009c*/ 	.byte	0x03, 0x1b
        /*009e*/ 	.short	0x00ff


	//----- nvinfo : EIATTR_MERCURY_ISA_VERSION
	.align		4
        /*00a0*/ 	.byte	0x03, 0x5f
        /*00a2*/ 	.short	0x0000


	//----- nvinfo : EIATTR_COOP_GROUP_MASK_REGIDS
	.align		4
        /*00a4*/ 	.byte	0x04, 0x29
        /*00a6*/ 	.short	(.L_8527 - .L_8526)


	//   ....[0]....
.L_8526:
        /*00a8*/ 	.word	0xffffffff


	//   ....[1]....
        /*00ac*/ 	.word	0xffffffff


	//   ....[2]....
        /*00b0*/ 	.word	0xffffffff


	//   ....[3]....
        /*00b4*/ 	.word	0xffffffff


	//   ....[4]....
        /*00b8*/ 	.word	0xffffffff


	//   ....[5]....
        /*00bc*/ 	.word	0xffffffff


	//   ....[6]....
        /*00c0*/ 	.word	0xffffffff


	//   ....[7]....
        /*00c4*/ 	.word	0xffffffff


	//   ....[8]....
        /*00c8*/ 	.word	0xffffffff


	//   ....[9]....
        /*00cc*/ 	.word	0xffffffff


	//----- nvinfo : EIATTR_COOP_GROUP_INSTR_OFFSETS
	.align		4
.L_8527:
        /*00d0*/ 	.byte	0x04, 0x28
        /*00d2*/ 	.short	(.L_8529 - .L_8528)


	//   ....[0]....
.L_8528:
        /*00d4*/ 	.word	0x00001c90


	//   ....[1]....
        /*00d8*/ 	.word	0x00001cc0


	//   ....[2]....
        /*00dc*/ 	.word	0x00001cf0


	//   ....[3]....
        /*00e0*/ 	.word	0x00001d20


	//   ....[4]....
        /*00e4*/ 	.word	0x00001d50


	//   ....[5]....
        /*00e8*/ 	.word	0x00002d80


	//   ....[6]....
        /*00ec*/ 	.word	0x00002da0


	//   ....[7]....
        /*00f0*/ 	.word	0x00002dc0


	//   ....[8]....
        /*00f4*/ 	.word	0x00002df0


	//   ....[9]....
        /*00f8*/ 	.word	0x00002e10


	//----- nvinfo : EIATTR_EXIT_INSTR_OFFSETS
	.align		4
.L_8529:
        /*00fc*/ 	.byte	0x04, 0x1c
        /*00fe*/ 	.short	(.L_8531 - .L_8530)


	//   ....[0]....
.L_8530:
        /*0100*/ 	.word	0x00002e20


	//   ....[1]....
        /*0104*/ 	.word	0x00002e50


	//   ....[2]....
        /*0108*/ 	.word	0x00002ef0


	//   ....[3]....
        /*010c*/ 	.word	0x00002f70


	//   ....[4]....
        /*0110*/ 	.word	0x00002ff0


	//   ....[5]....
        /*0114*/ 	.word	0x00003070


	//   ....[6]....
        /*0118*/ 	.word	0x000030f0


	//   ....[7]....
        /*011c*/ 	.word	0x00003170


	//   ....[8]....
        /*0120*/ 	.word	0x000031f0


	//   ....[9]....
        /*0124*/ 	.word	0x00003270


	//   ....[10]....
        /*0128*/ 	.word	0x000032f0


	//   ....[11]....
        /*012c*/ 	.word	0x00003370


	//   ....[12]....
        /*0130*/ 	.word	0x000033f0


	//   ....[13]....
        /*0134*/ 	.word	0x00003470


	//   ....[14]....
        /*0138*/ 	.word	0x000034f0


	//   ....[15]....
        /*013c*/ 	.word	0x00003570


	//   ....[16]....
        /*0140*/ 	.word	0x000035f0


	//   ....[17]....
        /*0144*/ 	.word	0x00003670


	//   ....[18]....
        /*0148*/ 	.word	0x000036f0


	//   ....[19]....
        /*014c*/ 	.word	0x00003770


	//   ....[20]....
        /*0150*/ 	.word	0x000037f0


	//   ....[21]....
        /*0154*/ 	.word	0x00003870


	//   ....[22]....
        /*0158*/ 	.word	0x000038f0


	//   ....[23]....
        /*015c*/ 	.word	0x00003970


	//   ....[24]....
        /*0160*/ 	.word	0x000039f0


	//   ....[25]....
        /*0164*/ 	.word	0x00003a70


	//   ....[26]....
        /*0168*/ 	.word	0x00003af0


	//   ....[27]....
        /*016c*/ 	.word	0x00003b70


	//   ....[28]....
        /*0170*/ 	.word	0x00003bf0


	//   ....[29]....
        /*0174*/ 	.word	0x00003c70


	//   ....[30]....
        /*0178*/ 	.word	0x00003cf0


	//   ....[31]....
        /*017c*/ 	.word	0x00003d70


	//   ....[32]....
        /*0180*/ 	.word	0x00003df0


	//   ....[33]....
        /*0184*/ 	.word	0x00003e70


	//   ....[34]....
        /*0188*/ 	.word	0x00003ef0


	//   ....[35]....
        /*018c*/ 	.word	0x00003f70


	//   ....[36]....
        /*0190*/ 	.word	0x00003ff0


	//   ....[37]....
        /*0194*/ 	.word	0x00004070


	//   ....[38]....
        /*0198*/ 	.word	0x000040f0


	//   ....[39]....
        /*019c*/ 	.word	0x00004170


	//   ....[40]....
        /*01a0*/ 	.word	0x000041f0


	//   ....[41]....
        /*01a4*/ 	.word	0x00004270


	//   ....[42]....
        /*01a8*/ 	.word	0x000042f0


	//   ....[43]....
        /*01ac*/ 	.word	0x00004370


	//   ....[44]....
        /*01b0*/ 	.word	0x000043f0


	//   ....[45]....
        /*01b4*/ 	.word	0x00004470


	//   ....[46]....
        /*01b8*/ 	.word	0x000044f0


	//   ....[47]....
        /*01bc*/ 	.word	0x00004570


	//   ....[48]....
        /*01c0*/ 	.word	0x000045f0


	//   ....[49]....
        /*01c4*/ 	.word	0x00004670


	//   ....[50]....
        /*01c8*/ 	.word	0x000046f0


	//   ....[51]....
        /*01cc*/ 	.word	0x00004770


	//   ....[52]....
        /*01d0*/ 	.word	0x000047f0


	//   ....[53]....
        /*01d4*/ 	.word	0x00004870


	//   ....[54]....
        /*01d8*/ 	.word	0x000048f0


	//   ....[55]....
        /*01dc*/ 	.word	0x00004970


	//   ....[56]....
        /*01e0*/ 	.word	0x000049f0


	//   ....[57]....
        /*01e4*/ 	.word	0x00004a70


	//   ....[58]....
        /*01e8*/ 	.word	0x00004af0


	//   ....[59]....
        /*01ec*/ 	.word	0x00004b70


	//   ....[60]....
        /*01f0*/ 	.word	0x00004bf0


	//   ....[61]....
        /*01f4*/ 	.word	0x00004c70


	//   ....[62]....
        /*01f8*/ 	.word	0x00004cf0


	//   ....[63]....
        /*01fc*/ 	.word	0x00004d70


	//   ....[64]....
        /*0200*/ 	.word	0x00004df0


	//   ....[65]....
        /*0204*/ 	.word	0x00004e60
.L_8531:


//--------------------- .nv.info._ZN43_GLOBAL__N__9ae7fba5_10_SoftMax_cu_9f978f6320softmax_warp_forwardIN3c104HalfES2_fLi10ELb0ELb0EEEvPT0_PKT_iiiPKbib --------------------------
	.section	.nv.info._ZN43_GLOBAL__N__9ae7fba5_10_SoftMax_cu_9f978f6320softmax_warp_forwardIN3c104HalfES2_fLi10ELb0ELb0EEEvPT0_PKT_iiiPKbib,"",@"SHT_CUDA_INFO"
	.sectionflags	@""
	.align	4


	//----- nvinfo : EIATTR_CUDA_API_VERSION
	.align		4
        /*0000*/ 	.byte	0x04, 0x37
        /*0002*/ 	.short	(.L_8533 - .L_8532)
.L_8532:
        /*0004*/ 	.word	0x00000082


	//----- nvinfo : EIATTR_SW2861232_WAR
	.align		4
.L_8533:
        /*0008*/ 	.byte	0x01, 0x35
	.zero		2


	//----- nvinfo : EIATTR_PARAM_CBANK
	.align		4
        /*000c*/ 	.byte	0x04, 0x0a
        /*000e*/ 	.short	(.L_8535 - .L_8534)
	.align		4
.L_8534:
        /*0010*/ 	.word	index@(.nv.constant0._ZN43_GLOBAL__N__9ae7fba5_10_SoftMax_cu_9f978f6320softmax_warp_forwardIN3c104HalfES2_fLi10ELb0ELb0EEEvPT0_PKT_iiiPKbib)
        /*0014*/ 	.short	0x0160
        /*0016*/ 	.short	0x002d


	//----- nvinfo : EIATTR_CBANK_PARAM_SIZE
	.align		4
.L_8535:
        /*0018*/ 	.byte	0x03, 0x19
        /*001a*/ 	.short	0x002d


	//----- nvinfo : EIATTR_KPARAM_INFO
	.align		4
        /*001c*/ 	.byte	0x04, 0x17
        /*001e*/ 	.short	(.L_8537 - .L_8536)
.L_8536:
        /*0020*/ 	.word	0x00000000
        /*0024*/ 	.short	0x0007
        /*0026*/ 	.short	0x002c
        /*0028*/ 	.byte	0x00, 0xf0, 0x05, 0x00


	//----- nvinfo : EIATTR_KPARAM_INFO
	.align		4
.L_8537:
        /*002c*/ 	.byte	0x04, 0x17
        /*002e*/ 	.short	(.L_8539 - .L_8538)
.L_8538:
        /*0030*/ 	.word	0x00000000
        /*0034*/ 	.short	0x0006
        /*0036*/ 	.short	0x0028
        /*0038*/ 	.byte	0x00, 0xf0, 0x11, 0x00


	//----- nvinfo : EIATTR_KPARAM_INFO
	.align		4
.L_8539:
        /*003c*/ 	.byte	0x04, 0x17
        /*003e*/ 	.short	(.L_8541 - .L_8540)
.L_8540:
        /*0040*/ 	.word	0x00000000
        /*0044*/ 	.short	0x0005
        /*0046*/ 	.short	0x0020
        /*0048*/ 	.byte	0x00, 0xf0, 0x21, 0x00


	//----- nvinfo : EIATTR_KPARAM_INFO
	.align		4
.L_8541:
        /*004c*/ 	.byte	0x04, 0x17
        /*004e*/ 	.short	(.L_8543 - .L_8542)
.L_8542:
        /*0050*/ 	.word	0x00000000
        /*0054*/ 	.short	0x0004
        /*0056*/ 	.short	0x0018
        /*0058*/ 	.byte	0x00, 0xf0, 0x11, 0x00


	//----- nvinfo : EIATTR_KPARAM_INFO
	.align		4
.L_8543:
        /*005c*/ 	.byte	0x04, 0x17
        /*005e*/ 	.short	(.L_8545 - .L_8544)
.L_8544:
        /*0060*/ 	.word	0x00000000
        /*0064*/ 	.short	0x0003
        /*0066*/ 	.short	0x0014
        /*0068*/ 	.byte	0x00, 0xf0, 0x11, 0x00


	//----- nvinfo : EIATTR_KPARAM_INFO
	.align		4
.L_8545:
        /*006c*/ 	.byte	0x04, 0x17
        /*006e*/ 	.short	(.L_8547 - .L_8546)
.L_8546:
        /*0070*/ 	.word	0x00000000
        /*0074*/ 	.short	0x0002
        /*0076*/ 	.short	0x0010
        /*0078*/ 	.byte	0x00, 0xf0, 0x11, 0x00


	//----- nvinfo : EIATTR_KPARAM_INFO
	.align		4
.L_8547:
        /*007c*/ 	.byte	0x04, 0x17
        /*007e*/ 	.short	(.L_8549 - .L_8548)
.L_8548:
        /*0080*/ 	.word	0x00000000
        /*0084*/ 	.short	0x0001
        /*0086*/ 	.short	0x0008
        /*0088*/ 	.byte	0x00, 0xf0, 0x21, 0x00


	//----- nvinfo : EIATTR_KPARAM_INFO
	.align		4
.L_8549:
        /*008c*/ 	.byte	0x04, 0x17
        /*008e*/ 	.short	(.L_8551 - .L_8550)
.L_8550:
        /*0090*/ 	.word	0x00000000
        /*0094*/ 	.short	0x0000
        /*0096*/ 	.short	0x0000
        /*0098*/ 	.byte	0x00, 0xf0, 0x21, 0x00


	//----- nvinfo : EIATTR_MAXREG_COUNT
	.align		4
.L_8551:
        /*009c*/ 	.byte	0x03, 0x1b
        /*009e*/ 	.short	0x00ff


	//----- nvinfo : EIATTR_MERCURY_ISA_VERSION
	.align		4
        /*00a0*/ 	.byte	0x03, 0x5f
        /*00a2*/ 	.short	0x0000


	//----- nvinfo : EIATTR_COOP_GROUP_MASK_REGIDS
	.align		4
        /*00a4*/ 	.byte	0x04, 0x29
        /*00a6*/ 	.short	(.L_8553 - .L_8552)


	//   ....[0]....
.L_8552:
        /*00a8*/ 	.word	0xffffffff


	//   ....[1]....
        /*00ac*/ 	.word	0xffffffff


	//   ....[2]....
        /*00b0*/ 	.word	0xffffffff


	//   ....[3]....
        /*00b4*/ 	.word	0xffffffff


	//   ....[4]....
        /*00b8*/ 	.word	0xffffffff


	//   ....[5]....
        /*00bc*/ 	.word	0xffffffff


	//   ....[6]....
        /*00c0*/ 	.word	0xffffffff


	//   ....[7]....
        /*00c4*/ 	.word	0xffffffff


	//   ....[8]....
        /*00c8*/ 	.word	0xffffffff


	//   ....[9]....
        /*00cc*/ 	.word	0xffffffff


	//----- nvinfo : EIATTR_COOP_GROUP_INSTR_OFFSETS
	.align		4
.L_8553:
        /*00d0*/ 	.byte	0x04, 0x28
        /*00d2*/ 	.short	(.L_8555 - .L_8554)


	//   ....[0]....
.L_8554:
        /*00d4*/ 	.word	0x00000ea0


	//   ....[1]....
        /*00d8*/ 	.word	0x00000ed0


	//   ....[2]....
        /*00dc*/ 	.word	0x00000f00


	//   ....[3]....
        /*00e0*/ 	.word	0x00000f30


	//   ....[4]....
        /*00e4*/ 	.word	0x00000f60


	//   ....[5]....
        /*00e8*/ 	.word	0x00001790


	//   ....[6]....
        /*00ec*/ 	.word	0x000017b0


	//   ....[7]....
        /*00f0*/ 	.word	0x000017d0


	//   ....[8]....
        /*00f4*/ 	.word	0x000017f0


	//   ....[9]....
        /*00f8*/ 	.word	0x00001810


	//----- nvinfo : EIATTR_EXIT_INSTR_OFFSETS
	.align		4
.L_8555:
        /*00fc*/ 	.byte	0x04, 0x1c
        /*00fe*/ 	.short	(.L_8557 - .L_8556)


	//   ....[0]....
.L_8556:
        /*0100*/ 	.word	0x00001830


	//   ....[1]....
        /*0104*/ 	.word	0x00001850


	//   ....[2]....
        /*0108*/ 	.word	0x00001910


	//   ....[3]....
        /*010c*/ 	.word	0x00001990


	//   ....[4]....
        /*0110*/ 	.word	0x00001a10


	//   ....[5]....
        /*0114*/ 	.word	0x00001a90


	//   ....[6]....
        /*0118*/ 	.word	0x00001b10


	//   ....[7]....
        /*011c*/ 	.word	0x00001b90


	//   ....[8]....
        /*0120*/ 	.word	0x00001c10


	//   ....[9]....
        /*0124*/ 	.word	0x00001c90


	//   ....[10]....
        /*0128*/ 	.word	0x00001d10


	//   ....[11]....
        /*012c*/ 	.word	0x00001d90


	//   ....[12]....
        /*0130*/ 	.word	0x00001e10


	//   ....[13]....
        /*0134*/ 	.word	0x00001e90


	//   ....[14]....
        /*0138*/ 	.word	0x00001f10


	//   ....[15]....
        /*013c*/ 	.word	0x00001f90


	//   ....[16]....
        /*0140*/ 	.word	0x00002010


	//   ....[17]....
        /*0144*/ 	.word	0x00002090


	//   ....[18]....
        /*0148*/ 	.word	0x00002110


	//   ....[19]....
        /*014c*/ 	.word	0x00002190


	//   ....[20]....
        /*0150*/ 	.word	0x00002210


	//   ....[21]....
        /*0154*/ 	.word	0x00002290


	//   ....[22]....
        /*0158*/ 	.word	0x00002310


	//   ....[23]....
        /*015c*/ 	.word	0x00002390


	//   ....[24]....
        /*0160*/ 	.word	0x00002410


	//   ....[25]....
        /*0164*/ 	.word	0x00002490


	//   ....[26]....
        /*0168*/ 	.word	0x00002510


	//   ....[27]....
        /*016c*/ 	.word	0x00002590


	//   ....[28]....
        /*0170*/ 	.word	0x00002610


	//   ....[29]....
        /*0174*/ 	.word	0x00002690


	//   ....[30]....
        /*0178*/ 	.word	0x00002710


	//   ....[31]....
        /*017c*/ 	.word	0x00002790


	//   ....[32]....
        /*0180*/ 	.word	0x00002810


	//   ....[33]....
        /*0184*/ 	.word	0x00002880
.L_8557:


//--------------------- .nv.info._ZN43_GLOBAL__N__9ae7fba5_10_SoftMax_cu_9f978f6320softmax_warp_forwardIN3c104HalfES2_fLi9ELb0ELb0EEEvPT0_PKT_iiiPKbib --------------------------
	.section	.nv.info._ZN43_GLOBAL__N__9ae7fba5_10_SoftMax_cu_9f978f6320softmax_warp_forwardIN3c104HalfES2_fLi9ELb0ELb0EEEvPT0_PKT_iiiPKbib,"",@"SHT_CUDA_INFO"
	.sectionflags	@""
	.align	4


	//----- nvinfo : EIATTR_CUDA_API_VERSION
	.align		4
        /*0000*/ 	.byte	0x04, 0x37
        /*0002*/ 	.short	(.L_8559 - .L_8558)
.L_8558:
        /*0004*/ 	.word	0x00000082


	//----- nvinfo : EIATTR_SW2861232_WAR
	.align		4
.L_8559:
        /*0008*/ 	.byte	0x01, 0x35
	.zero		2


	//----- nvinfo : EIATTR_PARAM_CBANK
	.align		4
        /*000c*/ 	.byte	0x04, 0x0a
        /*000e*/ 	.short	(.L_8561 - .L_8560)
	.align		4
.L_8560:
        /*0010*/ 	.word	index@(.nv.constant0._ZN43_GLOBAL__N__9ae7fba5_10_SoftMax_cu_9f978f6320softmax_warp_forwardIN3c104HalfES2_fLi9ELb0ELb0EEEvPT0_PKT_iiiPKbib)
        /*0014*/ 	.short	0x0160
        /*0016*/ 	.short	0x002d


	//----- nvinfo : EIATTR_CBANK_PARAM_SIZE
	.align		4
.L_8561:
        /*0018*/ 	.byte	0x03, 0x19
        /*001a*/ 	.short	0x002d


	//----- nvinfo : EIATTR_KPARAM_INFO
	.align		4
        /*001c*/ 	.byte	0x04, 0x17
        /*001e*/ 	.short	(.L_8563 - .L_8562)
.L_8562:
        /*0020*/ 	.word	0x00000000
        /*0024*/ 	.short	0x0007
        /*0026*/ 	.short	0x002c
        /*0028*/ 	.byte	0x00, 0xf0, 0x05, 0x00


	//----- nvinfo : EIATTR_KPARAM_INFO
	.align		4
.L_8563:
        /*002c*/ 	.byte	0x04, 0x17
        /*002e*/ 	.short	(.L_8565 - .L_8564)
.L_8564:
        /*0030*/ 	.word	0x00000000
        /*0034*/ 	.short	0x0006
        /*0036*/ 	.short	0x0028
        /*0038*/ 	.byte	0x00, 0xf0, 0x11, 0x00


	//----- nvinfo : EIATTR_KPARAM_INFO
	.align		4
.L_8565:
        /*003c*/ 	.byte	0x04, 0x17
        /*003e*/ 	.short	(.L_8567 - .L_8566)
.L_8566:
        /*0040*/ 	.word	0x00000000
        /*0044*/ 	.short	0x0005
        /*0046*/ 	.short	0x0020
        /*0048*/ 	.byte	0x00, 0xf0, 0x21, 0x00


	//----- nvinfo : EIATTR_KPARAM_INFO
	.align		4
.L_8567:
        /*004c*/ 	.byte	0x04, 0x17
        /*004e*/ 	.short	(.L_8569 - .L_8568)
.L_8568:
        /*0050*/ 	.word	0x00000000
        /*0054*/ 	.short	0x0004
        /*0056*/ 	.short	0x0018
        /*0058*/ 	.byte	0x00, 0xf0, 0x11, 0x00


	//----- nvinfo : EIATTR_KPARAM_INFO
	.align		4
.L_8569:
        /*005c*/ 	.byte	0x04, 0x17
        /*005e*/ 	.short	(.L_8571 - .L_8570)
.L_8570:
        /*0060*/ 	.word	0x00000000
        /*0064*/ 	.short	0x0003
        /*0066*/ 	.short	0x0014
        /*0068*/ 	.byte	0x00, 0xf0, 0x11, 0x00


	//----- nvinfo : EIATTR_KPARAM_INFO
	.align		4
.L_8571:
        /*006c*/ 	.byte	0x04, 0x17
        /*006e*/ 	.short	(.L_8573 - .L_8572)
.L_8572:
        /*0070*/ 	.word	0x00000000
        /*0074*/ 	.short	0x0002
        /*0076*/ 	.short	0x0010
        /*0078*/ 	.byte	0x00, 0xf0, 0x11, 0x00


	//----- nvinfo : EIATTR_KPARAM_INFO
	.align		4
.L_8573:
        /*007c*/ 	.byte	0x04, 0x17
        /*007e*/ 	.short	(.L_8575 - .L_8574)
.L_8574:
        /*0080*/ 	.word	0x00000000
        /*0084*/ 	.short	0x0001
        /*0086*/ 	.short	0x0008
        /*0088*/ 	.byte	0x00, 0xf0, 0x21, 0x00


	//----- nvinfo : EIATTR_KPARAM_INFO
	.align		4
.L_8575:
        /*008c*/ 	.byte	0x04, 0x17
        /*008e*/ 	.short	(.L_8577 - .L_8576)
.L_8576:
        /*0090*/ 	.word	0x00000000
        /*0094*/ 	.short	0x0000
        /*0096*/ 	.short	0x0000
        /*0098*/ 	.byte	0x00, 0xf0, 0x21, 0x00


	//----- nvinfo : EIATTR_MAXREG_COUNT
	.align		4
.L_8577:
        /*009c*/ 	.byte	0x03, 0x1b
        /*009e*/ 	.short	0x00ff


	//----- nvinfo : EIATTR_MERCURY_ISA_VERSION
	.align		4
        /*00a0*/ 	.byte	0x03, 0x5f
        /*00a2*/ 	.short	0x0000


	//----- nvinfo : EIATTR_COOP_GROUP_MASK_REGIDS
	.align		4
        /*00a4*/ 	.byte	0x04, 0x29
        /*00a6*/ 	.short	(.L_8579 - .L_8578)


	//   ....[0]....
.L_8578:
        /*00a8*/ 	.word	0xffffffff


	//   ....[1]....
        /*00ac*/ 	.word	0xffffffff


	//   ....[2]....
        /*00b0*/ 	.word	0xffffffff


	//   ....[3]....
        /*00b4*/ 	.word	0xffffffff


	//   ....[4]....
        /*00b8*/ 	.word	0xffffffff


	//   ....[5]....
        /*00bc*/ 	.word	0xffffffff


	//   ....[6]....
        /*00c0*/ 	.word	0xffffffff


	//   ....[7]....
        /*00c4*/ 	.word	0xffffffff


	//   ....[8]....
        /*00c8*/ 	.word	0xffffffff


	//   ....[9]....
        /*00cc*/ 	.word	0xffffffff


	//----- nvinfo : EIATTR_COOP_GROUP_INSTR_OFFSETS
	.align		4
.L_8579:
        /*00d0*/ 	.byte	0x04, 0x28
        /*00d2*/ 	.short	(.L_8581 - .L_8580)


	//   ....[0]....
.L_8580:
        /*00d4*/ 	.word	0x000007a0


	//   ....[1]....
        /*00d8*/ 	.word	0x000007d0


	//   ....[2]....
        /*00dc*/ 	.word	0x00000800


	//   ....[3]....
        /*00e0*/ 	.word	0x00000830


	//   ....[4]....
        /*00e4*/ 	.word	0x00000860


	//   ....[5]....
        /*00e8*/ 	.word	0x00000c90


	//   ....[6]....
        /*00ec*/ 	.word	0x00000cb0


	//   ....[7]....
        /*00f0*/ 	.word	0x00000cd0


	//   ....[8]....
        /*00f4*/ 	.word	0x00000cf0


	//   ....[9]....
        /*00f8*/ 	.word	0x00000d10


	//----- nvinfo : EIATTR_EXIT_INSTR_OFFSETS
	.align		4
.L_8581:
        /*00fc*/ 	.byte	0x04, 0x1c
        /*00fe*/ 	.short	(.L_8583 - .L_8582)


	//   ....[0]....
.L_8582:
        /*0100*/ 	.word	0x00000d30


	//   ....[1]....
        /*0104*/ 	.word	0x00000d50


	//   ....[2]....
        /*0108*/ 	.word	0x00000e10


	//   ....[3]....
        /*010c*/ 	.word	0x00000e90


	//   ....[4]....
        /*0110*/ 	.word	0x00000f10


	//   ....[5]....
        /*0114*/ 	.word	0x00000f90


	//   ....[6]....
        /*0118*/ 	.word	0x00001010


	//   ....[7]....
        /*011c*/ 	.word	0x00001090


	//   ....[8]....
        /*0120*/ 	.word	0x00001110


	//   ....[9]....
        /*0124*/ 	.word	0x00001190


	//   ....[10]....
        /*0128*/ 	.word	0x00001210


	//   ....[11]....
        /*012c*/ 	.word	0x00001290


	//   ....[12]....
        /*0130*/ 	.word	0x00001310


	//   ....[13]....
        /*0134*/ 	.word	0x00001390


	//   ....[14]....
        /*0138*/ 	.word	0x00001410


	//   ....[15]....
        /*013c*/ 	.word	0x00001490


	//   ....[16]....
        /*0140*/ 	.word	0x00001510


	//   ....[17]....
        /*0144*/ 	.word	0x00001580
.L_8583:


//--------------------- .nv.info._ZN43_GLOBAL__N__9ae7fba5_10_SoftMax_cu_9f978f6320softmax_warp_forwardIN3c104HalfES2_fLi8ELb0ELb0EEEvPT0_PKT_iiiPKbib --------------------------
	.section	.nv.info._ZN43_GLOBAL__N__9ae7fba5_10_SoftMax_cu_9f978f6320softmax_warp_forwardIN3c104HalfES2_fLi8ELb0ELb0EEEvPT0_PKT_iiiPKbib,"",@"SHT_CUDA_INFO"
	.sectionflags	@""
	.align	4


	//----- nvinfo : EIATTR_CUDA_API_VERSION
	.align		4
        /*0000*/ 	.byte	0x04, 0x37
        /*0002*/ 	.short	(.L_8585 - .L_8584)
.L_8584:
        /*0004*/ 	.word	0x00000082


	//----- nvinfo : EIATTR_SW2861232_WAR
	.align		4
.L_8585:
        /*0008*/ 	.byte	0x01, 0x35
	.zero		2


	//----- nvinfo : EIATTR_PARAM_CBANK
	.align		4
        /*000c*/ 	.byte	0x04, 0x0a
        /*000e*/ 	.short	(.L_8587 - .L_8586)
	.align		4
.L_8586:
        /*0010*/ 	.word	index@(.nv.constant0._ZN43_GLOBAL__N__9ae7fba5_10_SoftMax_cu_9f978f6320softmax_warp_forwardIN3c104HalfES2_fLi8ELb0ELb0EEEvPT0_PKT_iiiPKbib)
        /*0014*/ 	.short	0x0160
        /*0016*/ 	.short	0x002d


	//----- nvinfo : EIATTR_CBANK_PARAM_SIZE
	.align		4
.L_8587:
        /*0018*/ 	.byte	0x03, 0x19
        /*001a*/ 	.short	0x002d


	//----- nvinfo : EIATTR_KPARAM_INFO
	.align		4
        /*001c*/ 	.byte	0x04, 0x17
        /*001e*/ 	.short	(.L_8589 - .L_8588)
.L_8588:
        /*0020*/ 	.word	0x00000000
        /*0024*/ 	.short	0x0007
        /*0026*/ 	.short	0x002c
        /*0028*/ 	.byte	0x00, 0xf0, 0x05, 0x00


	//----- nvinfo : EIATTR_KPARAM_INFO
	.align		4
.L_8589:
        /*002c*/ 	.byte	0x04, 0x17
        /*002e*/ 	.short	(.L_8591 - .L_8590)
.L_8590:
        /*0030*/ 	.word	0x00000000
        /*0034*/ 	.short	0x0006
        /*0036*/ 	.short	0x0028
        /*0038*/ 	.byte	0x00, 0xf0, 0x11, 0x00


	//----- nvinfo : EIATTR_KPARAM_INFO
	.align		4
.L_8591:
        /*003c*/ 	.byte	0x04, 0x17
        /*003e*/ 	.short	(.L_8593 - .L_8592)
.L_8592:
        /*0040*/ 	.word	0x00000000
        /*0044*/ 	.short	0x0005
        /*0046*/ 	.short	0x0020
        /*0048*/ 	.byte	0x00, 0xf0, 0x21, 0x00


	//----- nvinfo : EIATTR_KPARAM_INFO
	.align		4
.L_8593:
        /*004c*/ 	.byte	0x04, 0x17
        /*004e*/ 	.short	(.L_8595 - .L_8594)
.L_8594:
        /*0050*/ 	.word	0x00000000
        /*0054*/ 	.short	0x0004
        /*0056*/ 	.short	0x0018
        /*0058*/ 	.byte	0x00, 0xf0, 0x11, 0x00


	//----- nvinfo : EIATTR_KPARAM_INFO
	.align		4
.L_8595:
        /*005c*/ 	.byte	0x04, 0x17
        /*005e*/ 	.short	(.L_8597 - .L_8596)
.L_8596:
        /*0060*/ 	.word	0x00000000
        /*0064*/ 	.short	0x0003
        /*0066*/ 	.short	0x0014
        /*0068*/ 	.byte	0x00, 0xf0, 0x11, 0x00


	//----- nvinfo : EIATTR_KPARAM_INFO
	.align		4
.L_8597:
        /*006c*/ 	.byte	0x04, 0x17
        /*006e*/ 	.short	(.L_8599 - .L_8598)
.L_8598:
        /*0070*/ 	.word	0x00000000
        /*0074*/ 	.short	0x0002
        /*0076*/ 	.short	0x0010
        /*0078*/ 	.byte	0x00, 0xf0, 0x11, 0x00


	//----- nvinfo : EIATTR_KPARAM_INFO
	.align		4
.L_8599:
        /*007c*/ 	.byte	0x04, 0x17
        /*007e*/ 	.short	(.L_8601 - .L_8600)
.L_8600:
        /*0080*/ 	.word	0x00000000
        /*0084*/ 	.short	0x0001
        /*0086*/ 	.short	0x0008
        /*0088*/ 	.byte	0x00, 0xf0, 0x21, 0x00


	//----- nvinfo : EIATTR_KPARAM_INFO
	.align		4
.L_8601:
        /*008c*/ 	.byte	0x04, 0x17
        /*008e*/ 	.short	(.L_8603 - .L_8602)
.L_8602:
        /*0090*/ 	.word	0x00000000
        /*0094*/ 	.short	0x0000
        /*0096*/ 	.short	0x0000
        /*0098*/ 	.byte	0x00, 0xf0, 0x21, 0x00


	//----- nvinfo : EIATTR_MAXREG_COUNT
	.align		4
.L_8603:
        /*009c*/ 	.byte	0x03, 0x1b
        /*009e*/ 	.short	0x00ff


	//----- nvinfo : EIATTR_MERCURY_ISA_VERSION
	.align		4
        /*00a0*/ 	.byte	0x03, 0x5f
        /*00a2*/ 	.short	0x0000


	//----- nvinfo : EIATTR_COOP_GROUP_MASK_REGIDS
	.align		4
        /*00a4*/ 	.byte	0x04, 0x29
        /*00a6*/ 	.short	(.L_8605 - .L_8604)


	//   ....[0]....
.L_8604:
        /*00a8*/ 	.word	0xffffffff


	//   ....[1]....
        /*00ac*/ 	.word	0xffffffff


	//   ....[2]....
        /*00b0*/ 	.word	0xffffffff


	//   ....[3]....
        /*00b4*/ 	.word	0xffffffff


	//   ....[4]....
        /*00b8*/ 	.word	0xffffffff


	//   ....[5]....
        /*00bc*/ 	.word	0xffffffff


	//   ....[6]....
        /*00c0*/ 	.word	0xffffffff


	//   ....[7]....
        /*00c4*/ 	.word	0xffffffff


	//   ....[8]....
        /*00c8*/ 	.word	0xffffffff


	//   ....[9]....
        /*00cc*/ 	.word	0xffffffff


	//----- nvinfo : EIATTR_COOP_GROUP_INSTR_OFFSETS
	.align		4
.L_8605:
        /*00d0*/ 	.byte	0x04, 0x28
        /*00d2*/ 	.short	(.L_8607 - .L_8606)


	//   ....[0]....
.L_8606:
        /*00d4*/ 	.word	0x00000410


	//   ....[1]....
        /*00d8*/ 	.word	0x00000440


	//   ....[2]....
        /*00dc*/ 	.word	0x00000470


	//   ....[3]....
        /*00e0*/ 	.word	0x000004a0


	//   ....[4]....
        /*00e4*/ 	.word	0x000004d0


	//   ....[5]....
        /*00e8*/ 	.word	0x00000710


	//   ....[6]....
        /*00ec*/ 	.word	0x00000730


	//   ....[7]....
        /*00f0*/ 	.word	0x00000750


	//   ....[8]....
        /*00f4*/ 	.word	0x00000770


	//   ....[9]....
        /*00f8*/ 	.word	0x00000790


	//----- nvinfo : EIATTR_EXIT_INSTR_OFFSETS
	.align		4
.L_8607:
        /*00fc*/ 	.byte	0x04, 0x1c
        /*00fe*/ 	.short	(.L_8609 - .L_8608)


	//   ....[0]....
.L_8608:
        /*0100*/ 	.word	0x000007a0


	//   ....[1]....
        /*0104*/ 	.word	0x000007d0


	//   ....[2]....
        /*0108*/ 	.word	0x00000890


	//   ....[3]....
        /*010c*/ 	.word	0x00000910


	//   ....[4]....
        /*0110*/ 	.word	0x00000990


	//   ....[5]....
        /*0114*/ 	.word	0x00000a10


	//   ....[6]....
        /*0118*/ 	.word	0x00000a90


	//   ....[7]....
        /*011c*/ 	.word	0x00000b10


	//   ....[8]....
        /*0120*/ 	.word	0x00000b90


	//   ....[9]....
        /*0124*/ 	.word	0x00000c00
.L_8609:


//--------------------- .nv.info._ZN43_GLOBAL__N__9ae7fba5_10_SoftMax_cu_9f978f6320softmax_warp_forwardIN3c104HalfES2_fLi7ELb0ELb0EEEvPT0_PKT_iiiPKbib --------------------------
	.section	.nv.info._ZN43_GLOBAL__N__9ae7fba5_10_SoftMax_cu_9f978f6320softmax_warp_forwardIN3c104HalfES2_fLi7ELb0ELb0EEEvPT0_PKT_iiiPKbib,"",@"SHT_CUDA_INFO"
	.sectionflags	@""
	.align	4


	//----- nvinfo : EIATTR_CUDA_API_VERSION
	.align		4
        /*0000*/ 	.byte	0x04, 0x37
        /*0002*/ 	.short	(.L_8611 - .L_8610)
.L_8610:
        /*0004*/ 	.word	0x00000082


	//----- nvinfo : EIATTR_SW2861232_WAR
	.align		4
.L_8611:
        /*0008*/ 	.byte	0x01, 0x35
	.zero		2


	//----- nvinfo : EIATTR_PARAM_CBANK
	.align		4
        /*000c*/ 	.byte	0x04, 0x0a
        /*000e*/ 	.short	(.L_8613 - .L_8612)
	.align		4
.L_8612:
        /*0010*/ 	.word	index@(.nv.constant0._ZN43_GLOBAL__N__9ae7fba5_10_SoftMax_cu_9f978f6320softmax_warp_forwardIN3c104HalfES2_fLi7ELb0ELb0EEEvPT0_PKT_iiiPKbib)
        /*0014*/ 	.short	0x0160
        /*0016*/ 	.short	0x002d


	//----- nvinfo : EIATTR_CBANK_PARAM_SIZE
	.align		4
.L_8613:
        /*0018*/ 	.byte	0x03, 0x19
        /*001a*/ 	.short	0x002d


	//----- nvinfo : EIATTR_KPARAM_INFO
	.align		4
        /*001c*/ 	.byte	0x04, 0x17
        /*001e*/ 	.short	(.L_8615 - .L_8614)
.L_8614:
        /*0020*/ 	.word	0x00000000
        /*0024*/ 	.short	0x0007
        /*0026*/ 	.short	0x002c
        /*0028*/ 	.byte	0x00, 0xf0, 0x05, 0x00


	//----- nvinfo : EIATTR_KPARAM_INFO
	.align		4
.L_8615:
        /*002c*/ 	.byte	0x04, 0x17
        /*002e*/ 	.short	(.L_8617 - .L_8616)
.L_8616:
        /*0030*/ 	.word	0x00000000
        /*0034*/ 	.short	0x0006
        /*0036*/ 	.short	0x0028
        /*0038*/ 	.byte	0x00, 0xf0, 0x11, 0x00


	//----- nvinfo : EIATTR_KPARAM_INFO
	.align		4
.L_8617:
        /*003c*/ 	.byte	0x04, 0x17
        /*003e*/ 	.short	(.L_8619 - .L_8618)
.L_8618:
        /*0040*/ 	.word	0x00000000
        /*0044*/ 	.short	0x0005
        /*0046*/ 	.short	0x0020
        /*0048*/ 	.byte	0x00, 0xf0, 0x21, 0x00


	//----- nvinfo : EIATTR_KPARAM_INFO
	.align		4
.L_8619:
        /*004c*/ 	.byte	0x04, 0x17
        /*004e*/ 	.short	(.L_8621 - .L_8620)
.L_8620:
        /*0050*/ 	.word	0x00000000
        /*0054*/ 	.short	0x0004
        /*0056*/ 	.short	0x0018
        /*0058*/ 	.byte	0x00, 0xf0, 0x11, 0x00


	//----- nvinfo : EIATTR_KPARAM_INFO
	.align		4
.L_8621:
        /*005c*/ 	.byte	0x04, 0x17
        /*005e*/ 	.short	(.L_8623 - .L_8622)
.L_8622:
        /*0060*/ 	.word	0x00000000
        /*0064*/ 	.short	0x0003
        /*0066*/ 	.short	0x0014
        /*0068*/ 	.byte	0x00, 0xf0, 0x11, 0x00


	//----- nvinfo : EIATTR_KPARAM_INFO
	.align		4
.L_8623:
        /*006c*/ 	.byte	0x04, 0x17
        /*006e*/ 	.short	(.L_8625 - .L_8624)
.L_8624:
        /*0070*/ 	.word	0x00000000
        /*0074*/ 	.short	0x0002
        /*0076*/ 	.short	0x0010
        /*0078*/ 	.byte	0x00, 0xf0, 0x11, 0x00


	//----- nvinfo : EIATTR_KPARAM_INFO
	.align		4
.L_8625:
        /*007c*/ 	.byte	0x04, 0x17
        /*007e*/ 	.short	(.L_8627 - .L_8626)
.L_8626:
        /*0080*/ 	.word	0x00000000
        /*0084*/ 	.short	0x0001
        /*0086*/ 	.short	0x0008
        /*0088*/ 	.byte	0x00, 0xf0, 0x21, 0x00


	//----- nvinfo : EIATTR_KPARAM_INFO
	.align		4
.L_8627:
        /*008c*/ 	.byte	0x04, 0x17
        /*008e*/ 	.short	(.L_8629 - .L_8628)
.L_8628:
        /*0090*/ 	.word	0x00000000
        /*0094*/ 	.short	0x0000
        /*0096*/ 	.short	0x0000
        /*0098*/ 	.byte	0x00, 0xf0, 0x21, 0x00


	//----- nvinfo : EIATTR_MAXREG_COUNT
	.align		4
.L_8629:
        /*009c*/ 	.byte	0x03, 0x1b
        /*009e*/ 	.short	0x00ff


	//----- nvinfo : EIATTR_MERCURY_ISA_VERSION
	.align		4
        /*00a0*/ 	.byte	0x03, 0x5f
        /*00a2*/ 	.short	0x0000


	//----- nvinfo : EIATTR_COOP_GROUP_MASK_REGIDS
	.align		4
        /*00a4*/ 	.byte	0x04, 0x29
        /*00a6*/ 	.short	(.L_8631 - .L_8630)


	//   ....[0]....
.L_8630:
        /*00a8*/ 	.word	0xffffffff


	//   ....[1]....
        /*00ac*/ 	.word	0xffffffff


	//   ....[2]....
        /*00b0*/ 	.word	0xffffffff


	//   ....[3]....
        /*00b4*/ 	.word	0xffffffff


	//   ....[4]....
        /*00b8*/ 	.word	0xffffffff


	//   ....[5]....
        /*00bc*/ 	.word	0xffffffff


	//   ....[6]....
        /*00c0*/ 	.word	0xffffffff


	//   ....[7]....
        /*00c4*/ 	.word	0xffffffff


	//   ....[8]....
        /*00c8*/ 	.word	0xffffffff


	//   ....[9]....
        /*00cc*/ 	.word	0xffffffff


	//   ....[10]....
        /*00d0*/ 	.word	0xffffffff


	//   ....[11]....
        /*00d4*/ 	.word	0xffffffff


	//   ....[12]....
        /*00d8*/ 	.word	0xffffffff


	//   ....[13]....
        /*00dc*/ 	.word	0xffffffff


	//   ....[14]....
        /*00e0*/ 	.word	0xffffffff


	//   ....[15]....
        /*00e4*/ 	.word	0xffffffff


	//   ....[16]....
        /*00e8*/ 	.word	0xffffffff


	//   ....[17]....
        /*00ec*/ 	.word	0xffffffff


	//   ....[18]....
        /*00f0*/ 	.word	0xffffffff


	//   ....[19]....
        /*00f4*/ 	.word	0xffffffff


	//----- nvinfo : EIATTR_COOP_GROUP_INSTR_OFFSETS
	.align		4
.L_8631:
        /*00f8*/ 	.byte	0x04, 0x28
        /*00fa*/ 	.short	(.L_8633 - .L_8632)


	//   ....[0]....
.L_8632:
        /*00fc*/ 	.word	0x000003e0


	//   ....[1]....
        /*0100*/ 	.word	0x00000470


	//   ....[2]....
        /*0104*/ 	.word	0x00000490


	//   ....[3]....
        /*0108*/ 	.word	0x000004d0


	//   ....[4]....
        /*010c*/ 	.word	0x000004f0


	//   ....[5]....
        /*0110*/ 	.word	0x00000530


	//   ....[6]....
        /*0114*/ 	.word	0x00000550


	//   ....[7]....
        /*0118*/ 	.word	0x00000590


	//   ....[8]....
        /*011c*/ 	.word	0x000005b0


	//   ....[9]....
        /*0120*/ 	.word	0x000005f0


	//   ....[10]....
        /*0124*/ 	.word	0x00000820


	//   ....[11]....
        /*0128*/ 	.word	0x00000850


	//   ....[12]....
        /*012c*/ 	.word	0x00000870


	//   ....[13]....
        /*0130*/ 	.word	0x00000890


	//   ....[14]....
        /*0134*/ 	.word	0x000008b0


	//   ....[15]....
        /*0138*/ 	.word	0x000008d0


	//   ....[16]....
        /*013c*/ 	.word	0x000008f0


	//   ....[17]....
        /*0140*/ 	.word	0x00000910


	//   ....[18]....
        /*0144*/ 	.word	0x00000940


	//   ....[19]....
        /*0148*/ 	.word	0x00000950


	//----- nvinfo : EIATTR_EXIT_INSTR_OFFSETS
	.align		4
.L_8633:
        /*014c*/ 	.byte	0x04, 0x1c
        /*014e*/ 	.short	(.L_8635 - .L_8634)


	//   ....[0]....
.L_8634:
        /*0150*/ 	.word	0x00000960


	//   ....[1]....
        /*0154*/ 	.word	0x00000c10


	//   ....[2]....
        /*0158*/ 	.word	0x00000c20


	//   ....[3]....
        /*015c*/ 	.word	0x00000cd0


	//   ....[4]....
        /*0160*/ 	.word	0x00000d50


	//   ....[5]....
        /*0164*/ 	.word	0x00000dd0


	//   ....[6]....
        /*0168*/ 	.word	0x00000e40


	//----- nvinfo : EIATTR_CRS_STACK_SIZE
	.align		4
.L_8635:
        /*016c*/ 	.byte	0x04, 0x1e
        /*016e*/ 	.short	(.L_8637 - .L_8636)
.L_8636:
        /*0170*/ 	.word	0x00000000
.L_8637:


//--------------------- .nv.info._ZN43_GLOBAL__N__9ae7fba5_10_SoftMax_cu_9f978f6320softmax_warp_forwardIN3c104HalfES2_fLi6ELb0ELb0EEEvPT0_PKT_iiiPKbib --------------------------
	.section	.nv.info._ZN43_GLOBAL__N__9ae7fba5_10_SoftMax_cu_9f978f6320softmax_warp_forwardIN3c104HalfES2_fLi6ELb0ELb0EEEvPT0_PKT_iiiPKbib,"",@"SHT_CUDA_INFO"
	.sectionflags	@""
	.align	4


	//----- nvinfo : EIATTR_CUDA_API_VERSION
	.align		4
        /*0000*/ 	.byte	0x04, 0x37
        /*0002*/ 	.short	(.L_8639 - .L_8638)
.L_8638:
        /*0004*/ 	.word	0x00000082


	//----- nvinfo : EIATTR_SW2861232_WAR
	.align		4
.L_8639:
        /*0008*/ 	.byte	0x01, 0x35
	.zero		2


	//----- nvinfo : EIATTR_PARAM_CBANK
	.align		4
        /*000c*/ 	.byte	0x04, 0x0a
        /*000e*/ 	.short	(.L_8641 - .L_8640)
	.align		4
.L_8640:
        /*0010*/ 	.word	index@(.nv.constant0._ZN43_GLOBAL__N__9ae7fba5_10_SoftMax_cu_9f978f6320softmax_warp_forwardIN3c104HalfES2_fLi6ELb0ELb0EEEvPT0_PKT_iiiPKbib)
        /*0014*/ 	.short	0x0160
        /*0016*/ 	.short	0x002d


	//----- nvinfo : EIATTR_CBANK_PARAM_SIZE
	.align		4
.L_8641:
        /*0018*/ 	.byte	0x03, 0x19
        /*001a*/ 	.short	0x002d


	//----- nvinfo : EIATTR_KPARAM_INFO
	.align		4
        /*001c*/ 	.byte	0x04, 0x17
        /*001e*/ 	.short	(.L_8643 - .L_8642)
.L_8642:
        /*0020*/ 	.word	0x00000000
        /*0024*/ 	.short	0x0007
        /*0026*/ 	.short	0x002c
        /*0028*/ 	.byte	0x00, 0xf0, 0x05, 0x00


	//----- nvinfo : EIATTR_KPARAM_INFO
	.align		4
.L_8643:
        /*002c*/ 	.byte	0x04, 0x17
        /*002e*/ 	.short	(.L_8645 - .L_8644)
.L_8644:
        /*0030*/ 	.word	0x00000000
        /*0034*/ 	.short	0x0006
        /*0036*/ 	.short	0x0028
        /*0038*/ 	.byte	0x00, 0xf0, 0x11, 0x00


	//----- nvinfo : EIATTR_KPARAM_INFO
	.align		4
.L_8645:
        /*003c*/ 	.byte	0x04, 0x17
        /*003e*/ 	.short	(.L_8647 - .L_8646)
.L_8646:
        /*0040*/ 	.word	0x00000000
        /*0044*/ 	.short	0x0005
        /*0046*/ 	.short	0x0020
        /*0048*/ 	.byte	0x00, 0xf0, 0x21, 0x00


	//----- nvinfo : EIATTR_KPARAM_INFO
	.align		4
.L_8647:
        /*004c*/ 	.byte	0x04, 0x17
        /*004e*/ 	.short	(.L_8649 - .L_8648)
.L_8648:
        /*0050*/ 	.word	0x00000000
        /*0054*/ 	.short	0x0004
        /*0056*/ 	.short	0x0018
        /*0058*/ 	.byte	0x00, 0xf0, 0x11, 0x00


	//----- nvinfo : EIATTR_KPARAM_INFO
	.align		4
.L_8649:
        /*005c*/ 	.byte	0x04, 0x17
        /*005e*/ 	.short	(.L_8651 - .L_8650)
.L_8650:
        /*0060*/ 	.word	0x00000000
        /*0064*/ 	.short	0x0003
        /*0066*/ 	.short	0x0014
        /*0068*/ 	.byte	0x00, 0xf0, 0x11, 0x00


	//----- nvinfo : EIATTR_KPARAM_INFO
	.align		4
.L_8651:
        /*006c*/ 	.byte	0x04, 0x17
        /*006e*/ 	.short	(.L_8653 - .L_8652)
.L_8652:
        /*0070*/ 	.word	0x00000000
        /*0074*/ 	.short	0x0002
        /*0076*/ 	.short	0x0010
        /*0078*/ 	.byte	0x00, 0xf0, 0x11, 0x00


	//----- nvinfo : EIATTR_KPARAM_INFO
	.align		4
.L_8653:
        /*007c*/ 	.byte	0x04, 0x17
        /*007e*/ 	.short	(.L_8655 - .L_8654)
.L_8654:
        /*0080*/ 	.word	0x00000000
        /*0084*/ 	.short	0x0001
        /*0086*/ 	.short	0x0008
        /*0088*/ 	.byte	0x00, 0xf0, 0x21, 0x00


	//----- nvinfo : EIATTR_KPARAM_INFO
	.align		4
.L_8655:
        /*008c*/ 	.byte	0x04, 0x17
        /*008e*/ 	.short	(.L_8657 - .L_8656)
.L_8656:
        /*0090*/ 	.word	0x00000000
        /*0094*/ 	.short	0x0000
        /*0096*/ 	.short	0x0000
        /*0098*/ 	.byte	0x00, 0xf0, 0x21, 0x00


	//----- nvinfo : EIATTR_MAXREG_COUNT
	.align		4
.L_8657:
        /*009c*/ 	.byte	0x03, 0x1b
        /*009e*/ 	.short	0x00ff


	//----- nvinfo : EIATTR_MERCURY_ISA_VERSION
	.align		4
        /*00a0*/ 	.byte	0x03, 0x5f
        /*00a2*/ 	.short	0x0000


	//----- nvinfo : EIATTR_COOP_GROUP_MASK_REGIDS
	.align		4
        /*00a4*/ 	.byte	0x04, 0x29
        /*00a6*/ 	.short	(.L_8659 - .L_8658)


	//   ....[0]....
.L_8658:
        /*00a8*/ 	.word	0xffffffff


	//   ....[1]....
        /*00ac*/ 	.word	0xffffffff


	//   ....[2]....
        /*00b0*/ 	.word	0xffffffff


	//   ....[3]....
        /*00b4*/ 	.word	0xffffffff


	//   ....[4]....
        /*00b8*/ 	.word	0xffffffff


	//   ....[5]....
        /*00bc*/ 	.word	0xffffffff


	//   ....[6]....
        /*00c0*/ 	.word	0xffffffff


	//   ....[7]....
        /*00c4*/ 	.word	0xffffffff


	//   ....[8]....
        /*00c8*/ 	.word	0xffffffff


	//   ....[9]....
        /*00cc*/ 	.word	0xffffffff


	//   ....[10]....
        /*00d0*/ 	.word	0xffffffff


	//   ....[11]....
        /*00d4*/ 	.word	0xffffffff


	//   ....[12]....
        /*00d8*/ 	.word	0xffffffff


	//   ....[13]....
        /*00dc*/ 	.word	0xffffffff


	//   ....[14]....
        /*00e0*/ 	.word	0xffffffff


	//   ....[15]....
        /*00e4*/ 	.word	0xffffffff


	//   ....[16]....
        /*00e8*/ 	.word	0xffffffff


	//   ....[17]....
        /*00ec*/ 	.word	0xffffffff


	//   ....[18]....
        /*00f0*/ 	.word	0xffffffff


	//   ....[19]....
        /*00f4*/ 	.word	0xffffffff


	//----- nvinfo : EIATTR_COOP_GROUP_INSTR_OFFSETS
	.align		4
.L_8659:
        /*00f8*/ 	.byte	0x04, 0x28
        /*00fa*/ 	.short	(.L_8661 - .L_8660)


	//   ....[0]....
.L_8660:
        /*00fc*/ 	.word	0x000002a0


	//   ....[1]....
        /*0100*/ 	.word	0x000002c0


	//   ....[2]....
        /*0104*/ 	.word	0x00000300


	//   ....[3]....
        /*0108*/ 	.word	0x00000320


	//   ....[4]....
        /*010c*/ 	.word	0x00000360


	//   ....[5]....
        /*0110*/ 	.word	0x00000380


	//   ....[6]....
        /*0114*/ 	.word	0x000003c0


	//   ....[7]....
        /*0118*/ 	.word	0x000003e0


	//   ....[8]....
        /*011c*/ 	.word	0x00000420


	//   ....[9]....
        /*0120*/ 	.word	0x00000440


	//   ....[10]....
        /*0124*/ 	.word	0x00000590


	//   ....[11]....
        /*0128*/ 	.word	0x000005a0


	//   ....[12]....
        /*012c*/ 	.word	0x000005d0


	//   ....[13]....
        /*0130*/ 	.word	0x000005e0


	//   ....[14]....
        /*0134*/ 	.word	0x00000610


	//   ....[15]....
        /*0138*/ 	.word	0x00000620


	//   ....[16]....
        /*013c*/ 	.word	0x00000650


	//   ....[17]....
        /*0140*/ 	.word	0x00000660


	//   ....[18]....
        /*0144*/ 	.word	0x000006a0


	//   ....[19]....
        /*0148*/ 	.word	0x000006b0


	//----- nvinfo : EIATTR_EXIT_INSTR_OFFSETS
	.align		4
.L_8661:
        /*014c*/ 	.byte	0x04, 0x1c
        /*014e*/ 	.short	(.L_8663 - .L_8662)


	//   ....[0]....
.L_8662:
        /*0150*/ 	.word	0x000006c0


	//   ....[1]....
        /*0154*/ 	.word	0x00000870


	//   ....[2]....
        /*0158*/ 	.word	0x00000880


	//   ....[3]....
        /*015c*/ 	.word	0x00000930


	//   ....[4]....
        /*0160*/ 	.word	0x000009a0


	//----- nvinfo : EIATTR_CRS_STACK_SIZE
	.align		4
.L_8663:
        /*0164*/ 	.byte	0x04, 0x1e
        /*0166*/ 	.short	(.L_8665 - .L_8664)
.L_8664:
        /*0168*/ 	.word	0x00000000
.L_8665:


//--------------------- .nv.info._ZN43_GLOBAL__N__9ae7fba5_10_SoftMax_cu_9f978f6320softmax_warp_forwardIN3c104HalfES2_fLi5ELb0ELb0EEEvPT0_PKT_iiiPKbib --------------------------
	.section	.nv.info._ZN43_GLOBAL__N__9ae7fba5_10_SoftMax_cu_9f978f6320softmax_warp_forwardIN3c104HalfES2_fLi5ELb0ELb0EEEvPT0_PKT_iiiPKbib,"",@"SHT_CUDA_INFO"
	.sectionflags	@""
	.align	4


	//----- nvinfo : EIATTR_CUDA_API_VERSION
	.align		4
        /*0000*/ 	.byte	0x04, 0x37
        /*0002*/ 	.short	(.L_8667 - .L_8666)
.L_8666:
        /*0004*/ 	.word	0x00000082


	//----- nvinfo : EIATTR_SW2861232_WAR
	.align		4
.L_8667:
        /*0008*/ 	.byte	0x01, 0x35
	.zero		2


	//----- nvinfo : EIATTR_PARAM_CBANK
	.align		4
        /*000c*/ 	.byte	0x04, 0x0a
        /*000e*/ 	.short	(.L_8669 - .L_8668)
	.align		4
.L_8668:
        /*0010*/ 	.word	index@(.nv.constant0._ZN43_GLOBAL__N__9ae7fba5_10_SoftMax_cu_9f978f6320softmax_warp_forwardIN3c104HalfES2_fLi5ELb0ELb0EEEvPT0_PKT_iiiPKbib)
        /*0014*/ 	.short	0x0160
        /*0016*/ 	.short	0x002d


	//----- nvinfo : EIATTR_CBANK_PARAM_SIZE
	.align		4
.L_8669:
        /*0018*/ 	.byte	0x03, 0x19
        /*001a*/ 	.short	0x002d


	//----- nvinfo : EIATTR_KPARAM_INFO
	.align		4
        /*001c*/ 	.byte	0x04, 0x17
        /*001e*/ 	.short	(.L_8671 - .L_8670)
.L_8670:
        /*0020*/ 	.word	0x00000000
        /*0024*/ 	.short	0x0007
        /*0026*/ 	.short	0x002c
        /*0028*/ 	.byte	0x00, 0xf0, 0x05, 0x00


	//----- nvinfo : EIATTR_KPARAM_INFO
	.align		4
.L_8671:
        /*002c*/ 	.byte	0x04, 0x17
        /*002e*/ 	.short	(.L_8673 - .L_8672)
.L_8672:
        /*0030*/ 	.word	0x00000000
        /*0034*/ 	.short	0x0006
        /*0036*/ 	.short	0x0028
        /*0038*/ 	.byte	0x00, 0xf0, 0x11, 0x00


	//----- nvinfo : EIATTR_KPARAM_INFO
	.align		4
.L_8673:
        /*003c*/ 	.byte	0x04, 0x17
        /*003e*/ 	.short	(.L_8675 - .L_8674)
.L_8674:
        /*0040*/ 	.word	0x00000000
        /*0044*/ 	.short	0x0005
        /*0046*/ 	.short	0x0020
        /*0048*/ 	.byte	0x00, 0xf0, 0x21, 0x00


	//----- nvinfo : EIATTR_KPARAM_INFO
	.align		4
.L_8675:
        /*004c*/ 	.byte	0x04, 0x17
        /*004e*/ 	.short	(.L_8677 - .L_8676)
.L_8676:
        /*0050*/ 	.word	0x00000000
        /*0054*/ 	.short	0x0004
        /*0056*/ 	.short	0x0018
        /*0058*/ 	.byte	0x00, 0xf0, 0x11, 0x00


	//----- nvinfo : EIATTR_KPARAM_INFO
	.align		4
.L_8677:
        /*005c*/ 	.byte	0x04, 0x17
        /*005e*/ 	.short	(.L_8679 - .L_8678)
.L_8678:
        /*0060*/ 	.word	0x00000000
        /*0064*/ 	.short	0x0003
        /*0066*/ 	.short	0x0014
        /*0068*/ 	.byte	0x00, 0xf0, 0x11, 0x00


	//----- nvinfo : EIATTR_KPARAM_INFO
	.align		4
.L_8679:
        /*006c*/ 	.byte	0x04, 0x17
        /*006e*/ 	.short	(.L_8681 - .L_8680)
.L_8680:
        /*0070*/ 	.word	0x00000000
        /*0074*/ 	.short	0x0002
        /*0076*/ 	.short	0x0010
        /*0078*/ 	.byte	0x00, 0xf0, 0x11, 0x00


	//----- nvinfo : EIATTR_KPARAM_INFO
	.align		4
.L_8681:
        /*007c*/ 	.byte	0x04, 0x17
        /*007e*/ 	.short	(.L_8683 - .L_8682)
.L_8682:
        /*0080*/ 	.word	0x00000000
        /*0084*/ 	.short	0x0001
        /*0086*/ 	.short	0x0008
        /*0088*/ 	.byte	0x00, 0xf0, 0x21, 0x00


	//----- nvinfo : EIATTR_KPARAM_INFO
	.align		4
.L_8683:
        /*008c*/ 	.byte	0x04, 0x17
        /*008e*/ 	.short	(.L_8685 - .L_8684)
.L_8684:
        /*0090*/ 	.word	0x00000000
        /*0094*/ 	.short	0x0000
        /*0096*/ 	.short	0x0000
        /*0098*/ 	.byte	0x00, 0xf0, 0x21, 0x00


	//----- nvinfo : EIATTR_MAXREG_COUNT
	.align		4
.L_8685:
        /*009c*/ 	.byte	0x03, 0x1b
        /*009e*/ 	.short	0x00ff


	//----- nvinfo : EIATTR_MERCURY_ISA_VERSION
	.align		4
        /*00a0*/ 	.byte	0x03, 0x5f
        /*00a2*/ 	.short	0x0000


	//----- nvinfo : EIATTR_COOP_GROUP_MASK_REGIDS
	.align		4
        /*00a4*/ 	.byte	0x04, 0x29
        /*00a6*/ 	.short	(.L_8687 - .L_8686)


	//   ....[0]....
.L_8686:
        /*00a8*/ 	.word	0xffffffff


	//   ....[1]....
        /*00ac*/ 	.word	0xffffffff


	//   ....[2]....
        /*00b0*/ 	.word	0xffffffff


	//   ....[3]....
        /*00b4*/ 	.word	0xffffffff


	//   ....[4]....
        /*00b8*/ 	.word	0xffffffff


	//   ....[5]....
        /*00bc*/ 	.word	0xffffffff


	//   ....[6]....
        /*00c0*/ 	.word	0xffffffff


	//   ....[7]....
        /*00c4*/ 	.word	0xffffffff


	//   ....[8]....
        /*00c8*/ 	.word	0xffffffff


	//   ....[9]....
        /*00cc*/ 	.word	0xffffffff


	//   ....[10]....
        /*00d0*/ 	.word	0xffffffff


	//   ....[11]....
        /*00d4*/ 	.word	0xffffffff


	//   ....[12]....
        /*00d8*/ 	.word	0xffffffff


	//   ....[13]....
        /*00dc*/ 	.word	0xffffffff


	//   ....[14]....
        /*00e0*/ 	.word	0xffffffff


	//   ....[15]....
        /*00e4*/ 	.word	0xffffffff


	//   ....[16]....
        /*00e8*/ 	.word	0xffffffff


	//   ....[17]....
        /*00ec*/ 	.word	0xffffffff


	//   ....[18]....
        /*00f0*/ 	.word	0xffffffff


	//   ....[19]....
        /*00f4*/ 	.word	0xffffffff


	//----- nvinfo : EIATTR_COOP_GROUP_INSTR_OFFSETS
	.align		4
.L_8687:
        /*00f8*/ 	.byte	0x04, 0x28
        /*00fa*/ 	.short	(.L_8689 - .L_8688)


	//   ....[0]....
.L_8688:
        /*00fc*/ 	.word	0x000001e0


	//   ....[1]....
        /*0100*/ 	.word	0x000001f0


	//   ....[2]....
        /*0104*/ 	.word	0x00000240


	//   ....[3]....
        /*0108*/ 	.word	0x00000250


	//   ....[4]....
        /*010c*/ 	.word	0x000002a0


	//   ....[5]....
        /*0110*/ 	.word	0x000002b0


	//   ....[6]....
        /*0114*/ 	.word	0x00000300


	//   ....[7]....
        /*0118*/ 	.word	0x00000310


	//   ....[8]....
        /*011c*/ 	.word	0x00000360


	//   ....[9]....
        /*0120*/ 	.word	0x00000370


	//   ....[10]....
        /*0124*/ 	.word	0x00000440


	//   ....[11]....
        /*0128*/ 	.word	0x00000450


	//   ....[12]....
        /*012c*/ 	.word	0x00000480


	//   ....[13]....
        /*0130*/ 	.word	0x00000490


	//   ....[14]....
        /*0134*/ 	.word	0x000004c0


	//   ....[15]....
        /*0138*/ 	.word	0x000004d0


	//   ....[16]....
        /*013c*/ 	.word	0x00000500


	//   ....[17]....
        /*0140*/ 	.word	0x00000510


	//   ....[18]....
        /*0144*/ 	.word	0x00000550


	//   ....[19]....
        /*0148*/ 	.word	0x00000560


	//----- nvinfo : EIATTR_EXIT_INSTR_OFFSETS
	.align		4
.L_8689:
        /*014c*/ 	.byte	0x04, 0x1c
        /*014e*/ 	.short	(.L_8691 - .L_8690)


	//   ....[0]....
.L_8690:
        /*0150*/ 	.word	0x00000570


	//   ....[1]....
        /*0154*/ 	.word	0x000006a0


	//   ....[2]....
        /*0158*/ 	.word	0x000006b0


	//   ....[3]....
        /*015c*/ 	.word	0x00000780


	//----- nvinfo : EIATTR_CRS_STACK_SIZE
	.align		4
.L_8691:
        /*0160*/ 	.byte	0x04, 0x1e
        /*0162*/ 	.short	(.L_8693 - .L_8692)
.L_8692:
        /*0164*/ 	.word	0x00000000
.L_8693:


//--------------------- .nv.info._ZN43_GLOBAL__N__9ae7fba5_10_SoftMax_cu_9f978f6320softmax_warp_forwardIN3c104HalfES2_fLi4ELb0ELb0EEEvPT0_PKT_iiiPKbib --------------------------
	.section	.nv.info._ZN43_GLOBAL__N__9ae7fba5_10_SoftMax_cu_9f978f6320softmax_warp_forwardIN3c104HalfES2_fLi4ELb0ELb0EEEvPT0_PKT_iiiPKbib,"",@"SHT_CUDA_INFO"
	.sectionflags	@""
	.align	4


	//----- nvinfo : EIATTR_CUDA_API_VERSION
	.align		4
        /*0000*/ 	.byte	0x04, 0x37
        /*0002*/ 	.short	(.L_8695 - .L_8694)
.L_8694:
        /*0004*/ 	.word	0x00000082


	//----- nvinfo : EIATTR_SW2861232_WAR
	.align		4
.L_8695:
        /*0008*/ 	.byte	0x01, 0x35
	.zero		2


	//----- nvinfo : EIATTR_PARAM_CBANK
	.align		4
        /*000c*/ 	.byte	0x04, 0x0a
        /*000e*/ 	.short	(.L_8697 - .L_8696)
	.align		4
.L_8696:
        /*0010*/ 	.word	index@(.nv.constant0._ZN43_GLOBAL__N__9ae7fba5_10_SoftMax_cu_9f978f6320softmax_warp_forwardIN3c104HalfES2_fLi4ELb0ELb0EEEvPT0_PKT_iiiPKbib)
        /*0014*/ 	.short	0x0160
        /*0016*/ 	.short	0x002d


	//----- nvinfo : EIATTR_CBANK_PARAM_SIZE
	.align		4
.L_8697:
        /*0018*/ 	.byte	0x03, 0x19
        /*001a*/ 	.short	0x002d


	//----- nvinfo : EIATTR_KPARAM_INFO
	.align		4
        /*001c*/ 	.byte	0x04, 0x17
        /*001e*/ 	.short	(.L_8699 - .L_8698)
.L_8698:
        /*0020*/ 	.word	0x00000000
        /*0024*/ 	.short	0x0007
        /*0026*/ 	.short	0x002c
        /*0028*/ 	.byte	0x00, 0xf0, 0x05, 0x00


	//----- nvinfo : EIATTR_KPARAM_INFO
	.align		4
.L_8699:
        /*002c*/ 	.byte	0x04, 0x17
        /*002e*/ 	.short	(.L_8701 - .L_8700)
.L_8700:
        /*0030*/ 	.word	0x00000000
        /*0034*/ 	.short	0x0006
        /*0036*/ 	.short	0x0028
        /*0038*/ 	.byte	0x00, 0xf0, 0x11, 0x00


	//----- nvinfo : EIATTR_KPARAM_INFO
	.align		4
.L_8701:
        /*003c*/ 	.byte	0x04, 0x17
        /*003e*/ 	.short	(.L_8703 - .L_8702)
.L_8702:
        /*0040*/ 	.word	0x00000000
        /*0044*/ 	.short	0x0005
        /*0046*/ 	.short	0x0020
        /*0048*/ 	.byte	0x00, 0xf0, 0x21, 0x00


	//----- nvinfo : EIATTR_KPARAM_INFO
	.align		4
.L_8703:
        /*004c*/ 	.byte	0x04, 0x17
        /*004e*/ 	.short	(.L_8705 - .L_8704)
.L_8704:
        /*0050*/ 	.word	0x00000000
        /*0054*/ 	.short	0x0004
        /*0056*/ 	.short	0x0018
        /*0058*/ 	.byte	0x00, 0xf0, 0x11, 0x00


	//----- nvinfo : EIATTR_KPARAM_INFO
	.align		4
.L_8705:
        /*005c*/ 	.byte	0x04, 0x17
        /*005e*/ 	.short	(.L_8707 - .L_8706)
.L_8706:
        /*0060*/ 	.word	0x00000000
        /*0064*/ 	.short	0x0003
        /*0066*/ 	.short	0x0014
        /*0068*/ 	.byte	0x00, 0xf0, 0x11, 0x00


	//----- nvinfo : EIATTR_KPARAM_INFO
	.align		4
.L_8707:
        /*006c*/ 	.byte	0x04, 0x17
        /*006e*/ 	.short	(.L_8709 - .L_8708)
.L_8708:
        /*0070*/ 	.word	0x00000000
        /*0074*/ 	.short	0x0002
        /*0076*/ 	.short	0x0010
        /*0078*/ 	.byte	0x00, 0xf0, 0x11, 0x00


	//----- nvinfo : EIATTR_KPARAM_INFO
	.align		4
.L_8709:
        /*007c*/ 	.byte	0x04, 0x17
        /*007e*/ 	.short	(.L_8711 - .L_8710)
.L_8710:
        /*0080*/ 	.word	0x00000000
        /*0084*/ 	.short	0x0001
        /*0086*/ 	.short	0x0008
        /*0088*/ 	.byte	0x00, 0xf0, 0x21, 0x00


	//----- nvinfo : EIATTR_KPARAM_INFO
	.align		4
.L_8711:
        /*008c*/ 	.byte	0x04, 0x17
        /*008e*/ 	.short	(.L_8713 - .L_8712)
.L_8712:
        /*0090*/ 	.word	0x00000000
        /*0094*/ 	.short	0x0000
        /*0096*/ 	.short	0x0000
        /*0098*/ 	.byte	0x00, 0xf0, 0x21, 0x00


	//----- nvinfo : EIATTR_MAXREG_COUNT
	.align		4
.L_8713:
        /*009c*/ 	.byte	0x03, 0x1b
        /*009e*/ 	.short	0x00ff


	//----- nvinfo : EIATTR_MERCURY_ISA_VERSION
	.align		4
        /*00a0*/ 	.byte	0x03, 0x5f
        /*00a2*/ 	.short	0x0000


	//----- nvinfo : EIATTR_COOP_GROUP_MASK_REGIDS
	.align		4
        /*00a4*/ 	.byte	0x04, 0x29
        /*00a6*/ 	.short	(.L_8715 - .L_8714)


	//   ....[0]....
.L_8714:
        /*00a8*/ 	.word	0xffffffff


	//   ....[1]....
        /*00ac*/ 	.word	0xffffffff


	//   ....[2]....
        /*00b0*/ 	.word	0xffffffff


	//   ....[3]....
        /*00b4*/ 	.word	0xffffffff


	//   ....[4]....
        /*00b8*/ 	.word	0xffffffff


	//   ....[5]....
        /*00bc*/ 	.word	0xffffffff


	//   ....[6]....
        /*00c0*/ 	.word	0xffffffff


	//   ....[7]....
        /*00c4*/ 	.word	0xffffffff


	//   ....[8]....
        /*00c8*/ 	.word	0xffffffff


	//   ....[9]....
        /*00cc*/ 	.word	0xffffffff


	//   ....[10]....
        /*00d0*/ 	.word	0xffffffff


	//   ....[11]....
        /*00d4*/ 	.word	0xffffffff


	//   ....[12]....
        /*00d8*/ 	.word	0xffffffff


	//   ....[13]....
        /*00dc*/ 	.word	0xffffffff


	//   ....[14]....
        /*00e0*/ 	.word	0xffffffff


	//   ....[15]....
        /*00e4*/ 	.word	0xffffffff


	//----- nvinfo : EIATTR_COOP_GROUP_INSTR_OFFSETS
	.align		4
.L_8715:
        /*00e8*/ 	.byte	0x04, 0x28
        /*00ea*/ 	.short	(.L_8717 - .L_8716)


	//   ....[0]....
.L_8716:
        /*00ec*/ 	.word	0x000001e0


	//   ....[1]....
        /*00f0*/ 	.word	0x000001f0


	//   ....[2]....
        /*00f4*/ 	.word	0x00000240


	//   ....[3]....
        /*00f8*/ 	.word	0x00000250


	//   ....[4]....
        /*00fc*/ 	.word	0x000002a0


	//   ....[5]....
        /*0100*/ 	.word	0x000002b0


	//   ....[6]....
        /*0104*/ 	.word	0x00000300


	//   ....[7]....
        /*0108*/ 	.word	0x00000310


	//   ....[8]....
        /*010c*/ 	.word	0x000003e0


	//   ....[9]....
        /*0110*/ 	.word	0x00000400


	//   ....[10]....
        /*0114*/ 	.word	0x00000420


	//   ....[11]....
        /*0118*/ 	.word	0x00000440


	//   ....[12]....
        /*011c*/ 	.word	0x00000460


	//   ....[13]....
        /*0120*/ 	.word	0x00000480


	//   ....[14]....
        /*0124*/ 	.word	0x000004a0


	//   ....[15]....
        /*0128*/ 	.word	0x000004c0


	//----- nvinfo : EIATTR_EXIT_INSTR_OFFSETS
	.align		4
.L_8717:
        /*012c*/ 	.byte	0x04, 0x1c
        /*012e*/ 	.short	(.L_8719 - .L_8718)


	//   ....[0]....
.L_8718:
        /*0130*/ 	.word	0x000004d0


	//   ....[1]....
        /*0134*/ 	.word	0x000005e0


	//   ....[2]....
        /*0138*/ 	.word	0x000005f0


	//   ....[3]....
        /*013c*/ 	.word	0x000006c0


	//----- nvinfo : EIATTR_CRS_STACK_SIZE
	.align		4
.L_8719:
        /*0140*/ 	.byte	0x04, 0x1e
        /*0142*/ 	.short	(.L_8721 - .L_8720)
.L_8720:
        /*0144*/ 	.word	0x00000000
.L_8721:


//--------------------- .nv.info._ZN43_GLOBAL__N__9ae7fba5_10_SoftMax_cu_9f978f6320softmax_warp_forwardIN3c104HalfES2_fLi3ELb0ELb0EEEvPT0_PKT_iiiPKbib --------------------------
	.section	.nv.info._ZN43_GLOBAL__N__9ae7fba5_10_SoftMax_cu_9f978f6320softmax_warp_forwardIN3c104HalfES2_fLi3ELb0ELb0EEEvPT0_PKT_iiiPKbib,"",@"SHT_CUDA_INFO"
	.sectionflags	@""
	.align	4


	//----- nvinfo : EIATTR_CUDA_API_VERSION
	.align		4
        /*0000*/ 	.byte	0x04, 0x37
        /*0002*/ 	.short	(.L_8723 - .L_8722)
.L_8722:
        /*0004*/ 	.word	0x00000082


	//----- nvinfo : EIATTR_SW2861232_WAR
	.align		4
.L_8723:
        /*0008*/ 	.byte	0x01, 0x35
	.zero		2


	//----- nvinfo : EIATTR_PARAM_CBANK
	.align		4
        /*000c*/ 	.byte	0x04, 0x0a
        /*000e*/ 	.short	(.L_8725 - .L_8724)
	.align		4
.L_8724:
        /*0010*/ 	.word	index@(.nv.constant0._ZN43_GLOBAL__N__9ae7fba5_10_SoftMax_cu_9f978f6320softmax_warp_forwardIN3c104HalfES2_fLi3ELb0ELb0EEEvPT0_PKT_iiiPKbib)
        /*0014*/ 	.short	0x0160
        /*0016*/ 	.short	0x002d


	//----- nvinfo : EIATTR_CBANK_PARAM_SIZE
	.align		4
.L_8725:
        /*0018*/ 	.byte	0x03, 0x19
        /*001a*/ 	.short	0x002d


	//----- nvinfo : EIATTR_KPARAM_INFO
	.align		4
        /*001c*/ 	.byte	0x04, 0x17
        /*001e*/ 	.short	(.L_8727 - .L_8726)
.L_8726:
        /*0020*/ 	.word	0x00000000
        /*0024*/ 	.short	0x0007
        /*0026*/ 	.short	0x002c
        /*0028*/ 	.byte	0x00, 0xf0, 0x05, 0x00


	//----- nvinfo : EIATTR_KPARAM_INFO
	.align		4
.L_8727:
        /*002c*/ 	.byte	0x04, 0x17
        /*002e*/ 	.short	(.L_8729 - .L_8728)
.L_8728:
        /*0030*/ 	.word	0x00000000
        /*0034*/ 	.short	0x0006
        /*0036*/ 	.short	0x0028
        /*0038*/ 	.byte	0x00, 0xf0, 0x11, 0x00


	//----- nvinfo : EIATTR_KPARAM_INFO
	.align		4
.L_8729:
        /*003c*/ 	.byte	0x04, 0x17
        /*003e*/ 	.short	(.L_8731 - .L_8730)
.L_8730:
        /*0040*/ 	.word	0x00000000
        /*0044*/ 	.short	0x0005
        /*0046*/ 	.short	0x0020
        /*0048*/ 	.byte	0x00, 0xf0, 0x21, 0x00


	//----- nvinfo : EIATTR_KPARAM_INFO
	.align		4
.L_8731:
        /*004c*/ 	.byte	0x04, 0x17
        /*004e*/ 	.short	(.L_8733 - .L_8732)
.L_8732:
        /*0050*/ 	.word	0x00000000
        /*0054*/ 	.short	0x0004
        /*0056*/ 	.short	0x0018
        /*0058*/ 	.byte	0x00, 0xf0, 0x11, 0x00


	//----- nvinfo : EIATTR_KPARAM_INFO
	.align		4
.L_8733:
        /*005c*/ 	.byte	0x04, 0x17
        /*005e*/ 	.short	(.L_8735 - .L_8734)
.L_8734:
        /*0060*/ 	.word	0x00000000
        /*0064*/ 	.short	0x0003
        /*0066*/ 	.short	0x0014
        /*0068*/ 	.byte	0x00, 0xf0, 0x11, 0x00


	//----- nvinfo : EIATTR_KPARAM_INFO
	.align		4
.L_8735:
        /*006c*/ 	.byte	0x04, 0x17
        /*006e*/ 	.short	(.L_8737 - .L_8736)
.L_8736:
        /*0070*/ 	.word	0x00000000
        /*0074*/ 	.short	0x0002
        /*0076*/ 	.short	0x0010
        /*0078*/ 	.byte	0x00, 0xf0, 0x11, 0x00


	//----- nvinfo : EIATTR_KPARAM_INFO
	.align		4
.L_8737:
        /*007c*/ 	.byte	0x04, 0x17
        /*007e*/ 	.short	(.L_8739 - .L_8738)
.L_8738:
        /*0080*/ 	.word	0x00000000
        /*0084*/ 	.short	0x0001
        /*0086*/ 	.short	0x0008
        /*0088*/ 	.byte	0x00, 0xf0, 0x21, 0x00


	//----- nvinfo : EIATTR_KPARAM_INFO
	.align		4
.L_8739:
        /*008c*/ 	.byte	0x04, 0x17
        /*008e*/ 	.short	(.L_8741 - .L_8740)
.L_8740:
        /*0090*/ 	.word	0x00000000
        /*0094*/ 	.short	0x0000
        /*0096*/ 	.short	0x0000
        /*0098*/ 	.byte	0x00, 0xf0, 0x21, 0x00


	//----- nvinfo : EIATTR_MAXREG_COUNT
	.align		4
.L_8741:
        /*009c*/ 	.byte	0x03, 0x1b
        /*009e*/ 	.short	0x00ff


	//----- nvinfo : EIATTR_MERCURY_ISA_VERSION
	.align		4
        /*00a0*/ 	.byte	0x03, 0x5f
        /*00a2*/ 	.short	0x0000


	//----- nvinfo : EIATTR_COOP_GROUP_MASK_REGIDS
	.align		4
        /*00a4*/ 	.byte	0x04, 0x29
        /*00a6*/ 	.short	(.L_8743 - .L_8742)


	//   ....[0]....
.L_8742:
        /*00a8*/ 	.word	0xffffffff


	//   ....[1]....
        /*00ac*/ 	.word	0xffffffff


	//   ....[2]....
        /*00b0*/ 	.word	0xffffffff


	//   ....[3]....
        /*00b4*/ 	.word	0xffffffff


	//   ....[4]....
        /*00b8*/ 	.word	0xffffffff


	//   ....[5]....
        /*00bc*/ 	.word	0xffffffff


	//   ....[6]....
        /*00c0*/ 	.word	0xffffffff


	//   ....[7]....
        /*00c4*/ 	.word	0xffffffff


	//   ....[8]....
        /*00c8*/ 	.word	0xffffffff


	//   ....[9]....
        /*00cc*/ 	.word	0xffffffff


	//   ....[10]....
        /*00d0*/ 	.word	0xffffffff


	//   ....[11]....
        /*00d4*/ 	.word	0xffffffff


	//----- nvinfo : EIATTR_COOP_GROUP_INSTR_OFFSETS
	.align		4
.L_8743:
        /*00d8*/ 	.byte	0x04, 0x28
        /*00da*/ 	.short	(.L_8745 - .L_8744)


	//   ....[0]....
.L_8744:
        /*00dc*/ 	.word	0x000001e0


	//   ....[1]....
        /*00e0*/ 	.word	0x000001f0


	//   ....[2]....
        /*00e4*/ 	.word	0x00000240


	//   ....[3]....
        /*00e8*/ 	.word	0x00000250


	//   ....[4]....
        /*00ec*/ 	.word	0x000002a0


	//   ....[5]....
        /*00f0*/ 	.word	0x000002b0


	//   ....[6]....
        /*00f4*/ 	.word	0x00000380


	//   ....[7]....
        /*00f8*/ 	.word	0x000003a0


	//   ....[8]....
        /*00fc*/ 	.word	0x000003c0


	//   ....[9]....
        /*0100*/ 	.word	0x000003e0


	//   ....[10]....
        /*0104*/ 	.word	0x00000400


	//   ....[11]....
        /*0108*/ 	.word	0x00000420


	//----- nvinfo : EIATTR_EXIT_INSTR_OFFSETS
	.align		4
.L_8745:
        /*010c*/ 	.byte	0x04, 0x1c
        /*010e*/ 	.short	(.L_8747 - .L_8746)


	//   ....[0]....
.L_8746:
        /*0110*/ 	.word	0x00000430


	//   ....[1]....
        /*0114*/ 	.word	0x00000540


	//   ....[2]....
        /*0118*/ 	.word	0x00000550


	//   ....[3]....
        /*011c*/ 	.word	0x00000620


	//----- nvinfo : EIATTR_CRS_STACK_SIZE
	.align		4
.L_8747:
        /*0120*/ 	.byte	0x04, 0x1e
        /*0122*/ 	.short	(.L_8749 - .L_8748)
.L_8748:
        /*0124*/ 	.word	0x00000000
.L_8749:


//--------------------- .nv.info._ZN43_GLOBAL__N__9ae7fba5_10_SoftMax_cu_9f978f6320softmax_warp_forwardIN3c104HalfES2_fLi2ELb0ELb0EEEvPT0_PKT_iiiPKbib --------------------------
	.section	.nv.info._ZN43_GLOBAL__N__9ae7fba5_10_SoftMax_cu_9f978f6320softmax_warp_forwardIN3c104HalfES2_fLi2ELb0ELb0EEEvPT0_PKT_iiiPKbib,"",@"SHT_CUDA_INFO"
	.sectionflags	@""
	.align	4


	//----- nvinfo : EIATTR_CUDA_API_VERSION
	.align		4
        /*0000*/ 	.byte	0x04, 0x37
        /*0002*/ 	.short	(.L_8751 - .L_8750)
.L_8750:
        /*0004*/ 	.word	0x00000082


	//----- nvinfo : EIATTR_SW2861232_WAR
	.align		4
.L_8751:
        /*0008*/ 	.byte	0x01, 0x35
	.zero		2


	//----- nvinfo : EIATTR_PARAM_CBANK
	.align		4
        /*000c*/ 	.byte	0x04, 0x0a
        /*000e*/ 	.short	(.L_8753 - .L_8752)
	.align		4
.L_8752:
        /*0010*/ 	.word	index@(.nv.constant0._ZN43_GLOBAL__N__9ae7fba5_10_SoftMax_cu_9f978f6320softmax_warp_forwardIN3c104HalfES2_fLi2ELb0ELb0EEEvPT0_PKT_iiiPKbib)
        /*0014*/ 	.short	0x0160
        /*0016*/ 	.short	0x002d


	//----- nvinfo : EIATTR_CBANK_PARAM_SIZE
	.align		4
.L_8753:
        /*0018*/ 	.byte	0x03, 0x19
        /*001a*/ 	.short	0x002d


	//----- nvinfo : EIATTR_KPARAM_INFO
	.align		4
        /*001c*/ 	.byte	0x04, 0x17
        /*001e*/ 	.short	(.L_8755 - .L_8754)
.L_8754:
        /*0020*/ 	.word	0x00000000
        /*0024*/ 	.short	0x0007
        /*0026*/ 	.short	0x002c
        /*0028*/ 	.byte	0x00, 0xf0, 0x05, 0x00


	//----- nvinfo : EIATTR_KPARAM_INFO
	.align		4
.L_8755:
        /*002c*/ 	.byte	0x04, 0x17
        /*002e*/ 	.short	(.L_8757 - .L_8756)
.L_8756:
        /*0030*/ 	.word	0x00000000
        /*0034*/ 	.short	0x0006
        /*0036*/ 	.short	0x0028
        /*0038*/ 	.byte	0x00, 0xf0, 0x11, 0x00


	//----- nvinfo : EIATTR_KPARAM_INFO
	.align		4
.L_8757:
        /*003c*/ 	.byte	0x04, 0x17
        /*003e*/ 	.short	(.L_8759 - .L_8758)
.L_8758:
        /*0040*/ 	.word	0x00000000
        /*0044*/ 	.short	0x0005
        /*0046*/ 	.short	0x0020
        /*0048*/ 	.byte	0x00, 0xf0, 0x21, 0x00


	//----- nvinfo : EIATTR_KPARAM_INFO
	.align		4
.L_8759:
        /*004c*/ 	.byte	0x04, 0x17
        /*004e*/ 	.short	(.L_8761 - .L_8760)
.L_8760:
        /*0050*/ 	.word	0x00000000
        /*0054*/ 	.short	0x0004
        /*0056*/ 	.short	0x0018
        /*0058*/ 	.byte	0x00, 0xf0, 0x11, 0x00


	//----- nvinfo : EIATTR_KPARAM_INFO
	.align		4
.L_8761:
        /*005c*/ 	.byte	0x04, 0x17
        /*005e*/ 	.short	(.L_8763 - .L_8762)
.L_8762:
        /*0060*/ 	.word	0x00000000
        /*0064*/ 	.short	0x0003
        /*0066*/ 	.short	0x0014
        /*0068*/ 	.byte	0x00, 0xf0, 0x11, 0x00


	//----- nvinfo : EIATTR_KPARAM_INFO
	.align		4
.L_8763:
        /*006c*/ 	.byte	0x04, 0x17
        /*006e*/ 	.short	(.L_8765 - .L_8764)
.L_8764:
        /*0070*/ 	.word	0x00000000
        /*0074*/ 	.short	0x0002
        /*0076*/ 	.short	0x0010
        /*0078*/ 	.byte	0x00, 0xf0, 0x11, 0x00


	//----- nvinfo : EIATTR_KPARAM_INFO
	.align		4
.L_8765:
        /*007c*/ 	.byte	0x04, 0x17
        /*007e*/ 	.short	(.L_8767 - .L_8766)
.L_8766:
        /*0080*/ 	.word	0x00000000
        /*0084*/ 	.short	0x0001
        /*0086*/ 	.short	0x0008
        /*0088*/ 	.byte	0x00, 0xf0, 0x21, 0x00


	//----- nvinfo : EIATTR_KPARAM_INFO
	.align		4
.L_8767:
        /*008c*/ 	.byte	0x04, 0x17
        /*008e*/ 	.short	(.L_8769 - .L_8768)
.L_8768:
        /*0090*/ 	.word	0x00000000
        /*0094*/ 	.short	0x0000
        /*0096*/ 	.short	0x0000
        /*0098*/ 	.byte	0x00, 0xf0, 0x21, 0x00


	//----- nvinfo : EIATTR_MAXREG_COUNT
	.align		4
.L_8769:
        /*009c*/ 	.byte	0x03, 0x1b
        /*009e*/ 	.short	0x00ff


	//----- nvinfo : EIATTR_MERCURY_ISA_VERSION
	.align		4
        /*00a0*/ 	.byte	0x03, 0x5f
        /*00a2*/ 	.short	0x0000


	//----- nvinfo : EIATTR_COOP_GROUP_MASK_REGIDS
	.align		4
        /*00a4*/ 	.byte	0x04, 0x29
        /*00a6*/ 	.short	(.L_8771 - .L_8770)


	//   ....[0]....
.L_8770:
        /*00a8*/ 	.word	0xffffffff


	//   ....[1]....
        /*00ac*/ 	.word	0xffffffff


	//   ....[2]....
        /*00b0*/ 	.word	0xffffffff


	//   ....[3]....
        /*00b4*/ 	.word	0xffffffff


	//   ....[4]....
        /*00b8*/ 	.word	0xffffffff


	//   ....[5]....
        /*00bc*/ 	.word	0xffffffff


	//   ....[6]....
        /*00c0*/ 	.word	0xffffffff


	//   ....[7]....
        /*00c4*/ 	.word	0xffffffff


	//----- nvinfo : EIATTR_COOP_GROUP_INSTR_OFFSETS
	.align		4
.L_8771:
        /*00c8*/ 	.byte	0x04, 0x28
        /*00ca*/ 	.short	(.L_8773 - .L_8772)


	//   ....[0]....
.L_8772:
        /*00cc*/ 	.word	0x000001e0


	//   ....[1]....
        /*00d0*/ 	.word	0x000001f0


	//   ....[2]....
        /*00d4*/ 	.word	0x00000240


	//   ....[3]....
        /*00d8*/ 	.word	0x00000250


	//   ....[4]....
        /*00dc*/ 	.word	0x00000320


	//   ....[5]....
        /*00e0*/ 	.word	0x00000340


	//   ....[6]....
        /*00e4*/ 	.word	0x00000360


	//   ....[7]....
        /*00e8*/ 	.word	0x00000380


	//----- nvinfo : EIATTR_EXIT_INSTR_OFFSETS
	.align		4
.L_8773:
        /*00ec*/ 	.byte	0x04, 0x1c
        /*00ee*/ 	.short	(.L_8775 - .L_8774)


	//   ....[0]....
.L_8774:
        /*00f0*/ 	.word	0x00000390


	//   ....[1]....
        /*00f4*/ 	.word	0x000004a0


	//   ....[2]....
        /*00f8*/ 	.word	0x000004b0


	//   ....[3]....
        /*00fc*/ 	.word	0x00000580


	//----- nvinfo : EIATTR_CRS_STACK_SIZE
	.align		4
.L_8775:
        /*0100*/ 	.byte	0x04, 0x1e
        /*0102*/ 	.short	(.L_8777 - .L_8776)
.L_8776:
        /*0104*/ 	.word	0x00000000
.L_8777:


//--------------------- .nv.info._ZN43_GLOBAL__N__9ae7fba5_10_SoftMax_cu_9f978f6320softmax_warp_forwardIN3c104HalfES2_fLi1ELb0ELb0EEEvPT0_PKT_iiiPKbib --------------------------
	.section	.nv.info._ZN43_GLOBAL__N__9ae7fba5_10_SoftMax_cu_9f978f6320softmax_warp_forwardIN3c104HalfES2_fLi1ELb0ELb0EEEvPT0_PKT_iiiPKbib,"",@"SHT_CUDA_INFO"
	.sectionflags	@""
	.align	4


	//----- nvinfo : EIATTR_CUDA_API_VERSION
	.align		4
        /*0000*/ 	.byte	0x04, 0x37
        /*0002*/ 	.short	(.L_8779 - .L_8778)
.L_8778:
        /*0004*/ 	.word	0x00000082


	//----- nvinfo : EIATTR_SW2861232_WAR
	.align		4
.L_8779:
        /*0008*/ 	.byte	0x01, 0x35
	.zero		2


	//----- nvinfo : EIATTR_PARAM_CBANK
	.align		4
        /*000c*/ 	.byte	0x04, 0x0a
        /*000e*/ 	.short	(.L_8781 - .L_8780)
	.align		4
.L_8780:
        /*0010*/ 	.word	index@(.nv.constant0._ZN43_GLOBAL__N__9ae7fba5_10_SoftMax_cu_9f978f6320softmax_warp_forwardIN3c104HalfES2_fLi1ELb0ELb0EEEvPT0_PKT_iiiPKbib)
        /*0014*/ 	.short	0x0160
        /*0016*/ 	.short	0x002d


	//----- nvinfo : EIATTR_CBANK_PARAM_SIZE
	.align		4
.L_8781:
        /*0018*/ 	.byte	0x03, 0x19
        /*001a*/ 	.short	0x002d


	//----- nvinfo : EIATTR_KPARAM_INFO
	.align		4
        /*001c*/ 	.byte	0x04, 0x17
        /*001e*/ 	.short	(.L_8783 - .L_8782)
.L_8782:
        /*0020*/ 	.word	0x00000000
        /*0024*/ 	.short	0x0007
        /*0026*/ 	.short	0x002c
        /*0028*/ 	.byte	0x00, 0xf0, 0x05, 0x00


	//----- nvinfo : EIATTR_KPARAM_INFO
	.align		4
.L_8783:
        /*002c*/ 	.byte	0x04, 0x17
        /*002e*/ 	.short	(.L_8785 - .L_8784)
.L_8784:
        /*0030*/ 	.word	0x00000000
        /*0034*/ 	.short	0x0006
        /*0036*/ 	.short	0x0028
        /*0038*/ 	.byte	0x00, 0xf0, 0x11, 0x00


	//----- nvinfo : EIATTR_KPARAM_INFO
	.align		4
.L_8785:
        /*003c*/ 	.byte	0x04, 0x17
        /*003e*/ 	.short	(.L_8787 - .L_8786)
.L_8786:
        /*0040*/ 	.word	0x00000000
        /*0044*/ 	.short	0x0005
        /*0046*/ 	.short	0x0020
        /*0048*/ 	.byte	0x00, 0xf0, 0x21, 0x00


	//----- nvinfo : EIATTR_KPARAM_INFO
	.align		4
.L_8787:
        /*004c*/ 	.byte	0x04, 0x17
        /*004e*/ 	.short	(.L_8789 - .L_8788)
.L_8788:
        /*0050*/ 	.word	0x00000000
        /*0054*/ 	.short	0x0004
        /*0056*/ 	.short	0x0018
        /*0058*/ 	.byte	0x00, 0xf0, 0x11, 0x00


	//----- nvinfo : EIATTR_KPARAM_INFO
	.align		4
.L_8789:
        /*005c*/ 	.byte	0x04, 0x17
        /*005e*/ 	.short	(.L_8791 - .L_8790)
.L_8790:
        /*0060*/ 	.word	0x00000000
        /*0064*/ 	.short	0x0003
        /*0066*/ 	.short	0x0014
        /*0068*/ 	.byte	0x00, 0xf0, 0x11, 0x00


	//----- nvinfo : EIATTR_KPARAM_INFO
	.align		4
.L_8791:
        /*006c*/ 	.byte	0x04, 0x17
        /*006e*/ 	.short	(.L_8793 - .L_8792)
.L_8792:
        /*0070*/ 	.word	0x00000000
        /*0074*/ 	.short	0x0002
        /*0076*/ 	.short	0x0010
        /*0078*/ 	.byte	0x00, 0xf0, 0x11, 0x00


	//----- nvinfo : EIATTR_KPARAM_INFO
	.align		4
.L_8793:
        /*007c*/ 	.byte	0x04, 0x17
        /*007e*/ 	.short	(.L_8795 - .L_8794)
.L_8794:
        /*0080*/ 	.word	0x00000000
        /*0084*/ 	.short	0x0001
        /*0086*/ 	.short	0x0008
        /*0088*/ 	.byte	0x00, 0xf0, 0x21, 0x00


	//----- nvinfo : EIATTR_KPARAM_INFO
	.align		4
.L_8795:
        /*008c*/ 	.byte	0x04, 0x17
        /*008e*/ 	.short	(.L_8797 - .L_8796)
.L_8796:
        /*0090*/ 	.word	0x00000000
        /*0094*/ 	.short	0x0000
        /*0096*/ 	.short	0x0000
        /*0098*/ 	.byte	0x00, 0xf0, 0x21, 0x00


	//----- nvinfo : EIATTR_MAXREG_COUNT
	.align		4
.L_8797:
        /*009c*/ 	.byte	0x03, 0x1b
        /*009e*/ 	.short	0x00ff


	//----- nvinfo : EIATTR_MERCURY_ISA_VERSION
	.align		4
        /*00a0*/ 	.byte	0x03, 0x5f
        /*00a2*/ 	.short	0x0000


	//----- nvinfo : EIATTR_COOP_GROUP_MASK_REGIDS
	.align		4
        /*00a4*/ 	.byte	0x04, 0x29
        /*00a6*/ 	.short	(.L_8799 - .L_8798)


	//   ....[0]....
.L_8798:
        /*00a8*/ 	.word	0xffffffff


	//   ....[1]....
        /*00ac*/ 	.word	0xffffffff


	//   ....[2]....
        /*00b0*/ 	.word	0xffffffff


	//   ....[3]....
        /*00b4*/ 	.word	0xffffffff


	//----- nvinfo : EIATTR_COOP_GROUP_INSTR_OFFSETS
	.align		4
.L_8799:
        /*00b8*/ 	.byte	0x04, 0x28
        /*00ba*/ 	.short	(.L_8801 - .L_8800)


	//   ....[0]....
.L_8800:
        /*00bc*/ 	.word	0x000001e0


	//   ....[1]....
        /*00c0*/ 	.word	0x000001f0


	//   ....[2]....
        /*00c4*/ 	.word	0x000002c0


	//   ....[3]....
        /*00c8*/ 	.word	0x000002e0


	//----- nvinfo : EIATTR_EXIT_INSTR_OFFSETS
	.align		4
.L_8801:
        /*00cc*/ 	.byte	0x04, 0x1c
        /*00ce*/ 	.short	(.L_8803 - .L_8802)


	//   ....[0]....
.L_8802:
        /*00d0*/ 	.word	0x000002f0


	//   ....[1]....
        /*00d4*/ 	.word	0x00000400


	//   ....[2]....
        /*00d8*/ 	.word	0x00000410


	//   ....[3]....
        /*00dc*/ 	.word	0x000004e0


	//----- nvinfo : EIATTR_CRS_STACK_SIZE
	.align		4
.L_8803:
        /*00e0*/ 	.byte	0x04, 0x1e
        /*00e2*/ 	.short	(.L_8805 - .L_8804)
.L_8804:
        /*00e4*/ 	.word	0x00000000
.L_8805:


//--------------------- .nv.info._ZN43_GLOBAL__N__9ae7fba5_10_SoftMax_cu_9f978f6320softmax_warp_forwardIN3c104HalfES2_fLi0ELb0ELb0EEEvPT0_PKT_iiiPKbib --------------------------
	.section	.nv.info._ZN43_GLOBAL__N__9ae7fba5_10_SoftMax_cu_9f978f6320softmax_warp_forwardIN3c104HalfES2_fLi0ELb0ELb0EEEvPT0_PKT_iiiPKbib,"",@"SHT_CUDA_INFO"
	.sectionflags	@""
	.align	4


	//----- nvinfo : EIATTR_CUDA_API_VERSION
	.align		4
        /*0000*/ 	.byte	0x04, 0x37
        /*0002*/ 	.short	(.L_8807 - .L_8806)
.L_8806:
        /*0004*/ 	.word	0x00000082


	//----- nvinfo : EIATTR_SW2861232_WAR
	.align		4
.L_8807:
        /*0008*/ 	.byte	0x01, 0x35
	.zero		2


	//----- nvinfo : EIATTR_PARAM_CBANK
	.align		4
        /*000c*/ 	.byte	0x04, 0x0a
        /*000e*/ 	.short	(.L_8809 - .L_8808)
	.align		4
.L_8808:
        /*0010*/ 	.word	index@(.nv.constant0._ZN43_GLOBAL__N__9ae7fba5_10_SoftMax_cu_9f978f6320softmax_warp_forwardIN3c104HalfES2_fLi0ELb0ELb0EEEvPT0_PKT_iiiPKbib)
        /*0014*/ 	.short	0x0160
        /*0016*/ 	.short	0x002d


	//----- nvinfo : EIATTR_CBANK_PARAM_SIZE
	.align		4
.L_8809:
        /*0018*/ 	.byte	0x03, 0x19
        /*001a*/ 	.short	0x002d


	//----- nvinfo : EIATTR_KPARAM_INFO
	.align		4
        /*001c*/ 	.byte	0x04, 0x17
        /*001e*/ 	.short	(.L_8811 - .L_8810)
.L_8810:
        /*0020*/ 	.word	0x00000000
        /*0024*/ 	.short	0x0007
        /*0026*/ 	.short	0x002c
        /*0028*/ 	.byte	0x00, 0xf0, 0x05, 0x00


	//----- nvinfo : EIATTR_KPARAM_INFO
	.align		4
.L_8811:
        /*002c*/ 	.byte	0x04, 0x17
        /*002e*/ 	.short	(.L_8813 - .L_8812)
.L_8812:
        /*0030*/ 	.word	0x00000000
        /*0034*/ 	.short	0x0006
        /*0036*/ 	.short	0x0028
        /*0038*/ 	.byte	0x00, 0xf0, 0x11, 0x00


	//----- nvinfo : EIATTR_KPARAM_INFO
	.align		4
.L_8813:
        /*003c*/ 	.byte	0x04, 0x17
        /*003e*/ 	.short	(.L_8815 - .L_8814)
.L_8814:
        /*0040*/ 	.word	0x00000000
        /*0044*/ 	.short	0x0005
        /*0046*/ 	.short	0x0020
        /*0048*/ 	.byte	0x00, 0xf0, 0x21, 0x00


	//----- nvinfo : EIATTR_KPARAM_INFO
	.align		4
.L_8815:
        /*004c*/ 	.byte	0x04, 0x17
        /*004e*/ 	.short	(.L_8817 - .L_8816)
.L_8816:
        /*0050*/ 	.word	0x00000000
        /*0054*/ 	.short	0x0004
        /*0056*/ 	.short	0x0018
        /*0058*/ 	.byte	0x00, 0xf0, 0x11, 0x00


	//----- nvinfo : EIATTR_KPARAM_INFO
	.align		4
.L_8817:
        /*005c*/ 	.byte	0x04, 0x17
        /*005e*/ 	.short	(.L_8819 - .L_8818)
.L_8818:
        /*0060*/ 	.word	0x00000000
        /*0064*/ 	.short	0x0003
        /*0066*/ 	.short	0x0014
        /*0068*/ 	.byte	0x00, 0xf0, 0x11, 0x00


	//----- nvinfo : EIATTR_KPARAM_INFO
	.align		4
.L_8819:
        /*006c*/ 	.byte	0x04, 0x17
        /*006e*/ 	.short	(.L_8821 - .L_8820)
.L_8820:
        /*0070*/ 	.word	0x00000000
        /*0074*/ 	.short	0x0002
        /*0076*/ 	.short	0x0010
        /*0078*/ 	.byte	0x00, 0xf0, 0x11, 0x00


	//----- nvinfo : EIATTR_KPARAM_INFO
	.align		4
.L_8821:
        /*007c*/ 	.byte	0x04, 0x17
        /*007e*/ 	.short	(.L_8823 - .L_8822)
.L_8822:
        /*0080*/ 	.word	0x00000000
        /*0084*/ 	.short	0x0001
        /*0086*/ 	.short	0x0008
        /*0088*/ 	.byte	0x00, 0xf0, 0x21, 0x00


	//----- nvinfo : EIATTR_KPARAM_INFO
	.align		4
.L_8823:
        /*008c*/ 	.byte	0x04, 0x17
        /*008e*/ 	.short	(.L_8825 - .L_8824)
.L_8824:
        /*0090*/ 	.word	0x00000000
        /*0094*/ 	.short	0x0000
        /*0096*/ 	.short	0x0000
        /*0098*/ 	.byte	0x00, 0xf0, 0x21, 0x00


	//----- nvinfo : EIATTR_MAXREG_COUNT
	.align		4
.L_8825:
        /*009c*/ 	.byte	0x03, 0x1b
        /*009e*/ 	.short	0x00ff


	//----- nvinfo : EIATTR_MERCURY_ISA_VERSION
	.align		4
        /*00a0*/ 	.byte	0x03, 0x5f
        /*00a2*/ 	.short	0x0000


	//----- nvinfo : EIATTR_EXIT_INSTR_OFFSETS
	.align		4
        /*00a4*/ 	.byte	0x04, 0x1c
        /*00a6*/ 	.short	(.L_8827 - .L_8826)


	//   ....[0]....
.L_8826:
        /*00a8*/ 	.word	0x000001e0


	//   ....[1]....
        /*00ac*/ 	.word	0x00000360


	//   ....[2]....
        /*00b0*/ 	.word	0x00000370


	//   ....[3]....
        /*00b4*/ 	.word	0x00000440


	//----- nvinfo : EIATTR_CRS_STACK_SIZE
	.align		4
.L_8827:
        /*00b8*/ 	.byte	0x04, 0x1e
        /*00ba*/ 	.short	(.L_8829 - .L_8828)
.L_8828:
        /*00bc*/ 	.word	0x00000000
.L_8829:


//--------------------- .nv.info._ZN43_GLOBAL__N__9ae7fba5_10_SoftMax_cu_9f978f6320softmax_warp_forwardIfffLi11ELb0ELb0EEEvPT0_PKT_iiiPKbib --------------------------
	.section	.nv.info._ZN43_GLOBAL__N__9ae7fba5_10_SoftMax_cu_9f978f6320softmax_warp_forwardIfffLi11ELb0ELb0EEEvPT0_PKT_iiiPKbib,"",@"SHT_CUDA_INFO"
	.sectionflags	@""
	.align	4


	//----- nvinfo : EIATTR_CUDA_API_VERSION
	.align		4
        /*0000*/ 	.byte	0x04, 0x37
        /*0002*/ 	.short	(.L_8831 - .L_8830)
.L_8830:
        /*0004*/ 	.word	0x00000082


	//----- nvinfo : EIATTR_SW2861232_WAR
	.align		4
.L_8831:
        /*0008*/ 	.byte	0x01, 0x35
	.zero		2


	//----- nvinfo : EIATTR_PARAM_CBANK
	.align		4
        /*000c*/ 	.byte	0x04, 0x0a
        /*000e*/ 	.short	(.L_8833 - .L_8832)
	.align		4
.L_8832:
        /*0010*/ 	.word	index@(.nv.constant0._ZN43_GLOBAL__N__9ae7fba5_10_SoftMax_cu_9f978f6320softmax_warp_forwardIfffLi11ELb0ELb0EEEvPT0_PKT_iiiPKbib)
        /*0014*/ 	.short	0x0160
        /*0016*/ 	.short	0x002d


	//----- nvinfo : EIATTR_CBANK_PARAM_SIZE
	.align		4
.L_8833:
        /*0018*/ 	.byte	0x03, 0x19
        /*001a*/ 	.short	0x002d


	//----- nvinfo : EIATTR_KPARAM_INFO
	.align		4
        /*001c*/ 	.byte	0x04, 0x17
        /*001e*/ 	.short	(.L_8835 - .L_8834)
.L_8834:
        /*0020*/ 	.word	0x00000000
        /*0024*/ 	.short	0x0007
        /*0026*/ 	.short	0x002c
        /*0028*/ 	.byte	0x00, 0xf0, 0x05, 0x00


	//----- nvinfo : EIATTR_KPARAM_INFO
	.align		4
.L_8835:
        /*002c*/ 	.byte	0x04, 0x17
        /*002e*/ 	.short	(.L_8837 - .L_8836)
.L_8836:
        /*0030*/ 	.word	0x00000000
        /*0034*/ 	.short	0x0006
        /*0036*/ 	.short	0x0028
        /*0038*/ 	.byte	0x00, 0xf0, 0x11, 0x00


	//----- nvinfo : EIATTR_KPARAM_INFO
	.align		4
.L_8837:
        /*003c*/ 	.byte	0x04, 0x17
        /*003e*/ 	.short	(.L_8839 - .L_8838)
.L_8838:
        /*0040*/ 	.word	0x00000000
        /*0044*/ 	.short	0x0005
        /*0046*/ 	.short	0x0020
        /*0048*/ 	.byte	0x00, 0xf0, 0x21, 0x00


	//----- nvinfo : EIATTR_KPARAM_INFO
	.align		4
.L_8839:
        /*004c*/ 	.byte	0x04, 0x17
        /*004e*/ 	.short	(.L_8841 - .L_8840)
.L_8840:
        /*0050*/ 	.word	0x00000000
        /*0054*/ 	.short	0x0004
        /*0056*/ 	.short	0x0018
        /*0058*/ 	.byte	0x00, 0xf0, 0x11, 0x00


	//----- nvinfo : EIATTR_KPARAM_INFO
	.align		4
.L_8841:
        /*005c*/ 	.byte	0x04, 0x17
        /*005e*/ 	.short	(.L_8843 - .L_8842)
.L_8842:
        /*0060*/ 	.word	0x00000000
        /*0064*/ 	.short	0x0003
        /*0066*/ 	.short	0x0014
        /*0068*/ 	.byte	0x00, 0xf0, 0x11, 0x00


	//----- nvinfo : EIATTR_KPARAM_INFO
	.align		4
.L_8843:
        /*006c*/ 	.byte	0x04, 0x17
        /*006e*/ 	.short	(.L_8845 - .L_8844)
.L_8844:
        /*0070*/ 	.word	0x00000000
        /*0074*/ 	.short	0x0002
        /*0076*/ 	.short	0x0010
        /*0078*/ 	.byte	0x00, 0xf0, 0x11, 0x00


	//----- nvinfo : EIATTR_KPARAM_INFO
	.align		4
.L_8845:
        /*007c*/ 	.byte	0x04, 0x17
        /*007e*/ 	.short	(.L_8847 - .L_8846)
.L_8846:
        /*0080*/ 	.word	0x00000000
        /*0084*/ 	.short	0x0001
        /*0086*/ 	.short	0x0008
        /*0088*/ 	.byte	0x00, 0xf0, 0x21, 0x00


	//----- nvinfo : EIATTR_KPARAM_INFO
	.align		4
.L_8847:
        /*008c*/ 	.byte	0x04, 0x17
        /*008e*/ 	.short	(.L_8849 - .L_8848)
.L_8848:
        /*0090*/ 	.word	0x00000000
        /*0094*/ 	.short	0x0000
        /*0096*/ 	.short	0x0000
        /*0098*/ 	.byte	0x00, 0xf0, 0x21, 0x00


	//----- nvinfo : EIATTR_MAXREG_COUNT
	.align		4
.L_8849:
        /*009c*/ 	.byte	0x03, 0x1b
        /*009e*/ 	.short	0x00ff


	//----- nvinfo : EIATTR_MERCURY_ISA_VERSION
	.align		4
        /*00a0*/ 	.byte	0x03, 0x5f
        /*00a2*/ 	.short	0x0000


	//----- nvinfo : EIATTR_COOP_GROUP_MASK_REGIDS
	.align		4
        /*00a4*/ 	.byte	0x04, 0x29
        /*00a6*/ 	.short	(.L_8851 - .L_8850)


	//   ....[0]....
.L_8850:
        /*00a8*/ 	.word	0xffffffff


	//   ....[1]....
        /*00ac*/ 	.word	0xffffffff


	//   ....[2]....
        /*00b0*/ 	.word	0xffffffff


	//   ....[3]....
        /*00b4*/ 	.word	0xffffffff


	//   ....[4]....
        /*00b8*/ 	.word	0xffffffff


	//   ....[5]....
        /*00bc*/ 	.word	0xffffffff


	//   ....[6]....
        /*00c0*/ 	.word	0xffffffff


	//   ....[7]....
        /*00c4*/ 	.word	0xffffffff


	//   ....[8]....
        /*00c8*/ 	.word	0xffffffff


	//   ....[9]....
        /*00cc*/ 	.word	0xffffffff


	//----- nvinfo : EIATTR_COOP_GROUP_INSTR_OFFSETS
	.align		4
.L_8851:
        /*00d0*/ 	.byte	0x04, 0x28
        /*00d2*/ 	.short	(.L_8853 - .L_8852)


	//   ....[0]....
.L_8852:
        /*00d4*/ 	.word	0x00001890


	//   ....[1]....
        /*00d8*/ 	.word	0x000018c0


	//   ....[2]....
        /*00dc*/ 	.word	0x000018f0


	//   ....[3]....
        /*00e0*/ 	.word	0x00001920


	//   ....[4]....
        /*00e4*/ 	.word	0x00001950


	//   ....[5]....
        /*00e8*/ 	.word	0x00002980


	//   ....[6]....
        /*00ec*/ 	.word	0x000029a0


	//   ....[7]....
        /*00f0*/ 	.word	0x000029c0


	//   ....[8]....
        /*00f4*/ 	.word	0x000029f0


	//   ....[9]....
        /*00f8*/ 	.word	0x00002a10


	//----- nvinfo : EIATTR_EXIT_INSTR_OFFSETS
	.align		4
.L_8853:
        /*00fc*/ 	.byte	0x04, 0x1c
        /*00fe*/ 	.short	(.L_8855 - .L_8854)


	//   ....[0]....
.L_8854:
        /*0100*/ 	.word	0x00002a20


	//   ....[1]....
        /*0104*/ 	.word	0x00002a50


	//   ....[2]....
        /*0108*/ 	.word	0x00002ad0


	//   ....[3]....
        /*010c*/ 	.word	0x00002b30


	//   ....[4]....
        /*0110*/ 	.word	0x00002b90


	//   ....[5]....
        /*0114*/ 	.word	0x00002bf0


	//   ....[6]....
        /*0118*/ 	.word	0x00002c50


	//   ....[7]....
        /*011c*/ 	.word	0x00002cb0


	//   ....[8]....
        /*0120*/ 	.word	0x00002d10


	//   ....[9]....
        /*0124*/ 	.word	0x00002d70


	//   ....[10]....
        /*0128*/ 	.word	0x00002dd0


	//   ....[11]....
        /*012c*/ 	.word	0x00002e30


	//   ....[12]....
        /*0130*/ 	.word	0x00002e90


	//   ....[13]....
        /*0134*/ 	.word	0x00002ef0


	//   ....[14]....
        /*0138*/ 	.word	0x00002f50


	//   ....[15]....
        /*013c*/ 	.word	0x00002fb0


	//   ....[16]....
        /*0140*/ 	.word	0x00003010


	//   ....[17]....
        /*0144*/ 	.word	0x00003070


	//   ....[18]....
        /*0148*/ 	.word	0x000030d0


	//   ....[19]....
        /*014c*/ 	.word	0x00003130


	//   ....[20]....
        /*0150*/ 	.word	0x00003190


	//   ....[21]....
        /*0154*/ 	.word	0x000031f0


	//   ....[22]....
        /*0158*/ 	.word	0x00003250


	//   ....[23]....
        /*015c*/ 	.word	0x000032b0


	//   ....[24]....
        /*0160*/ 	.word	0x00003310


	//   ....[25]....
        /*0164*/ 	.word	0x00003370


	//   ....[26]....
        /*0168*/ 	.word	0x000033d0


	//   ....[27]....
        /*016c*/ 	.word	0x00003430


	//   ....[28]....
        /*0170*/ 	.word	0x00003490


	//   ....[29]....
        /*0174*/ 	.word	0x000034f0


	//   ....[30]....
        /*0178*/ 	.word	0x00003550


	//   ....[31]....
        /*017c*/ 	.word	0x000035b0


	//   ....[32]....
        /*0180*/ 	.word	0x00003610


	//   ....[33]....
        /*0184*/ 	.word	0x00003670


	//   ....[34]....
        /*0188*/ 	.word	0x000036d0


	//   ....[35]....
        /*018c*/ 	.word	0x00003730


	//   ....[36]....
        /*0190*/ 	.word	0x00003790


	//   ....[37]....
        /*0194*/ 	.word	0x000037f0


	//   ....[38]....
        /*0198*/ 	.word	0x00003850


	//   ....[39]....
        /*019c*/ 	.word	0x000038b0


	//   ....[40]....
        /*01a0*/ 	.word	0x00003910


	//   ....[41]....
        /*01a4*/ 	.word	0x00003970


	//   ....[42]....
        /*01a8*/ 	.word	0x000039d0


	//   ....[43]....
        /*01ac*/ 	.word	0x00003a30


	//   ....[44]....
        /*01b0*/ 	.word	0x00003a90


	//   ....[45]....
        /*01b4*/ 	.word	0x00003af0


	//   ....[46]....
        /*01b8*/ 	.word	0x00003b50


	//   ....[47]....
        /*01bc*/ 	.word	0x00003bb0


	//   ....[48]....
        /*01c0*/ 	.word	0x00003c10


	//   ....[49]....
        /*01c4*/ 	.word	0x00003c70


	//   ....[50]....
        /*01c8*/ 	.word	0x00003cd0


	//   ....[51]....
        /*01cc*/ 	.word	0x00003d30


	//   ....[52]....
        /*01d0*/ 	.word	0x00003d90


	//   ....[53]....
        /*01d4*/ 	.word	0x00003df0


	//   ....[54]....
        /*01d8*/ 	.word	0x00003e50


	//   ....[55]....
        /*01dc*/ 	.word	0x00003eb0


	//   ....[56]....
        /*01e0*/ 	.word	0x00003f10


	//   ....[57]....
        /*01e4*/ 	.word	0x00003f70


	//   ....[58]....
        /*01e8*/ 	.word	0x00003fd0


	//   ....[59]....
        /*01ec*/ 	.word	0x00004030


	//   ....[60]....
        /*01f0*/ 	.word	0x00004090


	//   ....[61]....
        /*01f4*/ 	.word	0x000040f0


	//   ....[62]....
        /*01f8*/ 	.word	0x00004150


	//   ....[63]....
        /*01fc*/ 	.word	0x000041b0


	//   ....[64]....
        /*0200*/ 	.word	0x00004210


	//   ....[65]....
        /*0204*/ 	.word	0x00004260
.L_8855:


//--------------------- .nv.info._ZN43_GLOBAL__N__9ae7fba5_10_SoftMax_cu_9f978f6320softmax_warp_forwardIfffLi10ELb0ELb0EEEvPT0_PKT_iiiPKbib --------------------------
	.section	.nv.info._ZN43_GLOBAL__N__9ae7fba5_10_SoftMax_cu_9f978f6320softmax_warp_forwardIfffLi10ELb0ELb0EEEvPT0_PKT_iiiPKbib,"",@"SHT_CUDA_INFO"
	.sectionflags	@""
	.align	4


	//----- nvinfo : EIATTR_CUDA_API_VERSION
	.align		4
        /*0000*/ 	.byte	0x04, 0x37
        /*0002*/ 	.short	(.L_8857 - .L_8856)
.L_8856:
        /*0004*/ 	.word	0x00000082


	//----- nvinfo : EIATTR_SW2861232_WAR
	.align		4
.L_8857:
        /*0008*/ 	.byte	0x01, 0x35
	.zero		2


	//----- nvinfo : EIATTR_PARAM_CBANK
	.align		4
        /*000c*/ 	.byte	0x04, 0x0a
        /*000e*/ 	.short	(.L_8859 - .L_8858)
	.align		4
.L_8858:
        /*0010*/ 	.word	index@(.nv.constant0._ZN43_GLOBAL__N__9ae7fba5_10_SoftMax_cu_9f978f6320softmax_warp_forwardIfffLi10ELb0ELb0EEEvPT0_PKT_iiiPKbib)
        /*0014*/ 	.short	0x0160
        /*0016*/ 	.short	0x002d


	//----- nvinfo : EIATTR_CBANK_PARAM_SIZE
	.align		4
.L_8859:
        /*0018*/ 	.byte	0x03, 0x19
        /*001a*/ 	.short	0x002d


	//----- nvinfo : EIATTR_KPARAM_INFO
	.align		4
        /*001c*/ 	.byte	0x04, 0x17
        /*001e*/ 	.short	(.L_8861 - .L_8860)
.L_8860:
        /*0020*/ 	.word	0x00000000
        /*0024*/ 	.short	0x0007
        /*0026*/ 	.short	0x002c
        /*0028*/ 	.byte	0x00, 0xf0, 0x05, 0x00


	//----- nvinfo : EIATTR_KPARAM_INFO
	.align		4
.L_8861:
        /*002c*/ 	.byte	0x04, 0x17
        /*002e*/ 	.short	(.L_8863 - .L_8862)
.L_8862:
        /*0030*/ 	.word	0x00000000
        /*0034*/ 	.short	0x0006
        /*0036*/ 	.short	0x0028
        /*0038*/ 	.byte	0x00, 0xf0, 0x11, 0x00


	//----- nvinfo : EIATTR_KPARAM_INFO
	.align		4
.L_8863:
        /*003c*/ 	.byte	0x04, 0x17
        /*003e*/ 	.short	(.L_8865 - .L_8864)
.L_8864:
        /*0040*/ 	.word	0x00000000
        /*0044*/ 	.short	0x0005
        /*0046*/ 	.short	0x0020
        /*0048*/ 	.byte	0x00, 0xf0, 0x21, 0x00


	//----- nvinfo : EIATTR_KPARAM_INFO
	.align		4
.L_8865:
        /*004c*/ 	.byte	0x04, 0x17
        /*004e*/ 	.short	(.L_8867 - .L_8866)
.L_8866:
        /*0050*/ 	.word	0x00000000
        /*0054*/ 	.short	0x0004
        /*0056*/ 	.short	0x0018
        /*0058*/ 	.byte	0x00, 0xf0, 0x11, 0x00


	//----- nvinfo : EIATTR_KPARAM_INFO
	.align		4
.L_8867:
        /*005c*/ 	.byte	0x04, 0x17
        /*005e*/ 	.short	(.L_8869 - .L_8868)
.L_8868:
        /*0060*/ 	.word	0x00000000
        /*0064*/ 	.short	0x0003
        /*0066*/ 	.short	0x0014
        /*0068*/ 	.byte	0x00, 0xf0, 0x11, 0x00


	//----- nvinfo : EIATTR_KPARAM_INFO
	.align		4
.L_8869:
        /*006c*/ 	.byte	0x04, 0x17
        /*006e*/ 	.short	(.L_8871 - .L_8870)
.L_8870:
        /*0070*/ 	.word	0x00000000
        /*0074*/ 	.short	0x0002
        /*0076*/ 	.short	0x0010
        /*0078*/ 	.byte	0x00, 0xf0, 0x11, 0x00


	//----- nvinfo : EIATTR_KPARAM_INFO
	.align		4
.L_8871:
        /*007c*/ 	.byte	0x04, 0x17
        /*007e*/ 	.short	(.L_8873 - .L_8872)
.L_8872:
        /*0080*/ 	.word	0x00000000
        /*0084*/ 	.short	0x0001
        /*0086*/ 	.short	0x0008
        /*0088*/ 	.byte	0x00, 0xf0, 0x21, 0x00


	//----- nvinfo : EIATTR_KPARAM_INFO
	.align		4
.L_8873:
        /*008c*/ 	.byte	0x04, 0x17
        /*008e*/ 	.short	(.L_8875 - .L_8874)
.L_8874:
        /*0090*/ 	.word	0x00000000
        /*0094*/ 	.short	0x0000
        /*0096*/ 	.short	0x0000
        /*0098*/ 	.byte	0x00, 0xf0, 0x21, 0x00


	//----- nvinfo : EIATTR_MAXREG_COUNT
	.align		4
.L_8875:
        /*009c*/ 	.byte	0x03, 0x1b
        /*009e*/ 	.short	0x00ff


	//----- nvinfo : EIATTR_MERCURY_ISA_VERSION
	.align		4
        /*00a0*/ 	.byte	0x03, 0x5f
        /*00a2*/ 	.short	0x0000


	//----- nvinfo : EIATTR_COOP_GROUP_MASK_REGIDS
	.align		4
        /*00a4*/ 	.byte	0x04, 0x29
        /*00a6*/ 	.short	(.L_8877 - .L_8876)


	//   ....[0]....
.L_8876:
        /*00a8*/ 	.word	0xffffffff


	//   ....[1]....
        /*00ac*/ 	.word	0xffffffff


	//   ....[2]....
        /*00b0*/ 	.word	0xffffffff


	//   ....[3]....
        /*00b4*/ 	.word	0xffffffff


	//   ....[4]....
        /*00b8*/ 	.word	0xffffffff


	//   ....[5]....
        /*00bc*/ 	.word	0xffffffff


	//   ....[6]....
        /*00c0*/ 	.word	0xffffffff


	//   ....[7]....
        /*00c4*/ 	.word	0xffffffff


	//   ....[8]....
        /*00c8*/ 	.word	0xffffffff


	//   ....[9]....
        /*00cc*/ 	.word	0xffffffff


	//----- nvinfo : EIATTR_COOP_GROUP_INSTR_OFFSETS
	.align		4
.L_8877:
        /*00d0*/ 	.byte	0x04, 0x28
        /*00d2*/ 	.short	(.L_8879 - .L_8878)


	//   ....[0]....
.L_8878:
        /*00d4*/ 	.word	0x00000ca0


	//   ....[1]....
        /*00d8*/ 	.word	0x00000cd0


	//   ....[2]....
        /*00dc*/ 	.word	0x00000d00


	//   ....[3]....
        /*00e0*/ 	.word	0x00000d30


	//   ....[4]....
        /*00e4*/ 	.word	0x00000d60


	//   ....[5]....
        /*00e8*/ 	.word	0x00001590


	//   ....[6]....
        /*00ec*/ 	.word	0x000015b0


	//   ....[7]....
        /*00f0*/ 	.word	0x000015d0


	//   ....[8]....
        /*00f4*/ 	.word	0x000015f0


	//   ....[9]....
        /*00f8*/ 	.word	0x00001610


	//----- nvinfo : EIATTR_EXIT_INSTR_OFFSETS
	.align		4
.L_8879:
        /*00fc*/ 	.byte	0x04, 0x1c
        /*00fe*/ 	.short	(.L_8881 - .L_8880)


	//   ....[0]....
.L_8880:
        /*0100*/ 	.word	0x00001630


	//   ....[1]....
        /*0104*/ 	.word	0x00001650


	//   ....[2]....
        /*0108*/ 	.word	0x000016f0


	//   ....[3]....
        /*010c*/ 	.word	0x00001750


	//   ....[4]....
        /*0110*/ 	.word	0x000017b0


	//   ....[5]....
        /*0114*/ 	.word	0x00001810


	//   ....[6]....
        /*0118*/ 	.word	0x00001870


	//   ....[7]....
        /*011c*/ 	.word	0x000018d0


	//   ....[8]....
        /*0120*/ 	.word	0x00001930


	//   ....[9]....
        /*0124*/ 	.word	0x00001990


	//   ....[10]....
        /*0128*/ 	.word	0x000019f0


	//   ....[11]....
        /*012c*/ 	.word	0x00001a50


	//   ....[12]....
        /*0130*/ 	.word	0x00001ab0


	//   ....[13]....
        /*0134*/ 	.word	0x00001b10


	//   ....[14]....
        /*0138*/ 	.word	0x00001b70


	//   ....[15]....
        /*013c*/ 	.word	0x00001bd0


	//   ....[16]....
        /*0140*/ 	.word	0x00001c30


	//   ....[17]....
        /*0144*/ 	.word	0x00001c90


	//   ....[18]....
        /*0148*/ 	.word	0x00001cf0


	//   ....[19]....
        /*014c*/ 	.word	0x00001d50


	//   ....[20]....
        /*0150*/ 	.word	0x00001db0


	//   ....[21]....
        /*0154*/ 	.word	0x00001e10


	//   ....[22]....
        /*0158*/ 	.word	0x00001e70


	//   ....[23]....
        /*015c*/ 	.word	0x00001ed0


	//   ....[24]....
        /*0160*/ 	.word	0x00001f30


	//   ....[25]....
        /*0164*/ 	.word	0x00001f90


	//   ....[26]....
        /*0168*/ 	.word	0x00001ff0


	//   ....[27]....
        /*016c*/ 	.word	0x00002050


	//   ....[28]....
        /*0170*/ 	.word	0x000020b0


	//   ....[29]....
        /*0174*/ 	.word	0x00002110


	//   ....[30]....
        /*0178*/ 	.word	0x00002170


	//   ....[31]....
        /*017c*/ 	.word	0x000021d0


	//   ....[32]....
        /*0180*/ 	.word	0x00002230


	//   ....[33]....
        /*0184*/ 	.word	0x00002280
.L_8881:


//--------------------- .nv.info._ZN43_GLOBAL__N__9ae7fba5_10_SoftMax_cu_9f978f6320softmax_warp_forwardIfffLi9ELb0ELb0EEEvPT0_PKT_iiiPKbib --------------------------
	.section	.nv.info._ZN43_GLOBAL__N__9ae7fba5_10_SoftMax_cu_9f978f6320softmax_warp_forwardIfffLi9ELb0ELb0EEEvPT0_PKT_iiiPKbib,"",@"SHT_CUDA_INFO"
	.sectionflags	@""
	.align	4


	//----- nvinfo : EIATTR_CUDA_API_VERSION
	.align		4
        /*0000*/ 	.byte	0x04, 0x37
        /*0002*/ 	.short	(.L_8883 - .L_8882)
.L_8882:
        /*0004*/ 	.word	0x00000082


	//----- nvinfo : EIATTR_SW2861232_WAR
	.align		4
.L_8883:
        /*0008*/ 	.byte	0x01, 0x35
	.zero		2


	//----- nvinfo : EIATTR_PARAM_CBANK
	.align		4
        /*000c*/ 	.byte	0x04, 0x0a
        /*000e*/ 	.short	(.L_8885 - .L_8884)
	.align		4
.L_8884:
        /*0010*/ 	.word	index@(.nv.constant0._ZN43_GLOBAL__N__9ae7fba5_10_SoftMax_cu_9f978f6320softmax_warp_forwardIfffLi9ELb0ELb0EEEvPT0_PKT_iiiPKbib)
        /*0014*/ 	.short	0x0160
        /*0016*/ 	.short	0x002d


	//----- nvinfo : EIATTR_CBANK_PARAM_SIZE
	.align		4
.L_8885:
        /*0018*/ 	.byte	0x03, 0x19
        /*001a*/ 	.short	0x002d


	//----- nvinfo : EIATTR_KPARAM_INFO
	.align		4
        /*001c*/ 	.byte	0x04, 0x17
        /*001e*/ 	.short	(.L_8887 - .L_8886)
.L_8886:
        /*0020*/ 	.word	0x00000000
        /*0024*/ 	.short	0x0007
        /*0026*/ 	.short	0x002c
        /*0028*/ 	.byte	0x00, 0xf0, 0x05, 0x00


	//----- nvinfo : EIATTR_KPARAM_INFO
	.align		4
.L_8887:
        /*002c*/ 	.byte	0x04, 0x17
        /*002e*/ 	.short	(.L_8889 - .L_8888)
.L_8888:
        /*0030*/ 	.word	0x00000000
        /*0034*/ 	.short	0x0006
        /*0036*/ 	.short	0x0028
        /*0038*/ 	.byte	0x00, 0xf0, 0x11, 0x00


	//----- nvinfo : EIATTR_KPARAM_INFO
	.align		4
.L_8889:
        /*003c*/ 	.byte	0x04, 0x17
        /*003e*/ 	.short	(.L_8891 - .L_8890)
.L_8890:
        /*0040*/ 	.word	0x00000000
        /*0044*/ 	.short	0x0005
        /*0046*/ 	.short	0x0020
        /*0048*/ 	.byte	0x00, 0xf0, 0x21, 0x00


	//----- nvinfo : EIATTR_KPARAM_INFO
	.align		4
.L_8891:
        /*004c*/ 	.byte	0x04, 0x17
        /*004e*/ 	.short	(.L_8893 - .L_8892)
.L_8892:
        /*0050*/ 	.word	0x00000000
        /*0054*/ 	.short	0x0004
        /*0056*/ 	.short	0x0018
        /*0058*/ 	.byte	0x00, 0xf0, 0x11, 0x00


	//----- nvinfo : EIATTR_KPARAM_INFO
	.align		4
.L_8893:
        /*005c*/ 	.byte	0x04, 0x17
        /*005e*/ 	.short	(.L_8895 - .L_8894)
.L_8894:
        /*0060*/ 	.word	0x00000000
        /*0064*/ 	.short	0x0003
        /*0066*/ 	.short	0x0014
        /*0068*/ 	.byte	0x00, 0xf0, 0x11, 0x00


	//----- nvinfo : EIATTR_KPARAM_INFO
	.align		4
.L_8895:
        /*006c*/ 	.byte	0x04, 0x17
        /*006e*/ 	.short	(.L_8897 - .L_8896)
.L_8896:
        /*0070*/ 	.word	0x00000000
        /*0074*/ 	.short	0x0002
        /*0076*/ 	.short	0x0010
        /*0078*/ 	.byte	0x00, 0xf0, 0x11, 0x00


	//----- nvinfo : EIATTR_KPARAM_INFO
	.align		4
.L_8897:
        /*007c*/ 	.byte	0x04, 0x17
        /*007e*/ 	.short	(.L_8899 - .L_8898)
.L_8898:
        /*0080*/ 	.word	0x00000000
        /*0084*/ 	.short	0x0001
        /*0086*/ 	.short	0x0008
        /*0088*/ 	.byte	0x00, 0xf0, 0x21, 0x00


	//----- nvinfo : EIATTR_KPARAM_INFO
	.align		4
.L_8899:
        /*008c*/ 	.byte	0x04, 0x17
        /*008e*/ 	.short	(.L_8901 - .L_8900)
.L_8900:
        /*0090*/ 	.word	0x00000000
        /*0094*/ 	.short	0x0000
        /*0096*/ 	.short	0x0000
        /*0098*/ 	.byte	0x00, 0xf0, 0x21, 0x00


	//----- nvinfo : EIATTR_MAXREG_COUNT
	.align		4
.L_8901:
        /*009c*/ 	.byte	0x03, 0x1b
        /*009e*/ 	.short	0x00ff


	//----- nvinfo : EIATTR_MERCURY_ISA_VERSION
	.align		4
        /*00a0*/ 	.byte	0x03, 0x5f
        /*00a2*/ 	.short	0x0000


	//----- nvinfo : EIATTR_COOP_GROUP_MASK_REGIDS
	.align		4
        /*00a4*/ 	.byte	0x04, 0x29
        /*00a6*/ 	.short	(.L_8903 - .L_8902)


	//   ....[0]....
.L_8902:
        /*00a8*/ 	.word	0xffffffff


	//   ....[1]....
        /*00ac*/ 	.word	0xffffffff


	//   ....[2]....
        /*00b0*/ 	.word	0xffffffff


	//   ....[3]....
        /*00b4*/ 	.word	0xffffffff


	//   ....[4]....
        /*00b8*/ 	.word	0xffffffff


	//   ....[5]....
        /*00bc*/ 	.word	0xffffffff


	//   ....[6]....
        /*00c0*/ 	.word	0xffffffff


	//   ....[7]....
        /*00c4*/ 	.word	0xffffffff


	//   ....[8]....
        /*00c8*/ 	.word	0xffffffff


	//   ....[9]....
        /*00cc*/ 	.word	0xffffffff


	//----- nvinfo : EIATTR_COOP_GROUP_INSTR_OFFSETS
	.align		4
.L_8903:
        /*00d0*/ 	.byte	0x04, 0x28
        /*00d2*/ 	.short	(.L_8905 - .L_8904)


	//   ....[0]....
.L_8904:
        /*00d4*/ 	.word	0x000006a0


	//   ....[1]....
        /*00d8*/ 	.word	0x000006d0


	//   ....[2]....
        /*00dc*/ 	.word	0x00000700


	//   ....[3]....
        /*00e0*/ 	.word	0x00000730


	//   ....[4]....
        /*00e4*/ 	.word	0x00000760


	//   ....[5]....
        /*00e8*/ 	.word	0x00000b90


	//   ....[6]....
        /*00ec*/ 	.word	0x00000bb0


	//   ....[7]....
        /*00f0*/ 	.word	0x00000bd0


	//   ....[8]....
        /*00f4*/ 	.word	0x00000bf0


	//   ....[9]....
        /*00f8*/ 	.word	0x00000c10


	//----- nvinfo : EIATTR_EXIT_INSTR_OFFSETS
	.align		4
.L_8905:
        /*00fc*/ 	.byte	0x04, 0x1c
        /*00fe*/ 	.short	(.L_8907 - .L_8906)


	//   ....[0]....
.L_8906:
        /*0100*/ 	.word	0x00000c30


	//   ....[1]....
        /*0104*/ 	.word	0x00000c50


	//   ....[2]....
        /*0108*/ 	.word	0x00000cf0


	//   ....[3]....
        /*010c*/ 	.word	0x00000d50


	//   ....[4]....
        /*0110*/ 	.word	0x00000db0


	//   ....[5]....
        /*0114*/ 	.word	0x00000e10


	//   ....[6]....
        /*0118*/ 	.word	0x00000e70


	//   ....[7]....
        /*011c*/ 	.word	0x00000ed0


	//   ....[8]....
        /*0120*/ 	.word	0x00000f30


	//   ....[9]....
        /*0124*/ 	.word	0x00000f90


	//   ....[10]....
        /*0128*/ 	.word	0x00000ff0


	//   ....[11]....
        /*012c*/ 	.word	0x00001050


	//   ....[12]....
        /*0130*/ 	.word	0x000010b0


	//   ....[13]....
        /*0134*/ 	.word	0x00001110


	//   ....[14]....
        /*0138*/ 	.word	0x00001170


	//   ....[15]....
        /*013c*/ 	.word	0x000011d0


	//   ....[16]....
        /*0140*/ 	.word	0x00001230


	//   ....[17]....
        /*0144*/ 	.word	0x00001280
.L_8907:


//--------------------- .nv.info._ZN43_GLOBAL__N__9ae7fba5_10_SoftMax_cu_9f978f6320softmax_warp_forwardIfffLi8ELb0ELb0EEEvPT0_PKT_iiiPKbib --------------------------
	.section	.nv.info._ZN43_GLOBAL__N__9ae7fba5_10_SoftMax_cu_9f978f6320softmax_warp_forwardIfffLi8ELb0ELb0EEEvPT0_PKT_iiiPKbib,"",@"SHT_CUDA_INFO"
	.sectionflags	@""
	.align	4


	//----- nvinfo : EIATTR_CUDA_API_VERSION
	.align		4
        /*0000*/ 	.byte	0x04, 0x37
        /*0002*/ 	.short	(.L_8909 - .L_8908)
.L_8908:
        /*0004*/ 	.word	0x00000082


	//----- nvinfo : EIATTR_SW2861232_WAR
	.align		4
.L_8909:
        /*0008*/ 	.byte	0x01, 0x35
	.zero		2


	//----- nvinfo : EIATTR_PARAM_CBANK
	.align		4
        /*000c*/ 	.byte	0x04, 0x0a
        /*000e*/ 	.short	(.L_8911 - .L_8910)
	.align		4
.L_8910:
        /*0010*/ 	.word	index@(.nv.constant0._ZN43_GLOBAL__N__9ae7fba5_10_SoftMax_cu_9f978f6320softmax_warp_forwardIfffLi8ELb0ELb0EEEvPT0_PKT_iiiPKbib)
        /*0014*/ 	.short	0x0160
        /*0016*/ 	.short	0x002d


	//----- nvinfo : EIATTR_CBANK_PARAM_SIZE
	.align		4
.L_8911:
        /*0018*/ 	.byte	0x03, 0x19
        /*001a*/ 	.short	0x002d


	//----- nvinfo : EIATTR_KPARAM_INFO
	.align		4
        /*001c*/ 	.byte	0x04, 0x17
        /*001e*/ 	.short	(.L_8913 - .L_8912)
.L_8912:
        /*0020*/ 	.word	0x00000000
        /*0024*/ 	.short	0x0007
        /*0026*/ 	.short	0x002c
        /*0028*/ 	.byte	0x00, 0xf0, 0x05, 0x00


	//----- nvinfo : EIATTR_KPARAM_INFO
	.align		4
.L_8913:
        /*002c*/ 	.byte	0x04, 0x17
        /*002e*/ 	.short	(.L_8915 - .L_8914)
.L_8914:
        /*0030*/ 	.word	0x00000000
        /*0034*/ 	.short	0x0006
        /*0036*/ 	.short	0x0028
        /*0038*/ 	.byte	0x00, 0xf0, 0x11, 0x00


	//----- nvinfo : EIATTR_KPARAM_INFO
	.align		4
.L_8915:
        /*003c*/ 	.byte	0x04, 0x17
        /*003e*/ 	.short	(.L_8917 - .L_8916)
.L_8916:
        /*0040*/ 	.word	0x00000000
        /*0044*/ 	.short	0x0005
        /*0046*/ 	.short	0x0020
        /*0048*/ 	.byte	0x00, 0xf0, 0x21, 0x00


	//----- nvinfo : EIATTR_KPARAM_INFO
	.align		4
.L_8917:
        /*004c*/ 	.byte	0x04, 0x17
        /*004e*/ 	.short	(.L_8919 - .L_8918)
.L_8918:
        /*0050*/ 	.word	0x00000000
        /*0054*/ 	.short	0x0004
        /*0056*/ 	.short	0x0018
        /*0058*/ 	.byte	0x00, 0xf0, 0x11, 0x00


	//----- nvinfo : EIATTR_KPARAM_INFO
	.align		4
.L_8919:
        /*005c*/ 	.byte	0x04, 0x17
        /*005e*/ 	.short	(.L_8921 - .L_8920)
.L_8920:
        /*0060*/ 	.word	0x00000000
        /*0064*/ 	.short	0x0003
        /*0066*/ 	.short	0x0014
        /*0068*/ 	.byte	0x00, 0xf0, 0x11, 0x00


	//----- nvinfo : EIATTR_KPARAM_INFO
	.align		4
.L_8921:
        /*006c*/ 	.byte	0x04, 0x17
        /*006e*/ 	.short	(.L_8923 - .L_8922)
.L_8922:
        /*0070*/ 	.word	0x00000000
        /*0074*/ 	.short	0x0002
        /*0076*/ 	.short	0x0010
        /*0078*/ 	.byte	0x00, 0xf0, 0x11, 0x00


	//----- nvinfo : EIATTR_KPARAM_INFO
	.align		4
.L_8923:
        /*007c*/ 	.byte	0x04, 0x17
        /*007e*/ 	.short	(.L_8925 - .L_8924)
.L_8924:
        /*0080*/ 	.word	0x00000000
        /*0084*/ 	.short	0x0001
        /*0086*/ 	.short	0x0008
        /*0088*/ 	.byte	0x00, 0xf0, 0x21, 0x00


	//----- nvinfo : EIATTR_KPARAM_INFO
	.align		4
.L_8925:
        /*008c*/ 	.byte	0x04, 0x17
        /*008e*/ 	.short	(.L_8927 - .L_8926)
.L_8926:
        /*0090*/ 	.word	0x00000000
        /*0094*/ 	.short	0x0000
        /*0096*/ 	.short	0x0000
        /*0098*/ 	.byte	0x00, 0xf0, 0x21, 0x00


	//----- nvinfo : EIATTR_MAXREG_COUNT
	.align		4
.L_8927:
        /*009c*/ 	.byte	0x03, 0x1b
        /*009e*/ 	.short	0x00ff


	//----- nvinfo : EIATTR_MERCURY_ISA_VERSION
	.align		4
        /*00a0*/ 	.byte	0x03, 0x5f
        /*00a2*/ 	.short	0x0000


	//----- nvinfo : EIATTR_COOP_GROUP_MASK_REGIDS
	.align		4
        /*00a4*/ 	.byte	0x04, 0x29
        /*00a6*/ 	.short	(.L_8929 - .L_8928)


	//   ....[0]....
.L_8928:
        /*00a8*/ 	.word	0xffffffff


	//   ....[1]....
        /*00ac*/ 	.word	0xffffffff


	//   ....[2]....
        /*00b0*/ 	.word	0xffffffff


	//   ....[3]....
        /*00b4*/ 	.word	0xffffffff


	//   ....[4]....
        /*00b8*/ 	.word	0xffffffff


	//   ....[5]....
        /*00bc*/ 	.word	0xffffffff


	//   ....[6]....
        /*00c0*/ 	.word	0xffffffff


	//   ....[7]....
        /*00c4*/ 	.word	0xffffffff


	//   ....[8]....
        /*00c8*/ 	.word	0xffffffff


	//   ....[9]....
        /*00cc*/ 	.word	0xffffffff


	//----- nvinfo : EIATTR_COOP_GROUP_INSTR_OFFSETS
	.align		4
.L_8929:
        /*00d0*/ 	.byte	0x04, 0x28
        /*00d2*/ 	.short	(.L_8931 - .L_8930)


	//   ....[0]....
.L_8930:
        /*00d4*/ 	.word	0x00000390


	//   ....[1]....
        /*00d8*/ 	.word	0x000003c0


	//   ....[2]....
        /*00dc*/ 	.word	0x000003f0


	//   ....[3]....
        /*00e0*/ 	.word	0x00000420


	//   ....[4]....
        /*00e4*/ 	.word	0x00000450


	//   ....[5]....
        /*00e8*/ 	.word	0x00000690


	//   ....[6]....
        /*00ec*/ 	.word	0x000006b0


	//   ....[7]....
        /*00f0*/ 	.word	0x000006d0


	//   ....[8]....
        /*00f4*/ 	.word	0x000006f0


	//   ....[9]....
        /*00f8*/ 	.word	0x00000710


	//----- nvinfo : EIATTR_EXIT_INSTR_OFFSETS
	.align		4
.L_8931:
        /*00fc*/ 	.byte	0x04, 0x1c
        /*00fe*/ 	.short	(.L_8933 - .L_8932)


	//   ....[0]....
.L_8932:
        /*0100*/ 	.word	0x00000720


	//   ....[1]....
        /*0104*/ 	.word	0x00000750


	//   ....[2]....
        /*0108*/ 	.word	0x000007f0


	//   ....[3]....
        /*010c*/ 	.word	0x00000850


	//   ....[4]....
        /*0110*/ 	.word	0x000008b0


	//   ....[5]....
        /*0114*/ 	.word	0x00000910


	//   ....[6]....
        /*0118*/ 	.word	0x00000970


	//   ....[7]....
        /*011c*/ 	.word	0x000009d0


	//   ....[8]....
        /*0120*/ 	.word	0x00000a30


	//   ....[9]....
        /*0124*/ 	.word	0x00000a80
.L_8933:


//--------------------- .nv.info._ZN43_GLOBAL__N__9ae7fba5_10_SoftMax_cu_9f978f6320softmax_warp_forwardIfffLi7ELb0ELb0EEEvPT0_PKT_iiiPKbib --------------------------
	.section	.nv.info._ZN43_GLOBAL__N__9ae7fba5_10_SoftMax_cu_9f978f6320softmax_warp_forwardIfffLi7ELb0ELb0EEEvPT0_PKT_iiiPKbib,"",@"SHT_CUDA_INFO"
	.sectionflags	@""
	.align	4


	//----- nvinfo : EIATTR_CUDA_API_VERSION
	.align		4
        /*0000*/ 	.byte	0x04, 0x37
        /*0002*/ 	.short	(.L_8935 - .L_8934)
.L_8934:
        /*0004*/ 	.word	0x00000082


	//----- nvinfo : EIATTR_SW2861232_WAR
	.align		4
.L_8935:
        /*0008*/ 	.byte	0x01, 0x35
	.zero		2


	//----- nvinfo : EIATTR_PARAM_CBANK
	.align		4
        /*000c*/ 	.byte	0x04, 0x0a
        /*000e*/ 	.short	(.L_8937 - .L_8936)
	.align		4
.L_8936:
        /*0010*/ 	.word	index@(.nv.constant0._ZN43_GLOBAL__N__9ae7fba5_10_SoftMax_cu_9f978f6320softmax_warp_forwardIfffLi7ELb0ELb0EEEvPT0_PKT_iiiPKbib)
        /*0014*/ 	.short	0x0160
        /*0016*/ 	.short	0x002d


	//----- nvinfo : EIATTR_CBANK_PARAM_SIZE
	.align		4
.L_8937:
        /*0018*/ 	.byte	0x03, 0x19
        /*001a*/ 	.short	0x002d


	//----- nvinfo : EIATTR_KPARAM_INFO
	.align		4
        /*001c*/ 	.byte	0x04, 0x17
        /*001e*/ 	.short	(.L_8939 - .L_8938)
.L_8938:
        /*0020*/ 	.word	0x00000000
        /*0024*/ 	.short	0x0007
        /*0026*/ 	.short	0x002c
        /*0028*/ 	.byte	0x00, 0xf0, 0x05, 0x00


	//----- nvinfo : EIATTR_KPARAM_INFO
	.align		4
.L_8939:
        /*002c*/ 	.byte	0x04, 0x17
        /*002e*/ 	.short	(.L_8941 - .L_8940)
.L_8940:
        /*0030*/ 	.word	0x00000000
        /*0034*/ 	.short	0x0006
        /*0036*/ 	.short	0x0028
        /*0038*/ 	.byte	0x00, 0xf0, 0x11, 0x00


	//----- nvinfo : EIATTR_KPARAM_INFO
	.align		4
.L_8941:
        /*003c*/ 	.byte	0x04, 0x17
        /*003e*/ 	.short	(.L_8943 - .L_8942)
.L_8942:
        /*0040*/ 	.word	0x00000000
        /*0044*/ 	.short	0x0005
        /*0046*/ 	.short	0x0020
        /*0048*/ 	.byte	0x00, 0xf0, 0x21, 0x00


	//----- nvinfo : EIATTR_KPARAM_INFO
	.align		4
.L_8943:
        /*004c*/ 	.byte	0x04, 0x17
        /*004e*/ 	.short	(.L_8945 - .L_8944)
.L_8944:
        /*0050*/ 	.word	0x00000000
        /*0054*/ 	.short	0x0004
        /*0056*/ 	.short	0x0018
        /*0058*/ 	.byte	0x00, 0xf0, 0x11, 0x00


	//----- nvinfo : EIATTR_KPARAM_INFO
	.align		4
.L_8945:
        /*005c*/ 	.byte	0x04, 0x17
        /*005e*/ 	.short	(.L_8947 - .L_8946)
.L_8946:
        /*0060*/ 	.word	0x00000000
        /*0064*/ 	.short	0x0003
        /*0066*/ 	.short	0x0014
        /*0068*/ 	.byte	0x00, 0xf0, 0x11, 0x00


	//----- nvinfo : EIATTR_KPARAM_INFO
	.align		4
.L_8947:
        /*006c*/ 	.byte	0x04, 0x17
        /*006e*/ 	.short	(.L_8949 - .L_8948)
.L_8948:
        /*0070*/ 	.word	0x00000000
        /*0074*/ 	.short	0x0002
        /*0076*/ 	.short	0x0010
        /*0078*/ 	.byte	0x00, 0xf0, 0x11, 0x00


	//----- nvinfo : EIATTR_KPARAM_INFO
	.align		4
.L_8949:
        /*007c*/ 	.byte	0x04, 0x17
        /*007e*/ 	.short	(.L_8951 - .L_8950)
.L_8950:
        /*0080*/ 	.word	0x00000000
        /*0084*/ 	.short	0x0001
        /*0086*/ 	.short	0x0008
        /*0088*/ 	.byte	0x00, 0xf0, 0x21, 0x00


	//----- nvinfo : EIATTR_KPARAM_INFO
	.align		4
.L_8951:
        /*008c*/ 	.byte	0x04, 0x17
        /*008e*/ 	.short	(.L_8953 - .L_8952)
.L_8952:
        /*0090*/ 	.word	0x00000000
        /*0094*/ 	.short	0x0000
        /*0096*/ 	.short	0x0000
        /*0098*/ 	.byte	0x00, 0xf0, 0x21, 0x00


	//----- nvinfo : EIATTR_MAXREG_COUNT
	.align		4
.L_8953:
        /*009c*/ 	.byte	0x03, 0x1b
        /*009e*/ 	.short	0x00ff


	//----- nvinfo : EIATTR_MERCURY_ISA_VERSION
	.align		4
        /*00a0*/ 	.byte	0x03, 0x5f
        /*00a2*/ 	.short	0x0000


	//----- nvinfo : EIATTR_COOP_GROUP_MASK_REGIDS
	.align		4
        /*00a4*/ 	.byte	0x04, 0x29
        /*00a6*/ 	.short	(.L_8955 - .L_8954)


	//   ....[0]....
.L_8954:
        /*00a8*/ 	.word	0xffffffff


	//   ....[1]....
        /*00ac*/ 	.word	0xffffffff


	//   ....[2]....
        /*00b0*/ 	.word	0xffffffff


	//   ....[3]....
        /*00b4*/ 	.word	0xffffffff


	//   ....[4]....
        /*00b8*/ 	.word	0xffffffff


	//   ....[5]....
        /*00bc*/ 	.word	0xffffffff


	//   ....[6]....
        /*00c0*/ 	.word	0xffffffff


	//   ....[7]....
        /*00c4*/ 	.word	0xffffffff


	//   ....[8]....
        /*00c8*/ 	.word	0xffffffff


	//   ....[9]....
        /*00cc*/ 	.word	0xffffffff


	//   ....[10]....
        /*00d0*/ 	.word	0xffffffff


	//   ....[11]....
        /*00d4*/ 	.word	0xffffffff


	//   ....[12]....
        /*00d8*/ 	.word	0xffffffff


	//   ....[13]....
        /*00dc*/ 	.word	0xffffffff


	//   ....[14]....
        /*00e0*/ 	.word	0xffffffff


	//   ....[15]....
        /*00e4*/ 	.word	0xffffffff


	//   ....[16]....
        /*00e8*/ 	.word	0xffffffff


	//   ....[17]....
        /*00ec*/ 	.word	0xffffffff


	//   ....[18]....
        /*00f0*/ 	.word	0xffffffff


	//   ....[19]....
        /*00f4*/ 	.word	0xffffffff


	//----- nvinfo : EIATTR_COOP_GROUP_INSTR_OFFSETS
	.align		4
.L_8955:
        /*00f8*/ 	.byte	0x04, 0x28
        /*00fa*/ 	.short	(.L_8957 - .L_8956)


	//   ....[0]....
.L_8956:
        /*00fc*/ 	.word	0x000003c0


	//   ....[1]....
        /*0100*/ 	.word	0x000003e0


	//   ....[2]....
        /*0104*/ 	.word	0x00000420


	//   ....[3]....
        /*0108*/ 	.word	0x00000440


	//   ....[4]....
        /*010c*/ 	.word	0x00000480


	//   ....[5]....
        /*0110*/ 	.word	0x000004a0


	//   ....[6]....
        /*0114*/ 	.word	0x000004e0


	//   ....[7]....
        /*0118*/ 	.word	0x00000500


	//   ....[8]....
        /*011c*/ 	.word	0x00000540


	//   ....[9]....
        /*0120*/ 	.word	0x00000560


	//   ....[10]....
        /*0124*/ 	.word	0x000007b0


	//   ....[11]....
        /*0128*/ 	.word	0x000007c0


	//   ....[12]....
        /*012c*/ 	.word	0x000007f0


	//   ....[13]....
        /*0130*/ 	.word	0x00000800


	//   ....[14]....
        /*0134*/ 	.word	0x00000830


	//   ....[15]....
        /*0138*/ 	.word	0x00000840


	//   ....[16]....
        /*013c*/ 	.word	0x00000870


	//   ....[17]....
        /*0140*/ 	.word	0x00000880


	//   ....[18]....
        /*0144*/ 	.word	0x000008c0


	//   ....[19]....
        /*0148*/ 	.word	0x000008d0


	//----- nvinfo : EIATTR_EXIT_INSTR_OFFSETS
	.align		4
.L_8957:
        /*014c*/ 	.byte	0x04, 0x1c
        /*014e*/ 	.short	(.L_8959 - .L_8958)


	//   ....[0]....
.L_8958:
        /*0150*/ 	.word	0x000008e0


	//   ....[1]....
        /*0154*/ 	.word	0x00000b10


	//   ....[2]....
        /*0158*/ 	.word	0x00000b20


	//   ....[3]....
        /*015c*/ 	.word	0x00000bb0


	//   ....[4]....
        /*0160*/ 	.word	0x00000c10


	//   ....[5]....
        /*0164*/ 	.word	0x00000c70


	//   ....[6]....
        /*0168*/ 	.word	0x00000cc0


	//----- nvinfo : EIATTR_CRS_STACK_SIZE
	.align		4
.L_8959:
        /*016c*/ 	.byte	0x04, 0x1e
        /*016e*/ 	.short	(.L_8961 - .L_8960)
.L_8960:
        /*0170*/ 	.word	0x00000000
.L_8961:


//--------------------- .nv.info._ZN43_GLOBAL__N__9ae7fba5_10_SoftMax_cu_9f978f6320softmax_warp_forwardIfffLi6ELb0ELb0EEEvPT0_PKT_iiiPKbib --------------------------
	.section	.nv.info._ZN43_GLOBAL__N__9ae7fba5_10_SoftMax_cu_9f978f6320softmax_warp_forwardIfffLi6ELb0ELb0EEEvPT0_PKT_iiiPKbib,"",@"SHT_CUDA_INFO"
	.sectionflags	@""
	.align	4


	//----- nvinfo : EIATTR_CUDA_API_VERSION
	.align		4
        /*0000*/ 	.byte	0x04, 0x37
        /*0002*/ 	.short	(.L_8963 - .L_8962)
.L_8962:
        /*0004*/ 	.word	0x00000082


	//----- nvinfo : EIATTR_SW2861232_WAR
	.align		4
.L_8963:
        /*0008*/ 	.byte	0x01, 0x35
	.zero		2


	//----- nvinfo : EIATTR_PARAM_CBANK
	.align		4
        /*000c*/ 	.byte	0x04, 0x0a
        /*000e*/ 	.short	(.L_8965 - .L_8964)
	.align		4
.L_8964:
        /*0010*/ 	.word	index@(.nv.constant0._ZN43_GLOBAL__N__9ae7fba5_10_SoftMax_cu_9f978f6320softmax_warp_forwardIfffLi6ELb0ELb0EEEvPT0_PKT_iiiPKbib)
        /*0014*/ 	.short	0x0160
        /*0016*/ 	.short	0x002d


	//----- nvinfo : EIATTR_CBANK_PARAM_SIZE
	.align		4
.L_8965:
        /*0018*/ 	.byte	0x03, 0x19
        /*001a*/ 	.short	0x002d


	//----- nvinfo : EIATTR_KPARAM_INFO
	.align		4
        /*001c*/ 	.byte	0x04, 0x17
        /*001e*/ 	.short	(.L_8967 - .L_8966)
.L_8966:
        /*0020*/ 	.word	0x00000000
        /*0024*/ 	.short	0x0007
        /*0026*/ 	.short	0x002c
        /*0028*/ 	.byte	0x00, 0xf0, 0x05, 0x00


	//----- nvinfo : EIATTR_KPARAM_INFO
	.align		4
.L_8967:
        /*002c*/ 	.byte	0x04, 0x17
        /*002e*/ 	.short	(.L_8969 - .L_8968)
.L_8968:
        /*0030*/ 	.word	0x00000000
        /*0034*/ 	.short	0x0006
        /*0036*/ 	.short	0x0028
        /*0038*/ 	.byte	0x00, 0xf0, 0x11, 0x00


	//----- nvinfo : EIATTR_KPARAM_INFO
	.align		4
.L_8969:
        /*003c*/ 	.byte	0x04, 0x17
        /*003e*/ 	.short	(.L_8971 - .L_8970)
.L_8970:
        /*0040*/ 	.word	0x00000000
        /*0044*/ 	.short	0x0005
        /*0046*/ 	.short	0x0020
        /*0048*/ 	.byte	0x00, 0xf0, 0x21, 0x00


	//----- nvinfo : EIATTR_KPARAM_INFO
	.align		4
.L_8971:
        /*004c*/ 	.byte	0x04, 0x17
        /*004e*/ 	.short	(.L_8973 - .L_8972)
.L_8972:
        /*0050*/ 	.word	0x00000000
        /*0054*/ 	.short	0x0004
        /*0056*/ 	.short	0x0018
        /*0058*/ 	.byte	0x00, 0xf0, 0x11, 0x00


	//----- nvinfo : EIATTR_KPARAM_INFO
	.align		4
.L_8973:
        /*005c*/ 	.byte	0x04, 0x17
        /*005e*/ 	.short	(.L_8975 - .L_8974)
.L_8974:
        /*0060*/ 	.word	0x00000000
        /*0064*/ 	.short	0x0003
        /*0066*/ 	.short	0x0014
        /*0068*/ 	.byte	0x00, 0xf0, 0x11, 0x00


	//----- nvinfo : EIATTR_KPARAM_INFO
	.align		4
.L_8975:
        /*006c*/ 	.byte	0x04, 0x17
        /*006e*/ 	.short	(.L_8977 - .L_8976)
.L_8976:
        /*0070*/ 	.word	0x00000000
        /*0074*/ 	.short	0x0002
        /*0076*/ 	.short	0x0010
        /*0078*/ 	.byte	0x00, 0xf0, 0x11, 0x00


	//----- nvinfo : EIATTR_KPARAM_INFO
	.align		4
.L_8977:
        /*007c*/ 	.byte	0x04, 0x17
        /*007e*/ 	.short	(.L_8979 - .L_8978)
.L_8978:
        /*0080*/ 	.word	0x00000000
        /*0084*/ 	.short	0x0001
        /*0086*/ 	.short	0x0008
        /*0088*/ 	.byte	0x00, 0xf0, 0x21, 0x00


	//----- nvinfo : EIATTR_KPARAM_INFO
	.align		4
.L_8979:
        /*008c*/ 	.byte	0x04, 0x17
        /*008e*/ 	.short	(.L_8981 - .L_8980)
.L_8980:
        /*0090*/ 	.word	0x00000000
        /*0094*/ 	.short	0x0000
        /*0096*/ 	.short	0x0000
        /*0098*/ 	.byte	0x00, 0xf0, 0x21, 0x00


	//----- nvinfo : EIATTR_MAXREG_COUNT
	.align		4
.L_8981:
        /*009c*/ 	.byte	0x03, 0x1b
        /*009e*/ 	.short	0x00ff


	//----- nvinfo : EIATTR_MERCURY_ISA_VERSION
	.align		4
        /*00a0*/ 	.byte	0x03, 0x5f
        /*00a2*/ 	.short	0x0000


	//----- nvinfo : EIATTR_COOP_GROUP_MASK_REGIDS
	.align		4
        /*00a4*/ 	.byte	0x04, 0x29
        /*00a6*/ 	.short	(.L_8983 - .L_8982)


	//   ....[0]....
.L_8982:
        /*00a8*/ 	.word	0xffffffff


	//   ....[1]....
        /*00ac*/ 	.word	0xffffffff


	//   ....[2]....
        /*00b0*/ 	.word	0xffffffff


	//   ....[3]....
        /*00b4*/ 	.word	0xffffffff


	//   ....[4]....
        /*00b8*/ 	.word	0xffffffff


	//   ....[5]....
        /*00bc*/ 	.word	0xffffffff


	//   ....[6]....
        /*00c0*/ 	.word	0xffffffff


	//   ....[7]....
        /*00c4*/ 	.word	0xffffffff


	//   ....[8]....
        /*00c8*/ 	.word	0xffffffff


	//   ....[9]....
        /*00cc*/ 	.word	0xffffffff


	//   ....[10]....
        /*00d0*/ 	.word	0xffffffff


	//   ....[11]....
        /*00d4*/ 	.word	0xffffffff


	//   ....[12]....
        /*00d8*/ 	.word	0xffffffff


	//   ....[13]....
        /*00dc*/ 	.word	0xffffffff


	//   ....[14]....
        /*00e0*/ 	.word	0xffffffff


	//   ....[15]....
        /*00e4*/ 	.word	0xffffffff


	//   ....[16]....
        /*00e8*/ 	.word	0xffffffff


	//   ....[17]....
        /*00ec*/ 	.word	0xffffffff


	//   ....[18]....
        /*00f0*/ 	.word	0xffffffff


	//   ....[19]....
        /*00f4*/ 	.word	0xffffffff


	//----- nvinfo : EIATTR_COOP_GROUP_INSTR_OFFSETS
	.align		4
.L_8983:
        /*00f8*/ 	.byte	0x04, 0x28
        /*00fa*/ 	.short	(.L_8985 - .L_8984)


	//   ....[0]....
.L_8984:
        /*00fc*/ 	.word	0x00000260


	//   ....[1]....
        /*0100*/ 	.word	0x00000280


	//   ....[2]....
        /*0104*/ 	.word	0x000002c0


	//   ....[3]....
        /*0108*/ 	.word	0x000002e0


	//   ....[4]....
        /*010c*/ 	.word	0x00000320


	//   ....[5]....
        /*0110*/ 	.word	0x00000340


	//   ....[6]....
        /*0114*/ 	.word	0x00000380


	//   ....[7]....
        /*0118*/ 	.word	0x000003a0


	//   ....[8]....
        /*011c*/ 	.word	0x000003e0


	//   ....[9]....
        /*0120*/ 	.word	0x00000400


	//   ....[10]....
        /*0124*/ 	.word	0x00000550


	//   ....[11]....
        /*0128*/ 	.word	0x00000560


	//   ....[12]....
        /*012c*/ 	.word	0x00000590


	//   ....[13]....
        /*0130*/ 	.word	0x000005a0


	//   ....[14]....
        /*0134*/ 	.word	0x000005d0


	//   ....[15]....
        /*0138*/ 	.word	0x000005e0


	//   ....[16]....
        /*013c*/ 	.word	0x00000610


	//   ....[17]....
        /*0140*/ 	.word	0x00000620


	//   ....[18]....
        /*0144*/ 	.word	0x00000660


	//   ....[19]....
        /*0148*/ 	.word	0x00000670


	//----- nvinfo : EIATTR_EXIT_INSTR_OFFSETS
	.align		4
.L_8985:
        /*014c*/ 	.byte	0x04, 0x1c
        /*014e*/ 	.short	(.L_8987 - .L_8986)


	//   ....[0]....
.L_8986:
        /*0150*/ 	.word	0x00000680


	//   ....[1]....
        /*0154*/ 	.word	0x000007f0


	//   ....[2]....
        /*0158*/ 	.word	0x00000800


	//   ....[3]....
        /*015c*/ 	.word	0x00000890


	//   ....[4]....
        /*0160*/ 	.word	0x000008e0


	//----- nvinfo : EIATTR_CRS_STACK_SIZE
	.align		4
.L_8987:
        /*0164*/ 	.byte	0x04, 0x1e
        /*0166*/ 	.short	(.L_8989 - .L_8988)
.L_8988:
        /*0168*/ 	.word	0x00000000
.L_8989:


//--------------------- .nv.info._ZN43_GLOBAL__N__9ae7fba5_10_SoftMax_cu_9f978f6320softmax_warp_forwardIfffLi5ELb0ELb0EEEvPT0_PKT_iiiPKbib --------------------------
	.section	.nv.info._ZN43_GLOBAL__N__9ae7fba5_10_SoftMax_cu_9f978f6320softmax_warp_forwardIfffLi5ELb0ELb0EEEvPT0_PKT_iiiPKbib,"",@"SHT_CUDA_INFO"
	.sectionflags	@""
	.align	4


	//----- nvinfo : EIATTR_CUDA_API_VERSION
	.align		4
        /*0000*/ 	.byte	0x04, 0x37
        /*0002*/ 	.short	(.L_8991 - .L_8990)
.L_8990:
        /*0004*/ 	.word	0x00000082


	//----- nvinfo : EIATTR_SW2861232_WAR
	.align		4
.L_8991:
        /*0008*/ 	.byte	0x01, 0x35
	.zero		2


	//----- nvinfo : EIATTR_PARAM_CBANK
	.align		4
        /*000c*/ 	.byte	0x04, 0x0a
        /*000e*/ 	.short	(.L_8993 - .L_8992)
	.align		4
.L_8992:
        /*0010*/ 	.word	index@(.nv.constant0._ZN43_GLOBAL__N__9ae7fba5_10_SoftMax_cu_9f978f6320softmax_warp_forwardIfffLi5ELb0ELb0EEEvPT0_PKT_iiiPKbib)
        /*0014*/ 	.short	0x0160
        /*0016*/ 	.short	0x002d


	//----- nvinfo : EIATTR_CBANK_PARAM_SIZE
	.align		4
.L_8993:
        /*0018*/ 	.byte	0x03, 0x19
        /*001a*/ 	.short	0x002d


	//----- nvinfo : EIATTR_KPARAM_INFO
	.align		4
        /*001c*/ 	.byte	0x04, 0x17
        /*001e*/ 	.short	(.L_8995 - .L_8994)
.L_8994:
        /*0020*/ 	.word	0x00000000
        /*0024*/ 	.short	0x0007
        /*0026*/ 	.short	0x002c
        /*0028*/ 	.byte	0x00, 0xf0, 0x05, 0x00


	//----- nvinfo : EIATTR_KPARAM_INFO
	.align		4
.L_8995:
        /*002c*/ 	.byte	0x04, 0x17
        /*002e*/ 	.short	(.L_8997 - .L_8996)
.L_8996:
        /*0030*/ 	.word	0x00000000
        /*0034*/ 	.short	0x0006
        /*0036*/ 	.short	0x0028
        /*0038*/ 	.byte	0x00, 0xf0, 0x11, 0x00


	//----- nvinfo : EIATTR_KPARAM_INFO
	.align		4
.L_8997:
        /*003c*/ 	.byte	0x04, 0x17
        /*003e*/ 	.short	(.L_8999 - .L_8998)
.L_8998:
        /*0040*/ 	.word	0x00000000
        /*0044*/ 	.short	0x0005
        /*0046*/ 	.short	0x0020
        /*0048*/ 	.byte	0x00, 0xf0, 0x21, 0x00


	//----- nvinfo : EIATTR_KPARAM_INFO
	.align		4
.L_8999:
        /*004c*/ 	.byte	0x04, 0x17
        /*004e*/ 	.short	(.L_9001 - .L_9000)
.L_9000:
        /*0050*/ 	.word	0x00000000
        /*0054*/ 	.short	0x0004
        /*0056*/ 	.short	0x0018
        /*0058*/ 	.byte	0x00, 0xf0, 0x11, 0x00


	//----- nvinfo : EIATTR_KPARAM_INFO
	.align		4
.L_9001:
        /*005c*/ 	.byte	0x04, 0x17
        /*005e*/ 	.short	(.L_9003 - .L_9002)
.L_9002:
        /*0060*/ 	.word	0x00000000
        /*0064*/ 	.short	0x0003
        /*0066*/ 	.short	0x0014
        /*0068*/ 	.byte	0x00, 0xf0, 0x11, 0x00


	//----- nvinfo : EIATTR_KPARAM_INFO
	.align		4
.L_9003:
        /*006c*/ 	.byte	0x04, 0x17
        /*006e*/ 	.short	(.L_9005 - .L_9004)
.L_9004:
        /*0070*/ 	.word	0x00000000
        /*0074*/ 	.short	0x0002
        /*0076*/ 	.short	0x0010
        /*0078*/ 	.byte	0x00, 0xf0, 0x11, 0x00


	//----- nvinfo : EIATTR_KPARAM_INFO
	.align		4
.L_9005:
        /*007c*/ 	.byte	0x04, 0x17
        /*007e*/ 	.short	(.L_9007 - .L_9006)
.L_9006:
        /*0080*/ 	.word	0x00000000
        /*0084*/ 	.short	0x0001
        /*0086*/ 	.short	0x0008
        /*0088*/ 	.byte	0x00, 0xf0, 0x21, 0x00


	//----- nvinfo : EIATTR_KPARAM_INFO
	.align		4
.L_9007:
        /*008c*/ 	.byte	0x04, 0x17
        /*008e*/ 	.short	(.L_9009 - .L_9008)
.L_9008:
        /*0090*/ 	.word	0x00000000
        /*0094*/ 	.short	0x0000
        /*0096*/ 	.short	0x0000
        /*0098*/ 	.byte	0x00, 0xf0, 0x21, 0x00


	//----- nvinfo : EIATTR_MAXREG_COUNT
	.align		4
.L_9009:
        /*009c*/ 	.byte	0x03, 0x1b
        /*009e*/ 	.short	0x00ff


	//----- nvinfo : EIATTR_MERCURY_ISA_VERSION
	.align		4
        /*00a0*/ 	.byte	0x03, 0x5f
        /*00a2*/ 	.short	0x0000


	//----- nvinfo : EIATTR_COOP_GROUP_MASK_REGIDS
	.align		4
        /*00a4*/ 	.byte	0x04, 0x29
        /*00a6*/ 	.short	(.L_9011 - .L_9010)


	//   ....[0]....
.L_9010:
        /*00a8*/ 	.word	0xffffffff


	//   ....[1]....
        /*00ac*/ 	.word	0xffffffff


	//   ....[2]....
        /*00b0*/ 	.word	0xffffffff


	//   ....[3]....
        /*00b4*/ 	.word	0xffffffff


	//   ....[4]....
        /*00b8*/ 	.word	0xffffffff


	//   ....[5]....
        /*00bc*/ 	.word	0xffffffff


	//   ....[6]....
        /*00c0*/ 	.word	0xffffffff


	//   ....[7]....
        /*00c4*/ 	.word	0xffffffff


	//   ....[8]....
        /*00c8*/ 	.word	0xffffffff


	//   ....[9]....
        /*00cc*/ 	.word	0xffffffff


	//   ....[10]....
        /*00d0*/ 	.word	0xffffffff


	//   ....[11]....
        /*00d4*/ 	.word	0xffffffff


	//   ....[12]....
        /*00d8*/ 	.word	0xffffffff


	//   ....[13]....
        /*00dc*/ 	.word	0xffffffff


	//   ....[14]....
        /*00e0*/ 	.word	0xffffffff


	//   ....[15]....
        /*00e4*/ 	.word	0xffffffff


	//   ....[16]....
        /*00e8*/ 	.word	0xffffffff


	//   ....[17]....
        /*00ec*/ 	.word	0xffffffff


	//   ....[18]....
        /*00f0*/ 	.word	0xffffffff


	//   ....[19]....
        /*00f4*/ 	.word	0xffffffff


	//----- nvinfo : EIATTR_COOP_GROUP_INSTR_OFFSETS
	.align		4
.L_9011:
        /*00f8*/ 	.byte	0x04, 0x28
        /*00fa*/ 	.short	(.L_9013 - .L_9012)


	//   ....[0]....
.L_9012:
        /*00fc*/ 	.word	0x000001c0


	//   ....[1]....
        /*0100*/ 	.word	0x000001d0


	//   ....[2]....
        /*0104*/ 	.word	0x00000220


	//   ....[3]....
        /*0108*/ 	.word	0x00000230


	//   ....[4]....
        /*010c*/ 	.word	0x00000280


	//   ....[5]....
        /*0110*/ 	.word	0x00000290


	//   ....[6]....
        /*0114*/ 	.word	0x000002e0


	//   ....[7]....
        /*0118*/ 	.word	0x000002f0


	//   ....[8]....
        /*011c*/ 	.word	0x00000340


	//   ....[9]....
        /*0120*/ 	.word	0x00000350


	//   ....[10]....
        /*0124*/ 	.word	0x00000420


	//   ....[11]....
        /*0128*/ 	.word	0x00000430


	//   ....[12]....
        /*012c*/ 	.word	0x00000460


	//   ....[13]....
        /*0130*/ 	.word	0x00000470


	//   ....[14]....
        /*0134*/ 	.word	0x000004a0


	//   ....[15]....
        /*0138*/ 	.word	0x000004b0


	//   ....[16]....
        /*013c*/ 	.word	0x000004e0


	//   ....[17]....
        /*0140*/ 	.word	0x000004f0


	//   ....[18]....
        /*0144*/ 	.word	0x00000530


	//   ....[19]....
        /*0148*/ 	.word	0x00000540


	//----- nvinfo : EIATTR_EXIT_INSTR_OFFSETS
	.align		4
.L_9013:
        /*014c*/ 	.byte	0x04, 0x1c
        /*014e*/ 	.short	(.L_9015 - .L_9014)


	//   ....[0]....
.L_9014:
        /*0150*/ 	.word	0x00000550


	//   ....[1]....
        /*0154*/ 	.word	0x00000660


	//   ....[2]....
        /*0158*/ 	.word	0x00000670


	//   ....[3]....
        /*015c*/ 	.word	0x00000720


	//----- nvinfo : EIATTR_CRS_STACK_SIZE
	.align		4
.L_9015:
        /*0160*/ 	.byte	0x04, 0x1e
        /*0162*/ 	.short	(.L_9017 - .L_9016)
.L_9016:
        /*0164*/ 	.word	0x00000000
.L_9017:


//--------------------- .nv.info._ZN43_GLOBAL__N__9ae7fba5_10_SoftMax_cu_9f978f6320softmax_warp_forwardIfffLi4ELb0ELb0EEEvPT0_PKT_iiiPKbib --------------------------
	.section	.nv.info._ZN43_GLOBAL__N__9ae7fba5_10_SoftMax_cu_9f978f6320softmax_warp_forwardIfffLi4ELb0ELb0EEEvPT0_PKT_iiiPKbib,"",@"SHT_CUDA_INFO"
	.sectionflags	@""
	.align	4


	//----- nvinfo : EIATTR_CUDA_API_VERSION
	.align		4
        /*0000*/ 	.byte	0x04, 0x37
        /*0002*/ 	.short	(.L_9019 - .L_9018)
.L_9018:
        /*0004*/ 	.word	0x00000082


	//----- nvinfo : EIATTR_SW2861232_WAR
	.align		4
.L_9019:
        /*0008*/ 	.byte	0x01, 0x35
	.zero		2


	//----- nvinfo : EIATTR_PARAM_CBANK
	.align		4
        /*000c*/ 	.byte	0x04, 0x0a
        /*000e*/ 	.short	(.L_9021 - .L_9020)
	.align		4
.L_9020:
        /*0010*/ 	.word	index@(.nv.constant0._ZN43_GLOBAL__N__9ae7fba5_10_SoftMax_cu_9f978f6320softmax_warp_forwardIfffLi4ELb0ELb0EEEvPT0_PKT_iiiPKbib)
        /*0014*/ 	.short	0x0160
        /*0016*/ 	.short	0x002d


	//----- nvinfo : EIATTR_CBANK_PARAM_SIZE
	.align		4
.L_9021:
        /*0018*/ 	.byte	0x03, 0x19
        /*001a*/ 	.short	0x002d


	//----- nvinfo : EIATTR_KPARAM_INFO
	.align		4
        /*001c*/ 	.byte	0x04, 0x17
        /*001e*/ 	.short	(.L_9023 - .L_9022)
.L_9022:
        /*0020*/ 	.word	0x00000000
        /*0024*/ 	.short	0x0007
        /*0026*/ 	.short	0x002c
        /*0028*/ 	.byte	0x00, 0xf0, 0x05, 0x00


	//----- nvinfo : EIATTR_KPARAM_INFO
	.align		4
.L_9023:
        /*002c*/ 	.byte	0x04, 0x17
        /*002e*/ 	.short	(.L_9025 - .L_9024)
.L_9024:
        /*0030*/ 	.word	0x00000000
        /*0034*/ 	.short	0x0006
        /*0036*/ 	.short	0x0028
        /*0038*/ 	.byte	0x00, 0xf0, 0x11, 0x00


	//----- nvinfo : EIATTR_KPARAM_INFO
	.align		4
.L_9025:
        /*003c*/ 	.byte	0x04, 0x17
        /*003e*/ 	.short	(.L_9027 - .L_9026)
.L_9026:
        /*0040*/ 	.word	0x00000000
        /*0044*/ 	.short	0x0005
        /*0046*/ 	.short	0x0020
        /*0048*/ 	.byte	0x00, 0xf0, 0x21, 0x00


	//----- nvinfo : EIATTR_KPARAM_INFO
	.align		4
.L_9027:
        /*004c*/ 	.byte	0x04, 0x17
        /*004e*/ 	.short	(.L_9029 - .L_9028)
.L_9028:
        /*0050*/ 	.word	0x00000000
        /*0054*/ 	.short	0x0004
        /*0056*/ 	.short	0x0018
        /*0058*/ 	.byte	0x00, 0xf0, 0x11, 0x00


	//----- nvinfo : EIATTR_KPARAM_INFO
	.align		4
.L_9029:
        /*005c*/ 	.byte	0x04, 0x17
        /*005e*/ 	.short	(.L_9031 - .L_9030)
.L_9030:
        /*0060*/ 	.word	0x00000000
        /*0064*/ 	.short	0x0003
        /*0066*/ 	.short	0x0014
        /*0068*/ 	.byte	0x00, 0xf0, 0x11, 0x00


	//----- nvinfo : EIATTR_KPARAM_INFO
	.align		4
.L_9031:
        /*006c*/ 	.byte	0x04, 0x17
        /*006e*/ 	.short	(.L_9033 - .L_9032)
.L_9032:
        /*0070*/ 	.word	0x00000000
        /*0074*/ 	.short	0x0002
        /*0076*/ 	.short	0x0010
        /*0078*/ 	.byte	0x00, 0xf0, 0x11, 0x00


	//----- nvinfo : EIATTR_KPARAM_INFO
	.align		4
.L_9033:
        /*007c*/ 	.byte	0x04, 0x17
        /*007e*/ 	.short	(.L_9035 - .L_9034)
.L_9034:
        /*0080*/ 	.word	0x00000000
        /*0084*/ 	.short	0x0001
        /*0086*/ 	.short	0x0008
        /*0088*/ 	.byte	0x00, 0xf0, 0x21, 0x00


	//----- nvinfo : EIATTR_KPARAM_INFO
	.align		4
.L_9035:
        /*008c*/ 	.byte	0x04, 0x17
        /*008e*/ 	.short	(.L_9037 - .L_9036)
.L_9036:
        /*0090*/ 	.word	0x00000000
        /*0094*/ 	.short	0x0000
        /*0096*/ 	.short	0x0000
        /*0098*/ 	.byte	0x00, 0xf0, 0x21, 0x00


	//----- nvinfo : EIATTR_MAXREG_COUNT
	.align		4
.L_9037:
        /*009c*/ 	.byte	0x03, 0x1b
        /*009e*/ 	.short	0x00ff


	//----- nvinfo : EIATTR_MERCURY_ISA_VERSION
	.align		4
        /*00a0*/ 	.byte	0x03, 0x5f
        /*00a2*/ 	.short	0x0000


	//----- nvinfo : EIATTR_COOP_GROUP_MASK_REGIDS
	.align		4
        /*00a4*/ 	.byte	0x04, 0x29
        /*00a6*/ 	.short	(.L_9039 - .L_9038)


	//   ....[0]....
.L_9038:
        /*00a8*/ 	.word	0xffffffff


	//   ....[1]....
        /*00ac*/ 	.word	0xffffffff


	//   ....[2]....
        /*00b0*/ 	.word	0xffffffff


	//   ....[3]....
        /*00b4*/ 	.word	0xffffffff


	//   ....[4]....
        /*00b8*/ 	.word	0xffffffff


	//   ....[5]....
        /*00bc*/ 	.word	0xffffffff


	//   ....[6]....
        /*00c0*/ 	.word	0xffffffff


	//   ....[7]....
        /*00c4*/ 	.word	0xffffffff


	//   ....[8]....
        /*00c8*/ 	.word	0xffffffff


	//   ....[9]....
        /*00cc*/ 	.word	0xffffffff


	//   ....[10]....
        /*00d0*/ 	.word	0xffffffff


	//   ....[11]....
        /*00d4*/ 	.word	0xffffffff


	//   ....[12]....
        /*00d8*/ 	.word	0xffffffff


	//   ....[13]....
        /*00dc*/ 	.word	0xffffffff


	//   ....[14]....
        /*00e0*/ 	.word	0xffffffff


	//   ....[15]....
        /*00e4*/ 	.word	0xffffffff


	//----- nvinfo : EIATTR_COOP_GROUP_INSTR_OFFSETS
	.align		4
.L_9039:
        /*00e8*/ 	.byte	0x04, 0x28
        /*00ea*/ 	.short	(.L_9041 - .L_9040)


	//   ....[0]....
.L_9040:
        /*00ec*/ 	.word	0x000001c0


	//   ....[1]....
        /*00f0*/ 	.word	0x000001d0


	//   ....[2]....
        /*00f4*/ 	.word	0x00000220


	//   ....[3]....
        /*00f8*/ 	.word	0x00000230


	//   ....[4]....
        /*00fc*/ 	.word	0x00000280


	//   ....[5]....
        /*0100*/ 	.word	0x00000290


	//   ....[6]....
        /*0104*/ 	.word	0x000002e0


	//   ....[7]....
        /*0108*/ 	.word	0x000002f0


	//   ....[8]....
        /*010c*/ 	.word	0x000003c0


	//   ....[9]....
        /*0110*/ 	.word	0x000003e0


	//   ....[10]....
        /*0114*/ 	.word	0x00000400


	//   ....[11]....
        /*0118*/ 	.word	0x00000420


	//   ....[12]....
        /*011c*/ 	.word	0x00000440


	//   ....[13]....
        /*0120*/ 	.word	0x00000460


	//   ....[14]....
        /*0124*/ 	.word	0x00000480


	//   ....[15]....
        /*0128*/ 	.word	0x000004a0


	//----- nvinfo : EIATTR_EXIT_INSTR_OFFSETS
	.align		4
.L_9041:
        /*012c*/ 	.byte	0x04, 0x1c
        /*012e*/ 	.short	(.L_9043 - .L_9042)


	//   ....[0]....
.L_9042:
        /*0130*/ 	.word	0x000004b0


	//   ....[1]....
        /*0134*/ 	.word	0x000005a0


	//   ....[2]....
        /*0138*/ 	.word	0x000005b0


	//   ....[3]....
        /*013c*/ 	.word	0x00000660


	//----- nvinfo : EIATTR_CRS_STACK_SIZE
	.align		4
.L_9043:
        /*0140*/ 	.byte	0x04, 0x1e
        /*0142*/ 	.short	(.L_9045 - .L_9044)
.L_9044:
        /*0144*/ 	.word	0x00000000
.L_9045:


//--------------------- .nv.info._ZN43_GLOBAL__N__9ae7fba5_10_SoftMax_cu_9f978f6320softmax_warp_forwardIfffLi3ELb0ELb0EEEvPT0_PKT_iiiPKbib --------------------------
	.section	.nv.info._ZN43_GLOBAL__N__9ae7fba5_10_SoftMax_cu_9f978f6320softmax_warp_forwardIfffLi3ELb0ELb0EEEvPT0_PKT_iiiPKbib,"",@"SHT_CUDA_INFO"
	.sectionflags	@""
	.align	4


	//----- nvinfo : EIATTR_CUDA_API_VERSION
	.align		4
        /*0000*/ 	.byte	0x04, 0x37
        /*0002*/ 	.short	(.L_9047 - .L_9046)
.L_9046:
        /*0004*/ 	.word	0x00000082


	//----- nvinfo : EIATTR_SW2861232_WAR
	.align		4
.L_9047:
        /*0008*/ 	.byte	0x01, 0x35
	.zero		2


	//----- nvinfo : EIATTR_PARAM_CBANK
	.align		4
        /*000c*/ 	.byte	0x04, 0x0a
        /*000e*/ 	.short	(.L_9049 - .L_9048)
	.align		4
.L_9048:
        /*0010*/ 	.word	index@(.nv.constant0._ZN43_GLOBAL__N__9ae7fba5_10_SoftMax_cu_9f978f6320softmax_warp_forwardIfffLi3ELb0ELb0EEEvPT0_PKT_iiiPKbib)
        /*0014*/ 	.short	0x0160
        /*0016*/ 	.short	0x002d


	//----- nvinfo : EIATTR_CBANK_PARAM_SIZE
	.align		4
.L_9049:
        /*0018*/ 	.byte	0x03, 0x19
        /*001a*/ 	.short	0x002d


	//----- nvinfo : EIATTR_KPARAM_INFO
	.align		4
        /*001c*/ 	.byte	0x04, 0x17
        /*001e*/ 	.short	(.L_9051 - .L_9050)
.L_9050:
        /*0020*/ 	.word	0x00000000
        /*0024*/ 	.short	0x0007
        /*0026*/ 	.short	0x002c
        /*0028*/ 	.byte	0x00, 0xf0, 0x05, 0x00


	//----- nvinfo : EIATTR_KPARAM_INFO
	.align		4
.L_9051:
        /*002c*/ 	.byte	0x04, 0x17
        /*002e*/ 	.short	(.L_9053 - .L_9052)
.L_9052:
        /*0030*/ 	.word	0x00000000
        /*0034*/ 	.short	0x0006
        /*0036*/ 	.short	0x0028
        /*0038*/ 	.byte	0x00, 0xf0, 0x11, 0x00


	//----- nvinfo : EIATTR_KPARAM_INFO
	.align		4
.L_9053:
        /*003c*/ 	.byte	0x04, 0x17
        /*003e*/ 	.short	(.L_9055 - .L_9054)
.L_9054:
        /*0040*/ 	.word	0x00000000
        /*0044*/ 	.short	0x0005
        /*0046*/ 	.short	0x0020
        /*0048*/ 	.byte	0x00, 0xf0, 0x21, 0x00


	//----- nvinfo : EIATTR_KPARAM_INFO
	.align		4
.L_9055:
        /*004c*/ 	.byte	0x04, 0x17
        /*004e*/ 	.short	(.L_9057 - .L_9056)
.L_9056:
        /*0050*/ 	.word	0x00000000
        /*0054*/ 	.short	0x0004
        /*0056*/ 	.short	0x0018
        /*0058*/ 	.byte	0x00, 0xf0, 0x11, 0x00


	//----- nvinfo : EIATTR_KPARAM_INFO
	.align		4
.L_9057:
        /*005c*/ 	.byte	0x04, 0x17
        /*005e*/ 	.short	(.L_9059 - .L_9058)
.L_9058:
        /*0060*/ 	.word	0x00000000
        /*0064*/ 	.short	0x0003
        /*0066*/ 	.short	0x0014
        /*0068*/ 	.byte	0x00, 0xf0, 0x11, 0x00


	//----- nvinfo : EIATTR_KPARAM_INFO
	.align		4
.L_9059:
        /*006c*/ 	.byte	0x04, 0x17
        /*006e*/ 	.short	(.L_9061 - .L_9060)
.L_9060:
        /*0070*/ 	.word	0x00000000
        /*0074*/ 	.short	0x0002
        /*0076*/ 	.short	0x0010
        /*0078*/ 	.byte	0x00, 0xf0, 0x11, 0x00


	//----- nvinfo : EIATTR_KPARAM_INFO
	.align		4
.L_9061:
        /*007c*/ 	.byte	0x04, 0x17
        /*007e*/ 	.short	(.L_9063 - .L_9062)
.L_9062:
        /*0080*/ 	.word	0x00000000
        /*0084*/ 	.short	0x0001
        /*0086*/ 	.short	0x0008
        /*0088*/ 	.byte	0x00, 0xf0, 0x21, 0x00


	//----- nvinfo : EIATTR_KPARAM_INFO
	.align		4
.L_9063:
        /*008c*/ 	.byte	0x04, 0x17
        /*008e*/ 	.short	(.L_9065 - .L_9064)
.L_9064:
        /*0090*/ 	.word	0x00000000
        /*0094*/ 	.short	0x0000
        /*0096*/ 	.short	0x0000
        /*0098*/ 	.byte	0x00, 0xf0, 0x21, 0x00


	//----- nvinfo : EIATTR_MAXREG_COUNT
	.align		4
.L_9065:
        /*009c*/ 	.byte	0x03, 0x1b
        /*009e*/ 	.short	0x00ff


	//----- nvinfo : EIATTR_MERCURY_ISA_VERSION
	.align		4
        /*00a0*/ 	.byte	0x03, 0x5f
        /*00a2*/ 	.short	0x0000


	//----- nvinfo : EIATTR_COOP_GROUP_MASK_REGIDS
	.align		4
        /*00a4*/ 	.byte	0x04, 0x29
        /*00a6*/ 	.short	(.L_9067 - .L_9066)


	//   ....[0]....
.L_9066:
        /*00a8*/ 	.word	0xffffffff


	//   ....[1]....
        /*00ac*/ 	.word	0xffffffff


	//   ....[2]....
        /*00b0*/ 	.word	0xffffffff


	//   ....[3]....
        /*00b4*/ 	.word	0xffffffff


	//   ....[4]....
        /*00b8*/ 	.word	0xffffffff


	//   ....[5]....
        /*00bc*/ 	.word	0xffffffff


	//   ....[6]....
        /*00c0*/ 	.word	0xffffffff


	//   ....[7]....
        /*00c4*/ 	.word	0xffffffff


	//   ....[8]....
        /*00c8*/ 	.word	0xffffffff


	//   ....[9]....
        /*00cc*/ 	.word	0xffffffff


	//   ....[10]....
        /*00d0*/ 	.word	0xffffffff


	//   ....[11]....
        /*00d4*/ 	.word	0xffffffff


	//----- nvinfo : EIATTR_COOP_GROUP_INSTR_OFFSETS
	.align		4
.L_9067:
        /*00d8*/ 	.byte	0x04, 0x28
        /*00da*/ 	.short	(.L_9069 - .L_9068)


	//   ....[0]....
.L_9068:
        /*00dc*/ 	.word	0x000001c0


	//   ....[1]....
        /*00e0*/ 	.word	0x000001d0


	//   ....[2]....
        /*00e4*/ 	.word	0x00000220


	//   ....[3]....
        /*00e8*/ 	.word	0x00000230


	//   ....[4]....
        /*00ec*/ 	.word	0x00000280


	//   ....[5]....
        /*00f0*/ 	.word	0x00000290


	//   ....[6]....
        /*00f4*/ 	.word	0x00000360


	//   ....[7]....
        /*00f8*/ 	.word	0x00000370


	//   ....[8]....
        /*00fc*/ 	.word	0x000003a0


	//   ....[9]....
        /*0100*/ 	.word	0x000003b0


	//   ....[10]....
        /*0104*/ 	.word	0x000003f0


	//   ....[11]....
        /*0108*/ 	.word	0x00000400


	//----- nvinfo : EIATTR_EXIT_INSTR_OFFSETS
	.align		4
.L_9069:
        /*010c*/ 	.byte	0x04, 0x1c
        /*010e*/ 	.short	(.L_9071 - .L_9070)


	//   ....[0]....
.L_9070:
        /*0110*/ 	.word	0x00000410


	//   ....[1]....
        /*0114*/ 	.word	0x00000500


	//   ....[2]....
        /*0118*/ 	.word	0x00000510


	//   ....[3]....
        /*011c*/ 	.word	0x000005c0


	//----- nvinfo : EIATTR_CRS_STACK_SIZE
	.align		4
.L_9071:
        /*0120*/ 	.byte	0x04, 0x1e
        /*0122*/ 	.short	(.L_9073 - .L_9072)
.L_9072:
        /*0124*/ 	.word	0x00000000
.L_9073:


//--------------------- .nv.info._ZN43_GLOBAL__N__9ae7fba5_10_SoftMax_cu_9f978f6320softmax_warp_forwardIfffLi2ELb0ELb0EEEvPT0_PKT_iiiPKbib --------------------------
	.section	.nv.info._ZN43_GLOBAL__N__9ae7fba5_10_SoftMax_cu_9f978f6320softmax_warp_forwardIfffLi2ELb0ELb0EEEvPT0_PKT_iiiPKbib,"",@"SHT_CUDA_INFO"
	.sectionflags	@""
	.align	4


	//----- nvinfo : EIATTR_CUDA_API_VERSION
	.align		4
        /*0000*/ 	.byte	0x04, 0x37
        /*0002*/ 	.short	(.L_9075 - .L_9074)
.L_9074:
        /*0004*/ 	.word	0x00000082


	//----- nvinfo : EIATTR_SW2861232_WAR
	.align		4
.L_9075:
        /*0008*/ 	.byte	0x01, 0x35
	.zero		2


	//----- nvinfo : EIATTR_PARAM_CBANK
	.align		4
        /*000c*/ 	.byte	0x04, 0x0a
        /*000e*/ 	.short	(.L_9077 - .L_9076)
	.align		4
.L_9076:
        /*0010*/ 	.word	index@(.nv.constant0._ZN43_GLOBAL__N__9ae7fba5_10_SoftMax_cu_9f978f6320softmax_warp_forwardIfffLi2ELb0ELb0EEEvPT0_PKT_iiiPKbib)
        /*0014*/ 	.short	0x0160
        /*0016*/ 	.short	0x002d


	//----- nvinfo : EIATTR_CBANK_PARAM_SIZE
	.align		4
.L_9077:
        /*0018*/ 	.byte	0x03, 0x19
        /*001a*/ 	.short	0x002d


	//----- nvinfo : EIATTR_KPARAM_INFO
	.align		4
        /*001c*/ 	.byte	0x04, 0x17
        /*001e*/ 	.short	(.L_9079 - .L_9078)
.L_9078:
        /*0020*/ 	.word	0x00000000
        /*0024*/ 	.short	0x0007
        /*0026*/ 	.short	0x002c
        /*0028*/ 	.byte	0x00, 0xf0, 0x05, 0x00


	//----- nvinfo : EIATTR_KPARAM_INFO
	.align		4
.L_9079:
        /*002c*/ 	.byte	0x04, 0x17
        /*002e*/ 	.short	(.L_9081 - .L_9080)
.L_9080:
        /*0030*/ 	.word	0x00000000
        /*0034*/ 	.short	0x0006
        /*0036*/ 	.short	0x0028
        /*0038*/ 	.byte	0x00, 0xf0, 0x11, 0x00


	//----- nvinfo : EIATTR_KPARAM_INFO
	.align		4
.L_9081:
        /*003c*/ 	.byte	0x04, 0x17
        /*003e*/ 	.short	(.L_9083 - .L_9082)
.L_9082:
        /*0040*/ 	.word	0x00000000
        /*0044*/ 	.short	0x0005
        /*0046*/ 	.short	0x0020
        /*0048*/ 	.byte	0x00, 0xf0, 0x21, 0x00


	//----- nvinfo : EIATTR_KPARAM_INFO
	.align		4
.L_9083:
        /*004c*/ 	.byte	0x04, 0x17
        /*004e*/ 	.short	(.L_9085 - .L_9084)
.L_9084:
        /*0050*/ 	.word	0x00000000
        /*0054*/ 	.short	0x0004
        /*0056*/ 	.short	0x0018
        /*0058*/ 	.byte	0x00, 0xf0, 0x11, 0x00


	//----- nvinfo : EIATTR_KPARAM_INFO
	.align		4
.L_9085:
        /*005c*/ 	.byte	0x04, 0x17
        /*005e*/ 	.short	(.L_9087 - .L_9086)
.L_9086:
        /*0060*/ 	.word	0x00000000
        /*0064*/ 	.short	0x0003
        /*0066*/ 	.short	0x0014
        /*0068*/ 	.byte	0x00, 0xf0, 0x11, 0x00


	//----- nvinfo : EIATTR_KPARAM_INFO
	.align		4
.L_9087:
        /*006c*/ 	.byte	0x04, 0x17
        /*006e*/ 	.short	(.L_9089 - .L_9088)
.L_9088:
        /*0070*/ 	.word	0x00000000
        /*0074*/ 	.short	0x0002
        /*0076*/ 	.short	0x0010
        /*0078*/ 	.byte	0x00, 0xf0, 0x11, 0x00


	//----- nvinfo : EIATTR_KPARAM_INFO
	.align		4
.L_9089:
        /*007c*/ 	.byte	0x04, 0x17
        /*007e*/ 	.short	(.L_9091 - .L_9090)
.L_9090:
        /*0080*/ 	.word	0x00000000
        /*0084*/ 	.short	0x0001
        /*0086*/ 	.short	0x0008
        /*0088*/ 	.byte	0x00, 0xf0, 0x21, 0x00


	//----- nvinfo : EIATTR_KPARAM_INFO
	.align		4
.L_9091:
        /*008c*/ 	.byte	0x04, 0x17
        /*008e*/ 	.short	(.L_9093 - .L_9092)
.L_9092:
        /*0090*/ 	.word	0x00000000
        /*0094*/ 	.short	0x0000
        /*0096*/ 	.short	0x0000
        /*0098*/ 	.byte	0x00, 0xf0, 0x21, 0x00


	//----- nvinfo : EIATTR_MAXREG_COUNT
	.align		4
.L_9093:
        /*009c*/ 	.byte	0x03, 0x1b
        /*009e*/ 	.short	0x00ff


	//----- nvinfo : EIATTR_MERCURY_ISA_VERSION
	.align		4
        /*00a0*/ 	.byte	0x03, 0x5f
        /*00a2*/ 	.short	0x0000


	//----- nvinfo : EIATTR_COOP_GROUP_MASK_REGIDS
	.align		4
        /*00a4*/ 	.byte	0x04, 0x29
        /*00a6*/ 	.short	(.L_9095 - .L_9094)


	//   ....[0]....
.L_9094:
        /*00a8*/ 	.word	0xffffffff


	//   ....[1]....
        /*00ac*/ 	.word	0xffffffff


	//   ....[2]....
        /*00b0*/ 	.word	0xffffffff


	//   ....[3]....
        /*00b4*/ 	.word	0xffffffff


	//   ....[4]....
        /*00b8*/ 	.word	0xffffffff


	//   ....[5]....
        /*00bc*/ 	.word	0xffffffff


	//   ....[6]....
        /*00c0*/ 	.word	0xffffffff


	//   ....[7]....
        /*00c4*/ 	.word	0xffffffff


	//----- nvinfo : EIATTR_COOP_GROUP_INSTR_OFFSETS
	.align		4
.L_9095:
        /*00c8*/ 	.byte	0x04, 0x28
        /*00ca*/ 	.short	(.L_9097 - .L_9096)


	//   ....[0]....
.L_9096:
        /*00cc*/ 	.word	0x000001c0


	//   ....[1]....
        /*00d0*/ 	.word	0x000001d0


	//   ....[2]....
        /*00d4*/ 	.word	0x00000220


	//   ....[3]....
        /*00d8*/ 	.word	0x00000230


	//   ....[4]....
        /*00dc*/ 	.word	0x00000300


	//   ....[5]....
        /*00e0*/ 	.word	0x00000310


	//   ....[6]....
        /*00e4*/ 	.word	0x00000350


	//   ....[7]....
        /*00e8*/ 	.word	0x00000360


	//----- nvinfo : EIATTR_EXIT_INSTR_OFFSETS
	.align		4
.L_9097:
        /*00ec*/ 	.byte	0x04, 0x1c
        /*00ee*/ 	.short	(.L_9099 - .L_9098)


	//   ....[0]....
.L_9098:
        /*00f0*/ 	.word	0x00000370


	//   ....[1]....
        /*00f4*/ 	.word	0x00000460


	//   ....[2]....
        /*00f8*/ 	.word	0x00000470


	//   ....[3]....
        /*00fc*/ 	.word	0x00000520


	//----- nvinfo : EIATTR_CRS_STACK_SIZE
	.align		4
.L_9099:
        /*0100*/ 	.byte	0x04, 0x1e
        /*0102*/ 	.short	(.L_9101 - .L_9100)
.L_9100:
        /*0104*/ 	.word	0x00000000
.L_9101:


//--------------------- .nv.info._ZN43_GLOBAL__N__9ae7fba5_10_SoftMax_cu_9f978f6320softmax_warp_forwardIfffLi1ELb0ELb0EEEvPT0_PKT_iiiPKbib --------------------------
	.section	.nv.info._ZN43_GLOBAL__N__9ae7fba5_10_SoftMax_cu_9f978f6320softmax_warp_forwardIfffLi1ELb0ELb0EEEvPT0_PKT_iiiPKbib,"",@"SHT_CUDA_INFO"
	.sectionflags	@""
	.align	4


	//----- nvinfo : EIATTR_CUDA_API_VERSION
	.align		4
        /*0000*/ 	.byte	0x04, 0x37
        /*0002*/ 	.short	(.L_9103 - .L_9102)
.L_9102:
        /*0004*/ 	.word	0x00000082


	//----- nvinfo : EIATTR_SW2861232_WAR
	.align		4
.L_9103:
        /*0008*/ 	.byte	0x01, 0x35
	.zero		2


	//----- nvinfo : EIATTR_PARAM_CBANK
	.align		4
        /*000c*/ 	.byte	0x04, 0x0a
        /*000e*/ 	.short	(.L_9105 - .L_9104)
	.align		4
.L_9104:
        /*0010*/ 	.word	index@(.nv.constant0._ZN43_GLOBAL__N__9ae7fba5_10_SoftMax_cu_9f978f6320softmax_warp_forwardIfffLi1ELb0ELb0EEEvPT0_PKT_iiiPKbib)
        /*0014*/ 	.short	0x0160
        /*0016*/ 	.short	0x002d


	//----- nvinfo : EIATTR_CBANK_PARAM_SIZE
	.align		4
.L_9105:
        /*0018*/ 	.byte	0x03, 0x19
        /*001a*/ 	.short	0x002d


	//----- nvinfo : EIATTR_KPARAM_INFO
	.align		4
        /*001c*/ 	.byte	0x04, 0x17
        /*001e*/ 	.short	(.L_9107 - .L_9106)
.L_9106:
        /*0020*/ 	.word	0x00000000
        /*0024*/ 	.short	0x0007
        /*0026*/ 	.short	0x002c
        /*0028*/ 	.byte	0x00, 0xf0, 0x05, 0x00


	//----- nvinfo : EIATTR_KPARAM_INFO
	.align		4
.L_9107:
        /*002c*/ 	.byte	0x04, 0x17
        /*002e*/ 	.short	(.L_9109 - .L_9108)
.L_9108:
        /*0030*/ 	.word	0x00000000
        /*0034*/ 	.short	0x0006
        /*0036*/ 	.short	0x0028
        /*0038*/ 	.byte	0x00, 0xf0, 0x11, 0x00


	//----- nvinfo : EIATTR_KPARAM_INFO
	.align		4
.L_9109:
        /*003c*/ 	.byte	0x04, 0x17
        /*003e*/ 	.short	(.L_9111 - .L_9110)
.L_9110:
        /*0040*/ 	.word	0x00000000
        /*0044*/ 	.short	0x0005
        /*0046*/ 	.short	0x0020
        /*0048*/ 	.byte	0x00, 0xf0, 0x21, 0x00


	//----- nvinfo : EIATTR_KPARAM_INFO
	.align		4
.L_9111:
        /*004c*/ 	.byte	0x04, 0x17
        /*004e*/ 	.short	(.L_9113 - .L_9112)
.L_9112:
        /*0050*/ 	.word	0x00000000
        /*0054*/ 	.short	0x0004
        /*0056*/ 	.short	0x0018
        /*0058*/ 	.byte	0x00, 0xf0, 0x11, 0x00


	//----- nvinfo : EIATTR_KPARAM_INFO
	.align		4
.L_9113:
        /*005c*/ 	.byte	0x04, 0x17
        /*005e*/ 	.short	(.L_9115 - .L_9114)
.L_9114:
        /*0060*/ 	.word	0x00000000
        /*0064*/ 	.short	0x0003
        /*0066*/ 	.short	0x0014
        /*0068*/ 	.byte	0x00, 0xf0, 0x11, 0x00


	//----- nvinfo : EIATTR_KPARAM_INFO
	.align		4
.L_9115:
        /*006c*/ 	.byte	0x04, 0x17
        /*006e*/ 	.short	(.L_9117 - .L_9116)
.L_9116:
        /*0070*/ 	.word	0x00000000
        /*0074*/ 	.short	0x0002
        /*0076*/ 	.short	0x0010
        /*0078*/ 	.byte	0x00, 0xf0, 0x11, 0x00


	//----- nvinfo : EIATTR_KPARAM_INFO
	.align		4
.L_9117:
        /*007c*/ 	.byte	0x04, 0x17
        /*007e*/ 	.short	(.L_9119 - .L_9118)
.L_9118:
        /*0080*/ 	.word	0x00000000
        /*0084*/ 	.short	0x0001
        /*0086*/ 	.short	0x0008
        /*0088*/ 	.byte	0x00, 0xf0, 0x21, 0x00


	//----- nvinfo : EIATTR_KPARAM_INFO
	.align		4
.L_9119:
        /*008c*/ 	.byte	0x04, 0x17
        /*008e*/ 	.short	(.L_9121 - .L_9120)
.L_9120:
        /*0090*/ 	.word	0x00000000
        /*0094*/ 	.short	0x0000
        /*0096*/ 	.short	0x0000
        /*0098*/ 	.byte	0x00, 0xf0, 0x21, 0x00


	//----- nvinfo : EIATTR_MAXREG_COUNT
	.align		4
.L_9121:
        /*009c*/ 	.byte	0x03, 0x1b
        /*009e*/ 	.short	0x00ff


	//----- nvinfo : EIATTR_MERCURY_ISA_VERSION
	.align		4
        /*00a0*/ 	.byte	0x03, 0x5f
        /*00a2*/ 	.short	0x0000


	//----- nvinfo : EIATTR_COOP_GROUP_MASK_REGIDS
	.align		4
        /*00a4*/ 	.byte	0x04, 0x29
        /*00a6*/ 	.short	(.L_9123 - .L_9122)


	//   ....[0]....
.L_9122:
        /*00a8*/ 	.word	0xffffffff


	//   ....[1]....
        /*00ac*/ 	.word	0xffffffff


	//   ....[2]....
        /*00b0*/ 	.word	0xffffffff


	//   ....[3]....
        /*00b4*/ 	.word	0xffffffff


	//----- nvinfo : EIATTR_COOP_GROUP_INSTR_OFFSETS
	.align		4
.L_9123:
        /*00b8*/ 	.byte	0x04, 0x28
        /*00ba*/ 	.short	(.L_9125 - .L_9124)


	//   ....[0]....
.L_9124:
        /*00bc*/ 	.word	0x000001c0


	//   ....[1]....
        /*00c0*/ 	.word	0x000001d0


	//   ....[2]....
        /*00c4*/ 	.word	0x000002a0


	//   ....[3]....
        /*00c8*/ 	.word	0x000002c0


	//----- nvinfo : EIATTR_EXIT_INSTR_OFFSETS
	.align		4
.L_9125:
        /*00cc*/ 	.byte	0x04, 0x1c
        /*00ce*/ 	.short	(.L_9127 - .L_9126)


	//   ....[0]....
.L_9126:
        /*00d0*/ 	.word	0x000002d0


	//   ....[1]....
        /*00d4*/ 	.word	0x000003c0


	//   ....[2]....
        /*00d8*/ 	.word	0x000003d0


	//   ....[3]....
        /*00dc*/ 	.word	0x00000480


	//----- nvinfo : EIATTR_CRS_STACK_SIZE
	.align		4
.L_9127:
        /*00e0*/ 	.byte	0x04, 0x1e
        /*00e2*/ 	.short	(.L_9129 - .L_9128)
.L_9128:
        /*00e4*/ 	.word	0x00000000
.L_9129:


//--------------------- .nv.info._ZN43_GLOBAL__N__9ae7fba5_10_SoftMax_cu_9f978f6320softmax_warp_forwardIfffLi0ELb0ELb0EEEvPT0_PKT_iiiPKbib --------------------------
	.section	.nv.info._ZN43_GLOBAL__N__9ae7fba5_10_SoftMax_cu_9f978f6320softmax_warp_forwardIfffLi0ELb0ELb0EEEvPT0_PKT_iiiPKbib,"",@"SHT_CUDA_INFO"
	.sectionflags	@""
	.align	4


	//----- nvinfo : EIATTR_CUDA_API_VERSION
	.align		4
        /*0000*/ 	.byte	0x04, 0x37
        /*0002*/ 	.short	(.L_9131 - .L_9130)
.L_9130:
        /*0004*/ 	.word	0x00000082


	//----- nvinfo : EIATTR_SW2861232_WAR
	.align		4
.L_9131:
        /*0008*/ 	.byte	0x01, 0x35
	.zero		2


	//----- nvinfo : EIATTR_PARAM_CBANK
	.align		4
        /*000c*/ 	.byte	0x04, 0x0a
        /*000e*/ 	.short	(.L_9133 - .L_9132)
	.align		4
.L_9132:
        /*0010*/ 	.word	index@(.nv.constant0._ZN43_GLOBAL__N__9ae7fba5_10_SoftMax_cu_9f978f6320softmax_warp_forwardIfffLi0ELb0ELb0EEEvPT0_PKT_iiiPKbib)
        /*0014*/ 	.short	0x0160
        /*0016*/ 	.short	0x002d


	//----- nvinfo : EIATTR_CBANK_PARAM_SIZE
	.align		4
.L_9133:
        /*0018*/ 	.byte	0x03, 0x19
        /*001a*/ 	.short	0x002d


	//----- nvinfo : EIATTR_KPARAM_INFO
	.align		4
        /*001c*/ 	.byte	0x04, 0x17
        /*001e*/ 	.short	(.L_9135 - .L_9134)
.L_9134:
        /*0020*/ 	.word	0x00000000
        /*0024*/ 	.short	0x0007
        /*0026*/ 	.short	0x002c
        /*0028*/ 	.byte	0x00, 0xf0, 0x05, 0x00


	//----- nvinfo : EIATTR_KPARAM_INFO
	.align		4
.L_9135:
        /*002c*/ 	.byte	0x04, 0x17
        /*002e*/ 	.short	(.L_9137 - .L_9136)
.L_9136:
        /*0030*/ 	.word	0x00000000
        /*0034*/ 	.short	0x0006
        /*0036*/ 	.short	0x0028
        /*0038*/ 	.byte	0x00, 0xf0, 0x11, 0x00


	//----- nvinfo : EIATTR_KPARAM_INFO
	.align		4
.L_9137:
        /*003c*/ 	.byte	0x04, 0x17
        /*003e*/ 	.short	(.L_9139 - .L_9138)
.L_9138:
        /*0040*/ 	.word	0x00000000
        /*0044*/ 	.short	0x0005
        /*0046*/ 	.short	0x0020
        /*0048*/ 	.byte	0x00, 0xf0, 0x21, 0x00


	//----- nvinfo : EIATTR_KPARAM_INFO
	.align		4
.L_9139:
        /*004c*/ 	.byte	0x04, 0x17
        /*004e*/ 	.short	(.L_9141 - .L_9140)
.L_9140:
        /*0050*/ 	.word	0x00000000
        /*0054*/ 	.short	0x0004
        /*0056*/ 	.short	0x0018
        /*0058*/ 	.byte	0x00, 0xf0, 0x11, 0x00


	//----- nvinfo : EIATTR_KPARAM_INFO
	.align		4
.L_9141:
        /*005c*/ 	.byte	0x04, 0x17
        /*005e*/ 	.short	(.L_9143 - .L_9142)
.L_9142:
        /*0060*/ 	.word	0x00000000
        /*0064*/ 	.short	0x0003
        /*0066*/ 	.short	0x0014
        /*0068*/ 	.byte	0x00, 0xf0, 0x11, 0x00


	//----- nvinfo : EIATTR_KPARAM_INFO
	.align		4
.L_9143:
        /*006c*/ 	.byte	0x04, 0x17
        /*006e*/ 	.short	(.L_9145 - .L_9144)
.L_9144:
        /*0070*/ 	.word	0x00000000
        /*0074*/ 	.short	0x0002
        /*0076*/ 	.short	0x0010
        /*0078*/ 	.byte	0x00, 0xf0, 0x11, 0x00


	//----- nvinfo : EIATTR_KPARAM_INFO
	.align		4
.L_9145:
        /*007c*/ 	.byte	0x04, 0x17
        /*007e*/ 	.short	(.L_9147 - .L_9146)
.L_9146:
        /*0080*/ 	.word	0x00000000
        /*0084*/ 	.short	0x0001
        /*0086*/ 	.short	0x0008
        /*0088*/ 	.byte	0x00, 0xf0, 0x21, 0x00


	//----- nvinfo : EIATTR_KPARAM_INFO
	.align		4
.L_9147:
        /*008c*/ 	.byte	0x04, 0x17
        /*008e*/ 	.short	(.L_9149 - .L_9148)
.L_9148:
        /*0090*/ 	.word	0x00000000
        /*0094*/ 	.short	0x0000
        /*0096*/ 	.short	0x0000
        /*0098*/ 	.byte	0x00, 0xf0, 0x21, 0x00


	//----- nvinfo : EIATTR_MAXREG_COUNT
	.align		4
.L_9149:
        /*009c*/ 	.byte	0x03, 0x1b
        /*009e*/ 	.short	0x00ff


	//----- nvinfo : EIATTR_MERCURY_ISA_VERSION
	.align		4
        /*00a0*/ 	.byte	0x03, 0x5f
        /*00a2*/ 	.short	0x0000


	//----- nvinfo : EIATTR_EXIT_INSTR_OFFSETS
	.align		4
        /*00a4*/ 	.byte	0x04, 0x1c
        /*00a6*/ 	.short	(.L_9151 - .L_9150)


	//   ....[0]....
.L_9150:
        /*00a8*/ 	.word	0x000001e0


	//   ....[1]....
        /*00ac*/ 	.word	0x00000320


	//   ....[2]....
        /*00b0*/ 	.word	0x00000330


	//   ....[3]....
        /*00b4*/ 	.word	0x000003e0


	//----- nvinfo : EIATTR_CRS_STACK_SIZE
	.align		4
.L_9151:
        /*00b8*/ 	.byte	0x04, 0x1e
        /*00ba*/ 	.short	(.L_9153 - .L_9152)
.L_9152:
        /*00bc*/ 	.word	0x00000000
.L_9153:


//--------------------- .nv.info._ZN43_GLOBAL__N__9ae7fba5_10_SoftMax_cu_9f978f6320softmax_warp_forwardIdddLi11ELb0ELb0EEEvPT0_PKT_iiiPKbib --------------------------
	.section	.nv.info._ZN43_GLOBAL__N__9ae7fba5_10_SoftMax_cu_9f978f6320softmax_warp_forwardIdddLi11ELb0ELb0EEEvPT0_PKT_iiiPKbib,"",@"SHT_CUDA_INFO"
	.sectionflags	@""
	.align	4


	//----- nvinfo : EIATTR_CUDA_API_VERSION
	.align		4
        /*0000*/ 	.byte	0x04, 0x37
        /*0002*/ 	.short	(.L_9155 - .L_9154)
.L_9154:
        /*0004*/ 	.word	0x00000082


	//----- nvinfo : EIATTR_SW2861232_WAR
	.align		4
.L_9155:
        /*0008*/ 	.byte	0x01, 0x35
	.zero		2


	//----- nvinfo : EIATTR_PARAM_CBANK
	.align		4
        /*000c*/ 	.byte	0x04, 0x0a
        /*000e*/ 	.short	(.L_9157 - .L_9156)
	.align		4
.L_9156:
        /*0010*/ 	.word	index@(.nv.constant0._ZN43_GLOBAL__N__9ae7fba5_10_SoftMax_cu_9f978f6320softmax_warp_forwardIdddLi11ELb0ELb0EEEvPT0_PKT_iiiPKbib)
        /*0014*/ 	.short	0x0160
        /*0016*/ 	.short	0x002d


	//----- nvinfo : EIATTR_CBANK_PARAM_SIZE
	.align		4
.L_9157:
        /*0018*/ 	.byte	0x03, 0x19
        /*001a*/ 	.short	0x002d


	//----- nvinfo : EIATTR_KPARAM_INFO
	.align		4
        /*001c*/ 	.byte	0x04, 0x17
        /*001e*/ 	.short	(.L_9159 - .L_9158)
.L_9158:
        /*0020*/ 	.word	0x00000000
        /*0024*/ 	.short	0x0007
        /*0026*/ 	.short	0x002c
        /*0028*/ 	.byte	0x00, 0xf0, 0x05, 0x00


	//----- nvinfo : EIATTR_KPARAM_INFO
	.align		4
.L_9159:
        /*002c*/ 	.byte	0x04, 0x17
        /*002e*/ 	.short	(.L_9161 - .L_9160)
.L_9160:
        /*0030*/ 	.word	0x00000000
        /*0034*/ 	.short	0x0006
        /*0036*/ 	.short	0x0028
        /*0038*/ 	.byte	0x00, 0xf0, 0x11, 0x00


	//----- nvinfo : EIATTR_KPARAM_INFO
	.align		4
.L_9161:
        /*003c*/ 	.byte	0x04, 0x17
        /*003e*/ 	.short	(.L_9163 - .L_9162)
.L_9162:
        /*0040*/ 	.word	0x00000000
        /*0044*/ 	.short	0x0005
        /*0046*/ 	.short	0x0020
        /*0048*/ 	.byte	0x00, 0xf0, 0x21, 0x00


	//----- nvinfo : EIATTR_KPARAM_INFO
	.align		4
.L_9163:
        /*004c*/ 	.byte	0x04, 0x17
        /*004e*/ 	.short	(.L_9165 - .L_9164)
.L_9164:
        /*0050*/ 	.word	0x00000000
        /*0054*/ 	.short	0x0004
        /*0056*/ 	.short	0x0018
        /*0058*/ 	.byte	0x00, 0xf0, 0x11, 0x00


	//----- nvinfo : EIATTR_KPARAM_INFO
	.align		4
.L_9165:
        /*005c*/ 	.byte	0x04, 0x17
        /*005e*/ 	.short	(.L_9167 - .L_9166)
.L_9166:
        /*0060*/ 	.word	0x00000000
        /*0064*/ 	.short	0x0003
        /*0066*/ 	.short	0x0014
        /*0068*/ 	.byte	0x00, 0xf0, 0x11, 0x00


	//----- nvinfo : EIATTR_KPARAM_INFO
	.align		4
.L_9167:
        /*006c*/ 	.byte	0x04, 0x17
        /*006e*/ 	.short	(.L_9169 - .L_9168)
.L_9168:
        /*0070*/ 	.word	0x00000000
        /*0074*/ 	.short	0x0002
        /*0076*/ 	.short	0x0010
        /*0078*/ 	.byte	0x00, 0xf0, 0x11, 0x00


	//----- nvinfo : EIATTR_KPARAM_INFO
	.align		4
.L_9169:
        /*007c*/ 	.byte	0x04, 0x17
        /*007e*/ 	.short	(.L_9171 - .L_9170)
.L_9170:
        /*0080*/ 	.word	0x00000000
        /*0084*/ 	.short	0x0001
        /*0086*/ 	.short	0x0008
        /*0088*/ 	.byte	0x00, 0xf0, 0x21, 0x00


	//----- nvinfo : EIATTR_KPARAM_INFO
	.align		4
.L_9171:
        /*008c*/ 	.byte	0x04, 0x17
        /*008e*/ 	.short	(.L_9173 - .L_9172)
.L_9172:
        /*0090*/ 	.word	0x00000000
        /*0094*/ 	.short	0x0000
        /*0096*/ 	.short	0x0000
        /*0098*/ 	.byte	0x00, 0xf0, 0x21, 0x00


	//----- nvinfo : EIATTR_MAXREG_COUNT
	.align		4
.L_9173:
        /*009c*/ 	.byte	0x03, 0x1b
        /*009e*/ 	.short	0x00ff


	//----- nvinfo : EIATTR_MERCURY_ISA_VERSION
	.align		4
        /*00a0*/ 	.byte	0x03, 0x5f
        /*00a2*/ 	.short	0x0000


	//----- nvinfo : EIATTR_COOP_GROUP_MASK_REGIDS
	.align		4
        /*00a4*/ 	.byte	0x04, 0x29
        /*00a6*/ 	.short	(.L_9175 - .L_9174)


	//   ....[0]....
.L_9174:
        /*00a8*/ 	.word	0xffffffff


	//   ....[1]....
        /*00ac*/ 	.word	0xffffffff


	//   ....[2]....
        /*00b0*/ 	.word	0xffffffff


	//   ....[3]....
        /*00b4*/ 	.word	0xffffffff


	//   ....[4]....
        /*00b8*/ 	.word	0xffffffff


	//   ....[5]....
        /*00bc*/ 	.word	0xffffffff


	//   ....[6]....
        /*00c0*/ 	.word	0xffffffff


	//   ....[7]....
        /*00c4*/ 	.word	0xffffffff


	//   ....[8]....
        /*00c8*/ 	.word	0xffffffff


	//   ....[9]....
        /*00cc*/ 	.word	0xffffffff


	//   ....[10]....
        /*00d0*/ 	.word	0xffffffff


	//   ....[11]....
        /*00d4*/ 	.word	0xffffffff


	//   ....[12]....
        /*00d8*/ 	.word	0xffffffff


	//   ....[13]....
        /*00dc*/ 	.word	0xffffffff


	//   ....[14]....
        /*00e0*/ 	.word	0xffffffff


	//   ....[15]....
        /*00e4*/ 	.word	0xffffffff


	//   ....[16]....
        /*00e8*/ 	.word	0xffffffff


	//   ....[17]....
        /*00ec*/ 	.word	0xffffffff


	//   ....[18]....
        /*00f0*/ 	.word	0xffffffff


	//   ....[19]....
        /*00f4*/ 	.word	0xffffffff


	//----- nvinfo : EIATTR_COOP_GROUP_INSTR_OFFSETS
	.align		4
.L_9175:
        /*00f8*/ 	.byte	0x04, 0x28
        /*00fa*/ 	.short	(.L_9177 - .L_9176)


	//   ....[0]....
.L_9176:
        /*00fc*/ 	.word	0x00002080


	//   ....[1]....
        /*0100*/ 	.word	0x00002090


	//   ....[2]....
        /*0104*/ 	.word	0x000020d0


	//   ....[3]....
        /*0108*/ 	.word	0x000020e0


	//   ....[4]....
        /*010c*/ 	.word	0x00002120


	//   ....[5]....
        /*0110*/ 	.word	0x00002130


	//   ....[6]....
        /*0114*/ 	.word	0x00002170


	//   ....[7]....
        /*0118*/ 	.word	0x00002180


	//   ....[8]....
        /*011c*/ 	.word	0x000021c0


	//   ....[9]....
        /*0120*/ 	.word	0x000021d0


	//   ....[10]....
        /*0124*/ 	.word	0x0000ae80


	//   ....[11]....
        /*0128*/ 	.word	0x0000ae90


	//   ....[12]....
        /*012c*/ 	.word	0x0000aeb0


	//   ....[13]....
        /*0130*/ 	.word	0x0000aec0


	//   ....[14]....
        /*0134*/ 	.word	0x0000aee0


	//   ....[15]....
        /*0138*/ 	.word	0x0000aef0


	//   ....[16]....
        /*013c*/ 	.word	0x0000af10


	//   ....[17]....
        /*0140*/ 	.word	0x0000af20


	//   ....[18]....
        /*0144*/ 	.word	0x0000af40


	//   ....[19]....
        /*0148*/ 	.word	0x0000af50


	//----- nvinfo : EIATTR_EXIT_INSTR_OFFSETS
	.align		4
.L_9177:
        /*014c*/ 	.byte	0x04, 0x1c
        /*014e*/ 	.short	(.L_9179 - .L_9178)


	//   ....[0]....
.L_9178:
        /*0150*/ 	.word	0x0000af60


	//   ....[1]....
        /*0154*/ 	.word	0x0000af90


	//   ....[2]....
        /*0158*/ 	.word	0x0000b1b0


	//   ....[3]....
        /*015c*/ 	.word	0x0000b3b0


	//   ....[4]....
        /*0160*/ 	.word	0x0000b5b0


	//   ....[5]....
        /*0164*/ 	.word	0x0000b7b0


	//   ....[6]....
        /*0168*/ 	.word	0x0000b9b0


	//   ....[7]....
        /*016c*/ 	.word	0x0000bbb0


	//   ....[8]....
        /*0170*/ 	.word	0x0000bdb0


	//   ....[9]....
        /*0174*/ 	.word	0x0000bfb0


	//   ....[10]....
        /*0178*/ 	.word	0x0000c1b0


	//   ....[11]....
        /*017c*/ 	.word	0x0000c3b0


	//   ....[12]....
        /*0180*/ 	.word	0x0000c5b0


	//   ....[13]....
        /*0184*/ 	.word	0x0000c7b0


	//   ....[14]....
        /*0188*/ 	.word	0x0000c9b0


	//   ....[15]....
        /*018c*/ 	.word	0x0000cbb0


	//   ....[16]....
        /*0190*/ 	.word	0x0000cdb0


	//   ....[17]....
        /*0194*/ 	.word	0x0000cfb0


	//   ....[18]....
        /*0198*/ 	.word	0x0000d1b0


	//   ....[19]....
        /*019c*/ 	.word	0x0000d3b0


	//   ....[20]....
        /*01a0*/ 	.word	0x0000d5b0


	//   ....[21]....
        /*01a4*/ 	.word	0x0000d7b0


	//   ....[22]....
        /*01a8*/ 	.word	0x0000d9d0


	//   ....[23]....
        /*01ac*/ 	.word	0x0000dbf0


	//   ....[24]....
        /*01b0*/ 	.word	0x0000de10


	//   ....[25]....
        /*01b4*/ 	.word	0x0000e030


	//   ....[26]....
        /*01b8*/ 	.word	0x0000e250


	//   ....[27]....
        /*01bc*/ 	.word	0x0000e470


	//   ....[28]....
        /*01c0*/ 	.word	0x0000e690


	//   ....[29]....
        /*01c4*/ 	.word	0x0000e8b0


	//   ....[30]....
        /*01c8*/ 	.word	0x0000ead0


	//   ....[31]....
        /*01cc*/ 	.word	0x0000ecf0


	//   ....[32]....
        /*01d0*/ 	.word	0x0000ef10


	//   ....[33]....
        /*01d4*/ 	.word	0x0000f130


	//   ....[34]....
        /*01d8*/ 	.word	0x0000f350


	//   ....[35]....
        /*01dc*/ 	.word	0x0000f570


	//   ....[36]....
        /*01e0*/ 	.word	0x0000f790


	//   ....[37]....
        /*01e4*/ 	.word	0x0000f9b0


	//   ....[38]....
        /*01e8*/ 	.word	0x0000fbd0


	//   ....[39]....
        /*01ec*/ 	.word	0x0000fdf0


	//   ....[40]....
        /*01f0*/ 	.word	0x00010010


	//   ....[41]....
        /*01f4*/ 	.word	0x00010230


	//   ....[42]....
        /*01f8*/ 	.word	0x00010450


	//   ....[43]....
        /*01fc*/ 	.word	0x00010670


	//   ....[44]....
        /*0200*/ 	.word	0x00010890


	//   ....[45]....
        /*0204*/ 	.word	0x00010ab0


	//   ....[46]....
        /*0208*/ 	.word	0x00010cd0


	//   ....[47]....
        /*020c*/ 	.word	0x00010ef0


	//   ....[48]....
        /*0210*/ 	.word	0x00011110


	//   ....[49]....
        /*0214*/ 	.word	0x00011330


	//   ....[50]....
        /*0218*/ 	.word	0x00011550


	//   ....[51]....
        /*021c*/ 	.word	0x00011770


	//   ....[52]....
        /*0220*/ 	.word	0x00011990


	//   ....[53]....
        /*0224*/ 	.word	0x00011bb0


	//   ....[54]....
        /*0228*/ 	.word	0x00011dd0


	//   ....[55]....
        /*022c*/ 	.word	0x00011ff0


	//   ....[56]....
        /*0230*/ 	.word	0x00012210


	//   ....[57]....
        /*0234*/ 	.word	0x00012430


	//   ....[58]....
        /*0238*/ 	.word	0x00012650


	//   ....[59]....
        /*023c*/ 	.word	0x00012870


	//   ....[60]....
        /*0240*/ 	.word	0x00012a90


	//   ....[61]....
        /*0244*/ 	.word	0x00012cb0


	//   ....[62]....
        /*0248*/ 	.word	0x00012ed0


	//   ....[63]....
        /*024c*/ 	.word	0x000130f0


	//   ....[64]....
        /*0250*/ 	.word	0x00013310


	//   ....[65]....
        /*0254*/ 	.word	0x00013500


	//----- nvinfo : EIATTR_CRS_STACK_SIZE
	.align		4
.L_9179:
        /*0258*/ 	.byte	0x04, 0x1e
        /*025a*/ 	.short	(.L_9181 - .L_9180)
.L_9180:
        /*025c*/ 	.word	0x00000000
.L_9181:


//--------------------- .nv.info._ZN43_GLOBAL__N__9ae7fba5_10_SoftMax_cu_9f978f6320softmax_warp_forwardIdddLi10ELb0ELb0EEEvPT0_PKT_iiiPKbib --------------------------
	.section	.nv.info._ZN43_GLOBAL__N__9ae7fba5_10_SoftMax_cu_9f978f6320softmax_warp_forwardIdddLi10ELb0ELb0EEEvPT0_PKT_iiiPKbib,"",@"SHT_CUDA_INFO"
	.sectionflags	@""
	.align	4


	//----- nvinfo : EIATTR_CUDA_API_VERSION
	.align		4
        /*0000*/ 	.byte	0x04, 0x37
        /*0002*/ 	.short	(.L_9183 - .L_9182)
.L_9182:
        /*0004*/ 	.word	0x00000082


	//----- nvinfo : EIATTR_SW2861232_WAR
	.align		4
.L_9183:
        /*0008*/ 	.byte	0x01, 0x35
	.zero		2


	//----- nvinfo : EIATTR_PARAM_CBANK
	.align		4
        /*000c*/ 	.byte	0x04, 0x0a
        /*000e*/ 	.short	(.L_9185 - .L_9184)
	.align		4
.L_9184:
        /*0010*/ 	.word	index@(.nv.constant0._ZN43_GLOBAL__N__9ae7fba5_10_SoftMax_cu_9f978f6320softmax_warp_forwardIdddLi10ELb0ELb0EEEvPT0_PKT_iiiPKbib)
        /*0014*/ 	.short	0x0160
        /*0016*/ 	.short	0x002d


	//----- nvinfo : EIATTR_CBANK_PARAM_SIZE
	.align		4
.L_9185:
        /*0018*/ 	.byte	0x03, 0x19
        /*001a*/ 	.short	0x002d


	//----- nvinfo : EIATTR_KPARAM_INFO
	.align		4
        /*001c*/ 	.byte	0x04, 0x17
        /*001e*/ 	.short	(.L_9187 - .L_9186)
.L_9186:
        /*0020*/ 	.word	0x00000000
        /*0024*/ 	.short	0x0007
        /*0026*/ 	.short	0x002c
        /*0028*/ 	.byte	0x00, 0xf0, 0x05, 0x00


	//----- nvinfo : EIATTR_KPARAM_INFO
	.align		4
.L_9187:
        /*002c*/ 	.byte	0x04, 0x17
        /*002e*/ 	.short	(.L_9189 - .L_9188)
.L_9188:
        /*0030*/ 	.word	0x00000000
        /*0034*/ 	.short	0x0006
        /*0036*/ 	.short	0x0028
        /*0038*/ 	.byte	0x00, 0xf0, 0x11, 0x00


	//----- nvinfo : EIATTR_KPARAM_INFO
	.align		4
.L_9189:
        /*003c*/ 	.byte	0x04, 0x17
        /*003e*/ 	.short	(.L_9191 - .L_9190)
.L_9190:
        /*0040*/ 	.word	0x00000000
        /*0044*/ 	.short	0x0005
        /*0046*/ 	.short	0x0020
        /*0048*/ 	.byte	0x00, 0xf0, 0x21, 0x00


	//----- nvinfo : EIATTR_KPARAM_INFO
	.align		4
.L_9191:
        /*004c*/ 	.byte	0x04, 0x17
        /*004e*/ 	.short	(.L_9193 - .L_9192)
.L_9192:
        /*0050*/ 	.word	0x00000000
        /*0054*/ 	.short	0x0004
        /*0056*/ 	.short	0x0018
        /*0058*/ 	.byte	0x00, 0xf0, 0x11, 0x00


	//----- nvinfo : EIATTR_KPARAM_INFO
	.align		4
.L_9193:
        /*005c*/ 	.byte	0x04, 0x17
        /*005e*/ 	.short	(.L_9195 - .L_9194)
.L_9194:
        /*0060*/ 	.word	0x00000000
        /*0064*/ 	.short	0x0003
        /*0066*/ 	.short	0x0014
        /*0068*/ 	.byte	0x00, 0xf0, 0x11, 0x00


	//----- nvinfo : EIATTR_KPARAM_INFO
	.align		4
.L_9195:
        /*006c*/ 	.byte	0x04, 0x17
        /*006e*/ 	.short	(.L_9197 - .L_9196)
.L_9196:
        /*0070*/ 	.word	0x00000000
        /*0074*/ 	.short	0x0002
        /*0076*/ 	.short	0x0010
        /*0078*/ 	.byte	0x00, 0xf0, 0x11, 0x00


	//----- nvinfo : EIATTR_KPARAM_INFO
	.align		4
.L_9197:
        /*007c*/ 	.byte	0x04, 0x17
        /*007e*/ 	.short	(.L_9199 - .L_9198)
.L_9198:
        /*0080*/ 	.word	0x00000000
        /*0084*/ 	.short	0x0001
        /*0086*/ 	.short	0x0008
        /*0088*/ 	.byte	0x00, 0xf0, 0x21, 0x00


	//----- nvinfo : EIATTR_KPARAM_INFO
	.align		4
.L_9199:
        /*008c*/ 	.byte	0x04, 0x17
        /*008e*/ 	.short	(.L_9201 - .L_9200)
.L_9200:
        /*0090*/ 	.word	0x00000000
        /*0094*/ 	.short	0x0000
        /*0096*/ 	.short	0x0000
        /*0098*/ 	.byte	0x00, 0xf0, 0x21, 0x00


	//----- nvinfo : EIATTR_MAXREG_COUNT
	.align		4
.L_9201:
        /*009c*/ 	.byte	0x03, 0x1b
        /*009e*/ 	.short	0x00ff


	//----- nvinfo : EIATTR_MERCURY_ISA_VERSION
	.align		4
        /*00a0*/ 	.byte	0x03, 0x5f
        /*00a2*/ 	.short	0x0000


	//----- nvinfo : EIATTR_COOP_GROUP_MASK_REGIDS
	.align		4
        /*00a4*/ 	.byte	0x04, 0x29
        /*00a6*/ 	.short	(.L_9203 - .L_9202)


	//   ....[0]....
.L_9202:
        /*00a8*/ 	.word	0xffffffff


	//   ....[1]....
        /*00ac*/ 	.word	0xffffffff


	//   ....[2]....
        /*00b0*/ 	.word	0xffffffff


	//   ....[3]....
        /*00b4*/ 	.word	0xffffffff


	//   ....[4]....
        /*00b8*/ 	.word	0xffffffff


	//   ....[5]....
        /*00bc*/ 	.word	0xffffffff


	//   ....[6]....
        /*00c0*/ 	.word	0xffffffff


	//   ....[7]....
        /*00c4*/ 	.word	0xffffffff


	//   ....[8]....
        /*00c8*/ 	.word	0xffffffff


	//   ....[9]....
        /*00cc*/ 	.word	0xffffffff


	//   ....[10]....
        /*00d0*/ 	.word	0xffffffff


	//   ....[11]....
        /*00d4*/ 	.word	0xffffffff


	//   ....[12]....
        /*00d8*/ 	.word	0xffffffff


	//   ....[13]....
        /*00dc*/ 	.word	0xffffffff


	//   ....[14]....
        /*00e0*/ 	.word	0xffffffff


	//   ....[15]....
        /*00e4*/ 	.word	0xffffffff


	//   ....[16]....
        /*00e8*/ 	.word	0xffffffff


	//   ....[17]....
        /*00ec*/ 	.word	0xffffffff


	//   ....[18]....
        /*00f0*/ 	.word	0xffffffff


	//   ....[19]....
        /*00f4*/ 	.word	0xffffffff


	//----- nvinfo : EIATTR_COOP_GROUP_INSTR_OFFSETS
	.align		4
.L_9203:
        /*00f8*/ 	.byte	0x04, 0x28
        /*00fa*/ 	.short	(.L_9205 - .L_9204)


	//   ....[0]....
.L_9204:
        /*00fc*/ 	.word	0x00001080


	//   ....[1]....
        /*0100*/ 	.word	0x00001090


	//   ....[2]....
        /*0104*/ 	.word	0x000010d0


	//   ....[3]....
        /*0108*/ 	.word	0x000010e0


	//   ....[4]....
        /*010c*/ 	.word	0x00001120


	//   ....[5]....
        /*0110*/ 	.word	0x00001130


	//   ....[6]....
        /*0114*/ 	.word	0x00001170


	//   ....[7]....
        /*0118*/ 	.word	0x00001180


	//   ....[8]....
        /*011c*/ 	.word	0x000011c0


	//   ....[9]....
        /*0120*/ 	.word	0x000011d0


	//   ....[10]....
        /*0124*/ 	.word	0x00005880


	//   ....[11]....
        /*0128*/ 	.word	0x00005890


	//   ....[12]....
        /*012c*/ 	.word	0x000058b0


	//   ....[13]....
        /*0130*/ 	.word	0x000058c0


	//   ....[14]....
        /*0134*/ 	.word	0x000058e0


	//   ....[15]....
        /*0138*/ 	.word	0x000058f0


	//   ....[16]....
        /*013c*/ 	.word	0x00005910


	//   ....[17]....
        /*0140*/ 	.word	0x00005920


	//   ....[18]....
        /*0144*/ 	.word	0x00005940


	//   ....[19]....
        /*0148*/ 	.word	0x00005950


	//----- nvinfo : EIATTR_EXIT_INSTR_OFFSETS
	.align		4
.L_9205:
        /*014c*/ 	.byte	0x04, 0x1c
        /*014e*/ 	.short	(.L_9207 - .L_9206)


	//   ....[0]....
.L_9206:
        /*0150*/ 	.word	0x00005960


	//   ....[1]....
        /*0154*/ 	.word	0x00005990


	//   ....[2]....
        /*0158*/ 	.word	0x00005bd0


	//   ....[3]....
        /*015c*/ 	.word	0x00005dd0


	//   ....[4]....
        /*0160*/ 	.word	0x00005ff0


	//   ....[5]....
        /*0164*/ 	.word	0x00006210


	//   ....[6]....
        /*0168*/ 	.word	0x00006430


	//   ....[7]....
        /*016c*/ 	.word	0x00006650


	//   ....[8]....
        /*0170*/ 	.word	0x00006870


	//   ....[9]....
        /*0174*/ 	.word	0x00006a90


	//   ....[10]....
        /*0178*/ 	.word	0x00006cb0


	//   ....[11]....
        /*017c*/ 	.word	0x00006ed0


	//   ....[12]....
        /*0180*/ 	.word	0x000070f0


	//   ....[13]....
        /*0184*/ 	.word	0x00007310


	//   ....[14]....
        /*0188*/ 	.word	0x00007530


	//   ....[15]....
        /*018c*/ 	.word	0x00007750


	//   ....[16]....
        /*0190*/ 	.word	0x00007970


	//   ....[17]....
        /*0194*/ 	.word	0x00007b90


	//   ....[18]....
        /*0198*/ 	.word	0x00007db0


	//   ....[19]....
        /*019c*/ 	.word	0x00007fd0


	//   ....[20]....
        /*01a0*/ 	.word	0x000081f0


	//   ....[21]....
        /*01a4*/ 	.word	0x00008410


	//   ....[22]....
        /*01a8*/ 	.word	0x00008630


	//   ....[23]....
        /*01ac*/ 	.word	0x00008850


	//   ....[24]....
        /*01b0*/ 	.word	0x00008a70


	//   ....[25]....
        /*01b4*/ 	.word	0x00008c90


	//   ....[26]....
        /*01b8*/ 	.word	0x00008eb0


	//   ....[27]....
        /*01bc*/ 	.word	0x000090d0


	//   ....[28]....
        /*01c0*/ 	.word	0x000092f0


	//   ....[29]....
        /*01c4*/ 	.word	0x00009510


	//   ....[30]....
        /*01c8*/ 	.word	0x00009730


	//   ....[31]....
        /*01cc*/ 	.word	0x00009950


	//   ....[32]....
        /*01d0*/ 	.word	0x00009b70


	//   ....[33]....
        /*01d4*/ 	.word	0x00009d60


	//----- nvinfo : EIATTR_CRS_STACK_SIZE
	.align		4
.L_9207:
        /*01d8*/ 	.byte	0x04, 0x1e
        /*01da*/ 	.short	(.L_9209 - .L_9208)
.L_9208:
        /*01dc*/ 	.word	0x00000000
.L_9209:


//--------------------- .nv.info._ZN43_GLOBAL__N__9ae7fba5_10_SoftMax_cu_9f978f6320softmax_warp_forwardIdddLi9ELb0ELb0EEEvPT0_PKT_iiiPKbib --------------------------
	.section	.nv.info._ZN43_GLOBAL__N__9ae7fba5_10_SoftMax_cu_9f978f6320softmax_warp_forwardIdddLi9ELb0ELb0EEEvPT0_PKT_iiiPKbib,"",@"SHT_CUDA_INFO"
	.sectionflags	@""
	.align	4


	//----- nvinfo : EIATTR_CUDA_API_VERSION
	.align		4
        /*0000*/ 	.byte	0x04, 0x37
        /*0002*/ 	.short	(.L_9211 - .L_9210)
.L_9210:
        /*0004*/ 	.word	0x00000082


	//----- nvinfo : EIATTR_SW2861232_WAR
	.align		4
.L_9211:
        /*0008*/ 	.byte	0x01, 0x35
	.zero		2


	//----- nvinfo : EIATTR_PARAM_CBANK
	.align		4
        /*000c*/ 	.byte	0x04, 0x0a
        /*000e*/ 	.short	(.L_9213 - .L_9212)
	.align		4
.L_9212:
        /*0010*/ 	.word	index@(.nv.constant0._ZN43_GLOBAL__N__9ae7fba5_10_SoftMax_cu_9f978f6320softmax_warp_forwardIdddLi9ELb0ELb0EEEvPT0_PKT_iiiPKbib)
        /*0014*/ 	.short	0x0160
        /*0016*/ 	.short	0x002d


	//----- nvinfo : EIATTR_CBANK_PARAM_SIZE
	.align		4
.L_9213:
        /*0018*/ 	.byte	0x03, 0x19
        /*001a*/ 	.short	0x002d


	//----- nvinfo : EIATTR_KPARAM_INFO
	.align		4
        /*001c*/ 	.byte	0x04, 0x17
        /*001e*/ 	.short	(.L_9215 - .L_9214)
.L_9214:
        /*0020*/ 	.word	0x00000000
        /*0024*/ 	.short	0x0007
        /*0026*/ 	.short	0x002c
        /*0028*/ 	.byte	0x00, 0xf0, 0x05, 0x00


	//----- nvinfo : EIATTR_KPARAM_INFO
	.align		4
.L_9215:
        /*002c*/ 	.byte	0x04, 0x17
        /*002e*/ 	.short	(.L_9217 - .L_9216)
.L_9216:
        /*0030*/ 	.word	0x00000000
        /*0034*/ 	.short	0x0006
        /*0036*/ 	.short	0x0028
        /*0038*/ 	.byte	0x00, 0xf0, 0x11, 0x00


	//----- nvinfo : EIATTR_KPARAM_INFO
	.align		4
.L_9217:
        /*003c*/ 	.byte	0x04, 0x17
        /*003e*/ 	.short	(.L_9219 - .L_9218)
.L_9218:
        /*0040*/ 	.word	0x00000000
        /*0044*/ 	.short	0x0005
        /*0046*/ 	.short	0x0020
        /*0048*/ 	.byte	0x00, 0xf0, 0x21, 0x00


	//----- nvinfo : EIATTR_KPARAM_INFO
	.align		4
.L_9219:
        /*004c*/ 	.byte	0x04, 0x17
        /*004e*/ 	.short	(.L_9221 - .L_9220)
.L_9220:
        /*0050*/ 	.word	0x00000000
        /*0054*/ 	.short	0x0004
        /*0056*/ 	.short	0x0018
        /*0058*/ 	.byte	0x00, 0xf0, 0x11, 0x00


	//----- nvinfo : EIATTR_KPARAM_INFO
	.align		4
.L_9221:
        /*005c*/ 	.byte	0x04, 0x17
        /*005e*/ 	.short	(.L_9223 - .L_9222)
.L_9222:
        /*0060*/ 	.word	0x00000000
        /*0064*/ 	.short	0x0003
        /*0066*/ 	.short	0x0014
        /*0068*/ 	.byte	0x00, 0xf0, 0x11, 0x00


	//----- nvinfo : EIATTR_KPARAM_INFO
	.align		4
.L_9223:
        /*006c*/ 	.byte	0x04, 0x17
        /*006e*/ 	.short	(.L_9225 - .L_9224)
.L_9224:
        /*0070*/ 	.word	0x00000000
        /*0074*/ 	.short	0x0002
        /*0076*/ 	.short	0x0010
        /*0078*/ 	.byte	0x00, 0xf0, 0x11, 0x00


	//----- nvinfo : EIATTR_KPARAM_INFO
	.align		4
.L_9225:
        /*007c*/ 	.byte	0x04, 0x17
        /*007e*/ 	.short	(.L_9227 - .L_9226)
.L_9226:
        /*0080*/ 	.word	0x00000000
        /*0084*/ 	.short	0x0001
        /*0086*/ 	.short	0x0008
        /*0088*/ 	.byte	0x00, 0xf0, 0x21, 0x00


	//----- nvinfo : EIATTR_KPARAM_INFO
	.align		4
.L_9227:
        /*008c*/ 	.byte	0x04, 0x17
        /*008e*/ 	.short	(.L_9229 - .L_9228)
.L_9228:
        /*0090*/ 	.word	0x00000000
        /*0094*/ 	.short	0x0000
        /*0096*/ 	.short	0x0000
        /*0098*/ 	.byte	0x00, 0xf0, 0x21, 0x00


	//----- nvinfo : EIATTR_MAXREG_COUNT
	.align		4
.L_9229:
        /*009c*/ 	.byte	0x03, 0x1b
        /*009e*/ 	.short	0x00ff


	//----- nvinfo : EIATTR_MERCURY_ISA_VERSION
	.align		4
        /*00a0*/ 	.byte	0x03, 0x5f
        /*00a2*/ 	.short	0x0000


	//----- nvinfo : EIATTR_COOP_GROUP_MASK_REGIDS
	.align		4
        /*00a4*/ 	.byte	0x04, 0x29
        /*00a6*/ 	.short	(.L_9231 - .L_9230)


	//   ....[0]....
.L_9230:
        /*00a8*/ 	.word	0xffffffff


	//   ....[1]....
        /*00ac*/ 	.word	0xffffffff


	//   ....[2]....
        /*00b0*/ 	.word	0xffffffff


	//   ....[3]....
        /*00b4*/ 	.word	0xffffffff


	//   ....[4]....
        /*00b8*/ 	.word	0xffffffff


	//   ....[5]....
        /*00bc*/ 	.word	0xffffffff


	//   ....[6]....
        /*00c0*/ 	.word	0xffffffff


	//   ....[7]....
        /*00c4*/ 	.word	0xffffffff


	//   ....[8]....
        /*00c8*/ 	.word	0xffffffff


	//   ....[9]....
        /*00cc*/ 	.word	0xffffffff


	//   ....[10]....
        /*00d0*/ 	.word	0xffffffff


	//   ....[11]....
        /*00d4*/ 	.word	0xffffffff


	//   ....[12]....
        /*00d8*/ 	.word	0xffffffff


	//   ....[13]....
        /*00dc*/ 	.word	0xffffffff


	//   ....[14]....
        /*00e0*/ 	.word	0xffffffff


	//   ....[15]....
        /*00e4*/ 	.word	0xffffffff


	//   ....[16]....
        /*00e8*/ 	.word	0xffffffff


	//   ....[17]....
        /*00ec*/ 	.word	0xffffffff


	//   ....[18]....
        /*00f0*/ 	.word	0xffffffff


	//   ....[19]....
        /*00f4*/ 	.word	0xffffffff


	//----- nvinfo : EIATTR_COOP_GROUP_INSTR_OFFSETS
	.align		4
.L_9231:
        /*00f8*/ 	.byte	0x04, 0x28
        /*00fa*/ 	.short	(.L_9233 - .L_9232)


	//   ....[0]....
.L_9232:
        /*00fc*/ 	.word	0x00000890


	//   ....[1]....
        /*0100*/ 	.word	0x000008a0


	//   ....[2]....
        /*0104*/ 	.word	0x000008e0


	//   ....[3]....
        /*0108*/ 	.word	0x000008f0


	//   ....[4]....
        /*010c*/ 	.word	0x00000950


	//   ....[5]....
        /*0110*/ 	.word	0x00000960


	//   ....[6]....
        /*0114*/ 	.word	0x000009a0


	//   ....[7]....
        /*0118*/ 	.word	0x000009b0


	//   ....[8]....
        /*011c*/ 	.word	0x000009f0


	//   ....[9]....
        /*0120*/ 	.word	0x00000a00


	//   ....[10]....
        /*0124*/ 	.word	0x00002d70


	//   ....[11]....
        /*0128*/ 	.word	0x00002d80


	//   ....[12]....
        /*012c*/ 	.word	0x00002da0


	//   ....[13]....
        /*0130*/ 	.word	0x00002db0


	//   ....[14]....
        /*0134*/ 	.word	0x00002dd0


	//   ....[15]....
        /*0138*/ 	.word	0x00002de0


	//   ....[16]....
        /*013c*/ 	.word	0x00002e00


	//   ....[17]....
        /*0140*/ 	.word	0x00002e10


	//   ....[18]....
        /*0144*/ 	.word	0x00002e30


	//   ....[19]....
        /*0148*/ 	.word	0x00002e40


	//----- nvinfo : EIATTR_EXIT_INSTR_OFFSETS
	.align		4
.L_9233:
        /*014c*/ 	.byte	0x04, 0x1c
        /*014e*/ 	.short	(.L_9235 - .L_9234)


	//   ....[0]....
.L_9234:
        /*0150*/ 	.word	0x00002e50


	//   ....[1]....
        /*0154*/ 	.word	0x00002e80


	//   ....[2]....
        /*0158*/ 	.word	0x000030a0


	//   ....[3]....
        /*015c*/ 	.word	0x000032c0


	//   ....[4]....
        /*0160*/ 	.word	0x000034e0


	//   ....[5]....
        /*0164*/ 	.word	0x00003700


	//   ....[6]....
        /*0168*/ 	.word	0x00003920


	//   ....[7]....
        /*016c*/ 	.word	0x00003b40


	//   ....[8]....
        /*0170*/ 	.word	0x00003d60


	//   ....[9]....
        /*0174*/ 	.word	0x00003f80


	//   ....[10]....
        /*0178*/ 	.word	0x000041a0


	//   ....[11]....
        /*017c*/ 	.word	0x000043c0


	//   ....[12]....
        /*0180*/ 	.word	0x000045e0


	//   ....[13]....
        /*0184*/ 	.word	0x00004800


	//   ....[14]....
        /*0188*/ 	.word	0x00004a20


	//   ....[15]....
        /*018c*/ 	.word	0x00004c40


	//   ....[16]....
        /*0190*/ 	.word	0x00004e60


	//   ....[17]....
        /*0194*/ 	.word	0x00005050


	//----- nvinfo : EIATTR_CRS_STACK_SIZE
	.align		4
.L_9235:
        /*0198*/ 	.byte	0x04, 0x1e
        /*019a*/ 	.short	(.L_9237 - .L_9236)
.L_9236:
        /*019c*/ 	.word	0x00000000
.L_9237:


//--------------------- .nv.info._ZN43_GLOBAL__N__9ae7fba5_10_SoftMax_cu_9f978f6320softmax_warp_forwardIdddLi8ELb0ELb0EEEvPT0_PKT_iiiPKbib --------------------------
	.section	.nv.info._ZN43_GLOBAL__N__9ae7fba5_10_SoftMax_cu_9f978f6320softmax_warp_forwardIdddLi8ELb0ELb0EEEvPT0_PKT_iiiPKbib,"",@"SHT_CUDA_INFO"
	.sectionflags	@""
	.align	4


	//----- nvinfo : EIATTR_CUDA_API_VERSION
	.align		4
        /*0000*/ 	.byte	0x04, 0x37
        /*0002*/ 	.short	(.L_9239 - .L_9238)
.L_9238:
        /*0004*/ 	.word	0x00000082


	//----- nvinfo : EIATTR_SW2861232_WAR
	.align		4
.L_9239:
        /*0008*/ 	.byte	0x01, 0x35
	.zero		2


	//----- nvinfo : EIATTR_PARAM_CBANK
	.align		4
        /*000c*/ 	.byte	0x04, 0x0a
        /*000e*/ 	.short	(.L_9241 - .L_9240)
	.align		4
.L_9240:
        /*0010*/ 	.word	index@(.nv.constant0._ZN43_GLOBAL__N__9ae7fba5_10_SoftMax_cu_9f978f6320softmax_warp_forwardIdddLi8ELb0ELb0EEEvPT0_PKT_iiiPKbib)
        /*0014*/ 	.short	0x0160
        /*0016*/ 	.short	0x002d


	//----- nvinfo : EIATTR_CBANK_PARAM_SIZE
	.align		4
.L_9241:
        /*0018*/ 	.byte	0x03, 0x19
        /*001a*/ 	.short	0x002d


	//----- nvinfo : EIATTR_KPARAM_INFO
	.align		4
        /*001c*/ 	.byte	0x04, 0x17
        /*001e*/ 	.short	(.L_9243 - .L_9242)
.L_9242:
        /*0020*/ 	.word	0x00000000
        /*0024*/ 	.short	0x0007
        /*0026*/ 	.short	0x002c
        /*0028*/ 	.byte	0x00, 0xf0, 0x05, 0x00


	//----- nvinfo : EIATTR_KPARAM_INFO
	.align		4
.L_9243:
        /*002c*/ 	.byte	0x04, 0x17
        /*002e*/ 	.short	(.L_9245 - .L_9244)
.L_9244:
        /*0030*/ 	.word	0x00000000
        /*0034*/ 	.short	0x0006
        /*0036*/ 	.short	0x0028
        /*0038*/ 	.byte	0x00, 0xf0, 0x11, 0x00


	//----- nvinfo : EIATTR_KPARAM_INFO
	.align		4
.L_9245:
        /*003c*/ 	.byte	0x04, 0x17
        /*003e*/ 	.short	(.L_9247 - .L_9246)
.L_9246:
        /*0040*/ 	.word	0x00000000
        /*0044*/ 	.short	0x0005
        /*0046*/ 	.short	0x0020
        /*0048*/ 	.byte	0x00, 0xf0, 0x21, 0x00


	//----- nvinfo : EIATTR_KPARAM_INFO
	.align		4
.L_9247:
        /*004c*/ 	.byte	0x04, 0x17
        /*004e*/ 	.short	(.L_9249 - .L_9248)
.L_9248:
        /*0050*/ 	.word	0x00000000
        /*0054*/ 	.short	0x0004
        /*0056*/ 	.short	0x0018
        /*0058*/ 	.byte	0x00, 0xf0, 0x11, 0x00


	//----- nvinfo : EIATTR_KPARAM_INFO
	.align		4
.L_9249:
        /*005c*/ 	.byte	0x04, 0x17
        /*005e*/ 	.short	(.L_9251 - .L_9250)
.L_9250:
        /*0060*/ 	.word	0x00000000
        /*0064*/ 	.short	0x0003
        /*0066*/ 	.short	0x0014
        /*0068*/ 	.byte	0x00, 0xf0, 0x11, 0x00


	//----- nvinfo : EIATTR_KPARAM_INFO
	.align		4
.L_9251:
        /*006c*/ 	.byte	0x04, 0x17
        /*006e*/ 	.short	(.L_9253 - .L_9252)
.L_9252:
        /*0070*/ 	.word	0x00000000
        /*0074*/ 	.short	0x0002
        /*0076*/ 	.short	0x0010
        /*0078*/ 	.byte	0x00, 0xf0, 0x11, 0x00


	//----- nvinfo : EIATTR_KPARAM_INFO
	.align		4
.L_9253:
        /*007c*/ 	.byte	0x04, 0x17
        /*007e*/ 	.short	(.L_9255 - .L_9254)
.L_9254:
        /*0080*/ 	.word	0x00000000
        /*0084*/ 	.short	0x0001
        /*0086*/ 	.short	0x0008
        /*0088*/ 	.byte	0x00, 0xf0, 0x21, 0x00


	//----- nvinfo : EIATTR_KPARAM_INFO
	.align		4
.L_9255:
        /*008c*/ 	.byte	0x04, 0x17
        /*008e*/ 	.short	(.L_9257 - .L_9256)
.L_9256:
        /*0090*/ 	.word	0x00000000
        /*0094*/ 	.short	0x0000
        /*0096*/ 	.short	0x0000
        /*0098*/ 	.byte	0x00, 0xf0, 0x21, 0x00


	//----- nvinfo : EIATTR_MAXREG_COUNT
	.align		4
.L_9257:
        /*009c*/ 	.byte	0x03, 0x1b
        /*009e*/ 	.short	0x00ff


	//----- nvinfo : EIATTR_MERCURY_ISA_VERSION
	.align		4
        /*00a0*/ 	.byte	0x03, 0x5f
        /*00a2*/ 	.short	0x0000


	//----- nvinfo : EIATTR_COOP_GROUP_MASK_REGIDS
	.align		4
        /*00a4*/ 	.byte	0x04, 0x29
        /*00a6*/ 	.short	(.L_9259 - .L_9258)


	//   ....[0]....
.L_9258:
        /*00a8*/ 	.word	0xffffffff


	//   ....[1]....
        /*00ac*/ 	.word	0xffffffff


	//   ....[2]....
        /*00b0*/ 	.word	0xffffffff


	//   ....[3]....
        /*00b4*/ 	.word	0xffffffff


	//   ....[4]....
        /*00b8*/ 	.word	0xffffffff


	//   ....[5]....
        /*00bc*/ 	.word	0xffffffff


	//   ....[6]....
        /*00c0*/ 	.word	0xffffffff


	//   ....[7]....
        /*00c4*/ 	.word	0xffffffff


	//   ....[8]....
        /*00c8*/ 	.word	0xffffffff


	//   ....[9]....
        /*00cc*/ 	.word	0xffffffff


	//   ....[10]....
        /*00d0*/ 	.word	0xffffffff


	//   ....[11]....
        /*00d4*/ 	.word	0xffffffff


	//   ....[12]....
        /*00d8*/ 	.word	0xffffffff


	//   ....[13]....
        /*00dc*/ 	.word	0xffffffff


	//   ....[14]....
        /*00e0*/ 	.word	0xffffffff


	//   ....[15]....
        /*00e4*/ 	.word	0xffffffff


	//   ....[16]....
        /*00e8*/ 	.word	0xffffffff


	//   ....[17]....
        /*00ec*/ 	.word	0xffffffff


	//   ....[18]....
        /*00f0*/ 	.word	0xffffffff


	//   ....[19]....
        /*00f4*/ 	.word	0xffffffff


	//----- nvinfo : EIATTR_COOP_GROUP_INSTR_OFFSETS
	.align		4
.L_9259:
        /*00f8*/ 	.byte	0x04, 0x28
        /*00fa*/ 	.short	(.L_9261 - .L_9260)


	//   ....[0]....
.L_9260:
        /*00fc*/ 	.word	0x00000490


	//   ....[1]....
        /*0100*/ 	.word	0x000004a0


	//   ....[2]....
        /*0104*/ 	.word	0x000004e0


	//   ....[3]....
        /*0108*/ 	.word	0x000004f0


	//   ....[4]....
        /*010c*/ 	.word	0x00000550


	//   ....[5]....
        /*0110*/ 	.word	0x00000560


	//   ....[6]....
        /*0114*/ 	.word	0x000005c0


	//   ....[7]....
        /*0118*/ 	.word	0x000005d0


	//   ....[8]....
        /*011c*/ 	.word	0x00000610


	//   ....[9]....
        /*0120*/ 	.word	0x00000620


	//   ....[10]....
        /*0124*/ 	.word	0x000017e0


	//   ....[11]....
        /*0128*/ 	.word	0x000017f0


	//   ....[12]....
        /*012c*/ 	.word	0x00001810


	//   ....[13]....
        /*0130*/ 	.word	0x00001820


	//   ....[14]....
        /*0134*/ 	.word	0x00001840


	//   ....[15]....
        /*0138*/ 	.word	0x00001850


	//   ....[16]....
        /*013c*/ 	.word	0x00001870


	//   ....[17]....
        /*0140*/ 	.word	0x00001880


	//   ....[18]....
        /*0144*/ 	.word	0x000018a0


	//   ....[19]....
        /*0148*/ 	.word	0x000018b0


	//----- nvinfo : EIATTR_EXIT_INSTR_OFFSETS
	.align		4
.L_9261:
        /*014c*/ 	.byte	0x04, 0x1c
        /*014e*/ 	.short	(.L_9263 - .L_9262)


	//   ....[0]....
.L_9262:
        /*0150*/ 	.word	0x000018c0


	//   ....[1]....
        /*0154*/ 	.word	0x000018f0


	//   ....[2]....
        /*0158*/ 	.word	0x00001b10


	//   ....[3]....
        /*015c*/ 	.word	0x00001d30


	//   ....[4]....
        /*0160*/ 	.word	0x00001f50


	//   ....[5]....
        /*0164*/ 	.word	0x00002170


	//   ....[6]....
        /*0168*/ 	.word	0x00002390


	//   ....[7]....
        /*016c*/ 	.word	0x000025b0


	//   ....[8]....
        /*0170*/ 	.word	0x000027d0


	//   ....[9]....
        /*0174*/ 	.word	0x000029c0


	//----- nvinfo : EIATTR_CRS_STACK_SIZE
	.align		4
.L_9263:
        /*0178*/ 	.byte	0x04, 0x1e
        /*017a*/ 	.short	(.L_9265 - .L_9264)
.L_9264:
        /*017c*/ 	.word	0x00000000
.L_9265:


//--------------------- .nv.info._ZN43_GLOBAL__N__9ae7fba5_10_SoftMax_cu_9f978f6320softmax_warp_forwardIdddLi7ELb0ELb0EEEvPT0_PKT_iiiPKbib --------------------------
	.section	.nv.info._ZN43_GLOBAL__N__9ae7fba5_10_SoftMax_cu_9f978f6320softmax_warp_forwardIdddLi7ELb0ELb0EEEvPT0_PKT_iiiPKbib,"",@"SHT_CUDA_INFO"
	.sectionflags	@""
	.align	4


	//----- nvinfo : EIATTR_CUDA_API_VERSION
	.align		4
        /*0000*/ 	.byte	0x04, 0x37
        /*0002*/ 	.short	(.L_9267 - .L_9266)
.L_9266:
        /*0004*/ 	.word	0x00000082


	//----- nvinfo : EIATTR_SW2861232_WAR
	.align		4
.L_9267:
        /*0008*/ 	.byte	0x01, 0x35
	.zero		2


	//----- nvinfo : EIATTR_PARAM_CBANK
	.align		4
        /*000c*/ 	.byte	0x04, 0x0a
        /*000e*/ 	.short	(.L_9269 - .L_9268)
	.align		4
.L_9268:
        /*0010*/ 	.word	index@(.nv.constant0._ZN43_GLOBAL__N__9ae7fba5_10_SoftMax_cu_9f978f6320softmax_warp_forwardIdddLi7ELb0ELb0EEEvPT0_PKT_iiiPKbib)
        /*0014*/ 	.short	0x0160
        /*0016*/ 	.short	0x002d


	//----- nvinfo : EIATTR_CBANK_PARAM_SIZE
	.align		4
.L_9269:
        /*0018*/ 	.byte	0x03, 0x19
        /*001a*/ 	.short	0x002d


	//----- nvinfo : EIATTR_KPARAM_INFO
	.align		4
        /*001c*/ 	.byte	0x04, 0x17
        /*001e*/ 	.short	(.L_9271 - .L_9270)
.L_9270:
        /*0020*/ 	.word	0x00000000
        /*0024*/ 	.short	0x0007
        /*0026*/ 	.short	0x002c
        /*0028*/ 	.byte	0x00, 0xf0, 0x05, 0x00


	//----- nvinfo : EIATTR_KPARAM_INFO
	.align		4
.L_9271:
        /*002c*/ 	.byte	0x04, 0x17
        /*002e*/ 	.short	(.L_9273 - .L_9272)
.L_9272:
        /*0030*/ 	.word	0x00000000
        /*0034*/ 	.short	0x0006
        /*0036*/ 	.short	0x0028
        /*0038*/ 	.byte	0x00, 0xf0, 0x11, 0x00


	//----- nvinfo : EIATTR_KPARAM_INFO
	.align		4
.L_9273:
        /*003c*/ 	.byte	0x04, 0x17
        /*003e*/ 	.short	(.L_9275 - .L_9274)
.L_9274:
        /*0040*/ 	.word	0x00000000
        /*0044*/ 	.short	0x0005
        /*0046*/ 	.short	0x0020
        /*0048*/ 	.byte	0x00, 0xf0, 0x21, 0x00


	//----- nvinfo : EIATTR_KPARAM_INFO
	.align		4
.L_9275:
        /*004c*/ 	.byte	0x04, 0x17
        /*004e*/ 	.short	(.L_9277 - .L_9276)
.L_9276:
        /*0050*/ 	.word	0x00000000
        /*0054*/ 	.short	0x0004
        /*0056*/ 	.short	0x0018
        /*0058*/ 	.byte	0x00, 0xf0, 0x11, 0x00


	//----- nvinfo : EIATTR_KPARAM_INFO
	.align		4
.L_9277:
        /*005c*/ 	.byte	0x04, 0x17
        /*005e*/ 	.short	(.L_9279 - .L_9278)
.L_9278:
        /*0060*/ 	.word	0x00000000
        /*0064*/ 	.short	0x0003
        /*0066*/ 	.short	0x0014
        /*0068*/ 	.byte	0x00, 0xf0, 0x11, 0x00


	//----- nvinfo : EIATTR_KPARAM_INFO
	.align		4
.L_9279:
        /*006c*/ 	.byte	0x04, 0x17
        /*006e*/ 	.short	(.L_9281 - .L_9280)
.L_9280:
        /*0070*/ 	.word	0x00000000
        /*0074*/ 	.short	0x0002
        /*0076*/ 	.short	0x0010
        /*0078*/ 	.byte	0x00, 0xf0, 0x11, 0x00


	//----- nvinfo : EIATTR_KPARAM_INFO
	.align		4
.L_9281:
        /*007c*/ 	.byte	0x04, 0x17
        /*007e*/ 	.short	(.L_9283 - .L_9282)
.L_9282:
        /*0080*/ 	.word	0x00000000
        /*0084*/ 	.short	0x0001
        /*0086*/ 	.short	0x0008
        /*0088*/ 	.byte	0x00, 0xf0, 0x21, 0x00


	//----- nvinfo : EIATTR_KPARAM_INFO
	.align		4
.L_9283:
        /*008c*/ 	.byte	0x04, 0x17
        /*008e*/ 	.short	(.L_9285 - .L_9284)
.L_9284:
        /*0090*/ 	.word	0x00000000
        /*0094*/ 	.short	0x0000
        /*0096*/ 	.short	0x0000
        /*0098*/ 	.byte	0x00, 0xf0, 0x21, 0x00


	//----- nvinfo : EIATTR_MAXREG_COUNT
	.align		4
.L_9285:
        /*009c*/ 	.byte	0x03, 0x1b
        /*009e*/ 	.short	0x00ff


	//----- nvinfo : EIATTR_MERCURY_ISA_VERSION
	.align		4
        /*00a0*/ 	.byte	0x03, 0x5f
        /*00a2*/ 	.short	0x0000


	//----- nvinfo : EIATTR_COOP_GROUP_MASK_REGIDS
	.align		4
        /*00a4*/ 	.byte	0x04, 0x29
        /*00a6*/ 	.short	(.L_9287 - .L_9286)


	//   ....[0]....
.L_9286:
        /*00a8*/ 	.word	0xffffffff


	//   ....[1]....
        /*00ac*/ 	.word	0xffffffff


	//   ....[2]....
        /*00b0*/ 	.word	0xffffffff


	//   ....[3]....
        /*00b4*/ 	.word	0xffffffff


	//   ....[4]....
        /*00b8*/ 	.word	0xffffffff


	//   ....[5]....
        /*00bc*/ 	.word	0xffffffff


	//   ....[6]....
        /*00c0*/ 	.word	0xffffffff


	//   ....[7]....
        /*00c4*/ 	.word	0xffffffff


	//   ....[8]....
        /*00c8*/ 	.word	0xffffffff


	//   ....[9]....
        /*00cc*/ 	.word	0xffffffff


	//   ....[10]....
        /*00d0*/ 	.word	0xffffffff


	//   ....[11]....
        /*00d4*/ 	.word	0xffffffff


	//   ....[12]....
        /*00d8*/ 	.word	0xffffffff


	//   ....[13]....
        /*00dc*/ 	.word	0xffffffff


	//   ....[14]....
        /*00e0*/ 	.word	0xffffffff


	//   ....[15]....
        /*00e4*/ 	.word	0xffffffff


	//   ....[16]....
        /*00e8*/ 	.word	0xffffffff


	//   ....[17]....
        /*00ec*/ 	.word	0xffffffff


	//   ....[18]....
        /*00f0*/ 	.word	0xffffffff


	//   ....[19]....
        /*00f4*/ 	.word	0xffffffff


	//   ....[20]....
        /*00f8*/ 	.word	0xffffffff


	//   ....[21]....
        /*00fc*/ 	.word	0xffffffff


	//   ....[22]....
        /*0100*/ 	.word	0xffffffff


	//   ....[23]....
        /*0104*/ 	.word	0xffffffff


	//   ....[24]....
        /*0108*/ 	.word	0xffffffff


	//   ....[25]....
        /*010c*/ 	.word	0xffffffff


	//   ....[26]....
        /*0110*/ 	.word	0xffffffff


	//   ....[27]....
        /*0114*/ 	.word	0xffffffff


	//   ....[28]....
        /*0118*/ 	.word	0xffffffff


	//   ....[29]....
        /*011c*/ 	.word	0xffffffff


	//   ....[30]....
        /*0120*/ 	.word	0xffffffff


	//   ....[31]....
        /*0124*/ 	.word	0xffffffff


	//   ....[32]....
        /*0128*/ 	.word	0xffffffff


	//   ....[33]....
        /*012c*/ 	.word	0xffffffff


	//   ....[34]....
        /*0130*/ 	.word	0xffffffff


	//   ....[35]....
        /*0134*/ 	.word	0xffffffff


	//   ....[36]....
        /*0138*/ 	.word	0xffffffff


	//   ....[37]....
        /*013c*/ 	.word	0xffffffff


	//   ....[38]....
        /*0140*/ 	.word	0xffffffff


	//   ....[39]....
        /*0144*/ 	.word	0xffffffff


	//----- nvinfo : EIATTR_COOP_GROUP_INSTR_OFFSETS
	.align		4
.L_9287:
        /*0148*/ 	.byte	0x04, 0x28
        /*014a*/ 	.short	(.L_9289 - .L_9288)


	//   ....[0]....
.L_9288:
        /*014c*/ 	.word	0x00000430


	//   ....[1]....
        /*0150*/ 	.word	0x00000440


	//   ....[2]....
        /*0154*/ 	.word	0x00000480


	//   ....[3]....
        /*0158*/ 	.word	0x00000490


	//   ....[4]....
        /*015c*/ 	.word	0x000004d0


	//   ....[5]....
        /*0160*/ 	.word	0x000004e0


	//   ....[6]....
        /*0164*/ 	.word	0x00000530


	//   ....[7]....
        /*0168*/ 	.word	0x00000540


	//   ....[8]....
        /*016c*/ 	.word	0x00000600


	//   ....[9]....
        /*0170*/ 	.word	0x00000610


	//   ....[10]....
        /*0174*/ 	.word	0x00000620


	//   ....[11]....
        /*0178*/ 	.word	0x00000630


	//   ....[12]....
        /*017c*/ 	.word	0x00000680


	//   ....[13]....
        /*0180*/ 	.word	0x00000690


	//   ....[14]....
        /*0184*/ 	.word	0x00000720


	//   ....[15]....
        /*0188*/ 	.word	0x00000730


	//   ....[16]....
        /*018c*/ 	.word	0x00000780


	//   ....[17]....
        /*0190*/ 	.word	0x00000790


	//   ....[18]....
        /*0194*/ 	.word	0x00000820


	//   ....[19]....
        /*0198*/ 	.word	0x00000830


	//   ....[20]....
        /*019c*/ 	.word	0x000019b0


	//   ....[21]....
        /*01a0*/ 	.word	0x000019c0


	//   ....[22]....
        /*01a4*/ 	.word	0x000019d0


	//   ....[23]....
        /*01a8*/ 	.word	0x000019e0


	//   ....[24]....
        /*01ac*/ 	.word	0x00001a00


	//   ....[25]....
        /*01b0*/ 	.word	0x00001a20


	//   ....[26]....
        /*01b4*/ 	.word	0x00001a30


	//   ....[27]....
        /*01b8*/ 	.word	0x00001a40


	//   ....[28]....
        /*01bc*/ 	.word	0x00001a60


	//   ....[29]....
        /*01c0*/ 	.word	0x00001a80


	//   ....[30]....
        /*01c4*/ 	.word	0x00001a90


	//   ....[31]....
        /*01c8*/ 	.word	0x00001aa0


	//   ....[32]....
        /*01cc*/ 	.word	0x00001ac0


	//   ....[33]....
        /*01d0*/ 	.word	0x00001ae0


	//   ....[34]....
        /*01d4*/ 	.word	0x00001af0


	//   ....[35]....
        /*01d8*/ 	.word	0x00001b00


	//   ....[36]....
        /*01dc*/ 	.word	0x00001b20


	//   ....[37]....
        /*01e0*/ 	.word	0x00001b40


	//   ....[38]....
        /*01e4*/ 	.word	0x00001b50


	//   ....[39]....
        /*01e8*/ 	.word	0x00001b60


	//----- nvinfo : EIATTR_EXIT_INSTR_OFFSETS
	.align		4
.L_9289:
        /*01ec*/ 	.byte	0x04, 0x1c
        /*01ee*/ 	.short	(.L_9291 - .L_9290)


	//   ....[0]....
.L_9290:
        /*01f0*/ 	.word	0x00001b80


	//   ....[1]....
        /*01f4*/ 	.word	0x00002470


	//   ....[2]....
        /*01f8*/ 	.word	0x00002480


	//   ....[3]....
        /*01fc*/ 	.word	0x00002700


	//   ....[4]....
        /*0200*/ 	.word	0x00002920


	//   ....[5]....
        /*0204*/ 	.word	0x00002b40


	//   ....[6]....
        /*0208*/ 	.word	0x00002d30


	//----- nvinfo : EIATTR_CRS_STACK_SIZE
	.align		4
.L_9291:
        /*020c*/ 	.byte	0x04, 0x1e
        /*020e*/ 	.short	(.L_9293 - .L_9292)
.L_9292:
        /*0210*/ 	.word	0x00000000
.L_9293:


//--------------------- .nv.info._ZN43_GLOBAL__N__9ae7fba5_10_SoftMax_cu_9f978f6320softmax_warp_forwardIdddLi6ELb0ELb0EEEvPT0_PKT_iiiPKbib --------------------------
	.section	.nv.info._ZN43_GLOBAL__N__9ae7fba5_10_SoftMax_cu_9f978f6320softmax_warp_forwardIdddLi6ELb0ELb0EEEvPT0_PKT_iiiPKbib,"",@"SHT_CUDA_INFO"
	.sectionflags	@""
	.align	4


	//----- nvinfo : EIATTR_CUDA_API_VERSION
	.align		4
        /*0000*/ 	.byte	0x04, 0x37
        /*0002*/ 	.short	(.L_9295 - .L_9294)
.L_9294:
        /*0004*/ 	.word	0x00000082


	//----- nvinfo : EIATTR_SW2861232_WAR
	.align		4
.L_9295:
        /*0008*/ 	.byte	0x01, 0x35
	.zero		2


	//----- nvinfo : EIATTR_PARAM_CBANK
	.align		4
        /*000c*/ 	.byte	0x04, 0x0a
        /*000e*/ 	.short	(.L_9297 - .L_9296)
	.align		4
.L_9296:
        /*0010*/ 	.word	index@(.nv.constant0._ZN43_GLOBAL__N__9ae7fba5_10_SoftMax_cu_9f978f6320softmax_warp_forwardIdddLi6ELb0ELb0EEEvPT0_PKT_iiiPKbib)
        /*0014*/ 	.short	0x0160
        /*0016*/ 	.short	0x002d


	//----- nvinfo : EIATTR_CBANK_PARAM_SIZE
	.align		4
.L_9297:
        /*0018*/ 	.byte	0x03, 0x19
        /*001a*/ 	.short	0x002d


	//----- nvinfo : EIATTR_KPARAM_INFO
	.align		4
        /*001c*/ 	.byte	0x04, 0x17
        /*001e*/ 	.short	(.L_9299 - .L_9298)
.L_9298:
        /*0020*/ 	.word	0x00000000
        /*0024*/ 	.short	0x0007
        /*0026*/ 	.short	0x002c
        /*0028*/ 	.byte	0x00, 0xf0, 0x05, 0x00


	//----- nvinfo : EIATTR_KPARAM_INFO
	.align		4
.L_9299:
        /*002c*/ 	.byte	0x04, 0x17
        /*002e*/ 	.short	(.L_9301 - .L_9300)
.L_9300:
        /*0030*/ 	.word	0x00000000
        /*0034*/ 	.short	0x0006
        /*0036*/ 	.short	0x0028
        /*0038*/ 	.byte	0x00, 0xf0, 0x11, 0x00


	//----- nvinfo : EIATTR_KPARAM_INFO
	.align		4
.L_9301:
        /*003c*/ 	.byte	0x04, 0x17
        /*003e*/ 	.short	(.L_9303 - .L_9302)
.L_9302:
        /*0040*/ 	.word	0x00000000
        /*0044*/ 	.short	0x0005
        /*0046*/ 	.short	0x0020
        /*0048*/ 	.byte	0x00, 0xf0, 0x21, 0x00


	//----- nvinfo : EIATTR_KPARAM_INFO
	.align		4
.L_9303:
        /*004c*/ 	.byte	0x04, 0x17
        /*004e*/ 	.short	(.L_9305 - .L_9304)
.L_9304:
        /*0050*/ 	.word	0x00000000
        /*0054*/ 	.short	0x0004
        /*0056*/ 	.short	0x0018
        /*0058*/ 	.byte	0x00, 0xf0, 0x11, 0x00


	//----- nvinfo : EIATTR_KPARAM_INFO
	.align		4
.L_9305:
        /*005c*/ 	.byte	0x04, 0x17
        /*005e*/ 	.short	(.L_9307 - .L_9306)
.L_9306:
        /*0060*/ 	.word	0x00000000
        /*0064*/ 	.short	0x0003
        /*0066*/ 	.short	0x0014
        /*0068*/ 	.byte	0x00, 0xf0, 0x11, 0x00


	//----- nvinfo : EIATTR_KPARAM_INFO
	.align		4
.L_9307:
        /*006c*/ 	.byte	0x04, 0x17
        /*006e*/ 	.short	(.L_9309 - .L_9308)
.L_9308:
        /*0070*/ 	.word	0x00000000
        /*0074*/ 	.short	0x0002
        /*0076*/ 	.short	0x0010
        /*0078*/ 	.byte	0x00, 0xf0, 0x11, 0x00


	//----- nvinfo : EIATTR_KPARAM_INFO
	.align		4
.L_9309:
        /*007c*/ 	.byte	0x04, 0x17
        /*007e*/ 	.short	(.L_9311 - .L_9310)
.L_9310:
        /*0080*/ 	.word	0x00000000
        /*0084*/ 	.short	0x0001
        /*0086*/ 	.short	0x0008
        /*0088*/ 	.byte	0x00, 0xf0, 0x21, 0x00


	//----- nvinfo : EIATTR_KPARAM_INFO
	.align		4
.L_9311:
        /*008c*/ 	.byte	0x04, 0x17
        /*008e*/ 	.short	(.L_9313 - .L_9312)
.L_9312:
        /*0090*/ 	.word	0x00000000
        /*0094*/ 	.short	0x0000
        /*0096*/ 	.short	0x0000
        /*0098*/ 	.byte	0x00, 0xf0, 0x21, 0x00


	//----- nvinfo : EIATTR_MAXREG_COUNT
	.align		4
.L_9313:
        /*009c*/ 	.byte	0x03, 0x1b
        /*009e*/ 	.short	0x00ff


	//----- nvinfo : EIATTR_MERCURY_ISA_VERSION
	.align		4
        /*00a0*/ 	.byte	0x03, 0x5f
        /*00a2*/ 	.short	0x0000


	//----- nvinfo : EIATTR_COOP_GROUP_MASK_REGIDS
	.align		4
        /*00a4*/ 	.byte	0x04, 0x29
        /*00a6*/ 	.short	(.L_9315 - .L_9314)


	//   ....[0]....
.L_9314:
        /*00a8*/ 	.word	0xffffffff


	//   ....[1]....
        /*00ac*/ 	.word	0xffffffff


	//   ....[2]....
        /*00b0*/ 	.word	0xffffffff


	//   ....[3]....
        /*00b4*/ 	.word	0xffffffff


	//   ....[4]....
        /*00b8*/ 	.word	0xffffffff


	//   ....[5]....
        /*00bc*/ 	.word	0xffffffff


	//   ....[6]....
        /*00c0*/ 	.word	0xffffffff


	//   ....[7]....
        /*00c4*/ 	.word	0xffffffff


	//   ....[8]....
        /*00c8*/ 	.word	0xffffffff


	//   ....[9]....
        /*00cc*/ 	.word	0xffffffff


	//   ....[10]....
        /*00d0*/ 	.word	0xffffffff


	//   ....[11]....
        /*00d4*/ 	.word	0xffffffff


	//   ....[12]....
        /*00d8*/ 	.word	0xffffffff


	//   ....[13]....
        /*00dc*/ 	.word	0xffffffff


	//   ....[14]....
        /*00e0*/ 	.word	0xffffffff


	//   ....[15]....
        /*00e4*/ 	.word	0xffffffff


	//   ....[16]....
        /*00e8*/ 	.word	0xffffffff


	//   ....[17]....
        /*00ec*/ 	.word	0xffffffff


	//   ....[18]....
        /*00f0*/ 	.word	0xffffffff


	//   ....[19]....
        /*00f4*/ 	.word	0xffffffff


	//   ....[20]....
        /*00f8*/ 	.word	0xffffffff


	//   ....[21]....
        /*00fc*/ 	.word	0xffffffff


	//   ....[22]....
        /*0100*/ 	.word	0xffffffff


	//   ....[23]....
        /*0104*/ 	.word	0xffffffff


	//   ....[24]....
        /*0108*/ 	.word	0xffffffff


	//   ....[25]....
        /*010c*/ 	.word	0xffffffff


	//   ....[26]....
        /*0110*/ 	.word	0xffffffff


	//   ....[27]....
        /*0114*/ 	.word	0xffffffff


	//   ....[28]....
        /*0118*/ 	.word	0xffffffff


	//   ....[29]....
        /*011c*/ 	.word	0xffffffff


	//   ....[30]....
        /*0120*/ 	.word	0xffffffff


	//   ....[31]....
        /*0124*/ 	.word	0xffffffff


	//   ....[32]....
        /*0128*/ 	.word	0xffffffff


	//   ....[33]....
        /*012c*/ 	.word	0xffffffff


	//   ....[34]....
        /*0130*/ 	.word	0xffffffff


	//   ....[35]....
        /*0134*/ 	.word	0xffffffff


	//   ....[36]....
        /*0138*/ 	.word	0xffffffff


	//   ....[37]....
        /*013c*/ 	.word	0xffffffff


	//   ....[38]....
        /*0140*/ 	.word	0xffffffff


	//   ....[39]....
        /*0144*/ 	.word	0xffffffff


	//----- nvinfo : EIATTR_COOP_GROUP_INSTR_OFFSETS
	.align		4
.L_9315:
        /*0148*/ 	.byte	0x04, 0x28
        /*014a*/ 	.short	(.L_9317 - .L_9316)


	//   ....[0]....
.L_9316:
        /*014c*/ 	.word	0x000002b0


	//   ....[1]....
        /*0150*/ 	.word	0x000002c0


	//   ....[2]....
        /*0154*/ 	.word	0x00000300


	//   ....[3]....
        /*0158*/ 	.word	0x00000310


	//   ....[4]....
        /*015c*/ 	.word	0x00000350


	//   ....[5]....
        /*0160*/ 	.word	0x00000360


	//   ....[6]....
        /*0164*/ 	.word	0x000003b0


	//   ....[7]....
        /*0168*/ 	.word	0x000003c0


	//   ....[8]....
        /*016c*/ 	.word	0x00000420


	//   ....[9]....
        /*0170*/ 	.word	0x00000430


	//   ....[10]....
        /*0174*/ 	.word	0x00000440


	//   ....[11]....
        /*0178*/ 	.word	0x00000450


	//   ....[12]....
        /*017c*/ 	.word	0x000004a0


	//   ....[13]....
        /*0180*/ 	.word	0x000004b0


	//   ....[14]....
        /*0184*/ 	.word	0x00000550


	//   ....[15]....
        /*0188*/ 	.word	0x00000560


	//   ....[16]....
        /*018c*/ 	.word	0x000005a0


	//   ....[17]....
        /*0190*/ 	.word	0x000005b0


	//   ....[18]....
        /*0194*/ 	.word	0x00000600


	//   ....[19]....
        /*0198*/ 	.word	0x00000610


	//   ....[20]....
        /*019c*/ 	.word	0x00000f00


	//   ....[21]....
        /*01a0*/ 	.word	0x00000f10


	//   ....[22]....
        /*01a4*/ 	.word	0x00000f20


	//   ....[23]....
        /*01a8*/ 	.word	0x00000f30


	//   ....[24]....
        /*01ac*/ 	.word	0x00000f50


	//   ....[25]....
        /*01b0*/ 	.word	0x00000f70


	//   ....[26]....
        /*01b4*/ 	.word	0x00000f80


	//   ....[27]....
        /*01b8*/ 	.word	0x00000f90


	//   ....[28]....
        /*01bc*/ 	.word	0x00000fb0


	//   ....[29]....
        /*01c0*/ 	.word	0x00000fd0


	//   ....[30]....
        /*01c4*/ 	.word	0x00000fe0


	//   ....[31]....
        /*01c8*/ 	.word	0x00000ff0


	//   ....[32]....
        /*01cc*/ 	.word	0x00001010


	//   ....[33]....
        /*01d0*/ 	.word	0x00001030


	//   ....[34]....
        /*01d4*/ 	.word	0x00001040


	//   ....[35]....
        /*01d8*/ 	.word	0x00001050


	//   ....[36]....
        /*01dc*/ 	.word	0x00001070


	//   ....[37]....
        /*01e0*/ 	.word	0x00001090


	//   ....[38]....
        /*01e4*/ 	.word	0x000010a0


	//   ....[39]....
        /*01e8*/ 	.word	0x000010b0


	//----- nvinfo : EIATTR_EXIT_INSTR_OFFSETS
	.align		4
.L_9317:
        /*01ec*/ 	.byte	0x04, 0x1c
        /*01ee*/ 	.short	(.L_9319 - .L_9318)


	//   ....[0]....
.L_9318:
        /*01f0*/ 	.word	0x000010d0


	//   ....[1]....
        /*01f4*/ 	.word	0x00001580


	//   ....[2]....
        /*01f8*/ 	.word	0x00001590


	//   ....[3]....
        /*01fc*/ 	.word	0x00001810


	//   ....[4]....
        /*0200*/ 	.word	0x00001a00


	//----- nvinfo : EIATTR_CRS_STACK_SIZE
	.align		4
.L_9319:
        /*0204*/ 	.byte	0x04, 0x1e
        /*0206*/ 	.short	(.L_9321 - .L_9320)
.L_9320:
        /*0208*/ 	.word	0x00000000
.L_9321:


//--------------------- .nv.info._ZN43_GLOBAL__N__9ae7fba5_10_SoftMax_cu_9f978f6320softmax_warp_forwardIdddLi5ELb0ELb0EEEvPT0_PKT_iiiPKbib --------------------------
	.section	.nv.info._ZN43_GLOBAL__N__9ae7fba5_10_SoftMax_cu_9f978f6320softmax_warp_forwardIdddLi5ELb0ELb0EEEvPT0_PKT_iiiPKbib,"",@"SHT_CUDA_INFO"
	.sectionflags	@""
	.align	4


	//----- nvinfo : EIATTR_CUDA_API_VERSION
	.align		4
        /*0000*/ 	.byte	0x04, 0x37
        /*0002*/ 	.short	(.L_9323 - .L_9322)
.L_9322:
        /*0004*/ 	.word	0x00000082


	//----- nvinfo : EIATTR_SW2861232_WAR
	.align		4
.L_9323:
        /*0008*/ 	.byte	0x01, 0x35
	.zero		2


	//----- nvinfo : EIATTR_PARAM_CBANK
	.align		4
        /*000c*/ 	.byte	0x04, 0x0a
        /*000e*/ 	.short	(.L_9325 - .L_9324)
	.align		4
.L_9324:
        /*0010*/ 	.word	index@(.nv.constant0._ZN43_GLOBAL__N__9ae7fba5_10_SoftMax_cu_9f978f6320softmax_warp_forwardIdddLi5ELb0ELb0EEEvPT0_PKT_iiiPKbib)
        /*0014*/ 	.short	0x0160
        /*0016*/ 	.short	0x002d


	//----- nvinfo : EIATTR_CBANK_PARAM_SIZE
	.align		4
.L_9325:
        /*0018*/ 	.byte	0x03, 0x19
        /*001a*/ 	.short	0x002d


	//----- nvinfo : EIATTR_KPARAM_INFO
	.align		4
        /*001c*/ 	.byte	0x04, 0x17
        /*001e*/ 	.short	(.L_9327 - .L_9326)
.L_9326:
        /*0020*/ 	.word	0x00000000
        /*0024*/ 	.short	0x0007
        /*0026*/ 	.short	0x002c
        /*0028*/ 	.byte	0x00, 0xf0, 0x05, 0x00


	//----- nvinfo : EIATTR_KPARAM_INFO
	.align		4
.L_9327:
        /*002c*/ 	.byte	0x04, 0x17
        /*002e*/ 	.short	(.L_9329 - .L_9328)
.L_9328:
        /*0030*/ 	.word	0x00000000
        /*0034*/ 	.short	0x0006
        /*0036*/ 	.short	0x0028
        /*0038*/ 	.byte	0x00, 0xf0, 0x11, 0x00


	//----- nvinfo : EIATTR_KPARAM_INFO
	.align		4
.L_9329:
        /*003c*/ 	.byte	0x04, 0x17
        /*003e*/ 	.short	(.L_9331 - .L_9330)
.L_9330:
        /*0040*/ 	.word	0x00000000
        /*0044*/ 	.short	0x0005
        /*0046*/ 	.short	0x0020
        /*0048*/ 	.byte	0x00, 0xf0, 0x21, 0x00


	//----- nvinfo : EIATTR_KPARAM_INFO
	.align		4
.L_9331:
        /*004c*/ 	.byte	0x04, 0x17
        /*004e*/ 	.short	(.L_9333 - .L_9332)
.L_9332:
        /*0050*/ 	.word	0x00000000
        /*0054*/ 	.short	0x0004
        /*0056*/ 	.short	0x0018
        /*0058*/ 	.byte	0x00, 0xf0, 0x11, 0x00


	//----- nvinfo : EIATTR_KPARAM_INFO
	.align		4
.L_9333:
        /*005c*/ 	.byte	0x04, 0x17
        /*005e*/ 	.short	(.L_9335 - .L_9334)
.L_9334:
        /*0060*/ 	.word	0x00000000
        /*0064*/ 	.short	0x0003
        /*0066*/ 	.short	0x0014
        /*0068*/ 	.byte	0x00, 0xf0, 0x11, 0x00


	//----- nvinfo : EIATTR_KPARAM_INFO
	.align		4
.L_9335:
        /*006c*/ 	.byte	0x04, 0x17
        /*006e*/ 	.short	(.L_9337 - .L_9336)
.L_9336:
        /*0070*/ 	.word	0x00000000
        /*0074*/ 	.short	0x0002
        /*0076*/ 	.short	0x0010
        /*0078*/ 	.byte	0x00, 0xf0, 0x11, 0x00


	//----- nvinfo : EIATTR_KPARAM_INFO
	.align		4
.L_9337:
        /*007c*/ 	.byte	0x04, 0x17
        /*007e*/ 	.short	(.L_9339 - .L_9338)
.L_9338:
        /*0080*/ 	.word	0x00000000
        /*0084*/ 	.short	0x0001
        /*0086*/ 	.short	0x0008
        /*0088*/ 	.byte	0x00, 0xf0, 0x21, 0x00


	//----- nvinfo : EIATTR_KPARAM_INFO
	.align		4
.L_9339:
        /*008c*/ 	.byte	0x04, 0x17
        /*008e*/ 	.short	(.L_9341 - .L_9340)
.L_9340:
        /*0090*/ 	.word	0x00000000
        /*0094*/ 	.short	0x0000
        /*0096*/ 	.short	0x0000
        /*0098*/ 	.byte	0x00, 0xf0, 0x21, 0x00


	//----- nvinfo : EIATTR_MAXREG_COUNT
	.align		4
.L_9341:
        /*009c*/ 	.byte	0x03, 0x1b
        /*009e*/ 	.short	0x00ff


	//----- nvinfo : EIATTR_MERCURY_ISA_VERSION
	.align		4
        /*00a0*/ 	.byte	0x03, 0x5f
        /*00a2*/ 	.short	0x0000


	//----- nvinfo : EIATTR_COOP_GROUP_MASK_REGIDS
	.align		4
        /*00a4*/ 	.byte	0x04, 0x29
        /*00a6*/ 	.short	(.L_9343 - .L_9342)


	//   ....[0]....
.L_9342:
        /*00a8*/ 	.word	0xffffffff


	//   ....[1]....
        /*00ac*/ 	.word	0xffffffff


	//   ....[2]....
        /*00b0*/ 	.word	0xffffffff


	//   ....[3]....
        /*00b4*/ 	.word	0xffffffff


	//   ....[4]....
        /*00b8*/ 	.word	0xffffffff


	//   ....[5]....
        /*00bc*/ 	.word	0xffffffff


	//   ....[6]....
        /*00c0*/ 	.word	0xffffffff


	//   ....[7]....
        /*00c4*/ 	.word	0xffffffff


	//   ....[8]....
        /*00c8*/ 	.word	0xffffffff


	//   ....[9]....
        /*00cc*/ 	.word	0xffffffff


	//   ....[10]....
        /*00d0*/ 	.word	0xffffffff


	//   ....[11]....
        /*00d4*/ 	.word	0xffffffff


	//   ....[12]....
        /*00d8*/ 	.word	0xffffffff


	//   ....[13]....
        /*00dc*/ 	.word	0xffffffff


	//   ....[14]....
        /*00e0*/ 	.word	0xffffffff


	//   ....[15]....
        /*00e4*/ 	.word	0xffffffff


	//   ....[16]....
        /*00e8*/ 	.word	0xffffffff


	//   ....[17]....
        /*00ec*/ 	.word	0xffffffff


	//   ....[18]....
        /*00f0*/ 	.word	0xffffffff


	//   ....[19]....
        /*00f4*/ 	.word	0xffffffff


	//   ....[20]....
        /*00f8*/ 	.word	0xffffffff


	//   ....[21]....
        /*00fc*/ 	.word	0xffffffff


	//   ....[22]....
        /*0100*/ 	.word	0xffffffff


	//   ....[23]....
        /*0104*/ 	.word	0xffffffff


	//   ....[24]....
        /*0108*/ 	.word	0xffffffff


	//   ....[25]....
        /*010c*/ 	.word	0xffffffff


	//   ....[26]....
        /*0110*/ 	.word	0xffffffff


	//   ....[27]....
        /*0114*/ 	.word	0xffffffff


	//   ....[28]....
        /*0118*/ 	.word	0xffffffff


	//   ....[29]....
        /*011c*/ 	.word	0xffffffff


	//   ....[30]....
        /*0120*/ 	.word	0xffffffff


	//   ....[31]....
        /*0124*/ 	.word	0xffffffff


	//   ....[32]....
        /*0128*/ 	.word	0xffffffff


	//   ....[33]....
        /*012c*/ 	.word	0xffffffff


	//   ....[34]....
        /*0130*/ 	.word	0xffffffff


	//   ....[35]....
        /*0134*/ 	.word	0xffffffff


	//   ....[36]....
        /*0138*/ 	.word	0xffffffff


	//   ....[37]....
        /*013c*/ 	.word	0xffffffff


	//   ....[38]....
        /*0140*/ 	.word	0xffffffff


	//   ....[39]....
        /*0144*/ 	.word	0xffffffff


	//----- nvinfo : EIATTR_COOP_GROUP_INSTR_OFFSETS
	.align		4
.L_9343:
        /*0148*/ 	.byte	0x04, 0x28
        /*014a*/ 	.short	(.L_9345 - .L_9344)


	//   ....[0]....
.L_9344:
        /*014c*/ 	.word	0x000001f0


	//   ....[1]....
        /*0150*/ 	.word	0x00000200


	//   ....[2]....
        /*0154*/ 	.word	0x00000210


	//   ....[3]....
        /*0158*/ 	.word	0x00000220


	//   ....[4]....
        /*015c*/ 	.word	0x00000270


	//   ....[5]....
        /*0160*/ 	.word	0x00000280


	//   ....[6]....
        /*0164*/ 	.word	0x000002b0


	//   ....[7]....
        /*0168*/ 	.word	0x000002c0


	//   ....[8]....
        /*016c*/ 	.word	0x00000310


	//   ....[9]....
        /*0170*/ 	.word	0x00000320


	//   ....[10]....
        /*0174*/ 	.word	0x00000350


	//   ....[11]....
        /*0178*/ 	.word	0x00000360


	//   ....[12]....
        /*017c*/ 	.word	0x000003b0


	//   ....[13]....
        /*0180*/ 	.word	0x000003c0


	//   ....[14]....
        /*0184*/ 	.word	0x000003f0


	//   ....[15]....
        /*0188*/ 	.word	0x00000400


	//   ....[16]....
        /*018c*/ 	.word	0x00000450


	//   ....[17]....
        /*0190*/ 	.word	0x00000460


	//   ....[18]....
        /*0194*/ 	.word	0x00000490


	//   ....[19]....
        /*0198*/ 	.word	0x000004a0


	//   ....[20]....
        /*019c*/ 	.word	0x000009c0


	//   ....[21]....
        /*01a0*/ 	.word	0x000009d0


	//   ....[22]....
        /*01a4*/ 	.word	0x000009e0


	//   ....[23]....
        /*01a8*/ 	.word	0x000009f0


	//   ....[24]....
        /*01ac*/ 	.word	0x00000a10


	//   ....[25]....
        /*01b0*/ 	.word	0x00000a30


	//   ....[26]....
        /*01b4*/ 	.word	0x00000a40


	//   ....[27]....
        /*01b8*/ 	.word	0x00000a50


	//   ....[28]....
        /*01bc*/ 	.word	0x00000a70


	//   ....[29]....
        /*01c0*/ 	.word	0x00000a90


	//   ....[30]....
        /*01c4*/ 	.word	0x00000aa0


	//   ....[31]....
        /*01c8*/ 	.word	0x00000ab0


	//   ....[32]....
        /*01cc*/ 	.word	0x00000ad0


	//   ....[33]....
        /*01d0*/ 	.word	0x00000af0


	//   ....[34]....
        /*01d4*/ 	.word	0x00000b00


	//   ....[35]....
        /*01d8*/ 	.word	0x00000b10


	//   ....[36]....
        /*01dc*/ 	.word	0x00000b30


	//   ....[37]....
        /*01e0*/ 	.word	0x00000b50


	//   ....[38]....
        /*01e4*/ 	.word	0x00000b60


	//   ....[39]....
        /*01e8*/ 	.word	0x00000b70


	//----- nvinfo : EIATTR_EXIT_INSTR_OFFSETS
	.align		4
.L_9345:
        /*01ec*/ 	.byte	0x04, 0x1c
        /*01ee*/ 	.short	(.L_9347 - .L_9346)


	//   ....[0]....
.L_9346:
        /*01f0*/ 	.word	0x00000b90


	//   ....[1]....
        /*01f4*/ 	.word	0x00000e30


	//   ....[2]....
        /*01f8*/ 	.word	0x00000e40


	//   ....[3]....
        /*01fc*/ 	.word	0x00001090


	//----- nvinfo : EIATTR_CRS_STACK_SIZE
	.align		4
.L_9347:
        /*0200*/ 	.byte	0x04, 0x1e
        /*0202*/ 	.short	(.L_9349 - .L_9348)
.L_9348:
        /*0204*/ 	.word	0x00000000
.L_9349:


//--------------------- .nv.info._ZN43_GLOBAL__N__9ae7fba5_10_SoftMax_cu_9f978f6320softmax_warp_forwardIdddLi4ELb0ELb0EEEvPT0_PKT_iiiPKbib --------------------------
	.section	.nv.info._ZN43_GLOBAL__N__9ae7fba5_10_SoftMax_cu_9f978f6320softmax_warp_forwardIdddLi4ELb0ELb0EEEvPT0_PKT_iiiPKbib,"",@"SHT_CUDA_INFO"
	.sectionflags	@""
	.align	4


	//----- nvinfo : EIATTR_CUDA_API_VERSION
	.align		4
        /*0000*/ 	.byte	0x04, 0x37
        /*0002*/ 	.short	(.L_9351 - .L_9350)
.L_9350:
        /*0004*/ 	.word	0x00000082


	//----- nvinfo : EIATTR_SW2861232_WAR
	.align		4
.L_9351:
        /*0008*/ 	.byte	0x01, 0x35
	.zero		2


	//----- nvinfo : EIATTR_PARAM_CBANK
	.align		4
        /*000c*/ 	.byte	0x04, 0x0a
        /*000e*/ 	.short	(.L_9353 - .L_9352)
	.align		4
.L_9352:
        /*0010*/ 	.word	index@(.nv.constant0._ZN43_GLOBAL__N__9ae7fba5_10_SoftMax_cu_9f978f6320softmax_warp_forwardIdddLi4ELb0ELb0EEEvPT0_PKT_iiiPKbib)
        /*0014*/ 	.short	0x0160
        /*0016*/ 	.short	0x002d


	//----- nvinfo : EIATTR_CBANK_PARAM_SIZE
	.align		4
.L_9353:
        /*0018*/ 	.byte	0x03, 0x19
        /*001a*/ 	.short	0x002d


	//----- nvinfo : EIATTR_KPARAM_INFO
	.align		4
        /*001c*/ 	.byte	0x04, 0x17
        /*001e*/ 	.short	(.L_9355 - .L_9354)
.L_9354:
        /*0020*/ 	.word	0x00000000
        /*0024*/ 	.short	0x0007
        /*0026*/ 	.short	0x002c
        /*0028*/ 	.byte	0x00, 0xf0, 0x05, 0x00


	//----- nvinfo : EIATTR_KPARAM_INFO
	.align		4
.L_9355:
        /*002c*/ 	.byte	0x04, 0x17
        /*002e*/ 	.short	(.L_9357 - .L_9356)
.L_9356:
        /*0030*/ 	.word	0x00000000
        /*0034*/ 	.short	0x0006
        /*0036*/ 	.short	0x0028
        /*0038*/ 	.byte	0x00, 0xf0, 0x11, 0x00


	//----- nvinfo : EIATTR_KPARAM_INFO
	.align		4
.L_9357:
        /*003c*/ 	.byte	0x04, 0x17
        /*003e*/ 	.short	(.L_9359 - .L_9358)
.L_9358:
        /*0040*/ 	.word	0x00000000
        /*0044*/ 	.short	0x0005
        /*0046*/ 	.short	0x0020
        /*0048*/ 	.byte	0x00, 0xf0, 0x21, 0x00


	//----- nvinfo : EIATTR_KPARAM_INFO
	.align		4
.L_9359:
        /*004c*/ 	.byte	0x04, 0x17
        /*004e*/ 	.short	(.L_9361 - .L_9360)
.L_9360:
        /*0050*/ 	.word	0x00000000
        /*0054*/ 	.short	0x0004
        /*0056*/ 	.short	0x0018
        /*0058*/ 	.byte	0x00, 0xf0, 0x11, 0x00


	//----- nvinfo : EIATTR_KPARAM_INFO
	.align		4
.L_9361:
        /*005c*/ 	.byte	0x04, 0x17
        /*005e*/ 	.short	(.L_9363 - .L_9362)
.L_9362:
        /*0060*/ 	.word	0x00000000
        /*0064*/ 	.short	0x0003
        /*0066*/ 	.short	0x0014
        /*0068*/ 	.byte	0x00, 0xf0, 0x11, 0x00


	//----- nvinfo : EIATTR_KPARAM_INFO
	.align		4
.L_9363:
        /*006c*/ 	.byte	0x04, 0x17
        /*006e*/ 	.short	(.L_9365 - .L_9364)
.L_9364:
        /*0070*/ 	.word	0x00000000
        /*0074*/ 	.short	0x0002
        /*0076*/ 	.short	0x0010
        /*0078*/ 	.byte	0x00, 0xf0, 0x11, 0x00


	//----- nvinfo : EIATTR_KPARAM_INFO
	.align		4
.L_9365:
        /*007c*/ 	.byte	0x04, 0x17
        /*007e*/ 	.short	(.L_9367 - .L_9366)
.L_9366:
        /*0080*/ 	.word	0x00000000
        /*0084*/ 	.short	0x0001
        /*0086*/ 	.short	0x0008
        /*0088*/ 	.byte	0x00, 0xf0, 0x21, 0x00


	//----- nvinfo : EIATTR_KPARAM_INFO
	.align		4
.L_9367:
        /*008c*/ 	.byte	0x04, 0x17
        /*008e*/ 	.short	(.L_9369 - .L_9368)
.L_9368:
        /*0090*/ 	.word	0x00000000
        /*0094*/ 	.short	0x0000
        /*0096*/ 	.short	0x0000
        /*0098*/ 	.byte	0x00, 0xf0, 0x21, 0x00


	//----- nvinfo : EIATTR_MAXREG_COUNT
	.align		4
.L_9369:
        /*009c*/ 	.byte	0x03, 0x1b
        /*009e*/ 	.short	0x00ff


	//----- nvinfo : EIATTR_MERCURY_ISA_VERSION
	.align		4
        /*00a0*/ 	.byte	0x03, 0x5f
        /*00a2*/ 	.short	0x0000


	//----- nvinfo : EIATTR_COOP_GROUP_MASK_REGIDS
	.align		4
        /*00a4*/ 	.byte	0x04, 0x29
        /*00a6*/ 	.short	(.L_9371 - .L_9370)


	//   ....[0]....
.L_9370:
        /*00a8*/ 	.word	0xffffffff


	//   ....[1]....
        /*00ac*/ 	.word	0xffffffff


	//   ....[2]....
        /*00b0*/ 	.word	0xffffffff


	//   ....[3]....
        /*00b4*/ 	.word	0xffffffff


	//   ....[4]....
        /*00b8*/ 	.word	0xffffffff


	//   ....[5]....
        /*00bc*/ 	.word	0xffffffff


	//   ....[6]....
        /*00c0*/ 	.word	0xffffffff


	//   ....[7]....
        /*00c4*/ 	.word	0xffffffff


	//   ....[8]....
        /*00c8*/ 	.word	0xffffffff


	//   ....[9]....
        /*00cc*/ 	.word	0xffffffff


	//   ....[10]....
        /*00d0*/ 	.word	0xffffffff


	//   ....[11]....
        /*00d4*/ 	.word	0xffffffff


	//   ....[12]....
        /*00d8*/ 	.word	0xffffffff


	//   ....[13]....
        /*00dc*/ 	.word	0xffffffff


	//   ....[14]....
        /*00e0*/ 	.word	0xffffffff


	//   ....[15]....
        /*00e4*/ 	.word	0xffffffff


	//   ....[16]....
        /*00e8*/ 	.word	0xffffffff


	//   ....[17]....
        /*00ec*/ 	.word	0xffffffff


	//   ....[18]....
        /*00f0*/ 	.word	0xffffffff


	//   ....[19]....
        /*00f4*/ 	.word	0xffffffff


	//   ....[20]....
        /*00f8*/ 	.word	0xffffffff


	//   ....[21]....
        /*00fc*/ 	.word	0xffffffff


	//   ....[22]....
        /*0100*/ 	.word	0xffffffff


	//   ....[23]....
        /*0104*/ 	.word	0xffffffff


	//   ....[24]....
        /*0108*/ 	.word	0xffffffff


	//   ....[25]....
        /*010c*/ 	.word	0xffffffff


	//   ....[26]....
        /*0110*/ 	.word	0xffffffff


	//   ....[27]....
        /*0114*/ 	.word	0xffffffff


	//   ....[28]....
        /*0118*/ 	.word	0xffffffff


	//   ....[29]....
        /*011c*/ 	.word	0xffffffff


	//   ....[30]....
        /*0120*/ 	.word	0xffffffff


	//   ....[31]....
        /*0124*/ 	.word	0xffffffff


	//----- nvinfo : EIATTR_COOP_GROUP_INSTR_OFFSETS
	.align		4
.L_9371:
        /*0128*/ 	.byte	0x04, 0x28
        /*012a*/ 	.short	(.L_9373 - .L_9372)


	//   ....[0]....
.L_9372:
        /*012c*/ 	.word	0x000001f0


	//   ....[1]....
        /*0130*/ 	.word	0x00000200


	//   ....[2]....
        /*0134*/ 	.word	0x00000210


	//   ....[3]....
        /*0138*/ 	.word	0x00000220


	//   ....[4]....
        /*013c*/ 	.word	0x00000270


	//   ....[5]....
        /*0140*/ 	.word	0x00000280


	//   ....[6]....
        /*0144*/ 	.word	0x000002b0


	//   ....[7]....
        /*0148*/ 	.word	0x000002c0


	//   ....[8]....
        /*014c*/ 	.word	0x00000310


	//   ....[9]....
        /*0150*/ 	.word	0x00000320


	//   ....[10]....
        /*0154*/ 	.word	0x00000350


	//   ....[11]....
        /*0158*/ 	.word	0x00000360


	//   ....[12]....
        /*015c*/ 	.word	0x000003b0


	//   ....[13]....
        /*0160*/ 	.word	0x000003c0


	//   ....[14]....
        /*0164*/ 	.word	0x000003f0


	//   ....[15]....
        /*0168*/ 	.word	0x00000400


	//   ....[16]....
        /*016c*/ 	.word	0x00000920


	//   ....[17]....
        /*0170*/ 	.word	0x00000930


	//   ....[18]....
        /*0174*/ 	.word	0x00000940


	//   ....[19]....
        /*0178*/ 	.word	0x00000950


	//   ....[20]....
        /*017c*/ 	.word	0x00000970


	//   ....[21]....
        /*0180*/ 	.word	0x00000990


	//   ....[22]....
        /*0184*/ 	.word	0x000009a0


	//   ....[23]....
        /*0188*/ 	.word	0x000009b0


	//   ....[24]....
        /*018c*/ 	.word	0x000009d0


	//   ....[25]....
        /*0190*/ 	.word	0x000009f0


	//   ....[26]....
        /*0194*/ 	.word	0x00000a00


	//   ....[27]....
        /*0198*/ 	.word	0x00000a10


	//   ....[28]....
        /*019c*/ 	.word	0x00000a30


	//   ....[29]....
        /*01a0*/ 	.word	0x00000a50


	//   ....[30]....
        /*01a4*/ 	.word	0x00000a60


	//   ....[31]....
        /*01a8*/ 	.word	0x00000a70


	//----- nvinfo : EIATTR_EXIT_INSTR_OFFSETS
	.align		4
.L_9373:
        /*01ac*/ 	.byte	0x04, 0x1c
        /*01ae*/ 	.short	(.L_9375 - .L_9374)


	//   ....[0]....
.L_9374:
        /*01b0*/ 	.word	0x00000a90


	//   ....[1]....
        /*01b4*/ 	.word	0x00000d30


	//   ....[2]....
        /*01b8*/ 	.word	0x00000d40


	//   ....[3]....
        /*01bc*/ 	.word	0x00000f90


	//----- nvinfo : EIATTR_CRS_STACK_SIZE
	.align		4
.L_9375:
        /*01c0*/ 	.byte	0x04, 0x1e
        /*01c2*/ 	.short	(.L_9377 - .L_9376)
.L_9376:
        /*01c4*/ 	.word	0x00000000
.L_9377:


//--------------------- .nv.info._ZN43_GLOBAL__N__9ae7fba5_10_SoftMax_cu_9f978f6320softmax_warp_forwardIdddLi3ELb0ELb0EEEvPT0_PKT_iiiPKbib --------------------------
	.section	.nv.info._ZN43_GLOBAL__N__9ae7fba5_10_SoftMax_cu_9f978f6320softmax_warp_forwardIdddLi3ELb0ELb0EEEvPT0_PKT_iiiPKbib,"",@"SHT_CUDA_INFO"
	.sectionflags	@""
	.align	4


	//----- nvinfo : EIATTR_CUDA_API_VERSION
	.align		4
        /*0000*/ 	.byte	0x04, 0x37
        /*0002*/ 	.short	(.L_9379 - .L_9378)
.L_9378:
        /*0004*/ 	.word	0x00000082


	//----- nvinfo : EIATTR_SW2861232_WAR
	.align		4
.L_9379:
        /*0008*/ 	.byte	0x01, 0x35
	.zero		2


	//----- nvinfo : EIATTR_PARAM_CBANK
	.align		4
        /*000c*/ 	.byte	0x04, 0x0a
        /*000e*/ 	.short	(.L_9381 - .L_9380)
	.align		4
.L_9380:
        /*0010*/ 	.word	index@(.nv.constant0._ZN43_GLOBAL__N__9ae7fba5_10_SoftMax_cu_9f978f6320softmax_warp_forwardIdddLi3ELb0ELb0EEEvPT0_PKT_iiiPKbib)
        /*0014*/ 	.short	0x0160
        /*0016*/ 	.short	0x002d


	//----- nvinfo : EIATTR_CBANK_PARAM_SIZE
	.align		4
.L_9381:
        /*0018*/ 	.byte	0x03, 0x19
        /*001a*/ 	.short	0x002d


	//----- nvinfo : EIATTR_KPARAM_INFO
	.align		4
        /*001c*/ 	.byte	0x04, 0x17
        /*001e*/ 	.short	(.L_9383 - .L_9382)
.L_9382:
        /*0020*/ 	.word	0x00000000
        /*0024*/ 	.short	0x0007
        /*0026*/ 	.short	0x002c
        /*0028*/ 	.byte	0x00, 0xf0, 0x05, 0x00


	//----- nvinfo : EIATTR_KPARAM_INFO
	.align		4
.L_9383:
        /*002c*/ 	.byte	0x04, 0x17
        /*002e*/ 	.short	(.L_9385 - .L_9384)
.L_9384:
        /*0030*/ 	.word	0x00000000
        /*0034*/ 	.short	0x0006
        /*0036*/ 	.short	0x0028
        /*0038*/ 	.byte	0x00, 0xf0, 0x11, 0x00


	//----- nvinfo : EIATTR_KPARAM_INFO
	.align		4
.L_9385:
        /*003c*/ 	.byte	0x04, 0x17
        /*003e*/ 	.short	(.L_9387 - .L_9386)
.L_9386:
        /*0040*/ 	.word	0x00000000
        /*0044*/ 	.short	0x0005
        /*0046*/ 	.short	0x0020
        /*0048*/ 	.byte	0x00, 0xf0, 0x21, 0x00


	//----- nvinfo : EIATTR_KPARAM_INFO
	.align		4
.L_9387:
        /*004c*/ 	.byte	0x04, 0x17
        /*004e*/ 	.short	(.L_9389 - .L_9388)
.L_9388:
        /*0050*/ 	.word	0x00000000
        /*0054*/ 	.short	0x0004
        /*0056*/ 	.short	0x0018
        /*0058*/ 	.byte	0x00, 0xf0, 0x11, 0x00


	//----- nvinfo : EIATTR_KPARAM_INFO
	.align		4
.L_9389:
        /*005c*/ 	.byte	0x04, 0x17
        /*005e*/ 	.short	(.L_9391 - .L_9390)
.L_9390:
        /*0060*/ 	.word	0x00000000
        /*0064*/ 	.short	0x0003
        /*0066*/ 	.short	0x0014
        /*0068*/ 	.byte	0x00, 0xf0, 0x11, 0x00


	//----- nvinfo : EIATTR_KPARAM_INFO
	.align		4
.L_9391:
        /*006c*/ 	.byte	0x04, 0x17
        /*006e*/ 	.short	(.L_9393 - .L_9392)
.L_9392:
        /*0070*/ 	.word	0x00000000
        /*0074*/ 	.short	0x0002
        /*0076*/ 	.short	0x0010
        /*0078*/ 	.byte	0x00, 0xf0, 0x11, 0x00


	//----- nvinfo : EIATTR_KPARAM_INFO
	.align		4
.L_9393:
        /*007c*/ 	.byte	0x04, 0x17
        /*007e*/ 	.short	(.L_9395 - .L_9394)
.L_9394:
        /*0080*/ 	.word	0x00000000
        /*0084*/ 	.short	0x0001
        /*0086*/ 	.short	0x0008
        /*0088*/ 	.byte	0x00, 0xf0, 0x21, 0x00


	//----- nvinfo : EIATTR_KPARAM_INFO
	.align		4
.L_9395:
        /*008c*/ 	.byte	0x04, 0x17
        /*008e*/ 	.short	(.L_9397 - .L_9396)
.L_9396:
        /*0090*/ 	.word	0x00000000
        /*0094*/ 	.short	0x0000
        /*0096*/ 	.short	0x0000
        /*0098*/ 	.byte	0x00, 0xf0, 0x21, 0x00


	//----- nvinfo : EIATTR_MAXREG_COUNT
	.align		4
.L_9397:
        /*009c*/ 	.byte	0x03, 0x1b
        /*009e*/ 	.short	0x00ff


	//----- nvinfo : EIATTR_MERCURY_ISA_VERSION
	.align		4
        /*00a0*/ 	.byte	0x03, 0x5f
        /*00a2*/ 	.short	0x0000


	//----- nvinfo : EIATTR_COOP_GROUP_MASK_REGIDS
	.align		4
        /*00a4*/ 	.byte	0x04, 0x29
        /*00a6*/ 	.short	(.L_9399 - .L_9398)


	//   ....[0]....
.L_9398:
        /*00a8*/ 	.word	0xffffffff


	//   ....[1]....
        /*00ac*/ 	.word	0xffffffff


	//   ....[2]....
        /*00b0*/ 	.word	0xffffffff


	//   ....[3]....
        /*00b4*/ 	.word	0xffffffff


	//   ....[4]....
        /*00b8*/ 	.word	0xffffffff


	//   ....[5]....
        /*00bc*/ 	.word	0xffffffff


	//   ....[6]....
        /*00c0*/ 	.word	0xffffffff


	//   ....[7]....
        /*00c4*/ 	.word	0xffffffff


	//   ....[8]....
        /*00c8*/ 	.word	0xffffffff


	//   ....[9]....
        /*00cc*/ 	.word	0xffffffff


	//   ....[10]....
        /*00d0*/ 	.word	0xffffffff


	//   ....[11]....
        /*00d4*/ 	.word	0xffffffff


	//   ....[12]....
        /*00d8*/ 	.word	0xffffffff


	//   ....[13]....
        /*00dc*/ 	.word	0xffffffff


	//   ....[14]....
        /*00e0*/ 	.word	0xffffffff


	//   ....[15]....
        /*00e4*/ 	.word	0xffffffff


	//   ....[16]....
        /*00e8*/ 	.word	0xffffffff


	//   ....[17]....
        /*00ec*/ 	.word	0xffffffff


	//   ....[18]....
        /*00f0*/ 	.word	0xffffffff


	//   ....[19]....
        /*00f4*/ 	.word	0xffffffff


	//   ....[20]....
        /*00f8*/ 	.word	0xffffffff


	//   ....[21]....
        /*00fc*/ 	.word	0xffffffff


	//   ....[22]....
        /*0100*/ 	.word	0xffffffff


	//   ....[23]....
        /*0104*/ 	.word	0xffffffff


	//----- nvinfo : EIATTR_COOP_GROUP_INSTR_OFFSETS
	.align		4
.L_9399:
        /*0108*/ 	.byte	0x04, 0x28
        /*010a*/ 	.short	(.L_9401 - .L_9400)


	//   ....[0]....
.L_9400:
        /*010c*/ 	.word	0x000001f0


	//   ....[1]....
        /*0110*/ 	.word	0x00000200


	//   ....[2]....
        /*0114*/ 	.word	0x00000210


	//   ....[3]....
        /*0118*/ 	.word	0x00000220


	//   ....[4]....
        /*011c*/ 	.word	0x00000270


	//   ....[5]....
        /*0120*/ 	.word	0x00000280


	//   ....[6]....
        /*0124*/ 	.word	0x000002b0


	//   ....[7]....
        /*0128*/ 	.word	0x000002c0


	//   ....[8]....
        /*012c*/ 	.word	0x00000310


	//   ....[9]....
        /*0130*/ 	.word	0x00000320


	//   ....[10]....
        /*0134*/ 	.word	0x00000350


	//   ....[11]....
        /*0138*/ 	.word	0x00000360


	//   ....[12]....
        /*013c*/ 	.word	0x00000880


	//   ....[13]....
        /*0140*/ 	.word	0x00000890


	//   ....[14]....
        /*0144*/ 	.word	0x000008a0


	//   ....[15]....
        /*0148*/ 	.word	0x000008b0


	//   ....[16]....
        /*014c*/ 	.word	0x000008d0


	//   ....[17]....
        /*0150*/ 	.word	0x000008f0


	//   ....[18]....
        /*0154*/ 	.word	0x00000900


	//   ....[19]....
        /*0158*/ 	.word	0x00000910


	//   ....[20]....
        /*015c*/ 	.word	0x00000930


	//   ....[21]....
        /*0160*/ 	.word	0x00000950


	//   ....[22]....
        /*0164*/ 	.word	0x00000960


	//   ....[23]....
        /*0168*/ 	.word	0x00000970


	//----- nvinfo : EIATTR_EXIT_INSTR_OFFSETS
	.align		4
.L_9401:
        /*016c*/ 	.byte	0x04, 0x1c
        /*016e*/ 	.short	(.L_9403 - .L_9402)


	//   ....[0]....
.L_9402:
        /*0170*/ 	.word	0x00000990


	//   ....[1]....
        /*0174*/ 	.word	0x00000c30


	//   ....[2]....
        /*0178*/ 	.word	0x00000c40


	//   ....[3]....
        /*017c*/ 	.word	0x00000e90


	//----- nvinfo : EIATTR_CRS_STACK_SIZE
	.align		4
.L_9403:
        /*0180*/ 	.byte	0x04, 0x1e
        /*0182*/ 	.short	(.L_9405 - .L_9404)
.L_9404:
        /*0184*/ 	.word	0x00000000
.L_9405:


//--------------------- .nv.info._ZN43_GLOBAL__N__9ae7fba5_10_SoftMax_cu_9f978f6320softmax_warp_forwardIdddLi2ELb0ELb0EEEvPT0_PKT_iiiPKbib --------------------------
	.section	.nv.info._ZN43_GLOBAL__N__9ae7fba5_10_SoftMax_cu_9f978f6320softmax_warp_forwardIdddLi2ELb0ELb0EEEvPT0_PKT_iiiPKbib,"",@"SHT_CUDA_INFO"
	.sectionflags	@""
	.align	4


	//----- nvinfo : EIATTR_CUDA_API_VERSION
	.align		4
        /*0000*/ 	.byte	0x04, 0x37
        /*0002*/ 	.short	(.L_9407 - .L_9406)
.L_9406:
        /*0004*/ 	.word	0x00000082


	//----- nvinfo : EIATTR_SW2861232_WAR
	.align		4
.L_9407:
        /*0008*/ 	.byte	0x01, 0x35
	.zero		2


	//----- nvinfo : EIATTR_PARAM_CBANK
	.align		4
        /*000c*/ 	.byte	0x04, 0x0a
        /*000e*/ 	.short	(.L_9409 - .L_9408)
	.align		4
.L_9408:
        /*0010*/ 	.word	index@(.nv.constant0._ZN43_GLOBAL__N__9ae7fba5_10_SoftMax_cu_9f978f6320softmax_warp_forwardIdddLi2ELb0ELb0EEEvPT0_PKT_iiiPKbib)
        /*0014*/ 	.short	0x0160
        /*0016*/ 	.short	0x002d


	//----- nvinfo : EIATTR_CBANK_PARAM_SIZE
	.align		4
.L_9409:
        /*0018*/ 	.byte	0x03, 0x19
        /*001a*/ 	.short	0x002d


	//----- nvinfo : EIATTR_KPARAM_INFO
	.align		4
        /*001c*/ 	.byte	0x04, 0x17
        /*001e*/ 	.short	(.L_9411 - .L_9410)
.L_9410:
        /*0020*/ 	.word	0x00000000
        /*0024*/ 	.short	0x0007
        /*0026*/ 	.short	0x002c
        /*0028*/ 	.byte	0x00, 0xf0, 0x05, 0x00


	//----- nvinfo : EIATTR_KPARAM_INFO
	.align		4
.L_9411:
        /*002c*/ 	.byte	0x04, 0x17
        /*002e*/ 	.short	(.L_9413 - .L_9412)
.L_9412:
        /*0030*/ 	.word	0x00000000
        /*0034*/ 	.short	0x0006
        /*0036*/ 	.short	0x0028
        /*0038*/ 	.byte	0x00, 0xf0, 0x11, 0x00


	//----- nvinfo : EIATTR_KPARAM_INFO
	.align		4
.L_9413:
        /*003c*/ 	.byte	0x04, 0x17
        /*003e*/ 	.short	(.L_9415 - .L_9414)
.L_9414:
        /*0040*/ 	.word	0x00000000
        /*0044*/ 	.short	0x0005
        /*0046*/ 	.short	0x0020
        /*0048*/ 	.byte	0x00, 0xf0, 0x21, 0x00


	//----- nvinfo : EIATTR_KPARAM_INFO
	.align		4
.L_9415:
        /*004c*/ 	.byte	0x04, 0x17
        /*004e*/ 	.short	(.L_9417 - .L_9416)
.L_9416:
        /*0050*/ 	.word	0x00000000
        /*0054*/ 	.short	0x0004
        /*0056*/ 	.short	0x0018
        /*0058*/ 	.byte	0x00, 0xf0, 0x11, 0x00


	//----- nvinfo : EIATTR_KPARAM_INFO
	.align		4
.L_9417:
        /*005c*/ 	.byte	0x04, 0x17
        /*005e*/ 	.short	(.L_9419 - .L_9418)
.L_9418:
        /*0060*/ 	.word	0x00000000
        /*0064*/ 	.short	0x0003
        /*0066*/ 	.short	0x0014
        /*0068*/ 	.byte	0x00, 0xf0, 0x11, 0x00


	//----- nvinfo : EIATTR_KPARAM_INFO
	.align		4
.L_9419:
        /*006c*/ 	.byte	0x04, 0x17
        /*006e*/ 	.short	(.L_9421 - .L_9420)
.L_9420:
        /*0070*/ 	.word	0x00000000
        /*0074*/ 	.short	0x0002
        /*0076*/ 	.short	0x0010
        /*0078*/ 	.byte	0x00, 0xf0, 0x11, 0x00


	//----- nvinfo : EIATTR_KPARAM_INFO
	.align		4
.L_9421:
        /*007c*/ 	.byte	0x04, 0x17
        /*007e*/ 	.short	(.L_9423 - .L_9422)
.L_9422:
        /*0080*/ 	.word	0x00000000
        /*0084*/ 	.short	0x0001
        /*0086*/ 	.short	0x0008
        /*0088*/ 	.byte	0x00, 0xf0, 0x21, 0x00


	//----- nvinfo : EIATTR_KPARAM_INFO
	.align		4
.L_9423:
        /*008c*/ 	.byte	0x04, 0x17
        /*008e*/ 	.short	(.L_9425 - .L_9424)
.L_9424:
        /*0090*/ 	.word	0x00000000
        /*0094*/ 	.short	0x0000
        /*0096*/ 	.short	0x0000
        /*0098*/ 	.byte	0x00, 0xf0, 0x21, 0x00


	//----- nvinfo : EIATTR_MAXREG_COUNT
	.align		4
.L_9425:
        /*009c*/ 	.byte	0x03, 0x1b
        /*009e*/ 	.short	0x00ff


	//----- nvinfo : EIATTR_MERCURY_ISA_VERSION
	.align		4
        /*00a0*/ 	.byte	0x03, 0x5f
        /*00a2*/ 	.short	0x0000


	//----- nvinfo : EIATTR_COOP_GROUP_MASK_REGIDS
	.align		4
        /*00a4*/ 	.byte	0x04, 0x29
        /*00a6*/ 	.short	(.L_9427 - .L_9426)


	//   ....[0]....
.L_9426:
        /*00a8*/ 	.word	0xffffffff


	//   ....[1]....
        /*00ac*/ 	.word	0xffffffff


	//   ....[2]....
        /*00b0*/ 	.word	0xffffffff


	//   ....[3]....
        /*00b4*/ 	.word	0xffffffff


	//   ....[4]....
        /*00b8*/ 	.word	0xffffffff


	//   ....[5]....
        /*00bc*/ 	.word	0xffffffff


	//   ....[6]....
        /*00c0*/ 	.word	0xffffffff


	//   ....[7]....
        /*00c4*/ 	.word	0xffffffff


	//   ....[8]....
        /*00c8*/ 	.word	0xffffffff


	//   ....[9]....
        /*00cc*/ 	.word	0xffffffff


	//   ....[10]....
        /*00d0*/ 	.word	0xffffffff


	//   ....[11]....
        /*00d4*/ 	.word	0xffffffff


	//   ....[12]....
        /*00d8*/ 	.word	0xffffffff


	//   ....[13]....
        /*00dc*/ 	.word	0xffffffff


	//   ....[14]....
        /*00e0*/ 	.word	0xffffffff


	//   ....[15]....
        /*00e4*/ 	.word	0xffffffff


	//----- nvinfo : EIATTR_COOP_GROUP_INSTR_OFFSETS
	.align		4
.L_9427:
        /*00e8*/ 	.byte	0x04, 0x28
        /*00ea*/ 	.short	(.L_9429 - .L_9428)


	//   ....[0]....
.L_9428:
        /*00ec*/ 	.word	0x000001f0


	//   ....[1]....
        /*00f0*/ 	.word	0x00000200


	//   ....[2]....
        /*00f4*/ 	.word	0x00000210


	//   ....[3]....
        /*00f8*/ 	.word	0x00000220


	//   ....[4]....
        /*00fc*/ 	.word	0x00000270


	//   ....[5]....
        /*0100*/ 	.word	0x00000280


	//   ....[6]....
        /*0104*/ 	.word	0x000002b0


	//   ....[7]....
        /*0108*/ 	.word	0x000002c0


	//   ....[8]....
        /*010c*/ 	.word	0x000007e0


	//   ....[9]....
        /*0110*/ 	.word	0x000007f0


	//   ....[10]....
        /*0114*/ 	.word	0x00000800


	//   ....[11]....
        /*0118*/ 	.word	0x00000810


	//   ....[12]....
        /*011c*/ 	.word	0x00000830


	//   ....[13]....
        /*0120*/ 	.word	0x00000850


	//   ....[14]....
        /*0124*/ 	.word	0x00000860


	//   ....[15]....
        /*0128*/ 	.word	0x00000870


	//----- nvinfo : EIATTR_EXIT_INSTR_OFFSETS
	.align		4
.L_9429:
        /*012c*/ 	.byte	0x04, 0x1c
        /*012e*/ 	.short	(.L_9431 - .L_9430)


	//   ....[0]....
.L_9430:
        /*0130*/ 	.word	0x00000890


	//   ....[1]....
        /*0134*/ 	.word	0x00000b30


	//   ....[2]....
        /*0138*/ 	.word	0x00000b40


	//   ....[3]....
        /*013c*/ 	.word	0x00000d90


	//----- nvinfo : EIATTR_CRS_STACK_SIZE
	.align		4
.L_9431:
        /*0140*/ 	.byte	0x04, 0x1e
        /*0142*/ 	.short	(.L_9433 - .L_9432)
.L_9432:
        /*0144*/ 	.word	0x00000000
.L_9433:


//--------------------- .nv.info._ZN43_GLOBAL__N__9ae7fba5_10_SoftMax_cu_9f978f6320softmax_warp_forwardIdddLi1ELb0ELb0EEEvPT0_PKT_iiiPKbib --------------------------
	.section	.nv.info._ZN43_GLOBAL__N__9ae7fba5_10_SoftMax_cu_9f978f6320softmax_warp_forwardIdddLi1ELb0ELb0EEEvPT0_PKT_iiiPKbib,"",@"SHT_CUDA_INFO"
	.sectionflags	@""
	.align	4


	//----- nvinfo : EIATTR_CUDA_API_VERSION
	.align		4
        /*0000*/ 	.byte	0x04, 0x37
        /*0002*/ 	.short	(.L_9435 - .L_9434)
.L_9434:
        /*0004*/ 	.word	0x00000082


	//----- nvinfo : EIATTR_SW2861232_WAR
	.align		4
.L_9435:
        /*0008*/ 	.byte	0x01, 0x35
	.zero		2


	//----- nvinfo : EIATTR_PARAM_CBANK
	.align		4
        /*000c*/ 	.byte	0x04, 0x0a
        /*000e*/ 	.short	(.L_9437 - .L_9436)
	.align		4
.L_9436:
        /*0010*/ 	.word	index@(.nv.constant0._ZN43_GLOBAL__N__9ae7fba5_10_SoftMax_cu_9f978f6320softmax_warp_forwardIdddLi1ELb0ELb0EEEvPT0_PKT_iiiPKbib)
        /*0014*/ 	.short	0x0160
        /*0016*/ 	.short	0x002d


	//----- nvinfo : EIATTR_CBANK_PARAM_SIZE
	.align		4
.L_9437:
        /*0018*/ 	.byte	0x03, 0x19
        /*001a*/ 	.short	0x002d


	//----- nvinfo : EIATTR_KPARAM_INFO
	.align		4
        /*001c*/ 	.byte	0x04, 0x17
        /*001e*/ 	.short	(.L_9439 - .L_9438)
.L_9438:
        /*0020*/ 	.word	0x00000000
        /*0024*/ 	.short	0x0007
        /*0026*/ 	.short	0x002c
        /*0028*/ 	.byte	0x00, 0xf0, 0x05, 0x00


	//----- nvinfo : EIATTR_KPARAM_INFO
	.align		4
.L_9439:
        /*002c*/ 	.byte	0x04, 0x17
        /*002e*/ 	.short	(.L_9441 - .L_9440)
.L_9440:
        /*0030*/ 	.word	0x00000000
        /*0034*/ 	.short	0x0006
        /*0036*/ 	.short	0x0028
        /*0038*/ 	.byte	0x00, 0xf0, 0x11, 0x00


	//----- nvinfo : EIATTR_KPARAM_INFO
	.align		4
.L_9441:
        /*003c*/ 	.byte	0x04, 0x17
        /*003e*/ 	.short	(.L_9443 - .L_9442)
.L_9442:
        /*0040*/ 	.word	0x00000000
        /*0044*/ 	.short	0x0005
        /*0046*/ 	.short	0x0020
        /*0048*/ 	.byte	0x00, 0xf0, 0x21, 0x00


	//----- nvinfo : EIATTR_KPARAM_INFO
	.align		4
.L_9443:
        /*004c*/ 	.byte	0x04, 0x17
        /*004e*/ 	.short	(.L_9445 - .L_9444)
.L_9444:
        /*0050*/ 	.word	0x00000000
        /*0054*/ 	.short	0x0004
        /*0056*/ 	.short	0x0018
        /*0058*/ 	.byte	0x00, 0xf0, 0x11, 0x00


	//----- nvinfo : EIATTR_KPARAM_INFO
	.align		4
.L_9445:
        /*005c*/ 	.byte	0x04, 0x17
        /*005e*/ 	.short	(.L_9447 - .L_9446)
.L_9446:
        /*0060*/ 	.word	0x00000000
        /*0064*/ 	.short	0x0003
        /*0066*/ 	.short	0x0014
        /*0068*/ 	.byte	0x00, 0xf0, 0x11, 0x00


	//----- nvinfo : EIATTR_KPARAM_INFO
	.align		4
.L_9447:
        /*006c*/ 	.byte	0x04, 0x17
        /*006e*/ 	.short	(.L_9449 - .L_9448)
.L_9448:
        /*0070*/ 	.word	0x00000000
        /*0074*/ 	.short	0x0002
        /*0076*/ 	.short	0x0010
        /*0078*/ 	.byte	0x00, 0xf0, 0x11, 0x00


	//----- nvinfo : EIATTR_KPARAM_INFO
	.align		4
.L_9449:
        /*007c*/ 	.byte	0x04, 0x17
        /*007e*/ 	.short	(.L_9451 - .L_9450)
.L_9450:
        /*0080*/ 	.word	0x00000000
        /*0084*/ 	.short	0x0001
        /*0086*/ 	.short	0x0008
        /*0088*/ 	.byte	0x00, 0xf0, 0x21, 0x00


	//----- nvinfo : EIATTR_KPARAM_INFO
	.align		4
.L_9451:
        /*008c*/ 	.byte	0x04, 0x17
        /*008e*/ 	.short	(.L_9453 - .L_9452)
.L_9452:
        /*0090*/ 	.word	0x00000000
        /*0094*/ 	.short	0x0000
        /*0096*/ 	.short	0x0000
        /*0098*/ 	.byte	0x00, 0xf0, 0x21, 0x00


	//----- nvinfo : EIATTR_MAXREG_COUNT
	.align		4
.L_9453:
        /*009c*/ 	.byte	0x03, 0x1b
        /*009e*/ 	.short	0x00ff


	//----- nvinfo : EIATTR_MERCURY_ISA_VERSION
	.align		4
        /*00a0*/ 	.byte	0x03, 0x5f
        /*00a2*/ 	.short	0x0000


	//----- nvinfo : EIATTR_COOP_GROUP_MASK_REGIDS
	.align		4
        /*00a4*/ 	.byte	0x04, 0x29
        /*00a6*/ 	.short	(.L_9455 - .L_9454)


	//   ....[0]....
.L_9454:
        /*00a8*/ 	.word	0xffffffff


	//   ....[1]....
        /*00ac*/ 	.word	0xffffffff


	//   ....[2]....
        /*00b0*/ 	.word	0xffffffff


	//   ....[3]....
        /*00b4*/ 	.word	0xffffffff


	//   ....[4]....
        /*00b8*/ 	.word	0xffffffff


	//   ....[5]....
        /*00bc*/ 	.word	0xffffffff


	//   ....[6]....
        /*00c0*/ 	.word	0xffffffff


	//   ....[7]....
        /*00c4*/ 	.word	0xffffffff


	//----- nvinfo : EIATTR_COOP_GROUP_INSTR_OFFSETS
	.align		4
.L_9455:
        /*00c8*/ 	.byte	0x04, 0x28
        /*00ca*/ 	.short	(.L_9457 - .L_9456)


	//   ....[0]....
.L_9456:
        /*00cc*/ 	.word	0x00000210


	//   ....[1]....
        /*00d0*/ 	.word	0x00000220


	//   ....[2]....
        /*00d4*/ 	.word	0x00000230


	//   ....[3]....
        /*00d8*/ 	.word	0x00000240


	//   ....[4]....
        /*00dc*/ 	.word	0x00000740


	//   ....[5]....
        /*00e0*/ 	.word	0x00000750


	//   ....[6]....
        /*00e4*/ 	.word	0x00000760


	//   ....[7]....
        /*00e8*/ 	.word	0x00000770


	//----- nvinfo : EIATTR_EXIT_INSTR_OFFSETS
	.align		4
.L_9457:
        /*00ec*/ 	.byte	0x04, 0x1c
        /*00ee*/ 	.short	(.L_9459 - .L_9458)


	//   ....[0]....
.L_9458:
        /*00f0*/ 	.word	0x00000790


	//   ....[1]....
        /*00f4*/ 	.word	0x00000a30


	//   ....[2]....
        /*00f8*/ 	.word	0x00000a40


	//   ....[3]....
        /*00fc*/ 	.word	0x00000c90


	//----- nvinfo : EIATTR_CRS_STACK_SIZE
	.align		4
.L_9459:
        /*0100*/ 	.byte	0x04, 0x1e
        /*0102*/ 	.short	(.L_9461 - .L_9460)
.L_9460:
        /*0104*/ 	.word	0x00000000
.L_9461:


//--------------------- .nv.info._ZN43_GLOBAL__N__9ae7fba5_10_SoftMax_cu_9f978f6320softmax_warp_forwardIdddLi0ELb0ELb0EEEvPT0_PKT_iiiPKbib --------------------------
	.section	.nv.info._ZN43_GLOBAL__N__9ae7fba5_10_SoftMax_cu_9f978f6320softmax_warp_forwardIdddLi0ELb0ELb0EEEvPT0_PKT_iiiPKbib,"",@"SHT_CUDA_INFO"
	.sectionflags	@""
	.align	4


	//----- nvinfo : EIATTR_CUDA_API_VERSION
	.align		4
        /*0000*/ 	.byte	0x04, 0x37
        /*0002*/ 	.short	(.L_9463 - .L_9462)
.L_9462:
        /*0004*/ 	.word	0x00000082


	//----- nvinfo : EIATTR_SW2861232_WAR
	.align		4
.L_9463:
        /*0008*/ 	.byte	0x01, 0x35
	.zero		2


	//----- nvinfo : EIATTR_PARAM_CBANK
	.align		4
        /*000c*/ 	.byte	0x04, 0x0a
        /*000e*/ 	.short	(.L_9465 - .L_9464)
	.align		4
.L_9464:
        /*0010*/ 	.word	index@(.nv.constant0._ZN43_GLOBAL__N__9ae7fba5_10_SoftMax_cu_9f978f6320softmax_warp_forwardIdddLi0ELb0ELb0EEEvPT0_PKT_iiiPKbib)
        /*0014*/ 	.short	0x0160
        /*0016*/ 	.short	0x002d


	//----- nvinfo : EIATTR_CBANK_PARAM_SIZE
	.align		4
.L_9465:
        /*0018*/ 	.byte	0x03, 0x19
        /*001a*/ 	.short	0x002d


	//----- nvinfo : EIATTR_KPARAM_INFO
	.align		4
        /*001c*/ 	.byte	0x04, 0x17
        /*001e*/ 	.short	(.L_9467 - .L_9466)
.L_9466:
        /*0020*/ 	.word	0x00000000
        /*0024*/ 	.short	0x0007
        /*0026*/ 	.short	0x002c
        /*0028*/ 	.byte	0x00, 0xf0, 0x05, 0x00


	//----- nvinfo : EIATTR_KPARAM_INFO
	.align		4
.L_9467:
        /*002c*/ 	.byte	0x04, 0x17
        /*002e*/ 	.short	(.L_9469 - .L_9468)
.L_9468:
        /*0030*/ 	.word	0x00000000
        /*0034*/ 	.short	0x0006
        /*0036*/ 	.short	0x0028
        /*0038*/ 	.byte	0x00, 0xf0, 0x11, 0x00


	//----- nvinfo : EIATTR_KPARAM_INFO
	.align		4
.L_9469:
        /*003c*/ 	.byte	0x04, 0x17
        /*003e*/ 	.short	(.L_9471 - .L_9470)
.L_9470:
        /*0040*/ 	.word	0x00000000
        /*0044*/ 	.short	0x0005
        /*0046*/ 	.short	0x0020
        /*0048*/ 	.byte	0x00, 0xf0, 0x21, 0x00


	//----- nvinfo : EIATTR_KPARAM_INFO
	.align		4
.L_9471:
        /*004c*/ 	.byte	0x04, 0x17
        /*004e*/ 	.short	(.L_9473 - .L_9472)
.L_9472:
        /*0050*/ 	.word	0x00000000
        /*0054*/ 	.short	0x0004
        /*0056*/ 	.short	0x0018
        /*0058*/ 	.byte	0x00, 0xf0, 0x11, 0x00


	//----- nvinfo : EIATTR_KPARAM_INFO
	.align		4
.L_9473:
        /*005c*/ 	.byte	0x04, 0x17
        /*005e*/ 	.short	(.L_9475 - .L_9474)
.L_9474:
        /*0060*/ 	.word	0x00000000
        /*0064*/ 	.short	0x0003
        /*0066*/ 	.short	0x0014
        /*0068*/ 	.byte	0x00, 0xf0, 0x11, 0x00


	//----- nvinfo : EIATTR_KPARAM_INFO
	.align		4
.L_9475:
        /*006c*/ 	.byte	0x04, 0x17
        /*006e*/ 	.short	(.L_9477 - .L_9476)
.L_9476:
        /*0070*/ 	.word	0x00000000
        /*0074*/ 	.short	0x0002
        /*0076*/ 	.short	0x0010
        /*0078*/ 	.byte	0x00, 0xf0, 0x11, 0x00


	//----- nvinfo : EIATTR_KPARAM_INFO
	.align		4
.L_9477:
        /*007c*/ 	.byte	0x04, 0x17
        /*007e*/ 	.short	(.L_9479 - .L_9478)
.L_9478:
        /*0080*/ 	.word	0x00000000
        /*0084*/ 	.short	0x0001
        /*0086*/ 	.short	0x0008
        /*0088*/ 	.byte	0x00, 0xf0, 0x21, 0x00


	//----- nvinfo : EIATTR_KPARAM_INFO
	.align		4
.L_9479:
        /*008c*/ 	.byte	0x04, 0x17
        /*008e*/ 	.short	(.L_9481 - .L_9480)
.L_9480:
        /*0090*/ 	.word	0x00000000
        /*0094*/ 	.short	0x0000
        /*0096*/ 	.short	0x0000
        /*0098*/ 	.byte	0x00, 0xf0, 0x21, 0x00


	//----- nvinfo : EIATTR_MAXREG_COUNT
	.align		4
.L_9481:
        /*009c*/ 	.byte	0x03, 0x1b
        /*009e*/ 	.short	0x00ff


	//----- nvinfo : EIATTR_MERCURY_ISA_VERSION
	.align		4
        /*00a0*/ 	.byte	0x03, 0x5f
        /*00a2*/ 	.short	0x0000


	//----- nvinfo : EIATTR_EXIT_INSTR_OFFSETS
	.align		4
        /*00a4*/ 	.byte	0x04, 0x1c
        /*00a6*/ 	.short	(.L_9483 - .L_9482)


	//   ....[0]....
.L_9482:
        /*00a8*/ 	.word	0x00000680


	//   ....[1]....
        /*00ac*/ 	.word	0x00000930


	//   ....[2]....
        /*00b0*/ 	.word	0x00000940


	//   ....[3]....
        /*00b4*/ 	.word	0x00000b90


	//----- nvinfo : EIATTR_CRS_STACK_SIZE
	.align		4
.L_9483:
        /*00b8*/ 	.byte	0x04, 0x1e
        /*00ba*/ 	.short	(.L_9485 - .L_9484)
.L_9484:
        /*00bc*/ 	.word	0x00000000
.L_9485:


//--------------------- .nv.info._ZN43_GLOBAL__N__9ae7fba5_10_SoftMax_cu_9f978f6321softmax_warp_backwardIfN3c108BFloat16EfLi10ELb1ELb0EEEvPT0_PKT_S7_iiiPKb --------------------------
	.section	.nv.info._ZN43_GLOBAL__N__9ae7fba5_10_SoftMax_cu_9f978f6321softmax_warp_backwardIfN3c108BFloat16EfLi10ELb1ELb0EEEvPT0_PKT_S7_iiiPKb,"",@"SHT_CUDA_INFO"
	.sectionflags	@""
	.align	4


	//----- nvinfo : EIATTR_CUDA_API_VERSION
	.align		4
        /*0000*/ 	.byte	0x04, 0x37
        /*0002*/ 	.short	(.L_9487 - .L_9486)
.L_9486:
        /*0004*/ 	.word	0x00000082


	//----- nvinfo : EIATTR_SW2861232_WAR
	.align		4
.L_9487:
        /*0008*/ 	.byte	0x01, 0x35
	.zero		2


	//----- nvinfo : EIATTR_PARAM_CBANK
	.align		4
        /*000c*/ 	.byte	0x04, 0x0a
        /*000e*/ 	.short	(.L_9489 - .L_9488)
	.align		4
.L_9488:
        /*0010*/ 	.word	index@(.nv.constant0._ZN43_GLOBAL__N__9ae7fba5_10_SoftMax_cu_9f978f6321softmax_warp_backwardIfN3c108BFloat16EfLi10ELb1ELb0EEEvPT0_PKT_S7_iiiPKb)
        /*0014*/ 	.short	0x0160
        /*0016*/ 	.short	0x0030


	//----- nvinfo : EIATTR_CBANK_PARAM_SIZE
	.align		4
.L_9489:
        /*0018*/ 	.byte	0x03, 0x19
        /*001a*/ 	.short	0x0030


	//----- nvinfo : EIATTR_KPARAM_INFO
	.align		4
        /*001c*/ 	.byte	0x04, 0x17
        /*001e*/ 	.short	(.L_9491 - .L_9490)
.L_9490:
        /*0020*/ 	.word	0x00000000
        /*0024*/ 	.short	0x0006
        /*0026*/ 	.short	0x0028
        /*0028*/ 	.byte	0x00, 0xf0, 0x21, 0x00


	//----- nvinfo : EIATTR_KPARAM_INFO
	.align		4
.L_9491:
        /*002c*/ 	.byte	0x04, 0x17
        /*002e*/ 	.short	(.L_9493 - .L_9492)
.L_9492:
        /*0030*/ 	.word	0x00000000
        /*0034*/ 	.short	0x0005
        /*0036*/ 	.short	0x0020
        /*0038*/ 	.byte	0x00, 0xf0, 0x11, 0x00


	//----- nvinfo : EIATTR_KPARAM_INFO
	.align		4
.L_9493:
        /*003c*/ 	.byte	0x04, 0x17
        /*003e*/ 	.short	(.L_9495 - .L_9494)
.L_9494:
        /*0040*/ 	.word	0x00000000
        /*0044*/ 	.short	0x0004
        /*0046*/ 	.short	0x001c
        /*0048*/ 	.byte	0x00, 0xf0, 0x11, 0x00


	//----- nvinfo : EIATTR_KPARAM_INFO
	.align		4
.L_9495:
        /*004c*/ 	.byte	0x04, 0x17
        /*004e*/ 	.short	(.L_9497 - .L_9496)
.L_9496:
        /*0050*/ 	.word	0x00000000
        /*0054*/ 	.short	0x0003
        /*0056*/ 	.short	0x0018
        /*0058*/ 	.byte	0x00, 0xf0, 0x11, 0x00


	//----- nvinfo : EIATTR_KPARAM_INFO
	.align		4
.L_9497:
        /*005c*/ 	.byte	0x04, 0x17
        /*005e*/ 	.short	(.L_9499 - .L_9498)
.L_9498:
        /*0060*/ 	.word	0x00000000
        /*0064*/ 	.short	0x0002
        /*0066*/ 	.short	0x0010
        /*0068*/ 	.byte	0x00, 0xf0, 0x21, 0x00


	//----- nvinfo : EIATTR_KPARAM_INFO
	.align		4
.L_9499:
        /*006c*/ 	.byte	0x04, 0x17
        /*006e*/ 	.short	(.L_9501 - .L_9500)
.L_9500:
        /*0070*/ 	.word	0x00000000
        /*0074*/ 	.short	0x0001
        /*0076*/ 	.short	0x0008
        /*0078*/ 	.byte	0x00, 0xf0, 0x21, 0x00


	//----- nvinfo : EIATTR_KPARAM_INFO
	.align		4
.L_9501:
        /*007c*/ 	.byte	0x04, 0x17
        /*007e*/ 	.short	(.L_9503 - .L_9502)
.L_9502:
        /*0080*/ 	.word	0x00000000
        /*0084*/ 	.short	0x0000
        /*0086*/ 	.short	0x0000
        /*0088*/ 	.byte	0x00, 0xf0, 0x21, 0x00


	//----- nvinfo : EIATTR_MAXREG_COUNT
	.align		4
.L_9503:
        /*008c*/ 	.byte	0x03, 0x1b
        /*008e*/ 	.short	0x00ff


	//----- nvinfo : EIATTR_MERCURY_ISA_VERSION
	.align		4
        /*0090*/ 	.byte	0x03, 0x5f
        /*0092*/ 	.short	0x0000


	//----- nvinfo : EIATTR_COOP_GROUP_MASK_REGIDS
	.align		4
        /*0094*/ 	.byte	0x04, 0x29
        /*0096*/ 	.short	(.L_9505 - .L_9504)


	//   ....[0]....
.L_9504:
        /*0098*/ 	.word	0xffffffff


	//   ....[1]....
        /*009c*/ 	.word	0xffffffff


	//   ....[2]....
        /*00a0*/ 	.word	0xffffffff


	//   ....[3]....
        /*00a4*/ 	.word	0xffffffff


	//   ....[4]....
        /*00a8*/ 	.word	0xffffffff


	//----- nvinfo : EIATTR_COOP_GROUP_INSTR_OFFSETS
	.align		4
.L_9505:
        /*00ac*/ 	.byte	0x04, 0x28
        /*00ae*/ 	.short	(.L_9507 - .L_9506)


	//   ....[0]....
.L_9506:
        /*00b0*/ 	.word	0x00000d90


	//   ....[1]....
        /*00b4*/ 	.word	0x00000db0


	//   ....[2]....
        /*00b8*/ 	.word	0x00000dd0


	//   ....[3]....
        /*00bc*/ 	.word	0x00000e10


	//   ....[4]....
        /*00c0*/ 	.word	0x00000e40


	//----- nvinfo : EIATTR_EXIT_INSTR_OFFSETS
	.align		4
.L_9507:
        /*00c4*/ 	.byte	0x04, 0x1c
        /*00c6*/ 	.short	(.L_9509 - .L_9508)


	//   ....[0]....
.L_9508:
        /*00c8*/ 	.word	0x00000e50


	//   ....[1]....
        /*00cc*/ 	.word	0x00001a20


	//   ....[2]....
        /*00d0*/ 	.word	0x00001a70
.L_9509:


//--------------------- .nv.info._ZN43_GLOBAL__N__9ae7fba5_10_SoftMax_cu_9f978f6321softmax_warp_backwardIfN3c108BFloat16EfLi9ELb1ELb0EEEvPT0_PKT_S7_iiiPKb --------------------------
	.section	.nv.info._ZN43_GLOBAL__N__9ae7fba5_10_SoftMax_cu_9f978f6321softmax_warp_backwardIfN3c108BFloat16EfLi9ELb1ELb0EEEvPT0_PKT_S7_iiiPKb,"",@"SHT_CUDA_INFO"
	.sectionflags	@""
	.align	4


	//----- nvinfo : EIATTR_CUDA_API_VERSION
	.align		4
        /*0000*/ 	.byte	0x04, 0x37
        /*0002*/ 	.short	(.L_9511 - .L_9510)
.L_9510:
        /*0004*/ 	.word	0x00000082


	//----- nvinfo : EIATTR_SW2861232_WAR
	.align		4
.L_9511:
        /*0008*/ 	.byte	0x01, 0x35
	.zero		2


	//----- nvinfo : EIATTR_PARAM_CBANK
	.align		4
        /*000c*/ 	.byte	0x04, 0x0a
        /*000e*/ 	.short	(.L_9513 - .L_9512)
	.align		4
.L_9512:
        /*0010*/ 	.word	index@(.nv.constant0._ZN43_GLOBAL__N__9ae7fba5_10_SoftMax_cu_9f978f6321softmax_warp_backwardIfN3c108BFloat16EfLi9ELb1ELb0EEEvPT0_PKT_S7_iiiPKb)
        /*0014*/ 	.short	0x0160
        /*0016*/ 	.short	0x0030


	//----- nvinfo : EIATTR_CBANK_PARAM_SIZE
	.align		4
.L_9513:
        /*0018*/ 	.byte	0x03, 0x19
        /*001a*/ 	.short	0x0030


	//----- nvinfo : EIATTR_KPARAM_INFO
	.align		4
        /*001c*/ 	.byte	0x04, 0x17
        /*001e*/ 	.short	(.L_9515 - .L_9514)
.L_9514:
        /*0020*/ 	.word	0x00000000
        /*0024*/ 	.short	0x0006
        /*0026*/ 	.short	0x0028
        /*0028*/ 	.byte	0x00, 0xf0, 0x21, 0x00


	//----- nvinfo : EIATTR_KPARAM_INFO
	.align		4
.L_9515:
        /*002c*/ 	.byte	0x04, 0x17
        /*002e*/ 	.short	(.L_9517 - .L_9516)
.L_9516:
        /*0030*/ 	.word	0x00000000
        /*0034*/ 	.short	0x0005
        /*0036*/ 	.short	0x0020
        /*0038*/ 	.byte	0x00, 0xf0, 0x11, 0x00


	//----- nvinfo : EIATTR_KPARAM_INFO
	.align		4
.L_9517:
        /*003c*/ 	.byte	0x04, 0x17
        /*003e*/ 	.short	(.L_9519 - .L_9518)
.L_9518:
        /*0040*/ 	.word	0x00000000
        /*0044*/ 	.short	0x0004
        /*0046*/ 	.short	0x001c
        /*0048*/ 	.byte	0x00, 0xf0, 0x11, 0x00


	//----- nvinfo : EIATTR_KPARAM_INFO
	.align		4
.L_9519:
        /*004c*/ 	.byte	0x04, 0x17
        /*004e*/ 	.short	(.L_9521 - .L_9520)
.L_9520:
        /*0050*/ 	.word	0x00000000
        /*0054*/ 	.short	0x0003
        /*0056*/ 	.short	0x0018
        /*0058*/ 	.byte	0x00, 0xf0, 0x11, 0x00


	//----- nvinfo : EIATTR_KPARAM_INFO
	.align		4
.L_9521:
        /*005c*/ 	.byte	0x04, 0x17
        /*005e*/ 	.short	(.L_9523 - .L_9522)
.L_9522:
        /*0060*/ 	.word	0x00000000
        /*0064*/ 	.short	0x0002
        /*0066*/ 	.short	0x0010
        /*0068*/ 	.byte	0x00, 0xf0, 0x21, 0x00


	//----- nvinfo : EIATTR_KPARAM_INFO
	.align		4
.L_9523:
        /*006c*/ 	.byte	0x04, 0x17
        /*006e*/ 	.short	(.L_9525 - .L_9524)
.L_9524:
        /*0070*/ 	.word	0x00000000
        /*0074*/ 	.short	0x0001
        /*0076*/ 	.short	0x0008
        /*0078*/ 	.byte	0x00, 0xf0, 0x21, 0x00


	//----- nvinfo : EIATTR_KPARAM_INFO
	.align		4
.L_9525:
        /*007c*/ 	.byte	0x04, 0x17
        /*007e*/ 	.short	(.L_9527 - .L_9526)
.L_9526:
        /*0080*/ 	.word	0x00000000
        /*0084*/ 	.short	0x0000
        /*0086*/ 	.short	0x0000
        /*0088*/ 	.byte	0x00, 0xf0, 0x21, 0x00


	//----- nvinfo : EIATTR_MAXREG_COUNT
	.align		4
.L_9527:
        /*008c*/ 	.byte	0x03, 0x1b
        /*008e*/ 	.short	0x00ff


	//----- nvinfo : EIATTR_MERCURY_ISA_VERSION
	.align		4
        /*0090*/ 	.byte	0x03, 0x5f
        /*0092*/ 	.short	0x0000


	//----- nvinfo : EIATTR_COOP_GROUP_MASK_REGIDS
	.align		4
        /*0094*/ 	.byte	0x04, 0x29
        /*0096*/ 	.short	(.L_9529 - .L_9528)


	//   ....[0]....
.L_9528:
        /*0098*/ 	.word	0xffffffff


	//   ....[1]....
        /*009c*/ 	.word	0xffffffff


	//   ....[2]....
        /*00a0*/ 	.word	0xffffffff


	//   ....[3]....
        /*00a4*/ 	.word	0xffffffff


	//   ....[4]....
        /*00a8*/ 	.word	0xffffffff


	//----- nvinfo : EIATTR_COOP_GROUP_INSTR_OFFSETS
	.align		4
.L_9529:
        /*00ac*/ 	.byte	0x04, 0x28
        /*00ae*/ 	.short	(.L_9531 - .L_9530)


	//   ....[0]....
.L_9530:
        /*00b0*/ 	.word	0x000007a0


	//   ....[1]....
        /*00b4*/ 	.word	0x000007c0


	//   ....[2]....
        /*00b8*/ 	.word	0x000007e0


	//   ....[3]....
        /*00bc*/ 	.word	0x00000800


	//   ....[4]....
        /*00c0*/ 	.word	0x00000820


	//----- nvinfo : EIATTR_EXIT_INSTR_OFFSETS
	.align		4
.L_9531:
        /*00c4*/ 	.byte	0x04, 0x1c
        /*00c6*/ 	.short	(.L_9533 - .L_9532)


	//   ....[0]....
.L_9532:
        /*00c8*/ 	.word	0x00000830


	//   ....[1]....
        /*00cc*/ 	.word	0x00000e00


	//   ....[2]....
        /*00d0*/ 	.word	0x00000e50
.L_9533:


//--------------------- .nv.info._ZN43_GLOBAL__N__9ae7fba5_10_SoftMax_cu_9f978f6321softmax_warp_backwardIfN3c108BFloat16EfLi8ELb1ELb0EEEvPT0_PKT_S7_iiiPKb --------------------------
	.section	.nv.info._ZN43_GLOBAL__N__9ae7fba5_10_SoftMax_cu_9f978f6321softmax_warp_backwardIfN3c108BFloat16EfLi8ELb1ELb0EEEvPT0_PKT_S7_iiiPKb,"",@"SHT_CUDA_INFO"
	.sectionflags	@""
	.align	4


	//----- nvinfo : EIATTR_CUDA_API_VERSION
	.align		4
        /*0000*/ 	.byte	0x04, 0x37
        /*0002*/ 	.short	(.L_9535 - .L_9534)
.L_9534:
        /*0004*/ 	.word	0x00000082


	//----- nvinfo : EIATTR_SW2861232_WAR
	.align		4
.L_9535:
        /*0008*/ 	.byte	0x01, 0x35
	.zero		2


	//----- nvinfo : EIATTR_PARAM_CBANK
	.align		4
        /*000c*/ 	.byte	0x04, 0x0a
        /*000e*/ 	.short	(.L_9537 - .L_9536)
	.align		4
.L_9536:
        /*0010*/ 	.word	index@(.nv.constant0._ZN43_GLOBAL__N__9ae7fba5_10_SoftMax_cu_9f978f6321softmax_warp_backwardIfN3c108BFloat16EfLi8ELb1ELb0EEEvPT0_PKT_S7_iiiPKb)
        /*0014*/ 	.short	0x0160
        /*0016*/ 	.short	0x0030


	//----- nvinfo : EIATTR_CBANK_PARAM_SIZE
	.align		4
.L_9537:
        /*0018*/ 	.byte	0x03, 0x19
        /*001a*/ 	.short	0x0030


	//----- nvinfo : EIATTR_KPARAM_INFO
	.align		4
        /*001c*/ 	.byte	0x04, 0x17
        /*001e*/ 	.short	(.L_9539 - .L_9538)
.L_9538:
        /*0020*/ 	.word	0x00000000
        /*0024*/ 	.short	0x0006
        /*0026*/ 	.short	0x0028
        /*0028*/ 	.byte	0x00, 0xf0, 0x21, 0x00


	//----- nvinfo : EIATTR_KPARAM_INFO
	.align		4
.L_9539:
        /*002c*/ 	.byte	0x04, 0x17
        /*002e*/ 	.short	(.L_9541 - .L_9540)
.L_9540:
        /*0030*/ 	.word	0x00000000
        /*0034*/ 	.short	0x0005
        /*0036*/ 	.short	0x0020
        /*0038*/ 	.byte	0x00, 0xf0, 0x11, 0x00


	//----- nvinfo : EIATTR_KPARAM_INFO
	.align		4
.L_9541:
        /*003c*/ 	.byte	0x04, 0x17
        /*003e*/ 	.short	(.L_9543 - .L_9542)
.L_9542:
        /*0040*/ 	.word	0x00000000
        /*0044*/ 	.short	0x0004
        /*0046*/ 	.short	0x001c
        /*0048*/ 	.byte	0x00, 0xf0, 0x11, 0x00


	//----- nvinfo : EIATTR_KPARAM_INFO
	.align		4
.L_9543:
        /*004c*/ 	.byte	0x04, 0x17
        /*004e*/ 	.short	(.L_9545 - .L_9544)
.L_9544:
        /*0050*/ 	.word	0x00000000
        /*0054*/ 	.short	0x0003
        /*0056*/ 	.short	0x0018
        /*0058*/ 	.byte	0x00, 0xf0, 0x11, 0x00


	//----- nvinfo : EIATTR_KPARAM_INFO
	.align		4
.L_9545:
        /*005c*/ 	.byte	0x04, 0x17
        /*005e*/ 	.short	(.L_9547 - .L_9546)
.L_9546:
        /*0060*/ 	.word	0x00000000
        /*0064*/ 	.short	0x0002
        /*0066*/ 	.short	0x0010
        /*0068*/ 	.byte	0x00, 0xf0, 0x21, 0x00


	//----- nvinfo : EIATTR_KPARAM_INFO
	.align		4
.L_9547:
        /*006c*/ 	.byte	0x04, 0x17
        /*006e*/ 	.short	(.L_9549 - .L_9548)
.L_9548:
        /*0070*/ 	.word	0x00000000
        /*0074*/ 	.short	0x0001
        /*0076*/ 	.short	0x0008
        /*0078*/ 	.byte	0x00, 0xf0, 0x21, 0x00


	//----- nvinfo : EIATTR_KPARAM_INFO
	.align		4
.L_9549:
        /*007c*/ 	.byte	0x04, 0x17
        /*007e*/ 	.short	(.L_9551 - .L_9550)
.L_9550:
        /*0080*/ 	.word	0x00000000
        /*0084*/ 	.short	0x0000
        /*0086*/ 	.short	0x0000
        /*0088*/ 	.byte	0x00, 0xf0, 0x21, 0x00


	//----- nvinfo : EIATTR_MAXREG_COUNT
	.align		4
.L_9551:
        /*008c*/ 	.byte	0x03, 0x1b
        /*008e*/ 	.short	0x00ff


	//----- nvinfo : EIATTR_MERCURY_ISA_VERSION
	.align		4
        /*0090*/ 	.byte	0x03, 0x5f
        /*0092*/ 	.short	0x0000


	//----- nvinfo : EIATTR_COOP_GROUP_MASK_REGIDS
	.align		4
        /*0094*/ 	.byte	0x04, 0x29
        /*0096*/ 	.short	(.L_9553 - .L_9552)


	//   ....[0]....
.L_9552:
        /*0098*/ 	.word	0xffffffff


	//   ....[1]....
        /*009c*/ 	.word	0xffffffff


	//   ....[2]....
        /*00a0*/ 	.word	0xffffffff


	//   ....[3]....
        /*00a4*/ 	.word	0xffffffff


	//   ....[4]....
        /*00a8*/ 	.word	0xffffffff


	//----- nvinfo : EIATTR_COOP_GROUP_INSTR_OFFSETS
	.align		4
.L_9553:
        /*00ac*/ 	.byte	0x04, 0x28
        /*00ae*/ 	.short	(.L_9555 - .L_9554)


	//   ....[0]....
.L_9554:
        /*00b0*/ 	.word	0x00000470


	//   ....[1]....
        /*00b4*/ 	.word	0x00000490


	//   ....[2]....
        /*00b8*/ 	.word	0x000004b0


	//   ....[3]....
        /*00bc*/ 	.word	0x000004d0


	//   ....[4]....
        /*00c0*/ 	.word	0x000004f0


	//----- nvinfo : EIATTR_EXIT_INSTR_OFFSETS
	.align		4
.L_9555:
        /*00c4*/ 	.byte	0x04, 0x1c
        /*00c6*/ 	.short	(.L_9557 - .L_9556)


	//   ....[0]....
.L_9556:
        /*00c8*/ 	.word	0x00000510


	//   ....[1]....
        /*00cc*/ 	.word	0x00000790


	//   ....[2]....
        /*00d0*/ 	.word	0x000007e0
.L_9557:


//--------------------- .nv.info._ZN43_GLOBAL__N__9ae7fba5_10_SoftMax_cu_9f978f6321softmax_warp_backwardIfN3c108BFloat16EfLi7ELb1ELb0EEEvPT0_PKT_S7_iiiPKb --------------------------
	.section	.nv.info._ZN43_GLOBAL__N__9ae7fba5_10_SoftMax_cu_9f978f6321softmax_warp_backwardIfN3c108BFloat16EfLi7ELb1ELb0EEEvPT0_PKT_S7_iiiPKb,"",@"SHT_CUDA_INFO"
	.sectionflags	@""
	.align	4


	//----- nvinfo : EIATTR_CUDA_API_VERSION
	.align		4
        /*0000*/ 	.byte	0x04, 0x37
        /*0002*/ 	.short	(.L_9559 - .L_9558)
.L_9558:
        /*0004*/ 	.word	0x00000082


	//----- nvinfo : EIATTR_SW2861232_WAR
	.align		4
.L_9559:
        /*0008*/ 	.byte	0x01, 0x35
	.zero		2


	//----- nvinfo : EIATTR_PARAM_CBANK
	.align		4
        /*000c*/ 	.byte	0x04, 0x0a
        /*000e*/ 	.short	(.L_9561 - .L_9560)
	.align		4
.L_9560:
        /*0010*/ 	.word	index@(.nv.constant0._ZN43_GLOBAL__N__9ae7fba5_10_SoftMax_cu_9f978f6321softmax_warp_backwardIfN3c108BFloat16EfLi7ELb1ELb0EEEvPT0_PKT_S7_iiiPKb)
        /*0014*/ 	.short	0x0160
        /*0016*/ 	.short	0x0030


	//----- nvinfo : EIATTR_CBANK_PARAM_SIZE
	.align		4
.L_9561:
        /*0018*/ 	.byte	0x03, 0x19
        /*001a*/ 	.short	0x0030


	//----- nvinfo : EIATTR_KPARAM_INFO
	.align		4
        /*001c*/ 	.byte	0x04, 0x17
        /*001e*/ 	.short	(.L_9563 - .L_9562)
.L_9562:
        /*0020*/ 	.word	0x00000000
        /*0024*/ 	.short	0x0006
        /*0026*/ 	.short	0x0028
        /*0028*/ 	.byte	0x00, 0xf0, 0x21, 0x00


	//----- nvinfo : EIATTR_KPARAM_INFO
	.align		4
.L_9563:
        /*002c*/ 	.byte	0x04, 0x17
        /*002e*/ 	.short	(.L_9565 - .L_9564)
.L_9564:
        /*0030*/ 	.word	0x00000000
        /*0034*/ 	.short	0x0005
        /*0036*/ 	.short	0x0020
        /*0038*/ 	.byte	0x00, 0xf0, 0x11, 0x00


	//----- nvinfo : EIATTR_KPARAM_INFO
	.align		4
.L_9565:
        /*003c*/ 	.byte	0x04, 0x17
        /*003e*/ 	.short	(.L_9567 - .L_9566)
.L_9566:
        /*0040*/ 	.word	0x00000000
        /*0044*/ 	.short	0x0004
        /*0046*/ 	.short	0x001c
        /*0048*/ 	.byte	0x00, 0xf0, 0x11, 0x00


	//----- nvinfo : EIATTR_KPARAM_INFO
	.align		4
.L_9567:
        /*004c*/ 	.byte	0x04, 0x17
        /*004e*/ 	.short	(.L_9569 - .L_9568)
.L_9568:
        /*0050*/ 	.word	0x00000000
        /*0054*/ 	.short	0x0003
        /*0056*/ 	.short	0x0018
        /*0058*/ 	.byte	0x00, 0xf0, 0x11, 0x00


	//----- nvinfo : EIATTR_KPARAM_INFO
	.align		4
.L_9569:
        /*005c*/ 	.byte	0x04, 0x17
        /*005e*/ 	.short	(.L_9571 - .L_9570)
.L_9570:
        /*0060*/ 	.word	0x00000000
        /*0064*/ 	.short	0x0002
        /*0066*/ 	.short	0x0010
        /*0068*/ 	.byte	0x00, 0xf0, 0x21, 0x00


	//----- nvinfo : EIATTR_KPARAM_INFO
	.align		4
.L_9571:
        /*006c*/ 	.byte	0x04, 0x17
        /*006e*/ 	.short	(.L_9573 - .L_9572)
.L_9572:
        /*0070*/ 	.word	0x00000000
        /*0074*/ 	.short	0x0001
        /*0076*/ 	.short	0x0008
        /*0078*/ 	.byte	0x00, 0xf0, 0x21, 0x00


	//----- nvinfo : EIATTR_KPARAM_INFO
	.align		4
.L_9573:
        /*007c*/ 	.byte	0x04, 0x17
        /*007e*/ 	.short	(.L_9575 - .L_9574)
.L_9574:
        /*0080*/ 	.word	0x00000000
        /*0084*/ 	.short	0x0000
        /*0086*/ 	.short	0x0000
        /*0088*/ 	.byte	0x00, 0xf0, 0x21, 0x00


	//----- nvinfo : EIATTR_MAXREG_COUNT
	.align		4
.L_9575:
        /*008c*/ 	.byte	0x03, 0x1b
        /*008e*/ 	.short	0x00ff


	//----- nvinfo : EIATTR_MERCURY_ISA_VERSION
	.align		4
        /*0090*/ 	.byte	0x03, 0x5f
        /*0092*/ 	.short	0x0000


	//----- nvinfo : EIATTR_COOP_GROUP_MASK_REGIDS
	.align		4
        /*0094*/ 	.byte	0x04, 0x29
        /*0096*/ 	.short	(.L_9577 - .L_9576)


	//   ....[0]....
.L_9576:
        /*0098*/ 	.word	0xffffffff


	//   ....[1]....
        /*009c*/ 	.word	0xffffffff


	//   ....[2]....
        /*00a0*/ 	.word	0xffffffff


	//   ....[3]....
        /*00a4*/ 	.word	0xffffffff


	//   ....[4]....
        /*00a8*/ 	.word	0xffffffff


	//   ....[5]....
        /*00ac*/ 	.word	0xffffffff


	//   ....[6]....
        /*00b0*/ 	.word	0xffffffff


	//   ....[7]....
        /*00b4*/ 	.word	0xffffffff


	//   ....[8]....
        /*00b8*/ 	.word	0xffffffff


	//   ....[9]....
        /*00bc*/ 	.word	0xffffffff


	//----- nvinfo : EIATTR_COOP_GROUP_INSTR_OFFSETS
	.align		4
.L_9577:
        /*00c0*/ 	.byte	0x04, 0x28
        /*00c2*/ 	.short	(.L_9579 - .L_9578)


	//   ....[0]....
.L_9578:
        /*00c4*/ 	.word	0x00000550


	//   ....[1]....
        /*00c8*/ 	.word	0x00000570


	//   ....[2]....
        /*00cc*/ 	.word	0x000005a0


	//   ....[3]....
        /*00d0*/ 	.word	0x000005b0


	//   ....[4]....
        /*00d4*/ 	.word	0x000005e0


	//   ....[5]....
        /*00d8*/ 	.word	0x00000600


	//   ....[6]....
        /*00dc*/ 	.word	0x00000610


	//   ....[7]....
        /*00e0*/ 	.word	0x00000640


	//   ....[8]....
        /*00e4*/ 	.word	0x00000660


	//   ....[9]....
        /*00e8*/ 	.word	0x00000670


	//----- nvinfo : EIATTR_EXIT_INSTR_OFFSETS
	.align		4
.L_9579:
        /*00ec*/ 	.byte	0x04, 0x1c
        /*00ee*/ 	.short	(.L_9581 - .L_9580)


	//   ....[0]....
.L_9580:
        /*00f0*/ 	.word	0x000006a0


	//   ....[1]....
        /*00f4*/ 	.word	0x00000820


	//   ....[2]....
        /*00f8*/ 	.word	0x00000910


	//   ....[3]....
        /*00fc*/ 	.word	0x00000960
.L_9581:


//--------------------- .nv.info._ZN43_GLOBAL__N__9ae7fba5_10_SoftMax_cu_9f978f6321softmax_warp_backwardIfN3c108BFloat16EfLi6ELb1ELb0EEEvPT0_PKT_S7_iiiPKb --------------------------
	.section	.nv.info._ZN43_GLOBAL__N__9ae7fba5_10_SoftMax_cu_9f978f6321softmax_warp_backwardIfN3c108BFloat16EfLi6ELb1ELb0EEEvPT0_PKT_S7_iiiPKb,"",@"SHT_CUDA_INFO"
	.sectionflags	@""
	.align	4


	//----- nvinfo : EIATTR_CUDA_API_VERSION
	.align		4
        /*0000*/ 	.byte	0x04, 0x37
        /*0002*/ 	.short	(.L_9583 - .L_9582)
.L_9582:
        /*0004*/ 	.word	0x00000082


	//----- nvinfo : EIATTR_SW2861232_WAR
	.align		4
.L_9583:
        /*0008*/ 	.byte	0x01, 0x35
	.zero		2


	//----- nvinfo : EIATTR_PARAM_CBANK
	.align		4
        /*000c*/ 	.byte	0x04, 0x0a
        /*000e*/ 	.short	(.L_9585 - .L_9584)
	.align		4
.L_9584:
        /*0010*/ 	.word	index@(.nv.constant0._ZN43_GLOBAL__N__9ae7fba5_10_SoftMax_cu_9f978f6321softmax_warp_backwardIfN3c108BFloat16EfLi6ELb1ELb0EEEvPT0_PKT_S7_iiiPKb)
        /*0014*/ 	.short	0x0160
        /*0016*/ 	.short	0x0030


	//----- nvinfo : EIATTR_CBANK_PARAM_SIZE
	.align		4
.L_9585:
        /*0018*/ 	.byte	0x03, 0x19
        /*001a*/ 	.short	0x0030


	//----- nvinfo : EIATTR_KPARAM_INFO
	.align		4
        /*001c*/ 	.byte	0x04, 0x17
        /*001e*/ 	.short	(.L_9587 - .L_9586)
.L_9586:
        /*0020*/ 	.word	0x00000000
        /*0024*/ 	.short	0x0006
        /*0026*/ 	.short	0x0028
        /*0028*/ 	.byte	0x00, 0xf0, 0x21, 0x00


	//----- nvinfo : EIATTR_KPARAM_INFO
	.align		4
.L_9587:
        /*002c*/ 	.byte	0x04, 0x17
        /*002e*/ 	.short	(.L_9589 - .L_9588)
.L_9588:
        /*0030*/ 	.word	0x00000000
        /*0034*/ 	.short	0x0005
        /*0036*/ 	.short	0x0020
        /*0038*/ 	.byte	0x00, 0xf0, 0x11, 0x00


	//----- nvinfo : EIATTR_KPARAM_INFO
	.align		4
.L_9589:
        /*003c*/ 	.byte	0x04, 0x17
        /*003e*/ 	.short	(.L_9591 - .L_9590)
.L_9590:
        /*0040*/ 	.word	0x00000000
        /*0044*/ 	.short	0x0004
        /*0046*/ 	.short	0x001c
        /*0048*/ 	.byte	0x00, 0xf0, 0x11, 0x00


	//----- nvinfo : EIATTR_KPARAM_INFO
	.align		4
.L_9591:
        /*004c*/ 	.byte	0x04, 0x17
        /*004e*/ 	.short	(.L_9593 - .L_9592)
.L_9592:
        /*0050*/ 	.word	0x00000000
        /*0054*/ 	.short	0x0003
        /*0056*/ 	.short	0x0018
        /*0058*/ 	.byte	0x00, 0xf0, 0x11, 0x00


	//----- nvinfo : EIATTR_KPARAM_INFO
	.align		4
.L_9593:
        /*005c*/ 	.byte	0x04, 0x17
        /*005e*/ 	.short	(.L_9595 - .L_9594)
.L_9594:
        /*0060*/ 	.word	0x00000000
        /*0064*/ 	.short	0x0002
        /*0066*/ 	.short	0x0010
        /*0068*/ 	.byte	0x00, 0xf0, 0x21, 0x00


	//----- nvinfo : EIATTR_KPARAM_INFO
	.align		4
.L_9595:
        /*006c*/ 	.byte	0x04, 0x17
        /*006e*/ 	.short	(.L_9597 - .L_9596)
.L_9596:
        /*0070*/ 	.word	0x00000000
        /*0074*/ 	.short	0x0001
        /*0076*/ 	.short	0x0008
        /*0078*/ 	.byte	0x00, 0xf0, 0x21, 0x00


	//----- nvinfo : EIATTR_KPARAM_INFO
	.align		4
.L_9597:
        /*007c*/ 	.byte	0x04, 0x17
        /*007e*/ 	.short	(.L_9599 - .L_9598)
.L_9598:
        /*0080*/ 	.word	0x00000000
        /*0084*/ 	.short	0x0000
        /*0086*/ 	.short	0x0000
        /*0088*/ 	.byte	0x00, 0xf0, 0x21, 0x00


	//----- nvinfo : EIATTR_MAXREG_COUNT
	.align		4
.L_9599:
        /*008c*/ 	.byte	0x03, 0x1b
        /*008e*/ 	.short	0x00ff


	//----- nvinfo : EIATTR_MERCURY_ISA_VERSION
	.align		4
        /*0090*/ 	.byte	0x03, 0x5f
        /*0092*/ 	.short	0x0000


	//----- nvinfo : EIATTR_COOP_GROUP_MASK_REGIDS
	.align		4
        /*0094*/ 	.byte	0x04, 0x29
        /*0096*/ 	.short	(.L_9601 - .L_9600)


	//   ....[0]....
.L_9600:
        /*0098*/ 	.word	0xffffffff


	//   ....[1]....
        /*009c*/ 	.word	0xffffffff


	//   ....[2]....
        /*00a0*/ 	.word	0xffffffff


	//   ....[3]....
        /*00a4*/ 	.word	0xffffffff


	//   ....[4]....
        /*00a8*/ 	.word	0xffffffff


	//   ....[5]....
        /*00ac*/ 	.word	0xffffffff


	//   ....[6]....
        /*00b0*/ 	.word	0xffffffff


	//   ....[7]....
        /*00b4*/ 	.word	0xffffffff


	//   ....[8]....
        /*00b8*/ 	.word	0xffffffff


	//   ....[9]....
        /*00bc*/ 	.word	0xffffffff


	//----- nvinfo : EIATTR_COOP_GROUP_INSTR_OFFSETS
	.align		4
.L_9601:
        /*00c0*/ 	.byte	0x04, 0x28
        /*00c2*/ 	.short	(.L_9603 - .L_9602)


	//   ....[0]....
.L_9602:
        /*00c4*/ 	.word	0x00000320


	//   ....[1]....
        /*00c8*/ 	.word	0x00000330


	//   ....[2]....
        /*00cc*/ 	.word	0x00000360


	//   ....[3]....
        /*00d0*/ 	.word	0x00000370


	//   ....[4]....
        /*00d4*/ 	.word	0x000003a0


	//   ....[5]....
        /*00d8*/ 	.word	0x000003b0


	//   ....[6]....
        /*00dc*/ 	.word	0x000003e0


	//   ....[7]....
        /*00e0*/ 	.word	0x000003f0


	//   ....[8]....
        /*00e4*/ 	.word	0x00000420


	//   ....[9]....
        /*00e8*/ 	.word	0x00000430


	//----- nvinfo : EIATTR_EXIT_INSTR_OFFSETS
	.align		4
.L_9603:
        /*00ec*/ 	.byte	0x04, 0x1c
        /*00ee*/ 	.short	(.L_9605 - .L_9604)


	//   ....[0]....
.L_9604:
        /*00f0*/ 	.word	0x00000440


	//   ....[1]....
        /*00f4*/ 	.word	0x00000590


	//   ....[2]....
        /*00f8*/ 	.word	0x00000630


	//   ....[3]....
        /*00fc*/ 	.word	0x00000680
.L_9605:


//--------------------- .nv.info._ZN43_GLOBAL__N__9ae7fba5_10_SoftMax_cu_9f978f6321softmax_warp_backwardIfN3c108BFloat16EfLi5ELb1ELb0EEEvPT0_PKT_S7_iiiPKb --------------------------
	.section	.nv.info._ZN43_GLOBAL__N__9ae7fba5_10_SoftMax_cu_9f978f6321softmax_warp_backwardIfN3c108BFloat16EfLi5ELb1ELb0EEEvPT0_PKT_S7_iiiPKb,"",@"SHT_CUDA_INFO"
	.sectionflags	@""
	.align	4


	//----- nvinfo : EIATTR_CUDA_API_VERSION
	.align		4
        /*0000*/ 	.byte	0x04, 0x37
        /*0002*/ 	.short	(.L_9607 - .L_9606)
.L_9606:
        /*0004*/ 	.word	0x00000082


	//----- nvinfo : EIATTR_SW2861232_WAR
	.align		4
.L_9607:
        /*0008*/ 	.byte	0x01, 0x35
	.zero		2


	//----- nvinfo : EIATTR_PARAM_CBANK
	.align		4
        /*000c*/ 	.byte	0x04, 0x0a
        /*000e*/ 	.short	(.L_9609 - .L_9608)
	.align		4
.L_9608:
        /*0010*/ 	.word	index@(.nv.constant0._ZN43_GLOBAL__N__9ae7fba5_10_SoftMax_cu_9f978f6321softmax_warp_backwardIfN3c108BFloat16EfLi5ELb1ELb0EEEvPT0_PKT_S7_iiiPKb)
        /*0014*/ 	.short	0x0160
        /*0016*/ 	.short	0x0030


	//----- nvinfo : EIATTR_CBANK_PARAM_SIZE
	.align		4
.L_9609:
        /*0018*/ 	.byte	0x03, 0x19
        /*001a*/ 	.short	0x0030


	//----- nvinfo : EIATTR_KPARAM_INFO
	.align		4
        /*001c*/ 	.byte	0x04, 0x17
        /*001e*/ 	.short	(.L_9611 - .L_9610)
.L_9610:
        /*0020*/ 	.word	0x00000000
        /*0024*/ 	.short	0x0006
        /*0026*/ 	.short	0x0028
        /*0028*/ 	.byte	0x00, 0xf0, 0x21, 0x00


	//----- nvinfo : EIATTR_KPARAM_INFO
	.align		4
.L_9611:
        /*002c*/ 	.byte	0x04, 0x17
        /*002e*/ 	.short	(.L_9613 - .L_9612)
.L_9612:
        /*0030*/ 	.word	0x00000000
        /*0034*/ 	.short	0x0005
        /*0036*/ 	.short	0x0020
        /*0038*/ 	.byte	0x00, 0xf0, 0x11, 0x00


	//----- nvinfo : EIATTR_KPARAM_INFO
	.align		4
.L_9613:
        /*003c*/ 	.byte	0x04, 0x17
        /*003e*/ 	.short	(.L_9615 - .L_9614)
.L_9614:
        /*0040*/ 	.word	0x00000000
        /*0044*/ 	.short	0x0004
        /*0046*/ 	.short	0x001c
        /*0048*/ 	.byte	0x00, 0xf0, 0x11, 0x00


	//----- nvinfo : EIATTR_KPARAM_INFO
	.align		4
.L_9615:
        /*004c*/ 	.byte	0x04, 0x17
        /*004e*/ 	.short	(.L_9617 - .L_9616)
.L_9616:
        /*0050*/ 	.word	0x00000000
        /*0054*/ 	.short	0x0003
        /*0056*/ 	.short	0x0018
        /*0058*/ 	.byte	0x00, 0xf0, 0x11, 0x00


	//----- nvinfo : EIATTR_KPARAM_INFO
	.align		4
.L_9617:
        /*005c*/ 	.byte	0x04, 0x17
        /*005e*/ 	.short	(.L_9619 - .L_9618)
.L_9618:
        /*0060*/ 	.word	0x00000000
        /*0064*/ 	.short	0x0002
        /*0066*/ 	.short	0x0010
        /*0068*/ 	.byte	0x00, 0xf0, 0x21, 0x00


	//----- nvinfo : EIATTR_KPARAM_INFO
	.align		4
.L_9619:
        /*006c*/ 	.byte	0x04, 0x17
        /*006e*/ 	.short	(.L_9621 - .L_9620)
.L_9620:
        /*0070*/ 	.word	0x00000000
        /*0074*/ 	.short	0x0001
        /*0076*/ 	.short	0x0008
        /*0078*/ 	.byte	0x00, 0xf0, 0x21, 0x00


	//----- nvinfo : EIATTR_KPARAM_INFO
	.align		4
.L_9621:
        /*007c*/ 	.byte	0x04, 0x17
        /*007e*/ 	.short	(.L_9623 - .L_9622)
.L_9622:
        /*0080*/ 	.word	0x00000000
        /*0084*/ 	.short	0x0000
        /*0086*/ 	.short	0x0000
        /*0088*/ 	.byte	0x00, 0xf0, 0x21, 0x00


	//----- nvinfo : EIATTR_MAXREG_COUNT
	.align		4
.L_9623:
        /*008c*/ 	.byte	0x03, 0x1b
        /*008e*/ 	.short	0x00ff


	//----- nvinfo : EIATTR_MERCURY_ISA_VERSION
	.align		4
        /*0090*/ 	.byte	0x03, 0x5f
        /*0092*/ 	.short	0x0000


	//----- nvinfo : EIATTR_COOP_GROUP_MASK_REGIDS
	.align		4
        /*0094*/ 	.byte	0x04, 0x29
        /*0096*/ 	.short	(.L_9625 - .L_9624)


	//   ....[0]....
.L_9624:
        /*0098*/ 	.word	0xffffffff


	//   ....[1]....
        /*009c*/ 	.word	0xffffffff


	//   ....[2]....
        /*00a0*/ 	.word	0xffffffff


	//   ....[3]....
        /*00a4*/ 	.word	0xffffffff


	//   ....[4]....
        /*00a8*/ 	.word	0xffffffff


	//   ....[5]....
        /*00ac*/ 	.word	0xffffffff


	//   ....[6]....
        /*00b0*/ 	.word	0xffffffff


	//   ....[7]....
        /*00b4*/ 	.word	0xffffffff


	//   ....[8]....
        /*00b8*/ 	.word	0xffffffff


	//   ....[9]....
        /*00bc*/ 	.word	0xffffffff


	//----- nvinfo : EIATTR_COOP_GROUP_INSTR_OFFSETS
	.align		4
.L_9625:
        /*00c0*/ 	.byte	0x04, 0x28
        /*00c2*/ 	.short	(.L_9627 - .L_9626)


	//   ....[0]....
.L_9626:
        /*00c4*/ 	.word	0x000002a0


	//   ....[1]....
        /*00c8*/ 	.word	0x000002b0


	//   ....[2]....
        /*00cc*/ 	.word	0x000002e0


	//   ....[3]....
        /*00d0*/ 	.word	0x000002f0


	//   ....[4]....
        /*00d4*/ 	.word	0x00000320


	//   ....[5]....
        /*00d8*/ 	.word	0x00000330


	//   ....[6]....
        /*00dc*/ 	.word	0x00000360


	//   ....[7]....
        /*00e0*/ 	.word	0x00000370


	//   ....[8]....
        /*00e4*/ 	.word	0x000003a0


	//   ....[9]....
        /*00e8*/ 	.word	0x000003b0


	//----- nvinfo : EIATTR_EXIT_INSTR_OFFSETS
	.align		4
.L_9627:
        /*00ec*/ 	.byte	0x04, 0x1c
        /*00ee*/ 	.short	(.L_9629 - .L_9628)


	//   ....[0]....
.L_9628:
        /*00f0*/ 	.word	0x000003c0


	//   ....[1]....
        /*00f4*/ 	.word	0x000004a0


	//   ....[2]....
        /*00f8*/ 	.word	0x000004b0


	//   ....[3]....
        /*00fc*/ 	.word	0x00000560
.L_9629:


//--------------------- .nv.info._ZN43_GLOBAL__N__9ae7fba5_10_SoftMax_cu_9f978f6321softmax_warp_backwardIfN3c108BFloat16EfLi4ELb1ELb0EEEvPT0_PKT_S7_iiiPKb --------------------------
	.section	.nv.info._ZN43_GLOBAL__N__9ae7fba5_10_SoftMax_cu_9f978f6321softmax_warp_backwardIfN3c108BFloat16EfLi4ELb1ELb0EEEvPT0_PKT_S7_iiiPKb,"",@"SHT_CUDA_INFO"
	.sectionflags	@""
	.align	4


	//----- nvinfo : EIATTR_CUDA_API_VERSION
	.align		4
        /*0000*/ 	.byte	0x04, 0x37
        /*0002*/ 	.short	(.L_9631 - .L_9630)
.L_9630:
        /*0004*/ 	.word	0x00000082


	//----- nvinfo : EIATTR_SW2861232_WAR
	.align		4
.L_9631:
        /*0008*/ 	.byte	0x01, 0x35
	.zero		2


	//----- nvinfo : EIATTR_PARAM_CBANK
	.align		4
        /*000c*/ 	.byte	0x04, 0x0a
        /*000e*/ 	.short	(.L_9633 - .L_9632)
	.align		4
.L_9632:
        /*0010*/ 	.word	index@(.nv.constant0._ZN43_GLOBAL__N__9ae7fba5_10_SoftMax_cu_9f978f6321softmax_warp_backwardIfN3c108BFloat16EfLi4ELb1ELb0EEEvPT0_PKT_S7_iiiPKb)
        /*0014*/ 	.short	0x0160
        /*0016*/ 	.short	0x0030


	//----- nvinfo : EIATTR_CBANK_PARAM_SIZE
	.align		4
.L_9633:
        /*0018*/ 	.byte	0x03, 0x19
        /*001a*/ 	.short	0x0030


	//----- nvinfo : EIATTR_KPARAM_INFO
	.align		4
        /*001c*/ 	.byte	0x04, 0x17
        /*001e*/ 	.short	(.L_9635 - .L_9634)
.L_9634:
        /*0020*/ 	.word	0x00000000
        /*0024*/ 	.short	0x0006
        /*0026*/ 	.short	0x0028
        /*0028*/ 	.byte	0x00, 0xf0, 0x21, 0x00


	//----- nvinfo : EIATTR_KPARAM_INFO
	.align		4
.L_9635:
        /*002c*/ 	.byte	0x04, 0x17
        /*002e*/ 	.short	(.L_9637 - .L_9636)
.L_9636:
        /*0030*/ 	.word	0x00000000
        /*0034*/ 	.short	0x0005
        /*0036*/ 	.short	0x0020
        /*0038*/ 	.byte	0x00, 0xf0, 0x11, 0x00


	//----- nvinfo : EIATTR_KPARAM_INFO
	.align		4
.L_9637:
        /*003c*/ 	.byte	0x04, 0x17
        /*003e*/ 	.short	(.L_9639 - .L_9638)
.L_9638:
        /*0040*/ 	.word	0x00000000
        /*0044*/ 	.short	0x0004
        /*0046*/ 	.short	0x001c
        /*0048*/ 	.byte	0x00, 0xf0, 0x11, 0x00


	//----- nvinfo : EIATTR_KPARAM_INFO
	.align		4
.L_9639:
        /*004c*/ 	.byte	0x04, 0x17
        /*004e*/ 	.short	(.L_9641 - .L_9640)
.L_9640:
        /*0050*/ 	.word	0x00000000
        /*0054*/ 	.short	0x0003
        /*0056*/ 	.short	0x0018
        /*0058*/ 	.byte	0x00, 0xf0, 0x11, 0x00


	//----- nvinfo : EIATTR_KPARAM_INFO
	.align		4
.L_9641:
        /*005c*/ 	.byte	0x04, 0x17
        /*005e*/ 	.short	(.L_9643 - .L_9642)
.L_9642:
        /*0060*/ 	.word	0x00000000
        /*0064*/ 	.short	0x0002
        /*0066*/ 	.short	0x0010
        /*0068*/ 	.byte	0x00, 0xf0, 0x21, 0x00


	//----- nvinfo : EIATTR_KPARAM_INFO
	.align		4
.L_9643:
        /*006c*/ 	.byte	0x04, 0x17
        /*006e*/ 	.short	(.L_9645 - .L_9644)
.L_9644:
        /*0070*/ 	.word	0x00000000
        /*0074*/ 	.short	0x0001
        /*0076*/ 	.short	0x0008
        /*0078*/ 	.byte	0x00, 0xf0, 0x21, 0x00


	//----- nvinfo : EIATTR_KPARAM_INFO
	.align		4
.L_9645:
        /*007c*/ 	.byte	0x04, 0x17
        /*007e*/ 	.short	(.L_9647 - .L_9646)
.L_9646:
        /*0080*/ 	.word	0x00000000
        /*0084*/ 	.short	0x0000
        /*0086*/ 	.short	0x0000
        /*0088*/ 	.byte	0x00, 0xf0, 0x21, 0x00


	//----- nvinfo : EIATTR_MAXREG_COUNT
	.align		4
.L_9647:
        /*008c*/ 	.byte	0x03, 0x1b
        /*008e*/ 	.short	0x00ff


	//----- nvinfo : EIATTR_MERCURY_ISA_VERSION
	.align		4
        /*0090*/ 	.byte	0x03, 0x5f
        /*0092*/ 	.short	0x0000


	//----- nvinfo : EIATTR_COOP_GROUP_MASK_REGIDS
	.align		4
        /*0094*/ 	.byte	0x04, 0x29
        /*0096*/ 	.short	(.L_9649 - .L_9648)


	//   ....[0]....
.L_9648:
        /*0098*/ 	.word	0xffffffff


	//   ....[1]....
        /*009c*/ 	.word	0xffffffff


	//   ....[2]....
        /*00a0*/ 	.word	0xffffffff


	//   ....[3]....
        /*00a4*/ 	.word	0xffffffff


	//   ....[4]....
        /*00a8*/ 	.word	0xffffffff


	//   ....[5]....
        /*00ac*/ 	.word	0xffffffff


	//   ....[6]....
        /*00b0*/ 	.word	0xffffffff


	//   ....[7]....
        /*00b4*/ 	.word	0xffffffff


	//----- nvinfo : EIATTR_COOP_GROUP_INSTR_OFFSETS
	.align		4
.L_9649:
        /*00b8*/ 	.byte	0x04, 0x28
        /*00ba*/ 	.short	(.L_9651 - .L_9650)


	//   ....[0]....
.L_9650:
        /*00bc*/ 	.word	0x000002a0


	//   ....[1]....
        /*00c0*/ 	.word	0x000002b0


	//   ....[2]....
        /*00c4*/ 	.word	0x000002e0


	//   ....[3]....
        /*00c8*/ 	.word	0x000002f0


	//   ....[4]....
        /*00cc*/ 	.word	0x00000320


	//   ....[5]....
        /*00d0*/ 	.word	0x00000330


	//   ....[6]....
        /*00d4*/ 	.word	0x00000360


	//   ....[7]....
        /*00d8*/ 	.word	0x00000370


	//----- nvinfo : EIATTR_EXIT_INSTR_OFFSETS
	.align		4
.L_9651:
        /*00dc*/ 	.byte	0x04, 0x1c
        /*00de*/ 	.short	(.L_9653 - .L_9652)


	//   ....[0]....
.L_9652:
        /*00e0*/ 	.word	0x00000380


	//   ....[1]....
        /*00e4*/ 	.word	0x00000460


	//   ....[2]....
        /*00e8*/ 	.word	0x00000470


	//   ....[3]....
        /*00ec*/ 	.word	0x00000520
.L_9653:


//--------------------- .nv.info._ZN43_GLOBAL__N__9ae7fba5_10_SoftMax_cu_9f978f6321softmax_warp_backwardIfN3c108BFloat16EfLi3ELb1ELb0EEEvPT0_PKT_S7_iiiPKb --------------------------
	.section	.nv.info._ZN43_GLOBAL__N__9ae7fba5_10_SoftMax_cu_9f978f6321softmax_warp_backwardIfN3c108BFloat16EfLi3ELb1ELb0EEEvPT0_PKT_S7_iiiPKb,"",@"SHT_CUDA_INFO"
	.sectionflags	@""
	.align	4


	//----- nvinfo : EIATTR_CUDA_API_VERSION
	.align		4
        /*0000*/ 	.byte	0x04, 0x37
        /*0002*/ 	.short	(.L_9655 - .L_9654)
.L_9654:
        /*0004*/ 	.word	0x00000082


	//----- nvinfo : EIATTR_SW2861232_WAR
	.align		4
.L_9655:
        /*0008*/ 	.byte	0x01, 0x35
	.zero		2


	//----- nvinfo : EIATTR_PARAM_CBANK
	.align		4
        /*000c*/ 	.byte	0x04, 0x0a
        /*000e*/ 	.short	(.L_9657 - .L_9656)
	.align		4
.L_9656:
        /*0010*/ 	.word	index@(.nv.constant0._ZN43_GLOBAL__N__9ae7fba5_10_SoftMax_cu_9f978f6321softmax_warp_backwardIfN3c108BFloat16EfLi3ELb1ELb0EEEvPT0_PKT_S7_iiiPKb)
        /*0014*/ 	.short	0x0160
        /*0016*/ 	.short	0x0030


	//----- nvinfo : EIATTR_CBANK_PARAM_SIZE
	.align		4
.L_9657:
        /*0018*/ 	.byte	0x03, 0x19
        /*001a*/ 	.short	0x0030


	//----- nvinfo : EIATTR_KPARAM_INFO
	.align		4
        /*001c*/ 	.byte	0x04, 0x17
        /*001e*/ 	.short	(.L_9659 - .L_9658)
.L_9658:
        /*0020*/ 	.word	0x00000000
        /*0024*/ 	.short	0x0006
        /*0026*/ 	.short	0x0028
        /*0028*/ 	.byte	0x00, 0xf0, 0x21, 0x00


	//----- nvinfo : EIATTR_KPARAM_INFO
	.align		4
.L_9659:
        /*002c*/ 	.byte	0x04, 0x17
        /*002e*/ 	.short	(.L_9661 - .L_9660)
.L_9660:
        /*0030*/ 	.word	0x00000000
        /*0034*/ 	.short	0x0005
        /*0036*/ 	.short	0x0020
        /*0038*/ 	.byte	0x00, 0xf0, 0x11, 0x00


	//----- nvinfo : EIATTR_KPARAM_INFO
	.align		4
.L_9661:
        /*003c*/ 	.byte	0x04, 0x17
        /*003e*/ 	.short	(.L_9663 - .L_9662)
.L_9662:
        /*0040*/ 	.word	0x00000000
        /*0044*/ 	.short	0x0004
        /*0046*/ 	.short	0x001c
        /*0048*/ 	.byte	0x00, 0xf0, 0x11, 0x00


	//----- nvinfo : EIATTR_KPARAM_INFO
	.align		4
.L_9663:
        /*004c*/ 	.byte	0x04, 0x17
        /*004e*/ 	.short	(.L_9665 - .L_9664)
.L_9664:
        /*0050*/ 	.word	0x00000000
        /*0054*/ 	.short	0x0003
        /*0056*/ 	.short	0x0018
        /*0058*/ 	.byte	0x00, 0xf0, 0x11, 0x00


	//----- nvinfo : EIATTR_KPARAM_INFO
	.align		4
.L_9665:
        /*005c*/ 	.byte	0x04, 0x17
        /*005e*/ 	.short	(.L_9667 - .L_9666)
.L_9666:
        /*0060*/ 	.word	0x00000000
        /*0064*/ 	.short	0x0002
        /*0066*/ 	.short	0x0010
        /*0068*/ 	.byte	0x00, 0xf0, 0x21, 0x00


	//----- nvinfo : EIATTR_KPARAM_INFO
	.align		4
.L_9667:
        /*006c*/ 	.byte	0x04, 0x17
        /*006e*/ 	.short	(.L_9669 - .L_9668)
.L_9668:
        /*0070*/ 	.word	0x00000000
        /*0074*/ 	.short	0x0001
        /*0076*/ 	.short	0x0008
        /*0078*/ 	.byte	0x00, 0xf0, 0x21, 0x00


	//----- nvinfo : EIATTR_KPARAM_INFO
	.align		4
.L_9669:
        /*007c*/ 	.byte	0x04, 0x17
        /*007e*/ 	.short	(.L_9671 - .L_9670)
.L_9670:
        /*0080*/ 	.word	0x00000000
        /*0084*/ 	.short	0x0000
        /*0086*/ 	.short	0x0000
        /*0088*/ 	.byte	0x00, 0xf0, 0x21, 0x00


	//----- nvinfo : EIATTR_MAXREG_COUNT
	.align		4
.L_9671:
        /*008c*/ 	.byte	0x03, 0x1b
        /*008e*/ 	.short	0x00ff


	//----- nvinfo : EIATTR_MERCURY_ISA_VERSION
	.align		4
        /*0090*/ 	.byte	0x03, 0x5f
        /*0092*/ 	.short	0x0000


	//----- nvinfo : EIATTR_COOP_GROUP_MASK_REGIDS
	.align		4
        /*0094*/ 	.byte	0x04, 0x29
        /*0096*/ 	.short	(.L_9673 - .L_9672)


	//   ....[0]....
.L_9672:
        /*0098*/ 	.word	0xffffffff


	//   ....[1]....
        /*009c*/ 	.word	0xffffffff


	//   ....[2]....
        /*00a0*/ 	.word	0xffffffff


	//   ....[3]....
        /*00a4*/ 	.word	0xffffffff


	//   ....[4]....
        /*00a8*/ 	.word	0xffffffff


	//   ....[5]....
        /*00ac*/ 	.word	0xffffffff


	//----- nvinfo : EIATTR_COOP_GROUP_INSTR_OFFSETS
	.align		4
.L_9673:
        /*00b0*/ 	.byte	0x04, 0x28
        /*00b2*/ 	.short	(.L_9675 - .L_9674)


	//   ....[0]....
.L_9674:
        /*00b4*/ 	.word	0x000002a0


	//   ....[1]....
        /*00b8*/ 	.word	0x000002b0


	//   ....[2]....
        /*00bc*/ 	.word	0x000002e0


	//   ....[3]....
        /*00c0*/ 	.word	0x000002f0


	//   ....[4]....
        /*00c4*/ 	.word	0x00000320


	//   ....[5]....
        /*00c8*/ 	.word	0x00000330


	//----- nvinfo : EIATTR_EXIT_INSTR_OFFSETS
	.align		4
.L_9675:
        /*00cc*/ 	.byte	0x04, 0x1c
        /*00ce*/ 	.short	(.L_9677 - .L_9676)


	//   ....[0]....
.L_9676:
        /*00d0*/ 	.word	0x00000340


	//   ....[1]....
        /*00d4*/ 	.word	0x00000420


	//   ....[2]....
        /*00d8*/ 	.word	0x00000430


	//   ....[3]....
        /*00dc*/ 	.word	0x000004e0
.L_9677:


//--------------------- .nv.info._ZN43_GLOBAL__N__9ae7fba5_10_SoftMax_cu_9f978f6321softmax_warp_backwardIfN3c108BFloat16EfLi2ELb1ELb0EEEvPT0_PKT_S7_iiiPKb --------------------------
	.section	.nv.info._ZN43_GLOBAL__N__9ae7fba5_10_SoftMax_cu_9f978f6321softmax_warp_backwardIfN3c108BFloat16EfLi2ELb1ELb0EEEvPT0_PKT_S7_iiiPKb,"",@"SHT_CUDA_INFO"
	.sectionflags	@""
	.align	4


	//----- nvinfo : EIATTR_CUDA_API_VERSION
	.align		4
        /*0000*/ 	.byte	0x04, 0x37
        /*0002*/ 	.short	(.L_9679 - .L_9678)
.L_9678:
        /*0004*/ 	.word	0x00000082


	//----- nvinfo : EIATTR_SW2861232_WAR
	.align		4
.L_9679:
        /*0008*/ 	.byte	0x01, 0x35
	.zero		2


	//----- nvinfo : EIATTR_PARAM_CBANK
	.align		4
        /*000c*/ 	.byte	0x04, 0x0a
        /*000e*/ 	.short	(.L_9681 - .L_9680)
	.align		4
.L_9680:
        /*0010*/ 	.word	index@(.nv.constant0._ZN43_GLOBAL__N__9ae7fba5_10_SoftMax_cu_9f978f6321softmax_warp_backwardIfN3c108BFloat16EfLi2ELb1ELb0EEEvPT0_PKT_S7_iiiPKb)
        /*0014*/ 	.short	0x0160
        /*0016*/ 	.short	0x0030


	//----- nvinfo : EIATTR_CBANK_PARAM_SIZE
	.align		4
.L_9681:
        /*0018*/ 	.byte	0x03, 0x19
        /*001a*/ 	.short	0x0030


	//----- nvinfo : EIATTR_KPARAM_INFO
	.align		4
        /*001c*/ 	.byte	0x04, 0x17
        /*001e*/ 	.short	(.L_9683 - .L_9682)
.L_9682:
        /*0020*/ 	.word	0x00000000
        /*0024*/ 	.short	0x0006
        /*0026*/ 	.short	0x0028
        /*0028*/ 	.byte	0x00, 0xf0, 0x21, 0x00


	//----- nvinfo : EIATTR_KPARAM_INFO
	.align		4
.L_9683:
        /*002c*/ 	.byte	0x04, 0x17
        /*002e*/ 	.short	(.L_9685 - .L_9684)
.L_9684:
        /*0030*/ 	.word	0x00000000
        /*0034*/ 	.short	0x0005
        /*0036*/ 	.short	0x0020
        /*0038*/ 	.byte	0x00, 0xf0, 0x11, 0x00


	//----- nvinfo : EIATTR_KPARAM_INFO
	.align		4
.L_9685:
        /*003c*/ 	.byte	0x04, 0x17
        /*003e*/ 	.short	(.L_9687 - .L_9686)
.L_9686:
        /*0040*/ 	.word	0x00000000
        /*0044*/ 	.short	0x0004
        /*0046*/ 	.short	0x001c
        /*0048*/ 	.byte	0x00, 0xf0, 0x11, 0x00


	//----- nvinfo : EIATTR_KPARAM_INFO
	.align		4
.L_9687:
        /*004c*/ 	.byte	0x04, 0x17
        /*004e*/ 	.short	(.L_9689 - .L_9688)
.L_9688:
        /*0050*/ 	.word	0x00000000
        /*0054*/ 	.short	0x0003
        /*0056*/ 	.short	0x0018
        /*0058*/ 	.byte	0x00, 0xf0, 0x11, 0x00


	//----- nvinfo : EIATTR_KPARAM_INFO
	.align		4
.L_9689:
        /*005c*/ 	.byte	0x04, 0x17
        /*005e*/ 	.short	(.L_9691 - .L_9690)
.L_9690:
        /*0060*/ 	.word	0x00000000
        /*0064*/ 	.short	0x0002
        /*0066*/ 	.short	0x0010
        /*0068*/ 	.byte	0x00, 0xf0, 0x21, 0x00


	//----- nvinfo : EIATTR_KPARAM_INFO
	.align		4
.L_9691:
        /*006c*/ 	.byte	0x04, 0x17
        /*006e*/ 	.short	(.L_9693 - .L_9692)
.L_9692:
        /*0070*/ 	.word	0x00000000
        /*0074*/ 	.short	0x0001
        /*0076*/ 	.short	0x0008
        /*0078*/ 	.byte	0x00, 0xf0, 0x21, 0x00


	//----- nvinfo : EIATTR_KPARAM_INFO
	.align		4
.L_9693:
        /*007c*/ 	.byte	0x04, 0x17
        /*007e*/ 	.short	(.L_9695 - .L_9694)
.L_9694:
        /*0080*/ 	.word	0x00000000
        /*0084*/ 	.short	0x0000
        /*0086*/ 	.short	0x0000
        /*0088*/ 	.byte	0x00, 0xf0, 0x21, 0x00


	//----- nvinfo : EIATTR_MAXREG_COUNT
	.align		4
.L_9695:
        /*008c*/ 	.byte	0x03, 0x1b
        /*008e*/ 	.short	0x00ff


	//----- nvinfo : EIATTR_MERCURY_ISA_VERSION
	.align		4
        /*0090*/ 	.byte	0x03, 0x5f
        /*0092*/ 	.short	0x0000


	//----- nvinfo : EIATTR_COOP_GROUP_MASK_REGIDS
	.align		4
        /*0094*/ 	.byte	0x04, 0x29
        /*0096*/ 	.short	(.L_9697 - .L_9696)


	//   ....[0]....
.L_9696:
        /*0098*/ 	.word	0xffffffff


	//   ....[1]....
        /*009c*/ 	.word	0xffffffff


	//   ....[2]....
        /*00a0*/ 	.word	0xffffffff


	//   ....[3]....
        /*00a4*/ 	.word	0xffffffff


	//----- nvinfo : EIATTR_COOP_GROUP_INSTR_OFFSETS
	.align		4
.L_9697:
        /*00a8*/ 	.byte	0x04, 0x28
        /*00aa*/ 	.short	(.L_9699 - .L_9698)


	//   ....[0]....
.L_9698:
        /*00ac*/ 	.word	0x000002a0


	//   ....[1]....
        /*00b0*/ 	.word	0x000002b0


	//   ....[2]....
        /*00b4*/ 	.word	0x000002e0


	//   ....[3]....
        /*00b8*/ 	.word	0x000002f0


	//----- nvinfo : EIATTR_EXIT_INSTR_OFFSETS
	.align		4
.L_9699:
        /*00bc*/ 	.byte	0x04, 0x1c
        /*00be*/ 	.short	(.L_9701 - .L_9700)


	//   ....[0]....
.L_9700:
        /*00c0*/ 	.word	0x00000300


	//   ....[1]....
        /*00c4*/ 	.word	0x000003d0


	//   ....[2]....
        /*00c8*/ 	.word	0x000003e0


	//   ....[3]....
        /*00cc*/ 	.word	0x00000490
.L_9701:


//--------------------- .nv.info._ZN43_GLOBAL__N__9ae7fba5_10_SoftMax_cu_9f978f6321softmax_warp_backwardIfN3c108BFloat16EfLi1ELb1ELb0EEEvPT0_PKT_S7_iiiPKb --------------------------
	.section	.nv.info._ZN43_GLOBAL__N__9ae7fba5_10_SoftMax_cu_9f978f6321softmax_warp_backwardIfN3c108BFloat16EfLi1ELb1ELb0EEEvPT0_PKT_S7_iiiPKb,"",@"SHT_CUDA_INFO"
	.sectionflags	@""
	.align	4


	//----- nvinfo : EIATTR_CUDA_API_VERSION
	.align		4
        /*0000*/ 	.byte	0x04, 0x37
        /*0002*/ 	.short	(.L_9703 - .L_9702)
.L_9702:
        /*0004*/ 	.word	0x00000082


	//----- nvinfo : EIATTR_SW2861232_WAR
	.align		4
.L_9703:
        /*0008*/ 	.byte	0x01, 0x35
	.zero		2


	//----- nvinfo : EIATTR_PARAM_CBANK
	.align		4
        /*000c*/ 	.byte	0x04, 0x0a
        /*000e*/ 	.short	(.L_9705 - .L_9704)
	.align		4
.L_9704:
        /*0010*/ 	.word	index@(.nv.constant0._ZN43_GLOBAL__N__9ae7fba5_10_SoftMax_cu_9f978f6321softmax_warp_backwardIfN3c108BFloat16EfLi1ELb1ELb0EEEvPT0_PKT_S7_iiiPKb)
        /*0014*/ 	.short	0x0160
        /*0016*/ 	.short	0x0030


	//----- nvinfo : EIATTR_CBANK_PARAM_SIZE
	.align		4
.L_9705:
        /*0018*/ 	.byte	0x03, 0x19
        /*001a*/ 	.short	0x0030


	//----- nvinfo : EIATTR_KPARAM_INFO
	.align		4
        /*001c*/ 	.byte	0x04, 0x17
        /*001e*/ 	.short	(.L_9707 - .L_9706)
.L_9706:
        /*0020*/ 	.word	0x00000000
        /*0024*/ 	.short	0x0006
        /*0026*/ 	.short	0x0028
        /*0028*/ 	.byte	0x00, 0xf0, 0x21, 0x00


	//----- nvinfo : EIATTR_KPARAM_INFO
	.align		4
.L_9707:
        /*002c*/ 	.byte	0x04, 0x17
        /*002e*/ 	.short	(.L_9709 - .L_9708)
.L_9708:
        /*0030*/ 	.word	0x00000000
        /*0034*/ 	.short	0x0005
        /*0036*/ 	.short	0x0020
        /*0038*/ 	.byte	0x00, 0xf0, 0x11, 0x00


	//----- nvinfo : EIATTR_KPARAM_INFO
	.align		4
.L_9709:
        /*003c*/ 	.byte	0x04, 0x17
        /*003e*/ 	.short	(.L_9711 - .L_9710)
.L_9710:
        /*0040*/ 	.word	0x00000000
        /*0044*/ 	.short	0x0004
        /*0046*/ 	.short	0x001c
        /*0048*/ 	.byte	0x00, 0xf0, 0x11, 0x00


	//----- nvinfo : EIATTR_KPARAM_INFO
	.align		4
.L_9711:
        /*004c*/ 	.byte	0x04, 0x17
        /*004e*/ 	.short	(.L_9713 - .L_9712)
.L_9712:
        /*0050*/ 	.word	0x00000000
        /*0054*/ 	.short	0x0003
        /*0056*/ 	.short	0x0018
        /*0058*/ 	.byte	0x00, 0xf0, 0x11, 0x00


	//----- nvinfo : EIATTR_KPARAM_INFO
	.align		4
.L_9713:
        /*005c*/ 	.byte	0x04, 0x17
        /*005e*/ 	.short	(.L_9715 - .L_9714)
.L_9714:
        /*0060*/ 	.word	0x00000000
        /*0064*/ 	.short	0x0002
        /*0066*/ 	.short	0x0010
        /*0068*/ 	.byte	0x00, 0xf0, 0x21, 0x00


	//----- nvinfo : EIATTR_KPARAM_INFO
	.align		4
.L_9715:
        /*006c*/ 	.byte	0x04, 0x17
        /*006e*/ 	.short	(.L_9717 - .L_9716)
.L_9716:
        /*0070*/ 	.word	0x00000000
        /*0074*/ 	.short	0x0001
        /*0076*/ 	.short	0x0008
        /*0078*/ 	.byte	0x00, 0xf0, 0x21, 0x00


	//----- nvinfo : EIATTR_KPARAM_INFO
	.align		4
.L_9717:
        /*007c*/ 	.byte	0x04, 0x17
        /*007e*/ 	.short	(.L_9719 - .L_9718)
.L_9718:
        /*0080*/ 	.word	0x00000000
        /*0084*/ 	.short	0x0000
        /*0086*/ 	.short	0x0000
        /*0088*/ 	.byte	0x00, 0xf0, 0x21, 0x00


	//----- nvinfo : EIATTR_MAXREG_COUNT
	.align		4
.L_9719:
        /*008c*/ 	.byte	0x03, 0x1b
        /*008e*/ 	.short	0x00ff


	//----- nvinfo : EIATTR_MERCURY_ISA_VERSION
	.align		4
        /*0090*/ 	.byte	0x03, 0x5f
        /*0092*/ 	.short	0x0000


	//----- nvinfo : EIATTR_COOP_GROUP_MASK_REGIDS
	.align		4
        /*0094*/ 	.byte	0x04, 0x29
        /*0096*/ 	.short	(.L_9721 - .L_9720)


	//   ....[0]....
.L_9720:
        /*0098*/ 	.word	0xffffffff


	//   ....[1]....
        /*009c*/ 	.word	0xffffffff


	//----- nvinfo : EIATTR_COOP_GROUP_INSTR_OFFSETS
	.align		4
.L_9721:
        /*00a0*/ 	.byte	0x04, 0x28
        /*00a2*/ 	.short	(.L_9723 - .L_9722)


	//   ....[0]....
.L_9722:
        /*00a4*/ 	.word	0x000002a0


	//   ....[1]....
        /*00a8*/ 	.word	0x000002b0


	//----- nvinfo : EIATTR_EXIT_INSTR_OFFSETS
	.align		4
.L_9723:
        /*00ac*/ 	.byte	0x04, 0x1c
        /*00ae*/ 	.short	(.L_9725 - .L_9724)


	//   ....[0]....
.L_9724:
        /*00b0*/ 	.word	0x000002c0


	//   ....[1]....
        /*00b4*/ 	.word	0x000003a0


	//   ....[2]....
        /*00b8*/ 	.word	0x000003b0


	//   ....[3]....
        /*00bc*/ 	.word	0x00000460
.L_9725:


//--------------------- .nv.info._ZN43_GLOBAL__N__9ae7fba5_10_SoftMax_cu_9f978f6321softmax_warp_backwardIfN3c108BFloat16EfLi0ELb1ELb0EEEvPT0_PKT_S7_iiiPKb --------------------------
	.section	.nv.info._ZN43_GLOBAL__N__9ae7fba5_10_SoftMax_cu_9f978f6321softmax_warp_backwardIfN3c108BFloat16EfLi0ELb1ELb0EEEvPT0_PKT_S7_iiiPKb,"",@"SHT_CUDA_INFO"
	.sectionflags	@""
	.align	4


	//----- nvinfo : EIATTR_CUDA_API_VERSION
	.align		4
        /*0000*/ 	.byte	0x04, 0x37
        /*0002*/ 	.short	(.L_9727 - .L_9726)
.L_9726:
        /*0004*/ 	.word	0x00000082


	//----- nvinfo : EIATTR_SW2861232_WAR
	.align		4
.L_9727:
        /*0008*/ 	.byte	0x01, 0x35
	.zero		2


	//----- nvinfo : EIATTR_PARAM_CBANK
	.align		4
        /*000c*/ 	.byte	0x04, 0x0a
        /*000e*/ 	.short	(.L_9729 - .L_9728)
	.align		4
.L_9728:
        /*0010*/ 	.word	index@(.nv.constant0._ZN43_GLOBAL__N__9ae7fba5_10_SoftMax_cu_9f978f6321softmax_warp_backwardIfN3c108BFloat16EfLi0ELb1ELb0EEEvPT0_PKT_S7_iiiPKb)
        /*0014*/ 	.short	0x0160
        /*0016*/ 	.short	0x0030


	//----- nvinfo : EIATTR_CBANK_PARAM_SIZE
	.align		4
.L_9729:
        /*0018*/ 	.byte	0x03, 0x19
        /*001a*/ 	.short	0x0030


	//----- nvinfo : EIATTR_KPARAM_INFO
	.align		4
        /*001c*/ 	.byte	0x04, 0x17
        /*001e*/ 	.short	(.L_9731 - .L_9730)
.L_9730:
        /*0020*/ 	.word	0x00000000
        /*0024*/ 	.short	0x0006
        /*0026*/ 	.short	0x0028
        /*0028*/ 	.byte	0x00, 0xf0, 0x21, 0x00


	//----- nvinfo : EIATTR_KPARAM_INFO
	.align		4
.L_9731:
        /*002c*/ 	.byte	0x04, 0x17
        /*002e*/ 	.short	(.L_9733 - .L_9732)
.L_9732:
        /*0030*/ 	.word	0x00000000
        /*0034*/ 	.short	0x0005
        /*0036*/ 	.short	0x0020
        /*0038*/ 	.byte	0x00, 0xf0, 0x11, 0x00


	//----- nvinfo : EIATTR_KPARAM_INFO
	.align		4
.L_9733:
        /*003c*/ 	.byte	0x04, 0x17
        /*003e*/ 	.short	(.L_9735 - .L_9734)
.L_9734:
        /*0040*/ 	.word	0x00000000
        /*0044*/ 	.short	0x0004
        /*0046*/ 	.short	0x001c
        /*0048*/ 	.byte	0x00, 0xf0, 0x11, 0x00


	//----- nvinfo : EIATTR_KPARAM_INFO
	.align		4
.L_9735:
        /*004c*/ 	.byte	0x04, 0x17
        /*004e*/ 	.short	(.L_9737 - .L_9736)
.L_9736:
        /*0050*/ 	.word	0x00000000
        /*0054*/ 	.short	0x0003
        /*0056*/ 	.short	0x0018
        /*0058*/ 	.byte	0x00, 0xf0, 0x11, 0x00


	//----- nvinfo : EIATTR_KPARAM_INFO
	.align		4
.L_9737:
        /*005c*/ 	.byte	0x04, 0x17
        /*005e*/ 	.short	(.L_9739 - .L_9738)
.L_9738:
        /*0060*/ 	.word	0x00000000
        /*0064*/ 	.short	0x0002
        /*0066*/ 	.short	0x0010
        /*0068*/ 	.byte	0x00, 0xf0, 0x21, 0x00


	//----- nvinfo : EIATTR_KPARAM_INFO
	.align		4
.L_9739:
        /*006c*/ 	.byte	0x04, 0x17
        /*006e*/ 	.short	(.L_9741 - .L_9740)
.L_9740:
        /*0070*/ 	.word	0x00000000
        /*0074*/ 	.short	0x0001
        /*0076*/ 	.short	0x0008
        /*0078*/ 	.byte	0x00, 0xf0, 0x21, 0x00


	//----- nvinfo : EIATTR_KPARAM_INFO
	.align		4
.L_9741:
        /*007c*/ 	.byte	0x04, 0x17
        /*007e*/ 	.short	(.L_9743 - .L_9742)
.L_9742:
        /*0080*/ 	.word	0x00000000
        /*0084*/ 	.short	0x0000
        /*0086*/ 	.short	0x0000
        /*0088*/ 	.byte	0x00, 0xf0, 0x21, 0x00


	//----- nvinfo : EIATTR_MAXREG_COUNT
	.align		4
.L_9743:
        /*008c*/ 	.byte	0x03, 0x1b
        /*008e*/ 	.short	0x00ff


	//----- nvinfo : EIATTR_MERCURY_ISA_VERSION
	.align		4
        /*0090*/ 	.byte	0x03, 0x5f
        /*0092*/ 	.short	0x0000


	//----- nvinfo : EIATTR_EXIT_INSTR_OFFSETS
	.align		4
        /*0094*/ 	.byte	0x04, 0x1c
        /*0096*/ 	.short	(.L_9745 - .L_9744)


	//   ....[0]....
.L_9744:
        /*0098*/ 	.word	0x00000250


	//   ....[1]....
        /*009c*/ 	.word	0x00000260


	//   ....[2]....
        /*00a0*/ 	.word	0x00000300


	//   ....[3]....
        /*00a4*/ 	.word	0x00000370
.L_9745:


//--------------------- .nv.info._ZN43_GLOBAL__N__9ae7fba5_10_SoftMax_cu_9f978f6321softmax_warp_backwardIN3c108BFloat16ES2_fLi10ELb1ELb0EEEvPT0_PKT_S7_iiiPKb --------------------------
	.section	.nv.info._ZN43_GLOBAL__N__9ae7fba5_10_SoftMax_cu_9f978f6321softmax_warp_backwardIN3c108BFloat16ES2_fLi10ELb1ELb0EEEvPT0_PKT_S7_iiiPKb,"",@"SHT_CUDA_INFO"
	.sectionflags	@""
	.align	4


	//----- nvinfo : EIATTR_CUDA_API_VERSION
	.align		4
        /*0000*/ 	.byte	0x04, 0x37
        /*0002*/ 	.short	(.L_9747 - .L_9746)
.L_9746:
        /*0004*/ 	.word	0x00000082


	//----- nvinfo : EIATTR_SW2861232_WAR
	.align		4
.L_9747:
        /*0008*/ 	.byte	0x01, 0x35
	.zero		2


	//----- nvinfo : EIATTR_PARAM_CBANK
	.align		4
        /*000c*/ 	.byte	0x04, 0x0a
        /*000e*/ 	.short	(.L_9749 - .L_9748)
	.align		4
.L_9748:
        /*0010*/ 	.word	index@(.nv.constant0._ZN43_GLOBAL__N__9ae7fba5_10_SoftMax_cu_9f978f6321softmax_warp_backwardIN3c108BFloat16ES2_fLi10ELb1ELb0EEEvPT0_PKT_S7_iiiPKb)
        /*0014*/ 	.short	0x0160
        /*0016*/ 	.short	0x0030


	//----- nvinfo : EIATTR_CBANK_PARAM_SIZE
	.align		4
.L_9749:
        /*0018*/ 	.byte	0x03, 0x19
        /*001a*/ 	.short	0x0030


	//----- nvinfo : EIATTR_KPARAM_INFO
	.align		4
        /*001c*/ 	.byte	0x04, 0x17
        /*001e*/ 	.short	(.L_9751 - .L_9750)
.L_9750:
        /*0020*/ 	.word	0x00000000
        /*0024*/ 	.short	0x0006
        /*0026*/ 	.short	0x0028
        /*0028*/ 	.byte	0x00, 0xf0, 0x21, 0x00


	//----- nvinfo : EIATTR_KPARAM_INFO
	.align		4
.L_9751:
        /*002c*/ 	.byte	0x04, 0x17
        /*002e*/ 	.short	(.L_9753 - .L_9752)
.L_9752:
        /*0030*/ 	.word	0x00000000
        /*0034*/ 	.short	0x0005
        /*0036*/ 	.short	0x0020
        /*0038*/ 	.byte	0x00, 0xf0, 0x11, 0x00


	//----- nvinfo : EIATTR_KPARAM_INFO
	.align		4
.L_9753:
        /*003c*/ 	.byte	0x04, 0x17
        /*003e*/ 	.short	(.L_9755 - .L_9754)
.L_9754:
        /*0040*/ 	.word	0x00000000
        /*0044*/ 	.short	0x0004
        /*0046*/ 	.short	0x001c
        /*0048*/ 	.byte	0x00, 0xf0, 0x11, 0x00


	//----- nvinfo : EIATTR_KPARAM_INFO
	.align		4
.L_9755:
        /*004c*/ 	.byte	0x04, 0x17
        /*004e*/ 	.short	(.L_9757 - .L_9756)
.L_9756:
        /*0050*/ 	.word	0x00000000
        /*0054*/ 	.short	0x0003
        /*0056*/ 	.short	0x0018
        /*0058*/ 	.byte	0x00, 0xf0, 0x11, 0x00


	//----- nvinfo : EIATTR_KPARAM_INFO
	.align		4
.L_9757:
        /*005c*/ 	.byte	0x04, 0x17
        /*005e*/ 	.short	(.L_9759 - .L_9758)
.L_9758:
        /*0060*/ 	.word	0x00000000
        /*0064*/ 	.short	0x0002
        /*0066*/ 	.short	0x0010
        /*0068*/ 	.byte	0x00, 0xf0, 0x21, 0x00


	//----- nvinfo : EIATTR_KPARAM_INFO
	.align		4
.L_9759:
        /*006c*/ 	.byte	0x04, 0x17
        /*006e*/ 	.short	(.L_9761 - .L_9760)
.L_9760:
        /*0070*/ 	.word	0x00000000
        /*0074*/ 	.short	0x0001
        /*0076*/ 	.short	0x0008
        /*0078*/ 	.byte	0x00, 0xf0, 0x21, 0x00


	//----- nvinfo : EIATTR_KPARAM_INFO
	.align		4
.L_9761:
        /*007c*/ 	.byte	0x04, 0x17
        /*007e*/ 	.short	(.L_9763 - .L_9762)
.L_9762:
        /*0080*/ 	.word	0x00000000
        /*0084*/ 	.short	0x0000
        /*0086*/ 	.short	0x0000
        /*0088*/ 	.byte	0x00, 0xf0, 0x21, 0x00


	//----- nvinfo : EIATTR_MAXREG_COUNT
	.align		4
.L_9763:
        /*008c*/ 	.byte	0x03, 0x1b
        /*008e*/ 	.short	0x00ff


	//----- nvinfo : EIATTR_MERCURY_ISA_VERSION
	.align		4
        /*0090*/ 	.byte	0x03, 0x5f
        /*0092*/ 	.short	0x0000


	//----- nvinfo : EIATTR_COOP_GROUP_MASK_REGIDS
	.align		4
        /*0094*/ 	.byte	0x04, 0x29
        /*0096*/ 	.short	(.L_9765 - .L_9764)


	//   ....[0]....
.L_9764:
        /*0098*/ 	.word	0xffffffff


	//   ....[1]....
        /*009c*/ 	.word	0xffffffff


	//   ....[2]....
        /*00a0*/ 	.word	0xffffffff


	//   ....[3]....
        /*00a4*/ 	.word	0xffffffff


	//   ....[4]....
        /*00a8*/ 	.word	0xffffffff


	//----- nvinfo : EIATTR_COOP_GROUP_INSTR_OFFSETS
	.align		4
.L_9765:
        /*00ac*/ 	.byte	0x04, 0x28
        /*00ae*/ 	.short	(.L_9767 - .L_9766)


	//   ....[0]....
.L_9766:
        /*00b0*/ 	.word	0x000011a0


	//   ....[1]....
        /*00b4*/ 	.word	0x000011c0


	//   ....[2]....
        /*00b8*/ 	.word	0x000011e0


	//   ....[3]....
        /*00bc*/ 	.word	0x00001210


	//   ....[4]....
        /*00c0*/ 	.word	0x00001260


	//----- nvinfo : EIATTR_EXIT_INSTR_OFFSETS
	.align		4
.L_9767:
        /*00c4*/ 	.byte	0x04, 0x1c
        /*00c6*/ 	.short	(.L_9769 - .L_9768)


	//   ....[0]....
.L_9768:
        /*00c8*/ 	.word	0x00001270


	//   ....[1]....
        /*00cc*/ 	.word	0x00001ea0


	//   ....[2]....
        /*00d0*/ 	.word	0x00001ef0
.L_9769:


//--------------------- .nv.info._ZN43_GLOBAL__N__9ae7fba5_10_SoftMax_cu_9f978f6321softmax_warp_backwardIN3c108BFloat16ES2_fLi9ELb1ELb0EEEvPT0_PKT_S7_iiiPKb --------------------------
	.section	.nv.info._ZN43_GLOBAL__N__9ae7fba5_10_SoftMax_cu_9f978f6321softmax_warp_backwardIN3c108BFloat16ES2_fLi9ELb1ELb0EEEvPT0_PKT_S7_iiiPKb,"",@"SHT_CUDA_INFO"
	.sectionflags	@""
	.align	4


	//----- nvinfo : EIATTR_CUDA_API_VERSION
	.align		4
        /*0000*/ 	.byte	0x04, 0x37
        /*0002*/ 	.short	(.L_9771 - .L_9770)
.L_9770:
        /*0004*/ 	.word	0x00000082


	//----- nvinfo : EIATTR_SW2861232_WAR
	.align		4
.L_9771:
        /*0008*/ 	.byte	0x01, 0x35
	.zero		2


	//----- nvinfo : EIATTR_PARAM_CBANK
	.align		4
        /*000c*/ 	.byte	0x04, 0x0a
        /*000e*/ 	.short	(.L_9773 - .L_9772)
	.align		4
.L_9772:
        /*0010*/ 	.word	index@(.nv.constant0._ZN43_GLOBAL__N__9ae7fba5_10_SoftMax_cu_9f978f6321softmax_warp_backwardIN3c108BFloat16ES2_fLi9ELb1ELb0EEEvPT0_PKT_S7_iiiPKb)
        /*0014*/ 	.short	0x0160
        /*0016*/ 	.short	0x0030


	//----- nvinfo : EIATTR_CBANK_PARAM_SIZE
	.align		4
.L_9773:
        /*0018*/ 	.byte	0x03, 0x19
        /*001a*/ 	.short	0x0030


	//----- nvinfo : EIATTR_KPARAM_INFO
	.align		4
        /*001c*/ 	.byte	0x04, 0x17
        /*001e*/ 	.short	(.L_9775 - .L_9774)
.L_9774:
        /*0020*/ 	.word	0x00000000
        /*0024*/ 	.short	0x0006
        /*0026*/ 	.short	0x0028
        /*0028*/ 	.byte	0x00, 0xf0, 0x21, 0x00


	//----- nvinfo : EIATTR_KPARAM_INFO
	.align		4
.L_9775:
        /*002c*/ 	.byte	0x04, 0x17
        /*002e*/ 	.short	(.L_9777 - .L_9776)
.L_9776:
        /*0030*/ 	.word	0x00000000
        /*0034*/ 	.short	0x0005
        /*0036*/ 	.short	0x0020
        /*0038*/ 	.byte	0x00, 0xf0, 0x11, 0x00


	//----- nvinfo : EIATTR_KPARAM_INFO
	.align		4
.L_9777:
        /*003c*/ 	.byte	0x04, 0x17
        /*003e*/ 	.short	(.L_9779 - .L_9778)
.L_9778:
        /*0040*/ 	.word	0x00000000
        /*0044*/ 	.short	0x0004
        /*0046*/ 	.short	0x001c
        /*0048*/ 	.byte	0x00, 0xf0, 0x11, 0x00


	//----- nvinfo : EIATTR_KPARAM_INFO
	.align		4
.L_9779:
        /*004c*/ 	.byte	0x04, 0x17
        /*004e*/ 	.short	(.L_9781 - .L_9780)
.L_9780:
        /*0050*/ 	.word	0x00000000
        /*0054*/ 	.short	0x0003
        /*0056*/ 	.short	0x0018
        /*0058*/ 	.byte	0x00, 0xf0, 0x11, 0x00


	//----- nvinfo : EIATTR_KPARAM_INFO
	.align		4
.L_9781:
        /*005c*/ 	.byte	0x04, 0x17
        /*005e*/ 	.short	(.L_9783 - .L_9782)
.L_9782:
        /*0060*/ 	.word	0x00000000
        /*0064*/ 	.short	0x0002
        /*0066*/ 	.short	0x0010
        /*0068*/ 	.byte	0x00, 0xf0, 0x21, 0x00


	//----- nvinfo : EIATTR_KPARAM_INFO
	.align		4
.L_9783:
        /*006c*/ 	.byte	0x04, 0x17
        /*006e*/ 	.short	(.L_9785 - .L_9784)
.L_9784:
        /*0070*/ 	.word	0x00000000
        /*0074*/ 	.short	0x0001
        /*0076*/ 	.short	0x0008
        /*0078*/ 	.byte	0x00, 0xf0, 0x21, 0x00


	//----- nvinfo : EIATTR_KPARAM_INFO
	.align		4
.L_9785:
        /*007c*/ 	.byte	0x04, 0x17
        /*007e*/ 	.short	(.L_9787 - .L_9786)
.L_9786:
        /*0080*/ 	.word	0x00000000
        /*0084*/ 	.short	0x0000
        /*0086*/ 	.short	0x0000
        /*0088*/ 	.byte	0x00, 0xf0, 0x21, 0x00


	//----- nvinfo : EIATTR_MAXREG_COUNT
	.align		4
.L_9787:
        /*008c*/ 	.byte	0x03, 0x1b
        /*008e*/ 	.short	0x00ff


	//----- nvinfo : EIATTR_MERCURY_ISA_VERSION
	.align		4
        /*0090*/ 	.byte	0x03, 0x5f
        /*0092*/ 	.short	0x0000


	//----- nvinfo : EIATTR_COOP_GROUP_MASK_REGIDS
	.align		4
        /*0094*/ 	.byte	0x04, 0x29
        /*0096*/ 	.short	(.L_9789 - .L_9788)


	//   ....[0]....
.L_9788:
        /*0098*/ 	.word	0xffffffff


	//   ....[1]....
        /*009c*/ 	.word	0xffffffff


	//   ....[2]....
        /*00a0*/ 	.word	0xffffffff


	//   ....[3]....
        /*00a4*/ 	.word	0xffffffff


	//   ....[4]....
        /*00a8*/ 	.word	0xffffffff


	//----- nvinfo : EIATTR_COOP_GROUP_INSTR_OFFSETS
	.align		4
.L_9789:
        /*00ac*/ 	.byte	0x04, 0x28
        /*00ae*/ 	.short	(.L_9791 - .L_9790)


	//   ....[0]....
.L_9790:
        /*00b0*/ 	.word	0x00000920


	//   ....[1]....
        /*00b4*/ 	.word	0x00000940


	//   ....[2]....
        /*00b8*/ 	.word	0x00000960


	//   ....[3]....
        /*00bc*/ 	.word	0x00000980


	//   ....[4]....
        /*00c0*/ 	.word	0x000009d0


	//----- nvinfo : EIATTR_EXIT_INSTR_OFFSETS
	.align		4
.L_9791:
        /*00c4*/ 	.byte	0x04, 0x1c
        /*00c6*/ 	.short	(.L_9793 - .L_9792)


	//   ....[0]....
.L_9792:
        /*00c8*/ 	.word	0x000009e0


	//   ....[1]....
        /*00cc*/ 	.word	0x00001030


	//   ....[2]....
        /*00d0*/ 	.word	0x00001080
.L_9793:


//--------------------- .nv.info._ZN43_GLOBAL__N__9ae7fba5_10_SoftMax_cu_9f978f6321softmax_warp_backwardIN3c108BFloat16ES2_fLi8ELb1ELb0EEEvPT0_PKT_S7_iiiPKb --------------------------
	.section	.nv.info._ZN43_GLOBAL__N__9ae7fba5_10_SoftMax_cu_9f978f6321softmax_warp_backwardIN3c108BFloat16ES2_fLi8ELb1ELb0EEEvPT0_PKT_S7_iiiPKb,"",@"SHT_CUDA_INFO"
	.sectionflags	@""
	.align	4


	//----- nvinfo : EIATTR_CUDA_API_VERSION
	.align		4
        /*0000*/ 	.byte	0x04, 0x37
        /*0002*/ 	.short	(.L_9795 - .L_9794)
.L_9794:
        /*0004*/ 	.word	0x00000082


	//----- nvinfo : EIATTR_SW2861232_WAR
	.align		4
.L_9795:
        /*0008*/ 	.byte	0x01, 0x35
	.zero		2


	//----- nvinfo : EIATTR_PARAM_CBANK
	.align		4
        /*000c*/ 	.byte	0x04, 0x0a
        /*000e*/ 	.short	(.L_9797 - .L_9796)
	.align		4
.L_9796:
        /*0010*/ 	.word	index@(.nv.constant0._ZN43_GLOBAL__N__9ae7fba5_10_SoftMax_cu_9f978f6321softmax_warp_backwardIN3c108BFloat16ES2_fLi8ELb1ELb0EEEvPT0_PKT_S7_iiiPKb)
        /*0014*/ 	.short	0x0160
        /*0016*/ 	.short	0x0030


	//----- nvinfo : EIATTR_CBANK_PARAM_SIZE
	.align		4
.L_9797:
        /*0018*/ 	.byte	0x03, 0x19
        /*001a*/ 	.short	0x0030


	//----- nvinfo : EIATTR_KPARAM_INFO
	.align		4
        /*001c*/ 	.byte	0x04, 0x17
        /*001e*/ 	.short	(.L_9799 - .L_9798)
.L_9798:
        /*0020*/ 	.word	0x00000000
        /*0024*/ 	.short	0x0006
        /*0026*/ 	.short	0x0028
        /*0028*/ 	.byte	0x00, 0xf0, 0x21, 0x00


	//----- nvinfo : EIATTR_KPARAM_INFO
	.align		4
.L_9799:
        /*002c*/ 	.byte	0x04, 0x17
        /*002e*/ 	.short	(.L_9801 - .L_9800)
.L_9800:
        /*0030*/ 	.word	0x00000000
        /*0034*/ 	.short	0x0005
        /*0036*/ 	.short	0x0020
        /*0038*/ 	.byte	0x00, 0xf0, 0x11, 0x00


	//----- nvinfo : EIATTR_KPARAM_INFO
	.align		4
.L_9801:
        /*003c*/ 	.byte	0x04, 0x17
        /*003e*/ 	.short	(.L_9803 - .L_9802)
.L_9802:
        /*0040*/ 	.word	0x00000000
        /*0044*/ 	.short	0x0004
        /*0046*/ 	.short	0x001c
        /*0048*/ 	.byte	0x00, 0xf0, 0x11, 0x00


	//----- nvinfo : EIATTR_KPARAM_INFO
	.align		4
.L_9803:
        /*004c*/ 	.byte	0x04, 0x17
        /*004e*/ 	.short	(.L_9805 - .L_9804)
.L_9804:
        /*0050*/ 	.word	0x00000000
        /*0054*/ 	.short	0x0003
        /*0056*/ 	.short	0x0018
        /*0058*/ 	.byte	0x00, 0xf0, 0x11, 0x00


	//----- nvinfo : EIATTR_KPARAM_INFO
	.align		4
.L_9805:
        /*005c*/ 	.byte	0x04, 0x17
        /*005e*/ 	.short	(.L_9807 - .L_9806)
.L_9806:
        /*0060*/ 	.word	0x00000000
        /*0064*/ 	.short	0x0002
        /*0066*/ 	.short	0x0010
        /*0068*/ 	.byte	0x00, 0xf0, 0x21, 0x00


	//----- nvinfo : EIATTR_KPARAM_INFO
	.align		4
.L_9807:
        /*006c*/ 	.byte	0x04, 0x17
        /*006e*/ 	.short	(.L_9809 - .L_9808)
.L_9808:
        /*0070*/ 	.word	0x00000000
        /*0074*/ 	.short	0x0001
        /*0076*/ 	.short	0x0008
        /*0078*/ 	.byte	0x00, 0xf0, 0x21, 0x00


	//----- nvinfo : EIATTR_KPARAM_INFO
	.align		4
.L_9809:
        /*007c*/ 	.byte	0x04, 0x17
        /*007e*/ 	.short	(.L_9811 - .L_9810)
.L_9810:
        /*0080*/ 	.word	0x00000000
        /*0084*/ 	.short	0x0000
        /*0086*/ 	.short	0x0000
        /*0088*/ 	.byte	0x00, 0xf0, 0x21, 0x00


	//----- nvinfo : EIATTR_MAXREG_COUNT
	.align		4
.L_9811:
        /*008c*/ 	.byte	0x03, 0x1b
        /*008e*/ 	.short	0x00ff


	//----- nvinfo : EIATTR_MERCURY_ISA_VERSION
	.align		4
        /*0090*/ 	.byte	0x03, 0x5f
        /*0092*/ 	.short	0x0000


	//----- nvinfo : EIATTR_COOP_GROUP_MASK_REGIDS
	.align		4
        /*0094*/ 	.byte	0x04, 0x29
        /*0096*/ 	.short	(.L_9813 - .L_9812)


	//   ....[0]....
.L_9812:
        /*0098*/ 	.word	0xffffffff


	//   ....[1]....
        /*009c*/ 	.word	0xffffffff


	//   ....[2]....
        /*00a0*/ 	.word	0xffffffff


	//   ....[3]....
        /*00a4*/ 	.word	0xffffffff


	//   ....[4]....
        /*00a8*/ 	.word	0xffffffff


	//----- nvinfo : EIATTR_COOP_GROUP_INSTR_OFFSETS
	.align		4
.L_9813:
        /*00ac*/ 	.byte	0x04, 0x28
        /*00ae*/ 	.short	(.L_9815 - .L_9814)


	//   ....[0]....
.L_9814:
        /*00b0*/ 	.word	0x00000550


	//   ....[1]....
        /*00b4*/ 	.word	0x00000570


	//   ....[2]....
        /*00b8*/ 	.word	0x000005b0


	//   ....[3]....
        /*00bc*/ 	.word	0x000005d0


	//   ....[4]....
        /*00c0*/ 	.word	0x000005f0


	//----- nvinfo : EIATTR_EXIT_INSTR_OFFSETS
	.align		4
.L_9815:
        /*00c4*/ 	.byte	0x04, 0x1c
        /*00c6*/ 	.short	(.L_9817 - .L_9816)


	//   ....[0]....
.L_9816:
        /*00c8*/ 	.word	0x00000610


	//   ....[1]....
        /*00cc*/ 	.word	0x00000890


	//   ....[2]....
        /*00d0*/ 	.word	0x000008e0
.L_9817:


//--------------------- .nv.info._ZN43_GLOBAL__N__9ae7fba5_10_SoftMax_cu_9f978f6321softmax_warp_backwardIN3c108BFloat16ES2_fLi7ELb1ELb0EEEvPT0_PKT_S7_iiiPKb --------------------------
	.section	.nv.info._ZN43_GLOBAL__N__9ae7fba5_10_SoftMax_cu_9f978f6321softmax_warp_backwardIN3c108BFloat16ES2_fLi7ELb1ELb0EEEvPT0_PKT_S7_iiiPKb,"",@"SHT_CUDA_INFO"
	.sectionflags	@""
	.align	4


	//----- nvinfo : EIATTR_CUDA_API_VERSION
	.align		4
        /*0000*/ 	.byte	0x04, 0x37
        /*0002*/ 	.short	(.L_9819 - .L_9818)
.L_9818:
        /*0004*/ 	.word	0x00000082


	//----- nvinfo : EIATTR_SW2861232_WAR
	.align		4
.L_9819:
        /*0008*/ 	.byte	0x01, 0x35
	.zero		2


	//----- nvinfo : EIATTR_PARAM_CBANK
	.align		4
        /*000c*/ 	.byte	0x04, 0x0a
        /*000e*/ 	.short	(.L_9821 - .L_9820)
	.align		4
.L_9820:
        /*0010*/ 	.word	index@(.nv.constant0._ZN43_GLOBAL__N__9ae7fba5_10_SoftMax_cu_9f978f6321softmax_warp_backwardIN3c108BFloat16ES2_fLi7ELb1ELb0EEEvPT0_PKT_S7_iiiPKb)
        /*0014*/ 	.short	0x0160
        /*0016*/ 	.short	0x0030


	//----- nvinfo : EIATTR_CBANK_PARAM_SIZE
	.align		4
.L_9821:
        /*0018*/ 	.byte	0x03, 0x19
        /*001a*/ 	.short	0x0030


	//----- nvinfo : EIATTR_KPARAM_INFO
	.align		4
        /*001c*/ 	.byte	0x04, 0x17
        /*001e*/ 	.short	(.L_9823 - .L_9822)
.L_9822:
        /*0020*/ 	.word	0x00000000
        /*0024*/ 	.short	0x0006
        /*0026*/ 	.short	0x0028
        /*0028*/ 	.byte	0x00, 0xf0, 0x21, 0x00


	//----- nvinfo : EIATTR_KPARAM_INFO
	.align		4
.L_9823:
        /*002c*/ 	.byte	0x04, 0x17
        /*002e*/ 	.short	(.L_9825 - .L_9824)
.L_9824:
        /*0030*/ 	.word	0x00000000
        /*0034*/ 	.short	0x0005
        /*0036*/ 	.short	0x0020
        /*0038*/ 	.byte	0x00, 0xf0, 0x11, 0x00


	//----- nvinfo : EIATTR_KPARAM_INFO
	.align		4
.L_9825:
        /*003c*/ 	.byte	0x04, 0x17
        /*003e*/ 	.short	(.L_9827 - .L_9826)
.L_9826:
        /*0040*/ 	.word	0x00000000
        /*0044*/ 	.short	0x0004
        /*0046*/ 	.short	0x001c
        /*0048*/ 	.byte	0x00, 0xf0, 0x11, 0x00


	//----- nvinfo : EIATTR_KPARAM_INFO
	.align		4
.L_9827:
        /*004c*/ 	.byte	0x04, 0x17
        /*004e*/ 	.short	(.L_9829 - .L_9828)
.L_9828:
        /*0050*/ 	.word	0x00000000
        /*0054*/ 	.short	0x0003
        /*0056*/ 	.short	0x0018
        /*0058*/ 	.byte	0x00, 0xf0, 0x11, 0x00


	//----- nvinfo : EIATTR_KPARAM_INFO
	.align		4
.L_9829:
        /*005c*/ 	.byte	0x04, 0x17
        /*005e*/ 	.short	(.L_9831 - .L_9830)
.L_9830:
        /*0060*/ 	.word	0x00000000
        /*0064*/ 	.short	0x0002
        /*0066*/ 	.short	0x0010
        /*0068*/ 	.byte	0x00, 0xf0, 0x21, 0x00


	//----- nvinfo : EIATTR_KPARAM_INFO
	.align		4
.L_9831:
        /*006c*/ 	.byte	0x04, 0x17
        /*006e*/ 	.short	(.L_9833 - .L_9832)
.L_9832:
        /*0070*/ 	.word	0x00000000
        /*0074*/ 	.short	0x0001
        /*0076*/ 	.short	0x0008
        /*0078*/ 	.byte	0x00, 0xf0, 0x21, 0x00


	//----- nvinfo : EIATTR_KPARAM_INFO
	.align		4
.L_9833:
        /*007c*/ 	.byte	0x04, 0x17
        /*007e*/ 	.short	(.L_9835 - .L_9834)
.L_9834:
        /*0080*/ 	.word	0x00000000
        /*0084*/ 	.short	0x0000
        /*0086*/ 	.short	0x0000
        /*0088*/ 	.byte	0x00, 0xf0, 0x21, 0x00


	//----- nvinfo : EIATTR_MAXREG_COUNT
	.align		4
.L_9835:
        /*008c*/ 	.byte	0x03, 0x1b
        /*008e*/ 	.short	0x00ff


	//----- nvinfo : EIATTR_MERCURY_ISA_VERSION
	.align		4
        /*0090*/ 	.byte	0x03, 0x5f
        /*0092*/ 	.short	0x0000


	//----- nvinfo : EIATTR_COOP_GROUP_MASK_REGIDS
	.align		4
        /*0094*/ 	.byte	0x04, 0x29
        /*0096*/ 	.short	(.L_9837 - .L_9836)


	//   ....[0]....
.L_9836:
        /*0098*/ 	.word	0xffffffff


	//   ....[1]....
        /*009c*/ 	.word	0xffffffff


	//   ....[2]....
        /*00a0*/ 	.word	0xffffffff


	//   ....[3]....
        /*00a4*/ 	.word	0xffffffff


	//   ....[4]....
        /*00a8*/ 	.word	0xffffffff


	//   ....[5]....
        /*00ac*/ 	.word	0xffffffff


	//   ....[6]....
        /*00b0*/ 	.word	0xffffffff


	//   ....[7]....
        /*00b4*/ 	.word	0xffffffff


	//   ....[8]....
        /*00b8*/ 	.word	0xffffffff


	//   ....[9]....
        /*00bc*/ 	.word	0xffffffff


	//----- nvinfo : EIATTR_COOP_GROUP_INSTR_OFFSETS
	.align		4
.L_9837:
        /*00c0*/ 	.byte	0x04, 0x28
        /*00c2*/ 	.short	(.L_9839 - .L_9838)


	//   ....[0]....
.L_9838:
        /*00c4*/ 	.word	0x00000610


	//   ....[1]....
        /*00c8*/ 	.word	0x00000670


	//   ....[2]....
        /*00cc*/ 	.word	0x00000690


	//   ....[3]....
        /*00d0*/ 	.word	0x000006b0


	//   ....[4]....
        /*00d4*/ 	.word	0x000006c0


	//   ....[5]....
        /*00d8*/ 	.word	0x000006f0


	//   ....[6]....
        /*00dc*/ 	.word	0x00000710


	//   ....[7]....
        /*00e0*/ 	.word	0x00000720


	//   ....[8]....
        /*00e4*/ 	.word	0x00000750


	//   ....[9]....
        /*00e8*/ 	.word	0x00000760


	//----- nvinfo : EIATTR_EXIT_INSTR_OFFSETS
	.align		4
.L_9839:
        /*00ec*/ 	.byte	0x04, 0x1c
        /*00ee*/ 	.short	(.L_9841 - .L_9840)


	//   ....[0]....
.L_9840:
        /*00f0*/ 	.word	0x00000790


	//   ....[1]....
        /*00f4*/ 	.word	0x00000910


	//   ....[2]....
        /*00f8*/ 	.word	0x00000a00


	//   ....[3]....
        /*00fc*/ 	.word	0x00000a50
.L_9841:


//--------------------- .nv.info._ZN43_GLOBAL__N__9ae7fba5_10_SoftMax_cu_9f978f6321softmax_warp_backwardIN3c108BFloat16ES2_fLi6ELb1ELb0EEEvPT0_PKT_S7_iiiPKb --------------------------
	.section	.nv.info._ZN43_GLOBAL__N__9ae7fba5_10_SoftMax_cu_9f978f6321softmax_warp_backwardIN3c108BFloat16ES2_fLi6ELb1ELb0EEEvPT0_PKT_S7_iiiPKb,"",@"SHT_CUDA_INFO"
	.sectionflags	@""
	.align	4


	//----- nvinfo : EIATTR_CUDA_API_VERSION
	.align		4
        /*0000*/ 	.byte	0x04, 0x37
        /*0002*/ 	.short	(.L_9843 - .L_9842)
.L_9842:
        /*0004*/ 	.word	0x00000082


	//----- nvinfo : EIATTR_SW2861232_WAR
	.align		4
.L_9843:
        /*0008*/ 	.byte	0x01, 0x35
	.zero		2


	//----- nvinfo : EIATTR_PARAM_CBANK
	.align		4
        /*000c*/ 	.byte	0x04, 0x0a
        /*000e*/ 	.short	(.L_9845 - .L_9844)
	.align		4
.L_9844:
        /*0010*/ 	.word	index@(.nv.constant0._ZN43_GLOBAL__N__9ae7fba5_10_SoftMax_cu_9f978f6321softmax_warp_backwardIN3c108BFloat16ES2_fLi6ELb1ELb0EEEvPT0_PKT_S7_iiiPKb)
        /*0014*/ 	.short	0x0160
        /*0016*/ 	.short	0x0030


	//----- nvinfo : EIATTR_CBANK_PARAM_SIZE
	.align		4
.L_9845:
        /*0018*/ 	.byte	0x03, 0x19
        /*001a*/ 	.short	0x0030


	//----- nvinfo : EIATTR_KPARAM_INFO
	.align		4
        /*001c*/ 	.byte	0x04, 0x17
        /*001e*/ 	.short	(.L_9847 - .L_9846)
.L_9846:
        /*0020*/ 	.word	0x00000000
        /*0024*/ 	.short	0x0006
        /*0026*/ 	.short	0x0028
        /*0028*/ 	.byte	0x00, 0xf0, 0x21, 0x00


	//----- nvinfo : EIATTR_KPARAM_INFO
	.align		4
.L_9847:
        /*002c*/ 	.byte	0x04, 0x17
        /*002e*/ 	.short	(.L_9849 - .L_9848)
.L_9848:
        /*0030*/ 	.word	0x00000000
        /*0034*/ 	.short	0x0005
        /*0036*/ 	.short	0x0020
        /*0038*/ 	.byte	0x00, 0xf0, 0x11, 0x00


	//----- nvinfo : EIATTR_KPARAM_INFO
	.align		4
.L_9849:
        /*003c*/ 	.byte	0x04, 0x17
        /*003e*/ 	.short	(.L_9851 - .L_9850)
.L_9850:
        /*0040*/ 	.word	0x00000000
        /*0044*/ 	.short	0x0004
        /*0046*/ 	.short	0x001c
        /*0048*/ 	.byte	0x00, 0xf0, 0x11, 0x00


	//----- nvinfo : EIATTR_KPARAM_INFO
	.align		4
.L_9851:
        /*004c*/ 	.byte	0x04, 0x17
        /*004e*/ 	.short	(.L_9853 - .L_9852)
.L_9852:
        /*0050*/ 	.word	0x00000000
        /*0054*/ 	.short	0x0003
        /*0056*/ 	.short	0x0018
        /*0058*/ 	.byte	0x00, 0xf0, 0x11, 0x00


	//----- nvinfo : EIATTR_KPARAM_INFO
	.align		4
.L_9853:
        /*005c*/ 	.byte	0x04, 0x17
        /*005e*/ 	.short	(.L_9855 - .L_9854)
.L_9854:
        /*0060*/ 	.word	0x00000000
        /*0064*/ 	.short	0x0002
        /*0066*/ 	.short	0x0010
        /*0068*/ 	.byte	0x00, 0xf0, 0x21, 0x00


	//----- nvinfo : EIATTR_KPARAM_INFO
	.align		4
.L_9855:
        /*006c*/ 	.byte	0x04, 0x17
        /*006e*/ 	.short	(.L_9857 - .L_9856)
.L_9856:
        /*0070*/ 	.word	0x00000000
        /*0074*/ 	.short	0x0001
        /*0076*/ 	.short	0x0008
        /*0078*/ 	.byte	0x00, 0xf0, 0x21, 0x00


	//----- nvinfo : EIATTR_KPARAM_INFO
	.align		4
.L_9857:
        /*007c*/ 	.byte	0x04, 0x17
        /*007e*/ 	.short	(.L_9859 - .L_9858)
.L_9858:
        /*0080*/ 	.word	0x00000000
        /*0084*/ 	.short	0x0000
        /*0086*/ 	.short	0x0000
        /*0088*/ 	.byte	0x00, 0xf0, 0x21, 0x00


	//----- nvinfo : EIATTR_MAXREG_COUNT
	.align		4
.L_9859:
        /*008c*/ 	.byte	0x03, 0x1b
        /*008e*/ 	.short	0x00ff


	//----- nvinfo : EIATTR_MERCURY_ISA_VERSION
	.align		4
        /*0090*/ 	.byte	0x03, 0x5f
        /*0092*/ 	.short	0x0000


	//----- nvinfo : EIATTR_COOP_GROUP_MASK_REGIDS
	.align		4
        /*0094*/ 	.byte	0x04, 0x29
        /*0096*/ 	.short	(.L_9861 - .L_9860)


	//   ....[0]....
.L_9860:
        /*0098*/ 	.word	0xffffffff


	//   ....[1]....
        /*009c*/ 	.word	0xffffffff


	//   ....[2]....
        /*00a0*/ 	.word	0xffffffff


	//   ....[3]....
        /*00a4*/ 	.word	0xffffffff


	//   ....[4]....
        /*00a8*/ 	.word	0xffffffff


	//   ....[5]....
        /*00ac*/ 	.word	0xffffffff


	//   ....[6]....
        /*00b0*/ 	.word	0xffffffff


	//   ....[7]....
        /*00b4*/ 	.word	0xffffffff


	//   ....[8]....
        /*00b8*/ 	.word	0xffffffff


	//   ....[9]....
        /*00bc*/ 	.word	0xffffffff


	//----- nvinfo : EIATTR_COOP_GROUP_INSTR_OFFSETS
	.align		4
.L_9861:
        /*00c0*/ 	.byte	0x04, 0x28
        /*00c2*/ 	.short	(.L_9863 - .L_9862)


	//   ....[0]....
.L_9862:
        /*00c4*/ 	.word	0x00000360


	//   ....[1]....
        /*00c8*/ 	.word	0x00000370


	//   ....[2]....
        /*00cc*/ 	.word	0x000003a0


	//   ....[3]....
        /*00d0*/ 	.word	0x000003b0


	//   ....[4]....
        /*00d4*/ 	.word	0x000003e0


	//   ....[5]....
        /*00d8*/ 	.word	0x000003f0


	//   ....[6]....
        /*00dc*/ 	.word	0x00000420


	//   ....[7]....
        /*00e0*/ 	.word	0x00000430


	//   ....[8]....
        /*00e4*/ 	.word	0x00000460


	//   ....[9]....
        /*00e8*/ 	.word	0x00000470


	//----- nvinfo : EIATTR_EXIT_INSTR_OFFSETS
	.align		4
.L_9863:
        /*00ec*/ 	.byte	0x04, 0x1c
        /*00ee*/ 	.short	(.L_9865 - .L_9864)


	//   ....[0]....
.L_9864:
        /*00f0*/ 	.word	0x00000480


	//   ....[1]....
        /*00f4*/ 	.word	0x00000600


	//   ....[2]....
        /*00f8*/ 	.word	0x000006b0


	//   ....[3]....
        /*00fc*/ 	.word	0x00000700
.L_9865:


//--------------------- .nv.info._ZN43_GLOBAL__N__9ae7fba5_10_SoftMax_cu_9f978f6321softmax_warp_backwardIN3c108BFloat16ES2_fLi5ELb1ELb0EEEvPT0_PKT_S7_iiiPKb --------------------------
	.section	.nv.info._ZN43_GLOBAL__N__9ae7fba5_10_SoftMax_cu_9f978f6321softmax_warp_backwardIN3c108BFloat16ES2_fLi5ELb1ELb0EEEvPT0_PKT_S7_iiiPKb,"",@"SHT_CUDA_INFO"
	.sectionflags	@""
	.align	4


	//----- nvinfo : EIATTR_CUDA_API_VERSION
	.align		4
        /*0000*/ 	.byte	0x04, 0x37
        /*0002*/ 	.short	(.L_9867 - .L_9866)
.L_9866:
        /*0004*/ 	.word	0x00000082


	//----- nvinfo : EIATTR_SW2861232_WAR
	.align		4
.L_9867:
        /*0008*/ 	.byte	0x01, 0x35
	.zero		2


	//----- nvinfo : EIATTR_PARAM_CBANK
	.align		4
        /*000c*/ 	.byte	0x04, 0x0a
        /*000e*/ 	.short	(.L_9869 - .L_9868)
	.align		4
.L_9868:
        /*0010*/ 	.word	index@(.nv.constant0._ZN43_GLOBAL__N__9ae7fba5_10_SoftMax_cu_9f978f6321softmax_warp_backwardIN3c108BFloat16ES2_fLi5ELb1ELb0EEEvPT0_PKT_S7_iiiPKb)
        /*0014*/ 	.short	0x0160
        /*0016*/ 	.short	0x0030


	//----- nvinfo : EIATTR_CBANK_PARAM_SIZE
	.align		4
.L_9869:
        /*0018*/ 	.byte	0x03, 0x19
        /*001a*/ 	.short	0x0030


	//----- nvinfo : EIATTR_KPARAM_INFO
	.align		4
        /*001c*/ 	.byte	0x04, 0x17
        /*001e*/ 	.short	(.L_9871 - .L_9870)
.L_9870:
        /*0020*/ 	.word	0x00000000
        /*0024*/ 	.short	0x0006
        /*0026*/ 	.short	0x0028
        /*0028*/ 	.byte	0x00, 0xf0, 0x21, 0x00


	//----- nvinfo : EIATTR_KPARAM_INFO
	.align		4
.L_9871:
        /*002c*/ 	.byte	0x04, 0x17
        /*002e*/ 	.short	(.L_9873 - .L_9872)
.L_9872:
        /*0030*/ 	.word	0x00000000
        /*0034*/ 	.short	0x0005
        /*0036*/ 	.short	0x0020
        /*0038*/ 	.byte	0x00, 0xf0, 0x11, 0x00


	//----- nvinfo : EIATTR_KPARAM_INFO
	.align		4
.L_9873:
        /*003c*/ 	.byte	0x04, 0x17
        /*003e*/ 	.short	(.L_9875 - .L_9874)
.L_9874:
        /*0040*/ 	.word	0x00000000
        /*0044*/ 	.short	0x0004
        /*0046*/ 	.short	0x001c
        /*0048*/ 	.byte	0x00, 0xf0, 0x11, 0x00


	//----- nvinfo : EIATTR_KPARAM_INFO
	.align		4
.L_9875:
        /*004c*/ 	.byte	0x04, 0x17
        /*004e*/ 	.short	(.L_9877 - .L_9876)
.L_9876:
        /*0050*/ 	.word	0x00000000
        /*0054*/ 	.short	0x0003
        /*0056*/ 	.short	0x0018
        /*0058*/ 	.byte	0x00, 0xf0, 0x11, 0x00


	//----- nvinfo : EIATTR_KPARAM_INFO
	.align		4
.L_9877:
        /*005c*/ 	.byte	0x04, 0x17
        /*005e*/ 	.short	(.L_9879 - .L_9878)
.L_9878:
        /*0060*/ 	.word	0x00000000
        /*0064*/ 	.short	0x0002
        /*0066*/ 	.short	0x0010
        /*0068*/ 	.byte	0x00, 0xf0, 0x21, 0x00


	//----- nvinfo : EIATTR_KPARAM_INFO
	.align		4
.L_9879:
        /*006c*/ 	.byte	0x04, 0x17
        /*006e*/ 	.short	(.L_9881 - .L_9880)
.L_9880:
        /*0070*/ 	.word	0x00000000
        /*0074*/ 	.short	0x0001
        /*0076*/ 	.short	0x0008
        /*0078*/ 	.byte	0x00, 0xf0, 0x21, 0x00


	//----- nvinfo : EIATTR_KPARAM_INFO
	.align		4
.L_9881:
        /*007c*/ 	.byte	0x04, 0x17
        /*007e*/ 	.short	(.L_9883 - .L_9882)
.L_9882:
        /*0080*/ 	.word	0x00000000
        /*0084*/ 	.short	0x0000
        /*0086*/ 	.short	0x0000
        /*0088*/ 	.byte	0x00, 0xf0, 0x21, 0x00


	//----- nvinfo : EIATTR_MAXREG_COUNT
	.align		4
.L_9883:
        /*008c*/ 	.byte	0x03, 0x1b
        /*008e*/ 	.short	0x00ff


	//----- nvinfo : EIATTR_MERCURY_ISA_VERSION
	.align		4
        /*0090*/ 	.byte	0x03, 0x5f
        /*0092*/ 	.short	0x0000


	//----- nvinfo : EIATTR_COOP_GROUP_MASK_REGIDS
	.align		4
        /*0094*/ 	.byte	0x04, 0x29
        /*0096*/ 	.short	(.L_9885 - .L_9884)


	//   ....[0]....
.L_9884:
        /*0098*/ 	.word	0xffffffff


	//   ....[1]....
        /*009c*/ 	.word	0xffffffff


	//   ....[2]....
        /*00a0*/ 	.word	0xffffffff


	//   ....[3]....
        /*00a4*/ 	.word	0xffffffff


	//   ....[4]....
        /*00a8*/ 	.word	0xffffffff


	//   ....[5]....
        /*00ac*/ 	.word	0xffffffff


	//   ....[6]....
        /*00b0*/ 	.word	0xffffffff


	//   ....[7]....
        /*00b4*/ 	.word	0xffffffff


	//   ....[8]....
        /*00b8*/ 	.word	0xffffffff


	//   ....[9]....
        /*00bc*/ 	.word	0xffffffff


	//----- nvinfo : EIATTR_COOP_GROUP_INSTR_OFFSETS
	.align		4
.L_9885:
        /*00c0*/ 	.byte	0x04, 0x28
        /*00c2*/ 	.short	(.L_9887 - .L_9886)


	//   ....[0]....
.L_9886:
        /*00c4*/ 	.word	0x000002c0


	//   ....[1]....
        /*00c8*/ 	.word	0x000002d0


	//   ....[2]....
        /*00cc*/ 	.word	0x00000300


	//   ....[3]....
        /*00d0*/ 	.word	0x00000310


	//   ....[4]....
        /*00d4*/ 	.word	0x00000340


	//   ....[5]....
        /*00d8*/ 	.word	0x00000350


	//   ....[6]....
        /*00dc*/ 	.word	0x00000380


	//   ....[7]....
        /*00e0*/ 	.word	0x00000390


	//   ....[8]....
        /*00e4*/ 	.word	0x000003c0


	//   ....[9]....
        /*00e8*/ 	.word	0x000003d0


	//----- nvinfo : EIATTR_EXIT_INSTR_OFFSETS
	.align		4
.L_9887:
        /*00ec*/ 	.byte	0x04, 0x1c
        /*00ee*/ 	.short	(.L_9889 - .L_9888)


	//   ....[0]....
.L_9888:
        /*00f0*/ 	.word	0x000003e0


	//   ....[1]....
        /*00f4*/ 	.word	0x000004e0


	//   ....[2]....
        /*00f8*/ 	.word	0x000004f0


	//   ....[3]....
        /*00fc*/ 	.word	0x000005a0
.L_9889:


//--------------------- .nv.info._ZN43_GLOBAL__N__9ae7fba5_10_SoftMax_cu_9f978f6321softmax_warp_backwardIN3c108BFloat16ES2_fLi4ELb1ELb0EEEvPT0_PKT_S7_iiiPKb --------------------------
	.section	.nv.info._ZN43_GLOBAL__N__9ae7fba5_10_SoftMax_cu_9f978f6321softmax_warp_backwardIN3c108BFloat16ES2_fLi4ELb1ELb0EEEvPT0_PKT_S7_iiiPKb,"",@"SHT_CUDA_INFO"
	.sectionflags	@""
	.align	4


	//----- nvinfo : EIATTR_CUDA_API_VERSION
	.align		4
        /*0000*/ 	.byte	0x04, 0x37
        /*0002*/ 	.short	(.L_9891 - .L_9890)
.L_9890:
        /*0004*/ 	.word	0x00000082


	//----- nvinfo : EIATTR_SW2861232_WAR
	.align		4
.L_9891:
        /*0008*/ 	.byte	0x01, 0x35
	.zero		2


	//----- nvinfo : EIATTR_PARAM_CBANK
	.align		4
        /*000c*/ 	.byte	0x04, 0x0a
        /*000e*/ 	.short	(.L_9893 - .L_9892)
	.align		4
.L_9892:
        /*0010*/ 	.word	index@(.nv.constant0._ZN43_GLOBAL__N__9ae7fba5_10_SoftMax_cu_9f978f6321softmax_warp_backwardIN3c108BFloat16ES2_fLi4ELb1ELb0EEEvPT0_PKT_S7_iiiPKb)
        /*0014*/ 	.short	0x0160
        /*0016*/ 	.short	0x0030


	//----- nvinfo : EIATTR_CBANK_PARAM_SIZE
	.align		4
.L_9893:
        /*0018*/ 	.byte	0x03, 0x19
        /*001a*/ 	.short	0x0030


	//----- nvinfo : EIATTR_KPARAM_INFO
	.align		4
        /*001c*/ 	.byte	0x04, 0x17
        /*001e*/ 	.short	(.L_9895 - .L_9894)
.L_9894:
        /*0020*/ 	.word	0x00000000
        /*0024*/ 	.short	0x0006
        /*0026*/ 	.short	0x0028
        /*0028*/ 	.byte	0x00, 0xf0, 0x21, 0x00


	//----- nvinfo : EIATTR_KPARAM_INFO
	.align		4
.L_9895:
        /*002c*/ 	.byte	0x04, 0x17
        /*002e*/ 	.short	(.L_9897 - .L_9896)
.L_9896:
        /*0030*/ 	.word	0x00000000
        /*0034*/ 	.short	0x0005
        /*0036*/ 	.short	0x0020
        /*0038*/ 	.byte	0x00, 0xf0, 0x11, 0x00


	//----- nvinfo : EIATTR_KPARAM_INFO
	.align		4
.L_9897:
        /*003c*/ 	.byte	0x04, 0x17
        /*003e*/ 	.short	(.L_9899 - .L_9898)
.L_9898:
        /*0040*/ 	.word	0x00000000
        /*0044*/ 	.short	0x0004
        /*0046*/ 	.short	0x001c
        /*0048*/ 	.byte	0x00, 0xf0, 0x11, 0x00


	//----- nvinfo : EIATTR_KPARAM_INFO
	.align		4
.L_9899:
        /*004c*/ 	.byte	0x04, 0x17
        /*004e*/ 	.short	(.L_9901 - .L_9900)
.L_9900:
        /*0050*/ 	.word	0x00000000
        /*0054*/ 	.short	0x0003
        /*0056*/ 	.short	0x0018
        /*0058*/ 	.byte	0x00, 0xf0, 0x11, 0x00


	//----- nvinfo : EIATTR_KPARAM_INFO
	.align		4
.L_9901:
        /*005c*/ 	.byte	0x04, 0x17
        /*005e*/ 	.short	(.L_9903 - .L_9902)
.L_9902:
        /*0060*/ 	.word	0x00000000
        /*0064*/ 	.short	0x0002
        /*0066*/ 	.short	0x0010
        /*0068*/ 	.byte	0x00, 0xf0, 0x21, 0x00


	//----- nvinfo : EIATTR_KPARAM_INFO
	.align		4
.L_9903:
        /*006c*/ 	.byte	0x04, 0x17
        /*006e*/ 	.short	(.L_9905 - .L_9904)
.L_9904:
        /*0070*/ 	.word	0x00000000
        /*0074*/ 	.short	0x0001
        /*0076*/ 	.short	0x0008
        /*0078*/ 	.byte	0x00, 0xf0, 0x21, 0x00


	//----- nvinfo : EIATTR_KPARAM_INFO
	.align		4
.L_9905:
        /*007c*/ 	.byte	0x04, 0x17
        /*007e*/ 	.short	(.L_9907 - .L_9906)
.L_9906:
        /*0080*/ 	.word	0x00000000
        /*0084*/ 	.short	0x0000
        /*0086*/ 	.short	0x0000
        /*0088*/ 	.byte	0x00, 0xf0, 0x21, 0x00


	//----- nvinfo : EIATTR_MAXREG_COUNT
	.align		4
.L_9907:
        /*008c*/ 	.byte	0x03, 0x1b
        /*008e*/ 	.short	0x00ff


	//----- nvinfo : EIATTR_MERCURY_ISA_VERSION
	.align		4
        /*0090*/ 	.byte	0x03, 0x5f
        /*0092*/ 	.short	0x0000


	//----- nvinfo : EIATTR_COOP_GROUP_MASK_REGIDS
	.align		4
        /*0094*/ 	.byte	0x04, 0x29
        /*0096*/ 	.short	(.L_9909 - .L_9908)


	//   ....[0]....
.L_9908:
        /*0098*/ 	.word	0xffffffff


	//   ....[1]....
        /*009c*/ 	.word	0xffffffff


	//   ....[2]....
        /*00a0*/ 	.word	0xffffffff


	//   ....[3]....
        /*00a4*/ 	.word	0xffffffff


	//   ....[4]....
        /*00a8*/ 	.word	0xffffffff


	//   ....[5]....
        /*00ac*/ 	.word	0xffffffff


	//   ....[6]....
        /*00b0*/ 	.word	0xffffffff


	//   ....[7]....
        /*00b4*/ 	.word	0xffffffff


	//----- nvinfo : EIATTR_COOP_GROUP_INSTR_OFFSETS
	.align		4
.L_9909:
        /*00b8*/ 	.byte	0x04, 0x28
        /*00ba*/ 	.short	(.L_9911 - .L_9910)


	//   ....[0]....
.L_9910:
        /*00bc*/ 	.word	0x000002c0


	//   ....[1]....
        /*00c0*/ 	.word	0x000002d0


	//   ....[2]....
        /*00c4*/ 	.word	0x00000300


	//   ....[3]....
        /*00c8*/ 	.word	0x00000310


	//   ....[4]....
        /*00cc*/ 	.word	0x00000340


	//   ....[5]....
        /*00d0*/ 	.word	0x00000350


	//   ....[6]....
        /*00d4*/ 	.word	0x00000380


	//   ....[7]....
        /*00d8*/ 	.word	0x00000390


	//----- nvinfo : EIATTR_EXIT_INSTR_OFFSETS
	.align		4
.L_9911:
        /*00dc*/ 	.byte	0x04, 0x1c
        /*00de*/ 	.short	(.L_9913 - .L_9912)


	//   ....[0]....
.L_9912:
        /*00e0*/ 	.word	0x000003a0


	//   ....[1]....
        /*00e4*/ 	.word	0x000004a0


	//   ....[2]....
        /*00e8*/ 	.word	0x000004b0


	//   ....[3]....
        /*00ec*/ 	.word	0x00000560
.L_9913:


//--------------------- .nv.info._ZN43_GLOBAL__N__9ae7fba5_10_SoftMax_cu_9f978f6321softmax_warp_backwardIN3c108BFloat16ES2_fLi3ELb1ELb0EEEvPT0_PKT_S7_iiiPKb --------------------------
	.section	.nv.info._ZN43_GLOBAL__N__9ae7fba5_10_SoftMax_cu_9f978f6321softmax_warp_backwardIN3c108BFloat16ES2_fLi3ELb1ELb0EEEvPT0_PKT_S7_iiiPKb,"",@"SHT_CUDA_INFO"
	.sectionflags	@""
	.align	4


	//----- nvinfo : EIATTR_CUDA_API_VERSION
	.align		4
        /*0000*/ 	.byte	0x04, 0x37
        /*0002*/ 	.short	(.L_9915 - .L_9914)
.L_9914:
        /*0004*/ 	.word	0x00000082


	//----- nvinfo : EIATTR_SW2861232_WAR
	.align		4
.L_9915:
        /*0008*/ 	.byte	0x01, 0x35
	.zero		2


	//----- nvinfo : EIATTR_PARAM_CBANK
	.align		4
        /*000c*/ 	.byte	0x04, 0x0a
        /*000e*/ 	.short	(.L_9917 - .L_9916)
	.align		4
.L_9916:
        /*0010*/ 	.word	index@(.nv.constant0._ZN43_GLOBAL__N__9ae7fba5_10_SoftMax_cu_9f978f6321softmax_warp_backwardIN3c108BFloat16ES2_fLi3ELb1ELb0EEEvPT0_PKT_S7_iiiPKb)
        /*0014*/ 	.short	0x0160
        /*0016*/ 	.short	0x0030


	//----- nvinfo : EIATTR_CBANK_PARAM_SIZE
	.align		4
.L_9917:
        /*0018*/ 	.byte	0x03, 0x19
        /*001a*/ 	.short	0x0030


	//----- nvinfo : EIATTR_KPARAM_INFO
	.align		4
        /*001c*/ 	.byte	0x04, 0x17
        /*001e*/ 	.short	(.L_9919 - .L_9918)
.L_9918:
        /*0020*/ 	.word	0x00000000
        /*0024*/ 	.short	0x0006
        /*0026*/ 	.short	0x0028
        /*0028*/ 	.byte	0x00, 0xf0, 0x21, 0x00


	//----- nvinfo : EIATTR_KPARAM_INFO
	.align		4
.L_9919:
        /*002c*/ 	.byte	0x04, 0x17
        /*002e*/ 	.short	(.L_9921 - .L_9920)
.L_9920:
        /*0030*/ 	.word	0x00000000
        /*0034*/ 	.short	0x0005
        /*0036*/ 	.short	0x0020
        /*0038*/ 	.byte	0x00, 0xf0, 0x11, 0x00


	//----- nvinfo : EIATTR_KPARAM_INFO
	.align		4
.L_9921:
        /*003c*/ 	.byte	0x04, 0x17
        /*003e*/ 	.short	(.L_9923 - .L_9922)
.L_9922:
        /*0040*/ 	.word	0x00000000
        /*0044*/ 	.short	0x0004
        /*0046*/ 	.short	0x001c
        /*0048*/ 	.byte	0x00, 0xf0, 0x11, 0x00


	//----- nvinfo : EIATTR_KPARAM_INFO
	.align		4
.L_9923:
        /*004c*/ 	.byte	0x04, 0x17
        /*004e*/ 	.short	(.L_9925 - .L_9924)
.L_9924:
        /*0050*/ 	.word	0x00000000
        /*0054*/ 	.short	0x0003
        /*0056*/ 	.short	0x0018
        /*0058*/ 	.byte	0x00, 0xf0, 0x11, 0x00


	//----- nvinfo : EIATTR_KPARAM_INFO
	.align		4
.L_9925:
        /*005c*/ 	.byte	0x04, 0x17
        /*005e*/ 	.short	(.L_9927 - .L_9926)
.L_9926:
        /*0060*/ 	.word	0x00000000
        /*0064*/ 	.short	0x0002
        /*0066*/ 	.short	0x0010
        /*0068*/ 	.byte	0x00, 0xf0, 0x21, 0x00


	//----- nvinfo : EIATTR_KPARAM_INFO
	.align		4
.L_9927:
        /*006c*/ 	.byte	0x04, 0x17
        /*006e*/ 	.short	(.L_9929 - .L_9928)
.L_9928:
        /*0070*/ 	.word	0x00000000
        /*0074*/ 	.short	0x0001
        /*0076*/ 	.short	0x0008
        /*0078*/ 	.byte	0x00, 0xf0, 0x21, 0x00


	//----- nvinfo : EIATTR_KPARAM_INFO
	.align		4
.L_9929:
        /*007c*/ 	.byte	0x04, 0x17
        /*007e*/ 	.short	(.L_9931 - .L_9930)
.L_9930:
        /*0080*/ 	.word	0x00000000
        /*0084*/ 	.short	0x0000
        /*0086*/ 	.short	0x0000
        /*0088*/ 	.byte	0x00, 0xf0, 0x21, 0x00


	//----- nvinfo : EIATTR_MAXREG_COUNT
	.align		4
.L_9931:
        /*008c*/ 	.byte	0x03, 0x1b
        /*008e*/ 	.short	0x00ff


	//----- nvinfo : EIATTR_MERCURY_ISA_VERSION
	.align		4
        /*0090*/ 	.byte	0x03, 0x5f
        /*0092*/ 	.short	0x0000


	//----- nvinfo : EIATTR_COOP_GROUP_MASK_REGIDS
	.align		4
        /*0094*/ 	.byte	0x04, 0x29
        /*0096*/ 	.short	(.L_9933 - .L_9932)


	//   ....[0]....
.L_9932:
        /*0098*/ 	.word	0xffffffff


	//   ....[1]....
        /*009c*/ 	.word	0xffffffff


	//   ....[2]....
        /*00a0*/ 	.word	0xffffffff


	//   ....[3]....
        /*00a4*/ 	.word	0xffffffff


	//   ....[4]....
        /*00a8*/ 	.word	0xffffffff


	//   ....[5]....
        /*00ac*/ 	.word	0xffffffff


	//----- nvinfo : EIATTR_COOP_GROUP_INSTR_OFFSETS
	.align		4
.L_9933:
        /*00b0*/ 	.byte	0x04, 0x28
        /*00b2*/ 	.short	(.L_9935 - .L_9934)


	//   ....[0]....
.L_9934:
        /*00b4*/ 	.word	0x000002c0


	//   ....[1]....
        /*00b8*/ 	.word	0x000002d0


	//   ....[2]....
        /*00bc*/ 	.word	0x00000300


	//   ....[3]....
        /*00c0*/ 	.word	0x00000310


	//   ....[4]....
        /*00c4*/ 	.word	0x00000340


	//   ....[5]....
        /*00c8*/ 	.word	0x00000350


	//----- nvinfo : EIATTR_EXIT_INSTR_OFFSETS
	.align		4
.L_9935:
        /*00cc*/ 	.byte	0x04, 0x1c
        /*00ce*/ 	.short	(.L_9937 - .L_9936)


	//   ....[0]....
.L_9936:
        /*00d0*/ 	.word	0x00000360


	//   ....[1]....
        /*00d4*/ 	.word	0x00000460


	//   ....[2]....
        /*00d8*/ 	.word	0x00000470


	//   ....[3]....
        /*00dc*/ 	.word	0x00000520
.L_9937:


//--------------------- .nv.info._ZN43_GLOBAL__N__9ae7fba5_10_SoftMax_cu_9f978f6321softmax_warp_backwardIN3c108BFloat16ES2_fLi2ELb1ELb0EEEvPT0_PKT_S7_iiiPKb --------------------------
	.section	.nv.info._ZN43_GLOBAL__N__9ae7fba5_10_SoftMax_cu_9f978f6321softmax_warp_backwardIN3c108BFloat16ES2_fLi2ELb1ELb0EEEvPT0_PKT_S7_iiiPKb,"",@"SHT_CUDA_INFO"
	.sectionflags	@""
	.align	4


	//----- nvinfo : EIATTR_CUDA_API_VERSION
	.align		4
        /*0000*/ 	.byte	0x04, 0x37
        /*0002*/ 	.short	(.L_9939 - .L_9938)
.L_9938:
        /*0004*/ 	.word	0x00000082


	//----- nvinfo : EIATTR_SW2861232_WAR
	.align		4
.L_9939:
        /*0008*/ 	.byte	0x01, 0x35
	.zero		2


	//----- nvinfo : EIATTR_PARAM_CBANK
	.align		4
        /*000c*/ 	.byte	0x04, 0x0a
        /*000e*/ 	.short	(.L_9941 - .L_9940)
	.align		4
.L_9940:
        /*0010*/ 	.word	index@(.nv.constant0._ZN43_GLOBAL__N__9ae7fba5_10_SoftMax_cu_9f978f6321softmax_warp_backwardIN3c108BFloat16ES2_fLi2ELb1ELb0EEEvPT0_PKT_S7_iiiPKb)
        /*0014*/ 	.short	0x0160
        /*0016*/ 	.short	0x0030


	//----- nvinfo : EIATTR_CBANK_PARAM_SIZE
	.align		4
.L_9941:
        /*0018*/ 	.byte	0x03, 0x19
        /*001a*/ 	.short	0x0030


	//----- nvinfo : EIATTR_KPARAM_INFO
	.align		4
        /*001c*/ 	.byte	0x04, 0x17
        /*001e*/ 	.short	(.L_9943 - .L_9942)
.L_9942:
        /*0020*/ 	.word	0x00000000
        /*0024*/ 	.short	0x0006
        /*0026*/ 	.short	0x0028
        /*0028*/ 	.byte	0x00, 0xf0, 0x21, 0x00


	//----- nvinfo : EIATTR_KPARAM_INFO
	.align		4
.L_9943:
        /*002c*/ 	.byte	0x04, 0x17
        /*002e*/ 	.short	(.L_9945 - .L_9944)
.L_9944:
        /*0030*/ 	.word	0x00000000
        /*0034*/ 	.short	0x0005
        /*0036*/ 	.short	0x0020
        /*0038*/ 	.byte	0x00, 0xf0, 0x11, 0x00


	//----- nvinfo : EIATTR_KPARAM_INFO
	.align		4
.L_9945:
        /*003c*/ 	.byte	0x04, 0x17
        /*003e*/ 	.short	(.L_9947 - .L_9946)
.L_9946:
        /*0040*/ 	.word	0x00000000
        /*0044*/ 	.short	0x0004
        /*0046*/ 	.short	0x001c
        /*0048*/ 	.byte	0x00, 0xf0, 0x11, 0x00


	//----- nvinfo : EIATTR_KPARAM_INFO
	.align		4
.L_9947:
        /*004c*/ 	.byte	0x04, 0x17
        /*004e*/ 	.short	(.L_9949 - .L_9948)
.L_9948:
        /*0050*/ 	.word	0x00000000
        /*0054*/ 	.short	0x0003
        /*0056*/ 	.short	0x0018
        /*0058*/ 	.byte	0x00, 0xf0, 0x11, 0x00


	//----- nvinfo : EIATTR_KPARAM_INFO
	.align		4
.L_9949:
        /*005c*/ 	.byte	0x04, 0x17
        /*005e*/ 	.short	(.L_9951 - .L_9950)
.L_9950:
        /*0060*/ 	.word	0x00000000
        /*0064*/ 	.short	0x0002
        /*0066*/ 	.short	0x0010
        /*0068*/ 	.byte	0x00, 0xf0, 0x21, 0x00


	//----- nvinfo : EIATTR_KPARAM_INFO
	.align		4
.L_9951:
        /*006c*/ 	.byte	0x04, 0x17
        /*006e*/ 	.short	(.L_9953 - .L_9952)
.L_9952:
        /*0070*/ 	.word	0x00000000
        /*0074*/ 	.short	0x0001
        /*0076*/ 	.short	0x0008
        /*0078*/ 	.byte	0x00, 0xf0, 0x21, 0x00


	//----- nvinfo : EIATTR_KPARAM_INFO
	.align		4
.L_9953:
        /*007c*/ 	.byte	0x04, 0x17
        /*007e*/ 	.short	(.L_9955 - .L_9954)
.L_9954:
        /*0080*/ 	.word	0x00000000
        /*0084*/ 	.short	0x0000
        /*0086*/ 	.short	0x0000
        /*0088*/ 	.byte	0x00, 0xf0, 0x21, 0x00


	//----- nvinfo : EIATTR_MAXREG_COUNT
	.align		4
.L_9955:
        /*008c*/ 	.byte	0x03, 0x1b
        /*008e*/ 	.short	0x00ff


	//----- nvinfo : EIATTR_MERCURY_ISA_VERSION
	.align		4
        /*0090*/ 	.byte	0x03, 0x5f
        /*0092*/ 	.short	0x0000


	//----- nvinfo : EIATTR_COOP_GROUP_MASK_REGIDS
	.align		4
        /*0094*/ 	.byte	0x04, 0x29
        /*0096*/ 	.short	(.L_9957 - .L_9956)


	//   ....[0]....
.L_9956:
        /*0098*/ 	.word	0xffffffff


	//   ....[1]....
        /*009c*/ 	.word	0xffffffff


	//   ....[2]....
        /*00a0*/ 	.word	0xffffffff


	//   ....[3]....
        /*00a4*/ 	.word	0xffffffff


	//----- nvinfo : EIATTR_COOP_GROUP_INSTR_OFFSETS
	.align		4
.L_9957:
        /*00a8*/ 	.byte	0x04, 0x28
        /*00aa*/ 	.short	(.L_9959 - .L_9958)


	//   ....[0]....
.L_9958:
        /*00ac*/ 	.word	0x000002b0


	//   ....[1]....
        /*00b0*/ 	.word	0x000002c0


	//   ....[2]....
        /*00b4*/ 	.word	0x000002f0


	//   ....[3]....
        /*00b8*/ 	.word	0x00000300


	//----- nvinfo : EIATTR_EXIT_INSTR_OFFSETS
	.align		4
.L_9959:
        /*00bc*/ 	.byte	0x04, 0x1c
        /*00be*/ 	.short	(.L_9961 - .L_9960)


	//   ....[0]....
.L_9960:
        /*00c0*/ 	.word	0x00000310


	//   ....[1]....
        /*00c4*/ 	.word	0x00000410


	//   ....[2]....
        /*00c8*/ 	.word	0x00000420


	//   ....[3]....
        /*00cc*/ 	.word	0x000004d0
.L_9961:


//--------------------- .nv.info._ZN43_GLOBAL__N__9ae7fba5_10_SoftMax_cu_9f978f6321softmax_warp_backwardIN3c108BFloat16ES2_fLi1ELb1ELb0EEEvPT0_PKT_S7_iiiPKb --------------------------
	.section	.nv.info._ZN43_GLOBAL__N__9ae7fba5_10_SoftMax_cu_9f978f6321softmax_warp_backwardIN3c108BFloat16ES2_fLi1ELb1ELb0EEEvPT0_PKT_S7_iiiPKb,"",@"SHT_CUDA_INFO"
	.sectionflags	@""
	.align	4


	//----- nvinfo : EIATTR_CUDA_API_VERSION
	.align		4
        /*0000*/ 	.byte	0x04, 0x37
        /*0002*/ 	.short	(.L_9963 - .L_9962)
.L_9962:
        /*0004*/ 	.word	0x00000082


	//----- nvinfo : EIATTR_SW2861232_WAR
	.align		4
.L_9963:
        /*0008*/ 	.byte	0x01, 0x35
	.zero		2


	//----- nvinfo : EIATTR_PARAM_CBANK
	.align		4
        /*000c*/ 	.byte	0x04, 0x0a
        /*000e*/ 	.short	(.L_9965 - .L_9964)
	.align		4
.L_9964:
        /*0010*/ 	.word	index@(.nv.constant0._ZN43_GLOBAL__N__9ae7fba5_10_SoftMax_cu_9f978f6321softmax_warp_backwardIN3c108BFloat16ES2_fLi1ELb1ELb0EEEvPT0_PKT_S7_iiiPKb)
        /*0014*/ 	.short	0x0160
        /*0016*/ 	.short	0x0030


	//----- nvinfo : EIATTR_CBANK_PARAM_SIZE
	.align		4
.L_9965:
        /*0018*/ 	.byte	0x03, 0x19
        /*001a*/ 	.short	0x0030


	//----- nvinfo : EIATTR_KPARAM_INFO
	.align		4
        /*001c*/ 	.byte	0x04, 0x17
        /*001e*/ 	.short	(.L_9967 - .L_9966)
.L_9966:
        /*0020*/ 	.word	0x00000000
        /*0024*/ 	.short	0x0006
        /*0026*/ 	.short	0x0028
        /*0028*/ 	.byte	0x00, 0xf0, 0x21, 0x00


	//----- nvinfo : EIATTR_KPARAM_INFO
	.align		4
.L_9967:
        /*002c*/ 	.byte	0x04, 0x17
        /*002e*/ 	.short	(.L_9969 - .L_9968)
.L_9968:
        /*0030*/ 	.word	0x00000000
        /*0034*/ 	.short	0x0005
        /*0036*/ 	.short	0x0020
        /*0038*/ 	.byte	0x00, 0xf0, 0x11, 0x00


	//----- nvinfo : EIATTR_KPARAM_INFO
	.align		4
.L_9969:
        /*003c*/ 	.byte	0x04, 0x17
        /*003e*/ 	.short	(.L_9971 - .L_9970)
.L_9970:
        /*0040*/ 	.word	0x00000000
        /*0044*/ 	.short	0x0004
        /*0046*/ 	.short	0x001c
        /*0048*/ 	.byte	0x00, 0xf0, 0x11, 0x00


	//----- nvinfo : EIATTR_KPARAM_INFO
	.align		4
.L_9971:
        /*004c*/ 	.byte	0x04, 0x17
        /*004e*/ 	.short	(.L_9973 - .L_9972)
.L_9972:
        /*0050*/ 	.word	0x00000000
        /*0054*/ 	.short	0x0003
        /*0056*/ 	.short	0x0018
        /*0058*/ 	.byte	0x00, 0xf0, 0x11, 0x00


	//----- nvinfo : EIATTR_KPARAM_INFO
	.align		4
.L_9973:
        /*005c*/ 	.byte	0x04, 0x17
        /*005e*/ 	.short	(.L_9975 - .L_9974)
.L_9974:
        /*0060*/ 	.word	0x00000000
        /*0064*/ 	.short	0x0002
        /*0066*/ 	.short	0x0010
        /*0068*/ 	.byte	0x00, 0xf0, 0x21, 0x00


	//----- nvinfo : EIATTR_KPARAM_INFO
	.align		4
.L_9975:
        /*006c*/ 	.byte	0x04, 0x17
        /*006e*/ 	.short	(.L_9977 - .L_9976)
.L_9976:
        /*0070*/ 	.word	0x00000000
        /*0074*/ 	.short	0x0001
        /*0076*/ 	.short	0x0008
        /*0078*/ 	.byte	0x00, 0xf0, 0x21, 0x00


	//----- nvinfo : EIATTR_KPARAM_INFO
	.align		4
.L_9977:
        /*007c*/ 	.byte	0x04, 0x17
        /*007e*/ 	.short	(.L_9979 - .L_9978)
.L_9978:
        /*0080*/ 	.word	0x00000000
        /*0084*/ 	.short	0x0000
        /*0086*/ 	.short	0x0000
        /*0088*/ 	.byte	0x00, 0xf0, 0x21, 0x00


	//----- nvinfo : EIATTR_MAXREG_COUNT
	.align		4
.L_9979:
        /*008c*/ 	.byte	0x03, 0x1b
        /*008e*/ 	.short	0x00ff


	//----- nvinfo : EIATTR_MERCURY_ISA_VERSION
	.align		4
        /*0090*/ 	.byte	0x03, 0x5f
        /*0092*/ 	.short	0x0000


	//----- nvinfo : EIATTR_COOP_GROUP_MASK_REGIDS
	.align		4
        /*0094*/ 	.byte	0x04, 0x29
        /*0096*/ 	.short	(.L_9981 - .L_9980)


	//   ....[0]....
.L_9980:
        /*0098*/ 	.word	0xffffffff


	//   ....[1]....
        /*009c*/ 	.word	0xffffffff


	//----- nvinfo : EIATTR_COOP_GROUP_INSTR_OFFSETS
	.align		4
.L_9981:
        /*00a0*/ 	.byte	0x04, 0x28
        /*00a2*/ 	.short	(.L_9983 - .L_9982)


	//   ....[0]....
.L_9982:
        /*00a4*/ 	.word	0x000002b0


	//   ....[1]....
        /*00a8*/ 	.word	0x000002c0


	//----- nvinfo : EIATTR_EXIT_INSTR_OFFSETS
	.align		4
.L_9983:
        /*00ac*/ 	.byte	0x04, 0x1c
        /*00ae*/ 	.short	(.L_9985 - .L_9984)


	//   ....[0]....
.L_9984:
        /*00b0*/ 	.word	0x000002d0


	//   ....[1]....
        /*00b4*/ 	.word	0x000003d0


	//   ....[2]....
        /*00b8*/ 	.word	0x000003e0


	//   ....[3]....
        /*00bc*/ 	.word	0x00000490
.L_9985:


//--------------------- .nv.info._ZN43_GLOBAL__N__9ae7fba5_10_SoftMax_cu_9f978f6321softmax_warp_backwardIN3c108BFloat16ES2_fLi0ELb1ELb0EEEvPT0_PKT_S7_iiiPKb --------------------------
	.section	.nv.info._ZN43_GLOBAL__N__9ae7fba5_10_SoftMax_cu_9f978f6321softmax_warp_backwardIN3c108BFloat16ES2_fLi0ELb1ELb0EEEvPT0_PKT_S7_iiiPKb,"",@"SHT_CUDA_INFO"
	.sectionflags	@""
	.align	4


	//----- nvinfo : EIATTR_CUDA_API_VERSION
	.align		4
        /*0000*/ 	.byte	0x04, 0x37
        /*0002*/ 	.short	(.L_9987 - .L_9986)
.L_9986:
        /*0004*/ 	.word	0x00000082


	//----- nvinfo : EIATTR_SW2861232_WAR
	.align		4
.L_9987:
        /*0008*/ 	.byte	0x01, 0x35
	.zero		2


	//----- nvinfo : EIATTR_PARAM_CBANK
	.align		4
        /*000c*/ 	.byte	0x04, 0x0a
        /*000e*/ 	.short	(.L_9989 - .L_9988)
	.align		4
.L_9988:
        /*0010*/ 	.word	index@(.nv.constant0._ZN43_GLOBAL__N__9ae7fba5_10_SoftMax_cu_9f978f6321softmax_warp_backwardIN3c108BFloat16ES2_fLi0ELb1ELb0EEEvPT0_PKT_S7_iiiPKb)
        /*0014*/ 	.short	0x0160
        /*0016*/ 	.short	0x0030


	//----- nvinfo : EIATTR_CBANK_PARAM_SIZE
	.align		4
.L_9989:
        /*0018*/ 	.byte	0x03, 0x19
        /*001a*/ 	.short	0x0030


	//----- nvinfo : EIATTR_KPARAM_INFO
	.align		4
        /*001c*/ 	.byte	0x04, 0x17
        /*001e*/ 	.short	(.L_9991 - .L_9990)
.L_9990:
        /*0020*/ 	.word	0x00000000
        /*0024*/ 	.short	0x0006
        /*0026*/ 	.short	0x0028
        /*0028*/ 	.byte	0x00, 0xf0, 0x21, 0x00


	//----- nvinfo : EIATTR_KPARAM_INFO
	.align		4
.L_9991:
        /*002c*/ 	.byte	0x04, 0x17
        /*002e*/ 	.short	(.L_9993 - .L_9992)
.L_9992:
        /*0030*/ 	.word	0x00000000
        /*0034*/ 	.short	0x0005
        /*0036*/ 	.short	0x0020
        /*0038*/ 	.byte	0x00, 0xf0, 0x11, 0x00


	//----- nvinfo : EIATTR_KPARAM_INFO
	.align		4
.L_9993:
        /*003c*/ 	.byte	0x04, 0x17
        /*003e*/ 	.short	(.L_9995 - .L_9994)
.L_9994:
        /*0040*/ 	.word	0x00000000
        /*0044*/ 	.short	0x0004
        /*0046*/ 	.short	0x001c
        /*0048*/ 	.byte	0x00, 0xf0, 0x11, 0x00


	//----- nvinfo : EIATTR_KPARAM_INFO
	.align		4
.L_9995:
        /*004c*/ 	.byte	0x04, 0x17
        /*004e*/ 	.short	(.L_9997 - .L_9996)
.L_9996:
        /*0050*/ 	.word	0x00000000
        /*0054*/ 	.short	0x0003
        /*0056*/ 	.short	0x0018
        /*0058*/ 	.byte	0x00, 0xf0, 0x11, 0x00


	//----- nvinfo : EIATTR_KPARAM_INFO
	.align		4
.L_9997:
        /*005c*/ 	.byte	0x04, 0x17
        /*005e*/ 	.short	(.L_9999 - .L_9998)
.L_9998:
        /*0060*/ 	.word	0x00000000
        /*0064*/ 	.short	0x0002
        /*0066*/ 	.short	0x0010
        /*0068*/ 	.byte	0x00, 0xf0, 0x21, 0x00


	//----- nvinfo : EIATTR_KPARAM_INFO
	.align		4
.L_9999:
        /*006c*/ 	.byte	0x04, 0x17
        /*006e*/ 	.short	(.L_10001 - .L_10000)
.L_10000:
        /*0070*/ 	.word	0x00000000
        /*0074*/ 	.short	0x0001
        /*0076*/ 	.short	0x0008
        /*0078*/ 	.byte	0x00, 0xf0, 0x21, 0x00


	//----- nvinfo : EIATTR_KPARAM_INFO
	.align		4
.L_10001:
        /*007c*/ 	.byte	0x04, 0x17
        /*007e*/ 	.short	(.L_10003 - .L_10002)
.L_10002:
        /*0080*/ 	.word	0x00000000
        /*0084*/ 	.short	0x0000
        /*0086*/ 	.short	0x0000
        /*0088*/ 	.byte	0x00, 0xf0, 0x21, 0x00


	//----- nvinfo : EIATTR_MAXREG_COUNT
	.align		4
.L_10003:
        /*008c*/ 	.byte	0x03, 0x1b
        /*008e*/ 	.short	0x00ff


	//----- nvinfo : EIATTR_MERCURY_ISA_VERSION
	.align		4
        /*0090*/ 	.byte	0x03, 0x5f
        /*0092*/ 	.short	0x0000


	//----- nvinfo : EIATTR_EXIT_INSTR_OFFSETS
	.align		4
        /*0094*/ 	.byte	0x04, 0x1c
        /*0096*/ 	.short	(.L_10005 - .L_10004)


	//   ....[0]....
.L_10004:
        /*0098*/ 	.word	0x000002a0


	//   ....[1]....
        /*009c*/ 	.word	0x000002b0


	//   ....[2]....
        /*00a0*/ 	.word	0x00000350


	//   ....[3]....
        /*00a4*/ 	.word	0x000003c0
.L_10005:


//--------------------- .nv.info._ZN43_GLOBAL__N__9ae7fba5_10_SoftMax_cu_9f978f6321softmax_warp_backwardIfN3c104HalfEfLi10ELb1ELb0EEEvPT0_PKT_S7_iiiPKb --------------------------
	.section	.nv.info._ZN43_GLOBAL__N__9ae7fba5_10_SoftMax_cu_9f978f6321softmax_warp_backwardIfN3c104HalfEfLi10ELb1ELb0EEEvPT0_PKT_S7_iiiPKb,"",@"SHT_CUDA_INFO"
	.sectionflags	@""
	.align	4


	//----- nvinfo : EIATTR_CUDA_API_VERSION
	.align		4
        /*0000*/ 	.byte	0x04, 0x37
        /*0002*/ 	.short	(.L_10007 - .L_10006)
.L_10006:
        /*0004*/ 	.word	0x00000082


	//----- nvinfo : EIATTR_SW2861232_WAR
	.align		4
.L_10007:
        /*0008*/ 	.byte	0x01, 0x35
	.zero		2


	//----- nvinfo : EIATTR_PARAM_CBANK
	.align		4
        /*000c*/ 	.byte	0x04, 0x0a
        /*000e*/ 	.short	(.L_10009 - .L_10008)
	.align		4
.L_10008:
        /*0010*/ 	.word	index@(.nv.constant0._ZN43_GLOBAL__N__9ae7fba5_10_SoftMax_cu_9f978f6321softmax_warp_backwardIfN3c104HalfEfLi10ELb1ELb0EEEvPT0_PKT_S7_iiiPKb)
        /*0014*/ 	.short	0x0160
        /*0016*/ 	.short	0x0030


	//----- nvinfo : EIATTR_CBANK_PARAM_SIZE
	.align		4
.L_10009:
        /*0018*/ 	.byte	0x03, 0x19
        /*001a*/ 	.short	0x0030


	//----- nvinfo : EIATTR_KPARAM_INFO
	.align		4
        /*001c*/ 	.byte	0x04, 0x17
        /*001e*/ 	.short	(.L_10011 - .L_10010)
.L_10010:
        /*0020*/ 	.word	0x00000000
        /*0024*/ 	.short	0x0006
        /*0026*/ 	.short	0x0028
        /*0028*/ 	.byte	0x00, 0xf0, 0x21, 0x00


	//----- nvinfo : EIATTR_KPARAM_INFO
	.align		4
.L_10011:
        /*002c*/ 	.byte	0x04, 0x17
        /*002e*/ 	.short	(.L_10013 - .L_10012)
.L_10012:
        /*0030*/ 	.word	0x00000000
        /*0034*/ 	.short	0x0005
        /*0036*/ 	.short	0x0020
        /*0038*/ 	.byte	0x00, 0xf0, 0x11, 0x00


	//----- nvinfo : EIATTR_KPARAM_INFO
	.align		4
.L_10013:
        /*003c*/ 	.byte	0x04, 0x17
        /*003e*/ 	.short	(.L_10015 - .L_10014)
.L_10014:
        /*0040*/ 	.word	0x00000000
        /*0044*/ 	.short	0x0004
        /*0046*/ 	.short	0x001c
        /*0048*/ 	.byte	0x00, 0xf0, 0x11, 0x00


	//----- nvinfo : EIATTR_KPARAM_INFO
	.align		4
.L_10015:
        /*004c*/ 	.byte	0x04, 0x17
        /*004e*/ 	.short	(.L_10017 - .L_10016)
.L_10016:
        /*0050*/ 	.word	0x00000000
        /*0054*/ 	.short	0x0003
        /*0056*/ 	.short	0x0018
        /*0058*/ 	.byte	0x00, 0xf0, 0x11, 0x00


	//----- nvinfo : EIATTR_KPARAM_INFO
	.align		4
.L_10017:
        /*005c*/ 	.byte	0x04, 0x17
        /*005e*/ 	.short	(.L_10019 - .L_10018)
.L_10018:
        /*0060*/ 	.word	0x00000000
        /*0064*/ 	.short	0x0002
        /*0066*/ 	.short	0x0010
        /*0068*/ 	.byte	0x00, 0xf0, 0x21, 0x00


	//----- nvinfo : EIATTR_KPARAM_INFO
	.align		4
.L_10019:
        /*006c*/ 	.byte	0x04, 0x17
        /*006e*/ 	.short	(.L_10021 - .L_10020)
.L_10020:
        /*0070*/ 	.word	0x00000000
        /*0074*/ 	.short	0x0001
        /*0076*/ 	.short	0x0008
        /*0078*/ 	.byte	0x00, 0xf0, 0x21, 0x00


	//----- nvinfo : EIATTR_KPARAM_INFO
	.align		4
.L_10021:
        /*007c*/ 	.byte	0x04, 0x17
        /*007e*/ 	.short	(.L_10023 - .L_10022)
.L_10022:
        /*0080*/ 	.word	0x00000000
        /*0084*/ 	.short	0x0000
        /*0086*/ 	.short	0x0000
        /*0088*/ 	.byte	0x00, 0xf0, 0x21, 0x00


	//----- nvinfo : EIATTR_MAXREG_COUNT
	.align		4
.L_10023:
        /*008c*/ 	.byte	0x03, 0x1b
        /*008e*/ 	.short	0x00ff


	//----- nvinfo : EIATTR_MERCURY_ISA_VERSION
	.align		4
        /*0090*/ 	.byte	0x03, 0x5f
        /*0092*/ 	.short	0x0000


	//----- nvinfo : EIATTR_COOP_GROUP_MASK_REGIDS
	.align		4
        /*0094*/ 	.byte	0x04, 0x29
        /*0096*/ 	.short	(.L_10025 - .L_10024)


	//   ....[0]....
.L_10024:
        /*0098*/ 	.word	0xffffffff


	//   ....[1]....
        /*009c*/ 	.word	0xffffffff


	//   ....[2]....
        /*00a0*/ 	.word	0xffffffff


	//   ....[3]....
        /*00a4*/ 	.word	0xffffffff


	//   ....[4]....
        /*00a8*/ 	.word	0xffffffff


	//----- nvinfo : EIATTR_COOP_GROUP_INSTR_OFFSETS
	.align		4
.L_10025:
        /*00ac*/ 	.byte	0x04, 0x28
        /*00ae*/ 	.short	(.L_10027 - .L_10026)


	//   ....[0]....
.L_10026:
        /*00b0*/ 	.word	0x00000d90


	//   ....[1]....
        /*00b4*/ 	.word	0x00000db0


	//   ....[2]....
        /*00b8*/ 	.word	0x00000dd0


	//   ....[3]....
        /*00bc*/ 	.word	0x00000e10


	//   ....[4]....
        /*00c0*/ 	.word	0x00000e40


	//----- nvinfo : EIATTR_EXIT_INSTR_OFFSETS
	.align		4
.L_10027:
        /*00c4*/ 	.byte	0x04, 0x1c
        /*00c6*/ 	.short	(.L_10029 - .L_10028)


	//   ....[0]....
.L_10028:
        /*00c8*/ 	.word	0x00000e50


	//   ....[1]....
        /*00cc*/ 	.word	0x00001a20


	//   ....[2]....
        /*00d0*/ 	.word	0x00001a70
.L_10029:


//--------------------- .nv.info._ZN43_GLOBAL__N__9ae7fba5_10_SoftMax_cu_9f978f6321softmax_warp_backwardIfN3c104HalfEfLi9ELb1ELb0EEEvPT0_PKT_S7_iiiPKb --------------------------
	.section	.nv.info._ZN43_GLOBAL__N__9ae7fba5_10_SoftMax_cu_9f978f6321softmax_warp_backwardIfN3c104HalfEfLi9ELb1ELb0EEEvPT0_PKT_S7_iiiPKb,"",@"SHT_CUDA_INFO"
	.sectionflags	@""
	.align	4


	//----- nvinfo : EIATTR_CUDA_API_VERSION
	.align		4
        /*0000*/ 	.byte	0x04, 0x37
        /*0002*/ 	.short	(.L_10031 - .L_10030)
.L_10030:
        /*0004*/ 	.word	0x00000082


	//----- nvinfo : EIATTR_SW2861232_WAR
	.align		4
.L_10031:
        /*0008*/ 	.byte	0x01, 0x35
	.zero		2


	//----- nvinfo : EIATTR_PARAM_CBANK
	.align		4
        /*000c*/ 	.byte	0x04, 0x0a
        /*000e*/ 	.short	(.L_10033 - .L_10032)
	.align		4
.L_10032:
        /*0010*/ 	.word	index@(.nv.constant0._ZN43_GLOBAL__N__9ae7fba5_10_SoftMax_cu_9f978f6321softmax_warp_backwardIfN3c104HalfEfLi9ELb1ELb0EEEvPT0_PKT_S7_iiiPKb)
        /*0014*/ 	.short	0x0160
        /*0016*/ 	.short	0x0030


	//----- nvinfo : EIATTR_CBANK_PARAM_SIZE
	.align		4
.L_10033:
        /*0018*/ 	.byte	0x03, 0x19
        /*001a*/ 	.short	0x0030


	//----- nvinfo : EIATTR_KPARAM_INFO
	.align		4
        /*001c*/ 	.byte	0x04, 0x17
        /*001e*/ 	.short	(.L_10035 - .L_10034)
.L_10034:
        /*0020*/ 	.word	0x00000000
        /*0024*/ 	.short	0x0006
        /*0026*/ 	.short	0x0028
        /*0028*/ 	.byte	0x00, 0xf0, 0x21, 0x00


	//----- nvinfo : EIATTR_KPARAM_INFO
	.align		4
.L_10035:
        /*002c*/ 	.byte	0x04, 0x17
        /*002e*/ 	.short	(.L_10037 - .L_10036)
.L_10036:
        /*0030*/ 	.word	0x00000000
        /*0034*/ 	.short	0x0005
        /*0036*/ 	.short	0x0020
        /*0038*/ 	.byte	0x00, 0xf0, 0x11, 0x00


	//----- nvinfo : EIATTR_KPARAM_INFO
	.align		4
.L_10037:
        /*003c*/ 	.byte	0x04, 0x17
        /*003e*/ 	.short	(.L_10039 - .L_10038)
.L_10038:
        /*0040*/ 	.word	0x00000000
        /*0044*/ 	.short	0x0004
        /*0046*/ 	.short	0x001c
        /*0048*/ 	.byte	0x00, 0xf0, 0x11, 0x00


	//----- nvinfo : EIATTR_KPARAM_INFO
	.align		4
.L_10039:
        /*004c*/ 	.byte	0x04, 0x17
        /*004e*/ 	.short	(.L_10041 - .L_10040)
.L_10040:
        /*0050*/ 	.word	0x00000000
        /*0054*/ 	.short	0x0003
        /*0056*/ 	.short	0x0018
        /*0058*/ 	.byte	0x00, 0xf0, 0x11, 0x00


	//----- nvinfo : EIATTR_KPARAM_INFO
	.align		4
.L_10041:
        /*005c*/ 	.byte	0x04, 0x17
        /*005e*/ 	.short	(.L_10043 - .L_10042)
.L_10042:
        /*0060*/ 	.word	0x00000000
        /*0064*/ 	.short	0x0002
        /*0066*/ 	.short	0x0010
        /*0068*/ 	.byte	0x00, 0xf0, 0x21, 0x00


	//----- nvinfo : EIATTR_KPARAM_INFO
	.align		4
.L_10043:
        /*006c*/ 	.byte	0x04, 0x17
        /*006e*/ 	.short	(.L_10045 - .L_10044)
.L_10044:
        /*0070*/ 	.word	0x00000000
        /*0074*/ 	.short	0x0001
        /*0076*/ 	.short	0x0008
        /*0078*/ 	.byte	0x00, 0xf0, 0x21, 0x00


	//----- nvinfo : EIATTR_KPARAM_INFO
	.align		4
.L_10045:
        /*007c*/ 	.byte	0x04, 0x17
        /*007e*/ 	.short	(.L_10047 - .L_10046)
.L_10046:
        /*0080*/ 	.word	0x00000000
        /*0084*/ 	.short	0x0000
        /*0086*/ 	.short	0x0000
        /*0088*/ 	.byte	0x00, 0xf0, 0x21, 0x00


	//----- nvinfo : EIATTR_MAXREG_COUNT
	.align		4
.L_10047:
        /*008c*/ 	.byte	0x03, 0x1b
        /*008e*/ 	.short	0x00ff


	//----- nvinfo : EIATTR_MERCURY_ISA_VERSION
	.align		4
        /*0090*/ 	.byte	0x03, 0x5f
        /*0092*/ 	.short	0x0000


	//----- nvinfo : EIATTR_COOP_GROUP_MASK_REGIDS
	.align		4
        /*0094*/ 	.byte	0x04, 0x29
        /*0096*/ 	.short	(.L_10049 - .L_10048)


	//   ....[0]....
.L_10048:
        /*0098*/ 	.word	0xffffffff


	//   ....[1]....
        /*009c*/ 	.word	0xffffffff


	//   ....[2]....
        /*00a0*/ 	.word	0xffffffff


	//   ....[3]....
        /*00a4*/ 	.word	0xffffffff


	//   ....[4]....
        /*00a8*/ 	.word	0xffffffff


	//----- nvinfo : EIATTR_COOP_GROUP_INSTR_OFFSETS
	.align		4
.L_10049:
        /*00ac*/ 	.byte	0x04, 0x28
        /*00ae*/ 	.short	(.L_10051 - .L_10050)


	//   ....[0]....
.L_10050:
        /*00b0*/ 	.word	0x000007a0


	//   ....[1]....
        /*00b4*/ 	.word	0x000007c0


	//   ....[2]....
        /*00b8*/ 	.word	0x000007e0


	//   ....[3]....
        /*00bc*/ 	.word	0x00000800


	//   ....[4]....
        /*00c0*/ 	.word	0x00000820


	//----- nvinfo : EIATTR_EXIT_INSTR_OFFSETS
	.align		4
.L_10051:
        /*00c4*/ 	.byte	0x04, 0x1c
        /*00c6*/ 	.short	(.L_10053 - .L_10052)


	//   ....[0]....
.L_10052:
        /*00c8*/ 	.word	0x00000830


	//   ....[1]....
        /*00cc*/ 	.word	0x00000e00


	//   ....[2]....
        /*00d0*/ 	.word	0x00000e50
.L_10053:


//--------------------- .nv.info._ZN43_GLOBAL__N__9ae7fba5_10_SoftMax_cu_9f978f6321softmax_warp_backwardIfN3c104HalfEfLi8ELb1ELb0EEEvPT0_PKT_S7_iiiPKb --------------------------
	.section	.nv.info._ZN43_GLOBAL__N__9ae7fba5_10_SoftMax_cu_9f978f6321softmax_warp_backwardIfN3c104HalfEfLi8ELb1ELb0EEEvPT0_PKT_S7_iiiPKb,"",@"SHT_CUDA_INFO"
	.sectionflags	@""
	.align	4


	//----- nvinfo : EIATTR_CUDA_API_VERSION
	.align		4
        /*0000*/ 	.byte	0x04, 0x37
        /*0002*/ 	.short	(.L_10055 - .L_10054)
.L_10054:
        /*0004*/ 	.word	0x00000082


	//----- nvinfo : EIATTR_SW2861232_WAR
	.align		4
.L_10055:
        /*0008*/ 	.byte	0x01, 0x35
	.zero		2


	//----- nvinfo : EIATTR_PARAM_CBANK
	.align		4
        /*000c*/ 	.byte	0x04, 0x0a
        /*000e*/ 	.short	(.L_10057 - .L_10056)
	.align		4
.L_10056:
        /*0010*/ 	.word	index@(.nv.constant0._ZN43_GLOBAL__N__9ae7fba5_10_SoftMax_cu_9f978f6321softmax_warp_backwardIfN3c104HalfEfLi8ELb1ELb0EEEvPT0_PKT_S7_iiiPKb)
        /*0014*/ 	.short	0x0160
        /*0016*/ 	.short	0x0030


	//----- nvinfo : EIATTR_CBANK_PARAM_SIZE
	.align		4
.L_10057:
        /*0018*/ 	.byte	0x03, 0x19
        /*001a*/ 	.short	0x0030


	//----- nvinfo : EIATTR_KPARAM_INFO
	.align		4
        /*001c*/ 	.byte	0x04, 0x17
        /*001e*/ 	.short	(.L_10059 - .L_10058)
.L_10058:
        /*0020*/ 	.word	0x00000000
        /*0024*/ 	.short	0x0006
        /*0026*/ 	.short	0x0028
        /*0028*/ 	.byte	0x00, 0xf0, 0x21, 0x00


	//----- nvinfo : EIATTR_KPARAM_INFO
	.align		4
.L_10059:
        /*002c*/ 	.byte	0x04, 0x17
        /*002e*/ 	.short	(.L_10061 - .L_10060)
.L_10060:
        /*0030*/ 	.word	0x00000000
        /*0034*/ 	.short	0x0005
        /*0036*/ 	.short	0x0020
        /*0038*/ 	.byte	0x00, 0xf0, 0x11, 0x00


	//----- nvinfo : EIATTR_KPARAM_INFO
	.align		4
.L_10061:
        /*003c*/ 	.byte	0x04, 0x17
        /*003e*/ 	.short	(.L_10063 - .L_10062)
.L_10062:
        /*0040*/ 	.word	0x00000000
        /*0044*/ 	.short	0x0004
        /*0046*/ 	.short	0x001c
        /*0048*/ 	.byte	0x00, 0xf0, 0x11, 0x00


	//----- nvinfo : EIATTR_KPARAM_INFO
	.align		4
.L_10063:
        /*004c*/ 	.byte	0x04, 0x17
        /*004e*/ 	.short	(.L_10065 - .L_10064)
.L_10064:
        /*0050*/ 	.word	0x00000000
        /*0054*/ 	.short	0x0003
        /*0056*/ 	.short	0x0018
        /*0058*/ 	.byte	0x00, 0xf0, 0x11, 0x00


	//----- nvinfo : EIATTR_KPARAM_INFO
	.align		4
.L_10065:
        /*005c*/ 	.byte	0x04, 0x17
        /*005e*/ 	.short	(.L_10067 - .L_10066)
.L_10066:
        /*0060*/ 	.word	0x00000000
        /*0064*/ 	.short	0x0002
        /*0066*/ 	.short	0x0010
        /*0068*/ 	.byte	0x00, 0xf0, 0x21, 0x00


	//----- nvinfo : EIATTR_KPARAM_INFO
	.align		4
.L_10067:
        /*006c*/ 	.byte	0x04, 0x17
        /*006e*/ 	.short	(.L_10069 - .L_10068)
.L_10068:
        /*0070*/ 	.word	0x00000000
        /*0074*/ 	.short	0x0001
        /*0076*/ 	.short	0x0008
        /*0078*/ 	.byte	0x00, 0xf0, 0x21, 0x00


	//----- nvinfo : EIATTR_KPARAM_INFO
	.align		4
.L_10069:
        /*007c*/ 	.byte	0x04, 0x17
        /*007e*/ 	.short	(.L_10071 - .L_10070)
.L_10070:
        /*0080*/ 	.word	0x00000000
        /*0084*/ 	.short	0x0000
        /*0086*/ 	.short	0x0000
        /*0088*/ 	.byte	0x00, 0xf0, 0x21, 0x00


	//----- nvinfo : EIATTR_MAXREG_COUNT
	.align		4
.L_10071:
        /*008c*/ 	.byte	0x03, 0x1b
        /*008e*/ 	.short	0x00ff


	//----- nvinfo : EIATTR_MERCURY_ISA_VERSION
	.align		4
        /*0090*/ 	.byte	0x03, 0x5f
        /*0092*/ 	.short	0x0000


	//----- nvinfo : EIATTR_COOP_GROUP_MASK_REGIDS
	.align		4
        /*0094*/ 	.byte	0x04, 0x29
        /*0096*/ 	.short	(.L_10073 - .L_10072)


	//   ....[0]....
.L_10072:
        /*0098*/ 	.word	0xffffffff


	//   ....[1]....
        /*009c*/ 	.word	0xffffffff


	//   ....[2]....
        /*00a0*/ 	.word	0xffffffff


	//   ....[3]....
        /*00a4*/ 	.word	0xffffffff


	//   ....[4]....
        /*00a8*/ 	.word	0xffffffff


	//----- nvinfo : EIATTR_COOP_GROUP_INSTR_OFFSETS
	.align		4
.L_10073:
        /*00ac*/ 	.byte	0x04, 0x28
        /*00ae*/ 	.short	(.L_10075 - .L_10074)


	//   ....[0]....
.L_10074:
        /*00b0*/ 	.word	0x00000470


	//   ....[1]....
        /*00b4*/ 	.word	0x00000490


	//   ....[2]....
        /*00b8*/ 	.word	0x000004b0


	//   ....[3]....
        /*00bc*/ 	.word	0x000004d0


	//   ....[4]....
        /*00c0*/ 	.word	0x000004f0


	//----- nvinfo : EIATTR_EXIT_INSTR_OFFSETS
	.align		4
.L_10075:
        /*00c4*/ 	.byte	0x04, 0x1c
        /*00c6*/ 	.short	(.L_10077 - .L_10076)


	//   ....[0]....
.L_10076:
        /*00c8*/ 	.word	0x00000510


	//   ....[1]....
        /*00cc*/ 	.word	0x00000790


	//   ....[2]....
        /*00d0*/ 	.word	0x000007e0
.L_10077:


//--------------------- .nv.info._ZN43_GLOBAL__N__9ae7fba5_10_SoftMax_cu_9f978f6321softmax_warp_backwardIfN3c104HalfEfLi7ELb1ELb0EEEvPT0_PKT_S7_iiiPKb --------------------------
	.section	.nv.info._ZN43_GLOBAL__N__9ae7fba5_10_SoftMax_cu_9f978f6321softmax_warp_backwardIfN3c104HalfEfLi7ELb1ELb0EEEvPT0_PKT_S7_iiiPKb,"",@"SHT_CUDA_INFO"
	.sectionflags	@""
	.align	4


	//----- nvinfo : EIATTR_CUDA_API_VERSION
	.align		4
        /*0000*/ 	.byte	0x04, 0x37
        /*0002*/ 	.short	(.L_10079 - .L_10078)
.L_10078:
        /*0004*/ 	.word	0x00000082


	//----- nvinfo : EIATTR_SW2861232_WAR
	.align		4
.L_10079:
        /*0008*/ 	.byte	0x01, 0x35
	.zero		2


	//----- nvinfo : EIATTR_PARAM_CBANK
	.align		4
        /*000c*/ 	.byte	0x04, 0x0a
        /*000e*/ 	.short	(.L_10081 - .L_10080)
	.align		4
.L_10080:
        /*0010*/ 	.word	index@(.nv.constant0._ZN43_GLOBAL__N__9ae7fba5_10_SoftMax_cu_9f978f6321softmax_warp_backwardIfN3c104HalfEfLi7ELb1ELb0EEEvPT0_PKT_S7_iiiPKb)
        /*0014*/ 	.short	0x0160
        /*0016*/ 	.short	0x0030


	//----- nvinfo : EIATTR_CBANK_PARAM_SIZE
	.align		4
.L_10081:
        /*0018*/ 	.byte	0x03, 0x19
        /*001a*/ 	.short	0x0030


	//----- nvinfo : EIATTR_KPARAM_INFO
	.align		4
        /*001c*/ 	.byte	0x04, 0x17
        /*001e*/ 	.short	(.L_10083 - .L_10082)
.L_10082:
        /*0020*/ 	.word	0x00000000
        /*0024*/ 	.short	0x0006
        /*0026*/ 	.short	0x0028
        /*0028*/ 	.byte	0x00, 0xf0, 0x21, 0x00


	//----- nvinfo : EIATTR_KPARAM_INFO
	.align		4
.L_10083:
        /*002c*/ 	.byte	0x04, 0x17
        /*002e*/ 	.short	(.L_10085 - .L_10084)
.L_10084:
        /*0030*/ 	.word	0x00000000
        /*0034*/ 	.short	0x0005
        /*0036*/ 	.short	0x0020
        /*0038*/ 	.byte	0x00, 0xf0, 0x11, 0x00


	//----- nvinfo : EIATTR_KPARAM_INFO
	.align		4
.L_10085:
        /*003c*/ 	.byte	0x04, 0x17
        /*003e*/ 	.short	(.L_10087 - .L_10086)
.L_10086:
        /*0040*/ 	.word	0x00000000
        /*0044*/ 	.short	0x0004
        /*0046*/ 	.short	0x001c
        /*0048*/ 	.byte	0x00, 0xf0, 0x11, 0x00


	//----- nvinfo : EIATTR_KPARAM_INFO
	.align		4
.L_10087:
        /*004c*/ 	.byte	0x04, 0x17
        /*004e*/ 	.short	(.L_10089 - .L_10088)
.L_10088:
        /*0050*/ 	.word	0x00000000
        /*0054*/ 	.short	0x0003
        /*0056*/ 	.short	0x0018
        /*0058*/ 	.byte	0x00, 0xf0, 0x11, 0x00


	//----- nvinfo : EIATTR_KPARAM_INFO
	.align		4
.L_10089:
        /*005c*/ 	.byte	0x04, 0x17
        /*005e*/ 	.short	(.L_10091 - .L_10090)
.L_10090:
        /*0060*/ 	.word	0x00000000
        /*0064*/ 	.short	0x0002
        /*0066*/ 	.short	0x0010
        /*0068*/ 	.byte	0x00, 0xf0, 0x21, 0x00


	//----- nvinfo : EIATTR_KPARAM_INFO
	.align		4
.L_10091:
        /*006c*/ 	.byte	0x04, 0x17
        /*006e*/ 	.short	(.L_10093 - .L_10092)
.L_10092:
        /*0070*/ 	.word	0x00000000
        /*0074*/ 	.short	0x0001
        /*0076*/ 	.short	0x0008
        /*0078*/ 	.byte	0x00, 0xf0, 0x21, 0x00


	//----- nvinfo : EIATTR_KPARAM_INFO
	.align		4
.L_10093:
        /*007c*/ 	.byte	0x04, 0x17
        /*007e*/ 	.short	(.L_10095 - .L_10094)
.L_10094:
        /*0080*/ 	.word	0x00000000
        /*0084*/ 	.short	0x0000
        /*0086*/ 	.short	0x0000
        /*0088*/ 	.byte	0x00, 0xf0, 0x21, 0x00


	//----- nvinfo : EIATTR_MAXREG_COUNT
	.align		4
.L_10095:
        /*008c*/ 	.byte	0x03, 0x1b
        /*008e*/ 	.short	0x00ff


	//----- nvinfo : EIATTR_MERCURY_ISA_VERSION
	.align		4
        /*0090*/ 	.byte	0x03, 0x5f
        /*0092*/ 	.short	0x0000


	//----- nvinfo : EIATTR_COOP_GROUP_MASK_REGIDS
	.align		4
        /*0094*/ 	.byte	0x04, 0x29
        /*0096*/ 	.short	(.L_10097 - .L_10096)


	//   ....[0]....
.L_10096:
        /*0098*/ 	.word	0xffffffff


	//   ....[1]....
        /*009c*/ 	.word	0xffffffff


	//   ....[2]....
        /*00a0*/ 	.word	0xffffffff


	//   ....[3]....
        /*00a4*/ 	.word	0xffffffff


	//   ....[4]....
        /*00a8*/ 	.word	0xffffffff


	//   ....[5]....
        /*00ac*/ 	.word	0xffffffff


	//   ....[6]....
        /*00b0*/ 	.word	0xffffffff


	//   ....[7]....
        /*00b4*/ 	.word	0xffffffff


	//   ....[8]....
        /*00b8*/ 	.word	0xffffffff


	//   ....[9]....
        /*00bc*/ 	.word	0xffffffff


	//----- nvinfo : EIATTR_COOP_GROUP_INSTR_OFFSETS
	.align		4
.L_10097:
        /*00c0*/ 	.byte	0x04, 0x28
        /*00c2*/ 	.short	(.L_10099 - .L_10098)


	//   ....[0]....
.L_10098:
        /*00c4*/ 	.word	0x00000550


	//   ....[1]....
        /*00c8*/ 	.word	0x00000570


	//   ....[2]....
        /*00cc*/ 	.word	0x000005a0


	//   ....[3]....
        /*00d0*/ 	.word	0x000005b0


	//   ....[4]....
        /*00d4*/ 	.word	0x000005e0


	//   ....[5]....
        /*00d8*/ 	.word	0x00000600


	//   ....[6]....
        /*00dc*/ 	.word	0x00000610


	//   ....[7]....
        /*00e0*/ 	.word	0x00000640


	//   ....[8]....
        /*00e4*/ 	.word	0x00000660


	//   ....[9]....
        /*00e8*/ 	.word	0x00000670


	//----- nvinfo : EIATTR_EXIT_INSTR_OFFSETS
	.align		4
.L_10099:
        /*00ec*/ 	.byte	0x04, 0x1c
        /*00ee*/ 	.short	(.L_10101 - .L_10100)


	//   ....[0]....
.L_10100:
        /*00f0*/ 	.word	0x000006a0


	//   ....[1]....
        /*00f4*/ 	.word	0x00000820


	//   ....[2]....
        /*00f8*/ 	.word	0x00000910


	//   ....[3]....
        /*00fc*/ 	.word	0x00000960
.L_10101:


//--------------------- .nv.info._ZN43_GLOBAL__N__9ae7fba5_10_SoftMax_cu_9f978f6321softmax_warp_backwardIfN3c104HalfEfLi6ELb1ELb0EEEvPT0_PKT_S7_iiiPKb --------------------------
	.section	.nv.info._ZN43_GLOBAL__N__9ae7fba5_10_SoftMax_cu_9f978f6321softmax_warp_backwardIfN3c104HalfEfLi6ELb1ELb0EEEvPT0_PKT_S7_iiiPKb,"",@"SHT_CUDA_INFO"
	.sectionflags	@""
	.align	4


	//----- nvinfo : EIATTR_CUDA_API_VERSION
	.align		4
        /*0000*/ 	.byte	0x04, 0x37
        /*0002*/ 	.short	(.L_10103 - .L_10102)
.L_10102:
        /*0004*/ 	.word	0x00000082


	//----- nvinfo : EIATTR_SW2861232_WAR
	.align		4
.L_10103:
        /*0008*/ 	.byte	0x01, 0x35
	.zero		2


	//----- nvinfo : EIATTR_PARAM_CBANK
	.align		4
        /*000c*/ 	.byte	0x04, 0x0a
        /*000e*/ 	.short	(.L_10105 - .L_10104)
	.align		4
.L_10104:
        /*0010*/ 	.word	index@(.nv.constant0._ZN43_GLOBAL__N__9ae7fba5_10_SoftMax_cu_9f978f6321softmax_warp_backwardIfN3c104HalfEfLi6ELb1ELb0EEEvPT0_PKT_S7_iiiPKb)
        /*0014*/ 	.short	0x0160
        /*0016*/ 	.short	0x0030


	//----- nvinfo : EIATTR_CBANK_PARAM_SIZE
	.align		4
.L_10105:
        /*0018*/ 	.byte	0x03, 0x19
        /*001a*/ 	.short	0x0030


	//----- nvinfo : EIATTR_KPARAM_INFO
	.align		4
        /*001c*/ 	.byte	0x04, 0x17
        /*001e*/ 	.short	(.L_10107 - .L_10106)
.L_10106:
        /*0020*/ 	.word	0x00000000
        /*0024*/ 	.short	0x0006
        /*0026*/ 	.short	0x0028
        /*0028*/ 	.byte	0x00, 0xf0, 0x21, 0x00


	//----- nvinfo : EIATTR_KPARAM_INFO
	.align		4
.L_10107:
        /*002c*/ 	.byte	0x04, 0x17
        /*002e*/ 	.short	(.L_10109 - .L_10108)
.L_10108:
        /*0030*/ 	.word	0x00000000
        /*0034*/ 	.short	0x0005
        /*0036*/ 	.short	0x0020
        /*0038*/ 	.byte	0x00, 0xf0, 0x11, 0x00


	//----- nvinfo : EIATTR_KPARAM_INFO
	.align		4
.L_10109:
        /*003c*/ 	.byte	0x04, 0x17
        /*003e*/ 	.short	(.L_10111 - .L_10110)
.L_10110:
        /*0040*/ 	.word	0x00000000
        /*0044*/ 	.short	0x0004
        /*0046*/ 	.short	0x001c
        /*0048*/ 	.byte	0x00, 0xf0, 0x11, 0x00


	//----- nvinfo : EIATTR_KPARAM_INFO
	.align		4
.L_10111:
        /*004c*/ 	.byte	0x04, 0x17
        /*004e*/ 	.short	(.L_10113 - .L_10112)
.L_10112:
        /*0050*/ 	.word	0x00000000
        /*0054*/ 	.short	0x0003
        /*0056*/ 	.short	0x0018
        /*0058*/ 	.byte	0x00, 0xf0, 0x11, 0x00


	//----- nvinfo : EIATTR_KPARAM_INFO
	.align		4
.L_10113:
        /*005c*/ 	.byte	0x04, 0x17
        /*005e*/ 	.short	(.L_10115 - .L_10114)
.L_10114:
        /*0060*/ 	.word	0x00000000
        /*0064*/ 	.short	0x0002
        /*0066*/ 	.short	0x0010
        /*0068*/ 	.byte	0x00, 0xf0, 0x21, 0x00


	//----- nvinfo : EIATTR_KPARAM_INFO
	.align		4
.L_10115:
        /*006c*/ 	.byte	0x04, 0x17
        /*006e*/ 	.short	(.L_10117 - .L_10116)
.L_10116:
        /*0070*/ 	.word	0x00000000
        /*0074*/ 	.short	0x0001
        /*0076*/ 	.short	0x0008
        /*0078*/ 	.byte	0x00, 0xf0, 0x21, 0x00


	//----- nvinfo : EIATTR_KPARAM_INFO
	.align		4
.L_10117:
        /*007c*/ 	.byte	0x04, 0x17
        /*007e*/ 	.short	(.L_10119 - .L_10118)
.L_10118:
        /*0080*/ 	.word	0x00000000
        /*0084*/ 	.short	0x0000
        /*0086*/ 	.short	0x0000
        /*0088*/ 	.byte	0x00, 0xf0, 0x21, 0x00


	//----- nvinfo : EIATTR_MAXREG_COUNT
	.align		4
.L_10119:
        /*008c*/ 	.byte	0x03, 0x1b
        /*008e*/ 	.short	0x00ff


	//----- nvinfo : EIATTR_MERCURY_ISA_VERSION
	.align		4
        /*0090*/ 	.byte	0x03, 0x5f
        /*0092*/ 	.short	0x0000


	//----- nvinfo : EIATTR_COOP_GROUP_MASK_REGIDS
	.align		4
        /*0094*/ 	.byte	0x04, 0x29
        /*0096*/ 	.short	(.L_10121 - .L_10120)


	//   ....[0]....
.L_10120:
        /*0098*/ 	.word	0xffffffff


	//   ....[1]....
        /*009c*/ 	.word	0xffffffff


	//   ....[2]....
        /*00a0*/ 	.word	0xffffffff


	//   ....[3]....
        /*00a4*/ 	.word	0xffffffff


	//   ....[4]....
        /*00a8*/ 	.word	0xffffffff


	//   ....[5]....
        /*00ac*/ 	.word	0xffffffff


	//   ....[6]....
        /*00b0*/ 	.word	0xffffffff


	//   ....[7]....
        /*00b4*/ 	.word	0xffffffff


	//   ....[8]....
        /*00b8*/ 	.word	0xffffffff


	//   ....[9]....
        /*00bc*/ 	.word	0xffffffff


	//----- nvinfo : EIATTR_COOP_GROUP_INSTR_OFFSETS
	.align		4
.L_10121:
        /*00c0*/ 	.byte	0x04, 0x28
        /*00c2*/ 	.short	(.L_10123 - .L_10122)


	//   ....[0]....
.L_10122:
        /*00c4*/ 	.word	0x00000320


	//   ....[1]....
        /*00c8*/ 	.word	0x00000330


	//   ....[2]....
        /*00cc*/ 	.word	0x00000360


	//   ....[3]....
        /*00d0*/ 	.word	0x00000370


	//   ....[4]....
        /*00d4*/ 	.word	0x000003a0


	//   ....[5]....
        /*00d8*/ 	.word	0x000003b0


	//   ....[6]....
        /*00dc*/ 	.word	0x000003e0


	//   ....[7]....
        /*00e0*/ 	.word	0x000003f0


	//   ....[8]....
        /*00e4*/ 	.word	0x00000420


	//   ....[9]....
        /*00e8*/ 	.word	0x00000430


	//----- nvinfo : EIATTR_EXIT_INSTR_OFFSETS
	.align		4
.L_10123:
        /*00ec*/ 	.byte	0x04, 0x1c
        /*00ee*/ 	.short	(.L_10125 - .L_10124)


	//   ....[0]....
.L_10124:
        /*00f0*/ 	.word	0x00000440


	//   ....[1]....
        /*00f4*/ 	.word	0x00000590


	//   ....[2]....
        /*00f8*/ 	.word	0x00000630


	//   ....[3]....
        /*00fc*/ 	.word	0x00000680
.L_10125:


//--------------------- .nv.info._ZN43_GLOBAL__N__9ae7fba5_10_SoftMax_cu_9f978f6321softmax_warp_backwardIfN3c104HalfEfLi5ELb1ELb0EEEvPT0_PKT_S7_iiiPKb --------------------------
	.section	.nv.info._ZN43_GLOBAL__N__9ae7fba5_10_SoftMax_cu_9f978f6321softmax_warp_backwardIfN3c104HalfEfLi5ELb1ELb0EEEvPT0_PKT_S7_iiiPKb,"",@"SHT_CUDA_INFO"
	.sectionflags	@""
	.align	4


	//----- nvinfo : EIATTR_CUDA_API_VERSION
	.align		4
        /*0000*/ 	.byte	0x04, 0x37
        /*0002*/ 	.short	(.L_10127 - .L_10126)
.L_10126:
        /*0004*/ 	.word	0x00000082


	//----- nvinfo : EIATTR_SW2861232_WAR
	.align		4
.L_10127:
        /*0008*/ 	.byte	0x01, 0x35
	.zero		2


	//----- nvinfo : EIATTR_PARAM_CBANK
	.align		4
        /*000c*/ 	.byte	0x04, 0x0a
        /*000e*/ 	.short	(.L_10129 - .L_10128)
	.align		4
.L_10128:
        /*0010*/ 	.word	index@(.nv.constant0._ZN43_GLOBAL__N__9ae7fba5_10_SoftMax_cu_9f978f6321softmax_warp_backwardIfN3c104HalfEfLi5ELb1ELb0EEEvPT0_PKT_S7_iiiPKb)
        /*0014*/ 	.short	0x0160
        /*0016*/ 	.short	0x0030


	//----- nvinfo : EIATTR_CBANK_PARAM_SIZE
	.align		4
.L_10129:
        /*0018*/ 	.byte	0x03, 0x19
        /*001a*/ 	.short	0x0030


	//----- nvinfo : EIATTR_KPARAM_INFO
	.align		4
        /*001c*/ 	.byte	0x04, 0x17
        /*001e*/ 	.short	(.L_10131 - .L_10130)
.L_10130:
        /*0020*/ 	.word	0x00000000
        /*0024*/ 	.short	0x0006
        /*0026*/ 	.short	0x0028
        /*0028*/ 	.byte	0x00, 0xf0, 0x21, 0x00


	//----- nvinfo : EIATTR_KPARAM_INFO
	.align		4
.L_10131:
        /*002c*/ 	.byte	0x04, 0x17
        /*002e*/ 	.short	(.L_10133 - .L_10132)
.L_10132:
        /*0030*/ 	.word	0x00000000
        /*0034*/ 	.short	0x0005
        /*0036*/ 	.short	0x0020
        /*0038*/ 	.byte	0x00, 0xf0, 0x11, 0x00


	//----- nvinfo : EIATTR_KPARAM_INFO
	.align		4
.L_10133:
        /*003c*/ 	.byte	0x04, 0x17
        /*003e*/ 	.short	(.L_10135 - .L_10134)
.L_10134:
        /*0040*/ 	.word	0x00000000
        /*0044*/ 	.short	0x0004
        /*0046*/ 	.short	0x001c
        /*0048*/ 	.byte	0x00, 0xf0, 0x11, 0x00


	//----- nvinfo : EIATTR_KPARAM_INFO
	.align		4
.L_10135:
        /*004c*/ 	.byte	0x04, 0x17
        /*004e*/ 	.short	(.L_10137 - .L_10136)
.L_10136:
        /*0050*/ 	.word	0x00000000
        /*0054*/ 	.short	0x0003
        /*0056*/ 	.short	0x0018
        /*0058*/ 	.byte	0x00, 0xf0, 0x11, 0x00


	//----- nvinfo : EIATTR_KPARAM_INFO
	.align		4
.L_10137:
        /*005c*/ 	.byte	0x04, 0x17
        /*005e*/ 	.short	(.L_10139 - .L_10138)
.L_10138:
        /*0060*/ 	.word	0x00000000
        /*0064*/ 	.short	0x0002
        /*0066*/ 	.short	0x0010
        /*0068*/ 	.byte	0x00, 0xf0, 0x21, 0x00


	//----- nvinfo : EIATTR_KPARAM_INFO
	.align		4
.L_10139:
        /*006c*/ 	.byte	0x04, 0x17
        /*006e*/ 	.short	(.L_10141 - .L_10140)
.L_10140:
        /*0070*/ 	.word	0x00000000
        /*0074*/ 	.short	0x0001
        /*0076*/ 	.short	0x0008
        /*0078*/ 	.byte	0x00, 0xf0, 0x21, 0x00


	//----- nvinfo : EIATTR_KPARAM_INFO
	.align		4
.L_10141:
        /*007c*/ 	.byte	0x04, 0x17
        /*007e*/ 	.short	(.L_10143 - .L_10142)
.L_10142:
        /*0080*/ 	.word	0x00000000
        /*0084*/ 	.short	0x0000
        /*0086*/ 	.short	0x0000
        /*0088*/ 	.byte	0x00, 0xf0, 0x21, 0x00


	//----- nvinfo : EIATTR_MAXREG_COUNT
	.align		4
.L_10143:
        /*008c*/ 	.byte	0x03, 0x1b
        /*008e*/ 	.short	0x00ff


	//----- nvinfo : EIATTR_MERCURY_ISA_VERSION
	.align		4
        /*0090*/ 	.byte	0x03, 0x5f
        /*0092*/ 	.short	0x0000


	//----- nvinfo : EIATTR_COOP_GROUP_MASK_REGIDS
	.align		4
        /*0094*/ 	.byte	0x04, 0x29
        /*0096*/ 	.short	(.L_10145 - .L_10144)


	//   ....[0]....
.L_10144:
        /*0098*/ 	.word	0xffffffff


	//   ....[1]....
        /*009c*/ 	.word	0xffffffff


	//   ....[2]....
        /*00a0*/ 	.word	0xffffffff


	//   ....[3]....
        /*00a4*/ 	.word	0xffffffff


	//   ....[4]....
        /*00a8*/ 	.word	0xffffffff


	//   ....[5]....
        /*00ac*/ 	.word	0xffffffff


	//   ....[6]....
        /*00b0*/ 	.word	0xffffffff


	//   ....[7]....
        /*00b4*/ 	.word	0xffffffff


	//   ....[8]....
        /*00b8*/ 	.word	0xffffffff


	//   ....[9]....
        /*00bc*/ 	.word	0xffffffff


	//----- nvinfo : EIATTR_COOP_GROUP_INSTR_OFFSETS
	.align		4
.L_10145:
        /*00c0*/ 	.byte	0x04, 0x28
        /*00c2*/ 	.short	(.L_10147 - .L_10146)


	//   ....[0]....
.L_10146:
        /*00c4*/ 	.word	0x000002a0


	//   ....[1]....
        /*00c8*/ 	.word	0x000002b0


	//   ....[2]....
        /*00cc*/ 	.word	0x000002e0


	//   ....[3]....
        /*00d0*/ 	.word	0x000002f0


	//   ....[4]....
        /*00d4*/ 	.word	0x00000320


	//   ....[5]....
        /*00d8*/ 	.word	0x00000330


	//   ....[6]....
        /*00dc*/ 	.word	0x00000360


	//   ....[7]....
        /*00e0*/ 	.word	0x00000370


	//   ....[8]....
        /*00e4*/ 	.word	0x000003a0


	//   ....[9]....
        /*00e8*/ 	.word	0x000003b0


	//----- nvinfo : EIATTR_EXIT_INSTR_OFFSETS
	.align		4
.L_10147:
        /*00ec*/ 	.byte	0x04, 0x1c
        /*00ee*/ 	.short	(.L_10149 - .L_10148)


	//   ....[0]....
.L_10148:
        /*00f0*/ 	.word	0x000003c0


	//   ....[1]....
        /*00f4*/ 	.word	0x000004a0


	//   ....[2]....
        /*00f8*/ 	.word	0x000004b0


	//   ....[3]....
        /*00fc*/ 	.word	0x00000560
.L_10149:


//--------------------- .nv.info._ZN43_GLOBAL__N__9ae7fba5_10_SoftMax_cu_9f978f6321softmax_warp_backwardIfN3c104HalfEfLi4ELb1ELb0EEEvPT0_PKT_S7_iiiPKb --------------------------
	.section	.nv.info._ZN43_GLOBAL__N__9ae7fba5_10_SoftMax_cu_9f978f6321softmax_warp_backwardIfN3c104HalfEfLi4ELb1ELb0EEEvPT0_PKT_S7_iiiPKb,"",@"SHT_CUDA_INFO"
	.sectionflags	@""
	.align	4


	//----- nvinfo : EIATTR_CUDA_API_VERSION
	.align		4
        /*0000*/ 	.byte	0x04, 0x37
        /*0002*/ 	.short	(.L_10151 - .L_10150)
.L_10150:
        /*0004*/ 	.word	0x00000082


	//----- nvinfo : EIATTR_SW2861232_WAR
	.align		4
.L_10151:
        /*0008*/ 	.byte	0x01, 0x35
	.zero		2


	//----- nvinfo : EIATTR_PARAM_CBANK
	.align		4
        /*000c*/ 	.byte	0x04, 0x0a
        /*000e*/ 	.short	(.L_10153 - .L_10152)
	.align		4
.L_10152:
        /*0010*/ 	.word	index@(.nv.constant0._ZN43_GLOBAL__N__9ae7fba5_10_SoftMax_cu_9f978f6321softmax_warp_backwardIfN3c104HalfEfLi4ELb1ELb0EEEvPT0_PKT_S7_iiiPKb)
        /*0014*/ 	.short	0x0160
        /*0016*/ 	.short	0x0030


	//----- nvinfo : EIATTR_CBANK_PARAM_SIZE
	.align		4
.L_10153:
        /*0018*/ 	.byte	0x03, 0x19
        /*001a*/ 	.short	0x0030


	//----- nvinfo : EIATTR_KPARAM_INFO
	.align		4
        /*001c*/ 	.byte	0x04, 0x17
        /*001e*/ 	.short	(.L_10155 - .L_10154)
.L_10154:
        /*0020*/ 	.word	0x00000000
        /*0024*/ 	.short	0x0006
        /*0026*/ 	.short	0x0028
        /*0028*/ 	.byte	0x00, 0xf0, 0x21, 0x00


	//----- nvinfo : EIATTR_KPARAM_INFO
	.align		4
.L_10155:
        /*002c*/ 	.byte	0x04, 0x17
        /*002e*/ 	.short	(.L_10157 - .L_10156)
.L_10156:
        /*0030*/ 	.word	0x00000000
        /*0034*/ 	.short	0x0005
        /*0036*/ 	.short	0x0020
        /*0038*/ 	.byte	0x00, 0xf0, 0x11, 0x00


	//----- nvinfo : EIATTR_KPARAM_INFO
	.align		4
.L_10157:
        /*003c*/ 	.byte	0x04, 0x17
        /*003e*/ 	.short	(.L_10159 - .L_10158)
.L_10158:
        /*0040*/ 	.word	0x00000000
        /*0044*/ 	.short	0x0004
        /*0046*/ 	.short	0x001c
        /*0048*/ 	.byte	0x00, 0xf0, 0x11, 0x00


	//----- nvinfo : EIATTR_KPARAM_INFO
	.align		4
.L_10159:
        /*004c*/ 	.byte	0x04, 0x17
        /*004e*/ 	.short	(.L_10161 - .L_10160)
.L_10160:
        /*0050*/ 	.word	0x00000000
        /*0054*/ 	.short	0x0003
        /*0056*/ 	.short	0x0018
        /*0058*/ 	.byte	0x00, 0xf0, 0x11, 0x00


	//----- nvinfo : EIATTR_KPARAM_INFO
	.align		4
.L_10161:
        /*005c*/ 	.byte	0x04, 0x17
        /*005e*/ 	.short	(.L_10163 - .L_10162)
.L_10162:
        /*0060*/ 	.word	0x00000000
        /*0064*/ 	.short	0x0002
        /*0066*/ 	.short	0x0010
        /*0068*/ 	.byte	0x00, 0xf0, 0x21, 0x00


	//----- nvinfo : EIATTR_KPARAM_INFO
	.align		4
.L_10163:
        /*006c*/ 	.byte	0x04, 0x17
        /*006e*/ 	.short	(.L_10165 - .L_10164)
.L_10164:
        /*0070*/ 	.word	0x00000000
        /*0074*/ 	.short	0x0001
        /*0076*/ 	.short	0x0008
        /*0078*/ 	.byte	0x00, 0xf0, 0x21, 0x00


	//----- nvinfo : EIATTR_KPARAM_INFO
	.align		4
.L_10165:
        /*007c*/ 	.byte	0x04, 0x17
        /*007e*/ 	.short	(.L_10167 - .L_10166)
.L_10166:
        /*0080*/ 	.word	0x00000000
        /*0084*/ 	.short	0x0000
        /*0086*/ 	.short	0x0000
        /*0088*/ 	.byte	0x00, 0xf0, 0x21, 0x00


	//----- nvinfo : EIATTR_MAXREG_COUNT
	.align		4
.L_10167:
        /*008c*/ 	.byte	0x03, 0x1b
        /*008e*/ 	.short	0x00ff


	//----- nvinfo : EIATTR_MERCURY_ISA_VERSION
	.align		4
        /*0090*/ 	.byte	0x03, 0x5f
        /*0092*/ 	.short	0x0000


	//----- nvinfo : EIATTR_COOP_GROUP_MASK_REGIDS
	.align		4
        /*0094*/ 	.byte	0x04, 0x29
        /*0096*/ 	.short	(.L_10169 - .L_10168)


	//   ....[0]....
.L_10168:
        /*0098*/ 	.word	0xffffffff


	//   ....[1]....
        /*009c*/ 	.word	0xffffffff


	//   ....[2]....
        /*00a0*/ 	.word	0xffffffff


	//   ....[3]....
        /*00a4*/ 	.word	0xffffffff


	//   ....[4]....
        /*00a8*/ 	.word	0xffffffff


	//   ....[5]....
        /*00ac*/ 	.word	0xffffffff


	//   ....[6]....
        /*00b0*/ 	.word	0xffffffff


	//   ....[7]....
        /*00b4*/ 	.word	0xffffffff


	//----- nvinfo : EIATTR_COOP_GROUP_INSTR_OFFSETS
	.align		4
.L_10169:
        /*00b8*/ 	.byte	0x04, 0x28
        /*00ba*/ 	.short	(.L_10171 - .L_10170)


	//   ....[0]....
.L_10170:
        /*00bc*/ 	.word	0x000002a0


	//   ....[1]....
        /*00c0*/ 	.word	0x000002b0


	//   ....[2]....
        /*00c4*/ 	.word	0x000002e0


	//   ....[3]....
        /*00c8*/ 	.word	0x000002f0


	//   ....[4]....
        /*00cc*/ 	.word	0x00000320


	//   ....[5]....
        /*00d0*/ 	.word	0x00000330


	//   ....[6]....
        /*00d4*/ 	.word	0x00000360


	//   ....[7]....
        /*00d8*/ 	.word	0x00000370


	//----- nvinfo : EIATTR_EXIT_INSTR_OFFSETS
	.align		4
.L_10171:
        /*00dc*/ 	.byte	0x04, 0x1c
        /*00de*/ 	.short	(.L_10173 - .L_10172)


	//   ....[0]....
.L_10172:
        /*00e0*/ 	.word	0x00000380


	//   ....[1]....
        /*00e4*/ 	.word	0x00000460


	//   ....[2]....
        /*00e8*/ 	.word	0x00000470


	//   ....[3]....
        /*00ec*/ 	.word	0x00000520
.L_10173:


//--------------------- .nv.info._ZN43_GLOBAL__N__9ae7fba5_10_SoftMax_cu_9f978f6321softmax_warp_backwardIfN3c104HalfEfLi3ELb1ELb0EEEvPT0_PKT_S7_iiiPKb --------------------------
	.section	.nv.info._ZN43_GLOBAL__N__9ae7fba5_10_SoftMax_cu_9f978f6321softmax_warp_backwardIfN3c104HalfEfLi3ELb1ELb0EEEvPT0_PKT_S7_iiiPKb,"",@"SHT_CUDA_INFO"
	.sectionflags	@""
	.align	4


	//----- nvinfo : EIATTR_CUDA_API_VERSION
	.align		4
        /*0000*/ 	.byte	0x04, 0x37
        /*0002*/ 	.short	(.L_10175 - .L_10174)
.L_10174:
        /*0004*/ 	.word	0x00000082


	//----- nvinfo : EIATTR_SW2861232_WAR
	.align		4
.L_10175:
        /*0008*/ 	.byte	0x01, 0x35
	.zero		2


	//----- nvinfo : EIATTR_PARAM_CBANK
	.align		4
        /*000c*/ 	.byte	0x04, 0x0a
        /*000e*/ 	.short	(.L_10177 - .L_10176)
	.align		4
.L_10176:
        /*0010*/ 	.word	index@(.nv.constant0._ZN43_GLOBAL__N__9ae7fba5_10_SoftMax_cu_9f978f6321softmax_warp_backwardIfN3c104HalfEfLi3ELb1ELb0EEEvPT0_PKT_S7_iiiPKb)
        /*0014*/ 	.short	0x0160
        /*0016*/ 	.short	0x0030


	//----- nvinfo : EIATTR_CBANK_PARAM_SIZE
	.align		4
.L_10177:
        /*0018*/ 	.byte	0x03, 0x19
        /*001a*/ 	.short	0x0030


	//----- nvinfo : EIATTR_KPARAM_INFO
	.align		4
        /*001c*/ 	.byte	0x04, 0x17
        /*001e*/ 	.short	(.L_10179 - .L_10178)
.L_10178:
        /*0020*/ 	.word	0x00000000
        /*0024*/ 	.short	0x0006
        /*0026*/ 	.short	0x0028
        /*0028*/ 	.byte	0x00, 0xf0, 0x21, 0x00


	//----- nvinfo : EIATTR_KPARAM_INFO
	.align		4
.L_10179:
        /*002c*/ 	.byte	0x04, 0x17
        /*002e*/ 	.short	(.L_10181 - .L_10180)
.L_10180:
        /*0030*/ 	.word	0x00000000
        /*0034*/ 	.short	0x0005
        /*0036*/ 	.short	0x0020
        /*0038*/ 	.byte	0x00, 0xf0, 0x11, 0x00


	//----- nvinfo : EIATTR_KPARAM_INFO
	.align		4
.L_10181:
        /*003c*/ 	.byte	0x04, 0x17
        /*003e*/ 	.short	(.L_10183 - .L_10182)
.L_10182:
        /*0040*/ 	.word	0x00000000
        /*0044*/ 	.short	0x0004
        /*0046*/ 	.short	0x001c
        /*0048*/ 	.byte	0x00, 0xf0, 0x11, 0x00


	//----- nvinfo : EIATTR_KPARAM_INFO
	.align		4
.L_10183:
        /*004c*/ 	.byte	0x04, 0x17
        /*004e*/ 	.short	(.L_10185 - .L_10184)
.L_10184:
        /*0050*/ 	.word	0x00000000
        /*0054*/ 	.short	0x0003
        /*0056*/ 	.short	0x0018
        /*0058*/ 	.byte	0x00, 0xf0, 0x11, 0x00


	//----- nvinfo : EIATTR_KPARAM_INFO
	.align		4
.L_10185:
        /*005c*/ 	.byte	0x04, 0x17
        /*005e*/ 	.short	(.L_10187 - .L_10186)
.L_10186:
        /*0060*/ 	.word	0x00000000
        /*0064*/ 	.short	0x0002
        /*0066*/ 	.short	0x0010
        /*0068*/ 	.byte	0x00, 0xf0, 0x21, 0x00


	//----- nvinfo : EIATTR_KPARAM_INFO
	.align		4
.L_10187:
        /*006c*/ 	.byte	0x04, 0x17
        /*006e*/ 	.short	(.L_10189 - .L_10188)
.L_10188:
        /*0070*/ 	.word	0x00000000
        /*0074*/ 	.short	0x0001
        /*0076*/ 	.short	0x0008
        /*0078*/ 	.byte	0x00, 0xf0, 0x21, 0x00


	//----- nvinfo : EIATTR_KPARAM_INFO
	.align		4
.L_10189:
        /*007c*/ 	.byte	0x04, 0x17
        /*007e*/ 	.short	(.L_10191 - .L_10190)
.L_10190:
        /*0080*/ 	.word	0x00000000
        /*0084*/ 	.short	0x0000
        /*0086*/ 	.short	0x0000
        /*0088*/ 	.byte	0x00, 0xf0, 0x21, 0x00


	//----- nvinfo : EIATTR_MAXREG_COUNT
	.align		4
.L_10191:
        /*008c*/ 	.byte	0x03, 0x1b
        /*008e*/ 	.short	0x00ff


	//----- nvinfo : EIATTR_MERCURY_ISA_VERSION
	.align		4
        /*0090*/ 	.byte	0x03, 0x5f
        /*0092*/ 	.short	0x0000


	//----- nvinfo : EIATTR_COOP_GROUP_MASK_REGIDS
	.align		4
        /*0094*/ 	.byte	0x04, 0x29
        /*0096*/ 	.short	(.L_10193 - .L_10192)


	//   ....[0]....
.L_10192:
        /*0098*/ 	.word	0xffffffff


	//   ....[1]....
        /*009c*/ 	.word	0xffffffff


	//   ....[2]....
        /*00a0*/ 	.word	0xffffffff


	//   ....[3]....
        /*00a4*/ 	.word	0xffffffff


	//   ....[4]....
        /*00a8*/ 	.word	0xffffffff


	//   ....[5]....
        /*00ac*/ 	.word	0xffffffff


	//----- nvinfo : EIATTR_COOP_GROUP_INSTR_OFFSETS
	.align		4
.L_10193:
        /*00b0*/ 	.byte	0x04, 0x28
        /*00b2*/ 	.short	(.L_10195 - .L_10194)


	//   ....[0]....
.L_10194:
        /*00b4*/ 	.word	0x000002a0


	//   ....[1]....
        /*00b8*/ 	.word	0x000002b0


	//   ....[2]....
        /*00bc*/ 	.word	0x000002e0


	//   ....[3]....
        /*00c0*/ 	.word	0x000002f0


	//   ....[4]....
        /*00c4*/ 	.word	0x00000320


	//   ....[5]....
        /*00c8*/ 	.word	0x00000330


	//----- nvinfo : EIATTR_EXIT_INSTR_OFFSETS
	.align		4
.L_10195:
        /*00cc*/ 	.byte	0x04, 0x1c
        /*00ce*/ 	.short	(.L_10197 - .L_10196)


	//   ....[0]....
.L_10196:
        /*00d0*/ 	.word	0x00000340


	//   ....[1]....
        /*00d4*/ 	.word	0x00000420


	//   ....[2]....
        /*00d8*/ 	.word	0x00000430


	//   ....[3]....
        /*00dc*/ 	.word	0x000004e0
.L_10197:


//--------------------- .nv.info._ZN43_GLOBAL__N__9ae7fba5_10_SoftMax_cu_9f978f6321softmax_warp_backwardIfN3c104HalfEfLi2ELb1ELb0EEEvPT0_PKT_S7_iiiPKb --------------------------
	.section	.nv.info._ZN43_GLOBAL__N__9ae7fba5_10_SoftMax_cu_9f978f6321softmax_warp_backwardIfN3c104HalfEfLi2ELb1ELb0EEEvPT0_PKT_S7_iiiPKb,"",@"SHT_CUDA_INFO"
	.sectionflags	@""
	.align	4


	//----- nvinfo : EIATTR_CUDA_API_VERSION
	.align		4
        /*0000*/ 	.byte	0x04, 0x37
        /*0002*/ 	.short	(.L_10199 - .L_10198)
.L_10198:
        /*0004*/ 	.word	0x00000082


	//----- nvinfo : EIATTR_SW2861232_WAR
	.align		4
.L_10199:
        /*0008*/ 	.byte	0x01, 0x35
	.zero		2


	//----- nvinfo : EIATTR_PARAM_CBANK
	.align		4
        /*000c*/ 	.byte	0x04, 0x0a
        /*000e*/ 	.short	(.L_10201 - .L_10200)
	.align		4
.L_10200:
        /*0010*/ 	.word	index@(.nv.constant0._ZN43_GLOBAL__N__9ae7fba5_10_SoftMax_cu_9f978f6321softmax_warp_backwardIfN3c104HalfEfLi2ELb1ELb0EEEvPT0_PKT_S7_iiiPKb)
        /*0014*/ 	.short	0x0160
        /*0016*/ 	.short	0x0030


	//----- nvinfo : EIATTR_CBANK_PARAM_SIZE
	.align		4
.L_10201:
        /*0018*/ 	.byte	0x03, 0x19
        /*001a*/ 	.short	0x0030


	//----- nvinfo : EIATTR_KPARAM_INFO
	.align		4
        /*001c*/ 	.byte	0x04, 0x17
        /*001e*/ 	.short	(.L_10203 - .L_10202)
.L_10202:
        /*0020*/ 	.word	0x00000000
        /*0024*/ 	.short	0x0006
        /*0026*/ 	.short	0x0028
        /*0028*/ 	.byte	0x00, 0xf0, 0x21, 0x00


	//----- nvinfo : EIATTR_KPARAM_INFO
	.align		4
.L_10203:
        /*002c*/ 	.byte	0x04, 0x17
        /*002e*/ 	.short	(.L_10205 - .L_10204)
.L_10204:
        /*0030*/ 	.word	0x00000000
        /*0034*/ 	.short	0x0005
        /*0036*/ 	.short	0x0020
        /*0038*/ 	.byte	0x00, 0xf0, 0x11, 0x00


	//----- nvinfo : EIATTR_KPARAM_INFO
	.align		4
.L_10205:
        /*003c*/ 	.byte	0x04, 0x17
        /*003e*/ 	.short	(.L_10207 - .L_10206)
.L_10206:
        /*0040*/ 	.word	0x00000000
        /*0044*/ 	.short	0x0004
        /*0046*/ 	.short	0x001c
        /*0048*/ 	.byte	0x00, 0xf0, 0x11, 0x00


	//----- nvinfo : EIATTR_KPARAM_INFO
	.align		4
.L_10207:
        /*004c*/ 	.byte	0x04, 0x17
        /*004e*/ 	.short	(.L_10209 - .L_10208)
.L_10208:
        /*0050*/ 	.word	0x00000000
        /*0054*/ 	.short	0x0003
        /*0056*/ 	.short	0x0018
        /*0058*/ 	.byte	0x00, 0xf0, 0x11, 0x00


	//----- nvinfo : EIATTR_KPARAM_INFO
	.align		4
.L_10209:
        /*005c*/ 	.byte	0x04, 0x17
        /*005e*/ 	.short	(.L_10211 - .L_10210)
.L_10210:
        /*0060*/ 	.word	0x00000000
        /*0064*/ 	.short	0x0002
        /*0066*/ 	.short	0x0010
        /*0068*/ 	.byte	0x00, 0xf0, 0x21, 0x00


	//----- nvinfo : EIATTR_KPARAM_INFO
	.align		4
.L_10211:
        /*006c*/ 	.byte	0x04, 0x17
        /*006e*/ 	.short	(.L_10213 - .L_10212)
.L_10212:
        /*0070*/ 	.word	0x00000000
        /*0074*/ 	.short	0x0001
        /*0076*/ 	.short	0x0008
        /*0078*/ 	.byte	0x00, 0xf0, 0x21, 0x00


	//----- nvinfo : EIATTR_KPARAM_INFO
	.align		4
.L_10213:
        /*007c*/ 	.byte	0x04, 0x17
        /*007e*/ 	.short	(.L_10215 - .L_10214)
.L_10214:
        /*0080*/ 	.word	0x00000000
        /*0084*/ 	.short	0x0000
        /*0086*/ 	.short	0x0000
        /*0088*/ 	.byte	0x00, 0xf0, 0x21, 0x00


	//----- nvinfo : EIATTR_MAXREG_COUNT
	.align		4
.L_10215:
        /*008c*/ 	.byte	0x03, 0x1b
        /*008e*/ 	.short	0x00ff


	//----- nvinfo : EIATTR_MERCURY_ISA_VERSION
	.align		4
        /*0090*/ 	.byte	0x03, 0x5f
        /*0092*/ 	.short	0x0000


	//----- nvinfo : EIATTR_COOP_GROUP_MASK_REGIDS
	.align		4
        /*0094*/ 	.byte	0x04, 0x29
        /*0096*/ 	.short	(.L_10217 - .L_10216)


	//   ....[0]....
.L_10216:
        /*0098*/ 	.word	0xffffffff


	//   ....[1]....
        /*009c*/ 	.word	0xffffffff


	//   ....[2]....
        /*00a0*/ 	.word	0xffffffff


	//   ....[3]....
        /*00a4*/ 	.word	0xffffffff


	//----- nvinfo : EIATTR_COOP_GROUP_INSTR_OFFSETS
	.align		4
.L_10217:
        /*00a8*/ 	.byte	0x04, 0x28
        /*00aa*/ 	.short	(.L_10219 - .L_10218)


	//   ....[0]....
.L_10218:
        /*00ac*/ 	.word	0x000002a0


	//   ....[1]....
        /*00b0*/ 	.word	0x000002b0


	//   ....[2]....
        /*00b4*/ 	.word	0x000002e0


	//   ....[3]....
        /*00b8*/ 	.word	0x000002f0


	//----- nvinfo : EIATTR_EXIT_INSTR_OFFSETS
	.align		4
.L_10219:
        /*00bc*/ 	.byte	0x04, 0x1c
        /*00be*/ 	.short	(.L_10221 - .L_10220)


	//   ....[0]....
.L_10220:
        /*00c0*/ 	.word	0x00000300


	//   ....[1]....
        /*00c4*/ 	.word	0x000003d0


	//   ....[2]....
        /*00c8*/ 	.word	0x000003e0


	//   ....[3]....
        /*00cc*/ 	.word	0x00000490
.L_10221:


//--------------------- .nv.info._ZN43_GLOBAL__N__9ae7fba5_10_SoftMax_cu_9f978f6321softmax_warp_backwardIfN3c104HalfEfLi1ELb1ELb0EEEvPT0_PKT_S7_iiiPKb --------------------------
	.section	.nv.info._ZN43_GLOBAL__N__9ae7fba5_10_SoftMax_cu_9f978f6321softmax_warp_backwardIfN3c104HalfEfLi1ELb1ELb0EEEvPT0_PKT_S7_iiiPKb,"",@"SHT_CUDA_INFO"
	.sectionflags	@""
	.align	4


	//----- nvinfo : EIATTR_CUDA_API_VERSION
	.align		4
        /*0000*/ 	.byte	0x04, 0x37
        /*0002*/ 	.short	(.L_10223 - .L_10222)
.L_10222:
        /*0004*/ 	.word	0x00000082


	//----- nvinfo : EIATTR_SW2861232_WAR
	.align		4
.L_10223:
        /*0008*/ 	.byte	0x01, 0x35
	.zero		2


	//----- nvinfo : EIATTR_PARAM_CBANK
	.align		4
        /*000c*/ 	.byte	0x04, 0x0a
        /*000e*/ 	.short	(.L_10225 - .L_10224)
	.align		4
.L_10224:
        /*0010*/ 	.word	index@(.nv.constant0._ZN43_GLOBAL__N__9ae7fba5_10_SoftMax_cu_9f978f6321softmax_warp_backwardIfN3c104HalfEfLi1ELb1ELb0EEEvPT0_PKT_S7_iiiPKb)
        /*0014*/ 	.short	0x0160
        /*0016*/ 	.short	0x0030


	//----- nvinfo : EIATTR_CBANK_PARAM_SIZE
	.align		4
.L_10225:
        /*0018*/ 	.byte	0x03, 0x19
        /*001a*/ 	.short	0x0030


	//----- nvinfo : EIATTR_KPARAM_INFO
	.align		4
        /*001c*/ 	.byte	0x04, 0x17
        /*001e*/ 	.short	(.L_10227 - .L_10226)
.L_10226:
        /*0020*/ 	.word	0x00000000
        /*0024*/ 	.short	0x0006
        /*0026*/ 	.short	0x0028
        /*0028*/ 	.byte	0x00, 0xf0, 0x21, 0x00


	//----- nvinfo : EIATTR_KPARAM_INFO
	.align		4
.L_10227:
        /*002c*/ 	.byte	0x04, 0x17
        /*002e*/ 	.short	(.L_10229 - .L_10228)
.L_10228:
        /*0030*/ 	.word	0x00000000
        /*0034*/ 	.short	0x0005
        /*0036*/ 	.short	0x0020
        /*0038*/ 	.byte	0x00, 0xf0, 0x11, 0x00


	//----- nvinfo : EIATTR_KPARAM_INFO
	.align		4
.L_10229:
        /*003c*/ 	.byte	0x04, 0x17
        /*003e*/ 	.short	(.L_10231 - .L_10230)
.L_10230:
        /*0040*/ 	.word	0x00000000
        /*0044*/ 	.short	0x0004
        /*0046*/ 	.short	0x001c
        /*0048*/ 	.byte	0x00, 0xf0, 0x11, 0x00


	//----- nvinfo : EIATTR_KPARAM_INFO
	.align		4
.L_10231:
        /*004c*/ 	.byte	0x04, 0x17
        /*004e*/ 	.short	(.L_10233 - .L_10232)
.L_10232:
        /*0050*/ 	.word	0x00000000
        /*0054*/ 	.short	0x0003
        /*0056*/ 	.short	0x0018
        /*0058*/ 	.byte	0x00, 0xf0, 0x11, 0x00


	//----- nvinfo : EIATTR_KPARAM_INFO
	.align		4
.L_10233:
        /*005c*/ 	.byte	0x04, 0x17
        /*005e*/ 	.short	(.L_10235 - .L_10234)
.L_10234:
        /*0060*/ 	.word	0x00000000
        /*0064*/ 	.short	0x0002
        /*0066*/ 	.short	0x0010
        /*0068*/ 	.byte	0x00, 0xf0, 0x21, 0x00


	//----- nvinfo : EIATTR_KPARAM_INFO
	.align		4
.L_10235:
        /*006c*/ 	.byte	0x04, 0x17
        /*006e*/ 	.short	(.L_10237 - .L_10236)
.L_10236:
        /*0070*/ 	.word	0x00000000
        /*0074*/ 	.short	0x0001
        /*0076*/ 	.short	0x0008
        /*0078*/ 	.byte	0x00, 0xf0, 0x21, 0x00


	//----- nvinfo : EIATTR_KPARAM_INFO
	.align		4
.L_10237:
        /*007c*/ 	.byte	0x04, 0x17
        /*007e*/ 	.short	(.L_10239 - .L_10238)
.L_10238:
        /*0080*/ 	.word	0x00000000
        /*0084*/ 	.short	0x0000
        /*0086*/ 	.short	0x0000
        /*0088*/ 	.byte	0x00, 0xf0, 0x21, 0x00


	//----- nvinfo : EIATTR_MAXREG_COUNT
	.align		4
.L_10239:
        /*008c*/ 	.byte	0x03, 0x1b
        /*008e*/ 	.short	0x00ff


	//----- nvinfo : EIATTR_MERCURY_ISA_VERSION
	.align		4
        /*0090*/ 	.byte	0x03, 0x5f
        /*0092*/ 	.short	0x0000


	//----- nvinfo : EIATTR_COOP_GROUP_MASK_REGIDS
	.align		4
        /*0094*/ 	.byte	0x04, 0x29
        /*0096*/ 	.short	(.L_10241 - .L_10240)


	//   ....[0]....
.L_10240:
        /*0098*/ 	.word	0xffffffff


	//   ....[1]....
        /*009c*/ 	.word	0xffffffff


	//----- nvinfo : EIATTR_COOP_GROUP_INSTR_OFFSETS
	.align		4
.L_10241:
        /*00a0*/ 	.byte	0x04, 0x28
        /*00a2*/ 	.short	(.L_10243 - .L_10242)


	//   ....[0]....
.L_10242:
        /*00a4*/ 	.word	0x000002a0


	//   ....[1]....
        /*00a8*/ 	.word	0x000002b0


	//----- nvinfo : EIATTR_EXIT_INSTR_OFFSETS
	.align		4
.L_10243:
        /*00ac*/ 	.byte	0x04, 0x1c
        /*00ae*/ 	.short	(.L_10245 - .L_10244)


	//   ....[0]....
.L_10244:
        /*00b0*/ 	.word	0x000002c0


	//   ....[1]....
        /*00b4*/ 	.word	0x000003a0


	//   ....[2]....
        /*00b8*/ 	.word	0x000003b0


	//   ....[3]....
        /*00bc*/ 	.word	0x00000460
.L_10245:


//--------------------- .nv.info._ZN43_GLOBAL__N__9ae7fba5_10_SoftMax_cu_9f978f6321softmax_warp_backwardIfN3c104HalfEfLi0ELb1ELb0EEEvPT0_PKT_S7_iiiPKb --------------------------
	.section	.nv.info._ZN43_GLOBAL__N__9ae7fba5_10_SoftMax_cu_9f978f6321softmax_warp_backwardIfN3c104HalfEfLi0ELb1ELb0EEEvPT0_PKT_S7_iiiPKb,"",@"SHT_CUDA_INFO"
	.sectionflags	@""
	.align	4


	//----- nvinfo : EIATTR_CUDA_API_VERSION
	.align		4
        /*0000*/ 	.byte	0x04, 0x37
        /*0002*/ 	.short	(.L_10247 - .L_10246)
.L_10246:
        /*0004*/ 	.word	0x00000082


	//----- nvinfo : EIATTR_SW2861232_WAR
	.align		4
.L_10247:
        /*0008*/ 	.byte	0x01, 0x35
	.zero		2


	//----- nvinfo : EIATTR_PARAM_CBANK
	.align		4
        /*000c*/ 	.byte	0x04, 0x0a
        /*000e*/ 	.short	(.L_10249 - .L_10248)
	.align		4
.L_10248:
        /*0010*/ 	.word	index@(.nv.constant0._ZN43_GLOBAL__N__9ae7fba5_10_SoftMax_cu_9f978f6321softmax_warp_backwardIfN3c104HalfEfLi0ELb1ELb0EEEvPT0_PKT_S7_iiiPKb)
        /*0014*/ 	.short	0x0160
        /*0016*/ 	.short	0x0030


	//----- nvinfo : EIATTR_CBANK_PARAM_SIZE
	.align		4
.L_10249:
        /*0018*/ 	.byte	0x03, 0x19
        /*001a*/ 	.short	0x0030


	//----- nvinfo : EIATTR_KPARAM_INFO
	.align		4
        /*001c*/ 	.byte	0x04, 0x17
        /*001e*/ 	.short	(.L_10251 - .L_10250)
.L_10250:
        /*0020*/ 	.word	0x00000000
        /*0024*/ 	.short	0x0006
        /*0026*/ 	.short	0x0028
        /*0028*/ 	.byte	0x00, 0xf0, 0x21, 0x00


	//----- nvinfo : EIATTR_KPARAM_INFO
	.align		4
.L_10251:
        /*002c*/ 	.byte	0x04, 0x17
        /*002e*/ 	.short	(.L_10253 - .L_10252)
.L_10252:
        /*0030*/ 	.word	0x00000000
        /*0034*/ 	.short	0x0005
        /*0036*/ 	.short	0x0020
        /*0038*/ 	.byte	0x00, 0xf0, 0x11, 0x00


	//----- nvinfo : EIATTR_KPARAM_INFO
	.align		4
.L_10253:
        /*003c*/ 	.byte	0x04, 0x17
        /*003e*/ 	.short	(.L_10255 - .L_10254)
.L_10254:
        /*0040*/ 	.word	0x00000000
        /*0044*/ 	.short	0x0004
        /*0046*/ 	.short	0x001c
        /*0048*/ 	.byte	0x00, 0xf0, 0x11, 0x00


	//----- nvinfo : EIATTR_KPARAM_INFO
	.align		4
.L_10255:
        /*004c*/ 	.byte	0x04, 0x17
        /*004e*/ 	.short	(.L_10257 - .L_10256)
.L_10256:
        /*0050*/ 	.word	0x00000000
        /*0054*/ 	.short	0x0003
        /*0056*/ 	.short	0x0018
        /*0058*/ 	.byte	0x00, 0xf0, 0x11, 0x00


	//----- nvinfo : EIATTR_KPARAM_INFO
	.align		4
.L_10257:
        /*005c*/ 	.byte	0x04, 0x17
        /*005e*/ 	.short	(.L_10259 - .L_10258)
.L_10258:
        /*0060*/ 	.word	0x00000000
        /*0064*/ 	.short	0x0002
        /*0066*/ 	.short	0x0010
        /*0068*/ 	.byte	0x00, 0xf0, 0x21, 0x00


	//----- nvinfo : EIATTR_KPARAM_INFO
	.align		4
.L_10259:
        /*006c*/ 	.byte	0x04, 0x17
        /*006e*/ 	.short	(.L_10261 - .L_10260)
.L_10260:
        /*0070*/ 	.word	0x00000000
        /*0074*/ 	.short	0x0001
        /*0076*/ 	.short	0x0008
        /*0078*/ 	.byte	0x00, 0xf0, 0x21, 0x00


	//----- nvinfo : EIATTR_KPARAM_INFO
	.align		4
.L_10261:
        /*007c*/ 	.byte	0x04, 0x17
        /*007e*/ 	.short	(.L_10263 - .L_10262)
.L_10262:
        /*0080*/ 	.word	0x00000000
        /*0084*/ 	.short	0x0000
        /*0086*/ 	.short	0x0000
        /*0088*/ 	.byte	0x00, 0xf0, 0x21, 0x00


	//----- nvinfo : EIATTR_MAXREG_COUNT
	.align		4
.L_10263:
        /*008c*/ 	.byte	0x03, 0x1b
        /*008e*/ 	.short	0x00ff


	//----- nvinfo : EIATTR_MERCURY_ISA_VERSION
	.align		4
        /*0090*/ 	.byte	0x03, 0x5f
        /*0092*/ 	.short	0x0000


	//----- nvinfo : EIATTR_EXIT_INSTR_OFFSETS
	.align		4
        /*0094*/ 	.byte	0x04, 0x1c
        /*0096*/ 	.short	(.L_10265 - .L_10264)


	//   ....[0]....
.L_10264:
        /*0098*/ 	.word	0x00000250


	//   ....[1]....
        /*009c*/ 	.word	0x00000260


	//   ....[2]....
        /*00a0*/ 	.word	0x00000300


	//   ....[3]....
        /*00a4*/ 	.word	0x00000370
.L_10265:


//--------------------- .nv.info._ZN43_GLOBAL__N__9ae7fba5_10_SoftMax_cu_9f978f6321softmax_warp_backwardIN3c104HalfES2_fLi10ELb1ELb0EEEvPT0_PKT_S7_iiiPKb --------------------------
	.section	.nv.info._ZN43_GLOBAL__N__9ae7fba5_10_SoftMax_cu_9f978f6321softmax_warp_backwardIN3c104HalfES2_fLi10ELb1ELb0EEEvPT0_PKT_S7_iiiPKb,"",@"SHT_CUDA_INFO"
	.sectionflags	@""
	.align	4


	//----- nvinfo : EIATTR_CUDA_API_VERSION
	.align		4
        /*0000*/ 	.byte	0x04, 0x37
        /*0002*/ 	.short	(.L_10267 - .L_10266)
.L_10266:
        /*0004*/ 	.word	0x00000082


	//----- nvinfo : EIATTR_SW2861232_WAR
	.align		4
.L_10267:
        /*0008*/ 	.byte	0x01, 0x35
	.zero		2


	//----- nvinfo : EIATTR_PARAM_CBANK
	.align		4
        /*000c*/ 	.byte	0x04, 0x0a
        /*000e*/ 	.short	(.L_10269 - .L_10268)
	.align		4
.L_10268:
        /*0010*/ 	.word	index@(.nv.constant0._ZN43_GLOBAL__N__9ae7fba5_10_SoftMax_cu_9f978f6321softmax_warp_backwardIN3c104HalfES2_fLi10ELb1ELb0EEEvPT0_PKT_S7_iiiPKb)
        /*0014*/ 	.short	0x0160
        /*0016*/ 	.short	0x0030


	//----- nvinfo : EIATTR_CBANK_PARAM_SIZE
	.align		4
.L_10269:
        /*0018*/ 	.byte	0x03, 0x19
        /*001a*/ 	.short	0x0030


	//----- nvinfo : EIATTR_KPARAM_INFO
	.align		4
        /*001c*/ 	.byte	0x04, 0x17
        /*001e*/ 	.short	(.L_10271 - .L_10270)
.L_10270:
        /*0020*/ 	.word	0x00000000
        /*0024*/ 	.short	0x0006
        /*0026*/ 	.short	0x0028
        /*0028*/ 	.byte	0x00, 0xf0, 0x21, 0x00


	//----- nvinfo : EIATTR_KPARAM_INFO
	.align		4
.L_10271:
        /*002c*/ 	.byte	0x04, 0x17
        /*002e*/ 	.short	(.L_10273 - .L_10272)
.L_10272:
        /*0030*/ 	.word	0x00000000
        /*0034*/ 	.short	0x0005
        /*0036*/ 	.short	0x0020
        /*0038*/ 	.byte	0x00, 0xf0, 0x11, 0x00


	//----- nvinfo : EIATTR_KPARAM_INFO
	.align		4
.L_10273:
        /*003c*/ 	.byte	0x04, 0x17
        /*003e*/ 	.short	(.L_10275 - .L_10274)
.L_10274:
        /*0040*/ 	.word	0x00000000
        /*0044*/ 	.short	0x0004
        /*0046*/ 	.short	0x001c
        /*0048*/ 	.byte	0x00, 0xf0, 0x11, 0x00


	//----- nvinfo : EIATTR_KPARAM_INFO
	.align		4
.L_10275:
        /*004c*/ 	.byte	0x04, 0x17
        /*004e*/ 	.short	(.L_10277 - .L_10276)
.L_10276:
        /*0050*/ 	.word	0x00000000
        /*0054*/ 	.short	0x0003
        /*0056*/ 	.short	0x0018
        /*0058*/ 	.byte	0x00, 0xf0, 0x11, 0x00


	//----- nvinfo : EIATTR_KPARAM_INFO
	.align		4
.L_10277:
        /*005c*/ 	.byte	0x04, 0x17
        /*005e*/ 	.short	(.L_10279 - .L_10278)
.L_10278:
        /*0060*/ 	.word	0x00000000
        /*0064*/ 	.short	0x0002
        /*0066*/ 	.short	0x0010
        /*0068*/ 	.byte	0x00, 0xf0, 0x21, 0x00


	//----- nvinfo : EIATTR_KPARAM_INFO
	.align		4
.L_10279:
        /*006c*/ 	.byte	0x04, 0x17
        /*006e*/ 	.short	(.L_10281 - .L_10280)
.L_10280:
        /*0070*/ 	.word	0x00000000
        /*0074*/ 	.short	0x0001
        /*0076*/ 	.short	0x0008
        /*0078*/ 	.byte	0x00, 0xf0, 0x21, 0x00


	//----- nvinfo : EIATTR_KPARAM_INFO
	.align		4
.L_10281:
        /*007c*/ 	.byte	0x04, 0x17
        /*007e*/ 	.short	(.L_10283 - .L_10282)
.L_10282:
        /*0080*/ 	.word	0x00000000
        /*0084*/ 	.short	0x0000
        /*0086*/ 	.short	0x0000
        /*0088*/ 	.byte	0x00, 0xf0, 0x21, 0x00


	//----- nvinfo : EIATTR_MAXREG_COUNT
	.align		4
.L_10283:
        /*008c*/ 	.byte	0x03, 0x1b
        /*008e*/ 	.short	0x00ff


	//----- nvinfo : EIATTR_MERCURY_ISA_VERSION
	.align		4
        /*0090*/ 	.byte	0x03, 0x5f
        /*0092*/ 	.short	0x0000


	//----- nvinfo : EIATTR_COOP_GROUP_MASK_REGIDS
	.align		4
        /*0094*/ 	.byte	0x04, 0x29
        /*0096*/ 	.short	(.L_10285 - .L_10284)


	//   ....[0]....
.L_10284:
        /*0098*/ 	.word	0xffffffff


	//   ....[1]....
        /*009c*/ 	.word	0xffffffff


	//   ....[2]....
        /*00a0*/ 	.word	0xffffffff


	//   ....[3]....
        /*00a4*/ 	.word	0xffffffff


	//   ....[4]....
        /*00a8*/ 	.word	0xffffffff


	//----- nvinfo : EIATTR_COOP_GROUP_INSTR_OFFSETS
	.align		4
.L_10285:
        /*00ac*/ 	.byte	0x04, 0x28
        /*00ae*/ 	.short	(.L_10287 - .L_10286)


	//   ....[0]....
.L_10286:
        /*00b0*/ 	.word	0x00001170


	//   ....[1]....
        /*00b4*/ 	.word	0x00001190


	//   ....[2]....
        /*00b8*/ 	.word	0x000011b0


	//   ....[3]....
        /*00bc*/ 	.word	0x000011e0


	//   ....[4]....
        /*00c0*/ 	.word	0x00001230


	//----- nvinfo : EIATTR_EXIT_INSTR_OFFSETS
	.align		4
.L_10287:
        /*00c4*/ 	.byte	0x04, 0x1c
        /*00c6*/ 	.short	(.L_10289 - .L_10288)


	//   ....[0]....
.L_10288:
        /*00c8*/ 	.word	0x00001240


	//   ....[1]....
        /*00cc*/ 	.word	0x00001ea0


	//   ....[2]....
        /*00d0*/ 	.word	0x00001ef0
.L_10289:


//--------------------- .nv.info._ZN43_GLOBAL__N__9ae7fba5_10_SoftMax_cu_9f978f6321softmax_warp_backwardIN3c104HalfES2_fLi9ELb1ELb0EEEvPT0_PKT_S7_iiiPKb --------------------------
	.section	.nv.info._ZN43_GLOBAL__N__9ae7fba5_10_SoftMax_cu_9f978f6321softmax_warp_backwardIN3c104HalfES2_fLi9ELb1ELb0EEEvPT0_PKT_S7_iiiPKb,"",@"SHT_CUDA_INFO"
	.sectionflags	@""
	.align	4


	//----- nvinfo : EIATTR_CUDA_API_VERSION
	.align		4
        /*0000*/ 	.byte	0x04, 0x37
        /*0002*/ 	.short	(.L_10291 - .L_10290)
.L_10290:
        /*0004*/ 	.word	0x00000082


	//----- nvinfo : EIATTR_SW2861232_WAR
	.align		4
.L_10291:
        /*0008*/ 	.byte	0x01, 0x35
	.zero		2


	//----- nvinfo : EIATTR_PARAM_CBANK
	.align		4
        /*000c*/ 	.byte	0x04, 0x0a
        /*000e*/ 	.short	(.L_10293 - .L_10292)
	.align		4
.L_10292:
        /*0010*/ 	.word	index@(.nv.constant0._ZN43_GLOBAL__N__9ae7fba5_10_SoftMax_cu_9f978f6321softmax_warp_backwardIN3c104HalfES2_fLi9ELb1ELb0EEEvPT0_PKT_S7_iiiPKb)
        /*0014*/ 	.short	0x0160
        /*0016*/ 	.short	0x0030


	//----- nvinfo : EIATTR_CBANK_PARAM_SIZE
	.align		4
.L_10293:
        /*0018*/ 	.byte	0x03, 0x19
        /*001a*/ 	.short	0x0030


	//----- nvinfo : EIATTR_KPARAM_INFO
	.align		4
        /*001c*/ 	.byte	0x04, 0x17
        /*001e*/ 	.short	(.L_10295 - .L_10294)
.L_10294:
        /*0020*/ 	.word	0x00000000
        /*0024*/ 	.short	0x0006
        /*0026*/ 	.short	0x0028
        /*0028*/ 	.byte	0x00, 0xf0, 0x21, 0x00


	//----- nvinfo : EIATTR_KPARAM_INFO
	.align		4
.L_10295:
        /*002c*/ 	.byte	0x04, 0x17
        /*002e*/ 	.short	(.L_10297 - .L_10296)
.L_10296:
        /*0030*/ 	.word	0x00000000
        /*0034*/ 	.short	0x0005
        /*0036*/ 	.short	0x0020
        /*0038*/ 	.byte	0x00, 0xf0, 0x11, 0x00


	//----- nvinfo : EIATTR_KPARAM_INFO
	.align		4
.L_10297:
        /*003c*/ 	.byte	0x04, 0x17
        /*003e*/ 	.short	(.L_10299 - .L_10298)
.L_10298:
        /*0040*/ 	.word	0x00000000
        /*0044*/ 	.short	0x0004
        /*0046*/ 	.short	0x001c
        /*0048*/ 	.byte	0x00, 0xf0, 0x11, 0x00


	//----- nvinfo : EIATTR_KPARAM_INFO
	.align		4
.L_10299:
        /*004c*/ 	.byte	0x04, 0x17
        /*004e*/ 	.short	(.L_10301 - .L_10300)
.L_10300:
        /*0050*/ 	.word	0x00000000
        /*0054*/ 	.short	0x0003
        /*0056*/ 	.short	0x0018
        /*0058*/ 	.byte	0x00, 0xf0, 0x11, 0x00


	//----- nvinfo : EIATTR_KPARAM_INFO
	.align		4
.L_10301:
        /*005c*/ 	.byte	0x04, 0x17
        /*005e*/ 	.short	(.L_10303 - .L_10302)
.L_10302:
        /*0060*/ 	.word	0x00000000
        /*0064*/ 	.short	0x0002
        /*0066*/ 	.short	0x0010
        /*0068*/ 	.byte	0x00, 0xf0, 0x21, 0x00


	//----- nvinfo : EIATTR_KPARAM_INFO
	.align		4
.L_10303:
        /*006c*/ 	.byte	0x04, 0x17
        /*006e*/ 	.short	(.L_10305 - .L_10304)
.L_10304:
        /*0070*/ 	.word	0x00000000
        /*0074*/ 	.short	0x0001
        /*0076*/ 	.short	0x0008
        /*0078*/ 	.byte	0x00, 0xf0, 0x21, 0x00


	//----- nvinfo : EIATTR_KPARAM_INFO
	.align		4
.L_10305:
        /*007c*/ 	.byte	0x04, 0x17
        /*007e*/ 	.short	(.L_10307 - .L_10306)
.L_10306:
        /*0080*/ 	.word	0x00000000
        /*0084*/ 	.short	0x0000
        /*0086*/ 	.short	0x0000
        /*0088*/ 	.byte	0x00, 0xf0, 0x21, 0x00


	//----- nvinfo : EIATTR_MAXREG_COUNT
	.align		4
.L_10307:
        /*008c*/ 	.byte	0x03, 0x1b
        /*008e*/ 	.short	0x00ff


	//----- nvinfo : EIATTR_MERCURY_ISA_VERSION
	.align		4
        /*0090*/ 	.byte	0x03, 0x5f
        /*0092*/ 	.short	0x0000


	//----- nvinfo : EIATTR_COOP_GROUP_MASK_REGIDS
	.align		4
        /*0094*/ 	.byte	0x04, 0x29
        /*0096*/ 	.short	(.L_10309 - .L_10308)


	//   ....[0]....
.L_10308:
        /*0098*/ 	.word	0xffffffff


	//   ....[1]....
        /*009c*/ 	.word	0xffffffff


	//   ....[2]....
        /*00a0*/ 	.word	0xffffffff


	//   ....[3]....
        /*00a4*/ 	.word	0xffffffff


	//   ....[4]....
        /*00a8*/ 	.word	0xffffffff


	//----- nvinfo : EIATTR_COOP_GROUP_INSTR_OFFSETS
	.align		4
.L_10309:
        /*00ac*/ 	.byte	0x04, 0x28
        /*00ae*/ 	.short	(.L_10311 - .L_10310)


	//   ....[0]....
.L_10310:
        /*00b0*/ 	.word	0x00000900


	//   ....[1]....
        /*00b4*/ 	.word	0x00000920


	//   ....[2]....
        /*00b8*/ 	.word	0x00000940


	//   ....[3]....
        /*00bc*/ 	.word	0x00000960


	//   ....[4]....
        /*00c0*/ 	.word	0x000009b0


	//----- nvinfo : EIATTR_EXIT_INSTR_OFFSETS
	.align		4
.L_10311:
        /*00c4*/ 	.byte	0x04, 0x1c
        /*00c6*/ 	.short	(.L_10313 - .L_10312)


	//   ....[0]....
.L_10312:
        /*00c8*/ 	.word	0x000009c0


	//   ....[1]....
        /*00cc*/ 	.word	0x00001000


	//   ....[2]....
        /*00d0*/ 	.word	0x00001050
.L_10313:


//--------------------- .nv.info._ZN43_GLOBAL__N__9ae7fba5_10_SoftMax_cu_9f978f6321softmax_warp_backwardIN3c104HalfES2_fLi8ELb1ELb0EEEvPT0_PKT_S7_iiiPKb --------------------------
	.section	.nv.info._ZN43_GLOBAL__N__9ae7fba5_10_SoftMax_cu_9f978f6321softmax_warp_backwardIN3c104HalfES2_fLi8ELb1ELb0EEEvPT0_PKT_S7_iiiPKb,"",@"SHT_CUDA_INFO"
	.sectionflags	@""
	.align	4


	//----- nvinfo : EIATTR_CUDA_API_VERSION
	.align		4
        /*0000*/ 	.byte	0x04, 0x37
        /*0002*/ 	.short	(.L_10315 - .L_10314)
.L_10314:
        /*0004*/ 	.word	0x00000082


	//----- nvinfo : EIATTR_SW2861232_WAR
	.align		4
.L_10315:
        /*0008*/ 	.byte	0x01, 0x35
	.zero		2


	//----- nvinfo : EIATTR_PARAM_CBANK
	.align		4
        /*000c*/ 	.byte	0x04, 0x0a
        /*000e*/ 	.short	(.L_10317 - .L_10316)
	.align		4
.L_10316:
        /*0010*/ 	.word	index@(.nv.constant0._ZN43_GLOBAL__N__9ae7fba5_10_SoftMax_cu_9f978f6321softmax_warp_backwardIN3c104HalfES2_fLi8ELb1ELb0EEEvPT0_PKT_S7_iiiPKb)
        /*0014*/ 	.short	0x0160
        /*0016*/ 	.short	0x0030


	//----- nvinfo : EIATTR_CBANK_PARAM_SIZE
	.align		4
.L_10317:
        /*0018*/ 	.byte	0x03, 0x19
        /*001a*/ 	.short	0x0030


	//----- nvinfo : EIATTR_KPARAM_INFO
	.align		4
        /*001c*/ 	.byte	0x04, 0x17
        /*001e*/ 	.short	(.L_10319 - .L_10318)
.L_10318:
        /*0020*/ 	.word	0x00000000
        /*0024*/ 	.short	0x0006
        /*0026*/ 	.short	0x0028
        /*0028*/ 	.byte	0x00, 0xf0, 0x21, 0x00


	//----- nvinfo : EIATTR_KPARAM_INFO
	.align		4
.L_10319:
        /*002c*/ 	.byte	0x04, 0x17
        /*002e*/ 	.short	(.L_10321 - .L_10320)
.L_10320:
        /*0030*/ 	.word	0x00000000
        /*0034*/ 	.short	0x0005
        /*0036*/ 	.short	0x0020
        /*0038*/ 	.byte	0x00, 0xf0, 0x11, 0x00


	//----- nvinfo : EIATTR_KPARAM_INFO
	.align		4
.L_10321:
        /*003c*/ 	.byte	0x04, 0x17
        /*003e*/ 	.short	(.L_10323 - .L_10322)
.L_10322:
        /*0040*/ 	.word	0x00000000
        /*0044*/ 	.short	0x0004
        /*0046*/ 	.short	0x001c
        /*0048*/ 	.byte	0x00, 0xf0, 0x11, 0x00


	//----- nvinfo : EIATTR_KPARAM_INFO
	.align		4
.L_10323:
        /*004c*/ 	.byte	0x04, 0x17
        /*004e*/ 	.short	(.L_10325 - .L_10324)
.L_10324:
        /*0050*/ 	.word	0x00000000
        /*0054*/ 	.short	0x0003
        /*0056*/ 	.short	0x0018
        /*0058*/ 	.byte	0x00, 0xf0, 0x11, 0x00


	//----- nvinfo : EIATTR_KPARAM_INFO
	.align		4
.L_10325:
        /*005c*/ 	.byte	0x04, 0x17
        /*005e*/ 	.short	(.L_10327 - .L_10326)
.L_10326:
        /*0060*/ 	.word	0x00000000
        /*0064*/ 	.short	0x0002
        /*0066*/ 	.short	0x0010
        /*0068*/ 	.byte	0x00, 0xf0, 0x21, 0x00


	//----- nvinfo : EIATTR_KPARAM_INFO
	.align		4
.L_10327:
        /*006c*/ 	.byte	0x04, 0x17
        /*006e*/ 	.short	(.L_10329 - .L_10328)
.L_10328:
        /*0070*/ 	.word	0x00000000
        /*0074*/ 	.short	0x0001
        /*0076*/ 	.short	0x0008
        /*0078*/ 	.byte	0x00, 0xf0, 0x21, 0x00


	//----- nvinfo : EIATTR_KPARAM_INFO
	.align		4
.L_10329:
        /*007c*/ 	.byte	0x04, 0x17
        /*007e*/ 	.short	(.L_10331 - .L_10330)
.L_10330:
        /*0080*/ 	.word	0x00000000
        /*0084*/ 	.short	0x0000
        /*0086*/ 	.short	0x0000
        /*0088*/ 	.byte	0x00, 0xf0, 0x21, 0x00


	//----- nvinfo : EIATTR_MAXREG_COUNT
	.align		4
.L_10331:
        /*008c*/ 	.byte	0x03, 0x1b
        /*008e*/ 	.short	0x00ff


	//----- nvinfo : EIATTR_MERCURY_ISA_VERSION
	.align		4
        /*0090*/ 	.byte	0x03, 0x5f
        /*0092*/ 	.short	0x0000


	//----- nvinfo : EIATTR_COOP_GROUP_MASK_REGIDS
	.align		4
        /*0094*/ 	.byte	0x04, 0x29
        /*0096*/ 	.short	(.L_10333 - .L_10332)


	//   ....[0]....
.L_10332:
        /*0098*/ 	.word	0xffffffff


	//   ....[1]....
        /*009c*/ 	.word	0xffffffff


	//   ....[2]....
        /*00a0*/ 	.word	0xffffffff


	//   ....[3]....
        /*00a4*/ 	.word	0xffffffff


	//   ....[4]....
        /*00a8*/ 	.word	0xffffffff


	//----- nvinfo : EIATTR_COOP_GROUP_INSTR_OFFSETS
	.align		4
.L_10333:
        /*00ac*/ 	.byte	0x04, 0x28
        /*00ae*/ 	.short	(.L_10335 - .L_10334)


	//   ....[0]....
.L_10334:
        /*00b0*/ 	.word	0x00000590


	//   ....[1]....
        /*00b4*/ 	.word	0x000005b0


	//   ....[2]....
        /*00b8*/ 	.word	0x000005d0


	//   ....[3]....
        /*00bc*/ 	.word	0x000005f0


	//   ....[4]....
        /*00c0*/ 	.word	0x00000610


	//----- nvinfo : EIATTR_EXIT_INSTR_OFFSETS
	.align		4
.L_10335:
        /*00c4*/ 	.byte	0x04, 0x1c
        /*00c6*/ 	.short	(.L_10337 - .L_10336)


	//   ....[0]....
.L_10336:
        /*00c8*/ 	.word	0x00000630


	//   ....[1]....
        /*00cc*/ 	.word	0x000008b0


	//   ....[2]....
        /*00d0*/ 	.word	0x00000900
.L_10337:


//--------------------- .nv.info._ZN43_GLOBAL__N__9ae7fba5_10_SoftMax_cu_9f978f6321softmax_warp_backwardIN3c104HalfES2_fLi7ELb1ELb0EEEvPT0_PKT_S7_iiiPKb --------------------------
	.section	.nv.info._ZN43_GLOBAL__N__9ae7fba5_10_SoftMax_cu_9f978f6321softmax_warp_backwardIN3c104HalfES2_fLi7ELb1ELb0EEEvPT0_PKT_S7_iiiPKb,"",@"SHT_CUDA_INFO"
	.sectionflags	@""
	.align	4


	//----- nvinfo : EIATTR_CUDA_API_VERSION
	.align		4
        /*0000*/ 	.byte	0x04, 0x37
        /*0002*/ 	.short	(.L_10339 - .L_10338)
.L_10338:
        /*0004*/ 	.word	0x00000082


	//----- nvinfo : EIATTR_SW2861232_WAR
	.align		4
.L_10339:
        /*0008*/ 	.byte	0x01, 0x35
	.zero		2


	//----- nvinfo : EIATTR_PARAM_CBANK
	.align		4
        /*000c*/ 	.byte	0x04, 0x0a
        /*000e*/ 	.short	(.L_10341 - .L_10340)
	.align		4
.L_10340:
        /*0010*/ 	.word	index@(.nv.constant0._ZN43_GLOBAL__N__9ae7fba5_10_SoftMax_cu_9f978f6321softmax_warp_backwardIN3c104HalfES2_fLi7ELb1ELb0EEEvPT0_PKT_S7_iiiPKb)
        /*0014*/ 	.short	0x0160
        /*0016*/ 	.short	0x0030


	//----- nvinfo : EIATTR_CBANK_PARAM_SIZE
	.align		4
.L_10341:
        /*0018*/ 	.byte	0x03, 0x19
        /*001a*/ 	.short	0x0030


	//----- nvinfo : EIATTR_KPARAM_INFO
	.align		4
        /*001c*/ 	.byte	0x04, 0x17
        /*001e*/ 	.short	(.L_10343 - .L_10342)
.L_10342:
        /*0020*/ 	.word	0x00000000
        /*0024*/ 	.short	0x0006
        /*0026*/ 	.short	0x0028
        /*0028*/ 	.byte	0x00, 0xf0, 0x21, 0x00


	//----- nvinfo : EIATTR_KPARAM_INFO
	.align		4
.L_10343:
        /*002c*/ 	.byte	0x04, 0x17
        /*002e*/ 	.short	(.L_10345 - .L_10344)
.L_10344:
        /*0030*/ 	.word	0x00000000
        /*0034*/ 	.short	0x0005
        /*0036*/ 	.short	0x0020
        /*0038*/ 	.byte	0x00, 0xf0, 0x11, 0x00


	//----- nvinfo : EIATTR_KPARAM_INFO
	.align		4
.L_10345:
        /*003c*/ 	.byte	0x04, 0x17
        /*003e*/ 	.short	(.L_10347 - .L_10346)
.L_10346:
        /*0040*/ 	.word	0x00000000
        /*0044*/ 	.short	0x0004
        /*0046*/ 	.short	0x001c
        /*0048*/ 	.byte	0x00, 0xf0, 0x11, 0x00


	//----- nvinfo : EIATTR_KPARAM_INFO
	.align		4
.L_10347:
        /*004c*/ 	.byte	0x04, 0x17
        /*004e*/ 	.short	(.L_10349 - .L_10348)
.L_10348:
        /*0050*/ 	.word	0x00000000
        /*0054*/ 	.short	0x0003
        /*0056*/ 	.short	0x0018
        /*0058*/ 	.byte	0x00, 0xf0, 0x11, 0x00


	//----- nvinfo : EIATTR_KPARAM_INFO
	.align		4
.L_10349:
        /*005c*/ 	.byte	0x04, 0x17
        /*005e*/ 	.short	(.L_10351 - .L_10350)
.L_10350:
        /*0060*/ 	.word	0x00000000
        /*0064*/ 	.short	0x0002
        /*0066*/ 	.short	0x0010
        /*0068*/ 	.byte	0x00, 0xf0, 0x21, 0x00


	//----- nvinfo : EIATTR_KPARAM_INFO
	.align		4
.L_10351:
        /*006c*/ 	.byte	0x04, 0x17
        /*006e*/ 	.short	(.L_10353 - .L_10352)
.L_10352:
        /*0070*/ 	.word	0x00000000
        /*0074*/ 	.short	0x0001
        /*0076*/ 	.short	0x0008
        /*0078*/ 	.byte	0x00, 0xf0, 0x21, 0x00


	//----- nvinfo : EIATTR_KPARAM_INFO
	.align		4
.L_10353:
        /*007c*/ 	.byte	0x04, 0x17
        /*007e*/ 	.short	(.L_10355 - .L_10354)
.L_10354:
        /*0080*/ 	.word	0x00000000
        /*0084*/ 	.short	0x0000
        /*0086*/ 	.short	0x0000
        /*0088*/ 	.byte	0x00, 0xf0, 0x21, 0x00


	//----- nvinfo : EIATTR_MAXREG_COUNT
	.align		4
.L_10355:
        /*008c*/ 	.byte	0x03, 0x1b
        /*008e*/ 	.short	0x00ff


	//----- nvinfo : EIATTR_MERCURY_ISA_VERSION
	.align		4
        /*0090*/ 	.byte	0x03, 0x5f
        /*0092*/ 	.short	0x0000


	//----- nvinfo : EIATTR_COOP_GROUP_MASK_REGIDS
	.align		4
        /*0094*/ 	.byte	0x04, 0x29
        /*0096*/ 	.short	(.L_10357 - .L_10356)


	//   ....[0]....
.L_10356:
        /*0098*/ 	.word	0xffffffff


	//   ....[1]....
        /*009c*/ 	.word	0xffffffff


	//   ....[2]....
        /*00a0*/ 	.word	0xffffffff


	//   ....[3]....
        /*00a4*/ 	.word	0xffffffff


	//   ....[4]....
        /*00a8*/ 	.word	0xffffffff


	//   ....[5]....
        /*00ac*/ 	.word	0xffffffff


	//   ....[6]....
        /*00b0*/ 	.word	0xffffffff


	//   ....[7]....
        /*00b4*/ 	.word	0xffffffff


	//   ....[8]....
        /*00b8*/ 	.word	0xffffffff


	//   ....[9]....
        /*00bc*/ 	.word	0xffffffff


	//----- nvinfo : EIATTR_COOP_GROUP_INSTR_OFFSETS
	.align		4
.L_10357:
        /*00c0*/ 	.byte	0x04, 0x28
        /*00c2*/ 	.short	(.L_10359 - .L_10358)


	//   ....[0]....
.L_10358:
        /*00c4*/ 	.word	0x00000610


	//   ....[1]....
        /*00c8*/ 	.word	0x00000660


	//   ....[2]....
        /*00cc*/ 	.word	0x00000680


	//   ....[3]....
        /*00d0*/ 	.word	0x000006b0


	//   ....[4]....
        /*00d4*/ 	.word	0x000006d0


	//   ....[5]....
        /*00d8*/ 	.word	0x000006f0


	//   ....[6]....
        /*00dc*/ 	.word	0x00000710


	//   ....[7]....
        /*00e0*/ 	.word	0x00000720


	//   ....[8]....
        /*00e4*/ 	.word	0x00000750


	//   ....[9]....
        /*00e8*/ 	.word	0x00000760


	//----- nvinfo : EIATTR_EXIT_INSTR_OFFSETS
	.align		4
.L_10359:
        /*00ec*/ 	.byte	0x04, 0x1c
        /*00ee*/ 	.short	(.L_10361 - .L_10360)


	//   ....[0]....
.L_10360:
        /*00f0*/ 	.word	0x00000790


	//   ....[1]....
        /*00f4*/ 	.word	0x00000910


	//   ....[2]....
        /*00f8*/ 	.word	0x00000a00


	//   ....[3]....
        /*00fc*/ 	.word	0x00000a50
.L_10361:


//--------------------- .nv.info._ZN43_GLOBAL__N__9ae7fba5_10_SoftMax_cu_9f978f6321softmax_warp_backwardIN3c104HalfES2_fLi6ELb1ELb0EEEvPT0_PKT_S7_iiiPKb --------------------------
	.section	.nv.info._ZN43_GLOBAL__N__9ae7fba5_10_SoftMax_cu_9f978f6321softmax_warp_backwardIN3c104HalfES2_fLi6ELb1ELb0EEEvPT0_PKT_S7_iiiPKb,"",@"SHT_CUDA_INFO"
	.sectionflags	@""
	.align	4


	//----- nvinfo : EIATTR_CUDA_API_VERSION
	.align		4
        /*0000*/ 	.byte	0x04, 0x37
        /*0002*/ 	.short	(.L_10363 - .L_10362)
.L_10362:
        /*0004*/ 	.word	0x00000082


	//----- nvinfo : EIATTR_SW2861232_WAR
	.align		4
.L_10363:
        /*0008*/ 	.byte	0x01, 0x35
	.zero		2


	//----- nvinfo : EIATTR_PARAM_CBANK
	.align		4
        /*000c*/ 	.byte	0x04, 0x0a
        /*000e*/ 	.short	(.L_10365 - .L_10364)
	.align		4
.L_10364:
        /*0010*/ 	.word	index@(.nv.constant0._ZN43_GLOBAL__N__9ae7fba5_10_SoftMax_cu_9f978f6321softmax_warp_backwardIN3c104HalfES2_fLi6ELb1ELb0EEEvPT0_PKT_S7_iiiPKb)
        /*0014*/ 	.short	0x0160
        /*0016*/ 	.short	0x0030


	//----- nvinfo : EIATTR_CBANK_PARAM_SIZE
	.align		4
.L_10365:
        /*0018*/ 	.byte	0x03, 0x19
        /*001a*/ 	.short	0x0030


	//----- nvinfo : EIATTR_KPARAM_INFO
	.align		4
        /*001c*/ 	.byte	0x04, 0x17
        /*001e*/ 	.short	(.L_10367 - .L_10366)
.L_10366:
        /*0020*/ 	.word	0x00000000
        /*0024*/ 	.short	0x0006
        /*0026*/ 	.short	0x0028
        /*0028*/ 	.byte	0x00, 0xf0, 0x21, 0x00


	//----- nvinfo : EIATTR_KPARAM_INFO
	.align		4
.L_10367:
        /*002c*/ 	.byte	0x04, 0x17
        /*002e*/ 	.short	(.L_10369 - .L_10368)
.L_10368:
        /*0030*/ 	.word	0x00000000
        /*0034*/ 	.short	0x0005
        /*0036*/ 	.short	0x0020
        /*0038*/ 	.byte	0x00, 0xf0, 0x11, 0x00


	//----- nvinfo : EIATTR_KPARAM_INFO
	.align		4
.L_10369:
        /*003c*/ 	.byte	0x04, 0x17
        /*003e*/ 	.short	(.L_10371 - .L_10370)
.L_10370:
        /*0040*/ 	.word	0x00000000
        /*0044*/ 	.short	0x0004
        /*0046*/ 	.short	0x001c
        /*0048*/ 	.byte	0x00, 0xf0, 0x11, 0x00


	//----- nvinfo : EIATTR_KPARAM_INFO
	.align		4
.L_10371:
        /*004c*/ 	.byte	0x04, 0x17
        /*004e*/ 	.short	(.L_10373 - .L_10372)
.L_10372:
        /*0050*/ 	.word	0x00000000
        /*0054*/ 	.short	0x0003
        /*0056*/ 	.short	0x0018
        /*0058*/ 	.byte	0x00, 0xf0, 0x11, 0x00


	//----- nvinfo : EIATTR_KPARAM_INFO
	.align		4
.L_10373:
        /*005c*/ 	.byte	0x04, 0x17
        /*005e*/ 	.short	(.L_10375 - .L_10374)
.L_10374:
        /*0060*/ 	.word	0x00000000
        /*0064*/ 	.short	0x0002
        /*0066*/ 	.short	0x0010
        /*0068*/ 	.byte	0x00, 0xf0, 0x21, 0x00


	//----- nvinfo : EIATTR_KPARAM_INFO
	.align		4
.L_10375:
        /*006c*/ 	.byte	0x04, 0x17
        /*006e*/ 	.short	(.L_10377 - .L_10376)
.L_10376:
        /*0070*/ 	.word	0x00000000
        /*0074*/ 	.short	0x0001
        /*0076*/ 	.short	0x0008
        /*0078*/ 	.byte	0x00, 0xf0, 0x21, 0x00


	//----- nvinfo : EIATTR_KPARAM_INFO
	.align		4
.L_10377:
        /*007c*/ 	.byte	0x04, 0x17
        /*007e*/ 	.short	(.L_10379 - .L_10378)
.L_10378:
        /*0080*/ 	.word	0x00000000
        /*0084*/ 	.short	0x0000
        /*0086*/ 	.short	0x0000
        /*0088*/ 	.byte	0x00, 0xf0, 0x21, 0x00


	//----- nvinfo : EIATTR_MAXREG_COUNT
	.align		4
.L_10379:
        /*008c*/ 	.byte	0x03, 0x1b
        /*008e*/ 	.short	0x00ff


	//----- nvinfo : EIATTR_MERCURY_ISA_VERSION
	.align		4
        /*0090*/ 	.byte	0x03, 0x5f
        /*0092*/ 	.short	0x0000


	//----- nvinfo : EIATTR_COOP_GROUP_MASK_REGIDS
	.align		4
        /*0094*/ 	.byte	0x04, 0x29
        /*0096*/ 	.short	(.L_10381 - .L_10380)


	//   ....[0]....
.L_10380:
        /*0098*/ 	.word	0xffffffff


	//   ....[1]....
        /*009c*/ 	.word	0xffffffff


	//   ....[2]....
        /*00a0*/ 	.word	0xffffffff


	//   ....[3]....
        /*00a4*/ 	.word	0xffffffff


	//   ....[4]....
        /*00a8*/ 	.word	0xffffffff


	//   ....[5]....
        /*00ac*/ 	.word	0xffffffff


	//   ....[6]....
        /*00b0*/ 	.word	0xffffffff


	//   ....[7]....
        /*00b4*/ 	.word	0xffffffff


	//   ....[8]....
        /*00b8*/ 	.word	0xffffffff


	//   ....[9]....
        /*00bc*/ 	.word	0xffffffff


	//----- nvinfo : EIATTR_COOP_GROUP_INSTR_OFFSETS
	.align		4
.L_10381:
        /*00c0*/ 	.byte	0x04, 0x28
        /*00c2*/ 	.short	(.L_10383 - .L_10382)


	//   ....[0]....
.L_10382:
        /*00c4*/ 	.word	0x00000360


	//   ....[1]....
        /*00c8*/ 	.word	0x00000370


	//   ....[2]....
        /*00cc*/ 	.word	0x000003a0


	//   ....[3]....
        /*00d0*/ 	.word	0x000003b0


	//   ....[4]....
        /*00d4*/ 	.word	0x000003e0


	//   ....[5]....
        /*00d8*/ 	.word	0x000003f0


	//   ....[6]....
        /*00dc*/ 	.word	0x00000420


	//   ....[7]....
        /*00e0*/ 	.word	0x00000430


	//   ....[8]....
        /*00e4*/ 	.word	0x00000460


	//   ....[9]....
        /*00e8*/ 	.word	0x00000470


	//----- nvinfo : EIATTR_EXIT_INSTR_OFFSETS
	.align		4
.L_10383:
        /*00ec*/ 	.byte	0x04, 0x1c
        /*00ee*/ 	.short	(.L_10385 - .L_10384)


	//   ....[0]....
.L_10384:
        /*00f0*/ 	.word	0x00000480


	//   ....[1]....
        /*00f4*/ 	.word	0x00000600


	//   ....[2]....
        /*00f8*/ 	.word	0x000006b0


	//   ....[3]....
        /*00fc*/ 	.word	0x00000700
.L_10385:


//--------------------- .nv.info._ZN43_GLOBAL__N__9ae7fba5_10_SoftMax_cu_9f978f6321softmax_warp_backwardIN3c104HalfES2_fLi5ELb1ELb0EEEvPT0_PKT_S7_iiiPKb --------------------------
	.section	.nv.info._ZN43_GLOBAL__N__9ae7fba5_10_SoftMax_cu_9f978f6321softmax_warp_backwardIN3c104HalfES2_fLi5ELb1ELb0EEEvPT0_PKT_S7_iiiPKb,"",@"SHT_CUDA_INFO"
	.sectionflags	@""
	.align	4


	//----- nvinfo : EIATTR_CUDA_API_VERSION
	.align		4
        /*0000*/ 	.byte	0x04, 0x37
        /*0002*/ 	.short	(.L_10387 - .L_10386)
.L_10386:
        /*0004*/ 	.word	0x00000082


	//----- nvinfo : EIATTR_SW2861232_WAR
	.align		4
.L_10387:
        /*0008*/ 	.byte	0x01, 0x35
	.zero		2


	//----- nvinfo : EIATTR_PARAM_CBANK
	.align		4
        /*000c*/ 	.byte	0x04, 0x0a
        /*000e*/ 	.short	(.L_10389 - .L_10388)
	.align		4
.L_10388:
        /*0010*/ 	.word	index@(.nv.constant0._ZN43_GLOBAL__N__9ae7fba5_10_SoftMax_cu_9f978f6321softmax_warp_backwardIN3c104HalfES2_fLi5ELb1ELb0EEEvPT0_PKT_S7_iiiPKb)
        /*0014*/ 	.short	0x0160
        /*0016*/ 	.short	0x0030


	//----- nvinfo : EIATTR_CBANK_PARAM_SIZE
	.align		4
.L_10389:
        /*0018*/ 	.byte	0x03, 0x19
        /*001a*/ 	.short	0x0030


	//----- nvinfo : EIATTR_KPARAM_INFO
	.align		4
        /*001c*/ 	.byte	0x04, 0x17
        /*001e*/ 	.short	(.L_10391 - .L_10390)
.L_10390:
        /*0020*/ 	.word	0x00000000
        /*0024*/ 	.short	0x0006
        /*0026*/ 	.short	0x0028
        /*0028*/ 	.byte	0x00, 0xf0, 0x21, 0x00


	//----- nvinfo : EIATTR_KPARAM_INFO
	.align		4
.L_10391:
        /*002c*/ 	.byte	0x04, 0x17
        /*002e*/ 	.short	(.L_10393 - .L_10392)
.L_10392:
        /*0030*/ 	.word	0x00000000
        /*0034*/ 	.short	0x0005
        /*0036*/ 	.short	0x0020
        /*0038*/ 	.byte	0x00, 0xf0, 0x11, 0x00


	//----- nvinfo : EIATTR_KPARAM_INFO
	.align		4
.L_10393:
        /*003c*/ 	.byte	0x04, 0x17
        /*003e*/ 	.short	(.L_10395 - .L_10394)
.L_10394:
        /*0040*/ 	.word	0x00000000
        /*0044*/ 	.short	0x0004
        /*0046*/ 	.short	0x001c
        /*0048*/ 	.byte	0x00, 0xf0, 0x11, 0x00


	//----- nvinfo : EIATTR_KPARAM_INFO
	.align		4
.L_10395:
        /*004c*/ 	.byte	0x04, 0x17
        /*004e*/ 	.short	(.L_10397 - .L_10396)
.L_10396:
        /*0050*/ 	.word	0x00000000
        /*0054*/ 	.short	0x0003
        /*0056*/ 	.short	0x0018
        /*0058*/ 	.byte	0x00, 0xf0, 0x11, 0x00


	//----- nvinfo : EIATTR_KPARAM_INFO
	.align		4
.L_10397:
        /*005c*/ 	.byte	0x04, 0x17
        /*005e*/ 	.short	(.L_10399 - .L_10398)
.L_10398:
        /*0060*/ 	.word	0x00000000
        /*0064*/ 	.short	0x0002
        /*0066*/ 	.short	0x0010
        /*0068*/ 	.byte	0x00, 0xf0, 0x21, 0x00


	//----- nvinfo : EIATTR_KPARAM_INFO
	.align		4
.L_10399:
        /*006c*/ 	.byte	0x04, 0x17
        /*006e*/ 	.short	(.L_10401 - .L_10400)
.L_10400:
        /*0070*/ 	.word	0x00000000
        /*0074*/ 	.short	0x0001
        /*0076*/ 	.short	0x0008
        /*0078*/ 	.byte	0x00, 0xf0, 0x21, 0x00


	//----- nvinfo : EIATTR_KPARAM_INFO
	.align		4
.L_10401:
        /*007c*/ 	.byte	0x04, 0x17
        /*007e*/ 	.short	(.L_10403 - .L_10402)
.L_10402:
        /*0080*/ 	.word	0x00000000
        /*0084*/ 	.short	0x0000
        /*0086*/ 	.short	0x0000
        /*0088*/ 	.byte	0x00, 0xf0, 0x21, 0x00


	//----- nvinfo : EIATTR_MAXREG_COUNT
	.align		4
.L_10403:
        /*008c*/ 	.byte	0x03, 0x1b
        /*008e*/ 	.short	0x00ff


	//----- nvinfo : EIATTR_MERCURY_ISA_VERSION
	.align		4
        /*0090*/ 	.byte	0x03, 0x5f
        /*0092*/ 	.short	0x0000


	//----- nvinfo : EIATTR_COOP_GROUP_MASK_REGIDS
	.align		4
        /*0094*/ 	.byte	0x04, 0x29
        /*0096*/ 	.short	(.L_10405 - .L_10404)


	//   ....[0]....
.L_10404:
        /*0098*/ 	.word	0xffffffff


	//   ....[1]....
        /*009c*/ 	.word	0xffffffff


	//   ....[2]....
        /*00a0*/ 	.word	0xffffffff


	//   ....[3]....
        /*00a4*/ 	.word	0xffffffff


	//   ....[4]....
        /*00a8*/ 	.word	0xffffffff


	//   ....[5]....
        /*00ac*/ 	.word	0xffffffff


	//   ....[6]....
        /*00b0*/ 	.word	0xffffffff


	//   ....[7]....
        /*00b4*/ 	.word	0xffffffff


	//   ....[8]....
        /*00b8*/ 	.word	0xffffffff


	//   ....[9]....
        /*00bc*/ 	.word	0xffffffff


	//----- nvinfo : EIATTR_COOP_GROUP_INSTR_OFFSETS
	.align		4
.L_10405:
        /*00c0*/ 	.byte	0x04, 0x28
        /*00c2*/ 	.short	(.L_10407 - .L_10406)


	//   ....[0]....
.L_10406:
        /*00c4*/ 	.word	0x000002c0


	//   ....[1]....
        /*00c8*/ 	.word	0x000002d0


	//   ....[2]....
        /*00cc*/ 	.word	0x00000300


	//   ....[3]....
        /*00d0*/ 	.word	0x00000310


	//   ....[4]....
        /*00d4*/ 	.word	0x00000340


	//   ....[5]....
        /*00d8*/ 	.word	0x00000350


	//   ....[6]....
        /*00dc*/ 	.word	0x00000380


	//   ....[7]....
        /*00e0*/ 	.word	0x00000390


	//   ....[8]....
        /*00e4*/ 	.word	0x000003c0


	//   ....[9]....
        /*00e8*/ 	.word	0x000003d0


	//----- nvinfo : EIATTR_EXIT_INSTR_OFFSETS
	.align		4
.L_10407:
        /*00ec*/ 	.byte	0x04, 0x1c
        /*00ee*/ 	.short	(.L_10409 - .L_10408)


	//   ....[0]....
.L_10408:
        /*00f0*/ 	.word	0x000003e0


	//   ....[1]....
        /*00f4*/ 	.word	0x000004e0


	//   ....[2]....
        /*00f8*/ 	.word	0x000004f0


	//   ....[3]....
        /*00fc*/ 	.word	0x000005a0
.L_10409:


//--------------------- .nv.info._ZN43_GLOBAL__N__9ae7fba5_10_SoftMax_cu_9f978f6321softmax_warp_backwardIN3c104HalfES2_fLi4ELb1ELb0EEEvPT0_PKT_S7_iiiPKb --------------------------
	.section	.nv.info._ZN43_GLOBAL__N__9ae7fba5_10_SoftMax_cu_9f978f6321softmax_warp_backwardIN3c104HalfES2_fLi4ELb1ELb0EEEvPT0_PKT_S7_iiiPKb,"",@"SHT_CUDA_INFO"
	.sectionflags	@""
	.align	4


	//----- nvinfo : EIATTR_CUDA_API_VERSION
	.align		4
        /*0000*/ 	.byte	0x04, 0x37
        /*0002*/ 	.short	(.L_10411 - .L_10410)
.L_10410:
        /*0004*/ 	.word	0x00000082


	//----- nvinfo : EIATTR_SW2861232_WAR
	.align		4
.L_10411:
        /*0008*/ 	.byte	0x01, 0x35
	.zero		2


	//----- nvinfo : EIATTR_PARAM_CBANK
	.align		4
        /*000c*/ 	.byte	0x04, 0x0a
        /*000e*/ 	.short	(.L_10413 - .L_10412)
	.align		4
.L_10412:
        /*0010*/ 	.word	index@(.nv.constant0._ZN43_GLOBAL__N__9ae7fba5_10_SoftMax_cu_9f978f6321softmax_warp_backwardIN3c104HalfES2_fLi4ELb1ELb0EEEvPT0_PKT_S7_iiiPKb)
        /*0014*/ 	.short	0x0160
        /*0016*/ 	.short	0x0030


	//----- nvinfo : EIATTR_CBANK_PARAM_SIZE
	.align		4
.L_10413:
        /*0018*/ 	.byte	0x03, 0x19
        /*001a*/ 	.short	0x0030


	//----- nvinfo : EIATTR_KPARAM_INFO
	.align		4
        /*001c*/ 	.byte	0x04, 0x17
        /*001e*/ 	.short	(.L_10415 - .L_10414)
.L_10414:
        /*0020*/ 	.word	0x00000000
        /*0024*/ 	.short	0x0006
        /*0026*/ 	.short	0x0028
        /*0028*/ 	.byte	0x00, 0xf0, 0x21, 0x00


	//----- nvinfo : EIATTR_KPARAM_INFO
	.align		4
.L_10415:
        /*002c*/ 	.byte	0x04, 0x17
        /*002e*/ 	.short	(.L_10417 - .L_10416)
.L_10416:
        /*0030*/ 	.word	0x00000000
        /*0034*/ 	.short	0x0005
        /*0036*/ 	.short	0x0020
        /*0038*/ 	.byte	0x00, 0xf0, 0x11, 0x00


	//----- nvinfo : EIATTR_KPARAM_INFO
	.align		4
.L_10417:
        /*003c*/ 	.byte	0x04, 0x17
        /*003e*/ 	.short	(.L_10419 - .L_10418)
.L_10418:
        /*0040*/ 	.word	0x00000000
        /*0044*/ 	.short	0x0004
        /*0046*/ 	.short	0x001c
        /*0048*/ 	.byte	0x00, 0xf0, 0x11, 0x00


	//----- nvinfo : EIATTR_KPARAM_INFO
	.align		4
.L_10419:
        /*004c*/ 	.byte	0x04, 0x17
        /*004e*/ 	.short	(.L_10421 - .L_10420)
.L_10420:
        /*0050*/ 	.word	0x00000000
        /*0054*/ 	.short	0x0003
        /*0056*/ 	.short	0x0018
        /*0058*/ 	.byte	0x00, 0xf0, 0x11, 0x00


	//----- nvinfo : EIATTR_KPARAM_INFO
	.align		4
.L_10421:
        /*005c*/ 	.byte	0x04, 0x17
        /*005e*/ 	.short	(.L_10423 - .L_10422)
.L_10422:
        /*0060*/ 	.word	0x00000000
        /*0064*/ 	.short	0x0002
        /*0066*/ 	.short	0x0010
        /*0068*/ 	.byte	0x00, 0xf0, 0x21, 0x00


	//----- nvinfo : EIATTR_KPARAM_INFO
	.align		4
.L_10423:
        /*006c*/ 	.byte	0x04, 0x17
        /*006e*/ 	.short	(.L_10425 - .L_10424)
.L_10424:
        /*0070*/ 	.word	0x00000000
        /*0074*/ 	.short	0x0001
        /*0076*/ 	.short	0x0008
        /*0078*/ 	.byte	0x00, 0xf0, 0x21, 0x00


	//----- nvinfo : EIATTR_KPARAM_INFO
	.align		4
.L_10425:
        /*007c*/ 	.byte	0x04, 0x17
        /*007e*/ 	.short	(.L_10427 - .L_10426)
.L_10426:
        /*0080*/ 	.word	0x00000000
        /*0084*/ 	.short	0x0000
        /*0086*/ 	.short	0x0000
        /*0088*/ 	.byte	0x00, 0xf0, 0x21, 0x00


	//----- nvinfo : EIATTR_MAXREG_COUNT
	.align		4
.L_10427:
        /*008c*/ 	.byte	0x03, 0x1b
        /*008e*/ 	.short	0x00ff


	//----- nvinfo : EIATTR_MERCURY_ISA_VERSION
	.align		4
        /*0090*/ 	.byte	0x03, 0x5f
        /*0092*/ 	.short	0x0000


	//----- nvinfo : EIATTR_COOP_GROUP_MASK_REGIDS
	.align		4
        /*0094*/ 	.byte	0x04, 0x29
        /*0096*/ 	.short	(.L_10429 - .L_10428)


	//   ....[0]....
.L_10428:
        /*0098*/ 	.word	0xffffffff


	//   ....[1]....
        /*009c*/ 	.word	0xffffffff


	//   ....[2]....
        /*00a0*/ 	.word	0xffffffff


	//   ....[3]....
        /*00a4*/ 	.word	0xffffffff


	//   ....[4]....
        /*00a8*/ 	.word	0xffffffff


	//   ....[5]....
        /*00ac*/ 	.word	0xffffffff


	//   ....[6]....
        /*00b0*/ 	.word	0xffffffff


	//   ....[7]....
        /*00b4*/ 	.word	0xffffffff


	//----- nvinfo : EIATTR_COOP_GROUP_INSTR_OFFSETS
	.align		4
.L_10429:
        /*00b8*/ 	.byte	0x04, 0x28
        /*00ba*/ 	.short	(.L_10431 - .L_10430)


	//   ....[0]....
.L_10430:
        /*00bc*/ 	.word	0x000002c0


	//   ....[1]....
        /*00c0*/ 	.word	0x000002d0


	//   ....[2]....
        /*00c4*/ 	.word	0x00000300


	//   ....[3]....
        /*00c8*/ 	.word	0x00000310


	//   ....[4]....
        /*00cc*/ 	.word	0x00000340


	//   ....[5]....
        /*00d0*/ 	.word	0x00000350


	//   ....[6]....
        /*00d4*/ 	.word	0x00000380


	//   ....[7]....
        /*00d8*/ 	.word	0x00000390


	//----- nvinfo : EIATTR_EXIT_INSTR_OFFSETS
	.align		4
.L_10431:
        /*00dc*/ 	.byte	0x04, 0x1c
        /*00de*/ 	.short	(.L_10433 - .L_10432)


	//   ....[0]....
.L_10432:
        /*00e0*/ 	.word	0x000003a0


	//   ....[1]....
        /*00e4*/ 	.word	0x000004a0


	//   ....[2]....
        /*00e8*/ 	.word	0x000004b0


	//   ....[3]....
        /*00ec*/ 	.word	0x00000560
.L_10433:


//--------------------- .nv.info._ZN43_GLOBAL__N__9ae7fba5_10_SoftMax_cu_9f978f6321softmax_warp_backwardIN3c104HalfES2_fLi3ELb1ELb0EEEvPT0_PKT_S7_iiiPKb --------------------------
	.section	.nv.info._ZN43_GLOBAL__N__9ae7fba5_10_SoftMax_cu_9f978f6321softmax_warp_backwardIN3c104HalfES2_fLi3ELb1ELb0EEEvPT0_PKT_S7_iiiPKb,"",@"SHT_CUDA_INFO"
	.sectionflags	@""
	.align	4


	//----- nvinfo : EIATTR_CUDA_API_VERSION
	.align		4
        /*0000*/ 	.byte	0x04, 0x37
        /*0002*/ 	.short	(.L_10435 - .L_10434)
.L_10434:
        /*0004*/ 	.word	0x00000082


	//----- nvinfo : EIATTR_SW2861232_WAR
	.align		4
.L_10435:
        /*0008*/ 	.byte	0x01, 0x35
	.zero		2


	//----- nvinfo : EIATTR_PARAM_CBANK
	.align		4
        /*000c*/ 	.byte	0x04, 0x0a
        /*000e*/ 	.short	(.L_10437 - .L_10436)
	.align		4
.L_10436:
        /*0010*/ 	.word	index@(.nv.constant0._ZN43_GLOBAL__N__9ae7fba5_10_SoftMax_cu_9f978f6321softmax_warp_backwardIN3c104HalfES2_fLi3ELb1ELb0EEEvPT0_PKT_S7_iiiPKb)
        /*0014*/ 	.short	0x0160
        /*0016*/ 	.short	0x0030


	//----- nvinfo : EIATTR_CBANK_PARAM_SIZE
	.align		4
.L_10437:
        /*0018*/ 	.byte	0x03, 0x19
        /*001a*/ 	.short	0x0030


	//----- nvinfo : EIATTR_KPARAM_INFO
	.align		4
        /*001c*/ 	.byte	0x04, 0x17
        /*001e*/ 	.short	(.L_10439 - .L_10438)
.L_10438:
        /*0020*/ 	.word	0x00000000
        /*0024*/ 	.short	0x0006
        /*0026*/ 	.short	0x0028
        /*0028*/ 	.byte	0x00, 0xf0, 0x21, 0x00


	//----- nvinfo : EIATTR_KPARAM_INFO
	.align		4
.L_10439:
        /*002c*/ 	.byte	0x04, 0x17
        /*002e*/ 	.short	(.L_10441 - .L_10440)
.L_10440:
        /*0030*/ 	.word	0x00000000
        /*0034*/ 	.short	0x0005
        /*0036*/ 	.short	0x0020
        /*0038*/ 	.byte	0x00, 0xf0, 0x11, 0x00


	//----- nvinfo : EIATTR_KPARAM_INFO
	.align		4
.L_10441:
        /*003c*/ 	.byte	0x04, 0x17
        /*003e*/ 	.short	(.L_10443 - .L_10442)
.L_10442:
        /*0040*/ 	.word	0x00000000
        /*0044*/ 	.short	0x0004
        /*0046*/ 	.short	0x001c
        /*0048*/ 	.byte	0x00, 0xf0, 0x11, 0x00


	//----- nvinfo : EIATTR_KPARAM_INFO
	.align		4
.L_10443:
        /*004c*/ 	.byte	0x04, 0x17
        /*004e*/ 	.short	(.L_10445 - .L_10444)
.L_10444:
        /*0050*/ 	.word	0x00000000
        /*0054*/ 	.short	0x0003
        /*0056*/ 	.short	0x0018
        /*0058*/ 	.byte	0x00, 0xf0, 0x11, 0x00


	//----- nvinfo : EIATTR_KPARAM_INFO
	.align		4
.L_10445:
        /*005c*/ 	.byte	0x04, 0x17
        /*005e*/ 	.short	(.L_10447 - .L_10446)
.L_10446:
        /*0060*/ 	.word	0x00000000
        /*0064*/ 	.short	0x0002
        /*0066*/ 	.short	0x0010
        /*0068*/ 	.byte	0x00, 0xf0, 0x21, 0x00


	//----- nvinfo : EIATTR_KPARAM_INFO
	.align		4
.L_10447:
        /*006c*/ 	.byte	0x04, 0x17
        /*006e*/ 	.short	(.L_10449 - .L_10448)
.L_10448:
        /*0070*/ 	.word	0x00000000
        /*0074*/ 	.short	0x0001
        /*0076*/ 	.short	0x0008
        /*0078*/ 	.byte	0x00, 0xf0, 0x21, 0x00


	//----- nvinfo : EIATTR_KPARAM_INFO
	.align		4
.L_10449:
        /*007c*/ 	.byte	0x04, 0x17
        /*007e*/ 	.short	(.L_10451 - .L_10450)
.L_10450:
        /*0080*/ 	.word	0x00000000
        /*0084*/ 	.short	0x0000
        /*0086*/ 	.short	0x0000
        /*0088*/ 	.byte	0x00, 0xf0, 0x21, 0x00


	//----- nvinfo : EIATTR_MAXREG_COUNT
	.align		4
.L_10451:
        /*008c*/ 	.byte	0x03, 0x1b
        /*008e*/ 	.short	0x00ff


	//----- nvinfo : EIATTR_MERCURY_ISA_VERSION
	.align		4
        /*0090*/ 	.byte	0x03, 0x5f
        /*0092*/ 	.short	0x0000


	//----- nvinfo : EIATTR_COOP_GROUP_MASK_REGIDS
	.align		4
        /*0094*/ 	.byte	0x04, 0x29
        /*0096*/ 	.short	(.L_10453 - .L_10452)


	//   ....[0]....
.L_10452:
        /*0098*/ 	.word	0xffffffff


	//   ....[1]....
        /*009c*/ 	.word	0xffffffff


	//   ....[2]....
        /*00a0*/ 	.word	0xffffffff


	//   ....[3]....
        /*00a4*/ 	.word	0xffffffff


	//   ....[4]....
        /*00a8*/ 	.word	0xffffffff


	//   ....[5]....
        /*00ac*/ 	.word	0xffffffff


	//----- nvinfo : EIATTR_COOP_GROUP_INSTR_OFFSETS
	.align		4
.L_10453:
        /*00b0*/ 	.byte	0x04, 0x28
        /*00b2*/ 	.short	(.L_10455 - .L_10454)


	//   ....[0]....
.L_10454:
        /*00b4*/ 	.word	0x000002c0


	//   ....[1]....
        /*00b8*/ 	.word	0x000002d0


	//   ....[2]....
        /*00bc*/ 	.word	0x00000300


	//   ....[3]....
        /*00c0*/ 	.word	0x00000310


	//   ....[4]....
        /*00c4*/ 	.word	0x00000340


	//   ....[5]....
        /*00c8*/ 	.word	0x00000350


	//----- nvinfo : EIATTR_EXIT_INSTR_OFFSETS
	.align		4
.L_10455:
        /*00cc*/ 	.byte	0x04, 0x1c
        /*00ce*/ 	.short	(.L_10457 - .L_10456)


	//   ....[0]....
.L_10456:
        /*00d0*/ 	.word	0x00000360


	//   ....[1]....
        /*00d4*/ 	.word	0x00000460


	//   ....[2]....
        /*00d8*/ 	.word	0x00000470


	//   ....[3]....
        /*00dc*/ 	.word	0x00000520
.L_10457:


//--------------------- .nv.info._ZN43_GLOBAL__N__9ae7fba5_10_SoftMax_cu_9f978f6321softmax_warp_backwardIN3c104HalfES2_fLi2ELb1ELb0EEEvPT0_PKT_S7_iiiPKb --------------------------
	.section	.nv.info._ZN43_GLOBAL__N__9ae7fba5_10_SoftMax_cu_9f978f6321softmax_warp_backwardIN3c104HalfES2_fLi2ELb1ELb0EEEvPT0_PKT_S7_iiiPKb,"",@"SHT_CUDA_INFO"
	.sectionflags	@""
	.align	4


	//----- nvinfo : EIATTR_CUDA_API_VERSION
	.align		4
        /*0000*/ 	.byte	0x04, 0x37
        /*0002*/ 	.short	(.L_10459 - .L_10458)
.L_10458:
        /*0004*/ 	.word	0x00000082


	//----- nvinfo : EIATTR_SW2861232_WAR
	.align		4
.L_10459:
        /*0008*/ 	.byte	0x01, 0x35
	.zero		2


	//----- nvinfo : EIATTR_PARAM_CBANK
	.align		4
        /*000c*/ 	.byte	0x04, 0x0a
        /*000e*/ 	.short	(.L_10461 - .L_10460)
	.align		4
.L_10460:
        /*0010*/ 	.word	index@(.nv.constant0._ZN43_GLOBAL__N__9ae7fba5_10_SoftMax_cu_9f978f6321softmax_warp_backwardIN3c104HalfES2_fLi2ELb1ELb0EEEvPT0_PKT_S7_iiiPKb)
        /*0014*/ 	.short	0x0160
        /*0016*/ 	.short	0x0030


	//----- nvinfo : EIATTR_CBANK_PARAM_SIZE
	.align		4
.L_10461:
        /*0018*/ 	.byte	0x03, 0x19
        /*001a*/ 	.short	0x0030


	//----- nvinfo : EIATTR_KPARAM_INFO
	.align		4
        /*001c*/ 	.byte	0x04, 0x17
        /*001e*/ 	.short	(.L_10463 - .L_10462)
.L_10462:
        /*0020*/ 	.word	0x00000000
        /*0024*/ 	.short	0x0006
        /*0026*/ 	.short	0x0028
        /*0028*/ 	.byte	0x00, 0xf0, 0x21, 0x00


	//----- nvinfo : EIATTR_KPARAM_INFO
	.align		4
.L_10463:
        /*002c*/ 	.byte	0x04, 0x17
        /*002e*/ 	.short	(.L_10465 - .L_10464)
.L_10464:
        /*0030*/ 	.word	0x00000000
        /*0034*/ 	.short	0x0005
        /*0036*/ 	.short	0x0020
        /*0038*/ 	.byte	0x00, 0xf0, 0x11, 0x00


	//----- nvinfo : EIATTR_KPARAM_INFO
	.align		4
.L_10465:
        /*003c*/ 	.byte	0x04, 0x17
        /*003e*/ 	.short	(.L_10467 - .L_10466)
.L_10466:
        /*0040*/ 	.word	0x00000000
        /*0044*/ 	.short	0x0004
        /*0046*/ 	.short	0x001c
        /*0048*/ 	.byte	0x00, 0xf0, 0x11, 0x00


	//----- nvinfo : EIATTR_KPARAM_INFO
	.align		4
.L_10467:
        /*004c*/ 	.byte	0x04, 0x17
        /*004e*/ 	.short	(.L_10469 - .L_10468)
.L_10468:
        /*0050*/ 	.word	0x00000000
        /*0054*/ 	.short	0x0003
        /*0056*/ 	.short	0x0018
        /*0058*/ 	.byte	0x00, 0xf0, 0x11, 0x00


	//----- nvinfo : EIATTR_KPARAM_INFO
	.align		4
.L_10469:
        /*005c*/ 	.byte	0x04, 0x17
        /*005e*/ 	.short	(.L_10471 - .L_10470)
.L_10470:
        /*0060*/ 	.word	0x00000000
        /*0064*/ 	.short	0x0002
        /*0066*/ 	.short	0x0010
        /*0068*/ 	.byte	0x00, 0xf0, 0x21, 0x00


	//----- nvinfo : EIATTR_KPARAM_INFO
	.align		4
.L_10471:
        /*006c*/ 	.byte	0x04, 0x17
        /*006e*/ 	.short	(.L_10473 - .L_10472)
.L_10472:
        /*0070*/ 	.word	0x00000000
        /*0074*/ 	.short	0x0001
        /*0076*/ 	.short	0x0008
        /*0078*/ 	.byte	0x00, 0xf0, 0x21, 0x00


	//----- nvinfo : EIATTR_KPARAM_INFO
	.align		4
.L_10473:
        /*007c*/ 	.byte	0x04, 0x17
        /*007e*/ 	.short	(.L_10475 - .L_10474)
.L_10474:
        /*0080*/ 	.word	0x00000000
        /*0084*/ 	.short	0x0000
        /*0086*/ 	.short	0x0000
        /*0088*/ 	.byte	0x00, 0xf0, 0x21, 0x00


	//----- nvinfo : EIATTR_MAXREG_COUNT
	.align		4
.L_10475:
        /*008c*/ 	.byte	0x03, 0x1b
        /*008e*/ 	.short	0x00ff


	//----- nvinfo : EIATTR_MERCURY_ISA_VERSION
	.align		4
        /*0090*/ 	.byte	0x03, 0x5f
        /*0092*/ 	.short	0x0000


	//----- nvinfo : EIATTR_COOP_GROUP_MASK_REGIDS
	.align		4
        /*0094*/ 	.byte	0x04, 0x29
        /*0096*/ 	.short	(.L_10477 - .L_10476)


	//   ....[0]....
.L_10476:
        /*0098*/ 	.word	0xffffffff


	//   ....[1]....
        /*009c*/ 	.word	0xffffffff


	//   ....[2]....
        /*00a0*/ 	.word	0xffffffff


	//   ....[3]....
        /*00a4*/ 	.word	0xffffffff


	//----- nvinfo : EIATTR_COOP_GROUP_INSTR_OFFSETS
	.align		4
.L_10477:
        /*00a8*/ 	.byte	0x04, 0x28
        /*00aa*/ 	.short	(.L_10479 - .L_10478)


	//   ....[0]....
.L_10478:
        /*00ac*/ 	.word	0x000002b0


	//   ....[1]....
        /*00b0*/ 	.word	0x000002c0


	//   ....[2]....
        /*00b4*/ 	.word	0x000002f0


	//   ....[3]....
        /*00b8*/ 	.word	0x00000300


	//----- nvinfo : EIATTR_EXIT_INSTR_OFFSETS
	.align		4
.L_10479:
        /*00bc*/ 	.byte	0x04, 0x1c
        /*00be*/ 	.short	(.L_10481 - .L_10480)


	//   ....[0]....
.L_10480:
        /*00c0*/ 	.word	0x00000310


	//   ....[1]....
        /*00c4*/ 	.word	0x00000410


	//   ....[2]....
        /*00c8*/ 	.word	0x00000420


	//   ....[3]....
        /*00cc*/ 	.word	0x000004d0
.L_10481:


//--------------------- .nv.info._ZN43_GLOBAL__N__9ae7fba5_10_SoftMax_cu_9f978f6321softmax_warp_backwardIN3c104HalfES2_fLi1ELb1ELb0EEEvPT0_PKT_S7_iiiPKb --------------------------
	.section	.nv.info._ZN43_GLOBAL__N__9ae7fba5_10_SoftMax_cu_9f978f6321softmax_warp_backwardIN3c104HalfES2_fLi1ELb1ELb0EEEvPT0_PKT_S7_iiiPKb,"",@"SHT_CUDA_INFO"
	.sectionflags	@""
	.align	4


	//----- nvinfo : EIATTR_CUDA_API_VERSION
	.align		4
        /*0000*/ 	.byte	0x04, 0x37
        /*0002*/ 	.short	(.L_10483 - .L_10482)
.L_10482:
        /*0004*/ 	.word	0x00000082


	//----- nvinfo : EIATTR_SW2861232_WAR
	.align		4
.L_10483:
        /*0008*/ 	.byte	0x01, 0x35
	.zero		2


	//----- nvinfo : EIATTR_PARAM_CBANK
	.align		4
        /*000c*/ 	.byte	0x04, 0x0a
        /*000e*/ 	.short	(.L_10485 - .L_10484)
	.align		4
.L_10484:
        /*0010*/ 	.word	index@(.nv.constant0._ZN43_GLOBAL__N__9ae7fba5_10_SoftMax_cu_9f978f6321softmax_warp_backwardIN3c104HalfES2_fLi1ELb1ELb0EEEvPT0_PKT_S7_iiiPKb)
        /*0014*/ 	.short	0x0160
        /*0016*/ 	.short	0x0030


	//----- nvinfo : EIATTR_CBANK_PARAM_SIZE
	.align		4
.L_10485:
        /*0018*/ 	.byte	0x03, 0x19
        /*001a*/ 	.short	0x0030


	//----- nvinfo : EIATTR_KPARAM_INFO
	.align		4
        /*001c*/ 	.byte	0x04, 0x17
        /*001e*/ 	.short	(.L_10487 - .L_10486)
.L_10486:
        /*0020*/ 	.word	0x00000000
        /*0024*/ 	.short	0x0006
        /*0026*/ 	.short	0x0028
        /*0028*/ 	.byte	0x00, 0xf0, 0x21, 0x00


	//----- nvinfo : EIATTR_KPARAM_INFO
	.align		4
.L_10487:
        /*002c*/ 	.byte	0x04, 0x17
        /*002e*/ 	.short	(.L_10489 - .L_10488)
.L_10488:
        /*0030*/ 	.word	0x00000000
        /*0034*/ 	.short	0x0005
        /*0036*/ 	.short	0x0020
        /*0038*/ 	.byte	0x00, 0xf0, 0x11, 0x00


	//----- nvinfo : EIATTR_KPARAM_INFO
	.align		4
.L_10489:
        /*003c*/ 	.byte	0x04, 0x17
        /*003e*/ 	.short	(.L_10491 - .L_10490)
.L_10490:
        /*0040*/ 	.word	0x00000000
        /*0044*/ 	.short	0x0004
        /*0046*/ 	.short	0x001c
        /*0048*/ 	.byte	0x00, 0xf0, 0x11, 0x00


	//----- nvinfo : EIATTR_KPARAM_INFO
	.align		4
.L_10491:
        /*004c*/ 	.byte	0x04, 0x17
        /*004e*/ 	.short	(.L_10493 - .L_10492)
.L_10492:
        /*0050*/ 	.word	0x00000000
        /*0054*/ 	.short	0x0003
        /*0056*/ 	.short	0x0018
        /*0058*/ 	.byte	0x00, 0xf0, 0x11, 0x00


	//----- nvinfo : EIATTR_KPARAM_INFO
	.align		4
.L_10493:
        /*005c*/ 	.byte	0x04, 0x17
        /*005e*/ 	.short	(.L_10495 - .L_10494)
.L_10494:
        /*0060*/ 	.word	0x00000000
        /*0064*/ 	.short	0x0002
        /*0066*/ 	.short	0x0010
        /*0068*/ 	.byte	0x00, 0xf0, 0x21, 0x00


	//----- nvinfo : EIATTR_KPARAM_INFO
	.align		4
.L_10495:
        /*006c*/ 	.byte	0x04, 0x17
        /*006e*/ 	.short	(.L_10497 - .L_10496)
.L_10496:
        /*0070*/ 	.word	0x00000000
        /*0074*/ 	.short	0x0001
        /*0076*/ 	.short	0x0008
        /*0078*/ 	.byte	0x00, 0xf0, 0x21, 0x00


	//----- nvinfo : EIATTR_KPARAM_INFO
	.align		4
.L_10497:
        /*007c*/ 	.byte	0x04, 0x17
        /*007e*/ 	.short	(.L_10499 - .L_10498)
.L_10498:
        /*0080*/ 	.word	0x00000000
        /*0084*/ 	.short	0x0000
        /*0086*/ 	.short	0x0000
        /*0088*/ 	.byte	0x00, 0xf0, 0x21, 0x00


	//----- nvinfo : EIATTR_MAXREG_COUNT
	.align		4
.L_10499:
        /*008c*/ 	.byte	0x03, 0x1b
        /*008e*/ 	.short	0x00ff


	//----- nvinfo : EIATTR_MERCURY_ISA_VERSION
	.align		4
        /*0090*/ 	.byte	0x03, 0x5f
        /*0092*/ 	.short	0x0000


	//----- nvinfo : EIATTR_COOP_GROUP_MASK_REGIDS
	.align		4
        /*0094*/ 	.byte	0x04, 0x29
        /*0096*/ 	.short	(.L_10501 - .L_10500)


	//   ....[0]....
.L_10500:
        /*0098*/ 	.word	0xffffffff


	//   ....[1]....
        /*009c*/ 	.word	0xffffffff


	//----- nvinfo : EIATTR_COOP_GROUP_INSTR_OFFSETS
	.align		4
.L_10501:
        /*00a0*/ 	.byte	0x04, 0x28
        /*00a2*/ 	.short	(.L_10503 - .L_10502)


	//   ....[0]....
.L_10502:
        /*00a4*/ 	.word	0x000002b0


	//   ....[1]....
        /*00a8*/ 	.word	0x000002c0


	//----- nvinfo : EIATTR_EXIT_INSTR_OFFSETS
	.align		4
.L_10503:
        /*00ac*/ 	.byte	0x04, 0x1c
        /*00ae*/ 	.short	(.L_10505 - .L_10504)


	//   ....[0]....
.L_10504:
        /*00b0*/ 	.word	0x000002d0


	//   ....[1]....
        /*00b4*/ 	.word	0x000003d0


	//   ....[2]....
        /*00b8*/ 	.word	0x000003e0


	//   ....[3]....
        /*00bc*/ 	.word	0x00000490
.L_10505:


//--------------------- .nv.info._ZN43_GLOBAL__N__9ae7fba5_10_SoftMax_cu_9f978f6321softmax_warp_backwardIN3c104HalfES2_fLi0ELb1ELb0EEEvPT0_PKT_S7_iiiPKb --------------------------
	.section	.nv.info._ZN43_GLOBAL__N__9ae7fba5_10_SoftMax_cu_9f978f6321softmax_warp_backwardIN3c104HalfES2_fLi0ELb1ELb0EEEvPT0_PKT_S7_iiiPKb,"",@"SHT_CUDA_INFO"
	.sectionflags	@""
	.align	4


	//----- nvinfo : EIATTR_CUDA_API_VERSION
	.align		4
        /*0000*/ 	.byte	0x04, 0x37
        /*0002*/ 	.short	(.L_10507 - .L_10506)
.L_10506:
        /*0004*/ 	.word	0x00000082


	//----- nvinfo : EIATTR_SW2861232_WAR
	.align		4
.L_10507:
        /*0008*/ 	.byte	0x01, 0x35
	.zero		2


	//----- nvinfo : EIATTR_PARAM_CBANK
	.align		4
        /*000c*/ 	.byte	0x04, 0x0a
        /*000e*/ 	.short	(.L_10509 - .L_10508)
	.align		4
.L_10508:
        /*0010*/ 	.word	index@(.nv.constant0._ZN43_GLOBAL__N__9ae7fba5_10_SoftMax_cu_9f978f6321softmax_warp_backwardIN3c104HalfES2_fLi0ELb1ELb0EEEvPT0_PKT_S7_iiiPKb)
        /*0014*/ 	.short	0x0160
        /*0016*/ 	.short	0x0030


	//----- nvinfo : EIATTR_CBANK_PARAM_SIZE
	.align		4
.L_10509:
        /*0018*/ 	.byte	0x03, 0x19
        /*001a*/ 	.short	0x0030


	//----- nvinfo : EIATTR_KPARAM_INFO
	.align		4
        /*001c*/ 	.byte	0x04, 0x17
        /*001e*/ 	.short	(.L_10511 - .L_10510)
.L_10510:
        /*0020*/ 	.word	0x00000000
        /*0024*/ 	.short	0x0006
        /*0026*/ 	.short	0x0028
        /*0028*/ 	.byte	0x00, 0xf0, 0x21, 0x00


	//----- nvinfo : EIATTR_KPARAM_INFO
	.align		4
.L_10511:
        /*002c*/ 	.byte	0x04, 0x17
        /*002e*/ 	.short	(.L_10513 - .L_10512)
.L_10512:
        /*0030*/ 	.word	0x00000000
        /*0034*/ 	.short	0x0005
        /*0036*/ 	.short	0x0020
        /*0038*/ 	.byte	0x00, 0xf0, 0x11, 0x00


	//----- nvinfo : EIATTR_KPARAM_INFO
	.align		4
.L_10513:
        /*003c*/ 	.byte	0x04, 0x17
        /*003e*/ 	.short	(.L_10515 - .L_10514)
.L_10514:
        /*0040*/ 	.word	0x00000000
        /*0044*/ 	.short	0x0004
        /*0046*/ 	.short	0x001c
        /*0048*/ 	.byte	0x00, 0xf0, 0x11, 0x00


	//----- nvinfo : EIATTR_KPARAM_INFO
	.align		4
.L_10515:
        /*004c*/ 	.byte	0x04, 0x17
        /*004e*/ 	.short	(.L_10517 - .L_10516)
.L_10516:
        /*0050*/ 	.word	0x00000000
        /*0054*/ 	.short	0x0003
        /*0056*/ 	.short	0x0018
        /*0058*/ 	.byte	0x00, 0xf0, 0x11, 0x00


	//----- nvinfo : EIATTR_KPARAM_INFO
	.align		4
.L_10517:
        /*005c*/ 	.byte	0x04, 0x17
        /*005e*/ 	.short	(.L_10519 - .L_10518)
.L_10518:
        /*0060*/ 	.word	0x00000000
        /*0064*/ 	.short	0x0002
        /*0066*/ 	.short	0x0010
        /*0068*/ 	.byte	0x00, 0xf0, 0x21, 0x00


	//----- nvinfo : EIATTR_KPARAM_INFO
	.align		4
.L_10519:
        /*006c*/ 	.byte	0x04, 0x17
        /*006e*/ 	.short	(.L_10521 - .L_10520)
.L_10520:
        /*0070*/ 	.word	0x00000000
        /*0074*/ 	.short	0x0001
        /*0076*/ 	.short	0x0008
        /*0078*/ 	.byte	0x00, 0xf0, 0x21, 0x00


	//----- nvinfo : EIATTR_KPARAM_INFO
	.align		4
.L_10521:
        /*007c*/ 	.byte	0x04, 0x17
        /*007e*/ 	.short	(.L_10523 - .L_10522)
.L_10522:
        /*0080*/ 	.word	0x00000000
        /*0084*/ 	.short	0x0000
        /*0086*/ 	.short	0x0000
        /*0088*/ 	.byte	0x00, 0xf0, 0x21, 0x00


	//----- nvinfo : EIATTR_MAXREG_COUNT
	.align		4
.L_10523:
        /*008c*/ 	.byte	0x03, 0x1b
        /*008e*/ 	.short	0x00ff


	//----- nvinfo : EIATTR_MERCURY_ISA_VERSION
	.align		4
        /*0090*/ 	.byte	0x03, 0x5f
        /*0092*/ 	.short	0x0000


	//----- nvinfo : EIATTR_EXIT_INSTR_OFFSETS
	.align		4
        /*0094*/ 	.byte	0x04, 0x1c
        /*0096*/ 	.short	(.L_10525 - .L_10524)


	//   ....[0]....
.L_10524:
        /*0098*/ 	.word	0x000002a0


	//   ....[1]....
        /*009c*/ 	.word	0x000002b0


	//   ....[2]....
        /*00a0*/ 	.word	0x00000350


	//   ....[3]....
        /*00a4*/ 	.word	0x000003c0
.L_10525:


//--------------------- .nv.info._ZN43_GLOBAL__N__9ae7fba5_10_SoftMax_cu_9f978f6321softmax_warp_backwardIfffLi10ELb1ELb0EEEvPT0_PKT_S5_iiiPKb --------------------------
	.section	.nv.info._ZN43_GLOBAL__N__9ae7fba5_10_SoftMax_cu_9f978f6321softmax_warp_backwardIfffLi10ELb1ELb0EEEvPT0_PKT_S5_iiiPKb,"",@"SHT_CUDA_INFO"
	.sectionflags	@""
	.align	4


	//----- nvinfo : EIATTR_CUDA_API_VERSION
	.align		4
        /*0000*/ 	.byte	0x04, 0x37
        /*0002*/ 	.short	(.L_10527 - .L_10526)
.L_10526:
        /*0004*/ 	.word	0x00000082


	//----- nvinfo : EIATTR_SW2861232_WAR
	.align		4
.L_10527:
        /*0008*/ 	.byte	0x01, 0x35
	.zero		2


	//----- nvinfo : EIATTR_PARAM_CBANK
	.align		4
        /*000c*/ 	.byte	0x04, 0x0a
        /*000e*/ 	.short	(.L_10529 - .L_10528)
	.align		4
.L_10528:
        /*0010*/ 	.word	index@(.nv.constant0._ZN43_GLOBAL__N__9ae7fba5_10_SoftMax_cu_9f978f6321softmax_warp_backwardIfffLi10ELb1ELb0EEEvPT0_PKT_S5_iiiPKb)
        /*0014*/ 	.short	0x0160
        /*0016*/ 	.short	0x0030


	//----- nvinfo : EIATTR_CBANK_PARAM_SIZE
	.align		4
.L_10529:
        /*0018*/ 	.byte	0x03, 0x19
        /*001a*/ 	.short	0x0030


	//----- nvinfo : EIATTR_KPARAM_INFO
	.align		4
        /*001c*/ 	.byte	0x04, 0x17
        /*001e*/ 	.short	(.L_10531 - .L_10530)
.L_10530:
        /*0020*/ 	.word	0x00000000
        /*0024*/ 	.short	0x0006
        /*0026*/ 	.short	0x0028
        /*0028*/ 	.byte	0x00, 0xf0, 0x21, 0x00


	//----- nvinfo : EIATTR_KPARAM_INFO
	.align		4
.L_10531:
        /*002c*/ 	.byte	0x04, 0x17
        /*002e*/ 	.short	(.L_10533 - .L_10532)
.L_10532:
        /*0030*/ 	.word	0x00000000
        /*0034*/ 	.short	0x0005
        /*0036*/ 	.short	0x0020
        /*0038*/ 	.byte	0x00, 0xf0, 0x11, 0x00


	//----- nvinfo : EIATTR_KPARAM_INFO
	.align		4
.L_10533:
        /*003c*/ 	.byte	0x04, 0x17
        /*003e*/ 	.short	(.L_10535 - .L_10534)
.L_10534:
        /*0040*/ 	.word	0x00000000
        /*0044*/ 	.short	0x0004
        /*0046*/ 	.short	0x001c
        /*0048*/ 	.byte	0x00, 0xf0, 0x11, 0x00


	//----- nvinfo : EIATTR_KPARAM_INFO
	.align		4
.L_10535:
        /*004c*/ 	.byte	0x04, 0x17
        /*004e*/ 	.short	(.L_10537 - .L_10536)
.L_10536:
        /*0050*/ 	.word	0x00000000
        /*0054*/ 	.short	0x0003
        /*0056*/ 	.short	0x0018
        /*0058*/ 	.byte	0x00, 0xf0, 0x11, 0x00


	//----- nvinfo : EIATTR_KPARAM_INFO
	.align		4
.L_10537:
        /*005c*/ 	.byte	0x04, 0x17
        /*005e*/ 	.short	(.L_10539 - .L_10538)
.L_10538:
        /*0060*/ 	.word	0x00000000
        /*0064*/ 	.short	0x0002
        /*0066*/ 	.short	0x0010
        /*0068*/ 	.byte	0x00, 0xf0, 0x21, 0x00


	//----- nvinfo : EIATTR_KPARAM_INFO
	.align		4
.L_10539:
        /*006c*/ 	.byte	0x04, 0x17
        /*006e*/ 	.short	(.L_10541 - .L_10540)
.L_10540:
        /*0070*/ 	.word	0x00000000
        /*0074*/ 	.short	0x0001
        /*0076*/ 	.short	0x0008
        /*0078*/ 	.byte	0x00, 0xf0, 0x21, 0x00


	//----- nvinfo : EIATTR_KPARAM_INFO
	.align		4
.L_10541:
        /*007c*/ 	.byte	0x04, 0x17
        /*007e*/ 	.short	(.L_10543 - .L_10542)
.L_10542:
        /*0080*/ 	.word	0x00000000
        /*0084*/ 	.short	0x0000
        /*0086*/ 	.short	0x0000
        /*0088*/ 	.byte	0x00, 0xf0, 0x21, 0x00


	//----- nvinfo : EIATTR_MAXREG_COUNT
	.align		4
.L_10543:
        /*008c*/ 	.byte	0x03, 0x1b
        /*008e*/ 	.short	0x00ff


	//----- nvinfo : EIATTR_MERCURY_ISA_VERSION
	.align		4
        /*0090*/ 	.byte	0x03, 0x5f
        /*0092*/ 	.short	0x0000


	//----- nvinfo : EIATTR_COOP_GROUP_MASK_REGIDS
	.align		4
        /*0094*/ 	.byte	0x04, 0x29
        /*0096*/ 	.short	(.L_10545 - .L_10544)


	//   ....[0]....
.L_10544:
        /*0098*/ 	.word	0xffffffff


	//   ....[1]....
        /*009c*/ 	.word	0xffffffff


	//   ....[2]....
        /*00a0*/ 	.word	0xffffffff


	//   ....[3]....
        /*00a4*/ 	.word	0xffffffff


	//   ....[4]....
        /*00a8*/ 	.word	0xffffffff


	//----- nvinfo : EIATTR_COOP_GROUP_INSTR_OFFSETS
	.align		4
.L_10545:
        /*00ac*/ 	.byte	0x04, 0x28
        /*00ae*/ 	.short	(.L_10547 - .L_10546)


	//   ....[0]....
.L_10546:
        /*00b0*/ 	.word	0x00000d80


	//   ....[1]....
        /*00b4*/ 	.word	0x00000da0


	//   ....[2]....
        /*00b8*/ 	.word	0x00000dc0


	//   ....[3]....
        /*00bc*/ 	.word	0x00000e00


	//   ....[4]....
        /*00c0*/ 	.word	0x00000e30


	//----- nvinfo : EIATTR_EXIT_INSTR_OFFSETS
	.align		4
.L_10547:
        /*00c4*/ 	.byte	0x04, 0x1c
        /*00c6*/ 	.short	(.L_10549 - .L_10548)


	//   ....[0]....
.L_10548:
        /*00c8*/ 	.word	0x00000e40


	//   ....[1]....
        /*00cc*/ 	.word	0x00001820


	//   ....[2]....
        /*00d0*/ 	.word	0x00001860
.L_10549:


//--------------------- .nv.info._ZN43_GLOBAL__N__9ae7fba5_10_SoftMax_cu_9f978f6321softmax_warp_backwardIfffLi9ELb1ELb0EEEvPT0_PKT_S5_iiiPKb --------------------------
	.section	.nv.info._ZN43_GLOBAL__N__9ae7fba5_10_SoftMax_cu_9f978f6321softmax_warp_backwardIfffLi9ELb1ELb0EEEvPT0_PKT_S5_iiiPKb,"",@"SHT_CUDA_INFO"
	.sectionflags	@""
	.align	4


	//----- nvinfo : EIATTR_CUDA_API_VERSION
	.align		4
        /*0000*/ 	.byte	0x04, 0x37
        /*0002*/ 	.short	(.L_10551 - .L_10550)
.L_10550:
        /*0004*/ 	.word	0x00000082


	//----- nvinfo : EIATTR_SW2861232_WAR
	.align		4
.L_10551:
        /*0008*/ 	.byte	0x01, 0x35
	.zero		2


	//----- nvinfo : EIATTR_PARAM_CBANK
	.align		4
        /*000c*/ 	.byte	0x04, 0x0a
        /*000e*/ 	.short	(.L_10553 - .L_10552)
	.align		4
.L_10552:
        /*0010*/ 	.word	index@(.nv.constant0._ZN43_GLOBAL__N__9ae7fba5_10_SoftMax_cu_9f978f6321softmax_warp_backwardIfffLi9ELb1ELb0EEEvPT0_PKT_S5_iiiPKb)
        /*0014*/ 	.short	0x0160
        /*0016*/ 	.short	0x0030


	//----- nvinfo : EIATTR_CBANK_PARAM_SIZE
	.align		4
.L_10553:
        /*0018*/ 	.byte	0x03, 0x19
        /*001a*/ 	.short	0x0030


	//----- nvinfo : EIATTR_KPARAM_INFO
	.align		4
        /*001c*/ 	.byte	0x04, 0x17
        /*001e*/ 	.short	(.L_10555 - .L_10554)
.L_10554:
        /*0020*/ 	.word	0x00000000
        /*0024*/ 	.short	0x0006
        /*0026*/ 	.short	0x0028
        /*0028*/ 	.byte	0x00, 0xf0, 0x21, 0x00


	//----- nvinfo : EIATTR_KPARAM_INFO
	.align		4
.L_10555:
        /*002c*/ 	.byte	0x04, 0x17
        /*002e*/ 	.short	(.L_10557 - .L_10556)
.L_10556:
        /*0030*/ 	.word	0x00000000
        /*0034*/ 	.short	0x0005
        /*0036*/ 	.short	0x0020
        /*0038*/ 	.byte	0x00, 0xf0, 0x11, 0x00


	//----- nvinfo : EIATTR_KPARAM_INFO
	.align		4
.L_10557:
        /*003c*/ 	.byte	0x04, 0x17
        /*003e*/ 	.short	(.L_10559 - .L_10558)
.L_10558:
        /*0040*/ 	.word	0x00000000
        /*0044*/ 	.short	0x0004
        /*0046*/ 	.short	0x001c
        /*0048*/ 	.byte	0x00, 0xf0, 0x11, 0x00


	//----- nvinfo : EIATTR_KPARAM_INFO
	.align		4
.L_10559:
        /*004c*/ 	.byte	0x04, 0x17
        /*004e*/ 	.short	(.L_10561 - .L_10560)
.L_10560:
        /*0050*/ 	.word	0x00000000
        /*0054*/ 	.short	0x0003
        /*0056*/ 	.short	0x0018
        /*0058*/ 	.byte	0x00, 0xf0, 0x11, 0x00


	//----- nvinfo : EIATTR_KPARAM_INFO
	.align		4
.L_10561:
        /*005c*/ 	.byte	0x04, 0x17
        /*005e*/ 	.short	(.L_10563 - .L_10562)
.L_10562:
        /*0060*/ 	.word	0x00000000
        /*0064*/ 	.short	0x0002
        /*0066*/ 	.short	0x0010
        /*0068*/ 	.byte	0x00, 0xf0, 0x21, 0x00


	//----- nvinfo : EIATTR_KPARAM_INFO
	.align		4
.L_10563:
        /*006c*/ 	.byte	0x04, 0x17
        /*006e*/ 	.short	(.L_10565 - .L_10564)
.L_10564:
        /*0070*/ 	.word	0x00000000
        /*0074*/ 	.short	0x0001
        /*0076*/ 	.short	0x0008
        /*0078*/ 	.byte	0x00, 0xf0, 0x21, 0x00


	//----- nvinfo : EIATTR_KPARAM_INFO
	.align		4
.L_10565:
        /*007c*/ 	.byte	0x04, 0x17
        /*007e*/ 	.short	(.L_10567 - .L_10566)
.L_10566:
        /*0080*/ 	.word	0x00000000
        /*0084*/ 	.short	0x0000
        /*0086*/ 	.short	0x0000
        /*0088*/ 	.byte	0x00, 0xf0, 0x21, 0x00


	//----- nvinfo : EIATTR_MAXREG_COUNT
	.align		4
.L_10567:
        /*008c*/ 	.byte	0x03, 0x1b
        /*008e*/ 	.short	0x00ff


	//----- nvinfo : EIATTR_MERCURY_ISA_VERSION
	.align		4
        /*0090*/ 	.byte	0x03, 0x5f
        /*0092*/ 	.short	0x0000


	//----- nvinfo : EIATTR_COOP_GROUP_MASK_REGIDS
	.align		4
        /*0094*/ 	.byte	0x04, 0x29
        /*0096*/ 	.short	(.L_10569 - .L_10568)


	//   ....[0]....
.L_10568:
        /*0098*/ 	.word	0xffffffff


	//   ....[1]....
        /*009c*/ 	.word	0xffffffff


	//   ....[2]....
        /*00a0*/ 	.word	0xffffffff


	//   ....[3]....
        /*00a4*/ 	.word	0xffffffff


	//   ....[4]....
        /*00a8*/ 	.word	0xffffffff


	//----- nvinfo : EIATTR_COOP_GROUP_INSTR_OFFSETS
	.align		4
.L_10569:
        /*00ac*/ 	.byte	0x04, 0x28
        /*00ae*/ 	.short	(.L_10571 - .L_10570)


	//   ....[0]....
.L_10570:
        /*00b0*/ 	.word	0x000007a0


	//   ....[1]....
        /*00b4*/ 	.word	0x000007c0


	//   ....[2]....
        /*00b8*/ 	.word	0x000007e0


	//   ....[3]....
        /*00bc*/ 	.word	0x00000800


	//   ....[4]....
        /*00c0*/ 	.word	0x00000820


	//----- nvinfo : EIATTR_EXIT_INSTR_OFFSETS
	.align		4
.L_10571:
        /*00c4*/ 	.byte	0x04, 0x1c
        /*00c6*/ 	.short	(.L_10573 - .L_10572)


	//   ....[0]....
.L_10572:
        /*00c8*/ 	.word	0x00000830


	//   ....[1]....
        /*00cc*/ 	.word	0x00000d10


	//   ....[2]....
        /*00d0*/ 	.word	0x00000d50
.L_10573:


//--------------------- .nv.info._ZN43_GLOBAL__N__9ae7fba5_10_SoftMax_cu_9f978f6321softmax_warp_backwardIfffLi8ELb1ELb0EEEvPT0_PKT_S5_iiiPKb --------------------------
	.section	.nv.info._ZN43_GLOBAL__N__9ae7fba5_10_SoftMax_cu_9f978f6321softmax_warp_backwardIfffLi8ELb1ELb0EEEvPT0_PKT_S5_iiiPKb,"",@"SHT_CUDA_INFO"
	.sectionflags	@""
	.align	4


	//----- nvinfo : EIATTR_CUDA_API_VERSION
	.align		4
        /*0000*/ 	.byte	0x04, 0x37
        /*0002*/ 	.short	(.L_10575 - .L_10574)
.L_10574:
        /*0004*/ 	.word	0x00000082


	//----- nvinfo : EIATTR_SW2861232_WAR
	.align		4
.L_10575:
        /*0008*/ 	.byte	0x01, 0x35
	.zero		2


	//----- nvinfo : EIATTR_PARAM_CBANK
	.align		4
        /*000c*/ 	.byte	0x04, 0x0a
        /*000e*/ 	.short	(.L_10577 - .L_10576)
	.align		4
.L_10576:
        /*0010*/ 	.word	index@(.nv.constant0._ZN43_GLOBAL__N__9ae7fba5_10_SoftMax_cu_9f978f6321softmax_warp_backwardIfffLi8ELb1ELb0EEEvPT0_PKT_S5_iiiPKb)
        /*0014*/ 	.short	0x0160
        /*0016*/ 	.short	0x0030


	//----- nvinfo : EIATTR_CBANK_PARAM_SIZE
	.align		4
.L_10577:
        /*0018*/ 	.byte	0x03, 0x19
        /*001a*/ 	.short	0x0030


	//----- nvinfo : EIATTR_KPARAM_INFO
	.align		4
        /*001c*/ 	.byte	0x04, 0x17
        /*001e*/ 	.short	(.L_10579 - .L_10578)
.L_10578:
        /*0020*/ 	.word	0x00000000
        /*0024*/ 	.short	0x0006
        /*0026*/ 	.short	0x0028
        /*0028*/ 	.byte	0x00, 0xf0, 0x21, 0x00


	//----- nvinfo : EIATTR_KPARAM_INFO
	.align		4
.L_10579:
        /*002c*/ 	.byte	0x04, 0x17
        /*002e*/ 	.short	(.L_10581 - .L_10580)
.L_10580:
        /*0030*/ 	.word	0x00000000
        /*0034*/ 	.short	0x0005
        /*0036*/ 	.short	0x0020
        /*0038*/ 	.byte	0x00, 0xf0, 0x11, 0x00


	//----- nvinfo : EIATTR_KPARAM_INFO
	.align		4
.L_10581:
        /*003c*/ 	.byte	0x04, 0x17
        /*003e*/ 	.short	(.L_10583 - .L_10582)
.L_10582:
        /*0040*/ 	.word	0x00000000
        /*0044*/ 	.short	0x0004
        /*0046*/ 	.short	0x001c
        /*0048*/ 	.byte	0x00, 0xf0, 0x11, 0x00


	//----- nvinfo : EIATTR_KPARAM_INFO
	.align		4
.L_10583:
        /*004c*/ 	.byte	0x04, 0x17
        /*004e*/ 	.short	(.L_10585 - .L_10584)
.L_10584:
        /*0050*/ 	.word	0x00000000
        /*0054*/ 	.short	0x0003
        /*0056*/ 	.short	0x0018
        /*0058*/ 	.byte	0x00, 0xf0, 0x11, 0x00


	//----- nvinfo : EIATTR_KPARAM_INFO
	.align		4
.L_10585:
        /*005c*/ 	.byte	0x04, 0x17
        /*005e*/ 	.short	(.L_10587 - .L_10586)
.L_10586:
        /*0060*/ 	.word	0x00000000
        /*0064*/ 	.short	0x0002
        /*0066*/ 	.short	0x0010
        /*0068*/ 	.byte	0x00, 0xf0, 0x21, 0x00


	//----- nvinfo : EIATTR_KPARAM_INFO
	.align		4
.L_10587:
        /*006c*/ 	.byte	0x04, 0x17
        /*006e*/ 	.short	(.L_10589 - .L_10588)
.L_10588:
        /*0070*/ 	.word	0x00000000
        /*0074*/ 	.short	0x0001
        /*0076*/ 	.short	0x0008
        /*0078*/ 	.byte	0x00, 0xf0, 0x21, 0x00


	//----- nvinfo : EIATTR_KPARAM_INFO
	.align		4
.L_10589:
        /*007c*/ 	.byte	0x04, 0x17
        /*007e*/ 	.short	(.L_10591 - .L_10590)
.L_10590:
        /*0080*/ 	.word	0x00000000
        /*0084*/ 	.short	0x0000
        /*0086*/ 	.short	0x0000
        /*0088*/ 	.byte	0x00, 0xf0, 0x21, 0x00


	//----- nvinfo : EIATTR_MAXREG_COUNT
	.align		4
.L_10591:
        /*008c*/ 	.byte	0x03, 0x1b
        /*008e*/ 	.short	0x00ff


	//----- nvinfo : EIATTR_MERCURY_ISA_VERSION
	.align		4
        /*0090*/ 	.byte	0x03, 0x5f
        /*0092*/ 	.short	0x0000


	//----- nvinfo : EIATTR_COOP_GROUP_MASK_REGIDS
	.align		4
        /*0094*/ 	.byte	0x04, 0x29
        /*0096*/ 	.short	(.L_10593 - .L_10592)


	//   ....[0]....
.L_10592:
        /*0098*/ 	.word	0xffffffff


	//   ....[1]....
        /*009c*/ 	.word	0xffffffff


	//   ....[2]....
        /*00a0*/ 	.word	0xffffffff


	//   ....[3]....
        /*00a4*/ 	.word	0xffffffff


	//   ....[4]....
        /*00a8*/ 	.word	0xffffffff


	//----- nvinfo : EIATTR_COOP_GROUP_INSTR_OFFSETS
	.align		4
.L_10593:
        /*00ac*/ 	.byte	0x04, 0x28
        /*00ae*/ 	.short	(.L_10595 - .L_10594)


	//   ....[0]....
.L_10594:
        /*00b0*/ 	.word	0x00000470


	//   ....[1]....
        /*00b4*/ 	.word	0x00000490


	//   ....[2]....
        /*00b8*/ 	.word	0x000004b0


	//   ....[3]....
        /*00bc*/ 	.word	0x000004d0


	//   ....[4]....
        /*00c0*/ 	.word	0x000004f0


	//----- nvinfo : EIATTR_EXIT_INSTR_OFFSETS
	.align		4
.L_10595:
        /*00c4*/ 	.byte	0x04, 0x1c
        /*00c6*/ 	.short	(.L_10597 - .L_10596)


	//   ....[0]....
.L_10596:
        /*00c8*/ 	.word	0x00000510


	//   ....[1]....
        /*00cc*/ 	.word	0x00000720


	//   ....[2]....
        /*00d0*/ 	.word	0x00000760
.L_10597:


//--------------------- .nv.info._ZN43_GLOBAL__N__9ae7fba5_10_SoftMax_cu_9f978f6321softmax_warp_backwardIfffLi7ELb1ELb0EEEvPT0_PKT_S5_iiiPKb --------------------------
	.section	.nv.info._ZN43_GLOBAL__N__9ae7fba5_10_SoftMax_cu_9f978f6321softmax_warp_backwardIfffLi7ELb1ELb0EEEvPT0_PKT_S5_iiiPKb,"",@"SHT_CUDA_INFO"
	.sectionflags	@""
	.align	4


	//----- nvinfo : EIATTR_CUDA_API_VERSION
	.align		4
        /*0000*/ 	.byte	0x04, 0x37
        /*0002*/ 	.short	(.L_10599 - .L_10598)
.L_10598:
        /*0004*/ 	.word	0x00000082


	//----- nvinfo : EIATTR_SW2861232_WAR
	.align		4
.L_10599:
        /*0008*/ 	.byte	0x01, 0x35
	.zero		2


	//----- nvinfo : EIATTR_PARAM_CBANK
	.align		4
        /*000c*/ 	.byte	0x04, 0x0a
        /*000e*/ 	.short	(.L_10601 - .L_10600)
	.align		4
.L_10600:
        /*0010*/ 	.word	index@(.nv.constant0._ZN43_GLOBAL__N__9ae7fba5_10_SoftMax_cu_9f978f6321softmax_warp_backwardIfffLi7ELb1ELb0EEEvPT0_PKT_S5_iiiPKb)
        /*0014*/ 	.short	0x0160
        /*0016*/ 	.short	0x0030


	//----- nvinfo : EIATTR_CBANK_PARAM_SIZE
	.align		4
.L_10601:
        /*0018*/ 	.byte	0x03, 0x19
        /*001a*/ 	.short	0x0030


	//----- nvinfo : EIATTR_KPARAM_INFO
	.align		4
        /*001c*/ 	.byte	0x04, 0x17
        /*001e*/ 	.short	(.L_10603 - .L_10602)
.L_10602:
        /*0020*/ 	.word	0x00000000
        /*0024*/ 	.short	0x0006
        /*0026*/ 	.short	0x0028
        /*0028*/ 	.byte	0x00, 0xf0, 0x21, 0x00


	//----- nvinfo : EIATTR_KPARAM_INFO
	.align		4
.L_10603:
        /*002c*/ 	.byte	0x04, 0x17
        /*002e*/ 	.short	(.L_10605 - .L_10604)
.L_10604:
        /*0030*/ 	.word	0x00000000
        /*0034*/ 	.short	0x0005
        /*0036*/ 	.short	0x0020
        /*0038*/ 	.byte	0x00, 0xf0, 0x11, 0x00


	//----- nvinfo : EIATTR_KPARAM_INFO
	.align		4
.L_10605:
        /*003c*/ 	.byte	0x04, 0x17
        /*003e*/ 	.short	(.L_10607 - .L_10606)
.L_10606:
        /*0040*/ 	.word	0x00000000
        /*0044*/ 	.short	0x0004
        /*0046*/ 	.short	0x001c
        /*0048*/ 	.byte	0x00, 0xf0, 0x11, 0x00


	//----- nvinfo : EIATTR_KPARAM_INFO
	.align		4
.L_10607:
        /*004c*/ 	.byte	0x04, 0x17
        /*004e*/ 	.short	(.L_10609 - .L_10608)
.L_10608:
        /*0050*/ 	.word	0x00000000
        /*0054*/ 	.short	0x0003
        /*0056*/ 	.short	0x0018
        /*0058*/ 	.byte	0x00, 0xf0, 0x11, 0x00


	//----- nvinfo : EIATTR_KPARAM_INFO
	.align		4
.L_10609:
        /*005c*/ 	.byte	0x04, 0x17
        /*005e*/ 	.short	(.L_10611 - .L_10610)
.L_10610:
        /*0060*/ 	.word	0x00000000
        /*0064*/ 	.short	0x0002
        /*0066*/ 	.short	0x0010
        /*0068*/ 	.byte	0x00, 0xf0, 0x21, 0x00


	//----- nvinfo : EIATTR_KPARAM_INFO
	.align		4
.L_10611:
        /*006c*/ 	.byte	0x04, 0x17
        /*006e*/ 	.short	(.L_10613 - .L_10612)
.L_10612:
        /*0070*/ 	.word	0x00000000
        /*0074*/ 	.short	0x0001
        /*0076*/ 	.short	0x0008
        /*0078*/ 	.byte	0x00, 0xf0, 0x21, 0x00


	//----- nvinfo : EIATTR_KPARAM_INFO
	.align		4
.L_10613:
        /*007c*/ 	.byte	0x04, 0x17
        /*007e*/ 	.short	(.L_10615 - .L_10614)
.L_10614:
        /*0080*/ 	.word	0x00000000
        /*0084*/ 	.short	0x0000
        /*0086*/ 	.short	0x0000
        /*0088*/ 	.byte	0x00, 0xf0, 0x21, 0x00


	//----- nvinfo : EIATTR_MAXREG_COUNT
	.align		4
.L_10615:
        /*008c*/ 	.byte	0x03, 0x1b
        /*008e*/ 	.short	0x00ff


	//----- nvinfo : EIATTR_MERCURY_ISA_VERSION
	.align		4
        /*0090*/ 	.byte	0x03, 0x5f
        /*0092*/ 	.short	0x0000


	//----- nvinfo : EIATTR_COOP_GROUP_MASK_REGIDS
	.align		4
        /*0094*/ 	.byte	0x04, 0x29
        /*0096*/ 	.short	(.L_10617 - .L_10616)


	//   ....[0]....
.L_10616:
        /*0098*/ 	.word	0xffffffff


	//   ....[1]....
        /*009c*/ 	.word	0xffffffff


	//   ....[2]....
        /*00a0*/ 	.word	0xffffffff


	//   ....[3]....
        /*00a4*/ 	.word	0xffffffff


	//   ....[4]....
        /*00a8*/ 	.word	0xffffffff


	//   ....[5]....
        /*00ac*/ 	.word	0xffffffff


	//   ....[6]....
        /*00b0*/ 	.word	0xffffffff


	//   ....[7]....
        /*00b4*/ 	.word	0xffffffff


	//   ....[8]....
        /*00b8*/ 	.word	0xffffffff


	//   ....[9]....
        /*00bc*/ 	.word	0xffffffff


	//----- nvinfo : EIATTR_COOP_GROUP_INSTR_OFFSETS
	.align		4
.L_10617:
        /*00c0*/ 	.byte	0x04, 0x28
        /*00c2*/ 	.short	(.L_10619 - .L_10618)


	//   ....[0]....
.L_10618:
        /*00c4*/ 	.word	0x00000510


	//   ....[1]....
        /*00c8*/ 	.word	0x00000570


	//   ....[2]....
        /*00cc*/ 	.word	0x00000580


	//   ....[3]....
        /*00d0*/ 	.word	0x000005b0


	//   ....[4]....
        /*00d4*/ 	.word	0x000005c0


	//   ....[5]....
        /*00d8*/ 	.word	0x000005f0


	//   ....[6]....
        /*00dc*/ 	.word	0x00000600


	//   ....[7]....
        /*00e0*/ 	.word	0x00000630


	//   ....[8]....
        /*00e4*/ 	.word	0x00000650


	//   ....[9]....
        /*00e8*/ 	.word	0x00000660


	//----- nvinfo : EIATTR_EXIT_INSTR_OFFSETS
	.align		4
.L_10619:
        /*00ec*/ 	.byte	0x04, 0x1c
        /*00ee*/ 	.short	(.L_10621 - .L_10620)


	//   ....[0]....
.L_10620:
        /*00f0*/ 	.word	0x00000690


	//   ....[1]....
        /*00f4*/ 	.word	0x000007d0


	//   ....[2]....
        /*00f8*/ 	.word	0x00000890


	//   ....[3]....
        /*00fc*/ 	.word	0x000008d0
.L_10621:


//--------------------- .nv.info._ZN43_GLOBAL__N__9ae7fba5_10_SoftMax_cu_9f978f6321softmax_warp_backwardIfffLi6ELb1ELb0EEEvPT0_PKT_S5_iiiPKb --------------------------
	.section	.nv.info._ZN43_GLOBAL__N__9ae7fba5_10_SoftMax_cu_9f978f6321softmax_warp_backwardIfffLi6ELb1ELb0EEEvPT0_PKT_S5_iiiPKb,"",@"SHT_CUDA_INFO"
	.sectionflags	@""
	.align	4


	//----- nvinfo : EIATTR_CUDA_API_VERSION
	.align		4
        /*0000*/ 	.byte	0x04, 0x37
        /*0002*/ 	.short	(.L_10623 - .L_10622)
.L_10622:
        /*0004*/ 	.word	0x00000082


	//----- nvinfo : EIATTR_SW2861232_WAR
	.align		4
.L_10623:
        /*0008*/ 	.byte	0x01, 0x35
	.zero		2


	//----- nvinfo : EIATTR_PARAM_CBANK
	.align		4
        /*000c*/ 	.byte	0x04, 0x0a
        /*000e*/ 	.short	(.L_10625 - .L_10624)
	.align		4
.L_10624:
        /*0010*/ 	.word	index@(.nv.constant0._ZN43_GLOBAL__N__9ae7fba5_10_SoftMax_cu_9f978f6321softmax_warp_backwardIfffLi6ELb1ELb0EEEvPT0_PKT_S5_iiiPKb)
        /*0014*/ 	.short	0x0160
        /*0016*/ 	.short	0x0030


	//----- nvinfo : EIATTR_CBANK_PARAM_SIZE
	.align		4
.L_10625:
        /*0018*/ 	.byte	0x03, 0x19
        /*001a*/ 	.short	0x0030


	//----- nvinfo : EIATTR_KPARAM_INFO
	.align		4
        /*001c*/ 	.byte	0x04, 0x17
        /*001e*/ 	.short	(.L_10627 - .L_10626)
.L_10626:
        /*0020*/ 	.word	0x00000000
        /*0024*/ 	.short	0x0006
        /*0026*/ 	.short	0x0028
        /*0028*/ 	.byte	0x00, 0xf0, 0x21, 0x00


	//----- nvinfo : EIATTR_KPARAM_INFO
	.align		4
.L_10627:
        /*002c*/ 	.byte	0x04, 0x17
        /*002e*/ 	.short	(.L_10629 - .L_10628)
.L_10628:
        /*0030*/ 	.word	0x00000000
        /*0034*/ 	.short	0x0005
        /*0036*/ 	.short	0x0020
        /*0038*/ 	.byte	0x00, 0xf0, 0x11, 0x00


	//----- nvinfo : EIATTR_KPARAM_INFO
	.align		4
.L_10629:
        /*003c*/ 	.byte	0x04, 0x17
        /*003e*/ 	.short	(.L_10631 - .L_10630)
.L_10630:
        /*0040*/ 	.word	0x00000000
        /*0044*/ 	.short	0x0004
        /*0046*/ 	.short	0x001c
        /*0048*/ 	.byte	0x00, 0xf0, 0x11, 0x00


	//----- nvinfo : EIATTR_KPARAM_INFO
	.align		4
.L_10631:
        /*004c*/ 	.byte	0x04, 0x17
        /*004e*/ 	.short	(.L_10633 - .L_10632)
.L_10632:
        /*0050*/ 	.word	0x00000000
        /*0054*/ 	.short	0x0003
        /*0056*/ 	.short	0x0018
        /*0058*/ 	.byte	0x00, 0xf0, 0x11, 0x00


	//----- nvinfo : EIATTR_KPARAM_INFO
	.align		4
.L_10633:
        /*005c*/ 	.byte	0x04, 0x17
        /*005e*/ 	.short	(.L_10635 - .L_10634)
.L_10634:
        /*0060*/ 	.word	0x00000000
        /*0064*/ 	.short	0x0002
        /*0066*/ 	.short	0x0010
        /*0068*/ 	.byte	0x00, 0xf0, 0x21, 0x00


	//----- nvinfo : EIATTR_KPARAM_INFO
	.align		4
.L_10635:
        /*006c*/ 	.byte	0x04, 0x17
        /*006e*/ 	.short	(.L_10637 - .L_10636)
.L_10636:
        /*0070*/ 	.word	0x00000000
        /*0074*/ 	.short	0x0001
        /*0076*/ 	.short	0x0008
        /*0078*/ 	.byte	0x00, 0xf0, 0x21, 0x00


	//----- nvinfo : EIATTR_KPARAM_INFO
	.align		4
.L_10637:
        /*007c*/ 	.byte	0x04, 0x17
        /*007e*/ 	.short	(.L_10639 - .L_10638)
.L_10638:
        /*0080*/ 	.word	0x00000000
        /*0084*/ 	.short	0x0000
        /*0086*/ 	.short	0x0000
        /*0088*/ 	.byte	0x00, 0xf0, 0x21, 0x00


	//----- nvinfo : EIATTR_MAXREG_COUNT
	.align		4
.L_10639:
        /*008c*/ 	.byte	0x03, 0x1b
        /*008e*/ 	.short	0x00ff


	//----- nvinfo : EIATTR_MERCURY_ISA_VERSION
	.align		4
        /*0090*/ 	.byte	0x03, 0x5f
        /*0092*/ 	.short	0x0000


	//----- nvinfo : EIATTR_COOP_GROUP_MASK_REGIDS
	.align		4
        /*0094*/ 	.byte	0x04, 0x29
        /*0096*/ 	.short	(.L_10641 - .L_10640)


	//   ....[0]....
.L_10640:
        /*0098*/ 	.word	0xffffffff


	//   ....[1]....
        /*009c*/ 	.word	0xffffffff


	//   ....[2]....
        /*00a0*/ 	.word	0xffffffff


	//   ....[3]....
        /*00a4*/ 	.word	0xffffffff


	//   ....[4]....
        /*00a8*/ 	.word	0xffffffff


	//   ....[5]....
        /*00ac*/ 	.word	0xffffffff


	//   ....[6]....
        /*00b0*/ 	.word	0xffffffff


	//   ....[7]....
        /*00b4*/ 	.word	0xffffffff


	//   ....[8]....
        /*00b8*/ 	.word	0xffffffff


	//   ....[9]....
        /*00bc*/ 	.word	0xffffffff


	//----- nvinfo : EIATTR_COOP_GROUP_INSTR_OFFSETS
	.align		4
.L_10641:
        /*00c0*/ 	.byte	0x04, 0x28
        /*00c2*/ 	.short	(.L_10643 - .L_10642)


	//   ....[0]....
.L_10642:
        /*00c4*/ 	.word	0x00000310


	//   ....[1]....
        /*00c8*/ 	.word	0x00000320


	//   ....[2]....
        /*00cc*/ 	.word	0x00000350


	//   ....[3]....
        /*00d0*/ 	.word	0x00000360


	//   ....[4]....
        /*00d4*/ 	.word	0x00000390


	//   ....[5]....
        /*00d8*/ 	.word	0x000003a0


	//   ....[6]....
        /*00dc*/ 	.word	0x000003d0


	//   ....[7]....
        /*00e0*/ 	.word	0x000003e0


	//   ....[8]....
        /*00e4*/ 	.word	0x00000410


	//   ....[9]....
        /*00e8*/ 	.word	0x00000420


	//----- nvinfo : EIATTR_EXIT_INSTR_OFFSETS
	.align		4
.L_10643:
        /*00ec*/ 	.byte	0x04, 0x1c
        /*00ee*/ 	.short	(.L_10645 - .L_10644)


	//   ....[0]....
.L_10644:
        /*00f0*/ 	.word	0x00000430


	//   ....[1]....
        /*00f4*/ 	.word	0x00000560


	//   ....[2]....
        /*00f8*/ 	.word	0x000005f0


	//   ....[3]....
        /*00fc*/ 	.word	0x00000630
.L_10645:


//--------------------- .nv.info._ZN43_GLOBAL__N__9ae7fba5_10_SoftMax_cu_9f978f6321softmax_warp_backwardIfffLi5ELb1ELb0EEEvPT0_PKT_S5_iiiPKb --------------------------
	.section	.nv.info._ZN43_GLOBAL__N__9ae7fba5_10_SoftMax_cu_9f978f6321softmax_warp_backwardIfffLi5ELb1ELb0EEEvPT0_PKT_S5_iiiPKb,"",@"SHT_CUDA_INFO"
	.sectionflags	@""
	.align	4


	//----- nvinfo : EIATTR_CUDA_API_VERSION
	.align		4
        /*0000*/ 	.byte	0x04, 0x37
        /*0002*/ 	.short	(.L_10647 - .L_10646)
.L_10646:
        /*0004*/ 	.word	0x00000082


	//----- nvinfo : EIATTR_SW2861232_WAR
	.align		4
.L_10647:
        /*0008*/ 	.byte	0x01, 0x35
	.zero		2


	//----- nvinfo : EIATTR_PARAM_CBANK
	.align		4
        /*000c*/ 	.byte	0x04, 0x0a
        /*000e*/ 	.short	(.L_10649 - .L_10648)
	.align		4
.L_10648:
        /*0010*/ 	.word	index@(.nv.constant0._ZN43_GLOBAL__N__9ae7fba5_10_SoftMax_cu_9f978f6321softmax_warp_backwardIfffLi5ELb1ELb0EEEvPT0_PKT_S5_iiiPKb)
        /*0014*/ 	.short	0x0160
        /*0016*/ 	.short	0x0030


	//----- nvinfo : EIATTR_CBANK_PARAM_SIZE
	.align		4
.L_10649:
        /*0018*/ 	.byte	0x03, 0x19
        /*001a*/ 	.short	0x0030


	//----- nvinfo : EIATTR_KPARAM_INFO
	.align		4
        /*001c*/ 	.byte	0x04, 0x17
        /*001e*/ 	.short	(.L_10651 - .L_10650)
.L_10650:
        /*0020*/ 	.word	0x00000000
        /*0024*/ 	.short	0x0006
        /*0026*/ 	.short	0x0028
        /*0028*/ 	.byte	0x00, 0xf0, 0x21, 0x00


	//----- nvinfo : EIATTR_KPARAM_INFO
	.align		4
.L_10651:
        /*002c*/ 	.byte	0x04, 0x17
        /*002e*/ 	.short	(.L_10653 - .L_10652)
.L_10652:
        /*0030*/ 	.word	0x00000000
        /*0034*/ 	.short	0x0005
        /*0036*/ 	.short	0x0020
        /*0038*/ 	.byte	0x00, 0xf0, 0x11, 0x00


	//----- nvinfo : EIATTR_KPARAM_INFO
	.align		4
.L_10653:
        /*003c*/ 	.byte	0x04, 0x17
        /*003e*/ 	.short	(.L_10655 - .L_10654)
.L_10654:
        /*0040*/ 	.word	0x00000000
        /*0044*/ 	.short	0x0004
        /*0046*/ 	.short	0x001c
        /*0048*/ 	.byte	0x00, 0xf0, 0x11, 0x00


	//----- nvinfo : EIATTR_KPARAM_INFO
	.align		4
.L_10655:
        /*004c*/ 	.byte	0x04, 0x17
        /*004e*/ 	.short	(.L_10657 - .L_10656)
.L_10656:
        /*0050*/ 	.word	0x00000000
        /*0054*/ 	.short	0x0003
        /*0056*/ 	.short	0x0018
        /*0058*/ 	.byte	0x00, 0xf0, 0x11, 0x00


	//----- nvinfo : EIATTR_KPARAM_INFO
	.align		4
.L_10657:
        /*005c*/ 	.byte	0x04, 0x17
        /*005e*/ 	.short	(.L_10659 - .L_10658)
.L_10658:
        /*0060*/ 	.word	0x00000000
        /*0064*/ 	.short	0x0002
        /*0066*/ 	.short	0x0010
        /*0068*/ 	.byte	0x00, 0xf0, 0x21, 0x00


	//----- nvinfo : EIATTR_KPARAM_INFO
	.align		4
.L_10659:
        /*006c*/ 	.byte	0x04, 0x17
        /*006e*/ 	.short	(.L_10661 - .L_10660)
.L_10660:
        /*0070*/ 	.word	0x00000000
        /*0074*/ 	.short	0x0001
        /*0076*/ 	.short	0x0008
        /*0078*/ 	.byte	0x00, 0xf0, 0x21, 0x00


	//----- nvinfo : EIATTR_KPARAM_INFO
	.align		4
.L_10661:
        /*007c*/ 	.byte	0x04, 0x17
        /*007e*/ 	.short	(.L_10663 - .L_10662)
.L_10662:
        /*0080*/ 	.word	0x00000000
        /*0084*/ 	.short	0x0000
        /*0086*/ 	.short	0x0000
        /*0088*/ 	.byte	0x00, 0xf0, 0x21, 0x00


	//----- nvinfo : EIATTR_MAXREG_COUNT
	.align		4
.L_10663:
        /*008c*/ 	.byte	0x03, 0x1b
        /*008e*/ 	.short	0x00ff


	//----- nvinfo : EIATTR_MERCURY_ISA_VERSION
	.align		4
        /*0090*/ 	.byte	0x03, 0x5f
        /*0092*/ 	.short	0x0000


	//----- nvinfo : EIATTR_COOP_GROUP_MASK_REGIDS
	.align		4
        /*0094*/ 	.byte	0x04, 0x29
        /*0096*/ 	.short	(.L_10665 - .L_10664)


	//   ....[0]....
.L_10664:
        /*0098*/ 	.word	0xffffffff


	//   ....[1]....
        /*009c*/ 	.word	0xffffffff


	//   ....[2]....
        /*00a0*/ 	.word	0xffffffff


	//   ....[3]....
        /*00a4*/ 	.word	0xffffffff


	//   ....[4]....
        /*00a8*/ 	.word	0xffffffff


	//   ....[5]....
        /*00ac*/ 	.word	0xffffffff


	//   ....[6]....
        /*00b0*/ 	.word	0xffffffff


	//   ....[7]....
        /*00b4*/ 	.word	0xffffffff


	//   ....[8]....
        /*00b8*/ 	.word	0xffffffff


	//   ....[9]....
        /*00bc*/ 	.word	0xffffffff


	//----- nvinfo : EIATTR_COOP_GROUP_INSTR_OFFSETS
	.align		4
.L_10665:
        /*00c0*/ 	.byte	0x04, 0x28
        /*00c2*/ 	.short	(.L_10667 - .L_10666)


	//   ....[0]....
.L_10666:
        /*00c4*/ 	.word	0x000002a0


	//   ....[1]....
        /*00c8*/ 	.word	0x000002b0


	//   ....[2]....
        /*00cc*/ 	.word	0x000002e0


	//   ....[3]....
        /*00d0*/ 	.word	0x000002f0


	//   ....[4]....
        /*00d4*/ 	.word	0x00000320


	//   ....[5]....
        /*00d8*/ 	.word	0x00000330


	//   ....[6]....
        /*00dc*/ 	.word	0x00000360


	//   ....[7]....
        /*00e0*/ 	.word	0x00000370


	//   ....[8]....
        /*00e4*/ 	.word	0x000003a0


	//   ....[9]....
        /*00e8*/ 	.word	0x000003b0


	//----- nvinfo : EIATTR_EXIT_INSTR_OFFSETS
	.align		4
.L_10667:
        /*00ec*/ 	.byte	0x04, 0x1c
        /*00ee*/ 	.short	(.L_10669 - .L_10668)


	//   ....[0]....
.L_10668:
        /*00f0*/ 	.word	0x000003c0


	//   ....[1]....
        /*00f4*/ 	.word	0x00000490


	//   ....[2]....
        /*00f8*/ 	.word	0x000004a0


	//   ....[3]....
        /*00fc*/ 	.word	0x00000540
.L_10669:


//--------------------- .nv.info._ZN43_GLOBAL__N__9ae7fba5_10_SoftMax_cu_9f978f6321softmax_warp_backwardIfffLi4ELb1ELb0EEEvPT0_PKT_S5_iiiPKb --------------------------
	.section	.nv.info._ZN43_GLOBAL__N__9ae7fba5_10_SoftMax_cu_9f978f6321softmax_warp_backwardIfffLi4ELb1ELb0EEEvPT0_PKT_S5_iiiPKb,"",@"SHT_CUDA_INFO"
	.sectionflags	@""
	.align	4


	//----- nvinfo : EIATTR_CUDA_API_VERSION
	.align		4
        /*0000*/ 	.byte	0x04, 0x37
        /*0002*/ 	.short	(.L_10671 - .L_10670)
.L_10670:
        /*0004*/ 	.word	0x00000082


	//----- nvinfo : EIATTR_SW2861232_WAR
	.align		4
.L_10671:
        /*0008*/ 	.byte	0x01, 0x35
	.zero		2


	//----- nvinfo : EIATTR_PARAM_CBANK
	.align		4
        /*000c*/ 	.byte	0x04, 0x0a
        /*000e*/ 	.short	(.L_10673 - .L_10672)
	.align		4
.L_10672:
        /*0010*/ 	.word	index@(.nv.constant0._ZN43_GLOBAL__N__9ae7fba5_10_SoftMax_cu_9f978f6321softmax_warp_backwardIfffLi4ELb1ELb0EEEvPT0_PKT_S5_iiiPKb)
        /*0014*/ 	.short	0x0160
        /*0016*/ 	.short	0x0030


	//----- nvinfo : EIATTR_CBANK_PARAM_SIZE
	.align		4
.L_10673:
        /*0018*/ 	.byte	0x03, 0x19
        /*001a*/ 	.short	0x0030


	//----- nvinfo : EIATTR_KPARAM_INFO
	.align		4
        /*001c*/ 	.byte	0x04, 0x17
        /*001e*/ 	.short	(.L_10675 - .L_10674)
.L_10674:
        /*0020*/ 	.word	0x00000000
        /*0024*/ 	.short	0x0006
        /*0026*/ 	.short	0x0028
        /*0028*/ 	.byte	0x00, 0xf0, 0x21, 0x00


	//----- nvinfo : EIATTR_KPARAM_INFO
	.align		4
.L_10675:
        /*002c*/ 	.byte	0x04, 0x17
        /*002e*/ 	.short	(.L_10677 - .L_10676)
.L_10676:
        /*0030*/ 	.word	0x00000000
        /*0034*/ 	.short	0x0005
        /*0036*/ 	.short	0x0020
        /*0038*/ 	.byte	0x00, 0xf0, 0x11, 0x00


	//----- nvinfo : EIATTR_KPARAM_INFO
	.align		4
.L_10677:
        /*003c*/ 	.byte	0x04, 0x17
        /*003e*/ 	.short	(.L_10679 - .L_10678)
.L_10678:
        /*0040*/ 	.word	0x00000000
        /*0044*/ 	.short	0x0004
        /*0046*/ 	.short	0x001c
        /*0048*/ 	.byte	0x00, 0xf0, 0x11, 0x00


	//----- nvinfo : EIATTR_KPARAM_INFO
	.align		4
.L_10679:
        /*004c*/ 	.byte	0x04, 0x17
        /*004e*/ 	.short	(.L_10681 - .L_10680)
.L_10680:
        /*0050*/ 	.word	0x00000000
        /*0054*/ 	.short	0x0003
        /*0056*/ 	.short	0x0018
        /*0058*/ 	.byte	0x00, 0xf0, 0x11, 0x00


	//----- nvinfo : EIATTR_KPARAM_INFO
	.align		4
.L_10681:
        /*005c*/ 	.byte	0x04, 0x17
        /*005e*/ 	.short	(.L_10683 - .L_10682)
.L_10682:
        /*0060*/ 	.word	0x00000000
        /*0064*/ 	.short	0x0002
        /*0066*/ 	.short	0x0010
        /*0068*/ 	.byte	0x00, 0xf0, 0x21, 0x00


	//----- nvinfo : EIATTR_KPARAM_INFO
	.align		4
.L_10683:
        /*006c*/ 	.byte	0x04, 0x17
        /*006e*/ 	.short	(.L_10685 - .L_10684)
.L_10684:
        /*0070*/ 	.word	0x00000000
        /*0074*/ 	.short	0x0001
        /*0076*/ 	.short	0x0008
        /*0078*/ 	.byte	0x00, 0xf0, 0x21, 0x00


	//----- nvinfo : EIATTR_KPARAM_INFO
	.align		4
.L_10685:
        /*007c*/ 	.byte	0x04, 0x17
        /*007e*/ 	.short	(.L_10687 - .L_10686)
.L_10686:
        /*0080*/ 	.word	0x00000000
        /*0084*/ 	.short	0x0000
        /*0086*/ 	.short	0x0000
        /*0088*/ 	.byte	0x00, 0xf0, 0x21, 0x00


	//----- nvinfo : EIATTR_MAXREG_COUNT
	.align		4
.L_10687:
        /*008c*/ 	.byte	0x03, 0x1b
        /*008e*/ 	.short	0x00ff


	//----- nvinfo : EIATTR_MERCURY_ISA_VERSION
	.align		4
        /*0090*/ 	.byte	0x03, 0x5f
        /*0092*/ 	.short	0x0000


	//----- nvinfo : EIATTR_COOP_GROUP_MASK_REGIDS
	.align		4
        /*0094*/ 	.byte	0x04, 0x29
        /*0096*/ 	.short	(.L_10689 - .L_10688)


	//   ....[0]....
.L_10688:
        /*0098*/ 	.word	0xffffffff


	//   ....[1]....
        /*009c*/ 	.word	0xffffffff


	//   ....[2]....
        /*00a0*/ 	.word	0xffffffff


	//   ....[3]....
        /*00a4*/ 	.word	0xffffffff


	//   ....[4]....
        /*00a8*/ 	.word	0xffffffff


	//   ....[5]....
        /*00ac*/ 	.word	0xffffffff


	//   ....[6]....
        /*00b0*/ 	.word	0xffffffff


	//   ....[7]....
        /*00b4*/ 	.word	0xffffffff


	//----- nvinfo : EIATTR_COOP_GROUP_INSTR_OFFSETS
	.align		4
.L_10689:
        /*00b8*/ 	.byte	0x04, 0x28
        /*00ba*/ 	.short	(.L_10691 - .L_10690)


	//   ....[0]....
.L_10690:
        /*00bc*/ 	.word	0x000002a0


	//   ....[1]....
        /*00c0*/ 	.word	0x000002b0


	//   ....[2]....
        /*00c4*/ 	.word	0x000002e0


	//   ....[3]....
        /*00c8*/ 	.word	0x000002f0


	//   ....[4]....
        /*00cc*/ 	.word	0x00000320


	//   ....[5]....
        /*00d0*/ 	.word	0x00000330


	//   ....[6]....
        /*00d4*/ 	.word	0x00000360


	//   ....[7]....
        /*00d8*/ 	.word	0x00000370


	//----- nvinfo : EIATTR_EXIT_INSTR_OFFSETS
	.align		4
.L_10691:
        /*00dc*/ 	.byte	0x04, 0x1c
        /*00de*/ 	.short	(.L_10693 - .L_10692)


	//   ....[0]....
.L_10692:
        /*00e0*/ 	.word	0x00000380


	//   ....[1]....
        /*00e4*/ 	.word	0x00000450


	//   ....[2]....
        /*00e8*/ 	.word	0x00000460


	//   ....[3]....
        /*00ec*/ 	.word	0x00000500
.L_10693:


//--------------------- .nv.info._ZN43_GLOBAL__N__9ae7fba5_10_SoftMax_cu_9f978f6321softmax_warp_backwardIfffLi3ELb1ELb0EEEvPT0_PKT_S5_iiiPKb --------------------------
	.section	.nv.info._ZN43_GLOBAL__N__9ae7fba5_10_SoftMax_cu_9f978f6321softmax_warp_backwardIfffLi3ELb1ELb0EEEvPT0_PKT_S5_iiiPKb,"",@"SHT_CUDA_INFO"
	.sectionflags	@""
	.align	4


	//----- nvinfo : EIATTR_CUDA_API_VERSION
	.align		4
        /*0000*/ 	.byte	0x04, 0x37
        /*0002*/ 	.short	(.L_10695 - .L_10694)
.L_10694:
        /*0004*/ 	.word	0x00000082


	//----- nvinfo : EIATTR_SW2861232_WAR
	.align		4
.L_10695:
        /*0008*/ 	.byte	0x01, 0x35
	.zero		2


	//----- nvinfo : EIATTR_PARAM_CBANK
	.align		4
        /*000c*/ 	.byte	0x04, 0x0a
        /*000e*/ 	.short	(.L_10697 - .L_10696)
	.align		4
.L_10696:
        /*0010*/ 	.word	index@(.nv.constant0._ZN43_GLOBAL__N__9ae7fba5_10_SoftMax_cu_9f978f6321softmax_warp_backwardIfffLi3ELb1ELb0EEEvPT0_PKT_S5_iiiPKb)
        /*0014*/ 	.short	0x0160
        /*0016*/ 	.short	0x0030


	//----- nvinfo : EIATTR_CBANK_PARAM_SIZE
	.align		4
.L_10697:
        /*0018*/ 	.byte	0x03, 0x19
        /*001a*/ 	.short	0x0030


	//----- nvinfo : EIATTR_KPARAM_INFO
	.align		4
        /*001c*/ 	.byte	0x04, 0x17
        /*001e*/ 	.short	(.L_10699 - .L_10698)
.L_10698:
        /*0020*/ 	.word	0x00000000
        /*0024*/ 	.short	0x0006
        /*0026*/ 	.short	0x0028
        /*0028*/ 	.byte	0x00, 0xf0, 0x21, 0x00


	//----- nvinfo : EIATTR_KPARAM_INFO
	.align		4
.L_10699:
        /*002c*/ 	.byte	0x04, 0x17
        /*002e*/ 	.short	(.L_10701 - .L_10700)
.L_10700:
        /*0030*/ 	.word	0x00000000
        /*0034*/ 	.short	0x0005
        /*0036*/ 	.short	0x0020
        /*0038*/ 	.byte	0x00, 0xf0, 0x11, 0x00


	//----- nvinfo : EIATTR_KPARAM_INFO
	.align		4
.L_10701:
        /*003c*/ 	.byte	0x04, 0x17
        /*003e*/ 	.short	(.L_10703 - .L_10702)
.L_10702:
        /*0040*/ 	.word	0x00000000
        /*0044*/ 	.short	0x0004
        /*0046*/ 	.short	0x001c
        /*0048*/ 	.byte	0x00, 0xf0, 0x11, 0x00


	//----- nvinfo : EIATTR_KPARAM_INFO
	.align		4
.L_10703:
        /*004c*/ 	.byte	0x04, 0x17
        /*004e*/ 	.short	(.L_10705 - .L_10704)
.L_10704:
        /*0050*/ 	.word	0x00000000
        /*0054*/ 	.short	0x0003
        /*0056*/ 	.short	0x0018
        /*0058*/ 	.byte	0x00, 0xf0, 0x11, 0x00


	//----- nvinfo : EIATTR_KPARAM_INFO
	.align		4
.L_10705:
        /*005c*/ 	.byte	0x04, 0x17
        /*005e*/ 	.short	(.L_10707 - .L_10706)
.L_10706:
        /*0060*/ 	.word	0x00000000
        /*0064*/ 	.short	0x0002
        /*0066*/ 	.short	0x0010
        /*0068*/ 	.byte	0x00, 0xf0, 0x21, 0x00


	//----- nvinfo : EIATTR_KPARAM_INFO
	.align		4
.L_10707:
        /*006c*/ 	.byte	0x04, 0x17
        /*006e*/ 	.short	(.L_10709 - .L_10708)
.L_10708:
        /*0070*/ 	.word	0x00000000
        /*0074*/ 	.short	0x0001
        /*0076*/ 	.short	0x0008
        /*0078*/ 	.byte	0x00, 0xf0, 0x21, 0x00


	//----- nvinfo : EIATTR_KPARAM_INFO
	.align		4
.L_10709:
        /*007c*/ 	.byte	0x04, 0x17
        /*007e*/ 	.short	(.L_10711 - .L_10710)
.L_10710:
        /*0080*/ 	.word	0x00000000
        /*0084*/ 	.short	0x0000
        /*0086*/ 	.short	0x0000
        /*0088*/ 	.byte	0x00, 0xf0, 0x21, 0x00


	//----- nvinfo : EIATTR_MAXREG_COUNT
	.align		4
.L_10711:
        /*008c*/ 	.byte	0x03, 0x1b
        /*008e*/ 	.short	0x00ff


	//----- nvinfo : EIATTR_MERCURY_ISA_VERSION
	.align		4
        /*0090*/ 	.byte	0x03, 0x5f
        /*0092*/ 	.short	0x0000


	//----- nvinfo : EIATTR_COOP_GROUP_MASK_REGIDS
	.align		4
        /*0094*/ 	.byte	0x04, 0x29
        /*0096*/ 	.short	(.L_10713 - .L_10712)


	//   ....[0]....
.L_10712:
        /*0098*/ 	.word	0xffffffff


	//   ....[1]....
        /*009c*/ 	.word	0xffffffff


	//   ....[2]....
        /*00a0*/ 	.word	0xffffffff


	//   ....[3]....
        /*00a4*/ 	.word	0xffffffff


	//   ....[4]....
        /*00a8*/ 	.word	0xffffffff


	//   ....[5]....
        /*00ac*/ 	.word	0xffffffff


	//----- nvinfo : EIATTR_COOP_GROUP_INSTR_OFFSETS
	.align		4
.L_10713:
        /*00b0*/ 	.byte	0x04, 0x28
        /*00b2*/ 	.short	(.L_10715 - .L_10714)


	//   ....[0]....
.L_10714:
        /*00b4*/ 	.word	0x000002a0


	//   ....[1]....
        /*00b8*/ 	.word	0x000002b0


	//   ....[2]....
        /*00bc*/ 	.word	0x000002e0


	//   ....[3]....
        /*00c0*/ 	.word	0x000002f0


	//   ....[4]....
        /*00c4*/ 	.word	0x00000320


	//   ....[5]....
        /*00c8*/ 	.word	0x00000330


	//----- nvinfo : EIATTR_EXIT_INSTR_OFFSETS
	.align		4
.L_10715:
        /*00cc*/ 	.byte	0x04, 0x1c
        /*00ce*/ 	.short	(.L_10717 - .L_10716)


	//   ....[0]....
.L_10716:
        /*00d0*/ 	.word	0x00000340


	//   ....[1]....
        /*00d4*/ 	.word	0x00000410


	//   ....[2]....
        /*00d8*/ 	.word	0x00000420


	//   ....[3]....
        /*00dc*/ 	.word	0x000004c0
.L_10717:


//--------------------- .nv.info._ZN43_GLOBAL__N__9ae7fba5_10_SoftMax_cu_9f978f6321softmax_warp_backwardIfffLi2ELb1ELb0EEEvPT0_PKT_S5_iiiPKb --------------------------
	.section	.nv.info._ZN43_GLOBAL__N__9ae7fba5_10_SoftMax_cu_9f978f6321softmax_warp_backwardIfffLi2ELb1ELb0EEEvPT0_PKT_S5_iiiPKb,"",@"SHT_CUDA_INFO"
	.sectionflags	@""
	.align	4


	//----- nvinfo : EIATTR_CUDA_API_VERSION
	.align		4
        /*0000*/ 	.byte	0x04, 0x37
        /*0002*/ 	.short	(.L_10719 - .L_10718)
.L_10718:
        /*0004*/ 	.word	0x00000082


	//----- nvinfo : EIATTR_SW2861232_WAR
	.align		4
.L_10719:
        /*0008*/ 	.byte	0x01, 0x35
	.zero		2


	//----- nvinfo : EIATTR_PARAM_CBANK
	.align		4
        /*000c*/ 	.byte	0x04, 0x0a
        /*000e*/ 	.short	(.L_10721 - .L_10720)
	.align		4
.L_10720:
        /*0010*/ 	.word	index@(.nv.constant0._ZN43_GLOBAL__N__9ae7fba5_10_SoftMax_cu_9f978f6321softmax_warp_backwardIfffLi2ELb1ELb0EEEvPT0_PKT_S5_iiiPKb)
        /*0014*/ 	.short	0x0160
        /*0016*/ 	.short	0x0030


	//----- nvinfo : EIATTR_CBANK_PARAM_SIZE
	.align		4
.L_10721:
        /*0018*/ 	.byte	0x03, 0x19
        /*001a*/ 	.short	0x0030


	//----- nvinfo : EIATTR_KPARAM_INFO
	.align		4
        /*001c*/ 	.byte	0x04, 0x17
        /*001e*/ 	.short	(.L_10723 - .L_10722)
.L_10722:
        /*0020*/ 	.word	0x00000000
        /*0024*/ 	.short	0x0006
        /*0026*/ 	.short	0x0028
        /*0028*/ 	.byte	0x00, 0xf0, 0x21, 0x00


	//----- nvinfo : EIATTR_KPARAM_INFO
	.align		4
.L_10723:
        /*002c*/ 	.byte	0x04, 0x17
        /*002e*/ 	.short	(.L_10725 - .L_10724)
.L_10724:
        /*0030*/ 	.word	0x00000000
        /*0034*/ 	.short	0x0005
        /*0036*/ 	.short	0x0020
        /*0038*/ 	.byte	0x00, 0xf0, 0x11, 0x00


	//----- nvinfo : EIATTR_KPARAM_INFO
	.align		4
.L_10725:
        /*003c*/ 	.byte	0x04, 0x17
        /*003e*/ 	.short	(.L_10727 - .L_10726)
.L_10726:
        /*0040*/ 	.word	0x00000000
        /*0044*/ 	.short	0x0004
        /*0046*/ 	.short	0x001c
        /*0048*/ 	.byte	0x00, 0xf0, 0x11, 0x00


	//----- nvinfo : EIATTR_KPARAM_INFO
	.align		4
.L_10727:
        /*004c*/ 	.byte	0x04, 0x17
        /*004e*/ 	.short	(.L_10729 - .L_10728)
.L_10728:
        /*0050*/ 	.word	0x00000000
        /*0054*/ 	.short	0x0003
        /*0056*/ 	.short	0x0018
        /*0058*/ 	.byte	0x00, 0xf0, 0x11, 0x00


	//----- nvinfo : EIATTR_KPARAM_INFO
	.align		4
.L_10729:
        /*005c*/ 	.byte	0x04, 0x17
        /*005e*/ 	.short	(.L_10731 - .L_10730)
.L_10730:
        /*0060*/ 	.word	0x00000000
        /*0064*/ 	.short	0x0002
        /*0066*/ 	.short	0x0010
        /*0068*/ 	.byte	0x00, 0xf0, 0x21, 0x00


	//----- nvinfo : EIATTR_KPARAM_INFO
	.align		4
.L_10731:
        /*006c*/ 	.byte	0x04, 0x17
        /*006e*/ 	.short	(.L_10733 - .L_10732)
.L_10732:
        /*0070*/ 	.word	0x00000000
        /*0074*/ 	.short	0x0001
        /*0076*/ 	.short	0x0008
        /*0078*/ 	.byte	0x00, 0xf0, 0x21, 0x00


	//----- nvinfo : EIATTR_KPARAM_INFO
	.align		4
.L_10733:
        /*007c*/ 	.byte	0x04, 0x17
        /*007e*/ 	.short	(.L_10735 - .L_10734)
.L_10734:
        /*0080*/ 	.word	0x00000000
        /*0084*/ 	.short	0x0000
        /*0086*/ 	.short	0x0000
        /*0088*/ 	.byte	0x00, 0xf0, 0x21, 0x00


	//----- nvinfo : EIATTR_MAXREG_COUNT
	.align		4
.L_10735:
        /*008c*/ 	.byte	0x03, 0x1b
        /*008e*/ 	.short	0x00ff


	//----- nvinfo : EIATTR_MERCURY_ISA_VERSION
	.align		4
        /*0090*/ 	.byte	0x03, 0x5f
        /*0092*/ 	.short	0x0000


	//----- nvinfo : EIATTR_COOP_GROUP_MASK_REGIDS
	.align		4
        /*0094*/ 	.byte	0x04, 0x29
        /*0096*/ 	.short	(.L_10737 - .L_10736)


	//   ....[0]....
.L_10736:
        /*0098*/ 	.word	0xffffffff


	//   ....[1]....
        /*009c*/ 	.word	0xffffffff


	//   ....[2]....
        /*00a0*/ 	.word	0xffffffff


	//   ....[3]....
        /*00a4*/ 	.word	0xffffffff


	//----- nvinfo : EIATTR_COOP_GROUP_INSTR_OFFSETS
	.align		4
.L_10737:
        /*00a8*/ 	.byte	0x04, 0x28
        /*00aa*/ 	.short	(.L_10739 - .L_10738)


	//   ....[0]....
.L_10738:
        /*00ac*/ 	.word	0x000002a0


	//   ....[1]....
        /*00b0*/ 	.word	0x000002b0


	//   ....[2]....
        /*00b4*/ 	.word	0x000002e0


	//   ....[3]....
        /*00b8*/ 	.word	0x000002f0


	//----- nvinfo : EIATTR_EXIT_INSTR_OFFSETS
	.align		4
.L_10739:
        /*00bc*/ 	.byte	0x04, 0x1c
        /*00be*/ 	.short	(.L_10741 - .L_10740)


	//   ....[0]....
.L_10740:
        /*00c0*/ 	.word	0x00000300


	//   ....[1]....
        /*00c4*/ 	.word	0x000003d0


	//   ....[2]....
        /*00c8*/ 	.word	0x000003e0


	//   ....[3]....
        /*00cc*/ 	.word	0x00000480
.L_10741:


//--------------------- .nv.info._ZN43_GLOBAL__N__9ae7fba5_10_SoftMax_cu_9f978f6321softmax_warp_backwardIfffLi1ELb1ELb0EEEvPT0_PKT_S5_iiiPKb --------------------------
	.section	.nv.info._ZN43_GLOBAL__N__9ae7fba5_10_SoftMax_cu_9f978f6321softmax_warp_backwardIfffLi1ELb1ELb0EEEvPT0_PKT_S5_iiiPKb,"",@"SHT_CUDA_INFO"
	.sectionflags	@""
	.align	4


	//----- nvinfo : EIATTR_CUDA_API_VERSION
	.align		4
        /*0000*/ 	.byte	0x04, 0x37
        /*0002*/ 	.short	(.L_10743 - .L_10742)
.L_10742:
        /*0004*/ 	.word	0x00000082


	//----- nvinfo : EIATTR_SW2861232_WAR
	.align		4
.L_10743:
        /*0008*/ 	.byte	0x01, 0x35
	.zero		2


	//----- nvinfo : EIATTR_PARAM_CBANK
	.align		4
        /*000c*/ 	.byte	0x04, 0x0a
        /*000e*/ 	.short	(.L_10745 - .L_10744)
	.align		4
.L_10744:
        /*0010*/ 	.word	index@(.nv.constant0._ZN43_GLOBAL__N__9ae7fba5_10_SoftMax_cu_9f978f6321softmax_warp_backwardIfffLi1ELb1ELb0EEEvPT0_PKT_S5_iiiPKb)
        /*0014*/ 	.short	0x0160
        /*0016*/ 	.short	0x0030


	//----- nvinfo : EIATTR_CBANK_PARAM_SIZE
	.align		4
.L_10745:
        /*0018*/ 	.byte	0x03, 0x19
        /*001a*/ 	.short	0x0030


	//----- nvinfo : EIATTR_KPARAM_INFO
	.align		4
        /*001c*/ 	.byte	0x04, 0x17
        /*001e*/ 	.short	(.L_10747 - .L_10746)
.L_10746:
        /*0020*/ 	.word	0x00000000
        /*0024*/ 	.short	0x0006
        /*0026*/ 	.short	0x0028
        /*0028*/ 	.byte	0x00, 0xf0, 0x21, 0x00


	//----- nvinfo : EIATTR_KPARAM_INFO
	.align		4
.L_10747:
        /*002c*/ 	.byte	0x04, 0x17
        /*002e*/ 	.short	(.L_10749 - .L_10748)
.L_10748:
        /*0030*/ 	.word	0x00000000
        /*0034*/ 	.short	0x0005
        /*0036*/ 	.short	0x0020
        /*0038*/ 	.byte	0x00, 0xf0, 0x11, 0x00


	//----- nvinfo : EIATTR_KPARAM_INFO
	.align		4
.L_10749:
        /*003c*/ 	.byte	0x04, 0x17
        /*003e*/ 	.short	(.L_10751 - .L_10750)
.L_10750:
        /*0040*/ 	.word	0x00000000
        /*0044*/ 	.short	0x0004
        /*0046*/ 	.short	0x001c
        /*0048*/ 	.byte	0x00, 0xf0, 0x11, 0x00


	//----- nvinfo : EIATTR_KPARAM_INFO
	.align		4
.L_10751:
        /*004c*/ 	.byte	0x04, 0x17
        /*004e*/ 	.short	(.L_10753 - .L_10752)
.L_10752:
        /*0050*/ 	.word	0x00000000
        /*0054*/ 	.short	0x0003
        /*0056*/ 	.short	0x0018
        /*0058*/ 	.byte	0x00, 0xf0, 0x11, 0x00


	//----- nvinfo : EIATTR_KPARAM_INFO
	.align		4
.L_10753:
        /*005c*/ 	.byte	0x04, 0x17
        /*005e*/ 	.short	(.L_10755 - .L_10754)
.L_10754:
        /*0060*/ 	.word	0x00000000
        /*0064*/ 	.short	0x0002
        /*0066*/ 	.short	0x0010
        /*0068*/ 	.byte	0x00, 0xf0, 0x21, 0x00


	//----- nvinfo : EIATTR_KPARAM_INFO
	.align		4
.L_10755:
        /*006c*/ 	.byte	0x04, 0x17
        /*006e*/ 	.short	(.L_10757 - .L_10756)
.L_10756:
        /*0070*/ 	.word	0x00000000
        /*0074*/ 	.short	0x0001
        /*0076*/ 	.short	0x0008
        /*0078*/ 	.byte	0x00, 0xf0, 0x21, 0x00


	//----- nvinfo : EIATTR_KPARAM_INFO
	.align		4
.L_10757:
        /*007c*/ 	.byte	0x04, 0x17
        /*007e*/ 	.short	(.L_10759 - .L_10758)
.L_10758:
        /*0080*/ 	.word	0x00000000
        /*0084*/ 	.short	0x0000
        /*0086*/ 	.short	0x0000
        /*0088*/ 	.byte	0x00, 0xf0, 0x21, 0x00


	//----- nvinfo : EIATTR_MAXREG_COUNT
	.align		4
.L_10759:
        /*008c*/ 	.byte	0x03, 0x1b
        /*008e*/ 	.short	0x00ff


	//----- nvinfo : EIATTR_MERCURY_ISA_VERSION
	.align		4
        /*0090*/ 	.byte	0x03, 0x5f
        /*0092*/ 	.short	0x0000


	//----- nvinfo : EIATTR_COOP_GROUP_MASK_REGIDS
	.align		4
        /*0094*/ 	.byte	0x04, 0x29
        /*0096*/ 	.short	(.L_10761 - .L_10760)


	//   ....[0]....
.L_10760:
        /*0098*/ 	.word	0xffffffff


	//   ....[1]....
        /*009c*/ 	.word	0xffffffff


	//----- nvinfo : EIATTR_COOP_GROUP_INSTR_OFFSETS
	.align		4
.L_10761:
        /*00a0*/ 	.byte	0x04, 0x28
        /*00a2*/ 	.short	(.L_10763 - .L_10762)


	//   ....[0]....
.L_10762:
        /*00a4*/ 	.word	0x000002a0


	//   ....[1]....
        /*00a8*/ 	.word	0x000002b0


	//----- nvinfo : EIATTR_EXIT_INSTR_OFFSETS
	.align		4
.L_10763:
        /*00ac*/ 	.byte	0x04, 0x1c
        /*00ae*/ 	.short	(.L_10765 - .L_10764)


	//   ....[0]....
.L_10764:
        /*00b0*/ 	.word	0x000002c0


	//   ....[1]....
        /*00b4*/ 	.word	0x00000390


	//   ....[2]....
        /*00b8*/ 	.word	0x000003a0


	//   ....[3]....
        /*00bc*/ 	.word	0x00000440
.L_10765:


//--------------------- .nv.info._ZN43_GLOBAL__N__9ae7fba5_10_SoftMax_cu_9f978f6321softmax_warp_backwardIfffLi0ELb1ELb0EEEvPT0_PKT_S5_iiiPKb --------------------------
	.section	.nv.info._ZN43_GLOBAL__N__9ae7fba5_10_SoftMax_cu_9f978f6321softmax_warp_backwardIfffLi0ELb1ELb0EEEvPT0_PKT_S5_iiiPKb,"",@"SHT_CUDA_INFO"
	.sectionflags	@""
	.align	4


	//----- nvinfo : EIATTR_CUDA_API_VERSION
	.align		4
        /*0000*/ 	.byte	0x04, 0x37
        /*0002*/ 	.short	(.L_10767 - .L_10766)
.L_10766:
        /*0004*/ 	.word	0x00000082


	//----- nvinfo : EIATTR_SW2861232_WAR
	.align		4
.L_10767:
        /*0008*/ 	.byte	0x01, 0x35
	.zero		2


	//----- nvinfo : EIATTR_PARAM_CBANK
	.align		4
        /*000c*/ 	.byte	0x04, 0x0a
        /*000e*/ 	.short	(.L_10769 - .L_10768)
	.align		4
.L_10768:
        /*0010*/ 	.word	index@(.nv.constant0._ZN43_GLOBAL__N__9ae7fba5_10_SoftMax_cu_9f978f6321softmax_warp_backwardIfffLi0ELb1ELb0EEEvPT0_PKT_S5_iiiPKb)
        /*0014*/ 	.short	0x0160
        /*0016*/ 	.short	0x0030


	//----- nvinfo : EIATTR_CBANK_PARAM_SIZE
	.align		4
.L_10769:
        /*0018*/ 	.byte	0x03, 0x19
        /*001a*/ 	.short	0x0030


	//----- nvinfo : EIATTR_KPARAM_INFO
	.align		4
        /*001c*/ 	.byte	0x04, 0x17
        /*001e*/ 	.short	(.L_10771 - .L_10770)
.L_10770:
        /*0020*/ 	.word	0x00000000
        /*0024*/ 	.short	0x0006
        /*0026*/ 	.short	0x0028
        /*0028*/ 	.byte	0x00, 0xf0, 0x21, 0x00


	//----- nvinfo : EIATTR_KPARAM_INFO
	.align		4
.L_10771:
        /*002c*/ 	.byte	0x04, 0x17
        /*002e*/ 	.short	(.L_10773 - .L_10772)
.L_10772:
        /*0030*/ 	.word	0x00000000
        /*0034*/ 	.short	0x0005
        /*0036*/ 	.short	0x0020
        /*0038*/ 	.byte	0x00, 0xf0, 0x11, 0x00


	//----- nvinfo : EIATTR_KPARAM_INFO
	.align		4
.L_10773:
        /*003c*/ 	.byte	0x04, 0x17
        /*003e*/ 	.short	(.L_10775 - .L_10774)
.L_10774:
        /*0040*/ 	.word	0x00000000
        /*0044*/ 	.short	0x0004
        /*0046*/ 	.short	0x001c
        /*0048*/ 	.byte	0x00, 0xf0, 0x11, 0x00


	//----- nvinfo : EIATTR_KPARAM_INFO
	.align		4
.L_10775:
        /*004c*/ 	.byte	0x04, 0x17
        /*004e*/ 	.short	(.L_10777 - .L_10776)
.L_10776:
        /*0050*/ 	.word	0x00000000
        /*0054*/ 	.short	0x0003
        /*0056*/ 	.short	0x0018
        /*0058*/ 	.byte	0x00, 0xf0, 0x11, 0x00


	//----- nvinfo : EIATTR_KPARAM_INFO
	.align		4
.L_10777:
        /*005c*/ 	.byte	0x04, 0x17
        /*005e*/ 	.short	(.L_10779 - .L_10778)
.L_10778:
        /*0060*/ 	.word	0x00000000
        /*0064*/ 	.short	0x0002
        /*0066*/ 	.short	0x0010
        /*0068*/ 	.byte	0x00, 0xf0, 0x21, 0x00


	//----- nvinfo : EIATTR_KPARAM_INFO
	.align		4
.L_10779:
        /*006c*/ 	.byte	0x04, 0x17
        /*006e*/ 	.short	(.L_10781 - .L_10780)
.L_10780:
        /*0070*/ 	.word	0x00000000
        /*0074*/ 	.short	0x0001
        /*0076*/ 	.short	0x0008
        /*0078*/ 	.byte	0x00, 0xf0, 0x21, 0x00


	//----- nvinfo : EIATTR_KPARAM_INFO
	.align		4
.L_10781:
        /*007c*/ 	.byte	0x04, 0x17
        /*007e*/ 	.short	(.L_10783 - .L_10782)
.L_10782:
        /*0080*/ 	.word	0x00000000
        /*0084*/ 	.short	0x0000
        /*0086*/ 	.short	0x0000
        /*0088*/ 	.byte	0x00, 0xf0, 0x21, 0x00


	//----- nvinfo : EIATTR_MAXREG_COUNT
	.align		4
.L_10783:
        /*008c*/ 	.byte	0x03, 0x1b
        /*008e*/ 	.short	0x00ff


	//----- nvinfo : EIATTR_MERCURY_ISA_VERSION
	.align		4
        /*0090*/ 	.byte	0x03, 0x5f
        /*0092*/ 	.short	0x0000


	//----- nvinfo : EIATTR_EXIT_INSTR_OFFSETS
	.align		4
        /*0094*/ 	.byte	0x04, 0x1c
        /*0096*/ 	.short	(.L_10785 - .L_10784)


	//   ....[0]....
.L_10784:
        /*0098*/ 	.word	0x00000270


	//   ....[1]....
        /*009c*/ 	.word	0x00000280


	//   ....[2]....
        /*00a0*/ 	.word	0x00000310


	//   ....[3]....
        /*00a4*/ 	.word	0x00000370
.L_10785:


//--------------------- .nv.info._ZN43_GLOBAL__N__9ae7fba5_10_SoftMax_cu_9f978f6321softmax_warp_backwardIdddLi10ELb1ELb0EEEvPT0_PKT_S5_iiiPKb --------------------------
	.section	.nv.info._ZN43_GLOBAL__N__9ae7fba5_10_SoftMax_cu_9f978f6321softmax_warp_backwardIdddLi10ELb1ELb0EEEvPT0_PKT_S5_iiiPKb,"",@"SHT_CUDA_INFO"
	.sectionflags	@""
	.align	4


	//----- nvinfo : EIATTR_CUDA_API_VERSION
	.align		4
        /*0000*/ 	.byte	0x04, 0x37
        /*0002*/ 	.short	(.L_10787 - .L_10786)
.L_10786:
        /*0004*/ 	.word	0x00000082


	//----- nvinfo : EIATTR_SW2861232_WAR
	.align		4
.L_10787:
        /*0008*/ 	.byte	0x01, 0x35
	.zero		2


	//----- nvinfo : EIATTR_PARAM_CBANK
	.align		4
        /*000c*/ 	.byte	0x04, 0x0a
        /*000e*/ 	.short	(.L_10789 - .L_10788)
	.align		4
.L_10788:
        /*0010*/ 	.word	index@(.nv.constant0._ZN43_GLOBAL__N__9ae7fba5_10_SoftMax_cu_9f978f6321softmax_warp_backwardIdddLi10ELb1ELb0EEEvPT0_PKT_S5_iiiPKb)
        /*0014*/ 	.short	0x0160
        /*0016*/ 	.short	0x0030


	//----- nvinfo : EIATTR_CBANK_PARAM_SIZE
	.align		4
.L_10789:
        /*0018*/ 	.byte	0x03, 0x19
        /*001a*/ 	.short	0x0030


	//----- nvinfo : EIATTR_KPARAM_INFO
	.align		4
        /*001c*/ 	.byte	0x04, 0x17
        /*001e*/ 	.short	(.L_10791 - .L_10790)
.L_10790:
        /*0020*/ 	.word	0x00000000
        /*0024*/ 	.short	0x0006
        /*0026*/ 	.short	0x0028
        /*0028*/ 	.byte	0x00, 0xf0, 0x21, 0x00


	//----- nvinfo : EIATTR_KPARAM_INFO
	.align		4
.L_10791:
        /*002c*/ 	.byte	0x04, 0x17
        /*002e*/ 	.short	(.L_10793 - .L_10792)
.L_10792:
        /*0030*/ 	.word	0x00000000
        /*0034*/ 	.short	0x0005
        /*0036*/ 	.short	0x0020
        /*0038*/ 	.byte	0x00, 0xf0, 0x11, 0x00


	//----- nvinfo : EIATTR_KPARAM_INFO
	.align		4
.L_10793:
        /*003c*/ 	.byte	0x04, 0x17
        /*003e*/ 	.short	(.L_10795 - .L_10794)
.L_10794:
        /*0040*/ 	.word	0x00000000
        /*0044*/ 	.short	0x0004
        /*0046*/ 	.short	0x001c
        /*0048*/ 	.byte	0x00, 0xf0, 0x11, 0x00


	//----- nvinfo : EIATTR_KPARAM_INFO
	.align		4
.L_10795:
        /*004c*/ 	.byte	0x04, 0x17
        /*004e*/ 	.short	(.L_10797 - .L_10796)
.L_10796:
        /*0050*/ 	.word	0x00000000
        /*0054*/ 	.short	0x0003
        /*0056*/ 	.short	0x0018
        /*0058*/ 	.byte	0x00, 0xf0, 0x11, 0x00


	//----- nvinfo : EIATTR_KPARAM_INFO
	.align		4
.L_10797:
        /*005c*/ 	.byte	0x04, 0x17
        /*005e*/ 	.short	(.L_10799 - .L_10798)
.L_10798:
        /*0060*/ 	.word	0x00000000
        /*0064*/ 	.short	0x0002
        /*0066*/ 	.short	0x0010
        /*0068*/ 	.byte	0x00, 0xf0, 0x21, 0x00


	//----- nvinfo : EIATTR_KPARAM_INFO
	.align		4
.L_10799:
        /*006c*/ 	.byte	0x04, 0x17
        /*006e*/ 	.short	(.L_10801 - .L_10800)
.L_10800:
        /*0070*/ 	.word	0x00000000
        /*0074*/ 	.short	0x0001
        /*0076*/ 	.short	0x0008
        /*0078*/ 	.byte	0x00, 0xf0, 0x21, 0x00


	//----- nvinfo : EIATTR_KPARAM_INFO
	.align		4
.L_10801:
        /*007c*/ 	.byte	0x04, 0x17
        /*007e*/ 	.short	(.L_10803 - .L_10802)
.L_10802:
        /*0080*/ 	.word	0x00000000
        /*0084*/ 	.short	0x0000
        /*0086*/ 	.short	0x0000
        /*0088*/ 	.byte	0x00, 0xf0, 0x21, 0x00


	//----- nvinfo : EIATTR_MAXREG_COUNT
	.align		4
.L_10803:
        /*008c*/ 	.byte	0x03, 0x1b
        /*008e*/ 	.short	0x00ff


	//----- nvinfo : EIATTR_MERCURY_ISA_VERSION
	.align		4
        /*0090*/ 	.byte	0x03, 0x5f
        /*0092*/ 	.short	0x0000


	//----- nvinfo : EIATTR_COOP_GROUP_MASK_REGIDS
	.align		4
        /*0094*/ 	.byte	0x04, 0x29
        /*0096*/ 	.short	(.L_10805 - .L_10804)


	//   ....[0]....
.L_10804:
        /*0098*/ 	.word	0xffffffff


	//   ....[1]....
        /*009c*/ 	.word	0xffffffff


	//   ....[2]....
        /*00a0*/ 	.word	0xffffffff


	//   ....[3]....
        /*00a4*/ 	.word	0xffffffff


	//   ....[4]....
        /*00a8*/ 	.word	0xffffffff


	//   ....[5]....
        /*00ac*/ 	.word	0xffffffff


	//   ....[6]....
        /*00b0*/ 	.word	0xffffffff


	//   ....[7]....
        /*00b4*/ 	.word	0xffffffff


	//   ....[8]....
        /*00b8*/ 	.word	0xffffffff


	//   ....[9]....
        /*00bc*/ 	.word	0xffffffff


	//----- nvinfo : EIATTR_COOP_GROUP_INSTR_OFFSETS
	.align		4
.L_10805:
        /*00c0*/ 	.byte	0x04, 0x28
        /*00c2*/ 	.short	(.L_10807 - .L_10806)


	//   ....[0]....
.L_10806:
        /*00c4*/ 	.word	0x00000ed0


	//   ....[1]....
        /*00c8*/ 	.word	0x00000ee0


	//   ....[2]....
        /*00cc*/ 	.word	0x00000f00


	//   ....[3]....
        /*00d0*/ 	.word	0x00000f10


	//   ....[4]....
        /*00d4*/ 	.word	0x00000f30


	//   ....[5]....
        /*00d8*/ 	.word	0x00000f40


	//   ....[6]....
        /*00dc*/ 	.word	0x00000f60


	//   ....[7]....
        /*00e0*/ 	.word	0x00000f70


	//   ....[8]....
        /*00e4*/ 	.word	0x00000fa0


	//   ....[9]....
        /*00e8*/ 	.word	0x00000fb0


	//----- nvinfo : EIATTR_EXIT_INSTR_OFFSETS
	.align		4
.L_10807:
        /*00ec*/ 	.byte	0x04, 0x1c
        /*00ee*/ 	.short	(.L_10809 - .L_10808)


	//   ....[0]....
.L_10808:
        /*00f0*/ 	.word	0x00000fc0


	//   ....[1]....
        /*00f4*/ 	.word	0x00006380


	//   ....[2]....
        /*00f8*/ 	.word	0x00006600


	//----- nvinfo : EIATTR_CRS_STACK_SIZE
	.align		4
.L_10809:
        /*00fc*/ 	.byte	0x04, 0x1e
        /*00fe*/ 	.short	(.L_10811 - .L_10810)
.L_10810:
        /*0100*/ 	.word	0x00000000
.L_10811:


//--------------------- .nv.info._ZN43_GLOBAL__N__9ae7fba5_10_SoftMax_cu_9f978f6321softmax_warp_backwardIdddLi9ELb1ELb0EEEvPT0_PKT_S5_iiiPKb --------------------------
	.section	.nv.info._ZN43_GLOBAL__N__9ae7fba5_10_SoftMax_cu_9f978f6321softmax_warp_backwardIdddLi9ELb1ELb0EEEvPT0_PKT_S5_iiiPKb,"",@"SHT_CUDA_INFO"
	.sectionflags	@""
	.align	4


	//----- nvinfo : EIATTR_CUDA_API_VERSION
	.align		4
        /*0000*/ 	.byte	0x04, 0x37
        /*0002*/ 	.short	(.L_10813 - .L_10812)
.L_10812:
        /*0004*/ 	.word	0x00000082


	//----- nvinfo : EIATTR_SW2861232_WAR
	.align		4
.L_10813:
        /*0008*/ 	.byte	0x01, 0x35
	.zero		2


	//----- nvinfo : EIATTR_PARAM_CBANK
	.align		4
        /*000c*/ 	.byte	0x04, 0x0a
        /*000e*/ 	.short	(.L_10815 - .L_10814)
	.align		4
.L_10814:
        /*0010*/ 	.word	index@(.nv.constant0._ZN43_GLOBAL__N__9ae7fba5_10_SoftMax_cu_9f978f6321softmax_warp_backwardIdddLi9ELb1ELb0EEEvPT0_PKT_S5_iiiPKb)
        /*0014*/ 	.short	0x0160
        /*0016*/ 	.short	0x0030


	//----- nvinfo : EIATTR_CBANK_PARAM_SIZE
	.align		4
.L_10815:
        /*0018*/ 	.byte	0x03, 0x19
        /*001a*/ 	.short	0x0030


	//----- nvinfo : EIATTR_KPARAM_INFO
	.align		4
        /*001c*/ 	.byte	0x04, 0x17
        /*001e*/ 	.short	(.L_10817 - .L_10816)
.L_10816:
        /*0020*/ 	.word	0x00000000
        /*0024*/ 	.short	0x0006
        /*0026*/ 	.short	0x0028
        /*0028*/ 	.byte	0x00, 0xf0, 0x21, 0x00


	//----- nvinfo : EIATTR_KPARAM_INFO
	.align		4
.L_10817:
        /*002c*/ 	.byte	0x04, 0x17
        /*002e*/ 	.short	(.L_10819 - .L_10818)
.L_10818:
        /*0030*/ 	.word	0x00000000
        /*0034*/ 	.short	0x0005
        /*0036*/ 	.short	0x0020
        /*0038*/ 	.byte	0x00, 0xf0, 0x11, 0x00


	//----- nvinfo : EIATTR_KPARAM_INFO
	.align		4
.L_10819:
        /*003c*/ 	.byte	0x04, 0x17
        /*003e*/ 	.short	(.L_10821 - .L_10820)
.L_10820:
        /*0040*/ 	.word	0x00000000
        /*0044*/ 	.short	0x0004
        /*0046*/ 	.short	0x001c
        /*0048*/ 	.byte	0x00, 0xf0, 0x11, 0x00


	//----- nvinfo : EIATTR_KPARAM_INFO
	.align		4
.L_10821:
        /*004c*/ 	.byte	0x04, 0x17
        /*004e*/ 	.short	(.L_10823 - .L_10822)
.L_10822:
        /*0050*/ 	.word	0x00000000
        /*0054*/ 	.short	0x0003
        /*0056*/ 	.short	0x0018
        /*0058*/ 	.byte	0x00, 0xf0, 0x11, 0x00


	//----- nvinfo : EIATTR_KPARAM_INFO
	.align		4
.L_10823:
        /*005c*/ 	.byte	0x04, 0x17
        /*005e*/ 	.short	(.L_10825 - .L_10824)
.L_10824:
        /*0060*/ 	.word	0x00000000
        /*0064*/ 	.short	0x0002
        /*0066*/ 	.short	0x0010
        /*0068*/ 	.byte	0x00, 0xf0, 0x21, 0x00


	//----- nvinfo : EIATTR_KPARAM_INFO
	.align		4
.L_10825:
        /*006c*/ 	.byte	0x04, 0x17
        /*006e*/ 	.short	(.L_10827 - .L_10826)
.L_10826:
        /*0070*/ 	.word	0x00000000
        /*0074*/ 	.short	0x0001
        /*0076*/ 	.short	0x0008
        /*0078*/ 	.byte	0x00, 0xf0, 0x21, 0x00


	//----- nvinfo : EIATTR_KPARAM_INFO
	.align		4
.L_10827:
        /*007c*/ 	.byte	0x04, 0x17
        /*007e*/ 	.short	(.L_10829 - .L_10828)
.L_10828:
        /*0080*/ 	.word	0x00000000
        /*0084*/ 	.short	0x0000
        /*0086*/ 	.short	0x0000
        /*0088*/ 	.byte	0x00, 0xf0, 0x21, 0x00


	//----- nvinfo : EIATTR_MAXREG_COUNT
	.align		4
.L_10829:
        /*008c*/ 	.byte	0x03, 0x1b
        /*008e*/ 	.short	0x00ff


	//----- nvinfo : EIATTR_MERCURY_ISA_VERSION
	.align		4
        /*0090*/ 	.byte	0x03, 0x5f
        /*0092*/ 	.short	0x0000


	//----- nvinfo : EIATTR_COOP_GROUP_MASK_REGIDS
	.align		4
        /*0094*/ 	.byte	0x04, 0x29
        /*0096*/ 	.short	(.L_10831 - .L_10830)


	//   ....[0]....
.L_10830:
        /*0098*/ 	.word	0xffffffff


	//   ....[1]....
        /*009c*/ 	.word	0xffffffff


	//   ....[2]....
        /*00a0*/ 	.word	0xffffffff


	//   ....[3]....
        /*00a4*/ 	.word	0xffffffff


	//   ....[4]....
        /*00a8*/ 	.word	0xffffffff


	//   ....[5]....
        /*00ac*/ 	.word	0xffffffff


	//   ....[6]....
        /*00b0*/ 	.word	0xffffffff


	//   ....[7]....
        /*00b4*/ 	.word	0xffffffff


	//   ....[8]....
        /*00b8*/ 	.word	0xffffffff


	//   ....[9]....
        /*00bc*/ 	.word	0xffffffff


	//----- nvinfo : EIATTR_COOP_GROUP_INSTR_OFFSETS
	.align		4
.L_10831:
        /*00c0*/ 	.byte	0x04, 0x28
        /*00c2*/ 	.short	(.L_10833 - .L_10832)


	//   ....[0]....
.L_10832:
        /*00c4*/ 	.word	0x000007e0


	//   ....[1]....
        /*00c8*/ 	.word	0x000007f0


	//   ....[2]....
        /*00cc*/ 	.word	0x00000810


	//   ....[3]....
        /*00d0*/ 	.word	0x00000820


	//   ....[4]....
        /*00d4*/ 	.word	0x00000840


	//   ....[5]....
        /*00d8*/ 	.word	0x00000850


	//   ....[6]....
        /*00dc*/ 	.word	0x00000870


	//   ....[7]....
        /*00e0*/ 	.word	0x00000880


	//   ....[8]....
        /*00e4*/ 	.word	0x000008a0


	//   ....[9]....
        /*00e8*/ 	.word	0x000008b0


	//----- nvinfo : EIATTR_EXIT_INSTR_OFFSETS
	.align		4
.L_10833:
        /*00ec*/ 	.byte	0x04, 0x1c
        /*00ee*/ 	.short	(.L_10835 - .L_10834)


	//   ....[0]....
.L_10834:
        /*00f0*/ 	.word	0x000008d0


	//   ....[1]....
        /*00f4*/ 	.word	0x000031c0


	//   ....[2]....
        /*00f8*/ 	.word	0x00003440


	//----- nvinfo : EIATTR_CRS_STACK_SIZE
	.align		4
.L_10835:
        /*00fc*/ 	.byte	0x04, 0x1e
        /*00fe*/ 	.short	(.L_10837 - .L_10836)
.L_10836:
        /*0100*/ 	.word	0x00000000
.L_10837:


//--------------------- .nv.info._ZN43_GLOBAL__N__9ae7fba5_10_SoftMax_cu_9f978f6321softmax_warp_backwardIdddLi8ELb1ELb0EEEvPT0_PKT_S5_iiiPKb --------------------------
	.section	.nv.info._ZN43_GLOBAL__N__9ae7fba5_10_SoftMax_cu_9f978f6321softmax_warp_backwardIdddLi8ELb1ELb0EEEvPT0_PKT_S5_iiiPKb,"",@"SHT_CUDA_INFO"
	.sectionflags	@""
	.align	4


	//----- nvinfo : EIATTR_CUDA_API_VERSION
	.align		4
        /*0000*/ 	.byte	0x04, 0x37
        /*0002*/ 	.short	(.L_10839 - .L_10838)
.L_10838:
        /*0004*/ 	.word	0x00000082


	//----- nvinfo : EIATTR_SW2861232_WAR
	.align		4
.L_10839:
        /*0008*/ 	.byte	0x01, 0x35
	.zero		2


	//----- nvinfo : EIATTR_PARAM_CBANK
	.align		4
        /*000c*/ 	.byte	0x04, 0x0a
        /*000e*/ 	.short	(.L_10841 - .L_10840)
	.align		4
.L_10840:
        /*0010*/ 	.word	index@(.nv.constant0._ZN43_GLOBAL__N__9ae7fba5_10_SoftMax_cu_9f978f6321softmax_warp_backwardIdddLi8ELb1ELb0EEEvPT0_PKT_S5_iiiPKb)
        /*0014*/ 	.short	0x0160
        /*0016*/ 	.short	0x0030


	//----- nvinfo : EIATTR_CBANK_PARAM_SIZE
	.align		4
.L_10841:
        /*0018*/ 	.byte	0x03, 0x19
        /*001a*/ 	.short	0x0030


	//----- nvinfo : EIATTR_KPARAM_INFO
	.align		4
        /*001c*/ 	.byte	0x04, 0x17
        /*001e*/ 	.short	(.L_10843 - .L_10842)
.L_10842:
        /*0020*/ 	.word	0x00000000
        /*0024*/ 	.short	0x0006
        /*0026*/ 	.short	0x0028
        /*0028*/ 	.byte	0x00, 0xf0, 0x21, 0x00


	//----- nvinfo : EIATTR_KPARAM_INFO
	.align		4
.L_10843:
        /*002c*/ 	.byte	0x04, 0x17
        /*002e*/ 	.short	(.L_10845 - .L_10844)
.L_10844:
        /*0030*/ 	.word	0x00000000
        /*0034*/ 	.short	0x0005
        /*0036*/ 	.short	0x0020
        /*0038*/ 	.byte	0x00, 0xf0, 0x11, 0x00


	//----- nvinfo : EIATTR_KPARAM_INFO
	.align		4
.L_10845:
        /*003c*/ 	.byte	0x04, 0x17
        /*003e*/ 	.short	(.L_10847 - .L_10846)
.L_10846:
        /*0040*/ 	.word	0x00000000
        /*0044*/ 	.short	0x0004
        /*0046*/ 	.short	0x001c
        /*0048*/ 	.byte	0x00, 0xf0, 0x11, 0x00


	//----- nvinfo : EIATTR_KPARAM_INFO
	.align		4
.L_10847:
        /*004c*/ 	.byte	0x04, 0x17
        /*004e*/ 	.short	(.L_10849 - .L_10848)
.L_10848:
        /*0050*/ 	.word	0x00000000
        /*0054*/ 	.short	0x0003
        /*0056*/ 	.short	0x0018
        /*0058*/ 	.byte	0x00, 0xf0, 0x11, 0x00


	//----- nvinfo : EIATTR_KPARAM_INFO
	.align		4
.L_10849:
        /*005c*/ 	.byte	0x04, 0x17
        /*005e*/ 	.short	(.L_10851 - .L_10850)
.L_10850:
        /*0060*/ 	.word	0x00000000
        /*0064*/ 	.short	0x0002
        /*0066*/ 	.short	0x0010
        /*0068*/ 	.byte	0x00, 0xf0, 0x21, 0x00


	//----- nvinfo : EIATTR_KPARAM_INFO
	.align		4
.L_10851:
        /*006c*/ 	.byte	0x04, 0x17
        /*006e*/ 	.short	(.L_10853 - .L_10852)
.L_10852:
        /*0070*/ 	.word	0x00000000
        /*0074*/ 	.short	0x0001
        /*0076*/ 	.short	0x0008
        /*0078*/ 	.byte	0x00, 0xf0, 0x21, 0x00


	//----- nvinfo : EIATTR_KPARAM_INFO
	.align		4
.L_10853:
        /*007c*/ 	.byte	0x04, 0x17
        /*007e*/ 	.short	(.L_10855 - .L_10854)
.L_10854:
        /*0080*/ 	.word	0x00000000
        /*0084*/ 	.short	0x0000
        /*0086*/ 	.short	0x0000
        /*0088*/ 	.byte	0x00, 0xf0, 0x21, 0x00


	//----- nvinfo : EIATTR_MAXREG_COUNT
	.align		4
.L_10855:
        /*008c*/ 	.byte	0x03, 0x1b
        /*008e*/ 	.short	0x00ff


	//----- nvinfo : EIATTR_MERCURY_ISA_VERSION
	.align		4
        /*0090*/ 	.byte	0x03, 0x5f
        /*0092*/ 	.short	0x0000


	//----- nvinfo : EIATTR_COOP_GROUP_MASK_REGIDS
	.align		4
        /*0094*/ 	.byte	0x04, 0x29
        /*0096*/ 	.short	(.L_10857 - .L_10856)


	//   ....[0]....
.L_10856:
        /*0098*/ 	.word	0xffffffff


	//   ....[1]....
        /*009c*/ 	.word	0xffffffff


	//   ....[2]....
        /*00a0*/ 	.word	0xffffffff


	//   ....[3]....
        /*00a4*/ 	.word	0xffffffff


	//   ....[4]....
        /*00a8*/ 	.word	0xffffffff


	//   ....[5]....
        /*00ac*/ 	.word	0xffffffff


	//   ....[6]....
        /*00b0*/ 	.word	0xffffffff


	//   ....[7]....
        /*00b4*/ 	.word	0xffffffff


	//   ....[8]....
        /*00b8*/ 	.word	0xffffffff


	//   ....[9]....
        /*00bc*/ 	.word	0xffffffff


	//----- nvinfo : EIATTR_COOP_GROUP_INSTR_OFFSETS
	.align		4
.L_10857:
        /*00c0*/ 	.byte	0x04, 0x28
        /*00c2*/ 	.short	(.L_10859 - .L_10858)


	//   ....[0]....
.L_10858:
        /*00c4*/ 	.word	0x00000460


	//   ....[1]....
        /*00c8*/ 	.word	0x00000470


	//   ....[2]....
        /*00cc*/ 	.word	0x00000490


	//   ....[3]....
        /*00d0*/ 	.word	0x000004a0


	//   ....[4]....
        /*00d4*/ 	.word	0x000004c0


	//   ....[5]....
        /*00d8*/ 	.word	0x000004d0


	//   ....[6]....
        /*00dc*/ 	.word	0x000004f0


	//   ....[7]....
        /*00e0*/ 	.word	0x00000500


	//   ....[8]....
        /*00e4*/ 	.word	0x00000520


	//   ....[9]....
        /*00e8*/ 	.word	0x00000530


	//----- nvinfo : EIATTR_EXIT_INSTR_OFFSETS
	.align		4
.L_10859:
        /*00ec*/ 	.byte	0x04, 0x1c
        /*00ee*/ 	.short	(.L_10861 - .L_10860)


	//   ....[0]....
.L_10860:
        /*00f0*/ 	.word	0x00000540


	//   ....[1]....
        /*00f4*/ 	.word	0x000018c0


	//   ....[2]....
        /*00f8*/ 	.word	0x00001b40


	//----- nvinfo : EIATTR_CRS_STACK_SIZE
	.align		4
.L_10861:
        /*00fc*/ 	.byte	0x04, 0x1e
        /*00fe*/ 	.short	(.L_10863 - .L_10862)
.L_10862:
        /*0100*/ 	.word	0x00000000
.L_10863:


//--------------------- .nv.info._ZN43_GLOBAL__N__9ae7fba5_10_SoftMax_cu_9f978f6321softmax_warp_backwardIdddLi7ELb1ELb0EEEvPT0_PKT_S5_iiiPKb --------------------------
	.section	.nv.info._ZN43_GLOBAL__N__9ae7fba5_10_SoftMax_cu_9f978f6321softmax_warp_backwardIdddLi7ELb1ELb0EEEvPT0_PKT_S5_iiiPKb,"",@"SHT_CUDA_INFO"
	.sectionflags	@""
	.align	4


	//----- nvinfo : EIATTR_CUDA_API_VERSION
	.align		4
        /*0000*/ 	.byte	0x04, 0x37
        /*0002*/ 	.short	(.L_10865 - .L_10864)
.L_10864:
        /*0004*/ 	.word	0x00000082


	//----- nvinfo : EIATTR_SW2861232_WAR
	.align		4
.L_10865:
        /*0008*/ 	.byte	0x01, 0x35
	.zero		2


	//----- nvinfo : EIATTR_PARAM_CBANK
	.align		4
        /*000c*/ 	.byte	0x04, 0x0a
        /*000e*/ 	.short	(.L_10867 - .L_10866)
	.align		4
.L_10866:
        /*0010*/ 	.word	index@(.nv.constant0._ZN43_GLOBAL__N__9ae7fba5_10_SoftMax_cu_9f978f6321softmax_warp_backwardIdddLi7ELb1ELb0EEEvPT0_PKT_S5_iiiPKb)
        /*0014*/ 	.short	0x0160
        /*0016*/ 	.short	0x0030


	//----- nvinfo : EIATTR_CBANK_PARAM_SIZE
	.align		4
.L_10867:
        /*0018*/ 	.byte	0x03, 0x19
        /*001a*/ 	.short	0x0030


	//----- nvinfo : EIATTR_KPARAM_INFO
	.align		4
        /*001c*/ 	.byte	0x04, 0x17
        /*001e*/ 	.short	(.L_10869 - .L_10868)
.L_10868:
        /*0020*/ 	.word	0x00000000
        /*0024*/ 	.short	0x0006
        /*0026*/ 	.short	0x0028
        /*0028*/ 	.byte	0x00, 0xf0, 0x21, 0x00


	//----- nvinfo : EIATTR_KPARAM_INFO
	.align		4
.L_10869:
        /*002c*/ 	.byte	0x04, 0x17
        /*002e*/ 	.short	(.L_10871 - .L_10870)
.L_10870:
        /*0030*/ 	.word	0x00000000
        /*0034*/ 	.short	0x0005
        /*0036*/ 	.short	0x0020
        /*0038*/ 	.byte	0x00, 0xf0, 0x11, 0x00


	//----- nvinfo : EIATTR_KPARAM_INFO
	.align		4
.L_10871:
        /*003c*/ 	.byte	0x04, 0x17
        /*003e*/ 	.short	(.L_10873 - .L_10872)
.L_10872:
        /*0040*/ 	.word	0x00000000
        /*0044*/ 	.short	0x0004
        /*0046*/ 	.short	0x001c
        /*0048*/ 	.byte	0x00, 0xf0, 0x11, 0x00


	//----- nvinfo : EIATTR_KPARAM_INFO
	.align		4
.L_10873:
        /*004c*/ 	.byte	0x04, 0x17
        /*004e*/ 	.short	(.L_10875 - .L_10874)
.L_10874:
        /*0050*/ 	.word	0x00000000
        /*0054*/ 	.short	0x0003
        /*0056*/ 	.short	0x0018
        /*0058*/ 	.byte	0x00, 0xf0, 0x11, 0x00


	//----- nvinfo : EIATTR_KPARAM_INFO
	.align		4
.L_10875:
        /*005c*/ 	.byte	0x04, 0x17
        /*005e*/ 	.short	(.L_10877 - .L_10876)
.L_10876:
        /*0060*/ 	.word	0x00000000
        /*0064*/ 	.short	0x0002
        /*0066*/ 	.short	0x0010
        /*0068*/ 	.byte	0x00, 0xf0, 0x21, 0x00


	//----- nvinfo : EIATTR_KPARAM_INFO
	.align		4
.L_10877:
        /*006c*/ 	.byte	0x04, 0x17
        /*006e*/ 	.short	(.L_10879 - .L_10878)
.L_10878:
        /*0070*/ 	.word	0x00000000
        /*0074*/ 	.short	0x0001
        /*0076*/ 	.short	0x0008
        /*0078*/ 	.byte	0x00, 0xf0, 0x21, 0x00


	//----- nvinfo : EIATTR_KPARAM_INFO
	.align		4
.L_10879:
        /*007c*/ 	.byte	0x04, 0x17
        /*007e*/ 	.short	(.L_10881 - .L_10880)
.L_10880:
        /*0080*/ 	.word	0x00000000
        /*0084*/ 	.short	0x0000
        /*0086*/ 	.short	0x0000
        /*0088*/ 	.byte	0x00, 0xf0, 0x21, 0x00


	//----- nvinfo : EIATTR_MAXREG_COUNT
	.align		4
.L_10881:
        /*008c*/ 	.byte	0x03, 0x1b
        /*008e*/ 	.short	0x00ff


	//----- nvinfo : EIATTR_MERCURY_ISA_VERSION
	.align		4
        /*0090*/ 	.byte	0x03, 0x5f
        /*0092*/ 	.short	0x0000


	//----- nvinfo : EIATTR_COOP_GROUP_MASK_REGIDS
	.align		4
        /*0094*/ 	.byte	0x04, 0x29
        /*0096*/ 	.short	(.L_10883 - .L_10882)


	//   ....[0]....
.L_10882:
        /*0098*/ 	.word	0xffffffff


	//   ....[1]....
        /*009c*/ 	.word	0xffffffff


	//   ....[2]....
        /*00a0*/ 	.word	0xffffffff


	//   ....[3]....
        /*00a4*/ 	.word	0xffffffff


	//   ....[4]....
        /*00a8*/ 	.word	0xffffffff


	//   ....[5]....
        /*00ac*/ 	.word	0xffffffff


	//   ....[6]....
        /*00b0*/ 	.word	0xffffffff


	//   ....[7]....
        /*00b4*/ 	.word	0xffffffff


	//   ....[8]....
        /*00b8*/ 	.word	0xffffffff


	//   ....[9]....
        /*00bc*/ 	.word	0xffffffff


	//   ....[10]....
        /*00c0*/ 	.word	0xffffffff


	//   ....[11]....
        /*00c4*/ 	.word	0xffffffff


	//   ....[12]....
        /*00c8*/ 	.word	0xffffffff


	//   ....[13]....
        /*00cc*/ 	.word	0xffffffff


	//   ....[14]....
        /*00d0*/ 	.word	0xffffffff


	//   ....[15]....
        /*00d4*/ 	.word	0xffffffff


	//   ....[16]....
        /*00d8*/ 	.word	0xffffffff


	//   ....[17]....
        /*00dc*/ 	.word	0xffffffff


	//   ....[18]....
        /*00e0*/ 	.word	0xffffffff


	//   ....[19]....
        /*00e4*/ 	.word	0xffffffff


	//----- nvinfo : EIATTR_COOP_GROUP_INSTR_OFFSETS
	.align		4
.L_10883:
        /*00e8*/ 	.byte	0x04, 0x28
        /*00ea*/ 	.short	(.L_10885 - .L_10884)


	//   ....[0]....
.L_10884:
        /*00ec*/ 	.word	0x000004d0


	//   ....[1]....
        /*00f0*/ 	.word	0x000004e0


	//   ....[2]....
        /*00f4*/ 	.word	0x00000520


	//   ....[3]....
        /*00f8*/ 	.word	0x00000530


	//   ....[4]....
        /*00fc*/ 	.word	0x00000550


	//   ....[5]....
        /*0100*/ 	.word	0x00000560


	//   ....[6]....
        /*0104*/ 	.word	0x00000580


	//   ....[7]....
        /*0108*/ 	.word	0x00000590


	//   ....[8]....
        /*010c*/ 	.word	0x000005b0


	//   ....[9]....
        /*0110*/ 	.word	0x000005c0


	//   ....[10]....
        /*0114*/ 	.word	0x000005e0


	//   ....[11]....
        /*0118*/ 	.word	0x000005f0


	//   ....[12]....
        /*011c*/ 	.word	0x00000610


	//   ....[13]....
        /*0120*/ 	.word	0x00000620


	//   ....[14]....
        /*0124*/ 	.word	0x00000640


	//   ....[15]....
        /*0128*/ 	.word	0x00000650


	//   ....[16]....
        /*012c*/ 	.word	0x00000670


	//   ....[17]....
        /*0130*/ 	.word	0x00000680


	//   ....[18]....
        /*0134*/ 	.word	0x000006a0


	//   ....[19]....
        /*0138*/ 	.word	0x000006b0


	//----- nvinfo : EIATTR_EXIT_INSTR_OFFSETS
	.align		4
.L_10885:
        /*013c*/ 	.byte	0x04, 0x1c
        /*013e*/ 	.short	(.L_10887 - .L_10886)


	//   ....[0]....
.L_10886:
        /*0140*/ 	.word	0x000006d0


	//   ....[1]....
        /*0144*/ 	.word	0x00001230


	//   ....[2]....
        /*0148*/ 	.word	0x00001a60


	//   ....[3]....
        /*014c*/ 	.word	0x00001ce0


	//----- nvinfo : EIATTR_CRS_STACK_SIZE
	.align		4
.L_10887:
        /*0150*/ 	.byte	0x04, 0x1e
        /*0152*/ 	.short	(.L_10889 - .L_10888)
.L_10888:
        /*0154*/ 	.word	0x00000000
.L_10889:


//--------------------- .nv.info._ZN43_GLOBAL__N__9ae7fba5_10_SoftMax_cu_9f978f6321softmax_warp_backwardIdddLi6ELb1ELb0EEEvPT0_PKT_S5_iiiPKb --------------------------
	.section	.nv.info._ZN43_GLOBAL__N__9ae7fba5_10_SoftMax_cu_9f978f6321softmax_warp_backwardIdddLi6ELb1ELb0EEEvPT0_PKT_S5_iiiPKb,"",@"SHT_CUDA_INFO"
	.sectionflags	@""
	.align	4


	//----- nvinfo : EIATTR_CUDA_API_VERSION
	.align		4
        /*0000*/ 	.byte	0x04, 0x37
        /*0002*/ 	.short	(.L_10891 - .L_10890)
.L_10890:
        /*0004*/ 	.word	0x00000082


	//----- nvinfo : EIATTR_SW2861232_WAR
	.align		4
.L_10891:
        /*0008*/ 	.byte	0x01, 0x35
	.zero		2


	//----- nvinfo : EIATTR_PARAM_CBANK
	.align		4
        /*000c*/ 	.byte	0x04, 0x0a
        /*000e*/ 	.short	(.L_10893 - .L_10892)
	.align		4
.L_10892:
        /*0010*/ 	.word	index@(.nv.constant0._ZN43_GLOBAL__N__9ae7fba5_10_SoftMax_cu_9f978f6321softmax_warp_backwardIdddLi6ELb1ELb0EEEvPT0_PKT_S5_iiiPKb)
        /*0014*/ 	.short	0x0160
        /*0016*/ 	.short	0x0030


	//----- nvinfo : EIATTR_CBANK_PARAM_SIZE
	.align		4
.L_10893:
        /*0018*/ 	.byte	0x03, 0x19
        /*001a*/ 	.short	0x0030


	//----- nvinfo : EIATTR_KPARAM_INFO
	.align		4
        /*001c*/ 	.byte	0x04, 0x17
        /*001e*/ 	.short	(.L_10895 - .L_10894)
.L_10894:
        /*0020*/ 	.word	0x00000000
        /*0024*/ 	.short	0x0006
        /*0026*/ 	.short	0x0028
        /*0028*/ 	.byte	0x00, 0xf0, 0x21, 0x00


	//----- nvinfo : EIATTR_KPARAM_INFO
	.align		4
.L_10895:
        /*002c*/ 	.byte	0x04, 0x17
        /*002e*/ 	.short	(.L_10897 - .L_10896)
.L_10896:
        /*0030*/ 	.word	0x00000000
        /*0034*/ 	.short	0x0005
        /*0036*/ 	.short	0x0020
        /*0038*/ 	.byte	0x00, 0xf0, 0x11, 0x00


	//----- nvinfo : EIATTR_KPARAM_INFO
	.align		4
.L_10897:
        /*003c*/ 	.byte	0x04, 0x17
        /*003e*/ 	.short	(.L_10899 - .L_10898)
.L_10898:
        /*0040*/ 	.word	0x00000000
        /*0044*/ 	.short	0x0004
        /*0046*/ 	.short	0x001c
        /*0048*/ 	.byte	0x00, 0xf0, 0x11, 0x00


	//----- nvinfo : EIATTR_KPARAM_INFO
	.align		4
.L_10899:
        /*004c*/ 	.byte	0x04, 0x17
        /*004e*/ 	.short	(.L_10901 - .L_10900)
.L_10900:
        /*0050*/ 	.word	0x00000000
        /*0054*/ 	.short	0x0003
        /*0056*/ 	.short	0x0018
        /*0058*/ 	.byte	0x00, 0xf0, 0x11, 0x00


	//----- nvinfo : EIATTR_KPARAM_INFO
	.align		4
.L_10901:
        /*005c*/ 	.byte	0x04, 0x17
        /*005e*/ 	.short	(.L_10903 - .L_10902)
.L_10902:
        /*0060*/ 	.word	0x00000000
        /*0064*/ 	.short	0x0002
        /*0066*/ 	.short	0x0010
        /*0068*/ 	.byte	0x00, 0xf0, 0x21, 0x00


	//----- nvinfo : EIATTR_KPARAM_INFO
	.align		4
.L_10903:
        /*006c*/ 	.byte	0x04, 0x17
        /*006e*/ 	.short	(.L_10905 - .L_10904)
.L_10904:
        /*0070*/ 	.word	0x00000000
        /*0074*/ 	.short	0x0001
        /*0076*/ 	.short	0x0008
        /*0078*/ 	.byte	0x00, 0xf0, 0x21, 0x00


	//----- nvinfo : EIATTR_KPARAM_INFO
	.align		4
.L_10905:
        /*007c*/ 	.byte	0x04, 0x17
        /*007e*/ 	.short	(.L_10907 - .L_10906)
.L_10906:
        /*0080*/ 	.word	0x00000000
        /*0084*/ 	.short	0x0000
        /*0086*/ 	.short	0x0000
        /*0088*/ 	.byte	0x00, 0xf0, 0x21, 0x00


	//----- nvinfo : EIATTR_MAXREG_COUNT
	.align		4
.L_10907:
        /*008c*/ 	.byte	0x03, 0x1b
        /*008e*/ 	.short	0x00ff


	//----- nvinfo : EIATTR_MERCURY_ISA_VERSION
	.align		4
        /*0090*/ 	.byte	0x03, 0x5f
        /*0092*/ 	.short	0x0000


	//----- nvinfo : EIATTR_COOP_GROUP_MASK_REGIDS
	.align		4
        /*0094*/ 	.byte	0x04, 0x29
        /*0096*/ 	.short	(.L_10909 - .L_10908)


	//   ....[0]....
.L_10908:
        /*0098*/ 	.word	0xffffffff


	//   ....[1]....
        /*009c*/ 	.word	0xffffffff


	//   ....[2]....
        /*00a0*/ 	.word	0xffffffff


	//   ....[3]....
        /*00a4*/ 	.word	0xffffffff


	//   ....[4]....
        /*00a8*/ 	.word	0xffffffff


	//   ....[5]....
        /*00ac*/ 	.word	0xffffffff


	//   ....[6]....
        /*00b0*/ 	.word	0xffffffff


	//   ....[7]....
        /*00b4*/ 	.word	0xffffffff


	//   ....[8]....
        /*00b8*/ 	.word	0xffffffff


	//   ....[9]....
        /*00bc*/ 	.word	0xffffffff


	//   ....[10]....
        /*00c0*/ 	.word	0xffffffff


	//   ....[11]....
        /*00c4*/ 	.word	0xffffffff


	//   ....[12]....
        /*00c8*/ 	.word	0xffffffff


	//   ....[13]....
        /*00cc*/ 	.word	0xffffffff


	//   ....[14]....
        /*00d0*/ 	.word	0xffffffff


	//   ....[15]....
        /*00d4*/ 	.word	0xffffffff


	//   ....[16]....
        /*00d8*/ 	.word	0xffffffff


	//   ....[17]....
        /*00dc*/ 	.word	0xffffffff


	//   ....[18]....
        /*00e0*/ 	.word	0xffffffff


	//   ....[19]....
        /*00e4*/ 	.word	0xffffffff


	//----- nvinfo : EIATTR_COOP_GROUP_INSTR_OFFSETS
	.align		4
.L_10909:
        /*00e8*/ 	.byte	0x04, 0x28
        /*00ea*/ 	.short	(.L_10911 - .L_10910)


	//   ....[0]....
.L_10910:
        /*00ec*/ 	.word	0x00000340


	//   ....[1]....
        /*00f0*/ 	.word	0x00000350


	//   ....[2]....
        /*00f4*/ 	.word	0x00000380


	//   ....[3]....
        /*00f8*/ 	.word	0x00000390


	//   ....[4]....
        /*00fc*/ 	.word	0x000003b0


	//   ....[5]....
        /*0100*/ 	.word	0x000003c0


	//   ....[6]....
        /*0104*/ 	.word	0x000003e0


	//   ....[7]....
        /*0108*/ 	.word	0x000003f0


	//   ....[8]....
        /*010c*/ 	.word	0x00000410


	//   ....[9]....
        /*0110*/ 	.word	0x00000420


	//   ....[10]....
        /*0114*/ 	.word	0x00000440


	//   ....[11]....
        /*0118*/ 	.word	0x00000450


	//   ....[12]....
        /*011c*/ 	.word	0x00000470


	//   ....[13]....
        /*0120*/ 	.word	0x00000480


	//   ....[14]....
        /*0124*/ 	.word	0x000004a0


	//   ....[15]....
        /*0128*/ 	.word	0x000004b0


	//   ....[16]....
        /*012c*/ 	.word	0x000004d0


	//   ....[17]....
        /*0130*/ 	.word	0x000004e0


	//   ....[18]....
        /*0134*/ 	.word	0x00000500


	//   ....[19]....
        /*0138*/ 	.word	0x00000510


	//----- nvinfo : EIATTR_EXIT_INSTR_OFFSETS
	.align		4
.L_10911:
        /*013c*/ 	.byte	0x04, 0x1c
        /*013e*/ 	.short	(.L_10913 - .L_10912)


	//   ....[0]....
.L_10912:
        /*0140*/ 	.word	0x00000530


	//   ....[1]....
        /*0144*/ 	.word	0x00000ae0


	//   ....[2]....
        /*0148*/ 	.word	0x00000dc0


	//   ....[3]....
        /*014c*/ 	.word	0x00001050


	//----- nvinfo : EIATTR_CRS_STACK_SIZE
	.align		4
.L_10913:
        /*0150*/ 	.byte	0x04, 0x1e
        /*0152*/ 	.short	(.L_10915 - .L_10914)
.L_10914:
        /*0154*/ 	.word	0x00000000
.L_10915:


//--------------------- .nv.info._ZN43_GLOBAL__N__9ae7fba5_10_SoftMax_cu_9f978f6321softmax_warp_backwardIdddLi5ELb1ELb0EEEvPT0_PKT_S5_iiiPKb --------------------------
	.section	.nv.info._ZN43_GLOBAL__N__9ae7fba5_10_SoftMax_cu_9f978f6321softmax_warp_backwardIdddLi5ELb1ELb0EEEvPT0_PKT_S5_iiiPKb,"",@"SHT_CUDA_INFO"
	.sectionflags	@""
	.align	4


	//----- nvinfo : EIATTR_CUDA_API_VERSION
	.align		4
        /*0000*/ 	.byte	0x04, 0x37
        /*0002*/ 	.short	(.L_10917 - .L_10916)
.L_10916:
        /*0004*/ 	.word	0x00000082


	//----- nvinfo : EIATTR_SW2861232_WAR
	.align		4
.L_10917:
        /*0008*/ 	.byte	0x01, 0x35
	.zero		2


	//----- nvinfo : EIATTR_PARAM_CBANK
	.align		4
        /*000c*/ 	.byte	0x04, 0x0a
        /*000e*/ 	.short	(.L_10919 - .L_10918)
	.align		4
.L_10918:
        /*0010*/ 	.word	index@(.nv.constant0._ZN43_GLOBAL__N__9ae7fba5_10_SoftMax_cu_9f978f6321softmax_warp_backwardIdddLi5ELb1ELb0EEEvPT0_PKT_S5_iiiPKb)
        /*0014*/ 	.short	0x0160
        /*0016*/ 	.short	0x0030


	//----- nvinfo : EIATTR_CBANK_PARAM_SIZE
	.align		4
.L_10919:
        /*0018*/ 	.byte	0x03, 0x19
        /*001a*/ 	.short	0x0030


	//----- nvinfo : EIATTR_KPARAM_INFO
	.align		4
        /*001c*/ 	.byte	0x04, 0x17
        /*001e*/ 	.short	(.L_10921 - .L_10920)
.L_10920:
        /*0020*/ 	.word	0x00000000
        /*0024*/ 	.short	0x0006
        /*0026*/ 	.short	0x0028
        /*0028*/ 	.byte	0x00, 0xf0, 0x21, 0x00


	//----- nvinfo : EIATTR_KPARAM_INFO
	.align		4
.L_10921:
        /*002c*/ 	.byte	0x04, 0x17
        /*002e*/ 	.short	(.L_10923 - .L_10922)
.L_10922:
        /*0030*/ 	.word	0x00000000
        /*0034*/ 	.short	0x0005
        /*0036*/ 	.short	0x0020
        /*0038*/ 	.byte	0x00, 0xf0, 0x11, 0x00


	//----- nvinfo : EIATTR_KPARAM_INFO
	.align		4
.L_10923:
        /*003c*/ 	.byte	0x04, 0x17
        /*003e*/ 	.short	(.L_10925 - .L_10924)
.L_10924:
        /*0040*/ 	.word	0x00000000
        /*0044*/ 	.short	0x0004
        /*0046*/ 	.short	0x001c
        /*0048*/ 	.byte	0x00, 0xf0, 0x11, 0x00


	//----- nvinfo : EIATTR_KPARAM_INFO
	.align		4
.L_10925:
        /*004c*/ 	.byte	0x04, 0x17
        /*004e*/ 	.short	(.L_10927 - .L_10926)
.L_10926:
        /*0050*/ 	.word	0x00000000
        /*0054*/ 	.short	0x0003
        /*0056*/ 	.short	0x0018
        /*0058*/ 	.byte	0x00, 0xf0, 0x11, 0x00


	//----- nvinfo : EIATTR_KPARAM_INFO
	.align		4
.L_10927:
        /*005c*/ 	.byte	0x04, 0x17
        /*005e*/ 	.short	(.L_10929 - .L_10928)
.L_10928:
        /*0060*/ 	.word	0x00000000
        /*0064*/ 	.short	0x0002
        /*0066*/ 	.short	0x0010
        /*0068*/ 	.byte	0x00, 0xf0, 0x21, 0x00


	//----- nvinfo : EIATTR_KPARAM_INFO
	.align		4
.L_10929:
        /*006c*/ 	.byte	0x04, 0x17
        /*006e*/ 	.short	(.L_10931 - .L_10930)
.L_10930:
        /*0070*/ 	.word	0x00000000
        /*0074*/ 	.short	0x0001
        /*0076*/ 	.short	0x0008
        /*0078*/ 	.byte	0x00, 0xf0, 0x21, 0x00


	//----- nvinfo : EIATTR_KPARAM_INFO
	.align		4
.L_10931:
        /*007c*/ 	.byte	0x04, 0x17
        /*007e*/ 	.short	(.L_10933 - .L_10932)
.L_10932:
        /*0080*/ 	.word	0x00000000
        /*0084*/ 	.short	0x0000
        /*0086*/ 	.short	0x0000
        /*0088*/ 	.byte	0x00, 0xf0, 0x21, 0x00


	//----- nvinfo : EIATTR_MAXREG_COUNT
	.align		4
.L_10933:
        /*008c*/ 	.byte	0x03, 0x1b
        /*008e*/ 	.short	0x00ff


	//----- nvinfo : EIATTR_MERCURY_ISA_VERSION
	.align		4
        /*0090*/ 	.byte	0x03, 0x5f
        /*0092*/ 	.short	0x0000


	//----- nvinfo : EIATTR_COOP_GROUP_MASK_REGIDS
	.align		4
        /*0094*/ 	.byte	0x04, 0x29
        /*0096*/ 	.short	(.L_10935 - .L_10934)


	//   ....[0]....
.L_10934:
        /*0098*/ 	.word	0xffffffff


	//   ....[1]....
        /*009c*/ 	.word	0xffffffff


	//   ....[2]....
        /*00a0*/ 	.word	0xffffffff


	//   ....[3]....
        /*00a4*/ 	.word	0xffffffff


	//   ....[4]....
        /*00a8*/ 	.word	0xffffffff


	//   ....[5]....
        /*00ac*/ 	.word	0xffffffff


	//   ....[6]....
        /*00b0*/ 	.word	0xffffffff


	//   ....[7]....
        /*00b4*/ 	.word	0xffffffff


	//   ....[8]....
        /*00b8*/ 	.word	0xffffffff


	//   ....[9]....
        /*00bc*/ 	.word	0xffffffff


	//   ....[10]....
        /*00c0*/ 	.word	0xffffffff


	//   ....[11]....
        /*00c4*/ 	.word	0xffffffff


	//   ....[12]....
        /*00c8*/ 	.word	0xffffffff


	//   ....[13]....
        /*00cc*/ 	.word	0xffffffff


	//   ....[14]....
        /*00d0*/ 	.word	0xffffffff


	//   ....[15]....
        /*00d4*/ 	.word	0xffffffff


	//   ....[16]....
        /*00d8*/ 	.word	0xffffffff


	//   ....[17]....
        /*00dc*/ 	.word	0xffffffff


	//   ....[18]....
        /*00e0*/ 	.word	0xffffffff


	//   ....[19]....
        /*00e4*/ 	.word	0xffffffff


	//----- nvinfo : EIATTR_COOP_GROUP_INSTR_OFFSETS
	.align		4
.L_10935:
        /*00e8*/ 	.byte	0x04, 0x28
        /*00ea*/ 	.short	(.L_10937 - .L_10936)


	//   ....[0]....
.L_10936:
        /*00ec*/ 	.word	0x000002b0


	//   ....[1]....
        /*00f0*/ 	.word	0x000002d0


	//   ....[2]....
        /*00f4*/ 	.word	0x000002e0


	//   ....[3]....
        /*00f8*/ 	.word	0x000002f0


	//   ....[4]....
        /*00fc*/ 	.word	0x00000310


	//   ....[5]....
        /*0100*/ 	.word	0x00000330


	//   ....[6]....
        /*0104*/ 	.word	0x00000340


	//   ....[7]....
        /*0108*/ 	.word	0x00000350


	//   ....[8]....
        /*010c*/ 	.word	0x00000370


	//   ....[9]....
        /*0110*/ 	.word	0x00000390


	//   ....[10]....
        /*0114*/ 	.word	0x000003a0


	//   ....[11]....
        /*0118*/ 	.word	0x000003b0


	//   ....[12]....
        /*011c*/ 	.word	0x000003d0


	//   ....[13]....
        /*0120*/ 	.word	0x000003f0


	//   ....[14]....
        /*0124*/ 	.word	0x00000400


	//   ....[15]....
        /*0128*/ 	.word	0x00000410


	//   ....[16]....
        /*012c*/ 	.word	0x00000430


	//   ....[17]....
        /*0130*/ 	.word	0x00000450


	//   ....[18]....
        /*0134*/ 	.word	0x00000460


	//   ....[19]....
        /*0138*/ 	.word	0x00000470


	//----- nvinfo : EIATTR_EXIT_INSTR_OFFSETS
	.align		4
.L_10937:
        /*013c*/ 	.byte	0x04, 0x1c
        /*013e*/ 	.short	(.L_10939 - .L_10938)


	//   ....[0]....
.L_10938:
        /*0140*/ 	.word	0x00000490


	//   ....[1]....
        /*0144*/ 	.word	0x00000790


	//   ....[2]....
        /*0148*/ 	.word	0x000007a0


	//   ....[3]....
        /*014c*/ 	.word	0x00000a70


	//----- nvinfo : EIATTR_CRS_STACK_SIZE
	.align		4
.L_10939:
        /*0150*/ 	.byte	0x04, 0x1e
        /*0152*/ 	.short	(.L_10941 - .L_10940)
.L_10940:
        /*0154*/ 	.word	0x00000000
.L_10941:


//--------------------- .nv.info._ZN43_GLOBAL__N__9ae7fba5_10_SoftMax_cu_9f978f6321softmax_warp_backwardIdddLi4ELb1ELb0EEEvPT0_PKT_S5_iiiPKb --------------------------
	.section	.nv.info._ZN43_GLOBAL__N__9ae7fba5_10_SoftMax_cu_9f978f6321softmax_warp_backwardIdddLi4ELb1ELb0EEEvPT0_PKT_S5_iiiPKb,"",@"SHT_CUDA_INFO"
	.sectionflags	@""
	.align	4


	//----- nvinfo : EIATTR_CUDA_API_VERSION
	.align		4
        /*0000*/ 	.byte	0x04, 0x37
        /*0002*/ 	.short	(.L_10943 - .L_10942)
.L_10942:
        /*0004*/ 	.word	0x00000082


	//----- nvinfo : EIATTR_SW2861232_WAR
	.align		4
.L_10943:
        /*0008*/ 	.byte	0x01, 0x35
	.zero		2


	//----- nvinfo : EIATTR_PARAM_CBANK
	.align		4
        /*000c*/ 	.byte	0x04, 0x0a
        /*000e*/ 	.short	(.L_10945 - .L_10944)
	.align		4
.L_10944:
        /*0010*/ 	.word	index@(.nv.constant0._ZN43_GLOBAL__N__9ae7fba5_10_SoftMax_cu_9f978f6321softmax_warp_backwardIdddLi4ELb1ELb0EEEvPT0_PKT_S5_iiiPKb)
        /*0014*/ 	.short	0x0160
        /*0016*/ 	.short	0x0030


	//----- nvinfo : EIATTR_CBANK_PARAM_SIZE
	.align		4
.L_10945:
        /*0018*/ 	.byte	0x03, 0x19
        /*001a*/ 	.short	0x0030


	//----- nvinfo : EIATTR_KPARAM_INFO
	.align		4
        /*001c*/ 	.byte	0x04, 0x17
        /*001e*/ 	.short	(.L_10947 - .L_10946)
.L_10946:
        /*0020*/ 	.word	0x00000000
        /*0024*/ 	.short	0x0006
        /*0026*/ 	.short	0x0028
        /*0028*/ 	.byte	0x00, 0xf0, 0x21, 0x00


	//----- nvinfo : EIATTR_KPARAM_INFO
	.align		4
.L_10947:
        /*002c*/ 	.byte	0x04, 0x17
        /*002e*/ 	.short	(.L_10949 - .L_10948)
.L_10948:
        /*0030*/ 	.word	0x00000000
        /*0034*/ 	.short	0x0005
        /*0036*/ 	.short	0x0020
        /*0038*/ 	.byte	0x00, 0xf0, 0x11, 0x00


	//----- nvinfo : EIATTR_KPARAM_INFO
	.align		4
.L_10949:
        /*003c*/ 	.byte	0x04, 0x17
        /*003e*/ 	.short	(.L_10951 - .L_10950)
.L_10950:
        /*0040*/ 	.word	0x00000000
        /*0044*/ 	.short	0x0004
        /*0046*/ 	.short	0x001c
        /*0048*/ 	.byte	0x00, 0xf0, 0x11, 0x00


	//----- nvinfo : EIATTR_KPARAM_INFO
	.align		4
.L_10951:
        /*004c*/ 	.byte	0x04, 0x17
        /*004e*/ 	.short	(.L_10953 - .L_10952)
.L_10952:
        /*0050*/ 	.word	0x00000000
        /*0054*/ 	.short	0x0003
        /*0056*/ 	.short	0x0018
        /*0058*/ 	.byte	0x00, 0xf0, 0x11, 0x00


	//----- nvinfo : EIATTR_KPARAM_INFO
	.align		4
.L_10953:
        /*005c*/ 	.byte	0x04, 0x17
        /*005e*/ 	.short	(.L_10955 - .L_10954)
.L_10954:
        /*0060*/ 	.word	0x00000000
        /*0064*/ 	.short	0x0002
        /*0066*/ 	.short	0x0010
        /*0068*/ 	.byte	0x00, 0xf0, 0x21, 0x00


	//----- nvinfo : EIATTR_KPARAM_INFO
	.align		4
.L_10955:
        /*006c*/ 	.byte	0x04, 0x17
        /*006e*/ 	.short	(.L_10957 - .L_10956)
.L_10956:
        /*0070*/ 	.word	0x00000000
        /*0074*/ 	.short	0x0001
        /*0076*/ 	.short	0x0008
        /*0078*/ 	.byte	0x00, 0xf0, 0x21, 0x00


	//----- nvinfo : EIATTR_KPARAM_INFO
	.align		4
.L_10957:
        /*007c*/ 	.byte	0x04, 0x17
        /*007e*/ 	.short	(.L_10959 - .L_10958)
.L_10958:
        /*0080*/ 	.word	0x00000000
        /*0084*/ 	.short	0x0000
        /*0086*/ 	.short	0x0000
        /*0088*/ 	.byte	0x00, 0xf0, 0x21, 0x00


	//----- nvinfo : EIATTR_MAXREG_COUNT
	.align		4
.L_10959:
        /*008c*/ 	.byte	0x03, 0x1b
        /*008e*/ 	.short	0x00ff


	//----- nvinfo : EIATTR_MERCURY_ISA_VERSION
	.align		4
        /*0090*/ 	.byte	0x03, 0x5f
        /*0092*/ 	.short	0x0000


	//----- nvinfo : EIATTR_COOP_GROUP_MASK_REGIDS
	.align		4
        /*0094*/ 	.byte	0x04, 0x29
        /*0096*/ 	.short	(.L_10961 - .L_10960)


	//   ....[0]....
.L_10960:
        /*0098*/ 	.word	0xffffffff


	//   ....[1]....
        /*009c*/ 	.word	0xffffffff


	//   ....[2]....
        /*00a0*/ 	.word	0xffffffff


	//   ....[3]....
        /*00a4*/ 	.word	0xffffffff


	//   ....[4]....
        /*00a8*/ 	.word	0xffffffff


	//   ....[5]....
        /*00ac*/ 	.word	0xffffffff


	//   ....[6]....
        /*00b0*/ 	.word	0xffffffff


	//   ....[7]....
        /*00b4*/ 	.word	0xffffffff


	//   ....[8]....
        /*00b8*/ 	.word	0xffffffff


	//   ....[9]....
        /*00bc*/ 	.word	0xffffffff


	//   ....[10]....
        /*00c0*/ 	.word	0xffffffff


	//   ....[11]....
        /*00c4*/ 	.word	0xffffffff


	//   ....[12]....
        /*00c8*/ 	.word	0xffffffff


	//   ....[13]....
        /*00cc*/ 	.word	0xffffffff


	//   ....[14]....
        /*00d0*/ 	.word	0xffffffff


	//   ....[15]....
        /*00d4*/ 	.word	0xffffffff


	//----- nvinfo : EIATTR_COOP_GROUP_INSTR_OFFSETS
	.align		4
.L_10961:
        /*00d8*/ 	.byte	0x04, 0x28
        /*00da*/ 	.short	(.L_10963 - .L_10962)


	//   ....[0]....
.L_10962:
        /*00dc*/ 	.word	0x000002b0


	//   ....[1]....
        /*00e0*/ 	.word	0x000002c0


	//   ....[2]....
        /*00e4*/ 	.word	0x000002e0


	//   ....[3]....
        /*00e8*/ 	.word	0x000002f0


	//   ....[4]....
        /*00ec*/ 	.word	0x00000310


	//   ....[5]....
        /*00f0*/ 	.word	0x00000320


	//   ....[6]....
        /*00f4*/ 	.word	0x00000340


	//   ....[7]....
        /*00f8*/ 	.word	0x00000350


	//   ....[8]....
        /*00fc*/ 	.word	0x00000370


	//   ....[9]....
        /*0100*/ 	.word	0x00000380


	//   ....[10]....
        /*0104*/ 	.word	0x000003a0


	//   ....[11]....
        /*0108*/ 	.word	0x000003b0


	//   ....[12]....
        /*010c*/ 	.word	0x000003d0


	//   ....[13]....
        /*0110*/ 	.word	0x000003e0


	//   ....[14]....
        /*0114*/ 	.word	0x00000400


	//   ....[15]....
        /*0118*/ 	.word	0x00000410


	//----- nvinfo : EIATTR_EXIT_INSTR_OFFSETS
	.align		4
.L_10963:
        /*011c*/ 	.byte	0x04, 0x1c
        /*011e*/ 	.short	(.L_10965 - .L_10964)


	//   ....[0]....
.L_10964:
        /*0120*/ 	.word	0x00000430


	//   ....[1]....
        /*0124*/ 	.word	0x00000730


	//   ....[2]....
        /*0128*/ 	.word	0x00000740


	//   ....[3]....
        /*012c*/ 	.word	0x00000a10


	//----- nvinfo : EIATTR_CRS_STACK_SIZE
	.align		4
.L_10965:
        /*0130*/ 	.byte	0x04, 0x1e
        /*0132*/ 	.short	(.L_10967 - .L_10966)
.L_10966:
        /*0134*/ 	.word	0x00000000
.L_10967:


//--------------------- .nv.info._ZN43_GLOBAL__N__9ae7fba5_10_SoftMax_cu_9f978f6321softmax_warp_backwardIdddLi3ELb1ELb0EEEvPT0_PKT_S5_iiiPKb --------------------------
	.section	.nv.info._ZN43_GLOBAL__N__9ae7fba5_10_SoftMax_cu_9f978f6321softmax_warp_backwardIdddLi3ELb1ELb0EEEvPT0_PKT_S5_iiiPKb,"",@"SHT_CUDA_INFO"
	.sectionflags	@""
	.align	4


	//----- nvinfo : EIATTR_CUDA_API_VERSION
	.align		4
        /*0000*/ 	.byte	0x04, 0x37
        /*0002*/ 	.short	(.L_10969 - .L_10968)
.L_10968:
        /*0004*/ 	.word	0x00000082


	//----- nvinfo : EIATTR_SW2861232_WAR
	.align		4
.L_10969:
        /*0008*/ 	.byte	0x01, 0x35
	.zero		2


	//----- nvinfo : EIATTR_PARAM_CBANK
	.align		4
        /*000c*/ 	.byte	0x04, 0x0a
        /*000e*/ 	.short	(.L_10971 - .L_10970)
	.align		4
.L_10970:
        /*0010*/ 	.word	index@(.nv.constant0._ZN43_GLOBAL__N__9ae7fba5_10_SoftMax_cu_9f978f6321softmax_warp_backwardIdddLi3ELb1ELb0EEEvPT0_PKT_S5_iiiPKb)
        /*0014*/ 	.short	0x0160
        /*0016*/ 	.short	0x0030


	//----- nvinfo : EIATTR_CBANK_PARAM_SIZE
	.align		4
.L_10971:
        /*0018*/ 	.byte	0x03, 0x19
        /*001a*/ 	.short	0x0030


	//----- nvinfo : EIATTR_KPARAM_INFO
	.align		4
        /*001c*/ 	.byte	0x04, 0x17
        /*001e*/ 	.short	(.L_10973 - .L_10972)
.L_10972:
        /*0020*/ 	.word	0x00000000
        /*0024*/ 	.short	0x0006
        /*0026*/ 	.short	0x0028
        /*0028*/ 	.byte	0x00, 0xf0, 0x21, 0x00


	//----- nvinfo : EIATTR_KPARAM_INFO
	.align		4
.L_10973:
        /*002c*/ 	.byte	0x04, 0x17
        /*002e*/ 	.short	(.L_10975 - .L_10974)
.L_10974:
        /*0030*/ 	.word	0x00000000
        /*0034*/ 	.short	0x0005
        /*0036*/ 	.short	0x0020
        /*0038*/ 	.byte	0x00, 0xf0, 0x11, 0x00


	//----- nvinfo : EIATTR_KPARAM_INFO
	.align		4
.L_10975:
        /*003c*/ 	.byte	0x04, 0x17
        /*003e*/ 	.short	(.L_10977 - .L_10976)
.L_10976:
        /*0040*/ 	.word	0x00000000
        /*0044*/ 	.short	0x0004
        /*0046*/ 	.short	0x001c
        /*0048*/ 	.byte	0x00, 0xf0, 0x11, 0x00


	//----- nvinfo : EIATTR_KPARAM_INFO
	.align		4
.L_10977:
        /*004c*/ 	.byte	0x04, 0x17
        /*004e*/ 	.short	(.L_10979 - .L_10978)
.L_10978:
        /*0050*/ 	.word	0x00000000
        /*0054*/ 	.short	0x0003
        /*0056*/ 	.short	0x0018
        /*0058*/ 	.byte	0x00, 0xf0, 0x11, 0x00


	//----- nvinfo : EIATTR_KPARAM_INFO
	.align		4
.L_10979:
        /*005c*/ 	.byte	0x04, 0x17
        /*005e*/ 	.short	(.L_10981 - .L_10980)
.L_10980:
        /*0060*/ 	.word	0x00000000
        /*0064*/ 	.short	0x0002
        /*0066*/ 	.short	0x0010
        /*0068*/ 	.byte	0x00, 0xf0, 0x21, 0x00


	//----- nvinfo : EIATTR_KPARAM_INFO
	.align		4
.L_10981:
        /*006c*/ 	.byte	0x04, 0x17
        /*006e*/ 	.short	(.L_10983 - .L_10982)
.L_10982:
        /*0070*/ 	.word	0x00000000
        /*0074*/ 	.short	0x0001
        /*0076*/ 	.short	0x0008
        /*0078*/ 	.byte	0x00, 0xf0, 0x21, 0x00


	//----- nvinfo : EIATTR_KPARAM_INFO
	.align		4
.L_10983:
        /*007c*/ 	.byte	0x04, 0x17
        /*007e*/ 	.short	(.L_10985 - .L_10984)
.L_10984:
        /*0080*/ 	.word	0x00000000
        /*0084*/ 	.short	0x0000
        /*0086*/ 	.short	0x0000
        /*0088*/ 	.byte	0x00, 0xf0, 0x21, 0x00


	//----- nvinfo : EIATTR_MAXREG_COUNT
	.align		4
.L_10985:
        /*008c*/ 	.byte	0x03, 0x1b
        /*008e*/ 	.short	0x00ff


	//----- nvinfo : EIATTR_MERCURY_ISA_VERSION
	.align		4
        /*0090*/ 	.byte	0x03, 0x5f
        /*0092*/ 	.short	0x0000


	//----- nvinfo : EIATTR_COOP_GROUP_MASK_REGIDS
	.align		4
        /*0094*/ 	.byte	0x04, 0x29
        /*0096*/ 	.short	(.L_10987 - .L_10986)


	//   ....[0]....
.L_10986:
        /*0098*/ 	.word	0xffffffff


	//   ....[1]....
        /*009c*/ 	.word	0xffffffff


	//   ....[2]....
        /*00a0*/ 	.word	0xffffffff


	//   ....[3]....
        /*00a4*/ 	.word	0xffffffff


	//   ....[4]....
        /*00a8*/ 	.word	0xffffffff


	//   ....[5]....
        /*00ac*/ 	.word	0xffffffff


	//   ....[6]....
        /*00b0*/ 	.word	0xffffffff


	//   ....[7]....
        /*00b4*/ 	.word	0xffffffff


	//   ....[8]....
        /*00b8*/ 	.word	0xffffffff


	//   ....[9]....
        /*00bc*/ 	.word	0xffffffff


	//   ....[10]....
        /*00c0*/ 	.word	0xffffffff


	//   ....[11]....
        /*00c4*/ 	.word	0xffffffff


	//----- nvinfo : EIATTR_COOP_GROUP_INSTR_OFFSETS
	.align		4
.L_10987:
        /*00c8*/ 	.byte	0x04, 0x28
        /*00ca*/ 	.short	(.L_10989 - .L_10988)


	//   ....[0]....
.L_10988:
        /*00cc*/ 	.word	0x000002b0


	//   ....[1]....
        /*00d0*/ 	.word	0x000002c0


	//   ....[2]....
        /*00d4*/ 	.word	0x000002e0


	//   ....[3]....
        /*00d8*/ 	.word	0x000002f0


	//   ....[4]....
        /*00dc*/ 	.word	0x00000310


	//   ....[5]....
        /*00e0*/ 	.word	0x00000320


	//   ....[6]....
        /*00e4*/ 	.word	0x00000340


	//   ....[7]....
        /*00e8*/ 	.word	0x00000350


	//   ....[8]....
        /*00ec*/ 	.word	0x00000370


	//   ....[9]....
        /*00f0*/ 	.word	0x00000380


	//   ....[10]....
        /*00f4*/ 	.word	0x000003a0


	//   ....[11]....
        /*00f8*/ 	.word	0x000003b0


	//----- nvinfo : EIATTR_EXIT_INSTR_OFFSETS
	.align		4
.L_10989:
        /*00fc*/ 	.byte	0x04, 0x1c
        /*00fe*/ 	.short	(.L_10991 - .L_10990)


	//   ....[0]....
.L_10990:
        /*0100*/ 	.word	0x000003d0


	//   ....[1]....
        /*0104*/ 	.word	0x000006d0


	//   ....[2]....
        /*0108*/ 	.word	0x000006e0


	//   ....[3]....
        /*010c*/ 	.word	0x000009b0


	//----- nvinfo : EIATTR_CRS_STACK_SIZE
	.align		4
.L_10991:
        /*0110*/ 	.byte	0x04, 0x1e
        /*0112*/ 	.short	(.L_10993 - .L_10992)
.L_10992:
        /*0114*/ 	.word	0x00000000
.L_10993:


//--------------------- .nv.info._ZN43_GLOBAL__N__9ae7fba5_10_SoftMax_cu_9f978f6321softmax_warp_backwardIdddLi2ELb1ELb0EEEvPT0_PKT_S5_iiiPKb --------------------------
	.section	.nv.info._ZN43_GLOBAL__N__9ae7fba5_10_SoftMax_cu_9f978f6321softmax_warp_backwardIdddLi2ELb1ELb0EEEvPT0_PKT_S5_iiiPKb,"",@"SHT_CUDA_INFO"
	.sectionflags	@""
	.align	4


	//----- nvinfo : EIATTR_CUDA_API_VERSION
	.align		4
        /*0000*/ 	.byte	0x04, 0x37
        /*0002*/ 	.short	(.L_10995 - .L_10994)
.L_10994:
        /*0004*/ 	.word	0x00000082


	//----- nvinfo : EIATTR_SW2861232_WAR
	.align		4
.L_10995:
        /*0008*/ 	.byte	0x01, 0x35
	.zero		2


	//----- nvinfo : EIATTR_PARAM_CBANK
	.align		4
        /*000c*/ 	.byte	0x04, 0x0a
        /*000e*/ 	.short	(.L_10997 - .L_10996)
	.align		4
.L_10996:
        /*0010*/ 	.word	index@(.nv.constant0._ZN43_GLOBAL__N__9ae7fba5_10_SoftMax_cu_9f978f6321softmax_warp_backwardIdddLi2ELb1ELb0EEEvPT0_PKT_S5_iiiPKb)
        /*0014*/ 	.short	0x0160
        /*0016*/ 	.short	0x0030


	//----- nvinfo : EIATTR_CBANK_PARAM_SIZE
	.align		4
.L_10997:
        /*0018*/ 	.byte	0x03, 0x19
        /*001a*/ 	.short	0x0030


	//----- nvinfo : EIATTR_KPARAM_INFO
	.align		4
        /*001c*/ 	.byte	0x04, 0x17
        /*001e*/ 	.short	(.L_10999 - .L_10998)
.L_10998:
        /*0020*/ 	.word	0x00000000
        /*0024*/ 	.short	0x0006
        /*0026*/ 	.short	0x0028
        /*0028*/ 	.byte	0x00, 0xf0, 0x21, 0x00


	//----- nvinfo : EIATTR_KPARAM_INFO
	.align		4
.L_10999:
        /*002c*/ 	.byte	0x04, 0x17
        /*002e*/ 	.short	(.L_11001 - .L_11000)
.L_11000:
        /*0030*/ 	.word	0x00000000
        /*0034*/ 	.short	0x0005
        /*0036*/ 	.short	0x0020
        /*0038*/ 	.byte	0x00, 0xf0, 0x11, 0x00


	//----- nvinfo : EIATTR_KPARAM_INFO
	.align		4
.L_11001:
        /*003c*/ 	.byte	0x04, 0x17
        /*003e*/ 	.short	(.L_11003 - .L_11002)
.L_11002:
        /*0040*/ 	.word	0x00000000
        /*0044*/ 	.short	0x0004
        /*0046*/ 	.short	0x001c
        /*0048*/ 	.byte	0x00, 0xf0, 0x11, 0x00


	//----- nvinfo : EIATTR_KPARAM_INFO
	.align		4
.L_11003:
        /*004c*/ 	.byte	0x04, 0x17
        /*004e*/ 	.short	(.L_11005 - .L_11004)
.L_11004:
        /*0050*/ 	.word	0x00000000
        /*0054*/ 	.short	0x0003
        /*0056*/ 	.short	0x0018
        /*0058*/ 	.byte	0x00, 0xf0, 0x11, 0x00


	//----- nvinfo : EIATTR_KPARAM_INFO
	.align		4
.L_11005:
        /*005c*/ 	.byte	0x04, 0x17
        /*005e*/ 	.short	(.L_11007 - .L_11006)
.L_11006:
        /*0060*/ 	.word	0x00000000
        /*0064*/ 	.short	0x0002
        /*0066*/ 	.short	0x0010
        /*0068*/ 	.byte	0x00, 0xf0, 0x21, 0x00


	//----- nvinfo : EIATTR_KPARAM_INFO
	.align		4
.L_11007:
        /*006c*/ 	.byte	0x04, 0x17
        /*006e*/ 	.short	(.L_11009 - .L_11008)
.L_11008:
        /*0070*/ 	.word	0x00000000
        /*0074*/ 	.short	0x0001
        /*0076*/ 	.short	0x0008
        /*0078*/ 	.byte	0x00, 0xf0, 0x21, 0x00


	//----- nvinfo : EIATTR_KPARAM_INFO
	.align		4
.L_11009:
        /*007c*/ 	.byte	0x04, 0x17
        /*007e*/ 	.short	(.L_11011 - .L_11010)
.L_11010:
        /*0080*/ 	.word	0x00000000
        /*0084*/ 	.short	0x0000
        /*0086*/ 	.short	0x0000
        /*0088*/ 	.byte	0x00, 0xf0, 0x21, 0x00


	//----- nvinfo : EIATTR_MAXREG_COUNT
	.align		4
.L_11011:
        /*008c*/ 	.byte	0x03, 0x1b
        /*008e*/ 	.short	0x00ff


	//----- nvinfo : EIATTR_MERCURY_ISA_VERSION
	.align		4
        /*0090*/ 	.byte	0x03, 0x5f
        /*0092*/ 	.short	0x0000


	//----- nvinfo : EIATTR_COOP_GROUP_MASK_REGIDS
	.align		4
        /*0094*/ 	.byte	0x04, 0x29
        /*0096*/ 	.short	(.L_11013 - .L_11012)


	//   ....[0]....
.L_11012:
        /*0098*/ 	.word	0xffffffff


	//   ....[1]....
        /*009c*/ 	.word	0xffffffff


	//   ....[2]....
        /*00a0*/ 	.word	0xffffffff


	//   ....[3]....
        /*00a4*/ 	.word	0xffffffff


	//   ....[4]....
        /*00a8*/ 	.word	0xffffffff


	//   ....[5]....
        /*00ac*/ 	.word	0xffffffff


	//   ....[6]....
        /*00b0*/ 	.word	0xffffffff


	//   ....[7]....
        /*00b4*/ 	.word	0xffffffff


	//----- nvinfo : EIATTR_COOP_GROUP_INSTR_OFFSETS
	.align		4
.L_11013:
        /*00b8*/ 	.byte	0x04, 0x28
        /*00ba*/ 	.short	(.L_11015 - .L_11014)


	//   ....[0]....
.L_11014:
        /*00bc*/ 	.word	0x000002b0


	//   ....[1]....
        /*00c0*/ 	.word	0x000002c0


	//   ....[2]....
        /*00c4*/ 	.word	0x000002e0


	//   ....[3]....
        /*00c8*/ 	.word	0x000002f0


	//   ....[4]....
        /*00cc*/ 	.word	0x00000310


	//   ....[5]....
        /*00d0*/ 	.word	0x00000320


	//   ....[6]....
        /*00d4*/ 	.word	0x00000340


	//   ....[7]....
        /*00d8*/ 	.word	0x00000350


	//----- nvinfo : EIATTR_EXIT_INSTR_OFFSETS
	.align		4
.L_11015:
        /*00dc*/ 	.byte	0x04, 0x1c
        /*00de*/ 	.short	(.L_11017 - .L_11016)


	//   ....[0]....
.L_11016:
        /*00e0*/ 	.word	0x00000370


	//   ....[1]....
        /*00e4*/ 	.word	0x00000670


	//   ....[2]....
        /*00e8*/ 	.word	0x00000680


	//   ....[3]....
        /*00ec*/ 	.word	0x00000950


	//----- nvinfo : EIATTR_CRS_STACK_SIZE
	.align		4
.L_11017:
        /*00f0*/ 	.byte	0x04, 0x1e
        /*00f2*/ 	.short	(.L_11019 - .L_11018)
.L_11018:
        /*00f4*/ 	.word	0x00000000
.L_11019:


//--------------------- .nv.info._ZN43_GLOBAL__N__9ae7fba5_10_SoftMax_cu_9f978f6321softmax_warp_backwardIdddLi1ELb1ELb0EEEvPT0_PKT_S5_iiiPKb --------------------------
	.section	.nv.info._ZN43_GLOBAL__N__9ae7fba5_10_SoftMax_cu_9f978f6321softmax_warp_backwardIdddLi1ELb1ELb0EEEvPT0_PKT_S5_iiiPKb,"",@"SHT_CUDA_INFO"
	.sectionflags	@""
	.align	4


	//----- nvinfo : EIATTR_CUDA_API_VERSION
	.align		4
        /*0000*/ 	.byte	0x04, 0x37
        /*0002*/ 	.short	(.L_11021 - .L_11020)
.L_11020:
        /*0004*/ 	.word	0x00000082


	//----- nvinfo : EIATTR_SW2861232_WAR
	.align		4
.L_11021:
        /*0008*/ 	.byte	0x01, 0x35
	.zero		2


	//----- nvinfo : EIATTR_PARAM_CBANK
	.align		4
        /*000c*/ 	.byte	0x04, 0x0a
        /*000e*/ 	.short	(.L_11023 - .L_11022)
	.align		4
.L_11022:
        /*0010*/ 	.word	index@(.nv.constant0._ZN43_GLOBAL__N__9ae7fba5_10_SoftMax_cu_9f978f6321softmax_warp_backwardIdddLi1ELb1ELb0EEEvPT0_PKT_S5_iiiPKb)
        /*0014*/ 	.short	0x0160
        /*0016*/ 	.short	0x0030


	//----- nvinfo : EIATTR_CBANK_PARAM_SIZE
	.align		4
.L_11023:
        /*0018*/ 	.byte	0x03, 0x19
        /*001a*/ 	.short	0x0030


	//----- nvinfo : EIATTR_KPARAM_INFO
	.align		4
        /*001c*/ 	.byte	0x04, 0x17
        /*001e*/ 	.short	(.L_11025 - .L_11024)
.L_11024:
        /*0020*/ 	.word	0x00000000
        /*0024*/ 	.short	0x0006
        /*0026*/ 	.short	0x0028
        /*0028*/ 	.byte	0x00, 0xf0, 0x21, 0x00


	//----- nvinfo : EIATTR_KPARAM_INFO
	.align		4
.L_11025:
        /*002c*/ 	.byte	0x04, 0x17
        /*002e*/ 	.short	(.L_11027 - .L_11026)
.L_11026:
        /*0030*/ 	.word	0x00000000
        /*0034*/ 	.short	0x0005
        /*0036*/ 	.short	0x0020
        /*0038*/ 	.byte	0x00, 0xf0, 0x11, 0x00


	//----- nvinfo : EIATTR_KPARAM_INFO
	.align		4
.L_11027:
        /*003c*/ 	.byte	0x04, 0x17
        /*003e*/ 	.short	(.L_11029 - .L_11028)
.L_11028:
        /*0040*/ 	.word	0x00000000
        /*0044*/ 	.short	0x0004
        /*0046*/ 	.short	0x001c
        /*0048*/ 	.byte	0x00, 0xf0, 0x11, 0x00


	//----- nvinfo : EIATTR_KPARAM_INFO
	.align		4
.L_11029:
        /*004c*/ 	.byte	0x04, 0x17
        /*004e*/ 	.short	(.L_11031 - .L_11030)
.L_11030:
        /*0050*/ 	.word	0x00000000
        /*0054*/ 	.short	0x0003
        /*0056*/ 	.short	0x0018
        /*0058*/ 	.byte	0x00, 0xf0, 0x11, 0x00


	//----- nvinfo : EIATTR_KPARAM_INFO
	.align		4
.L_11031:
        /*005c*/ 	.byte	0x04, 0x17
        /*005e*/ 	.short	(.L_11033 - .L_11032)
.L_11032:
        /*0060*/ 	.word	0x00000000
        /*0064*/ 	.short	0x0002
        /*0066*/ 	.short	0x0010
        /*0068*/ 	.byte	0x00, 0xf0, 0x21, 0x00


	//----- nvinfo : EIATTR_KPARAM_INFO
	.align		4
.L_11033:
        /*006c*/ 	.byte	0x04, 0x17
        /*006e*/ 	.short	(.L_11035 - .L_11034)
.L_11034:
        /*0070*/ 	.word	0x00000000
        /*0074*/ 	.short	0x0001
        /*0076*/ 	.short	0x0008
        /*0078*/ 	.byte	0x00, 0xf0, 0x21, 0x00


	//----- nvinfo : EIATTR_KPARAM_INFO
	.align		4
.L_11035:
        /*007c*/ 	.byte	0x04, 0x17
        /*007e*/ 	.short	(.L_11037 - .L_11036)
.L_11036:
        /*0080*/ 	.word	0x00000000
        /*0084*/ 	.short	0x0000
        /*0086*/ 	.short	0x0000
        /*0088*/ 	.byte	0x00, 0xf0, 0x21, 0x00


	//----- nvinfo : EIATTR_MAXREG_COUNT
	.align		4
.L_11037:
        /*008c*/ 	.byte	0x03, 0x1b
        /*008e*/ 	.short	0x00ff


	//----- nvinfo : EIATTR_MERCURY_ISA_VERSION
	.align		4
        /*0090*/ 	.byte	0x03, 0x5f
        /*0092*/ 	.short	0x0000


	//----- nvinfo : EIATTR_COOP_GROUP_MASK_REGIDS
	.align		4
        /*0094*/ 	.byte	0x04, 0x29
        /*0096*/ 	.short	(.L_11039 - .L_11038)


	//   ....[0]....
.L_11038:
        /*0098*/ 	.word	0xffffffff


	//   ....[1]....
        /*009c*/ 	.word	0xffffffff


	//   ....[2]....
        /*00a0*/ 	.word	0xffffffff


	//   ....[3]....
        /*00a4*/ 	.word	0xffffffff


	//----- nvinfo : EIATTR_COOP_GROUP_INSTR_OFFSETS
	.align		4
.L_11039:
        /*00a8*/ 	.byte	0x04, 0x28
        /*00aa*/ 	.short	(.L_11041 - .L_11040)


	//   ....[0]....
.L_11040:
        /*00ac*/ 	.word	0x000002b0


	//   ....[1]....
        /*00b0*/ 	.word	0x000002c0


	//   ....[2]....
        /*00b4*/ 	.word	0x000002e0


	//   ....[3]....
        /*00b8*/ 	.word	0x000002f0


	//----- nvinfo : EIATTR_EXIT_INSTR_OFFSETS
	.align		4
.L_11041:
        /*00bc*/ 	.byte	0x04, 0x1c
        /*00be*/ 	.short	(.L_11043 - .L_11042)


	//   ....[0]....
.L_11042:
        /*00c0*/ 	.word	0x00000310


	//   ....[1]....
        /*00c4*/ 	.word	0x00000610


	//   ....[2]....
        /*00c8*/ 	.word	0x00000620


	//   ....[3]....
        /*00cc*/ 	.word	0x000008f0


	//----- nvinfo : EIATTR_CRS_STACK_SIZE
	.align		4
.L_11043:
        /*00d0*/ 	.byte	0x04, 0x1e
        /*00d2*/ 	.short	(.L_11045 - .L_11044)
.L_11044:
        /*00d4*/ 	.word	0x00000000
.L_11045:


//--------------------- .nv.info._ZN43_GLOBAL__N__9ae7fba5_10_SoftMax_cu_9f978f6321softmax_warp_backwardIdddLi0ELb1ELb0EEEvPT0_PKT_S5_iiiPKb --------------------------
	.section	.nv.info._ZN43_GLOBAL__N__9ae7fba5_10_SoftMax_cu_9f978f6321softmax_warp_backwardIdddLi0ELb1ELb0EEEvPT0_PKT_S5_iiiPKb,"",@"SHT_CUDA_INFO"
	.sectionflags	@""
	.align	4


	//----- nvinfo : EIATTR_CUDA_API_VERSION
	.align		4
        /*0000*/ 	.byte	0x04, 0x37
        /*0002*/ 	.short	(.L_11047 - .L_11046)
.L_11046:
        /*0004*/ 	.word	0x00000082


	//----- nvinfo : EIATTR_SW2861232_WAR
	.align		4
.L_11047:
        /*0008*/ 	.byte	0x01, 0x35
	.zero		2


	//----- nvinfo : EIATTR_PARAM_CBANK
	.align		4
        /*000c*/ 	.byte	0x04, 0x0a
        /*000e*/ 	.short	(.L_11049 - .L_11048)
	.align		4
.L_11048:
        /*0010*/ 	.word	index@(.nv.constant0._ZN43_GLOBAL__N__9ae7fba5_10_SoftMax_cu_9f978f6321softmax_warp_backwardIdddLi0ELb1ELb0EEEvPT0_PKT_S5_iiiPKb)
        /*0014*/ 	.short	0x0160
        /*0016*/ 	.short	0x0030


	//----- nvinfo : EIATTR_CBANK_PARAM_SIZE
	.align		4
.L_11049:
        /*0018*/ 	.byte	0x03, 0x19
        /*001a*/ 	.short	0x0030


	//----- nvinfo : EIATTR_KPARAM_INFO
	.align		4
        /*001c*/ 	.byte	0x04, 0x17
        /*001e*/ 	.short	(.L_11051 - .L_11050)
.L_11050:
        /*0020*/ 	.word	0x00000000
        /*0024*/ 	.short	0x0006
        /*0026*/ 	.short	0x0028
        /*0028*/ 	.byte	0x00, 0xf0, 0x21, 0x00


	//----- nvinfo : EIATTR_KPARAM_INFO
	.align		4
.L_11051:
        /*002c*/ 	.byte	0x04, 0x17
        /*002e*/ 	.short	(.L_11053 - .L_11052)
.L_11052:
        /*0030*/ 	.word	0x00000000
        /*0034*/ 	.short	0x0005
        /*0036*/ 	.short	0x0020
        /*0038*/ 	.byte	0x00, 0xf0, 0x11, 0x00


	//----- nvinfo : EIATTR_KPARAM_INFO
	.align		4
.L_11053:
        /*003c*/ 	.byte	0x04, 0x17
        /*003e*/ 	.short	(.L_11055 - .L_11054)
.L_11054:
        /*0040*/ 	.word	0x00000000
        /*0044*/ 	.short	0x0004
        /*0046*/ 	.short	0x001c
        /*0048*/ 	.byte	0x00, 0xf0, 0x11, 0x00


	//----- nvinfo : EIATTR_KPARAM_INFO
	.align		4
.L_11055:
        /*004c*/ 	.byte	0x04, 0x17
        /*004e*/ 	.short	(.L_11057 - .L_11056)
.L_11056:
        /*0050*/ 	.word	0x00000000
        /*0054*/ 	.short	0x0003
        /*0056*/ 	.short	0x0018
        /*0058*/ 	.byte	0x00, 0xf0, 0x11, 0x00


	//----- nvinfo : EIATTR_KPARAM_INFO
	.align		4
.L_11057:
        /*005c*/ 	.byte	0x04, 0x17
        /*005e*/ 	.short	(.L_11059 - .L_11058)
.L_11058:
        /*0060*/ 	.word	0x00000000
        /*0064*/ 	.short	0x0002
        /*0066*/ 	.short	0x0010
        /*0068*/ 	.byte	0x00, 0xf0, 0x21, 0x00


	//----- nvinfo : EIATTR_KPARAM_INFO
	.align		4
.L_11059:
        /*006c*/ 	.byte	0x04, 0x17
        /*006e*/ 	.short	(.L_11061 - .L_11060)
.L_11060:
        /*0070*/ 	.word	0x00000000
        /*0074*/ 	.short	0x0001
        /*0076*/ 	.short	0x0008
        /*0078*/ 	.byte	0x00, 0xf0, 0x21, 0x00


	//----- nvinfo : EIATTR_KPARAM_INFO
	.align		4
.L_11061:
        /*007c*/ 	.byte	0x04, 0x17
        /*007e*/ 	.short	(.L_11063 - .L_11062)
.L_11062:
        /*0080*/ 	.word	0x00000000
        /*0084*/ 	.short	0x0000
        /*0086*/ 	.short	0x0000
        /*0088*/ 	.byte	0x00, 0xf0, 0x21, 0x00


	//----- nvinfo : EIATTR_MAXREG_COUNT
	.align		4
.L_11063:
        /*008c*/ 	.byte	0x03, 0x1b
        /*008e*/ 	.short	0x00ff


	//----- nvinfo : EIATTR_MERCURY_ISA_VERSION
	.align		4
        /*0090*/ 	.byte	0x03, 0x5f
        /*0092*/ 	.short	0x0000


	//----- nvinfo : EIATTR_EXIT_INSTR_OFFSETS
	.align		4
        /*0094*/ 	.byte	0x04, 0x1c
        /*0096*/ 	.short	(.L_11065 - .L_11064)


	//   ....[0]....
.L_11064:
        /*0098*/ 	.word	0x00000260


	//   ....[1]....
        /*009c*/ 	.word	0x00000270


	//   ....[2]....
        /*00a0*/ 	.word	0x00000530


	//   ....[3]....
        /*00a4*/ 	.word	0x000007a0


	//----- nvinfo : EIATTR_CRS_STACK_SIZE
	.align		4
.L_11065:
        /*00a8*/ 	.byte	0x04, 0x1e
        /*00aa*/ 	.short	(.L_11067 - .L_11066)
.L_11066:
        /*00ac*/ 	.word	0x00000000
.L_11067:


//--------------------- .nv.info._ZN43_GLOBAL__N__9ae7fba5_10_SoftMax_cu_9f978f6320softmax_warp_forwardIN3c108BFloat16EffLi11ELb1ELb0EEEvPT0_PKT_iiiPKbib --------------------------
	.section	.nv.info._ZN43_GLOBAL__N__9ae7fba5_10_SoftMax_cu_9f978f6320softmax_warp_forwardIN3c108BFloat16EffLi11ELb1ELb0EEEvPT0_PKT_iiiPKbib,"",@"SHT_CUDA_INFO"
	.sectionflags	@""
	.align	4


	//----- nvinfo : EIATTR_CUDA_API_VERSION
	.align		4
        /*0000*/ 	.byte	0x04, 0x37
        /*0002*/ 	.short	(.L_11069 - .L_11068)
.L_11068:
        /*0004*/ 	.word	0x00000082


	//----- nvinfo : EIATTR_SW2861232_WAR
	.align		4
.L_11069:
        /*0008*/ 	.byte	0x01, 0x35
	.zero		2


	//----- nvinfo : EIATTR_PARAM_CBANK
	.align		4
        /*000c*/ 	.byte	0x04, 0x0a
        /*000e*/ 	.short	(.L_11071 - .L_11070)
	.align		4
.L_11070:
        /*0010*/ 	.word	index@(.nv.constant0._ZN43_GLOBAL__N__9ae7fba5_10_SoftMax_cu_9f978f6320softmax_warp_forwardIN3c108BFloat16EffLi11ELb1ELb0EEEvPT0_PKT_iiiPKbib)
        /*0014*/ 	.short	0x0160
        /*0016*/ 	.short	0x002d


	//----- nvinfo : EIATTR_CBANK_PARAM_SIZE
	.align		4
.L_11071:
        /*0018*/ 	.byte	0x03, 0x19
        /*001a*/ 	.short	0x002d


	//----- nvinfo : EIATTR_KPARAM_INFO
	.align		4
        /*001c*/ 	.byte	0x04, 0x17
        /*001e*/ 	.short	(.L_11073 - .L_11072)
.L_11072:
        /*0020*/ 	.word	0x00000000
        /*0024*/ 	.short	0x0007
        /*0026*/ 	.short	0x002c
        /*0028*/ 	.byte	0x00, 0xf0, 0x05, 0x00


	//----- nvinfo : EIATTR_KPARAM_INFO
	.align		4
.L_11073:
        /*002c*/ 	.byte	0x04, 0x17
        /*002e*/ 	.short	(.L_11075 - .L_11074)
.L_11074:
        /*0030*/ 	.word	0x00000000
        /*0034*/ 	.short	0x0006
        /*0036*/ 	.short	0x0028
        /*0038*/ 	.byte	0x00, 0xf0, 0x11, 0x00


	//----- nvinfo : EIATTR_KPARAM_INFO
	.align		4
.L_11075:
        /*003c*/ 	.byte	0x04, 0x17
        /*003e*/ 	.short	(.L_11077 - .L_11076)
.L_11076:
        /*0040*/ 	.word	0x00000000
        /*0044*/ 	.short	0x0005
        /*0046*/ 	.short	0x0020
        /*0048*/ 	.byte	0x00, 0xf0, 0x21, 0x00


	//----- nvinfo : EIATTR_KPARAM_INFO
	.align		4
.L_11077:
        /*004c*/ 	.byte	0x04, 0x17
        /*004e*/ 	.short	(.L_11079 - .L_11078)
.L_11078:
        /*0050*/ 	.word	0x00000000
        /*0054*/ 	.short	0x0004
        /*0056*/ 	.short	0x0018
        /*0058*/ 	.byte	0x00, 0xf0, 0x11, 0x00


	//----- nvinfo : EIATTR_KPARAM_INFO
	.align		4
.L_11079:
        /*005c*/ 	.byte	0x04, 0x17
        /*005e*/ 	.short	(.L_11081 - .L_11080)
.L_11080:
        /*0060*/ 	.word	0x00000000
        /*0064*/ 	.short	0x0003
        /*0066*/ 	.short	0x0014
        /*0068*/ 	.byte	0x00, 0xf0, 0x11, 0x00


	//----- nvinfo : EIATTR_KPARAM_INFO
	.align		4
.L_11081:
        /*006c*/ 	.byte	0x04, 0x17
        /*006e*/ 	.short	(.L_11083 - .L_11082)
.L_11082:
        /*0070*/ 	.word	0x00000000
        /*0074*/ 	.short	0x0002
        /*0076*/ 	.short	0x0010
        /*0078*/ 	.byte	0x00, 0xf0, 0x11, 0x00


	//----- nvinfo : EIATTR_KPARAM_INFO
	.align		4
.L_11083:
        /*007c*/ 	.byte	0x04, 0x17
        /*007e*/ 	.short	(.L_11085 - .L_11084)
.L_11084:
        /*0080*/ 	.word	0x00000000
        /*0084*/ 	.short	0x0001
        /*0086*/ 	.short	0x0008
        /*0088*/ 	.byte	0x00, 0xf0, 0x21, 0x00


	//----- nvinfo : EIATTR_KPARAM_INFO
	.align		4
.L_11085:
        /*008c*/ 	.byte	0x04, 0x17
        /*008e*/ 	.short	(.L_11087 - .L_11086)
.L_11086:
        /*0090*/ 	.word	0x00000000
        /*0094*/ 	.short	0x0000
        /*0096*/ 	.short	0x0000
        /*0098*/ 	.byte	0x00, 0xf0, 0x21, 0x00


	//----- nvinfo : EIATTR_MAXREG_COUNT
	.align		4
.L_11087:
        /*009c*/ 	.byte	0x03, 0x1b
        /*009e*/ 	.short	0x00ff


	//----- nvinfo : EIATTR_MERCURY_ISA_VERSION
	.align		4
        /*00a0*/ 	.byte	0x03, 0x5f
        /*00a2*/ 	.short	0x0000


	//----- nvinfo : EIATTR_COOP_GROUP_MASK_REGIDS
	.align		4
        /*00a4*/ 	.byte	0x04, 0x29
        /*00a6*/ 	.short	(.L_11089 - .L_11088)


	//   ....[0]....
.L_11088:
        /*00a8*/ 	.word	0xffffffff


	//   ....[1]....
        /*00ac*/ 	.word	0xffffffff


	//   ....[2]....
        /*00b0*/ 	.word	0xffffffff


	//   ....[3]....
        /*00b4*/ 	.word	0xffffffff


	//   ....[4]....
        /*00b8*/ 	.word	0xffffffff


	//   ....[5]....
        /*00bc*/ 	.word	0xffffffff


	//   ....[6]....
        /*00c0*/ 	.word	0xffffffff


	//   ....[7]....
        /*00c4*/ 	.word	0xffffffff


	//   ....[8]....
        /*00c8*/ 	.word	0xffffffff


	//   ....[9]....
        /*00cc*/ 	.word	0xffffffff


	//----- nvinfo : EIATTR_COOP_GROUP_INSTR_OFFSETS
	.align		4
.L_11089:
        /*00d0*/ 	.byte	0x04, 0x28
        /*00d2*/ 	.short	(.L_11091 - .L_11090)


	//   ....[0]....
.L_11090:
        /*00d4*/ 	.word	0x00001c90


	//   ....[1]....
        /*00d8*/ 	.word	0x00001cc0


	//   ....[2]....
        /*00dc*/ 	.word	0x00001cf0


	//   ....[3]....
        /*00e0*/ 	.word	0x00001d20


	//   ....[4]....
        /*00e4*/ 	.word	0x00001d50


	//   ....[5]....
        /*00e8*/ 	.word	0x00002d80


	//   ....[6]....
        /*00ec*/ 	.word	0x00002da0


	//   ....[7]....
        /*00f0*/ 	.word	0x00002dc0


	//   ....[8]....
        /*00f4*/ 	.word	0x00002df0


	//   ....[9]....
        /*00f8*/ 	.word	0x00002e10


	//----- nvinfo : EIATTR_EXIT_INSTR_OFFSETS
	.align		4
.L_11091:
        /*00fc*/ 	.byte	0x04, 0x1c
        /*00fe*/ 	.short	(.L_11093 - .L_11092)


	//   ....[0]....
.L_11092:
        /*0100*/ 	.word	0x00002e20


	//   ....[1]....
        /*0104*/ 	.word	0x00002e50


	//   ....[2]....
        /*0108*/ 	.word	0x00002ec0


	//   ....[3]....
        /*010c*/ 	.word	0x00002f00


	//   ....[4]....
        /*0110*/ 	.word	0x00002f40


	//   ....[5]....
        /*0114*/ 	.word	0x00002f80


	//   ....[6]....
        /*0118*/ 	.word	0x00002fc0


	//   ....[7]....
        /*011c*/ 	.word	0x00003000


	//   ....[8]....
        /*0120*/ 	.word	0x00003040


	//   ....[9]....
        /*0124*/ 	.word	0x00003080


	//   ....[10]....
        /*0128*/ 	.word	0x000030c0


	//   ....[11]....
        /*012c*/ 	.word	0x00003100


	//   ....[12]....
        /*0130*/ 	.word	0x00003140


	//   ....[13]....
        /*0134*/ 	.word	0x00003180


	//   ....[14]....
        /*0138*/ 	.word	0x000031c0


	//   ....[15]....
        /*013c*/ 	.word	0x00003200


	//   ....[16]....
        /*0140*/ 	.word	0x00003240


	//   ....[17]....
        /*0144*/ 	.word	0x00003280


	//   ....[18]....
        /*0148*/ 	.word	0x000032c0


	//   ....[19]....
        /*014c*/ 	.word	0x00003300


	//   ....[20]....
        /*0150*/ 	.word	0x00003340


	//   ....[21]....
        /*0154*/ 	.word	0x00003380


	//   ....[22]....
        /*0158*/ 	.word	0x000033c0


	//   ....[23]....
        /*015c*/ 	.word	0x00003400


	//   ....[24]....
        /*0160*/ 	.word	0x00003440


	//   ....[25]....
        /*0164*/ 	.word	0x00003480


	//   ....[26]....
        /*0168*/ 	.word	0x000034c0


	//   ....[27]....
        /*016c*/ 	.word	0x00003500


	//   ....[28]....
        /*0170*/ 	.word	0x00003540


	//   ....[29]....
        /*0174*/ 	.word	0x00003580


	//   ....[30]....
        /*0178*/ 	.word	0x000035c0


	//   ....[31]....
        /*017c*/ 	.word	0x00003600


	//   ....[32]....
        /*0180*/ 	.word	0x00003640


	//   ....[33]....
        /*0184*/ 	.word	0x00003680


	//   ....[34]....
        /*0188*/ 	.word	0x000036c0


	//   ....[35]....
        /*018c*/ 	.word	0x00003700


	//   ....[36]....
        /*0190*/ 	.word	0x00003740


	//   ....[37]....
        /*0194*/ 	.word	0x00003780


	//   ....[38]....
        /*0198*/ 	.word	0x000037c0


	//   ....[39]....
        /*019c*/ 	.word	0x00003800


	//   ....[40]....
        /*01a0*/ 	.word	0x00003840


	//   ....[41]....
        /*01a4*/ 	.word	0x00003880


	//   ....[42]....
        /*01a8*/ 	.word	0x000038c0


	//   ....[43]....
        /*01ac*/ 	.word	0x00003900


	//   ....[44]....
        /*01b0*/ 	.word	0x00003940


	//   ....[45]....
        /*01b4*/ 	.word	0x00003980


	//   ....[46]....
        /*01b8*/ 	.word	0x000039c0


	//   ....[47]....
        /*01bc*/ 	.word	0x00003a00


	//   ....[48]....
        /*01c0*/ 	.word	0x00003a40


	//   ....[49]....
        /*01c4*/ 	.word	0x00003a80


	//   ....[50]....
        /*01c8*/ 	.word	0x00003ac0


	//   ....[51]....
        /*01cc*/ 	.word	0x00003b00


	//   ....[52]....
        /*01d0*/ 	.word	0x00003b40


	//   ....[53]....
        /*01d4*/ 	.word	0x00003b80


	//   ....[54]....
        /*01d8*/ 	.word	0x00003bc0


	//   ....[55]....
        /*01dc*/ 	.word	0x00003c00


	//   ....[56]....
        /*01e0*/ 	.word	0x00003c40


	//   ....[57]....
        /*01e4*/ 	.word	0x00003c80


	//   ....[58]....
        /*01e8*/ 	.word	0x00003cc0


	//   ....[59]....
        /*01ec*/ 	.word	0x00003d00


	//   ....[60]....
        /*01f0*/ 	.word	0x00003d40


	//   ....[61]....
        /*01f4*/ 	.word	0x00003d80


	//   ....[62]....
        /*01f8*/ 	.word	0x00003dc0


	//   ....[63]....
        /*01fc*/ 	.word	0x00003e00


	//   ....[64]....
        /*0200*/ 	.word	0x00003e40


	//   ....[65]....
        /*0204*/ 	.word	0x00003e70
.L_11093:


//--------------------- .nv.info._ZN43_GLOBAL__N__9ae7fba5_10_SoftMax_cu_9f978f6320softmax_warp_forwardIN3c108BFloat16EffLi10ELb1ELb0EEEvPT0_PKT_iiiPKbib --------------------------
	.section	.nv.info._ZN43_GLOBAL__N__9ae7fba5_10_SoftMax_cu_9f978f6320softmax_warp_forwardIN3c108BFloat16EffLi10ELb1ELb0EEEvPT0_PKT_iiiPKbib,"",@"SHT_CUDA_INFO"
	.sectionflags	@""
	.align	4


	//----- nvinfo : EIATTR_CUDA_API_VERSION
	.align		4
        /*0000*/ 	.byte	0x04, 0x37
        /*0002*/ 	.short	(.L_11095 - .L_11094)
.L_11094:
        /*0004*/ 	.word	0x00000082


	//----- nvinfo : EIATTR_SW2861232_WAR
	.align		4
.L_11095:
        /*0008*/ 	.byte	0x01, 0x35
	.zero		2


	//----- nvinfo : EIATTR_PARAM_CBANK
	.align		4
        /*000c*/ 	.byte	0x04, 0x0a
        /*000e*/ 	.short	(.L_11097 - .L_11096)
	.align		4
.L_11096:
        /*0010*/ 	.word	index@(.nv.constant0._ZN43_GLOBAL__N__9ae7fba5_10_SoftMax_cu_9f978f6320softmax_warp_forwardIN3c108BFloat16EffLi10ELb1ELb0EEEvPT0_PKT_iiiPKbib)
        /*0014*/ 	.short	0x0160
        /*0016*/ 	.short	0x002d


	//----- nvinfo : EIATTR_CBANK_PARAM_SIZE
	.align		4
.L_11097:
        /*0018*/ 	.byte	0x03, 0x19
        /*001a*/ 	.short	0x002d


	//----- nvinfo : EIATTR_KPARAM_INFO
	.align		4
        /*001c*/ 	.byte	0x04, 0x17
        /*001e*/ 	.short	(.L_11099 - .L_11098)
.L_11098:
        /*0020*/ 	.word	0x00000000
        /*0024*/ 	.short	0x0007
        /*0026*/ 	.short	0x002c
        /*0028*/ 	.byte	0x00, 0xf0, 0x05, 0x00


	//----- nvinfo : EIATTR_KPARAM_INFO
	.align		4
.L_11099:
        /*002c*/ 	.byte	0x04, 0x17
        /*002e*/ 	.short	(.L_11101 - .L_11100)
.L_11100:
        /*0030*/ 	.word	0x00000000
        /*0034*/ 	.short	0x0006
        /*0036*/ 	.short	0x0028
        /*0038*/ 	.byte	0x00, 0xf0, 0x11, 0x00


	//----- nvinfo : EIATTR_KPARAM_INFO
	.align		4
.L_11101:
        /*003c*/ 	.byte	0x04, 0x17
        /*003e*/ 	.short	(.L_11103 - .L_11102)
.L_11102:
        /*0040*/ 	.word	0x00000000
        /*0044*/ 	.short	0x0005
        /*0046*/ 	.short	0x0020
        /*0048*/ 	.byte	0x00, 0xf0, 0x21, 0x00


	//----- nvinfo : EIATTR_KPARAM_INFO
	.align		4
.L_11103:
        /*004c*/ 	.byte	0x04, 0x17
        /*004e*/ 	.short	(.L_11105 - .L_11104)
.L_11104:
        /*0050*/ 	.word	0x00000000
        /*0054*/ 	.short	0x0004
        /*0056*/ 	.short	0x0018
        /*0058*/ 	.byte	0x00, 0xf0, 0x11, 0x00


	//----- nvinfo : EIATTR_KPARAM_INFO
	.align		4
.L_11105:
        /*005c*/ 	.byte	0x04, 0x17
        /*005e*/ 	.short	(.L_11107 - .L_11106)
.L_11106:
        /*0060*/ 	.word	0x00000000
        /*0064*/ 	.short	0x0003
        /*0066*/ 	.short	0x0014
        /*0068*/ 	.byte	0x00, 0xf0, 0x11, 0x00


	//----- nvinfo : EIATTR_KPARAM_INFO
	.align		4
.L_11107:
        /*006c*/ 	.byte	0x04, 0x17
        /*006e*/ 	.short	(.L_11109 - .L_11108)
.L_11108:
        /*0070*/ 	.word	0x00000000
        /*0074*/ 	.short	0x0002
        /*0076*/ 	.short	0x0010
        /*0078*/ 	.byte	0x00, 0xf0, 0x11, 0x00


	//----- nvinfo : EIATTR_KPARAM_INFO
	.align		4
.L_11109:
        /*007c*/ 	.byte	0x04, 0x17
        /*007e*/ 	.short	(.L_11111 - .L_11110)
.L_11110:
        /*0080*/ 	.word	0x00000000
        /*0084*/ 	.short	0x0001
        /*0086*/ 	.short	0x0008
        /*0088*/ 	.byte	0x00, 0xf0, 0x21, 0x00


	//----- nvinfo : EIATTR_KPARAM_INFO
	.align		4
.L_11111:
        /*008c*/ 	.byte	0x04, 0x17
        /*008e*/ 	.short	(.L_11113 - .L_11112)
.L_11112:
        /*0090*/ 	.word	0x00000000
        /*0094*/ 	.short	0x0000
        /*0096*/ 	.short	0x0000
        /*0098*/ 	.byte	0x00, 0xf0, 0x21, 0x00


	//----- nvinfo : EIATTR_MAXREG_COUNT
	.align		4
.L_11113:
        /*009c*/ 	.byte	0x03, 0x1b
        /*009e*/ 	.short	0x00ff


	//----- nvinfo : EIATTR_MERCURY_ISA_VERSION
	.align		4
        /*00a0*/ 	.byte	0x03, 0x5f
        /*00a2*/ 	.short	0x0000


	//----- nvinfo : EIATTR_COOP_GROUP_MASK_REGIDS
	.align		4
        /*00a4*/ 	.byte	0x04, 0x29
        /*00a6*/ 	.short	(.L_11115 - .L_11114)


	//   ....[0]....
.L_11114:
        /*00a8*/ 	.word	0xffffffff


	//   ....[1]....
        /*00ac*/ 	.word	0xffffffff


	//   ....[2]....
        /*00b0*/ 	.word	0xffffffff


	//   ....[3]....
        /*00b4*/ 	.word	0xffffffff


	//   ....[4]....
        /*00b8*/ 	.word	0xffffffff


	//   ....[5]....
        /*00bc*/ 	.word	0xffffffff


	//   ....[6]....
        /*00c0*/ 	.word	0xffffffff


	//   ....[7]....
        /*00c4*/ 	.word	0xffffffff


	//   ....[8]....
        /*00c8*/ 	.word	0xffffffff


	//   ....[9]....
        /*00cc*/ 	.word	0xffffffff


	//----- nvinfo : EIATTR_COOP_GROUP_INSTR_OFFSETS
	.align		4
.L_11115:
        /*00d0*/ 	.byte	0x04, 0x28
        /*00d2*/ 	.short	(.L_11117 - .L_11116)


	//   ....[0]....
.L_11116:
        /*00d4*/ 	.word	0x00000ea0


	//   ....[1]....
        /*00d8*/ 	.word	0x00000ed0


	//   ....[2]....
        /*00dc*/ 	.word	0x00000f00


	//   ....[3]....
        /*00e0*/ 	.word	0x00000f30


	//   ....[4]....
        /*00e4*/ 	.word	0x00000f60


	//   ....[5]....
        /*00e8*/ 	.word	0x00001790


	//   ....[6]....
        /*00ec*/ 	.word	0x000017b0


	//   ....[7]....
        /*00f0*/ 	.word	0x000017d0


	//   ....[8]....
        /*00f4*/ 	.word	0x000017f0


	//   ....[9]....
        /*00f8*/ 	.word	0x00001810


	//----- nvinfo : EIATTR_EXIT_INSTR_OFFSETS
	.align		4
.L_11117:
        /*00fc*/ 	.byte	0x04, 0x1c
        /*00fe*/ 	.short	(.L_11119 - .L_11118)


	//   ....[0]....
.L_11118:
        /*0100*/ 	.word	0x00001820


	//   ....[1]....
        /*0104*/ 	.word	0x00001850


	//   ....[2]....
        /*0108*/ 	.word	0x000018d0


	//   ....[3]....
        /*010c*/ 	.word	0x00001910


	//   ....[4]....
        /*0110*/ 	.word	0x00001950


	//   ....[5]....
        /*0114*/ 	.word	0x00001990


	//   ....[6]....
        /*0118*/ 	.word	0x000019d0


	//   ....[7]....
        /*011c*/ 	.word	0x00001a10


	//   ....[8]....
        /*0120*/ 	.word	0x00001a50


	//   ....[9]....
        /*0124*/ 	.word	0x00001a90


	//   ....[10]....
        /*0128*/ 	.word	0x00001ad0


	//   ....[11]....
        /*012c*/ 	.word	0x00001b10


	//   ....[12]....
        /*0130*/ 	.word	0x00001b50


	//   ....[13]....
        /*0134*/ 	.word	0x00001b90


	//   ....[14]....
        /*0138*/ 	.word	0x00001bd0


	//   ....[15]....
        /*013c*/ 	.word	0x00001c10


	//   ....[16]....
        /*0140*/ 	.word	0x00001c50


	//   ....[17]....
        /*0144*/ 	.word	0x00001c90


	//   ....[18]....
        /*0148*/ 	.word	0x00001cd0


	//   ....[19]....
        /*014c*/ 	.word	0x00001d10


	//   ....[20]....
        /*0150*/ 	.word	0x00001d50


	//   ....[21]....
        /*0154*/ 	.word	0x00001d90


	//   ....[22]....
        /*0158*/ 	.word	0x00001dd0


	//   ....[23]....
        /*015c*/ 	.word	0x00001e10


	//   ....[24]....
        /*0160*/ 	.word	0x00001e50


	//   ....[25]....
        /*0164*/ 	.word	0x00001e90


	//   ....[26]....
        /*0168*/ 	.word	0x00001ed0


	//   ....[27]....
        /*016c*/ 	.word	0x00001f10


	//   ....[28]....
        /*0170*/ 	.word	0x00001f50


	//   ....[29]....
        /*0174*/ 	.word	0x00001f90


	//   ....[30]....
        /*0178*/ 	.word	0x00001fd0


	//   ....[31]....
        /*017c*/ 	.word	0x00002010


	//   ....[32]....
        /*0180*/ 	.word	0x00002050


	//   ....[33]....
        /*0184*/ 	.word	0x00002080
.L_11119:


//--------------------- .nv.info._ZN43_GLOBAL__N__9ae7fba5_10_SoftMax_cu_9f978f6320softmax_warp_forwardIN3c108BFloat16EffLi9ELb1ELb0EEEvPT0_PKT_iiiPKbib --------------------------
	.section	.nv.info._ZN43_GLOBAL__N__9ae7fba5_10_SoftMax_cu_9f978f6320softmax_warp_forwardIN3c108BFloat16EffLi9ELb1ELb0EEEvPT0_PKT_iiiPKbib,"",@"SHT_CUDA_INFO"
	.sectionflags	@""
	.align	4


	//----- nvinfo : EIATTR_CUDA_API_VERSION
	.align		4
        /*0000*/ 	.byte	0x04, 0x37
        /*0002*/ 	.short	(.L_11121 - .L_11120)
.L_11120:
        /*0004*/ 	.word	0x00000082


	//----- nvinfo : EIATTR_SW2861232_WAR
	.align		4
.L_11121:
        /*0008*/ 	.byte	0x01, 0x35
	.zero		2


	//----- nvinfo : EIATTR_PARAM_CBANK
	.align		4
        /*000c*/ 	.byte	0x04, 0x0a
        /*000e*/ 	.short	(.L_11123 - .L_11122)
	.align		4
.L_11122:
        /*0010*/ 	.word	index@(.nv.constant0._ZN43_GLOBAL__N__9ae7fba5_10_SoftMax_cu_9f978f6320softmax_warp_forwardIN3c108BFloat16EffLi9ELb1ELb0EEEvPT0_PKT_iiiPKbib)
        /*0014*/ 	.short	0x0160
        /*0016*/ 	.short	0x002d


	//----- nvinfo : EIATTR_CBANK_PARAM_SIZE
	.align		4
.L_11123:
        /*0018*/ 	.byte	0x03, 0x19
        /*001a*/ 	.short	0x002d


	//----- nvinfo : EIATTR_KPARAM_INFO
	.align		4
        /*001c*/ 	.byte	0x04, 0x17
        /*001e*/ 	.short	(.L_11125 - .L_11124)
.L_11124:
        /*0020*/ 	.word	0x00000000
        /*0024*/ 	.short	0x0007
        /*0026*/ 	.short	0x002c
        /*0028*/ 	.byte	0x00, 0xf0, 0x05, 0x00


	//----- nvinfo : EIATTR_KPARAM_INFO
	.align		4
.L_11125:
        /*002c*/ 	.byte	0x04, 0x17
        /*002e*/ 	.short	(.L_11127 - .L_11126)
.L_11126:
        /*0030*/ 	.word	0x00000000
        /*0034*/ 	.short	0x0006
        /*0036*/ 	.short	0x0028
        /*0038*/ 	.byte	0x00, 0xf0, 0x11, 0x00


	//----- nvinfo : EIATTR_KPARAM_INFO
	.align		4
.L_11127:
        /*003c*/ 	.byte	0x04, 0x17
        /*003e*/ 	.short	(.L_11129 - .L_11128)
.L_11128:
        /*0040*/ 	.word	0x00000000
        /*0044*/ 	.short	0x0005
        /*0046*/ 	.short	0x0020
        /*0048*/ 	.byte	0x00, 0xf0, 0x21, 0x00


	//----- nvinfo : EIATTR_KPARAM_INFO
	.align		4
.L_11129:
        /*004c*/ 	.byte	0x04, 0x17
        /*004e*/ 	.short	(.L_11131 - .L_11130)
.L_11130:
        /*0050*/ 	.word	0x00000000
        /*0054*/ 	.short	0x0004
        /*0056*/ 	.short	0x0018
        /*0058*/ 	.byte	0x00, 0xf0, 0x11, 0x00


	//----- nvinfo : EIATTR_KPARAM_INFO
	.align		4
.L_11131:
        /*005c*/ 	.byte	0x04, 0x17
        /*005e*/ 	.short	(.L_11133 - .L_11132)
.L_11132:
        /*0060*/ 	.word	0x00000000
        /*0064*/ 	.short	0x0003
        /*0066*/ 	.short	0x0014
        /*0068*/ 	.byte	0x00, 0xf0, 0x11, 0x00


	//----- nvinfo : EIATTR_KPARAM_INFO
	.align		4
.L_11133:
        /*006c*/ 	.byte	0x04, 0x17
        /*006e*/ 	.short	(.L_11135 - .L_11134)
.L_11134:
        /*0070*/ 	.word	0x00000000
        /*0074*/ 	.short	0x0002
        /*0076*/ 	.short	0x0010
        /*0078*/ 	.byte	0x00, 0xf0, 0x11, 0x00


	//----- nvinfo : EIATTR_KPARAM_INFO
	.align		4
.L_11135:
        /*007c*/ 	.byte	0x04, 0x17
        /*007e*/ 	.short	(.L_11137 - .L_11136)
.L_11136:
        /*0080*/ 	.word	0x00000000
        /*0084*/ 	.short	0x0001
        /*0086*/ 	.short	0x0008
        /*0088*/ 	.byte	0x00, 0xf0, 0x21, 0x00


	//----- nvinfo : EIATTR_KPARAM_INFO
	.align		4
.L_11137:
        /*008c*/ 	.byte	0x04, 0x17
        /*008e*/ 	.short	(.L_11139 - .L_11138)
.L_11138:
        /*0090*/ 	.word	0x00000000
        /*0094*/ 	.short	0x0000
        /*0096*/ 	.short	0x0000
        /*0098*/ 	.byte	0x00, 0xf0, 0x21, 0x00


	//----- nvinfo : EIATTR_MAXREG_COUNT
	.align		4
.L_11139:
        /*009c*/ 	.byte	0x03, 0x1b
        /*009e*/ 	.short	0x00ff


	//----- nvinfo : EIATTR_MERCURY_ISA_VERSION
	.align		4
        /*00a0*/ 	.byte	0x03, 0x5f
        /*00a2*/ 	.short	0x0000


	//----- nvinfo : EIATTR_COOP_GROUP_MASK_REGIDS
	.align		4
        /*00a4*/ 	.byte	0x04, 0x29
        /*00a6*/ 	.short	(.L_11141 - .L_11140)


	//   ....[0]....
.L_11140:
        /*00a8*/ 	.word	0xffffffff


	//   ....[1]....
        /*00ac*/ 	.word	0xffffffff


	//   ....[2]....
        /*00b0*/ 	.word	0xffffffff


	//   ....[3]....
        /*00b4*/ 	.word	0xffffffff


	//   ....[4]....
        /*00b8*/ 	.word	0xffffffff


	//   ....[5]....
        /*00bc*/ 	.word	0xffffffff


	//   ....[6]....
        /*00c0*/ 	.word	0xffffffff


	//   ....[7]....
        /*00c4*/ 	.word	0xffffffff


	//   ....[8]....
        /*00c8*/ 	.word	0xffffffff


	//   ....[9]....
        /*00cc*/ 	.word	0xffffffff


	//----- nvinfo : EIATTR_COOP_GROUP_INSTR_OFFSETS
	.align		4
.L_11141:
        /*00d0*/ 	.byte	0x04, 0x28
        /*00d2*/ 	.short	(.L_11143 - .L_11142)


	//   ....[0]....
.L_11142:
        /*00d4*/ 	.word	0x000007a0


	//   ....[1]....
        /*00d8*/ 	.word	0x000007d0


	//   ....[2]....
        /*00dc*/ 	.word	0x00000800


	//   ....[3]....
        /*00e0*/ 	.word	0x00000830


	//   ....[4]....
        /*00e4*/ 	.word	0x00000860


	//   ....[5]....
        /*00e8*/ 	.word	0x00000c90


	//   ....[6]....
        /*00ec*/ 	.word	0x00000cb0


	//   ....[7]....
        /*00f0*/ 	.word	0x00000cd0


	//   ....[8]....
        /*00f4*/ 	.word	0x00000cf0


	//   ....[9]....
        /*00f8*/ 	.word	0x00000d10


	//----- nvinfo : EIATTR_EXIT_INSTR_OFFSETS
	.align		4
.L_11143:
        /*00fc*/ 	.byte	0x04, 0x1c
        /*00fe*/ 	.short	(.L_11145 - .L_11144)


	//   ....[0]....
.L_11144:
        /*0100*/ 	.word	0x00000d20


	//   ....[1]....
        /*0104*/ 	.word	0x00000d50


	//   ....[2]....
        /*0108*/ 	.word	0x00000dd0


	//   ....[3]....
        /*010c*/ 	.word	0x00000e10


	//   ....[4]....
        /*0110*/ 	.word	0x00000e50


	//   ....[5]....
        /*0114*/ 	.word	0x00000e90


	//   ....[6]....
        /*0118*/ 	.word	0x00000ed0


	//   ....[7]....
        /*011c*/ 	.word	0x00000f10


	//   ....[8]....
        /*0120*/ 	.word	0x00000f50


	//   ....[9]....
        /*0124*/ 	.word	0x00000f90


	//   ....[10]....
        /*0128*/ 	.word	0x00000fd0


	//   ....[11]....
        /*012c*/ 	.word	0x00001010


	//   ....[12]....
        /*0130*/ 	.word	0x00001050


	//   ....[13]....
        /*0134*/ 	.word	0x00001090


	//   ....[14]....
        /*0138*/ 	.word	0x000010d0


	//   ....[15]....
        /*013c*/ 	.word	0x00001110


	//   ....[16]....
        /*0140*/ 	.word	0x00001150


	//   ....[17]....
        /*0144*/ 	.word	0x00001180
.L_11145:


//--------------------- .nv.info._ZN43_GLOBAL__N__9ae7fba5_10_SoftMax_cu_9f978f6320softmax_warp_forwardIN3c108BFloat16EffLi8ELb1ELb0EEEvPT0_PKT_iiiPKbib --------------------------
	.section	.nv.info._ZN43_GLOBAL__N__9ae7fba5_10_SoftMax_cu_9f978f6320softmax_warp_forwardIN3c108BFloat16EffLi8ELb1ELb0EEEvPT0_PKT_iiiPKbib,"",@"SHT_CUDA_INFO"
	.sectionflags	@""
	.align	4


	//----- nvinfo : EIATTR_CUDA_API_VERSION
	.align		4
        /*0000*/ 	.byte	0x04, 0x37
        /*0002*/ 	.short	(.L_11147 - .L_11146)
.L_11146:
        /*0004*/ 	.word	0x00000082


	//----- nvinfo : EIATTR_SW2861232_WAR
	.align		4
.L_11147:
        /*0008*/ 	.byte	0x01, 0x35
	.zero		2


	//----- nvinfo : EIATTR_PARAM_CBANK
	.align		4
        /*000c*/ 	.byte	0x04, 0x0a
        /*000e*/ 	.short	(.L_11149 - .L_11148)
	.align		4
.L_11148:
        /*0010*/ 	.word	index@(.nv.constant0._ZN43_GLOBAL__N__9ae7fba5_10_SoftMax_cu_9f978f6320softmax_warp_forwardIN3c108BFloat16EffLi8ELb1ELb0EEEvPT0_PKT_iiiPKbib)
        /*0014*/ 	.short	0x0160
        /*0016*/ 	.short	0x002d


	//----- nvinfo : EIATTR_CBANK_PARAM_SIZE
	.align		4
.L_11149:
        /*0018*/ 	.byte	0x03, 0x19
        /*001a*/ 	.short	0x002d


	//----- nvinfo : EIATTR_KPARAM_INFO
	.align		4
        /*001c*/ 	.byte	0x04, 0x17
        /*001e*/ 	.short	(.L_11151 - .L_11150)
.L_11150:
        /*0020*/ 	.word	0x00000000
        /*0024*/ 	.short	0x0007
        /*0026*/ 	.short	0x002c
        /*0028*/ 	.byte	0x00, 0xf0, 0x05, 0x00


	//----- nvinfo : EIATTR_KPARAM_INFO
	.align		4
.L_11151:
        /*002c*/ 	.byte	0x04, 0x17
        /*002e*/ 	.short	(.L_11153 - .L_11152)
.L_11152:
        /*0030*/ 	.word	0x00000000
        /*0034*/ 	.short	0x0006
        /*0036*/ 	.short	0x0028
        /*0038*/ 	.byte	0x00, 0xf0, 0x11, 0x00


	//----- nvinfo : EIATTR_KPARAM_INFO
	.align		4
.L_11153:
        /*003c*/ 	.byte	0x04, 0x17
        /*003e*/ 	.short	(.L_11155 - .L_11154)
.L_11154:
        /*0040*/ 	.word	0x00000000
        /*0044*/ 	.short	0x0005
        /*0046*/ 	.short	0x0020
        /*0048*/ 	.byte	0x00, 0xf0, 0x21, 0x00


	//----- nvinfo : EIATTR_KPARAM_INFO
	.align		4
.L_11155:
        /*004c*/ 	.byte	0x04, 0x17
        /*004e*/ 	.short	(.L_11157 - .L_11156)
.L_11156:
        /*0050*/ 	.word	0x00000000
        /*0054*/ 	.short	0x0004
        /*0056*/ 	.short	0x0018
        /*0058*/ 	.byte	0x00, 0xf0, 0x11, 0x00


	//----- nvinfo : EIATTR_KPARAM_INFO
	.align		4
.L_11157:
        /*005c*/ 	.byte	0x04, 0x17
        /*005e*/ 	.short	(.L_11159 - .L_11158)
.L_11158:
        /*0060*/ 	.word	0x00000000
        /*0064*/ 	.short	0x0003
        /*0066*/ 	.short	0x0014
        /*0068*/ 	.byte	0x00, 0xf0, 0x11, 0x00


	//----- nvinfo : EIATTR_KPARAM_INFO
	.align		4
.L_11159:
        /*006c*/ 	.byte	0x04, 0x17
        /*006e*/ 	.short	(.L_11161 - .L_11160)
.L_11160:
        /*0070*/ 	.word	0x00000000
        /*0074*/ 	.short	0x0002
        /*0076*/ 	.short	0x0010
        /*0078*/ 	.byte	0x00, 0xf0, 0x11, 0x00


	//----- nvinfo : EIATTR_KPARAM_INFO
	.align		4
.L_11161:
        /*007c*/ 	.byte	0x04, 0x17
        /*007e*/ 	.short	(.L_11163 - .L_11162)
.L_11162:
        /*0080*/ 	.word	0x00000000
        /*0084*/ 	.short	0x0001
        /*0086*/ 	.short	0x0008
        /*0088*/ 	.byte	0x00, 0xf0, 0x21, 0x00


	//----- nvinfo : EIATTR_KPARAM_INFO
	.align		4
.L_11163:
        /*008c*/ 	.byte	0x04, 0x17
        /*008e*/ 	.short	(.L_11165 - .L_11164)
.L_11164:
        /*0090*/ 	.word	0x00000000
        /*0094*/ 	.short	0x0000
        /*0096*/ 	.short	0x0000
        /*0098*/ 	.byte	0x00, 0xf0, 0x21, 0x00


	//----- nvinfo : EIATTR_MAXREG_COUNT
	.align		4
.L_11165:
        /*009c*/ 	.byte	0x03, 0x1b
        /*009e*/ 	.short	0x00ff


	//----- nvinfo : EIATTR_MERCURY_ISA_VERSION
	.align		4
        /*00a0*/ 	.byte	0x03, 0x5f
        /*00a2*/ 	.short	0x0000


	//----- nvinfo : EIATTR_COOP_GROUP_MASK_REGIDS
	.align		4
        /*00a4*/ 	.byte	0x04, 0x29
        /*00a6*/ 	.short	(.L_11167 - .L_11166)


	//   ....[0]....
.L_11166:
        /*00a8*/ 	.word	0xffffffff


	//   ....[1]....
        /*00ac*/ 	.word	0xffffffff


	//   ....[2]....
        /*00b0*/ 	.word	0xffffffff


	//   ....[3]....
        /*00b4*/ 	.word	0xffffffff


	//   ....[4]....
        /*00b8*/ 	.word	0xffffffff


	//   ....[5]....
        /*00bc*/ 	.word	0xffffffff


	//   ....[6]....
        /*00c0*/ 	.word	0xffffffff


	//   ....[7]....
        /*00c4*/ 	.word	0xffffffff


	//   ....[8]....
        /*00c8*/ 	.word	0xffffffff


	//   ....[9]....
        /*00cc*/ 	.word	0xffffffff


	//----- nvinfo : EIATTR_COOP_GROUP_INSTR_OFFSETS
	.align		4
.L_11167:
        /*00d0*/ 	.byte	0x04, 0x28
        /*00d2*/ 	.short	(.L_11169 - .L_11168)


	//   ....[0]....
.L_11168:
        /*00d4*/ 	.word	0x00000410


	//   ....[1]....
        /*00d8*/ 	.word	0x00000440


	//   ....[2]....
        /*00dc*/ 	.word	0x00000470


	//   ....[3]....
        /*00e0*/ 	.word	0x000004a0


	//   ....[4]....
        /*00e4*/ 	.word	0x000004d0


	//   ....[5]....
        /*00e8*/ 	.word	0x00000710


	//   ....[6]....
        /*00ec*/ 	.word	0x00000730


	//   ....[7]....
        /*00f0*/ 	.word	0x00000750


	//   ....[8]....
        /*00f4*/ 	.word	0x00000770


	//   ....[9]....
        /*00f8*/ 	.word	0x00000790


	//----- nvinfo : EIATTR_EXIT_INSTR_OFFSETS
	.align		4
.L_11169:
        /*00fc*/ 	.byte	0x04, 0x1c
        /*00fe*/ 	.short	(.L_11171 - .L_11170)


	//   ....[0]....
.L_11170:
        /*0100*/ 	.word	0x000007a0


	//   ....[1]....
        /*0104*/ 	.word	0x000007d0


	//   ....[2]....
        /*0108*/ 	.word	0x00000850


	//   ....[3]....
        /*010c*/ 	.word	0x00000890


	//   ....[4]....
        /*0110*/ 	.word	0x000008d0


	//   ....[5]....
        /*0114*/ 	.word	0x00000910


	//   ....[6]....
        /*0118*/ 	.word	0x00000950


	//   ....[7]....
        /*011c*/ 	.word	0x00000990


	//   ....[8]....
        /*0120*/ 	.word	0x000009d0


	//   ....[9]....
        /*0124*/ 	.word	0x00000a00
.L_11171:


//--------------------- .nv.info._ZN43_GLOBAL__N__9ae7fba5_10_SoftMax_cu_9f978f6320softmax_warp_forwardIN3c108BFloat16EffLi7ELb1ELb0EEEvPT0_PKT_iiiPKbib --------------------------
	.section	.nv.info._ZN43_GLOBAL__N__9ae7fba5_10_SoftMax_cu_9f978f6320softmax_warp_forwardIN3c108BFloat16EffLi7ELb1ELb0EEEvPT0_PKT_iiiPKbib,"",@"SHT_CUDA_INFO"
	.sectionflags	@""
	.align	4


	//----- nvinfo : EIATTR_CUDA_API_VERSION
	.align		4
        /*0000*/ 	.byte	0x04, 0x37
        /*0002*/ 	.short	(.L_11173 - .L_11172)
.L_11172:
        /*0004*/ 	.word	0x00000082


	//----- nvinfo : EIATTR_SW2861232_WAR
	.align		4
.L_11173:
        /*0008*/ 	.byte	0x01, 0x35
	.zero		2


	//----- nvinfo : EIATTR_PARAM_CBANK
	.align		4
        /*000c*/ 	.byte	0x04, 0x0a
        /*000e*/ 	.short	(.L_11175 - .L_11174)
	.align		4
.L_11174:
        /*0010*/ 	.word	index@(.nv.constant0._ZN43_GLOBAL__N__9ae7fba5_10_SoftMax_cu_9f978f6320softmax_warp_forwardIN3c108BFloat16EffLi7ELb1ELb0EEEvPT0_PKT_iiiPKbib)
        /*0014*/ 	.short	0x0160
        /*0016*/ 	.short	0x002d


	//----- nvinfo : EIATTR_CBANK_PARAM_SIZE
	.align		4
.L_11175:
        /*0018*/ 	.byte	0x03, 0x19
        /*001a*/ 	.short	0x002d


	//----- nvinfo : EIATTR_KPARAM_INFO
	.align		4
        /*001c*/ 	.byte	0x04, 0x17
        /*001e*/ 	.short	(.L_11177 - .L_11176)
.L_11176:
        /*0020*/ 	.word	0x00000000
        /*0024*/ 	.short	0x0007
        /*0026*/ 	.short	0x002c
        /*0028*/ 	.byte	0x00, 0xf0, 0x05, 0x00


	//----- nvinfo : EIATTR_KPARAM_INFO
	.align		4
.L_11177:
        /*002c*/ 	.byte	0x04, 0x17
        /*002e*/ 	.short	(.L_11179 - .L_11178)
.L_11178:
        /*0030*/ 	.word	0x00000000
        /*0034*/ 	.short	0x0006
        /*0036*/ 	.short	0x0028
        /*0038*/ 	.byte	0x00, 0xf0, 0x11, 0x00


	//----- nvinfo : EIATTR_KPARAM_INFO
	.align		4
.L_11179:
        /*003c*/ 	.byte	0x04, 0x17
        /*003e*/ 	.short	(.L_11181 - .L_11180)
.L_11180:
        /*0040*/ 	.word	0x00000000
        /*0044*/ 	.short	0x0005
        /*0046*/ 	.short	0x0020
        /*0048*/ 	.byte	0x00, 0xf0, 0x21, 0x00


	//----- nvinfo : EIATTR_KPARAM_INFO
	.align		4
.L_11181:
        /*004c*/ 	.byte	0x04, 0x17
        /*004e*/ 	.short	(.L_11183 - .L_11182)
.L_11182:
        /*0050*/ 	.word	0x00000000
        /*0054*/ 	.short	0x0004
        /*0056*/ 	.short	0x0018
        /*0058*/ 	.byte	0x00, 0xf0, 0x11, 0x00


	//----- nvinfo : EIATTR_KPARAM_INFO
	.align		4
.L_11183:
        /*005c*/ 	.byte	0x04, 0x17
        /*005e*/ 	.short	(.L_11185 - .L_11184)
.L_11184:
        /*0060*/ 	.word	0x00000000
        /*0064*/ 	.short	0x0003
        /*0066*/ 	.short	0x0014
        /*0068*/ 	.byte	0x00, 0xf0, 0x11, 0x00


	//----- nvinfo : EIATTR_KPARAM_INFO
	.align		4
.L_11185:
        /*006c*/ 	.byte	0x04, 0x17
        /*006e*/ 	.short	(.L_11187 - .L_11186)
.L_11186:
        /*0070*/ 	.word	0x00000000
        /*0074*/ 	.short	0x0002
        /*0076*/ 	.short	0x0010
        /*0078*/ 	.byte	0x00, 0xf0, 0x11, 0x00


	//----- nvinfo : EIATTR_KPARAM_INFO
	.align		4
.L_11187:
        /*007c*/ 	.byte	0x04, 0x17
        /*007e*/ 	.short	(.L_11189 - .L_11188)
.L_11188:
        /*0080*/ 	.word	0x00000000
        /*0084*/ 	.short	0x0001
        /*0086*/ 	.short	0x0008
        /*0088*/ 	.byte	0x00, 0xf0, 0x21, 0x00


	//----- nvinfo : EIATTR_KPARAM_INFO
	.align		4
.L_11189:
        /*008c*/ 	.byte	0x04, 0x17
        /*008e*/ 	.short	(.L_11191 - .L_11190)
.L_11190:
        /*0090*/ 	.word	0x00000000
        /*0094*/ 	.short	0x0000
        /*0096*/ 	.short	0x0000
        /*0098*/ 	.byte	0x00, 0xf0, 0x21, 0x00


	//----- nvinfo : EIATTR_MAXREG_COUNT
	.align		4
.L_11191:
        /*009c*/ 	.byte	0x03, 0x1b
        /*009e*/ 	.short	0x00ff


	//----- nvinfo : EIATTR_MERCURY_ISA_VERSION
	.align		4
        /*00a0*/ 	.byte	0x03, 0x5f
        /*00a2*/ 	.short	0x0000


	//----- nvinfo : EIATTR_COOP_GROUP_MASK_REGIDS
	.align		4
        /*00a4*/ 	.byte	0x04, 0x29
        /*00a6*/ 	.short	(.L_11193 - .L_11192)


	//   ....[0]....
.L_11192:
        /*00a8*/ 	.word	0xffffffff


	//   ....[1]....
        /*00ac*/ 	.word	0xffffffff


	//   ....[2]....
        /*00b0*/ 	.word	0xffffffff


	//   ....[3]....
        /*00b4*/ 	.word	0xffffffff


	//   ....[4]....
        /*00b8*/ 	.word	0xffffffff


	//   ....[5]....
        /*00bc*/ 	.word	0xffffffff


	//   ....[6]....
        /*00c0*/ 	.word	0xffffffff


	//   ....[7]....
        /*00c4*/ 	.word	0xffffffff


	//   ....[8]....
        /*00c8*/ 	.word	0xffffffff


	//   ....[9]....
        /*00cc*/ 	.word	0xffffffff


	//   ....[10]....
        /*00d0*/ 	.word	0xffffffff


	//   ....[11]....
        /*00d4*/ 	.word	0xffffffff


	//   ....[12]....
        /*00d8*/ 	.word	0xffffffff


	//   ....[13]....
        /*00dc*/ 	.word	0xffffffff


	//   ....[14]....
        /*00e0*/ 	.word	0xffffffff


	//   ....[15]....
        /*00e4*/ 	.word	0xffffffff


	//   ....[16]....
        /*00e8*/ 	.word	0xffffffff


	//   ....[17]....
        /*00ec*/ 	.word	0xffffffff


	//   ....[18]....
        /*00f0*/ 	.word	0xffffffff


	//   ....[19]....
        /*00f4*/ 	.word	0xffffffff


	//----- nvinfo : EIATTR_COOP_GROUP_INSTR_OFFSETS
	.align		4
.L_11193:
        /*00f8*/ 	.byte	0x04, 0x28
        /*00fa*/ 	.short	(.L_11195 - .L_11194)


	//   ....[0]....
.L_11194:
        /*00fc*/ 	.word	0x000003e0


	//   ....[1]....
        /*0100*/ 	.word	0x00000470


	//   ....[2]....
        /*0104*/ 	.word	0x00000490


	//   ....[3]....
        /*0108*/ 	.word	0x000004d0


	//   ....[4]....
        /*010c*/ 	.word	0x000004f0


	//   ....[5]....
        /*0110*/ 	.word	0x00000530


	//   ....[6]....
        /*0114*/ 	.word	0x00000550


	//   ....[7]....
        /*0118*/ 	.word	0x00000590


	//   ....[8]....
        /*011c*/ 	.word	0x000005b0


	//   ....[9]....
        /*0120*/ 	.word	0x000005f0


	//   ....[10]....
        /*0124*/ 	.word	0x00000800


	//   ....[11]....
        /*0128*/ 	.word	0x00000860


	//   ....[12]....
        /*012c*/ 	.word	0x00000870


	//   ....[13]....
        /*0130*/ 	.word	0x000008a0


	//   ....[14]....
        /*0134*/ 	.word	0x000008b0


	//   ....[15]....
        /*0138*/ 	.word	0x000008e0


	//   ....[16]....
        /*013c*/ 	.word	0x000008f0


	//   ....[17]....
        /*0140*/ 	.word	0x00000920


	//   ....[18]....
        /*0144*/ 	.word	0x00000930


	//   ....[19]....
        /*0148*/ 	.word	0x00000950


	//----- nvinfo : EIATTR_EXIT_INSTR_OFFSETS
	.align		4
.L_11195:
        /*014c*/ 	.byte	0x04, 0x1c
        /*014e*/ 	.short	(.L_11197 - .L_11196)


	//   ....[0]....
.L_11196:
        /*0150*/ 	.word	0x00000960


	//   ....[1]....
        /*0154*/ 	.word	0x00000b00


	//   ....[2]....
        /*0158*/ 	.word	0x00000b10


	//   ....[3]....
        /*015c*/ 	.word	0x00000b80


	//   ....[4]....
        /*0160*/ 	.word	0x00000bc0


	//   ....[5]....
        /*0164*/ 	.word	0x00000c00


	//   ....[6]....
        /*0168*/ 	.word	0x00000c30


	//----- nvinfo : EIATTR_CRS_STACK_SIZE
	.align		4
.L_11197:
        /*016c*/ 	.byte	0x04, 0x1e
        /*016e*/ 	.short	(.L_11199 - .L_11198)
.L_11198:
        /*0170*/ 	.word	0x00000000
.L_11199:


//--------------------- .nv.info._ZN43_GLOBAL__N__9ae7fba5_10_SoftMax_cu_9f978f6320softmax_warp_forwardIN3c108BFloat16EffLi6ELb1ELb0EEEvPT0_PKT_iiiPKbib --------------------------
	.section	.nv.info._ZN43_GLOBAL__N__9ae7fba5_10_SoftMax_cu_9f978f6320softmax_warp_forwardIN3c108BFloat16EffLi6ELb1ELb0EEEvPT0_PKT_iiiPKbib,"",@"SHT_CUDA_INFO"
	.sectionflags	@""
	.align	4


	//----- nvinfo : EIATTR_CUDA_API_VERSION
	.align		4
        /*0000*/ 	.byte	0x04, 0x37
        /*0002*/ 	.short	(.L_11201 - .L_11200)
.L_11200:
        /*0004*/ 	.word	0x00000082


	//----- nvinfo : EIATTR_SW2861232_WAR
	.align		4
.L_11201:
        /*0008*/ 	.byte	0x01, 0x35
	.zero		2


	//----- nvinfo : EIATTR_PARAM_CBANK
	.align		4
        /*000c*/ 	.byte	0x04, 0x0a
        /*000e*/ 	.short	(.L_11203 - .L_11202)
	.align		4
.L_11202:
        /*0010*/ 	.word	index@(.nv.constant0._ZN43_GLOBAL__N__9ae7fba5_10_SoftMax_cu_9f978f6320softmax_warp_forwardIN3c108BFloat16EffLi6ELb1ELb0EEEvPT0_PKT_iiiPKbib)
        /*0014*/ 	.short	0x0160
        /*0016*/ 	.short	0x002d


	//----- nvinfo : EIATTR_CBANK_PARAM_SIZE
	.align		4
.L_11203:
        /*0018*/ 	.byte	0x03, 0x19
        /*001a*/ 	.short	0x002d


	//----- nvinfo : EIATTR_KPARAM_INFO
	.align		4
        /*001c*/ 	.byte	0x04, 0x17
        /*001e*/ 	.short	(.L_11205 - .L_11204)
.L_11204:
        /*0020*/ 	.word	0x00000000
        /*0024*/ 	.short	0x0007
        /*0026*/ 	.short	0x002c
        /*0028*/ 	.byte	0x00, 0xf0, 0x05, 0x00


	//----- nvinfo : EIATTR_KPARAM_INFO
	.align		4
.L_11205:
        /*002c*/ 	.byte	0x04, 0x17
        /*002e*/ 	.short	(.L_11207 - .L_11206)
.L_11206:
        /*0030*/ 	.word	0x00000000
        /*0034*/ 	.short	0x0006
        /*0036*/ 	.short	0x0028
        /*0038*/ 	.byte	0x00, 0xf0, 0x11, 0x00


	//----- nvinfo : EIATTR_KPARAM_INFO
	.align		4
.L_11207:
        /*003c*/ 	.byte	0x04, 0x17
        /*003e*/ 	.short	(.L_11209 - .L_11208)
.L_11208:
        /*0040*/ 	.word	0x00000000
        /*0044*/ 	.short	0x0005
        /*0046*/ 	.short	0x0020
        /*0048*/ 	.byte	0x00, 0xf0, 0x21, 0x00


	//----- nvinfo : EIATTR_KPARAM_INFO
	.align		4
.L_11209:
        /*004c*/ 	.byte	0x04, 0x17
        /*004e*/ 	.short	(.L_11211 - .L_11210)
.L_11210:
        /*0050*/ 	.word	0x00000000
        /*0054*/ 	.short	0x0004
        /*0056*/ 	.short	0x0018
        /*0058*/ 	.byte	0x00, 0xf0, 0x11, 0x00


	//----- nvinfo : EIATTR_KPARAM_INFO
	.align		4
.L_11211:
        /*005c*/ 	.byte	0x04, 0x17
        /*005e*/ 	.short	(.L_11213 - .L_11212)
.L_11212:
        /*0060*/ 	.word	0x00000000
        /*0064*/ 	.short	0x0003
        /*0066*/ 	.short	0x0014
        /*0068*/ 	.byte	0x00, 0xf0, 0x11, 0x00


	//----- nvinfo : EIATTR_KPARAM_INFO
	.align		4
.L_11213:
        /*006c*/ 	.byte	0x04, 0x17
        /*006e*/ 	.short	(.L_11215 - .L_11214)
.L_11214:
        /*0070*/ 	.word	0x00000000
        /*0074*/ 	.short	0x0002
        /*0076*/ 	.short	0x0010
        /*0078*/ 	.byte	0x00, 0xf0, 0x11, 0x00


	//----- nvinfo : EIATTR_KPARAM_INFO
	.align		4
.L_11215:
        /*007c*/ 	.byte	0x04, 0x17
        /*007e*/ 	.short	(.L_11217 - .L_11216)
.L_11216:
        /*0080*/ 	.word	0x00000000
        /*0084*/ 	.short	0x0001
        /*0086*/ 	.short	0x0008
        /*0088*/ 	.byte	0x00, 0xf0, 0x21, 0x00


	//----- nvinfo : EIATTR_KPARAM_INFO
	.align		4
.L_11217:
        /*008c*/ 	.byte	0x04, 0x17
        /*008e*/ 	.short	(.L_11219 - .L_11218)
.L_11218:
        /*0090*/ 	.word	0x00000000
        /*0094*/ 	.short	0x0000
        /*0096*/ 	.short	0x0000
        /*0098*/ 	.byte	0x00, 0xf0, 0x21, 0x00


	//----- nvinfo : EIATTR_MAXREG_COUNT
	.align		4
.L_11219:
        /*009c*/ 	.byte	0x03, 0x1b
        /*009e*/ 	.short	0x00ff


	//----- nvinfo : EIATTR_MERCURY_ISA_VERSION
	.align		4
        /*00a0*/ 	.byte	0x03, 0x5f
        /*00a2*/ 	.short	0x0000


	//----- nvinfo : EIATTR_COOP_GROUP_MASK_REGIDS
	.align		4
        /*00a4*/ 	.byte	0x04, 0x29
        /*00a6*/ 	.short	(.L_11221 - .L_11220)


	//   ....[0]....
.L_11220:
        /*00a8*/ 	.word	0xffffffff


	//   ....[1]....
        /*00ac*/ 	.word	0xffffffff


	//   ....[2]....
        /*00b0*/ 	.word	0xffffffff


	//   ....[3]....
        /*00b4*/ 	.word	0xffffffff


	//   ....[4]....
        /*00b8*/ 	.word	0xffffffff


	//   ....[5]....
        /*00bc*/ 	.word	0xffffffff


	//   ....[6]....
        /*00c0*/ 	.word	0xffffffff


	//   ....[7]....
        /*00c4*/ 	.word	0xffffffff


	//   ....[8]....
        /*00c8*/ 	.word	0xffffffff


	//   ....[9]....
        /*00cc*/ 	.word	0xffffffff


	//   ....[10]....
        /*00d0*/ 	.word	0xffffffff


	//   ....[11]....
        /*00d4*/ 	.word	0xffffffff


	//   ....[12]....
        /*00d8*/ 	.word	0xffffffff


	//   ....[13]....
        /*00dc*/ 	.word	0xffffffff


	//   ....[14]....
        /*00e0*/ 	.word	0xffffffff


	//   ....[15]....
        /*00e4*/ 	.word	0xffffffff


	//   ....[16]....
        /*00e8*/ 	.word	0xffffffff


	//   ....[17]....
        /*00ec*/ 	.word	0xffffffff


	//   ....[18]....
        /*00f0*/ 	.word	0xffffffff


	//   ....[19]....
        /*00f4*/ 	.word	0xffffffff


	//----- nvinfo : EIATTR_COOP_GROUP_INSTR_OFFSETS
	.align		4
.L_11221:
        /*00f8*/ 	.byte	0x04, 0x28
        /*00fa*/ 	.short	(.L_11223 - .L_11222)


	//   ....[0]....
.L_11222:
        /*00fc*/ 	.word	0x000002a0


	//   ....[1]....
        /*0100*/ 	.word	0x000002c0


	//   ....[2]....
        /*0104*/ 	.word	0x00000300


	//   ....[3]....
        /*0108*/ 	.word	0x00000320


	//   ....[4]....
        /*010c*/ 	.word	0x00000360


	//   ....[5]....
        /*0110*/ 	.word	0x00000380


	//   ....[6]....
        /*0114*/ 	.word	0x000003c0


	//   ....[7]....
        /*0118*/ 	.word	0x000003e0


	//   ....[8]....
        /*011c*/ 	.word	0x00000420


	//   ....[9]....
        /*0120*/ 	.word	0x00000440


	//   ....[10]....
        /*0124*/ 	.word	0x00000590


	//   ....[11]....
        /*0128*/ 	.word	0x000005a0


	//   ....[12]....
        /*012c*/ 	.word	0x000005d0


	//   ....[13]....
        /*0130*/ 	.word	0x000005e0


	//   ....[14]....
        /*0134*/ 	.word	0x00000610


	//   ....[15]....
        /*0138*/ 	.word	0x00000620


	//   ....[16]....
        /*013c*/ 	.word	0x00000650


	//   ....[17]....
        /*0140*/ 	.word	0x00000660


	//   ....[18]....
        /*0144*/ 	.word	0x000006a0


	//   ....[19]....
        /*0148*/ 	.word	0x000006b0


	//----- nvinfo : EIATTR_EXIT_INSTR_OFFSETS
	.align		4
.L_11223:
        /*014c*/ 	.byte	0x04, 0x1c
        /*014e*/ 	.short	(.L_11225 - .L_11224)


	//   ....[0]....
.L_11224:
        /*0150*/ 	.word	0x000006c0


	//   ....[1]....
        /*0154*/ 	.word	0x000007e0


	//   ....[2]....
        /*0158*/ 	.word	0x000007f0


	//   ....[3]....
        /*015c*/ 	.word	0x00000860


	//   ....[4]....
        /*0160*/ 	.word	0x00000890


	//----- nvinfo : EIATTR_CRS_STACK_SIZE
	.align		4
.L_11225:
        /*0164*/ 	.byte	0x04, 0x1e
        /*0166*/ 	.short	(.L_11227 - .L_11226)
.L_11226:
        /*0168*/ 	.word	0x00000000
.L_11227:


//--------------------- .nv.info._ZN43_GLOBAL__N__9ae7fba5_10_SoftMax_cu_9f978f6320softmax_warp_forwardIN3c108BFloat16EffLi5ELb1ELb0EEEvPT0_PKT_iiiPKbib --------------------------
	.section	.nv.info._ZN43_GLOBAL__N__9ae7fba5_10_SoftMax_cu_9f978f6320softmax_warp_forwardIN3c108BFloat16EffLi5ELb1ELb0EEEvPT0_PKT_iiiPKbib,"",@"SHT_CUDA_INFO"
	.sectionflags	@""
	.align	4


	//----- nvinfo : EIATTR_CUDA_API_VERSION
	.align		4
        /*0000*/ 	.byte	0x04, 0x37
        /*0002*/ 	.short	(.L_11229 - .L_11228)
.L_11228:
        /*0004*/ 	.word	0x00000082


	//----- nvinfo : EIATTR_SW2861232_WAR
	.align		4
.L_11229:
        /*0008*/ 	.byte	0x01, 0x35
	.zero		2


	//----- nvinfo : EIATTR_PARAM_CBANK
	.align		4
        /*000c*/ 	.byte	0x04, 0x0a
        /*000e*/ 	.short	(.L_11231 - .L_11230)
	.align		4
.L_11230:
        /*0010*/ 	.word	index@(.nv.constant0._ZN43_GLOBAL__N__9ae7fba5_10_SoftMax_cu_9f978f6320softmax_warp_forwardIN3c108BFloat16EffLi5ELb1ELb0EEEvPT0_PKT_iiiPKbib)
        /*0014*/ 	.short	0x0160
        /*0016*/ 	.short	0x002d


	//----- nvinfo : EIATTR_CBANK_PARAM_SIZE
	.align		4
.L_11231:
        /*0018*/ 	.byte	0x03, 0x19
        /*001a*/ 	.short	0x002d


	//----- nvinfo : EIATTR_KPARAM_INFO
	.align		4
        /*001c*/ 	.byte	0x04, 0x17
        /*001e*/ 	.short	(.L_11233 - .L_11232)
.L_11232:
        /*0020*/ 	.word	0x00000000
        /*0024*/ 	.short	0x0007
        /*0026*/ 	.short	0x002c
        /*0028*/ 	.byte	0x00, 0xf0, 0x05, 0x00


	//----- nvinfo : EIATTR_KPARAM_INFO
	.align		4
.L_11233:
        /*002c*/ 	.byte	0x04, 0x17
        /*002e*/ 	.short	(.L_11235 - .L_11234)
.L_11234:
        /*0030*/ 	.word	0x00000000
        /*0034*/ 	.short	0x0006
        /*0036*/ 	.short	0x0028
        /*0038*/ 	.byte	0x00, 0xf0, 0x11, 0x00


	//----- nvinfo : EIATTR_KPARAM_INFO
	.align		4
.L_11235:
        /*003c*/ 	.byte	0x04, 0x17
        /*003e*/ 	.short	(.L_11237 - .L_11236)
.L_11236:
        /*0040*/ 	.word	0x00000000
        /*0044*/ 	.short	0x0005
        /*0046*/ 	.short	0x0020
        /*0048*/ 	.byte	0x00, 0xf0, 0x21, 0x00


	//----- nvinfo : EIATTR_KPARAM_INFO
	.align		4
.L_11237:
        /*004c*/ 	.byte	0x04, 0x17
        /*004e*/ 	.short	(.L_11239 - .L_11238)
.L_11238:
        /*0050*/ 	.word	0x00000000
        /*0054*/ 	.short	0x0004
        /*0056*/ 	.short	0x0018
        /*0058*/ 	.byte	0x00, 0xf0, 0x11, 0x00


	//----- nvinfo : EIATTR_KPARAM_INFO
	.align		4
.L_11239:
        /*005c*/ 	.byte	0x04, 0x17
        /*005e*/ 	.short	(.L_11241 - .L_11240)
.L_11240:
        /*0060*/ 	.word	0x00000000
        /*0064*/ 	.short	0x0003
        /*0066*/ 	.short	0x0014
        /*0068*/ 	.byte	0x00, 0xf0, 0x11, 0x00


	//----- nvinfo : EIATTR_KPARAM_INFO
	.align		4
.L_11241:
        /*006c*/ 	.byte	0x04, 0x17
        /*006e*/ 	.short	(.L_11243 - .L_11242)
.L_11242:
        /*0070*/ 	.word	0x00000000
        /*0074*/ 	.short	0x0002
        /*0076*/ 	.short	0x0010
        /*0078*/ 	.byte	0x00, 0xf0, 0x11, 0x00


	//----- nvinfo : EIATTR_KPARAM_INFO
	.align		4
.L_11243:
        /*007c*/ 	.byte	0x04, 0x17
        /*007e*/ 	.short	(.L_11245 - .L_11244)
.L_11244:
        /*0080*/ 	.word	0x00000000
        /*0084*/ 	.short	0x0001
        /*0086*/ 	.short	0x0008
        /*0088*/ 	.byte	0x00, 0xf0, 0x21, 0x00


	//----- nvinfo : EIATTR_KPARAM_INFO
	.align		4
.L_11245:
        /*008c*/ 	.byte	0x04, 0x17
        /*008e*/ 	.short	(.L_11247 - .L_11246)
.L_11246:
        /*0090*/ 	.word	0x00000000
        /*0094*/ 	.short	0x0000
        /*0096*/ 	.short	0x0000
        /*0098*/ 	.byte	0x00, 0xf0, 0x21, 0x00


	//----- nvinfo : EIATTR_MAXREG_COUNT
	.align		4
.L_11247:
        /*009c*/ 	.byte	0x03, 0x1b
        /*009e*/ 	.short	0x00ff


	//----- nvinfo : EIATTR_MERCURY_ISA_VERSION
	.align		4
        /*00a0*/ 	.byte	0x03, 0x5f
        /*00a2*/ 	.short	0x0000


	//----- nvinfo : EIATTR_COOP_GROUP_MASK_REGIDS
	.align		4
        /*00a4*/ 	.byte	0x04, 0x29
        /*00a6*/ 	.short	(.L_11249 - .L_11248)


	//   ....[0]....
.L_11248:
        /*00a8*/ 	.word	0xffffffff


	//   ....[1]....
        /*00ac*/ 	.word	0xffffffff


	//   ....[2]....
        /*00b0*/ 	.word	0xffffffff


	//   ....[3]....
        /*00b4*/ 	.word	0xffffffff


	//   ....[4]....
        /*00b8*/ 	.word	0xffffffff


	//   ....[5]....
        /*00bc*/ 	.word	0xffffffff


	//   ....[6]....
        /*00c0*/ 	.word	0xffffffff


	//   ....[7]....
        /*00c4*/ 	.word	0xffffffff


	//   ....[8]....
        /*00c8*/ 	.word	0xffffffff


	//   ....[9]....
        /*00cc*/ 	.word	0xffffffff


	//   ....[10]....
        /*00d0*/ 	.word	0xffffffff


	//   ....[11]....
        /*00d4*/ 	.word	0xffffffff


	//   ....[12]....
        /*00d8*/ 	.word	0xffffffff


	//   ....[13]....
        /*00dc*/ 	.word	0xffffffff


	//   ....[14]....
        /*00e0*/ 	.word	0xffffffff


	//   ....[15]....
        /*00e4*/ 	.word	0xffffffff


	//   ....[16]....
        /*00e8*/ 	.word	0xffffffff


	//   ....[17]....
        /*00ec*/ 	.word	0xffffffff


	//   ....[18]....
        /*00f0*/ 	.word	0xffffffff


	//   ....[19]....
        /*00f4*/ 	.word	0xffffffff


	//----- nvinfo : EIATTR_COOP_GROUP_INSTR_OFFSETS
	.align		4
.L_11249:
        /*00f8*/ 	.byte	0x04, 0x28
        /*00fa*/ 	.short	(.L_11251 - .L_11250)


	//   ....[0]....
.L_11250:
        /*00fc*/ 	.word	0x000001d0


	//   ....[1]....
        /*0100*/ 	.word	0x000001f0


	//   ....[2]....
        /*0104*/ 	.word	0x00000230


	//   ....[3]....
        /*0108*/ 	.word	0x00000250


	//   ....[4]....
        /*010c*/ 	.word	0x00000290


	//   ....[5]....
        /*0110*/ 	.word	0x000002b0


	//   ....[6]....
        /*0114*/ 	.word	0x000002f0


	//   ....[7]....
        /*0118*/ 	.word	0x00000310


	//   ....[8]....
        /*011c*/ 	.word	0x00000350


	//   ....[9]....
        /*0120*/ 	.word	0x00000370


	//   ....[10]....
        /*0124*/ 	.word	0x00000440


	//   ....[11]....
        /*0128*/ 	.word	0x00000460


	//   ....[12]....
        /*012c*/ 	.word	0x00000480


	//   ....[13]....
        /*0130*/ 	.word	0x000004a0


	//   ....[14]....
        /*0134*/ 	.word	0x000004c0


	//   ....[15]....
        /*0138*/ 	.word	0x000004e0


	//   ....[16]....
        /*013c*/ 	.word	0x00000500


	//   ....[17]....
        /*0140*/ 	.word	0x00000520


	//   ....[18]....
        /*0144*/ 	.word	0x00000540


	//   ....[19]....
        /*0148*/ 	.word	0x00000560


	//----- nvinfo : EIATTR_EXIT_INSTR_OFFSETS
	.align		4
.L_11251:
        /*014c*/ 	.byte	0x04, 0x1c
        /*014e*/ 	.short	(.L_11253 - .L_11252)


	//   ....[0]....
.L_11252:
        /*0150*/ 	.word	0x00000570


	//   ....[1]....
        /*0154*/ 	.word	0x00000630


	//   ....[2]....
        /*0158*/ 	.word	0x00000640


	//   ....[3]....
        /*015c*/ 	.word	0x000006d0
.L_11253:


//--------------------- .nv.info._ZN43_GLOBAL__N__9ae7fba5_10_SoftMax_cu_9f978f6320softmax_warp_forwardIN3c108BFloat16EffLi4ELb1ELb0EEEvPT0_PKT_iiiPKbib --------------------------
	.section	.nv.info._ZN43_GLOBAL__N__9ae7fba5_10_SoftMax_cu_9f978f6320softmax_warp_forwardIN3c108BFloat16EffLi4ELb1ELb0EEEvPT0_PKT_iiiPKbib,"",@"SHT_CUDA_INFO"
	.sectionflags	@""
	.align	4


	//----- nvinfo : EIATTR_CUDA_API_VERSION
	.align		4
        /*0000*/ 	.byte	0x04, 0x37
        /*0002*/ 	.short	(.L_11255 - .L_11254)
.L_11254:
        /*0004*/ 	.word	0x00000082


	//----- nvinfo : EIATTR_SW2861232_WAR
	.align		4
.L_11255:
        /*0008*/ 	.byte	0x01, 0x35
	.zero		2


	//----- nvinfo : EIATTR_PARAM_CBANK
	.align		4
        /*000c*/ 	.byte	0x04, 0x0a
        /*000e*/ 	.short	(.L_11257 - .L_11256)
	.align		4
.L_11256:
        /*0010*/ 	.word	index@(.nv.constant0._ZN43_GLOBAL__N__9ae7fba5_10_SoftMax_cu_9f978f6320softmax_warp_forwardIN3c108BFloat16EffLi4ELb1ELb0EEEvPT0_PKT_iiiPKbib)
        /*0014*/ 	.short	0x0160
        /*0016*/ 	.short	0x002d


	//----- nvinfo : EIATTR_CBANK_PARAM_SIZE
	.align		4
.L_11257:
        /*0018*/ 	.byte	0x03, 0x19
        /*001a*/ 	.short	0x002d


	//----- nvinfo : EIATTR_KPARAM_INFO
	.align		4
        /*001c*/ 	.byte	0x04, 0x17
        /*001e*/ 	.short	(.L_11259 - .L_11258)
.L_11258:
        /*0020*/ 	.word	0x00000000
        /*0024*/ 	.short	0x0007
        /*0026*/ 	.short	0x002c
        /*0028*/ 	.byte	0x00, 0xf0, 0x05, 0x00


	//----- nvinfo : EIATTR_KPARAM_INFO
	.align		4
.L_11259:
        /*002c*/ 	.byte	0x04, 0x17
        /*002e*/ 	.short	(.L_11261 - .L_11260)
.L_11260:
        /*0030*/ 	.word	0x00000000
        /*0034*/ 	.short	0x0006
        /*0036*/ 	.short	0x0028
        /*0038*/ 	.byte	0x00, 0xf0, 0x11, 0x00


	//----- nvinfo : EIATTR_KPARAM_INFO
	.align		4
.L_11261:
        /*003c*/ 	.byte	0x04, 0x17
        /*003e*/ 	.short	(.L_11263 - .L_11262)
.L_11262:
        /*0040*/ 	.word	0x00000000
        /*0044*/ 	.short	0x0005
        /*0046*/ 	.short	0x0020
        /*0048*/ 	.byte	0x00, 0xf0, 0x21, 0x00


	//----- nvinfo : EIATTR_KPARAM_INFO
	.align		4
.L_11263:
        /*004c*/ 	.byte	0x04, 0x17
        /*004e*/ 	.short	(.L_11265 - .L_11264)
.L_11264:
        /*0050*/ 	.word	0x00000000
        /*0054*/ 	.short	0x0004
        /*0056*/ 	.short	0x0018
        /*0058*/ 	.byte	0x00, 0xf0, 0x11, 0x00


	//----- nvinfo : EIATTR_KPARAM_INFO
	.align		4
.L_11265:
        /*005c*/ 	.byte	0x04, 0x17
        /*005e*/ 	.short	(.L_11267 - .L_11266)
.L_11266:
        /*0060*/ 	.word	0x00000000
        /*0064*/ 	.short	0x0003
        /*0066*/ 	.short	0x0014
        /*0068*/ 	.byte	0x00, 0xf0, 0x11, 0x00


	//----- nvinfo : EIATTR_KPARAM_INFO
	.align		4
.L_11267:
        /*006c*/ 	.byte	0x04, 0x17
        /*006e*/ 	.short	(.L_11269 - .L_11268)
.L_11268:
        /*0070*/ 	.word	0x00000000
        /*0074*/ 	.short	0x0002
        /*0076*/ 	.short	0x0010
        /*0078*/ 	.byte	0x00, 0xf0, 0x11, 0x00


	//----- nvinfo : EIATTR_KPARAM_INFO
	.align		4
.L_11269:
        /*007c*/ 	.byte	0x04, 0x17
        /*007e*/ 	.short	(.L_11271 - .L_11270)
.L_11270:
        /*0080*/ 	.word	0x00000000
        /*0084*/ 	.short	0x0001
        /*0086*/ 	.short	0x0008
        /*0088*/ 	.byte	0x00, 0xf0, 0x21, 0x00


	//----- nvinfo : EIATTR_KPARAM_INFO
	.align		4
.L_11271:
        /*008c*/ 	.byte	0x04, 0x17
        /*008e*/ 	.short	(.L_11273 - .L_11272)
.L_11272:
        /*0090*/ 	.word	0x00000000
        /*0094*/ 	.short	0x0000
        /*0096*/ 	.short	0x0000
        /*0098*/ 	.byte	0x00, 0xf0, 0x21, 0x00


	//----- nvinfo : EIATTR_MAXREG_COUNT
	.align		4
.L_11273:
        /*009c*/ 	.byte	0x03, 0x1b
        /*009e*/ 	.short	0x00ff


	//----- nvinfo : EIATTR_MERCURY_ISA_VERSION
	.align		4
        /*00a0*/ 	.byte	0x03, 0x5f
        /*00a2*/ 	.short	0x0000


	//----- nvinfo : EIATTR_COOP_GROUP_MASK_REGIDS
	.align		4
        /*00a4*/ 	.byte	0x04, 0x29
        /*00a6*/ 	.short	(.L_11275 - .L_11274)


	//   ....[0]....
.L_11274:
        /*00a8*/ 	.word	0xffffffff


	//   ....[1]....
        /*00ac*/ 	.word	0xffffffff


	//   ....[2]....
        /*00b0*/ 	.word	0xffffffff


	//   ....[3]....
        /*00b4*/ 	.word	0xffffffff


	//   ....[4]....
        /*00b8*/ 	.word	0xffffffff


	//   ....[5]....
        /*00bc*/ 	.word	0xffffffff


	//   ....[6]....
        /*00c0*/ 	.word	0xffffffff


	//   ....[7]....
        /*00c4*/ 	.word	0xffffffff


	//   ....[8]....
        /*00c8*/ 	.word	0xffffffff


	//   ....[9]....
        /*00cc*/ 	.word	0xffffffff


	//   ....[10]....
        /*00d0*/ 	.word	0xffffffff


	//   ....[11]....
        /*00d4*/ 	.word	0xffffffff


	//   ....[12]....
        /*00d8*/ 	.word	0xffffffff


	//   ....[13]....
        /*00dc*/ 	.word	0xffffffff


	//   ....[14]....
        /*00e0*/ 	.word	0xffffffff


	//   ....[15]....
        /*00e4*/ 	.word	0xffffffff


	//----- nvinfo : EIATTR_COOP_GROUP_INSTR_OFFSETS
	.align		4
.L_11275:
        /*00e8*/ 	.byte	0x04, 0x28
        /*00ea*/ 	.short	(.L_11277 - .L_11276)


	//   ....[0]....
.L_11276:
        /*00ec*/ 	.word	0x000001d0


	//   ....[1]....
        /*00f0*/ 	.word	0x000001f0


	//   ....[2]....
        /*00f4*/ 	.word	0x00000230


	//   ....[3]....
        /*00f8*/ 	.word	0x00000250


	//   ....[4]....
        /*00fc*/ 	.word	0x00000290


	//   ....[5]....
        /*0100*/ 	.word	0x000002b0


	//   ....[6]....
        /*0104*/ 	.word	0x000002f0


	//   ....[7]....
        /*0108*/ 	.word	0x00000310


	//   ....[8]....
        /*010c*/ 	.word	0x000003e0


	//   ....[9]....
        /*0110*/ 	.word	0x00000400


	//   ....[10]....
        /*0114*/ 	.word	0x00000420


	//   ....[11]....
        /*0118*/ 	.word	0x00000440


	//   ....[12]....
        /*011c*/ 	.word	0x00000460


	//   ....[13]....
        /*0120*/ 	.word	0x00000480


	//   ....[14]....
        /*0124*/ 	.word	0x000004a0


	//   ....[15]....
        /*0128*/ 	.word	0x000004c0


	//----- nvinfo : EIATTR_EXIT_INSTR_OFFSETS
	.align		4
.L_11277:
        /*012c*/ 	.byte	0x04, 0x1c
        /*012e*/ 	.short	(.L_11279 - .L_11278)


	//   ....[0]....
.L_11278:
        /*0130*/ 	.word	0x000004d0


	//   ....[1]....
        /*0134*/ 	.word	0x00000570


	//   ....[2]....
        /*0138*/ 	.word	0x00000580


	//   ....[3]....
        /*013c*/ 	.word	0x00000610
.L_11279:


//--------------------- .nv.info._ZN43_GLOBAL__N__9ae7fba5_10_SoftMax_cu_9f978f6320softmax_warp_forwardIN3c108BFloat16EffLi3ELb1ELb0EEEvPT0_PKT_iiiPKbib --------------------------
	.section	.nv.info._ZN43_GLOBAL__N__9ae7fba5_10_SoftMax_cu_9f978f6320softmax_warp_forwardIN3c108BFloat16EffLi3ELb1ELb0EEEvPT0_PKT_iiiPKbib,"",@"SHT_CUDA_INFO"
	.sectionflags	@""
	.align	4


	//----- nvinfo : EIATTR_CUDA_API_VERSION
	.align		4
        /*0000*/ 	.byte	0x04, 0x37
        /*0002*/ 	.short	(.L_11281 - .L_11280)
.L_11280:
        /*0004*/ 	.word	0x00000082


	//----- nvinfo : EIATTR_SW2861232_WAR
	.align		4
.L_11281:
        /*0008*/ 	.byte	0x01, 0x35
	.zero		2


	//----- nvinfo : EIATTR_PARAM_CBANK
	.align		4
        /*000c*/ 	.byte	0x04, 0x0a
        /*000e*/ 	.short	(.L_11283 - .L_11282)
	.align		4
.L_11282:
        /*0010*/ 	.word	index@(.nv.constant0._ZN43_GLOBAL__N__9ae7fba5_10_SoftMax_cu_9f978f6320softmax_warp_forwardIN3c108BFloat16EffLi3ELb1ELb0EEEvPT0_PKT_iiiPKbib)
        /*0014*/ 	.short	0x0160
        /*0016*/ 	.short	0x002d


	//----- nvinfo : EIATTR_CBANK_PARAM_SIZE
	.align		4
.L_11283:
        /*0018*/ 	.byte	0x03, 0x19
        /*001a*/ 	.short	0x002d


	//----- nvinfo : EIATTR_KPARAM_INFO
	.align		4
        /*001c*/ 	.byte	0x04, 0x17
        /*001e*/ 	.short	(.L_11285 - .L_11284)
.L_11284:
        /*0020*/ 	.word	0x00000000
        /*0024*/ 	.short	0x0007
        /*0026*/ 	.short	0x002c
        /*0028*/ 	.byte	0x00, 0xf0, 0x05, 0x00


	//----- nvinfo : EIATTR_KPARAM_INFO
	.align		4
.L_11285:
        /*002c*/ 	.byte	0x04, 0x17
        /*002e*/ 	.short	(.L_11287 - .L_11286)
.L_11286:
        /*0030*/ 	.word	0x00000000
        /*0034*/ 	.short	0x0006
        /*0036*/ 	.short	0x0028
        /*0038*/ 	.byte	0x00, 0xf0, 0x11, 0x00


	//----- nvinfo : EIATTR_KPARAM_INFO
	.align		4
.L_11287:
        /*003c*/ 	.byte	0x04, 0x17
        /*003e*/ 	.short	(.L_11289 - .L_11288)
.L_11288:
        /*0040*/ 	.word	0x00000000
        /*0044*/ 	.short	0x0005
        /*0046*/ 	.short	0x0020
        /*0048*/ 	.byte	0x00, 0xf0, 0x21, 0x00


	//----- nvinfo : EIATTR_KPARAM_INFO
	.align		4
.L_11289:
        /*004c*/ 	.byte	0x04, 0x17
        /*004e*/ 	.short	(.L_11291 - .L_11290)
.L_11290:
        /*0050*/ 	.word	0x00000000
        /*0054*/ 	.short	0x0004
        /*0056*/ 	.short	0x0018
        /*0058*/ 	.byte	0x00, 0xf0, 0x11, 0x00


	//----- nvinfo : EIATTR_KPARAM_INFO
	.align		4
.L_11291:
        /*005c*/ 	.byte	0x04, 0x17
        /*005e*/ 	.short	(.L_11293 - .L_11292)
.L_11292:
        /*0060*/ 	.word	0x00000000
        /*0064*/ 	.short	0x0003
        /*0066*/ 	.short	0x0014
        /*0068*/ 	.byte	0x00, 0xf0, 0x11, 0x00


	//----- nvinfo : EIATTR_KPARAM_INFO
	.align		4
.L_11293:
        /*006c*/ 	.byte	0x04, 0x17
        /*006e*/ 	.short	(.L_11295 - .L_11294)
.L_11294:
        /*0070*/ 	.word	0x00000000
        /*0074*/ 	.short	0x0002
        /*0076*/ 	.short	0x0010
        /*0078*/ 	.byte	0x00, 0xf0, 0x11, 0x00


	//----- nvinfo : EIATTR_KPARAM_INFO
	.align		4
.L_11295:
        /*007c*/ 	.byte	0x04, 0x17
        /*007e*/ 	.short	(.L_11297 - .L_11296)
.L_11296:
        /*0080*/ 	.word	0x00000000
        /*0084*/ 	.short	0x0001
        /*0086*/ 	.short	0x0008
        /*0088*/ 	.byte	0x00, 0xf0, 0x21, 0x00


	//----- nvinfo : EIATTR_KPARAM_INFO
	.align		4
.L_11297:
        /*008c*/ 	.byte	0x04, 0x17
        /*008e*/ 	.short	(.L_11299 - .L_11298)
.L_11298:
        /*0090*/ 	.word	0x00000000
        /*0094*/ 	.short	0x0000
        /*0096*/ 	.short	0x0000
        /*0098*/ 	.byte	0x00, 0xf0, 0x21, 0x00


	//----- nvinfo : EIATTR_MAXREG_COUNT
	.align		4
.L_11299:
        /*009c*/ 	.byte	0x03, 0x1b
        /*009e*/ 	.short	0x00ff


	//----- nvinfo : EIATTR_MERCURY_ISA_VERSION
	.align		4
        /*00a0*/ 	.byte	0x03, 0x5f
        /*00a2*/ 	.short	0x0000


	//----- nvinfo : EIATTR_COOP_GROUP_MASK_REGIDS
	.align		4
        /*00a4*/ 	.byte	0x04, 0x29
        /*00a6*/ 	.short	(.L_11301 - .L_11300)


	//   ....[0]....
.L_11300:
        /*00a8*/ 	.word	0xffffffff


	//   ....[1]....
        /*00ac*/ 	.word	0xffffffff


	//   ....[2]....
        /*00b0*/ 	.word	0xffffffff


	//   ....[3]....
        /*00b4*/ 	.word	0xffffffff


	//   ....[4]....
        /*00b8*/ 	.word	0xffffffff


	//   ....[5]....
        /*00bc*/ 	.word	0xffffffff


	//   ....[6]....
        /*00c0*/ 	.word	0xffffffff


	//   ....[7]....
        /*00c4*/ 	.word	0xffffffff


	//   ....[8]....
        /*00c8*/ 	.word	0xffffffff


	//   ....[9]....
        /*00cc*/ 	.word	0xffffffff


	//   ....[10]....
        /*00d0*/ 	.word	0xffffffff


	//   ....[11]....
        /*00d4*/ 	.word	0xffffffff


	//----- nvinfo : EIATTR_COOP_GROUP_INSTR_OFFSETS
	.align		4
.L_11301:
        /*00d8*/ 	.byte	0x04, 0x28
        /*00da*/ 	.short	(.L_11303 - .L_11302)


	//   ....[0]....
.L_11302:
        /*00dc*/ 	.word	0x000001d0


	//   ....[1]....
        /*00e0*/ 	.word	0x000001f0


	//   ....[2]....
        /*00e4*/ 	.word	0x00000230


	//   ....[3]....
        /*00e8*/ 	.word	0x00000250


	//   ....[4]....
        /*00ec*/ 	.word	0x00000290


	//   ....[5]....
        /*00f0*/ 	.word	0x000002b0


	//   ....[6]....
        /*00f4*/ 	.word	0x00000380


	//   ....[7]....
        /*00f8*/ 	.word	0x000003a0


	//   ....[8]....
        /*00fc*/ 	.word	0x000003c0


	//   ....[9]....
        /*0100*/ 	.word	0x000003e0


	//   ....[10]....
        /*0104*/ 	.word	0x00000400


	//   ....[11]....
        /*0108*/ 	.word	0x00000420


	//----- nvinfo : EIATTR_EXIT_INSTR_OFFSETS
	.align		4
.L_11303:
        /*010c*/ 	.byte	0x04, 0x1c
        /*010e*/ 	.short	(.L_11305 - .L_11304)


	//   ....[0]....
.L_11304:
        /*0110*/ 	.word	0x00000430


	//   ....[1]....
        /*0114*/ 	.word	0x000004d0


	//   ....[2]....
        /*0118*/ 	.word	0x000004e0


	//   ....[3]....
        /*011c*/ 	.word	0x00000570
.L_11305:


//--------------------- .nv.info._ZN43_GLOBAL__N__9ae7fba5_10_SoftMax_cu_9f978f6320softmax_warp_forwardIN3c108BFloat16EffLi2ELb1ELb0EEEvPT0_PKT_iiiPKbib --------------------------
	.section	.nv.info._ZN43_GLOBAL__N__9ae7fba5_10_SoftMax_cu_9f978f6320softmax_warp_forwardIN3c108BFloat16EffLi2ELb1ELb0EEEvPT0_PKT_iiiPKbib,"",@"SHT_CUDA_INFO"
	.sectionflags	@""
	.align	4


	//----- nvinfo : EIATTR_CUDA_API_VERSION
	.align		4
        /*0000*/ 	.byte	0x04, 0x37
        /*0002*/ 	.short	(.L_11307 - .L_11306)
.L_11306:
        /*0004*/ 	.word	0x00000082


	//----- nvinfo : EIATTR_SW2861232_WAR
	.align		4
.L_11307:
        /*0008*/ 	.byte	0x01, 0x35
	.zero		2


	//----- nvinfo : EIATTR_PARAM_CBANK
	.align		4
        /*000c*/ 	.byte	0x04, 0x0a
        /*000e*/ 	.short	(.L_11309 - .L_11308)
	.align		4
.L_11308:
        /*0010*/ 	.word	index@(.nv.constant0._ZN43_GLOBAL__N__9ae7fba5_10_SoftMax_cu_9f978f6320softmax_warp_forwardIN3c108BFloat16EffLi2ELb1ELb0EEEvPT0_PKT_iiiPKbib)
        /*0014*/ 	.short	0x0160
        /*0016*/ 	.short	0x002d


	//----- nvinfo : EIATTR_CBANK_PARAM_SIZE
	.align		4
.L_11309:
        /*0018*/ 	.byte	0x03, 0x19
        /*001a*/ 	.short	0x002d


	//----- nvinfo : EIATTR_KPARAM_INFO
	.align		4
        /*001c*/ 	.byte	0x04, 0x17
        /*001e*/ 	.short	(.L_11311 - .L_11310)
.L_11310:
        /*0020*/ 	.word	0x00000000
        /*0024*/ 	.short	0x0007
        /*0026*/ 	.short	0x002c
        /*0028*/ 	.byte	0x00, 0xf0, 0x05, 0x00


	//----- nvinfo : EIATTR_KPARAM_INFO
	.align		4
.L_11311:
        /*002c*/ 	.byte	0x04, 0x17
        /*002e*/ 	.short	(.L_11313 - .L_11312)
.L_11312:
        /*0030*/ 	.word	0x00000000
        /*0034*/ 	.short	0x0006
        /*0036*/ 	.short	0x0028
        /*0038*/ 	.byte	0x00, 0xf0, 0x11, 0x00


	//----- nvinfo : EIATTR_KPARAM_INFO
	.align		4
.L_11313:
        /*003c*/ 	.byte	0x04, 0x17
        /*003e*/ 	.short	(.L_11315 - .L_11314)
.L_11314:
        /*0040*/ 	.word	0x00000000
        /*0044*/ 	.short	0x0005
        /*0046*/ 	.short	0x0020
        /*0048*/ 	.byte	0x00, 0xf0, 0x21, 0x00


	//----- nvinfo : EIATTR_KPARAM_INFO
	.align		4
.L_11315:
        /*004c*/ 	.byte	0x04, 0x17
        /*004e*/ 	.short	(.L_11317 - .L_11316)
.L_11316:
        /*0050*/ 	.word	0x00000000
        /*0054*/ 	.short	0x0004
        /*0056*/ 	.short	0x0018
        /*0058*/ 	.byte	0x00, 0xf0, 0x11, 0x00


	//----- nvinfo : EIATTR_KPARAM_INFO
	.align		4
.L_11317:
        /*005c*/ 	.byte	0x04, 0x17
        /*005e*/ 	.short	(.L_11319 - .L_11318)
.L_11318:
        /*0060*/ 	.word	0x00000000
        /*0064*/ 	.short	0x0003
        /*0066*/ 	.short	0x0014
        /*0068*/ 	.byte	0x00, 0xf0, 0x11, 0x00


	//----- nvinfo : EIATTR_KPARAM_INFO
	.align		4
.L_11319:
        /*006c*/ 	.byte	0x04, 0x17
        /*006e*/ 	.short	(.L_11321 - .L_11320)
.L_11320:
        /*0070*/ 	.word	0x00000000
        /*0074*/ 	.short	0x0002
        /*0076*/ 	.short	0x0010
        /*0078*/ 	.byte	0x00, 0xf0, 0x11, 0x00


	//----- nvinfo : EIATTR_KPARAM_INFO
	.align		4
.L_11321:
        /*007c*/ 	.byte	0x04, 0x17
        /*007e*/ 	.short	(.L_11323 - .L_11322)
.L_11322:
        /*0080*/ 	.word	0x00000000
        /*0084*/ 	.short	0x0001
        /*0086*/ 	.short	0x0008
        /*0088*/ 	.byte	0x00, 0xf0, 0x21, 0x00


	//----- nvinfo : EIATTR_KPARAM_INFO
	.align		4
.L_11323:
        /*008c*/ 	.byte	0x04, 0x17
        /*008e*/ 	.short	(.L_11325 - .L_11324)
.L_11324:
        /*0090*/ 	.word	0x00000000
        /*0094*/ 	.short	0x0000
        /*0096*/ 	.short	0x0000
        /*0098*/ 	.byte	0x00, 0xf0, 0x21, 0x00


	//----- nvinfo : EIATTR_MAXREG_COUNT
	.align		4
.L_11325:
        /*009c*/ 	.byte	0x03, 0x1b
        /*009e*/ 	.short	0x00ff


	//----- nvinfo : EIATTR_MERCURY_ISA_VERSION
	.align		4
        /*00a0*/ 	.byte	0x03, 0x5f
        /*00a2*/ 	.short	0x0000


	//----- nvinfo : EIATTR_COOP_GROUP_MASK_REGIDS
	.align		4
        /*00a4*/ 	.byte	0x04, 0x29
        /*00a6*/ 	.short	(.L_11327 - .L_11326)


	//   ....[0]....
.L_11326:
        /*00a8*/ 	.word	0xffffffff


	//   ....[1]....
        /*00ac*/ 	.word	0xffffffff


	//   ....[2]....
        /*00b0*/ 	.word	0xffffffff


	//   ....[3]....
        /*00b4*/ 	.word	0xffffffff


	//   ....[4]....
        /*00b8*/ 	.word	0xffffffff


	//   ....[5]....
        /*00bc*/ 	.word	0xffffffff


	//   ....[6]....
        /*00c0*/ 	.word	0xffffffff


	//   ....[7]....
        /*00c4*/ 	.word	0xffffffff


	//----- nvinfo : EIATTR_COOP_GROUP_INSTR_OFFSETS
	.align		4
.L_11327:
        /*00c8*/ 	.byte	0x04, 0x28
        /*00ca*/ 	.short	(.L_11329 - .L_11328)


	//   ....[0]....
.L_11328:
        /*00cc*/ 	.word	0x000001d0


	//   ....[1]....
        /*00d0*/ 	.word	0x000001f0


	//   ....[2]....
        /*00d4*/ 	.word	0x00000230


	//   ....[3]....
        /*00d8*/ 	.word	0x00000250


	//   ....[4]....
        /*00dc*/ 	.word	0x00000320


	//   ....[5]....
        /*00e0*/ 	.word	0x00000340


	//   ....[6]....
        /*00e4*/ 	.word	0x00000360


	//   ....[7]....
        /*00e8*/ 	.word	0x00000380


	//----- nvinfo : EIATTR_EXIT_INSTR_OFFSETS
	.align		4
.L_11329:
        /*00ec*/ 	.byte	0x04, 0x1c
        /*00ee*/ 	.short	(.L_11331 - .L_11330)


	//   ....[0]....
.L_11330:
        /*00f0*/ 	.word	0x00000390


	//   ....[1]....
        /*00f4*/ 	.word	0x00000430


	//   ....[2]....
        /*00f8*/ 	.word	0x00000440


	//   ....[3]....
        /*00fc*/ 	.word	0x000004d0
.L_11331:


//--------------------- .nv.info._ZN43_GLOBAL__N__9ae7fba5_10_SoftMax_cu_9f978f6320softmax_warp_forwardIN3c108BFloat16EffLi1ELb1ELb0EEEvPT0_PKT_iiiPKbib --------------------------
	.section	.nv.info._ZN43_GLOBAL__N__9ae7fba5_10_SoftMax_cu_9f978f6320softmax_warp_forwardIN3c108BFloat16EffLi1ELb1ELb0EEEvPT0_PKT_iiiPKbib,"",@"SHT_CUDA_INFO"
	.sectionflags	@""
	.align	4


	//----- nvinfo : EIATTR_CUDA_API_VERSION
	.align		4
        /*0000*/ 	.byte	0x04, 0x37
        /*0002*/ 	.short	(.L_11333 - .L_11332)
.L_11332:
        /*0004*/ 	.word	0x00000082


	//----- nvinfo : EIATTR_SW2861232_WAR
	.align		4
.L_11333:
        /*0008*/ 	.byte	0x01, 0x35
	.zero		2


	//----- nvinfo : EIATTR_PARAM_CBANK
	.align		4
        /*000c*/ 	.byte	0x04, 0x0a
        /*000e*/ 	.short	(.L_11335 - .L_11334)
	.align		4
.L_11334:
        /*0010*/ 	.word	index@(.nv.constant0._ZN43_GLOBAL__N__9ae7fba5_10_SoftMax_cu_9f978f6320softmax_warp_forwardIN3c108BFloat16EffLi1ELb1ELb0EEEvPT0_PKT_iiiPKbib)
        /*0014*/ 	.short	0x0160
        /*0016*/ 	.short	0x002d


	//----- nvinfo : EIATTR_CBANK_PARAM_SIZE
	.align		4
.L_11335:
        /*0018*/ 	.byte	0x03, 0x19
        /*001a*/ 	.short	0x002d


	//----- nvinfo : EIATTR_KPARAM_INFO
	.align		4
        /*001c*/ 	.byte	0x04, 0x17
        /*001e*/ 	.short	(.L_11337 - .L_11336)
.L_11336:
        /*0020*/ 	.word	0x00000000
        /*0024*/ 	.short	0x0007
        /*0026*/ 	.short	0x002c
        /*0028*/ 	.byte	0x00, 0xf0, 0x05, 0x00


	//----- nvinfo : EIATTR_KPARAM_INFO
	.align		4
.L_11337:
        /*002c*/ 	.byte	0x04, 0x17
        /*002e*/ 	.short	(.L_11339 - .L_11338)
.L_11338:
        /*0030*/ 	.word	0x00000000
        /*0034*/ 	.short	0x0006
        /*0036*/ 	.short	0x0028
        /*0038*/ 	.byte	0x00, 0xf0, 0x11, 0x00


	//----- nvinfo : EIATTR_KPARAM_INFO
	.align		4
.L_11339:
        /*003c*/ 	.byte	0x04, 0x17
        /*003e*/ 	.short	(.L_11341 - .L_11340)
.L_11340:
        /*0040*/ 	.word	0x00000000
        /*0044*/ 	.short	0x0005
        /*0046*/ 	.short	0x0020
        /*0048*/ 	.byte	0x00, 0xf0, 0x21, 0x00


	//----- nvinfo : EIATTR_KPARAM_INFO
	.align		4
.L_11341:
        /*004c*/ 	.byte	0x04, 0x17
        /*004e*/ 	.short	(.L_11343 - .L_11342)
.L_11342:
        /*0050*/ 	.word	0x00000000
        /*0054*/ 	.short	0x0004
        /*0056*/ 	.short	0x0018
        /*0058*/ 	.byte	0x00, 0xf0, 0x11, 0x00


	//----- nvinfo : EIATTR_KPARAM_INFO
	.align		4
.L_11343:
        /*005c*/ 	.byte	0x04, 0x17
        /*005e*/ 	.short	(.L_11345 - .L_11344)
.L_11344:
        /*0060*/ 	.word	0x00000000
        /*0064*/ 	.short	0x0003
        /*0066*/ 	.short	0x0014
        /*0068*/ 	.byte	0x00, 0xf0, 0x11, 0x00


	//----- nvinfo : EIATTR_KPARAM_INFO
	.align		4
.L_11345:
        /*006c*/ 	.byte	0x04, 0x17
        /*006e*/ 	.short	(.L_11347 - .L_11346)
.L_11346:
        /*0070*/ 	.word	0x00000000
        /*0074*/ 	.short	0x0002
        /*0076*/ 	.short	0x0010
        /*0078*/ 	.byte	0x00, 0xf0, 0x11, 0x00


	//----- nvinfo : EIATTR_KPARAM_INFO
	.align		4
.L_11347:
        /*007c*/ 	.byte	0x04, 0x17
        /*007e*/ 	.short	(.L_11349 - .L_11348)
.L_11348:
        /*0080*/ 	.word	0x00000000
        /*0084*/ 	.short	0x0001
        /*0086*/ 	.short	0x0008
        /*0088*/ 	.byte	0x00, 0xf0, 0x21, 0x00


	//----- nvinfo : EIATTR_KPARAM_INFO
	.align		4
.L_11349:
        /*008c*/ 	.byte	0x04, 0x17
        /*008e*/ 	.short	(.L_11351 - .L_11350)
.L_11350:
        /*0090*/ 	.word	0x00000000
        /*0094*/ 	.short	0x0000
        /*0096*/ 	.short	0x0000
        /*0098*/ 	.byte	0x00, 0xf0, 0x21, 0x00


	//----- nvinfo : EIATTR_MAXREG_COUNT
	.align		4
.L_11351:
        /*009c*/ 	.byte	0x03, 0x1b
        /*009e*/ 	.short	0x00ff


	//----- nvinfo : EIATTR_MERCURY_ISA_VERSION
	.align		4
        /*00a0*/ 	.byte	0x03, 0x5f
        /*00a2*/ 	.short	0x0000


	//----- nvinfo : EIATTR_COOP_GROUP_MASK_REGIDS
	.align		4
        /*00a4*/ 	.byte	0x04, 0x29
        /*00a6*/ 	.short	(.L_11353 - .L_11352)


	//   ....[0]....
.L_11352:
        /*00a8*/ 	.word	0xffffffff


	//   ....[1]....
        /*00ac*/ 	.word	0xffffffff


	//   ....[2]....
        /*00b0*/ 	.word	0xffffffff


	//   ....[3]....
        /*00b4*/ 	.word	0xffffffff


	//----- nvinfo : EIATTR_COOP_GROUP_INSTR_OFFSETS
	.align		4
.L_11353:
        /*00b8*/ 	.byte	0x04, 0x28
        /*00ba*/ 	.short	(.L_11355 - .L_11354)


	//   ....[0]....
.L_11354:
        /*00bc*/ 	.word	0x000001d0


	//   ....[1]....
        /*00c0*/ 	.word	0x000001f0


	//   ....[2]....
        /*00c4*/ 	.word	0x000002c0


	//   ....[3]....
        /*00c8*/ 	.word	0x000002e0


	//----- nvinfo : EIATTR_EXIT_INSTR_OFFSETS
	.align		4
.L_11355:
        /*00cc*/ 	.byte	0x04, 0x1c
        /*00ce*/ 	.short	(.L_11357 - .L_11356)


	//   ....[0]....
.L_11356:
        /*00d0*/ 	.word	0x000002f0


	//   ....[1]....
        /*00d4*/ 	.word	0x00000390


	//   ....[2]....
        /*00d8*/ 	.word	0x000003a0


	//   ....[3]....
        /*00dc*/ 	.word	0x00000430
.L_11357:


//--------------------- .nv.info._ZN43_GLOBAL__N__9ae7fba5_10_SoftMax_cu_9f978f6320softmax_warp_forwardIN3c108BFloat16EffLi0ELb1ELb0EEEvPT0_PKT_iiiPKbib --------------------------
	.section	.nv.info._ZN43_GLOBAL__N__9ae7fba5_10_SoftMax_cu_9f978f6320softmax_warp_forwardIN3c108BFloat16EffLi0ELb1ELb0EEEvPT0_PKT_iiiPKbib,"",@"SHT_CUDA_INFO"
	.sectionflags	@""
	.align	4


	//----- nvinfo : EIATTR_CUDA_API_VERSION
	.align		4
        /*0000*/ 	.byte	0x04, 0x37
        /*0002*/ 	.short	(.L_11359 - .L_11358)
.L_11358:
        /*0004*/ 	.word	0x00000082


	//----- nvinfo : EIATTR_SW2861232_WAR
	.align		4
.L_11359:
        /*0008*/ 	.byte	0x01, 0x35
	.zero		2


	//----- nvinfo : EIATTR_PARAM_CBANK
	.align		4
        /*000c*/ 	.byte	0x04, 0x0a
        /*000e*/ 	.short	(.L_11361 - .L_11360)
	.align		4
.L_11360:
        /*0010*/ 	.word	index@(.nv.constant0._ZN43_GLOBAL__N__9ae7fba5_10_SoftMax_cu_9f978f6320softmax_warp_forwardIN3c108BFloat16EffLi0ELb1ELb0EEEvPT0_PKT_iiiPKbib)
        /*0014*/ 	.short	0x0160
        /*0016*/ 	.short	0x002d


	//----- nvinfo : EIATTR_CBANK_PARAM_SIZE
	.align		4
.L_11361:
        /*0018*/ 	.byte	0x03, 0x19
        /*001a*/ 	.short	0x002d


	//----- nvinfo : EIATTR_KPARAM_INFO
	.align		4
        /*001c*/ 	.byte	0x04, 0x17
        /*001e*/ 	.short	(.L_11363 - .L_11362)
.L_11362:
        /*0020*/ 	.word	0x00000000
        /*0024*/ 	.short	0x0007
        /*0026*/ 	.short	0x002c
        /*0028*/ 	.byte	0x00, 0xf0, 0x05, 0x00


	//----- nvinfo : EIATTR_KPARAM_INFO
	.align		4
.L_11363:
        /*002c*/ 	.byte	0x04, 0x17
        /*002e*/ 	.short	(.L_11365 - .L_11364)
.L_11364:
        /*0030*/ 	.word	0x00000000
        /*0034*/ 	.short	0x0006
        /*0036*/ 	.short	0x0028
        /*0038*/ 	.byte	0x00, 0xf0, 0x11, 0x00


	//----- nvinfo : EIATTR_KPARAM_INFO
	.align		4
.L_11365:
        /*003c*/ 	.byte	0x04, 0x17
        /*003e*/ 	.short	(.L_11367 - .L_11366)
.L_11366:
        /*0040*/ 	.word	0x00000000
        /*0044*/ 	.short	0x0005
        /*0046*/ 	.short	0x0020
        /*0048*/ 	.byte	0x00, 0xf0, 0x21, 0x00


	//----- nvinfo : EIATTR_KPARAM_INFO
	.align		4
.L_11367:
        /*004c*/ 	.byte	0x04, 0x17
        /*004e*/ 	.short	(.L_11369 - .L_11368)
.L_11368:
        /*0050*/ 	.word	0x00000000
        /*0054*/ 	.short	0x0004
        /*0056*/ 	.short	0x0018
        /*0058*/ 	.byte	0x00, 0xf0, 0x11, 0x00


	//----- nvinfo : EIATTR_KPARAM_INFO
	.align		4
.L_11369:
        /*005c*/ 	.byte	0x04, 0x17
        /*005e*/ 	.short	(.L_11371 - .L_11370)
.L_11370:
        /*0060*/ 	.word	0x00000000
        /*0064*/ 	.short	0x0003
        /*0066*/ 	.short	0x0014
        /*0068*/ 	.byte	0x00, 0xf0, 0x11, 0x00


	//----- nvinfo : EIATTR_KPARAM_INFO
	.align		4
.L_11371:
        /*006c*/ 	.byte	0x04, 0x17
        /*006e*/ 	.short	(.L_11373 - .L_11372)
.L_11372:
        /*0070*/ 	.word	0x00000000
        /*0074*/ 	.short	0x0002
        /*0076*/ 	.short	0x0010
        /*0078*/ 	.byte	0x00, 0xf0, 0x11, 0x00


	//----- nvinfo : EIATTR_KPARAM_INFO
	.align		4
.L_11373:
        /*007c*/ 	.byte	0x04, 0x17
        /*007e*/ 	.short	(.L_11375 - .L_11374)
.L_11374:
        /*0080*/ 	.word	0x00000000
        /*0084*/ 	.short	0x0001
        /*0086*/ 	.short	0x0008
        /*0088*/ 	.byte	0x00, 0xf0, 0x21, 0x00


	//----- nvinfo : EIATTR_KPARAM_INFO
	.align		4
.L_11375:
        /*008c*/ 	.byte	0x04, 0x17
        /*008e*/ 	.short	(.L_11377 - .L_11376)
.L_11376:
        /*0090*/ 	.word	0x00000000
        /*0094*/ 	.short	0x0000
        /*0096*/ 	.short	0x0000
        /*0098*/ 	.byte	0x00, 0xf0, 0x21, 0x00


	//----- nvinfo : EIATTR_MAXREG_COUNT
	.align		4
.L_11377:
        /*009c*/ 	.byte	0x03, 0x1b
        /*009e*/ 	.short	0x00ff


	//----- nvinfo : EIATTR_MERCURY_ISA_VERSION
	.align		4
        /*00a0*/ 	.byte	0x03, 0x5f
        /*00a2*/ 	.short	0x0000


	//----- nvinfo : EIATTR_EXIT_INSTR_OFFSETS
	.align		4
        /*00a4*/ 	.byte	0x04, 0x1c
        /*00a6*/ 	.short	(.L_11379 - .L_11378)


	//   ....[0]....
.L_11378:
        /*00a8*/ 	.word	0x000001b0


	//   ....[1]....
        /*00ac*/ 	.word	0x000002e0


	//   ....[2]....
        /*00b0*/ 	.word	0x000002f0


	//   ....[3]....
        /*00b4*/ 	.word	0x000003c0


	//----- nvinfo : EIATTR_CRS_STACK_SIZE
	.align		4
.L_11379:
        /*00b8*/ 	.byte	0x04, 0x1e
        /*00ba*/ 	.short	(.L_11381 - .L_11380)
.L_11380:
        /*00bc*/ 	.word	0x00000000
.L_11381:


//--------------------- .nv.info._ZN43_GLOBAL__N__9ae7fba5_10_SoftMax_cu_9f978f6320softmax_warp_forwardIN3c108BFloat16ES2_fLi11ELb1ELb0EEEvPT0_PKT_iiiPKbib --------------------------
	.section	.nv.info._ZN43_GLOBAL__N__9ae7fba5_10_SoftMax_cu_9f978f6320softmax_warp_forwardIN3c108BFloat16ES2_fLi11ELb1ELb0EEEvPT0_PKT_iiiPKbib,"",@"SHT_CUDA_INFO"
	.sectionflags	@""
	.align	4


	//----- nvinfo : EIATTR_CUDA_API_VERSION
	.align		4
        /*0000*/ 	.byte	0x04, 0x37
        /*0002*/ 	.short	(.L_11383 - .L_11382)
.L_11382:
        /*0004*/ 	.word	0x00000082


	//----- nvinfo : EIATTR_SW2861232_WAR
	.align		4
.L_11383:
        /*0008*/ 	.byte	0x01, 0x35
	.zero		2


	//----- nvinfo : EIATTR_PARAM_CBANK
	.align		4
        /*000c*/ 	.byte	0x04, 0x0a
        /*000e*/ 	.short	(.L_11385 - .L_11384)
	.align		4
.L_11384:
        /*0010*/ 	.word	index@(.nv.constant0._ZN43_GLOBAL__N__9ae7fba5_10_SoftMax_cu_9f978f6320softmax_warp_forwardIN3c108BFloat16ES2_fLi11ELb1ELb0EEEvPT0_PKT_iiiPKbib)
        /*0014*/ 	.short	0x0160
        /*0016*/ 	.short	0x002d


	//----- nvinfo : EIATTR_CBANK_PARAM_SIZE
	.align		4
.L_11385:
        /*0018*/ 	.byte	0x03, 0x19
        /*001a*/ 	.short	0x002d


	//----- nvinfo : EIATTR_KPARAM_INFO
	.align		4
        /*001c*/ 	.byte	0x04, 0x17
        /*001e*/ 	.short	(.L_11387 - .L_11386)
.L_11386:
        /*0020*/ 	.word	0x00000000
        /*0024*/ 	.short	0x0007
        /*0026*/ 	.short	0x002c
        /*0028*/ 	.byte	0x00, 0xf0, 0x05, 0x00


	//----- nvinfo : EIATTR_KPARAM_INFO
	.align		4
.L_11387:
        /*002c*/ 	.byte	0x04, 0x17
        /*002e*/ 	.short	(.L_11389 - .L_11388)
.L_11388:
        /*0030*/ 	.word	0x00000000
        /*0034*/ 	.short	0x0006
        /*0036*/ 	.short	0x0028
        /*0038*/ 	.byte	0x00, 0xf0, 0x11, 0x00


	//----- nvinfo : EIATTR_KPARAM_INFO
	.align		4
.L_11389:
        /*003c*/ 	.byte	0x04, 0x17
        /*003e*/ 	.short	(.L_11391 - .L_11390)
.L_11390:
        /*0040*/ 	.word	0x00000000
        /*0044*/ 	.short	0x0005
        /*0046*/ 	.short	0x0020
        /*0048*/ 	.byte	0x00, 0xf0, 0x21, 0x00


	//----- nvinfo : EIATTR_KPARAM_INFO
	.align		4
.L_11391:
        /*004c*/ 	.byte	0x04, 0x17
        /*004e*/ 	.short	(.L_11393 - .L_11392)
.L_11392:
        /*0050*/ 	.word	0x00000000
        /*0054*/ 	.short	0x0004
        /*0056*/ 	.short	0x0018
        /*0058*/ 	.byte	0x00, 0xf0, 0x11, 0x00


	//----- nvinfo : EIATTR_KPARAM_INFO
	.align		4
.L_11393:
        /*005c*/ 	.byte	0x04, 0x17
        /*005e*/ 	.short	(.L_11395 - .L_11394)
.L_11394:
        /*0060*/ 	.word	0x00000000
        /*0064*/ 	.short	0x0003
        /*0066*/ 	.short	0x0014
        /*0068*/ 	.byte	0x00, 0xf0, 0x11, 0x00


	//----- nvinfo : EIATTR_KPARAM_INFO
	.align		4
.L_11395:
        /*006c*/ 	.byte	0x04, 0x17
        /*006e*/ 	.short	(.L_11397 - .L_11396)
.L_11396:
        /*0070*/ 	.word	0x00000000
        /*0074*/ 	.short	0x0002
        /*0076*/ 	.short	0x0010
        /*0078*/ 	.byte	0x00, 0xf0, 0x11, 0x00


	//----- nvinfo : EIATTR_KPARAM_INFO
	.align		4
.L_11397:
        /*007c*/ 	.byte	0x04, 0x17
        /*007e*/ 	.short	(.L_11399 - .L_11398)
.L_11398:
        /*0080*/ 	.word	0x00000000
        /*0084*/ 	.short	0x0001
        /*0086*/ 	.short	0x0008
        /*0088*/ 	.byte	0x00, 0xf0, 0x21, 0x00


	//----- nvinfo : EIATTR_KPARAM_INFO
	.align		4
.L_11399:
        /*008c*/ 	.byte	0x04, 0x17
        /*008e*/ 	.short	(.L_11401 - .L_11400)
.L_11400:
        /*0090*/ 	.word	0x00000000
        /*0094*/ 	.short	0x0000
        /*0096*/ 	.short	0x0000
        /*0098*/ 	.byte	0x00, 0xf0, 0x21, 0x00


	//----- nvinfo : EIATTR_MAXREG_COUNT
	.align		4
.L_11401:
        /*009c*/ 	.byte	0x03, 0x1b
        /*009e*/ 	.short	0x00ff


	//----- nvinfo : EIATTR_MERCURY_ISA_VERSION
	.align		4
        /*00a0*/ 	.byte	0x03, 0x5f
        /*00a2*/ 	.short	0x0000


	//----- nvinfo : EIATTR_COOP_GROUP_MASK_REGIDS
	.align		4
        /*00a4*/ 	.byte	0x04, 0x29
        /*00a6*/ 	.short	(.L_11403 - .L_11402)


	//   ....[0]....
.L_11402:
        /*00a8*/ 	.word	0xffffffff


	//   ....[1]....
        /*00ac*/ 	.word	0xffffffff


	//   ....[2]....
        /*00b0*/ 	.word	0xffffffff


	//   ....[3]....
        /*00b4*/ 	.word	0xffffffff


	//   ....[4]....
        /*00b8*/ 	.word	0xffffffff


	//   ....[5]....
        /*00bc*/ 	.word	0xffffffff


	//   ....[6]....
        /*00c0*/ 	.word	0xffffffff


	//   ....[7]....
        /*00c4*/ 	.word	0xffffffff


	//   ....[8]....
        /*00c8*/ 	.word	0xffffffff


	//   ....[9]....
        /*00cc*/ 	.word	0xffffffff


	//----- nvinfo : EIATTR_COOP_GROUP_INSTR_OFFSETS
	.align		4
.L_11403:
        /*00d0*/ 	.byte	0x04, 0x28
        /*00d2*/ 	.short	(.L_11405 - .L_11404)


	//   ....[0]....
.L_11404:
        /*00d4*/ 	.word	0x00001c90


	//   ....[1]....
        /*00d8*/ 	.word	0x00001cc0


	//   ....[2]....
        /*00dc*/ 	.word	0x00001cf0


	//   ....[3]....
        /*00e0*/ 	.word	0x00001d20


	//   ....[4]....
        /*00e4*/ 	.word	0x00001d50


	//   ....[5]....
        /*00e8*/ 	.word	0x00002d80


	//   ....[6]....
        /*00ec*/ 	.word	0x00002da0


	//   ....[7]....
        /*00f0*/ 	.word	0x00002dc0


	//   ....[8]....
        /*00f4*/ 	.word	0x00002df0


	//   ....[9]....
        /*00f8*/ 	.word	0x00002e10


	//----- nvinfo : EIATTR_EXIT_INSTR_OFFSETS
	.align		4
.L_11405:
        /*00fc*/ 	.byte	0x04, 0x1c
        /*00fe*/ 	.short	(.L_11407 - .L_11406)


	//   ....[0]....
.L_11406:
        /*0100*/ 	.word	0x00002e20


	//   ....[1]....
        /*0104*/ 	.word	0x00002e50


	//   ....[2]....
        /*0108*/ 	.word	0x00002ec0


	//   ....[3]....
        /*010c*/ 	.word	0x00002f10


	//   ....[4]....
        /*0110*/ 	.word	0x00002f60


	//   ....[5]....
        /*0114*/ 	.word	0x00002fb0


	//   ....[6]....
        /*0118*/ 	.word	0x00003000


	//   ....[7]....
        /*011c*/ 	.word	0x00003050


	//   ....[8]....
        /*0120*/ 	.word	0x000030a0


	//   ....[9]....
        /*0124*/ 	.word	0x000030f0


	//   ....[10]....
        /*0128*/ 	.word	0x00003140


	//   ....[11]....
        /*012c*/ 	.word	0x00003190


	//   ....[12]....
        /*0130*/ 	.word	0x000031e0


	//   ....[13]....
        /*0134*/ 	.word	0x00003230


	//   ....[14]....
        /*0138*/ 	.word	0x00003280


	//   ....[15]....
        /*013c*/ 	.word	0x000032d0


	//   ....[16]....
        /*0140*/ 	.word	0x00003320


	//   ....[17]....
        /*0144*/ 	.word	0x00003370


	//   ....[18]....
        /*0148*/ 	.word	0x000033c0


	//   ....[19]....
        /*014c*/ 	.word	0x00003410


	//   ....[20]....
        /*0150*/ 	.word	0x00003460


	//   ....[21]....
        /*0154*/ 	.word	0x000034b0


	//   ....[22]....
        /*0158*/ 	.word	0x00003500


	//   ....[23]....
        /*015c*/ 	.word	0x00003550


	//   ....[24]....
        /*0160*/ 	.word	0x000035a0


	//   ....[25]....
        /*0164*/ 	.word	0x000035f0


	//   ....[26]....
        /*0168*/ 	.word	0x00003640


	//   ....[27]....
        /*016c*/ 	.word	0x00003690


	//   ....[28]....
        /*0170*/ 	.word	0x000036e0


	//   ....[29]....
        /*0174*/ 	.word	0x00003730


	//   ....[30]....
        /*0178*/ 	.word	0x00003780


	//   ....[31]....
        /*017c*/ 	.word	0x000037d0


	//   ....[32]....
        /*0180*/ 	.word	0x00003820


	//   ....[33]....
        /*0184*/ 	.word	0x00003870


	//   ....[34]....
        /*0188*/ 	.word	0x000038c0


	//   ....[35]....
        /*018c*/ 	.word	0x00003910


	//   ....[36]....
        /*0190*/ 	.word	0x00003960


	//   ....[37]....
        /*0194*/ 	.word	0x000039b0


	//   ....[38]....
        /*0198*/ 	.word	0x00003a00


	//   ....[39]....
        /*019c*/ 	.word	0x00003a50


	//   ....[40]....
        /*01a0*/ 	.word	0x00003aa0


	//   ....[41]....
        /*01a4*/ 	.word	0x00003af0


	//   ....[42]....
        /*01a8*/ 	.word	0x00003b40


	//   ....[43]....
        /*01ac*/ 	.word	0x00003b90


	//   ....[44]....
        /*01b0*/ 	.word	0x00003be0


	//   ....[45]....
        /*01b4*/ 	.word	0x00003c30


	//   ....[46]....
        /*01b8*/ 	.word	0x00003c80


	//   ....[47]....
        /*01bc*/ 	.word	0x00003cd0


	//   ....[48]....
        /*01c0*/ 	.word	0x00003d20


	//   ....[49]....
        /*01c4*/ 	.word	0x00003d70


	//   ....[50]....
        /*01c8*/ 	.word	0x00003dc0


	//   ....[51]....
        /*01cc*/ 	.word	0x00003e10


	//   ....[52]....
        /*01d0*/ 	.word	0x00003e60


	//   ....[53]....
        /*01d4*/ 	.word	0x00003eb0


	//   ....[54]....
        /*01d8*/ 	.word	0x00003f00


	//   ....[55]....
        /*01dc*/ 	.word	0x00003f50


	//   ....[56]....
        /*01e0*/ 	.word	0x00003fa0


	//   ....[57]....
        /*01e4*/ 	.word	0x00003ff0


	//   ....[58]....
        /*01e8*/ 	.word	0x00004040


	//   ....[59]....
        /*01ec*/ 	.word	0x00004090


	//   ....[60]....
        /*01f0*/ 	.word	0x000040e0


	//   ....[61]....
        /*01f4*/ 	.word	0x00004130


	//   ....[62]....
        /*01f8*/ 	.word	0x00004180


	//   ....[63]....
        /*01fc*/ 	.word	0x000041d0


	//   ....[64]....
        /*0200*/ 	.word	0x00004220


	//   ....[65]....
        /*0204*/ 	.word	0x00004260
.L_11407:


//--------------------- .nv.info._ZN43_GLOBAL__N__9ae7fba5_10_SoftMax_cu_9f978f6320softmax_warp_forwardIN3c108BFloat16ES2_fLi10ELb1ELb0EEEvPT0_PKT_iiiPKbib --------------------------
	.section	.nv.info._ZN43_GLOBAL__N__9ae7fba5_10_SoftMax_cu_9f978f6320softmax_warp_forwardIN3c108BFloat16ES2_fLi10ELb1ELb0EEEvPT0_PKT_iiiPKbib,"",@"SHT_CUDA_INFO"
	.sectionflags	@""
	.align	4


	//----- nvinfo : EIATTR_CUDA_API_VERSION
	.align		4
        /*0000*/ 	.byte	0x04, 0x37
        /*0002*/ 	.short	(.L_11409 - .L_11408)
.L_11408:
        /*0004*/ 	.word	0x00000082


	//----- nvinfo : EIATTR_SW2861232_WAR
	.align		4
.L_11409:
        /*0008*/ 	.byte	0x01, 0x35
	.zero		2


	//----- nvinfo : EIATTR_PARAM_CBANK
	.align		4
        /*000c*/ 	.byte	0x04, 0x0a
        /*000e*/ 	.short	(.L_11411 - .L_11410)
	.align		4
.L_11410:
        /*0010*/ 	.word	index@(.nv.constant0._ZN43_GLOBAL__N__9ae7fba5_10_SoftMax_cu_9f978f6320softmax_warp_forwardIN3c108BFloat16ES2_fLi10ELb1ELb0EEEvPT0_PKT_iiiPKbib)
        /*0014*/ 	.short	0x0160
        /*0016*/ 	.short	0x002d


	//----- nvinfo : EIATTR_CBANK_PARAM_SIZE
	.align		4
.L_11411:
        /*0018*/ 	.byte	0x03, 0x19
        /*001a*/ 	.short	0x002d


	//----- nvinfo : EIATTR_KPARAM_INFO
	.align		4
        /*001c*/ 	.byte	0x04, 0x17
        /*001e*/ 	.short	(.L_11413 - .L_11412)
.L_11412:
        /*0020*/ 	.word	0x00000000
        /*0024*/ 	.short	0x0007
        /*0026*/ 	.short	0x002c
        /*0028*/ 	.byte	0x00, 0xf0, 0x05, 0x00


	//----- nvinfo : EIATTR_KPARAM_INFO
	.align		4
.L_11413:
        /*002c*/ 	.byte	0x04, 0x17
        /*002e*/ 	.short	(.L_11415 - .L_11414)
.L_11414:
        /*0030*/ 	.word	0x00000000
        /*0034*/ 	.short	0x0006
        /*0036*/ 	.short	0x0028
        /*0038*/ 	.byte	0x00, 0xf0, 0x11, 0x00


	//----- nvinfo : EIATTR_KPARAM_INFO
	.align		4
.L_11415:
        /*003c*/ 	.byte	0x04, 0x17
        /*003e*/ 	.short	(.L_11417 - .L_11416)
.L_11416:
        /*0040*/ 	.word	0x00000000
        /*0044*/ 	.short	0x0005
        /*0046*/ 	.short	0x0020
        /*0048*/ 	.byte	0x00, 0xf0, 0x21, 0x00


	//----- nvinfo : EIATTR_KPARAM_INFO
	.align		4
.L_11417:
        /*004c*/ 	.byte	0x04, 0x17
        /*004e*/ 	.short	(.L_11419 - .L_11418)
.L_11418:
        /*0050*/ 	.word	0x00000000
        /*0054*/ 	.short	0x0004
        /*0056*/ 	.short	0x0018
        /*0058*/ 	.byte	0x00, 0xf0, 0x11, 0x00


	//----- nvinfo : EIATTR_KPARAM_INFO
	.align		4
.L_11419:
        /*005c*/ 	.byte	0x04, 0x17
        /*005e*/ 	.short	(.L_11421 - .L_11420)
.L_11420:
        /*0060*/ 	.word	0x00000000
        /*0064*/ 	.short	0x0003
        /*0066*/ 	.short	0x0014
        /*0068*/ 	.byte	0x00, 0xf0, 0x11, 0x00


	//----- nvinfo : EIATTR_KPARAM_INFO
	.align		4
.L_11421:
        /*006c*/ 	.byte	0x04, 0x17
        /*006e*/ 	.short	(.L_11423 - .L_11422)
.L_11422:
        /*0070*/ 	.word	0x00000000
        /*0074*/ 	.short	0x0002
        /*0076*/ 	.short	0x0010
        /*0078*/ 	.byte	0x00, 0xf0, 0x11, 0x00


	//----- nvinfo : EIATTR_KPARAM_INFO
	.align		4
.L_11423:
        /*007c*/ 	.byte	0x04, 0x17
        /*007e*/ 	.short	(.L_11425 - .L_11424)
.L_11424:
        /*0080*/ 	.word	0x00000000
        /*0084*/ 	.short	0x0001
        /*0086*/ 	.short	0x0008
        /*0088*/ 	.byte	0x00, 0xf0, 0x21, 0x00


	//----- nvinfo : EIATTR_KPARAM_INFO
	.align		4
.L_11425:
        /*008c*/ 	.byte	0x04, 0x17
        /*008e*/ 	.short	(.L_11427 - .L_11426)
.L_11426:
        /*0090*/ 	.word	0x00000000
        /*0094*/ 	.short	0x0000
        /*0096*/ 	.short	0x0000
        /*0098*/ 	.byte	0x00, 0xf0, 0x21, 0x00


	//----- nvinfo : EIATTR_MAXREG_COUNT
	.align		4
.L_11427:
        /*009c*/ 	.byte	0x03, 0x1b
        /*009e*/ 	.short	0x00ff


	//----- nvinfo : EIATTR_MERCURY_ISA_VERSION
	.align		4
        /*00a0*/ 	.byte	0x03, 0x5f
        /*00a2*/ 	.short	0x0000


	//----- nvinfo : EIATTR_COOP_GROUP_MASK_REGIDS
	.align		4
        /*00a4*/ 	.byte	0x04, 0x29
        /*00a6*/ 	.short	(.L_11429 - .L_11428)


	//   ....[0]....
.L_11428:
        /*00a8*/ 	.word	0xffffffff


	//   ....[1]....
        /*00ac*/ 	.word	0xffffffff


	//   ....[2]....
        /*00b0*/ 	.word	0xffffffff


	//   ....[3]....
        /*00b4*/ 	.word	0xffffffff


	//   ....[4]....
        /*00b8*/ 	.word	0xffffffff


	//   ....[5]....
        /*00bc*/ 	.word	0xffffffff


	//   ....[6]....
        /*00c0*/ 	.word	0xffffffff


	//   ....[7]....
        /*00c4*/ 	.word	0xffffffff


	//   ....[8]....
        /*00c8*/ 	.word	0xffffffff


	//   ....[9]....
        /*00cc*/ 	.word	0xffffffff


	//----- nvinfo : EIATTR_COOP_GROUP_INSTR_OFFSETS
	.align		4
.L_11429:
        /*00d0*/ 	.byte	0x04, 0x28
        /*00d2*/ 	.short	(.L_11431 - .L_11430)


	//   ....[0]....
.L_11430:
        /*00d4*/ 	.word	0x00000ea0


	//   ....[1]....
        /*00d8*/ 	.word	0x00000ed0


	//   ....[2]....
        /*00dc*/ 	.word	0x00000f00


	//   ....[3]....
        /*00e0*/ 	.word	0x00000f30


	//   ....[4]....
        /*00e4*/ 	.word	0x00000f60


	//   ....[5]....
        /*00e8*/ 	.word	0x00001790


	//   ....[6]....
        /*00ec*/ 	.word	0x000017b0


	//   ....[7]....
        /*00f0*/ 	.word	0x000017d0


	//   ....[8]....
        /*00f4*/ 	.word	0x000017f0


	//   ....[9]....
        /*00f8*/ 	.word	0x00001810


	//----- nvinfo : EIATTR_EXIT_INSTR_OFFSETS
	.align		4
.L_11431:
        /*00fc*/ 	.byte	0x04, 0x1c
        /*00fe*/ 	.short	(.L_11433 - .L_11432)


	//   ....[0]....
.L_11432:
        /*0100*/ 	.word	0x00001820


	//   ....[1]....
        /*0104*/ 	.word	0x00001850


	//   ....[2]....
        /*0108*/ 	.word	0x000018e0


	//   ....[3]....
        /*010c*/ 	.word	0x00001930


	//   ....[4]....
        /*0110*/ 	.word	0x00001980


	//   ....[5]....
        /*0114*/ 	.word	0x000019d0


	//   ....[6]....
        /*0118*/ 	.word	0x00001a20


	//   ....[7]....
        /*011c*/ 	.word	0x00001a70


	//   ....[8]....
        /*0120*/ 	.word	0x00001ac0


	//   ....[9]....
        /*0124*/ 	.word	0x00001b10


	//   ....[10]....
        /*0128*/ 	.word	0x00001b60


	//   ....[11]....
        /*012c*/ 	.word	0x00001bb0


	//   ....[12]....
        /*0130*/ 	.word	0x00001c00


	//   ....[13]....
        /*0134*/ 	.word	0x00001c50


	//   ....[14]....
        /*0138*/ 	.word	0x00001ca0


	//   ....[15]....
        /*013c*/ 	.word	0x00001cf0


	//   ....[16]....
        /*0140*/ 	.word	0x00001d40


	//   ....[17]....
        /*0144*/ 	.word	0x00001d90


	//   ....[18]....
        /*0148*/ 	.word	0x00001de0


	//   ....[19]....
        /*014c*/ 	.word	0x00001e30


	//   ....[20]....
        /*0150*/ 	.word	0x00001e80


	//   ....[21]....
        /*0154*/ 	.word	0x00001ed0


	//   ....[22]....
        /*0158*/ 	.word	0x00001f20


	//   ....[23]....
        /*015c*/ 	.word	0x00001f70


	//   ....[24]....
        /*0160*/ 	.word	0x00001fc0


	//   ....[25]....
        /*0164*/ 	.word	0x00002010


	//   ....[26]....
        /*0168*/ 	.word	0x00002060


	//   ....[27]....
        /*016c*/ 	.word	0x000020b0


	//   ....[28]....
        /*0170*/ 	.word	0x00002100


	//   ....[29]....
        /*0174*/ 	.word	0x00002150


	//   ....[30]....
        /*0178*/ 	.word	0x000021a0


	//   ....[31]....
        /*017c*/ 	.word	0x000021f0


	//   ....[32]....
        /*0180*/ 	.word	0x00002240


	//   ....[33]....
        /*0184*/ 	.word	0x00002280
.L_11433:


//--------------------- .nv.info._ZN43_GLOBAL__N__9ae7fba5_10_SoftMax_cu_9f978f6320softmax_warp_forwardIN3c108BFloat16ES2_fLi9ELb1ELb0EEEvPT0_PKT_iiiPKbib --------------------------
	.section	.nv.info._ZN43_GLOBAL__N__9ae7fba5_10_SoftMax_cu_9f978f6320softmax_warp_forwardIN3c108BFloat16ES2_fLi9ELb1ELb0EEEvPT0_PKT_iiiPKbib,"",@"SHT_CUDA_INFO"
	.sectionflags	@""
	.align	4


	//----- nvinfo : EIATTR_CUDA_API_VERSION
	.align		4
        /*0000*/ 	.byte	0x04, 0x37
        /*0002*/ 	.short	(.L_11435 - .L_11434)
.L_11434:
        /*0004*/ 	.word	0x00000082


	//----- nvinfo : EIATTR_SW2861232_WAR
	.align		4
.L_11435:
        /*0008*/ 	.byte	0x01, 0x35
	.zero		2


	//----- nvinfo : EIATTR_PARAM_CBANK
	.align		4
        /*000c*/ 	.byte	0x04, 0x0a
        /*000e*/ 	.short	(.L_11437 - .L_11436)
	.align		4
.L_11436:
        /*0010*/ 	.word	index@(.nv.constant0._ZN43_GLOBAL__N__9ae7fba5_10_SoftMax_cu_9f978f6320softmax_warp_forwardIN3c108BFloat16ES2_fLi9ELb1ELb0EEEvPT0_PKT_iiiPKbib)
        /*0014*/ 	.short	0x0160
        /*0016*/ 	.short	0x002d


	//----- nvinfo : EIATTR_CBANK_PARAM_SIZE
	.align		4
.L_11437:
        /*0018*/ 	.byte	0x03, 0x19
        /*001a*/ 	.short	0x002d


	//----- nvinfo : EIATTR_KPARAM_INFO
	.align		4
        /*001c*/ 	.byte	0x04, 0x17
        /*001e*/ 	.short	(.L_11439 - .L_11438)
.L_11438:
        /*0020*/ 	.word	0x00000000
        /*0024*/ 	.short	0x0007
        /*0026*/ 	.short	0x002c
        /*0028*/ 	.byte	0x00, 0xf0, 0x05, 0x00


	//----- nvinfo : EIATTR_KPARAM_INFO
	.align		4
.L_11439:
        /*002c*/ 	.byte	0x04, 0x17
        /*002e*/ 	.short	(.L_11441 - .L_11440)
.L_11440:
        /*0030*/ 	.word	0x00000000
        /*0034*/ 	.short	0x0006
        /*0036*/ 	.short	0x0028
        /*0038*/ 	.byte	0x00, 0xf0, 0x11, 0x00


	//----- nvinfo : EIATTR_KPARAM_INFO
	.align		4
.L_11441:
        /*003c*/ 	.byte	0x04, 0x17
        /*003e*/ 	.short	(.L_11443 - .L_11442)
.L_11442:
        /*0040*/ 	.word	0x00000000
        /*0044*/ 	.short	0x0005
        /*0046*/ 	.short	0x0020
        /*0048*/ 	.byte	0x00, 0xf0, 0x21, 0x00


	//----- nvinfo : EIATTR_KPARAM_INFO
	.align		4
.L_11443:
        /*004c*/ 	.byte	0x04, 0x17
        /*004e*/ 	.short	(.L_11445 - .L_11444)
.L_11444:
        /*0050*/ 	.word	0x00000000
        /*0054*/ 	.short	0x0004
        /*0056*/ 	.short	0x0018
        /*0058*/ 	.byte	0x00, 0xf0, 0x11, 0x00


	//----- nvinfo : EIATTR_KPARAM_INFO
	.align		4
.L_11445:
        /*005c*/ 	.byte	0x04, 0x17
        /*005e*/ 	.short	(.L_11447 - .L_11446)
.L_11446:
        /*0060*/ 	.word	0x00000000
        /*0064*/ 	.short	0x0003
        /*0066*/ 	.short	0x0014
        /*0068*/ 	.byte	0x00, 0xf0, 0x11, 0x00


	//----- nvinfo : EIATTR_KPARAM_INFO
	.align		4
.L_11447:
        /*006c*/ 	.byte	0x04, 0x17
        /*006e*/ 	.short	(.L_11449 - .L_11448)
.L_11448:
        /*0070*/ 	.word	0x00000000
        /*0074*/ 	.short	0x0002
        /*0076*/ 	.short	0x0010
        /*0078*/ 	.byte	0x00, 0xf0, 0x11, 0x00


	//----- nvinfo : EIATTR_KPARAM_INFO
	.align		4
.L_11449:
        /*007c*/ 	.byte	0x04, 0x17
        /*007e*/ 	.short	(.L_11451 - .L_11450)
.L_11450:
        /*0080*/ 	.word	0x00000000
        /*0084*/ 	.short	0x0001
        /*0086*/ 	.short	0x0008
        /*0088*/ 	.byte	0x00, 0xf0, 0x21, 0x00


	//----- nvinfo : EIATTR_KPARAM_INFO
	.align		4
.L_11451:
        /*008c*/ 	.byte	0x04, 0x17
        /*008e*/ 	.short	(.L_11453 - .L_11452)
.L_11452:
        /*0090*/ 	.word	0x00000000
        /*0094*/ 	.short	0x0000
        /*0096*/ 	.short	0x0000
        /*0098*/ 	.byte	0x00, 0xf0, 0x21, 0x00


	//----- nvinfo : EIATTR_MAXREG_COUNT
	.align		4
.L_11453:
        /*009c*/ 	.byte	0x03, 0x1b
        /*009e*/ 	.short	0x00ff


	//----- nvinfo : EIATTR_MERCURY_ISA_VERSION
	.align		4
        /*00a0*/ 	.byte	0x03, 0x5f
        /*00a2*/ 	.short	0x0000


	//----- nvinfo : EIATTR_COOP_GROUP_MASK_REGIDS
	.align		4
        /*00a4*/ 	.byte	0x04, 0x29
        /*00a6*/ 	.short	(.L_11455 - .L_11454)


	//   ....[0]....
.L_11454:
        /*00a8*/ 	.word	0xffffffff


	//   ....[1]....
        /*00ac*/ 	.word	0xffffffff


	//   ....[2]....
        /*00b0*/ 	.word	0xffffffff


	//   ....[3]....
        /*00b4*/ 	.word	0xffffffff


	//   ....[4]....
        /*00b8*/ 	.word	0xffffffff


	//   ....[5]....
        /*00bc*/ 	.word	0xffffffff


	//   ....[6]....
        /*00c0*/ 	.word	0xffffffff


	//   ....[7]....
        /*00c4*/ 	.word	0xffffffff


	//   ....[8]....
        /*00c8*/ 	.word	0xffffffff


	//   ....[9]....
        /*00cc*/ 	.word	0xffffffff


	//----- nvinfo : EIATTR_COOP_GROUP_INSTR_OFFSETS
	.align		4
.L_11455:
        /*00d0*/ 	.byte	0x04, 0x28
        /*00d2*/ 	.short	(.L_11457 - .L_11456)


	//   ....[0]....
.L_11456:
        /*00d4*/ 	.word	0x000007a0


	//   ....[1]....
        /*00d8*/ 	.word	0x000007d0


	//   ....[2]....
        /*00dc*/ 	.word	0x00000800


	//   ....[3]....
        /*00e0*/ 	.word	0x00000830


	//   ....[4]....
        /*00e4*/ 	.word	0x00000860


	//   ....[5]....
        /*00e8*/ 	.word	0x00000c90


	//   ....[6]....
        /*00ec*/ 	.word	0x00000cb0


	//   ....[7]....
        /*00f0*/ 	.word	0x00000cd0


	//   ....[8]....
        /*00f4*/ 	.word	0x00000cf0


	//   ....[9]....
        /*00f8*/ 	.word	0x00000d10


	//----- nvinfo : EIATTR_EXIT_INSTR_OFFSETS
	.align		4
.L_11457:
        /*00fc*/ 	.byte	0x04, 0x1c
        /*00fe*/ 	.short	(.L_11459 - .L_11458)


	//   ....[0]....
.L_11458:
        /*0100*/ 	.word	0x00000d20


	//   ....[1]....
        /*0104*/ 	.word	0x00000d50


	//   ....[2]....
        /*0108*/ 	.word	0x00000de0


	//   ....[3]....
        /*010c*/ 	.word	0x00000e30


	//   ....[4]....
        /*0110*/ 	.word	0x00000e80


	//   ....[5]....
        /*0114*/ 	.word	0x00000ed0


	//   ....[6]....
        /*0118*/ 	.word	0x00000f20


	//   ....[7]....
        /*011c*/ 	.word	0x00000f70


	//   ....[8]....
        /*0120*/ 	.word	0x00000fc0


	//   ....[9]....
        /*0124*/ 	.word	0x00001010


	//   ....[10]....
        /*0128*/ 	.word	0x00001060


	//   ....[11]....
        /*012c*/ 	.word	0x000010b0


	//   ....[12]....
        /*0130*/ 	.word	0x00001100


	//   ....[13]....
        /*0134*/ 	.word	0x00001150


	//   ....[14]....
        /*0138*/ 	.word	0x000011a0


	//   ....[15]....
        /*013c*/ 	.word	0x000011f0


	//   ....[16]....
        /*0140*/ 	.word	0x00001240


	//   ....[17]....
        /*0144*/ 	.word	0x00001280
.L_11459:


//--------------------- .nv.info._ZN43_GLOBAL__N__9ae7fba5_10_SoftMax_cu_9f978f6320softmax_warp_forwardIN3c108BFloat16ES2_fLi8ELb1ELb0EEEvPT0_PKT_iiiPKbib --------------------------
	.section	.nv.info._ZN43_GLOBAL__N__9ae7fba5_10_SoftMax_cu_9f978f6320softmax_warp_forwardIN3c108BFloat16ES2_fLi8ELb1ELb0EEEvPT0_PKT_iiiPKbib,"",@"SHT_CUDA_INFO"
	.sectionflags	@""
	.align	4


	//----- nvinfo : EIATTR_CUDA_API_VERSION
	.align		4
        /*0000*/ 	.byte	0x04, 0x37
        /*0002*/ 	.short	(.L_11461 - .L_11460)
.L_11460:
        /*0004*/ 	.word	0x00000082


	//----- nvinfo : EIATTR_SW2861232_WAR
	.align		4
.L_11461:
        /*0008*/ 	.byte	0x01, 0x35
	.zero		2


	//----- nvinfo : EIATTR_PARAM_CBANK
	.align		4
        /*000c*/ 	.byte	0x04, 0x0a
        /*000e*/ 	.short	(.L_11463 - .L_11462)
	.align		4
.L_11462:
        /*0010*/ 	.word	index@(.nv.constant0._ZN43_GLOBAL__N__9ae7fba5_10_SoftMax_cu_9f978f6320softmax_warp_forwardIN3c108BFloat16ES2_fLi8ELb1ELb0EEEvPT0_PKT_iiiPKbib)
        /*0014*/ 	.short	0x0160
        /*0016*/ 	.short	0x002d


	//----- nvinfo : EIATTR_CBANK_PARAM_SIZE
	.align		4
.L_11463:
        /*0018*/ 	.byte	0x03, 0x19
        /*001a*/ 	.short	0x002d


	//----- nvinfo : EIATTR_KPARAM_INFO
	.align		4
        /*001c*/ 	.byte	0x04, 0x17
        /*001e*/ 	.short	(.L_11465 - .L_11464)
.L_11464:
        /*0020*/ 	.word	0x00000000
        /*0024*/ 	.short	0x0007
        /*0026*/ 	.short	0x002c
        /*0028*/ 	.byte	0x00, 0xf0, 0x05, 0x00


	//----- nvinfo : EIATTR_KPARAM_INFO
	.align		4
.L_11465:
        /*002c*/ 	.byte	0x04, 0x17
        /*002e*/ 	.short	(.L_11467 - .L_11466)
.L_11466:
        /*0030*/ 	.word	0x00000000
        /*0034*/ 	.short	0x0006
        /*0036*/ 	.short	0x0028
        /*0038*/ 	.byte	0x00, 0xf0, 0x11, 0x00


	//----- nvinfo : EIATTR_KPARAM_INFO
	.align		4
.L_11467:
        /*003c*/ 	.byte	0x04, 0x17
        /*003e*/ 	.short	(.L_11469 - .L_11468)
.L_11468:
        /*0040*/ 	.word	0x00000000
        /*0044*/ 	.short	0x0005
        /*0046*/ 	.short	0x0020
        /*0048*/ 	.byte	0x00, 0xf0, 0x21, 0x00


	//----- nvinfo : EIATTR_KPARAM_INFO
	.align		4
.L_11469:
        /*004c*/ 	.byte	0x04, 0x17
        /*004e*/ 	.short	(.L_11471 - .L_11470)
.L_11470:
        /*0050*/ 	.word	0x00000000
        /*0054*/ 	.short	0x0004
        /*0056*/ 	.short	0x0018
        /*0058*/ 	.byte	0x00, 0xf0, 0x11, 0x00


	//----- nvinfo : EIATTR_KPARAM_INFO
	.align		4
.L_11471:
        /*005c*/ 	.byte	0x04, 0x17
        /*005e*/ 	.short	(.L_11473 - .L_11472)
.L_11472:
        /*0060*/ 	.word	0x00000000
        /*0064*/ 	.short	0x0003
        /*0066*/ 	.short	0x0014
        /*0068*/ 	.byte	0x00, 0xf0, 0x11, 0x00


	//----- nvinfo : EIATTR_KPARAM_INFO
	.align		4
.L_11473:
        /*006c*/ 	.byte	0x04, 0x17
        /*006e*/ 	.short	(.L_11475 - .L_11474)
.L_11474:
        /*0070*/ 	.word	0x00000000
        /*0074*/ 	.short	0x0002
        /*0076*/ 	.short	0x0010
        /*0078*/ 	.byte	0x00, 0xf0, 0x11, 0x00


	//----- nvinfo : EIATTR_KPARAM_INFO
	.align		4
.L_11475:
        /*007c*/ 	.byte	0x04, 0x17
        /*007e*/ 	.short	(.L_11477 - .L_11476)
.L_11476:
        /*0080*/ 	.word	0x00000000
        /*0084*/ 	.short	0x0001
        /*0086*/ 	.short	0x0008
        /*0088*/ 	.byte	0x00, 0xf0, 0x21, 0x00


	//----- nvinfo : EIATTR_KPARAM_INFO
	.align		4
.L_11477:
        /*008c*/ 	.byte	0x04, 0x17
        /*008e*/ 	.short	(.L_11479 - .L_11478)
.L_11478:
        /*0090*/ 	.word	0x00000000
        /*0094*/ 	.short	0x0000
        /*0096*/ 	.short	0x0000
        /*0098*/ 	.byte	0x00, 0xf0, 0x21, 0x00


	//----- nvinfo : EIATTR_MAXREG_COUNT
	.align		4
.L_11479:
        /*009c*/ 	.byte	0x03, 0x1b
        /*009e*/ 	.short	0x00ff


	//----- nvinfo : EIATTR_MERCURY_ISA_VERSION
	.align		4
        /*00a0*/ 	.byte	0x03, 0x5f
        /*00a2*/ 	.short	0x0000


	//----- nvinfo : EIATTR_COOP_GROUP_MASK_REGIDS
	.align		4
        /*00a4*/ 	.byte	0x04, 0x29
        /*00a6*/ 	.short	(.L_11481 - .L_11480)


	//   ....[0]....
.L_11480:
        /*00a8*/ 	.word	0xffffffff


	//   ....[1]....
        /*00ac*/ 	.word	0xffffffff


	//   ....[2]....
        /*00b0*/ 	.word	0xffffffff


	//   ....[3]....
        /*00b4*/ 	.word	0xffffffff


	//   ....[4]....
        /*00b8*/ 	.word	0xffffffff


	//   ....[5]....
        /*00bc*/ 	.word	0xffffffff


	//   ....[6]....
        /*00c0*/ 	.word	0xffffffff


	//   ....[7]....
        /*00c4*/ 	.word	0xffffffff


	//   ....[8]....
        /*00c8*/ 	.word	0xffffffff


	//   ....[9]....
        /*00cc*/ 	.word	0xffffffff


	//----- nvinfo : EIATTR_COOP_GROUP_INSTR_OFFSETS
	.align		4
.L_11481:
        /*00d0*/ 	.byte	0x04, 0x28
        /*00d2*/ 	.short	(.L_11483 - .L_11482)


	//   ....[0]....
.L_11482:
        /*00d4*/ 	.word	0x00000410


	//   ....[1]....
        /*00d8*/ 	.word	0x00000440


	//   ....[2]....
        /*00dc*/ 	.word	0x00000470


	//   ....[3]....
        /*00e0*/ 	.word	0x000004a0


	//   ....[4]....
        /*00e4*/ 	.word	0x000004d0


	//   ....[5]....
        /*00e8*/ 	.word	0x00000710


	//   ....[6]....
        /*00ec*/ 	.word	0x00000730


	//   ....[7]....
        /*00f0*/ 	.word	0x00000750


	//   ....[8]....
        /*00f4*/ 	.word	0x00000770


	//   ....[9]....
        /*00f8*/ 	.word	0x00000790


	//----- nvinfo : EIATTR_EXIT_INSTR_OFFSETS
	.align		4
.L_11483:
        /*00fc*/ 	.byte	0x04, 0x1c
        /*00fe*/ 	.short	(.L_11485 - .L_11484)


	//   ....[0]....
.L_11484:
        /*0100*/ 	.word	0x000007a0


	//   ....[1]....
        /*0104*/ 	.word	0x000007d0


	//   ....[2]....
        /*0108*/ 	.word	0x00000860


	//   ....[3]....
        /*010c*/ 	.word	0x000008b0


	//   ....[4]....
        /*0110*/ 	.word	0x00000900


	//   ....[5]....
        /*0114*/ 	.word	0x00000950


	//   ....[6]....
        /*0118*/ 	.word	0x000009a0


	//   ....[7]....
        /*011c*/ 	.word	0x000009f0


	//   ....[8]....
        /*0120*/ 	.word	0x00000a40


	//   ....[9]....
        /*0124*/ 	.word	0x00000a80
.L_11485:


//--------------------- .nv.info._ZN43_GLOBAL__N__9ae7fba5_10_SoftMax_cu_9f978f6320softmax_warp_forwardIN3c108BFloat16ES2_fLi7ELb1ELb0EEEvPT0_PKT_iiiPKbib --------------------------
	.section	.nv.info._ZN43_GLOBAL__N__9ae7fba5_10_SoftMax_cu_9f978f6320softmax_warp_forwardIN3c108BFloat16ES2_fLi7ELb1ELb0EEEvPT0_PKT_iiiPKbib,"",@"SHT_CUDA_INFO"
	.sectionflags	@""
	.align	4


	//----- nvinfo : EIATTR_CUDA_API_VERSION
	.align		4
        /*0000*/ 	.byte	0x04, 0x37
        /*0002*/ 	.short	(.L_11487 - .L_11486)
.L_11486:
        /*0004*/ 	.word	0x00000082


	//----- nvinfo : EIATTR_SW2861232_WAR
	.align		4
.L_11487:
        /*0008*/ 	.byte	0x01, 0x35
	.zero		2


	//----- nvinfo : EIATTR_PARAM_CBANK
	.align		4
        /*000c*/ 	.byte	0x04, 0x0a
        /*000e*/ 	.short	(.L_11489 - .L_11488)
	.align		4
.L_11488:
        /*0010*/ 	.word	index@(.nv.constant0._ZN43_GLOBAL__N__9ae7fba5_10_SoftMax_cu_9f978f6320softmax_warp_forwardIN3c108BFloat16ES2_fLi7ELb1ELb0EEEvPT0_PKT_iiiPKbib)
        /*0014*/ 	.short	0x0160
        /*0016*/ 	.short	0x002d


	//----- nvinfo : EIATTR_CBANK_PARAM_SIZE
	.align		4
.L_11489:
        /*0018*/ 	.byte	0x03, 0x19
        /*001a*/ 	.short	0x002d


	//----- nvinfo : EIATTR_KPARAM_INFO
	.align		4
        /*001c*/ 	.byte	0x04, 0x17
        /*001e*/ 	.short	(.L_11491 - .L_11490)
.L_11490:
        /*0020*/ 	.word	0x00000000
        /*0024*/ 	.short	0x0007
        /*0026*/ 	.short	0x002c
        /*0028*/ 	.byte	0x00, 0xf0, 0x05, 0x00


	//----- nvinfo : EIATTR_KPARAM_INFO
	.align		4
.L_11491:
        /*002c*/ 	.byte	0x04, 0x17
        /*002e*/ 	.short	(.L_11493 - .L_11492)
.L_11492:
        /*0030*/ 	.word	0x00000000
        /*0034*/ 	.short	0x0006
        /*0036*/ 	.short	0x0028
        /*0038*/ 	.byte	0x00, 0xf0, 0x11, 0x00


	//----- nvinfo : EIATTR_KPARAM_INFO
	.align		4
.L_11493:
        /*003c*/ 	.byte	0x04, 0x17
        /*003e*/ 	.short	(.L_11495 - .L_11494)
.L_11494:
        /*0040*/ 	.word	0x00000000
        /*0044*/ 	.short	0x0005
        /*0046*/ 	.short	0x0020
        /*0048*/ 	.byte	0x00, 0xf0, 0x21, 0x00


	//----- nvinfo : EIATTR_KPARAM_INFO
	.align		4
.L_11495:
        /*004c*/ 	.byte	0x04, 0x17
        /*004e*/ 	.short	(.L_11497 - .L_11496)
.L_11496:
        /*0050*/ 	.word	0x00000000
        /*0054*/ 	.short	0x0004
        /*0056*/ 	.short	0x0018
        /*0058*/ 	.byte	0x00, 0xf0, 0x11, 0x00


	//----- nvinfo : EIATTR_KPARAM_INFO
	.align		4
.L_11497:
        /*005c*/ 	.byte	0x04, 0x17
        /*005e*/ 	.short	(.L_11499 - .L_11498)
.L_11498:
        /*0060*/ 	.word	0x00000000
        /*0064*/ 	.short	0x0003
        /*0066*/ 	.short	0x0014
        /*0068*/ 	.byte	0x00, 0xf0, 0x11, 0x00


	//----- nvinfo : EIATTR_KPARAM_INFO
	.align		4
.L_11499:
        /*006c*/ 	.byte	0x04, 0x17
        /*006e*/ 	.short	(.L_11501 - .L_11500)
.L_11500:
        /*0070*/ 	.word	0x00000000
        /*0074*/ 	.short	0x0002
        /*0076*/ 	.short	0x0010
        /*0078*/ 	.byte	0x00, 0xf0, 0x11, 0x00


	//----- nvinfo : EIATTR_KPARAM_INFO
	.align		4
.L_11501:
        /*007c*/ 	.byte	0x04, 0x17
        /*007e*/ 	.short	(.L_11503 - .L_11502)
.L_11502:
        /*0080*/ 	.word	0x00000000
        /*0084*/ 	.short	0x0001
        /*0086*/ 	.short	0x0008
        /*0088*/ 	.byte	0x00, 0xf0, 0x21, 0x00


	//----- nvinfo : EIATTR_KPARAM_INFO
	.align		4
.L_11503:
        /*008c*/ 	.byte	0x04, 0x17
        /*008e*/ 	.short	(.L_11505 - .L_11504)
.L_11504:
        /*0090*/ 	.word	0x00000000
        /*0094*/ 	.short	0x0000
        /*0096*/ 	.short	0x0000
        /*0098*/ 	.byte	0x00, 0xf0, 0x21, 0x00


	//----- nvinfo : EIATTR_MAXREG_COUNT
	.align		4
.L_11505:
        /*009c*/ 	.byte	0x03, 0x1b
        /*009e*/ 	.short	0x00ff


	//----- nvinfo : EIATTR_MERCURY_ISA_VERSION
	.align		4
        /*00a0*/ 	.byte	0x03, 0x5f
        /*00a2*/ 	.short	0x0000


	//----- nvinfo : EIATTR_COOP_GROUP_MASK_REGIDS
	.align		4
        /*00a4*/ 	.byte	0x04, 0x29
        /*00a6*/ 	.short	(.L_11507 - .L_11506)


	//   ....[0]....
.L_11506:
        /*00a8*/ 	.word	0xffffffff


	//   ....[1]....
        /*00ac*/ 	.word	0xffffffff


	//   ....[2]....
        /*00b0*/ 	.word	0xffffffff


	//   ....[3]....
        /*00b4*/ 	.word	0xffffffff


	//   ....[4]....
        /*00b8*/ 	.word	0xffffffff


	//   ....[5]....
        /*00bc*/ 	.word	0xffffffff


	//   ....[6]....
        /*00c0*/ 	.word	0xffffffff


	//   ....[7]....
        /*00c4*/ 	.word	0xffffffff


	//   ....[8]....
        /*00c8*/ 	.word	0xffffffff


	//   ....[9]....
        /*00cc*/ 	.word	0xffffffff


	//   ....[10]....
        /*00d0*/ 	.word	0xffffffff


	//   ....[11]....
        /*00d4*/ 	.word	0xffffffff


	//   ....[12]....
        /*00d8*/ 	.word	0xffffffff


	//   ....[13]....
        /*00dc*/ 	.word	0xffffffff


	//   ....[14]....
        /*00e0*/ 	.word	0xffffffff


	//   ....[15]....
        /*00e4*/ 	.word	0xffffffff


	//   ....[16]....
        /*00e8*/ 	.word	0xffffffff


	//   ....[17]....
        /*00ec*/ 	.word	0xffffffff


	//   ....[18]....
        /*00f0*/ 	.word	0xffffffff


	//   ....[19]....
        /*00f4*/ 	.word	0xffffffff


	//----- nvinfo : EIATTR_COOP_GROUP_INSTR_OFFSETS
	.align		4
.L_11507:
        /*00f8*/ 	.byte	0x04, 0x28
        /*00fa*/ 	.short	(.L_11509 - .L_11508)


	//   ....[0]....
.L_11508:
        /*00fc*/ 	.word	0x000003e0


	//   ....[1]....
        /*0100*/ 	.word	0x00000470


	//   ....[2]....
        /*0104*/ 	.word	0x00000490


	//   ....[3]....
        /*0108*/ 	.word	0x000004d0


	//   ....[4]....
        /*010c*/ 	.word	0x000004f0


	//   ....[5]....
        /*0110*/ 	.word	0x00000530


	//   ....[6]....
        /*0114*/ 	.word	0x00000550


	//   ....[7]....
        /*0118*/ 	.word	0x00000590


	//   ....[8]....
        /*011c*/ 	.word	0x000005b0


	//   ....[9]....
        /*0120*/ 	.word	0x000005f0


	//   ....[10]....
        /*0124*/ 	.word	0x00000800


	//   ....[11]....
        /*0128*/ 	.word	0x00000860


	//   ....[12]....
        /*012c*/ 	.word	0x00000870


	//   ....[13]....
        /*0130*/ 	.word	0x000008a0


	//   ....[14]....
        /*0134*/ 	.word	0x000008b0


	//   ....[15]....
        /*0138*/ 	.word	0x000008e0


	//   ....[16]....
        /*013c*/ 	.word	0x000008f0


	//   ....[17]....
        /*0140*/ 	.word	0x00000920


	//   ....[18]....
        /*0144*/ 	.word	0x00000930


	//   ....[19]....
        /*0148*/ 	.word	0x00000950


	//----- nvinfo : EIATTR_EXIT_INSTR_OFFSETS
	.align		4
.L_11509:
        /*014c*/ 	.byte	0x04, 0x1c
        /*014e*/ 	.short	(.L_11511 - .L_11510)


	//   ....[0]....
.L_11510:
        /*0150*/ 	.word	0x00000960


	//   ....[1]....
        /*0154*/ 	.word	0x00000b40


	//   ....[2]....
        /*0158*/ 	.word	0x00000b50


	//   ....[3]....
        /*015c*/ 	.word	0x00000bd0


	//   ....[4]....
        /*0160*/ 	.word	0x00000c20


	//   ....[5]....
        /*0164*/ 	.word	0x00000c70


	//   ....[6]....
        /*0168*/ 	.word	0x00000cb0


	//----- nvinfo : EIATTR_CRS_STACK_SIZE
	.align		4
.L_11511:
        /*016c*/ 	.byte	0x04, 0x1e
        /*016e*/ 	.short	(.L_11513 - .L_11512)
.L_11512:
        /*0170*/ 	.word	0x00000000
.L_11513:


//--------------------- .nv.info._ZN43_GLOBAL__N__9ae7fba5_10_SoftMax_cu_9f978f6320softmax_warp_forwardIN3c108BFloat16ES2_fLi6ELb1ELb0EEEvPT0_PKT_iiiPKbib --------------------------
	.section	.nv.info._ZN43_GLOBAL__N__9ae7fba5_10_SoftMax_cu_9f978f6320softmax_warp_forwardIN3c108BFloat16ES2_fLi6ELb1ELb0EEEvPT0_PKT_iiiPKbib,"",@"SHT_CUDA_INFO"
	.sectionflags	@""
	.align	4


	//----- nvinfo : EIATTR_CUDA_API_VERSION
	.align		4
        /*0000*/ 	.byte	0x04, 0x37
        /*0002*/ 	.short	(.L_11515 - .L_11514)
.L_11514:
        /*0004*/ 	.word	0x00000082


	//----- nvinfo : EIATTR_SW2861232_WAR
	.align		4
.L_11515:
        /*0008*/ 	.byte	0x01, 0x35
	.zero		2


	//----- nvinfo : EIATTR_PARAM_CBANK
	.align		4
        /*000c*/ 	.byte	0x04, 0x0a
        /*000e*/ 	.short	(.L_11517 - .L_11516)
	.align		4
.L_11516:
        /*0010*/ 	.word	index@(.nv.constant0._ZN43_GLOBAL__N__9ae7fba5_10_SoftMax_cu_9f978f6320softmax_warp_forwardIN3c108BFloat16ES2_fLi6ELb1ELb0EEEvPT0_PKT_iiiPKbib)
        /*0014*/ 	.short	0x0160
        /*0016*/ 	.short	0x002d


	//----- nvinfo : EIATTR_CBANK_PARAM_SIZE
	.align		4
.L_11517:
        /*0018*/ 	.byte	0x03, 0x19
        /*001a*/ 	.short	0x002d


	//----- nvinfo : EIATTR_KPARAM_INFO
	.align		4
        /*001c*/ 	.byte	0x04, 0x17
        /*001e*/ 	.short	(.L_11519 - .L_11518)
.L_11518:
        /*0020*/ 	.word	0x00000000
        /*0024*/ 	.short	0x0007
        /*0026*/ 	.short	0x002c
        /*0028*/ 	.byte	0x00, 0xf0, 0x05, 0x00


	//----- nvinfo : EIATTR_KPARAM_INFO
	.align		4
.L_11519:
        /*002c*/ 	.byte	0x04, 0x17
        /*002e*/ 	.short	(.L_11521 - .L_11520)
.L_11520:
        /*0030*/ 	.word	0x00000000
        /*0034*/ 	.short	0x0006
        /*0036*/ 	.short	0x0028
        /*0038*/ 	.byte	0x00, 0xf0, 0x11, 0x00


	//----- nvinfo : EIATTR_KPARAM_INFO
	.align		4
.L_11521:
        /*003c*/ 	.byte	0x04, 0x17
        /*003e*/ 	.short	(.L_11523 - .L_11522)
.L_11522:
        /*0040*/ 	.word	0x00000000
        /*0044*/ 	.short	0x0005
        /*0046*/ 	.short	0x0020
        /*0048*/ 	.byte	0x00, 0xf0, 0x21, 0x00


	//----- nvinfo : EIATTR_KPARAM_INFO
	.align		4
.L_11523:
        /*004c*/ 	.byte	0x04, 0x17
        /*004e*/ 	.short	(.L_11525 - .L_11524)
.L_11524:
        /*0050*/ 	.word	0x00000000
        /*0054*/ 	.short	0x0004
        /*0056*/ 	.short	0x0018
        /*0058*/ 	.byte	0x00, 0xf0, 0x11, 0x00


	//----- nvinfo : EIATTR_KPARAM_INFO
	.align		4
.L_11525:
        /*005c*/ 	.byte	0x04, 0x17
        /*005e*/ 	.short	(.L_11527 - .L_11526)
.L_11526:
        /*0060*/ 	.word	0x00000000
        /*0064*/ 	.short	0x0003
        /*0066*/ 	.short	0x0014
        /*0068*/ 	.byte	0x00, 0xf0, 0x11, 0x00


	//----- nvinfo : EIATTR_KPARAM_INFO
	.align		4
.L_11527:
        /*006c*/ 	.byte	0x04, 0x17
        /*006e*/ 	.short	(.L_11529 - .L_11528)
.L_11528:
        /*0070*/ 	.word	0x00000000
        /*0074*/ 	.short	0x0002
        /*0076*/ 	.short	0x0010
        /*0078*/ 	.byte	0x00, 0xf0, 0x11, 0x00


	//----- nvinfo : EIATTR_KPARAM_INFO
	.align		4
.L_11529:
        /*007c*/ 	.byte	0x04, 0x17
        /*007e*/ 	.short	(.L_11531 - .L_11530)
.L_11530:
        /*0080*/ 	.word	0x00000000
        /*0084*/ 	.short	0x0001
        /*0086*/ 	.short	0x0008
        /*0088*/ 	.byte	0x00, 0xf0, 0x21, 0x00


	//----- nvinfo : EIATTR_KPARAM_INFO
	.align		4
.L_11531:
        /*008c*/ 	.byte	0x04, 0x17
        /*008e*/ 	.short	(.L_11533 - .L_11532)
.L_11532:
        /*0090*/ 	.word	0x00000000
        /*0094*/ 	.short	0x0000
        /*0096*/ 	.short	0x0000
        /*0098*/ 	.byte	0x00, 0xf0, 0x21, 0x00


	//----- nvinfo : EIATTR_MAXREG_COUNT
	.align		4
.L_11533:
        /*009c*/ 	.byte	0x03, 0x1b
        /*009e*/ 	.short	0x00ff


	//----- nvinfo : EIATTR_MERCURY_ISA_VERSION
	.align		4
        /*00a0*/ 	.byte	0x03, 0x5f
        /*00a2*/ 	.short	0x0000


	//----- nvinfo : EIATTR_COOP_GROUP_MASK_REGIDS
	.align		4
        /*00a4*/ 	.byte	0x04, 0x29
        /*00a6*/ 	.short	(.L_11535 - .L_11534)


	//   ....[0]....
.L_11534:
        /*00a8*/ 	.word	0xffffffff


	//   ....[1]....
        /*00ac*/ 	.word	0xffffffff


	//   ....[2]....
        /*00b0*/ 	.word	0xffffffff


	//   ....[3]....
        /*00b4*/ 	.word	0xffffffff


	//   ....[4]....
        /*00b8*/ 	.word	0xffffffff


	//   ....[5]....
        /*00bc*/ 	.word	0xffffffff


	//   ....[6]....
        /*00c0*/ 	.word	0xffffffff


	//   ....[7]....
        /*00c4*/ 	.word	0xffffffff


	//   ....[8]....
        /*00c8*/ 	.word	0xffffffff


	//   ....[9]....
        /*00cc*/ 	.word	0xffffffff


	//   ....[10]....
        /*00d0*/ 	.word	0xffffffff


	//   ....[11]....
        /*00d4*/ 	.word	0xffffffff


	//   ....[12]....
        /*00d8*/ 	.word	0xffffffff


	//   ....[13]....
        /*00dc*/ 	.word	0xffffffff


	//   ....[14]....
        /*00e0*/ 	.word	0xffffffff


	//   ....[15]....
        /*00e4*/ 	.word	0xffffffff


	//   ....[16]....
        /*00e8*/ 	.word	0xffffffff


	//   ....[17]....
        /*00ec*/ 	.word	0xffffffff


	//   ....[18]....
        /*00f0*/ 	.word	0xffffffff


	//   ....[19]....
        /*00f4*/ 	.word	0xffffffff


	//----- nvinfo : EIATTR_COOP_GROUP_INSTR_OFFSETS
	.align		4
.L_11535:
        /*00f8*/ 	.byte	0x04, 0x28
        /*00fa*/ 	.short	(.L_11537 - .L_11536)


	//   ....[0]....
.L_11536:
        /*00fc*/ 	.word	0x000002a0


	//   ....[1]....
        /*0100*/ 	.word	0x000002c0


	//   ....[2]....
        /*0104*/ 	.word	0x00000300


	//   ....[3]....
        /*0108*/ 	.word	0x00000320


	//   ....[4]....
        /*010c*/ 	.word	0x00000360


	//   ....[5]....
        /*0110*/ 	.word	0x00000380


	//   ....[6]....
        /*0114*/ 	.word	0x000003c0


	//   ....[7]....
        /*0118*/ 	.word	0x000003e0


	//   ....[8]....
        /*011c*/ 	.word	0x00000420


	//   ....[9]....
        /*0120*/ 	.word	0x00000440


	//   ....[10]....
        /*0124*/ 	.word	0x00000590


	//   ....[11]....
        /*0128*/ 	.word	0x000005a0


	//   ....[12]....
        /*012c*/ 	.word	0x000005d0


	//   ....[13]....
        /*0130*/ 	.word	0x000005e0


	//   ....[14]....
        /*0134*/ 	.word	0x00000610


	//   ....[15]....
        /*0138*/ 	.word	0x00000620


	//   ....[16]....
        /*013c*/ 	.word	0x00000650


	//   ....[17]....
        /*0140*/ 	.word	0x00000660


	//   ....[18]....
        /*0144*/ 	.word	0x000006a0


	//   ....[19]....
        /*0148*/ 	.word	0x000006b0


	//----- nvinfo : EIATTR_EXIT_INSTR_OFFSETS
	.align		4
.L_11537:
        /*014c*/ 	.byte	0x04, 0x1c
        /*014e*/ 	.short	(.L_11539 - .L_11538)


	//   ....[0]....
.L_11538:
        /*0150*/ 	.word	0x000006c0


	//   ....[1]....
        /*0154*/ 	.word	0x00000800


	//   ....[2]....
        /*0158*/ 	.word	0x00000810


	//   ....[3]....
        /*015c*/ 	.word	0x00000890


	//   ....[4]....
        /*0160*/ 	.word	0x000008d0


	//----- nvinfo : EIATTR_CRS_STACK_SIZE
	.align		4
.L_11539:
        /*0164*/ 	.byte	0x04, 0x1e
        /*0166*/ 	.short	(.L_11541 - .L_11540)
.L_11540:
        /*0168*/ 	.word	0x00000000
.L_11541:


//--------------------- .nv.info._ZN43_GLOBAL__N__9ae7fba5_10_SoftMax_cu_9f978f6320softmax_warp_forwardIN3c108BFloat16ES2_fLi5ELb1ELb0EEEvPT0_PKT_iiiPKbib --------------------------
	.section	.nv.info._ZN43_GLOBAL__N__9ae7fba5_10_SoftMax_cu_9f978f6320softmax_warp_forwardIN3c108BFloat16ES2_fLi5ELb1ELb0EEEvPT0_PKT_iiiPKbib,"",@"SHT_CUDA_INFO"
	.sectionflags	@""
	.align	4


	//----- nvinfo : EIATTR_CUDA_API_VERSION
	.align		4
        /*0000*/ 	.byte	0x04, 0x37
        /*0002*/ 	.short	(.L_11543 - .L_11542)
.L_11542:
        /*0004*/ 	.word	0x00000082


	//----- nvinfo : EIATTR_SW2861232_WAR
	.align		4
.L_11543:
        /*0008*/ 	.byte	0x01, 0x35
	.zero		2


	//----- nvinfo : EIATTR_PARAM_CBANK
	.align		4
        /*000c*/ 	.byte	0x04, 0x0a
        /*000e*/ 	.short	(.L_11545 - .L_11544)
	.align		4
.L_11544:
        /*0010*/ 	.word	index@(.nv.constant0._ZN43_GLOBAL__N__9ae7fba5_10_SoftMax_cu_9f978f6320softmax_warp_forwardIN3c108BFloat16ES2_fLi5ELb1ELb0EEEvPT0_PKT_iiiPKbib)
        /*0014*/ 	.short	0x0160
        /*0016*/ 	.short	0x002d


	//----- nvinfo : EIATTR_CBANK_PARAM_SIZE
	.align		4
.L_11545:
        /*0018*/ 	.byte	0x03, 0x19
        /*001a*/ 	.short	0x002d


	//----- nvinfo : EIATTR_KPARAM_INFO
	.align		4
        /*001c*/ 	.byte	0x04, 0x17
        /*001e*/ 	.short	(.L_11547 - .L_11546)
.L_11546:
        /*0020*/ 	.word	0x00000000
        /*0024*/ 	.short	0x0007
        /*0026*/ 	.short	0x002c
        /*0028*/ 	.byte	0x00, 0xf0, 0x05, 0x00


	//----- nvinfo : EIATTR_KPARAM_INFO
	.align		4
.L_11547:
        /*002c*/ 	.byte	0x04, 0x17
        /*002e*/ 	.short	(.L_11549 - .L_11548)
.L_11548:
        /*0030*/ 	.word	0x00000000
        /*0034*/ 	.short	0x0006
        /*0036*/ 	.short	0x0028
        /*0038*/ 	.byte	0x00, 0xf0, 0x11, 0x00


	//----- nvinfo : EIATTR_KPARAM_INFO
	.align		4
.L_11549:
        /*003c*/ 	.byte	0x04, 0x17
        /*003e*/ 	.short	(.L_11551 - .L_11550)
.L_11550:
        /*0040*/ 	.word	0x00000000
        /*0044*/ 	.short	0x0005
        /*0046*/ 	.short	0x0020
        /*0048*/ 	.byte	0x00, 0xf0, 0x21, 0x00


	//----- nvinfo : EIATTR_KPARAM_INFO
	.align		4
.L_11551:
        /*004c*/ 	.byte	0x04, 0x17
        /*004e*/ 	.short	(.L_11553 - .L_11552)
.L_11552:
        /*0050*/ 	.word	0x00000000
        /*0054*/ 	.short	0x0004
        /*0056*/ 	.short	0x0018
        /*0058*/ 	.byte	0x00, 0xf0, 0x11, 0x00


	//----- nvinfo : EIATTR_KPARAM_INFO
	.align		4
.L_11553:
        /*005c*/ 	.byte	0x04, 0x17
        /*005e*/ 	.short	(.L_11555 - .L_11554)
.L_11554:
        /*0060*/ 	.word	0x00000000
        /*0064*/ 	.short	0x0003
        /*0066*/ 	.short	0x0014
        /*0068*/ 	.byte	0x00, 0xf0, 0x11, 0x00


	//----- nvinfo : EIATTR_KPARAM_INFO
	.align		4
.L_11555:
        /*006c*/ 	.byte	0x04, 0x17
        /*006e*/ 	.short	(.L_11557 - .L_11556)
.L_11556:
        /*0070*/ 	.word	0x00000000
        /*0074*/ 	.short	0x0002
        /*0076*/ 	.short	0x0010
        /*0078*/ 	.byte	0x00, 0xf0, 0x11, 0x00


	//----- nvinfo : EIATTR_KPARAM_INFO
	.align		4
.L_11557:
        /*007c*/ 	.byte	0x04, 0x17
        /*007e*/ 	.short	(.L_11559 - .L_11558)
.L_11558:
        /*0080*/ 	.word	0x00000000
        /*0084*/ 	.short	0x0001
        /*0086*/ 	.short	0x0008
        /*0088*/ 	.byte	0x00, 0xf0, 0x21, 0x00


	//----- nvinfo : EIATTR_KPARAM_INFO
	.align		4
.L_11559:
        /*008c*/ 	.byte	0x04, 0x17
        /*008e*/ 	.short	(.L_11561 - .L_11560)
.L_11560:
        /*0090*/ 	.word	0x00000000
        /*0094*/ 	.short	0x0000
        /*0096*/ 	.short	0x0000
        /*0098*/ 	.byte	0x00, 0xf0, 0x21, 0x00


	//----- nvinfo : EIATTR_MAXREG_COUNT
	.align		4
.L_11561:
        /*009c*/ 	.byte	0x03, 0x1b
        /*009e*/ 	.short	0x00ff


	//----- nvinfo : EIATTR_MERCURY_ISA_VERSION
	.align		4
        /*00a0*/ 	.byte	0x03, 0x5f
        /*00a2*/ 	.short	0x0000


	//----- nvinfo : EIATTR_COOP_GROUP_MASK_REGIDS
	.align		4
        /*00a4*/ 	.byte	0x04, 0x29
        /*00a6*/ 	.short	(.L_11563 - .L_11562)


	//   ....[0]....
.L_11562:
        /*00a8*/ 	.word	0xffffffff


	//   ....[1]....
        /*00ac*/ 	.word	0xffffffff


	//   ....[2]....
        /*00b0*/ 	.word	0xffffffff


	//   ....[3]....
        /*00b4*/ 	.word	0xffffffff


	//   ....[4]....
        /*00b8*/ 	.word	0xffffffff


	//   ....[5]....
        /*00bc*/ 	.word	0xffffffff


	//   ....[6]....
        /*00c0*/ 	.word	0xffffffff


	//   ....[7]....
        /*00c4*/ 	.word	0xffffffff


	//   ....[8]....
        /*00c8*/ 	.word	0xffffffff


	//   ....[9]....
        /*00cc*/ 	.word	0xffffffff


	//   ....[10]....
        /*00d0*/ 	.word	0xffffffff


	//   ....[11]....
        /*00d4*/ 	.word	0xffffffff


	//   ....[12]....
        /*00d8*/ 	.word	0xffffffff


	//   ....[13]....
        /*00dc*/ 	.word	0xffffffff


	//   ....[14]....
        /*00e0*/ 	.word	0xffffffff


	//   ....[15]....
        /*00e4*/ 	.word	0xffffffff


	//   ....[16]....
        /*00e8*/ 	.word	0xffffffff


	//   ....[17]....
        /*00ec*/ 	.word	0xffffffff


	//   ....[18]....
        /*00f0*/ 	.word	0xffffffff


	//   ....[19]....
        /*00f4*/ 	.word	0xffffffff


	//----- nvinfo : EIATTR_COOP_GROUP_INSTR_OFFSETS
	.align		4
.L_11563:
        /*00f8*/ 	.byte	0x04, 0x28
        /*00fa*/ 	.short	(.L_11565 - .L_11564)


	//   ....[0]....
.L_11564:
        /*00fc*/ 	.word	0x000001d0


	//   ....[1]....
        /*0100*/ 	.word	0x000001f0


	//   ....[2]....
        /*0104*/ 	.word	0x00000230


	//   ....[3]....
        /*0108*/ 	.word	0x00000250


	//   ....[4]....
        /*010c*/ 	.word	0x00000290


	//   ....[5]....
        /*0110*/ 	.word	0x000002b0


	//   ....[6]....
        /*0114*/ 	.word	0x000002f0


	//   ....[7]....
        /*0118*/ 	.word	0x00000310


	//   ....[8]....
        /*011c*/ 	.word	0x00000350


	//   ....[9]....
        /*0120*/ 	.word	0x00000370


	//   ....[10]....
        /*0124*/ 	.word	0x00000440


	//   ....[11]....
        /*0128*/ 	.word	0x00000460


	//   ....[12]....
        /*012c*/ 	.word	0x00000480


	//   ....[13]....
        /*0130*/ 	.word	0x000004a0


	//   ....[14]....
        /*0134*/ 	.word	0x000004c0


	//   ....[15]....
        /*0138*/ 	.word	0x000004e0


	//   ....[16]....
        /*013c*/ 	.word	0x00000500


	//   ....[17]....
        /*0140*/ 	.word	0x00000520


	//   ....[18]....
        /*0144*/ 	.word	0x00000540


	//   ....[19]....
        /*0148*/ 	.word	0x00000560


	//----- nvinfo : EIATTR_EXIT_INSTR_OFFSETS
	.align		4
.L_11565:
        /*014c*/ 	.byte	0x04, 0x1c
        /*014e*/ 	.short	(.L_11567 - .L_11566)


	//   ....[0]....
.L_11566:
        /*0150*/ 	.word	0x00000570


	//   ....[1]....
        /*0154*/ 	.word	0x00000640


	//   ....[2]....
        /*0158*/ 	.word	0x00000650


	//   ....[3]....
        /*015c*/ 	.word	0x000006f0
.L_11567:


//--------------------- .nv.info._ZN43_GLOBAL__N__9ae7fba5_10_SoftMax_cu_9f978f6320softmax_warp_forwardIN3c108BFloat16ES2_fLi4ELb1ELb0EEEvPT0_PKT_iiiPKbib --------------------------
	.section	.nv.info._ZN43_GLOBAL__N__9ae7fba5_10_SoftMax_cu_9f978f6320softmax_warp_forwardIN3c108BFloat16ES2_fLi4ELb1ELb0EEEvPT0_PKT_iiiPKbib,"",@"SHT_CUDA_INFO"
	.sectionflags	@""
	.align	4


	//----- nvinfo : EIATTR_CUDA_API_VERSION
	.align		4
        /*0000*/ 	.byte	0x04, 0x37
        /*0002*/ 	.short	(.L_11569 - .L_11568)
.L_11568:
        /*0004*/ 	.word	0x00000082


	//----- nvinfo : EIATTR_SW2861232_WAR
	.align		4
.L_11569:
        /*0008*/ 	.byte	0x01, 0x35
	.zero		2


	//----- nvinfo : EIATTR_PARAM_CBANK
	.align		4
        /*000c*/ 	.byte	0x04, 0x0a
        /*000e*/ 	.short	(.L_11571 - .L_11570)
	.align		4
.L_11570:
        /*0010*/ 	.word	index@(.nv.constant0._ZN43_GLOBAL__N__9ae7fba5_10_SoftMax_cu_9f978f6320softmax_warp_forwardIN3c108BFloat16ES2_fLi4ELb1ELb0EEEvPT0_PKT_iiiPKbib)
        /*0014*/ 	.short	0x0160
        /*0016*/ 	.short	0x002d


	//----- nvinfo : EIATTR_CBANK_PARAM_SIZE
	.align		4
.L_11571:
        /*0018*/ 	.byte	0x03, 0x19
        /*001a*/ 	.short	0x002d


	//----- nvinfo : EIATTR_KPARAM_INFO
	.align		4
        /*001c*/ 	.byte	0x04, 0x17
        /*001e*/ 	.short	(.L_11573 - .L_11572)
.L_11572:
        /*0020*/ 	.word	0x00000000
        /*0024*/ 	.short	0x0007
        /*0026*/ 	.short	0x002c
        /*0028*/ 	.byte	0x00, 0xf0, 0x05, 0x00


	//----- nvinfo : EIATTR_KPARAM_INFO
	.align		4
.L_11573:
        /*002c*/ 	.byte	0x04, 0x17
        /*002e*/ 	.short	(.L_11575 - .L_11574)
.L_11574:
        /*0030*/ 	.word	0x00000000
        /*0034*/ 	.short	0x0006
        /*0036*/ 	.short	0x0028
        /*0038*/ 	.byte	0x00, 0xf0, 0x11, 0x00


	//----- nvinfo : EIATTR_KPARAM_INFO
	.align		4
.L_11575:
        /*003c*/ 	.byte	0x04, 0x17
        /*003e*/ 	.short	(.L_11577 - .L_11576)
.L_11576:
        /*0040*/ 	.word	0x00000000
        /*0044*/ 	.short	0x0005
        /*0046*/ 	.short	0x0020
        /*0048*/ 	.byte	0x00, 0xf0, 0x21, 0x00


	//----- nvinfo : EIATTR_KPARAM_INFO
	.align		4
.L_11577:
        /*004c*/ 	.byte	0x04, 0x17
        /*004e*/ 	.short	(.L_11579 - .L_11578)
.L_11578:
        /*0050*/ 	.word	0x00000000
        /*0054*/ 	.short	0x0004
        /*0056*/ 	.short	0x0018
        /*0058*/ 	.byte	0x00, 0xf0, 0x11, 0x00


	//----- nvinfo : EIATTR_KPARAM_INFO
	.align		4
.L_11579:
        /*005c*/ 	.byte	0x04, 0x17
        /*005e*/ 	.short	(.L_11581 - .L_11580)
.L_11580:
        /*0060*/ 	.word	0x00000000
        /*0064*/ 	.short	0x0003
        /*0066*/ 	.short	0x0014
        /*0068*/ 	.byte	0x00, 0xf0, 0x11, 0x00


	//----- nvinfo : EIATTR_KPARAM_INFO
	.align		4
.L_11581:
        /*006c*/ 	.byte	0x04, 0x17
        /*006e*/ 	.short	(.L_11583 - .L_11582)
.L_11582:
        /*0070*/ 	.word	0x00000000
        /*0074*/ 	.short	0x0002
        /*0076*/ 	.short	0x0010
        /*0078*/ 	.byte	0x00, 0xf0, 0x11, 0x00


	//----- nvinfo : EIATTR_KPARAM_INFO
	.align		4
.L_11583:
        /*007c*/ 	.byte	0x04, 0x17
        /*007e*/ 	.short	(.L_11585 - .L_11584)
.L_11584:
        /*0080*/ 	.word	0x00000000
        /*0084*/ 	.short	0x0001
        /*0086*/ 	.short	0x0008
        /*0088*/ 	.byte	0x00, 0xf0, 0x21, 0x00


	//----- nvinfo : EIATTR_KPARAM_INFO
	.align		4
.L_11585:
        /*008c*/ 	.byte	0x04, 0x17
        /*008e*/ 	.short	(.L_11587 - .L_11586)
.L_11586:
        /*0090*/ 	.word	0x00000000
        /*0094*/ 	.short	0x0000
        /*0096*/ 	.short	0x0000
        /*0098*/ 	.byte	0x00, 0xf0, 0x21, 0x00


	//----- nvinfo : EIATTR_MAXREG_COUNT
	.align		4
.L_11587:
        /*009c*/ 	.byte	0x03, 0x1b
        /*009e*/ 	.short	0x00ff


	//----- nvinfo : EIATTR_MERCURY_ISA_VERSION
	.align		4
        /*00a0*/ 	.byte	0x03, 0x5f
        /*00a2*/ 	.short	0x0000


	//----- nvinfo : EIATTR_COOP_GROUP_MASK_REGIDS
	.align		4
        /*00a4*/ 	.byte	0x04, 0x29
        /*00a6*/ 	.short	(.L_11589 - .L_11588)


	//   ....[0]....
.L_11588:
        /*00a8*/ 	.word	0xffffffff


	//   ....[1]....
        /*00ac*/ 	.word	0xffffffff


	//   ....[2]....
        /*00b0*/ 	.word	0xffffffff


	//   ....[3]....
        /*00b4*/ 	.word	0xffffffff


	//   ....[4]....
        /*00b8*/ 	.word	0xffffffff


	//   ....[5]....
        /*00bc*/ 	.word	0xffffffff


	//   ....[6]....
        /*00c0*/ 	.word	0xffffffff


	//   ....[7]....
        /*00c4*/ 	.word	0xffffffff


	//   ....[8]....
        /*00c8*/ 	.word	0xffffffff


	//   ....[9]....
        /*00cc*/ 	.word	0xffffffff


	//   ....[10]....
        /*00d0*/ 	.word	0xffffffff


	//   ....[11]....
        /*00d4*/ 	.word	0xffffffff


	//   ....[12]....
        /*00d8*/ 	.word	0xffffffff


	//   ....[13]....
        /*00dc*/ 	.word	0xffffffff


	//   ....[14]....
        /*00e0*/ 	.word	0xffffffff


	//   ....[15]....
        /*00e4*/ 	.word	0xffffffff


	//----- nvinfo : EIATTR_COOP_GROUP_INSTR_OFFSETS
	.align		4
.L_11589:
        /*00e8*/ 	.byte	0x04, 0x28
        /*00ea*/ 	.short	(.L_11591 - .L_11590)


	//   ....[0]....
.L_11590:
        /*00ec*/ 	.word	0x000001d0


	//   ....[1]....
        /*00f0*/ 	.word	0x000001f0


	//   ....[2]....
        /*00f4*/ 	.word	0x00000230


	//   ....[3]....
        /*00f8*/ 	.word	0x00000250


	//   ....[4]....
        /*00fc*/ 	.word	0x00000290


	//   ....[5]....
        /*0100*/ 	.word	0x000002b0


	//   ....[6]....
        /*0104*/ 	.word	0x000002f0


	//   ....[7]....
        /*0108*/ 	.word	0x00000310


	//   ....[8]....
        /*010c*/ 	.word	0x000003e0


	//   ....[9]....
        /*0110*/ 	.word	0x00000400


	//   ....[10]....
        /*0114*/ 	.word	0x00000420


	//   ....[11]....
        /*0118*/ 	.word	0x00000440


	//   ....[12]....
        /*011c*/ 	.word	0x00000460


	//   ....[13]....
        /*0120*/ 	.word	0x00000480


	//   ....[14]....
        /*0124*/ 	.word	0x000004a0


	//   ....[15]....
        /*0128*/ 	.word	0x000004c0


	//----- nvinfo : EIATTR_EXIT_INSTR_OFFSETS
	.align		4
.L_11591:
        /*012c*/ 	.byte	0x04, 0x1c
        /*012e*/ 	.short	(.L_11593 - .L_11592)


	//   ....[0]....
.L_11592:
        /*0130*/ 	.word	0x000004d0


	//   ....[1]....
        /*0134*/ 	.word	0x00000580


	//   ....[2]....
        /*0138*/ 	.word	0x00000590


	//   ....[3]....
        /*013c*/ 	.word	0x00000630
.L_11593:


//--------------------- .nv.info._ZN43_GLOBAL__N__9ae7fba5_10_SoftMax_cu_9f978f6320softmax_warp_forwardIN3c108BFloat16ES2_fLi3ELb1ELb0EEEvPT0_PKT_iiiPKbib --------------------------
	.section	.nv.info._ZN43_GLOBAL__N__9ae7fba5_10_SoftMax_cu_9f978f6320softmax_warp_forwardIN3c108BFloat16ES2_fLi3ELb1ELb0EEEvPT0_PKT_iiiPKbib,"",@"SHT_CUDA_INFO"
	.sectionflags	@""
	.align	4


	//----- nvinfo : EIATTR_CUDA_API_VERSION
	.align		4
        /*0000*/ 	.byte	0x04, 0x37
        /*0002*/ 	.short	(.L_11595 - .L_11594)
.L_11594:
        /*0004*/ 	.word	0x00000082


	//----- nvinfo : EIATTR_SW2861232_WAR
	.align		4
.L_11595:
        /*0008*/ 	.byte	0x01, 0x35
	.zero		2


	//----- nvinfo : EIATTR_PARAM_CBANK
	.align		4
        /*000c*/ 	.byte	0x04, 0x0a
        /*000e*/ 	.short	(.L_11597 - .L_11596)
	.align		4
.L_11596:
        /*0010*/ 	.word	index@(.nv.constant0._ZN43_GLOBAL__N__9ae7fba5_10_SoftMax_cu_9f978f6320softmax_warp_forwardIN3c108BFloat16ES2_fLi3ELb1ELb0EEEvPT0_PKT_iiiPKbib)
        /*0014*/ 	.short	0x0160
        /*0016*/ 	.short	0x002d


	//----- nvinfo : EIATTR_CBANK_PARAM_SIZE
	.align		4
.L_11597:
        /*0018*/ 	.byte	0x03, 0x19
        /*001a*/ 	.short	0x002d


	//----- nvinfo : EIATTR_KPARAM_INFO
	.align		4
        /*001c*/ 	.byte	0x04, 0x17
        /*001e*/ 	.short	(.L_11599 - .L_11598)
.L_11598:
        /*0020*/ 	.word	0x00000000
        /*0024*/ 	.short	0x0007
        /*0026*/ 	.short	0x002c
        /*0028*/ 	.byte	0x00, 0xf0, 0x05, 0x00


	//----- nvinfo : EIATTR_KPARAM_INFO
	.align		4
.L_11599:
        /*002c*/ 	.byte	0x04, 0x17
        /*002e*/ 	.short	(.L_11601 - .L_11600)
.L_11600:
        /*0030*/ 	.word	0x00000000
        /*0034*/ 	.short	0x0006
        /*0036*/ 	.short	0x0028
        /*0038*/ 	.byte	0x00, 0xf0, 0x11, 0x00


	//----- nvinfo : EIATTR_KPARAM_INFO
	.align		4
.L_11601:
        /*003c*/ 	.byte	0x04, 0x17
        /*003e*/ 	.short	(.L_11603 - .L_11602)
.L_11602:
        /*0040*/ 	.word	0x00000000
        /*0044*/ 	.short	0x0005
        /*0046*/ 	.short	0x0020
        /*0048*/ 	.byte	0x00, 0xf0, 0x21, 0x00


	//----- nvinfo : EIATTR_KPARAM_INFO
	.align		4
.L_11603:
        /*004c*/ 	.byte	0x04, 0x17
        /*004e*/ 	.short	(.L_11605 - .L_11604)
.L_11604:
        /*0050*/ 	.word	0x00000000
        /*0054*/ 	.short	0x0004
        /*0056*/ 	.short	0x0018
        /*0058*/ 	.byte	0x00, 0xf0, 0x11, 0x00


	//----- nvinfo : EIATTR_KPARAM_INFO
	.align		4
.L_11605:
        /*005c*/ 	.byte	0x04, 0x17
        /*005e*/ 	.short	(.L_11607 - .L_11606)
.L_11606:
        /*0060*/ 	.word	0x00000000
        /*0064*/ 	.short	0x0003
        /*0066*/ 	.short	0x0014
        /*0068*/ 	.byte	0x00, 0xf0, 0x11, 0x00


	//----- nvinfo : EIATTR_KPARAM_INFO
	.align		4
.L_11607:
        /*006c*/ 	.byte	0x04, 0x17
        /*006e*/ 	.short	(.L_11609 - .L_11608)
.L_11608:
        /*0070*/ 	.word	0x00000000
        /*0074*/ 	.short	0x0002
        /*0076*/ 	.short	0x0010
        /*0078*/ 	.byte	0x00, 0xf0, 0x11, 0x00


	//----- nvinfo : EIATTR_KPARAM_INFO
	.align		4
.L_11609:
        /*007c*/ 	.byte	0x04, 0x17
        /*007e*/ 	.short	(.L_11611 - .L_11610)
.L_11610:
        /*0080*/ 	.word	0x00000000
        /*0084*/ 	.short	0x0001
        /*0086*/ 	.short	0x0008
        /*0088*/ 	.byte	0x00, 0xf0, 0x21, 0x00


	//----- nvinfo : EIATTR_KPARAM_INFO
	.align		4
.L_11611:
        /*008c*/ 	.byte	0x04, 0x17
        /*008e*/ 	.short	(.L_11613 - .L_11612)
.L_11612:
        /*0090*/ 	.word	0x00000000
        /*0094*/ 	.short	0x0000
        /*0096*/ 	.short	0x0000
        /*0098*/ 	.byte	0x00, 0xf0, 0x21, 0x00


	//----- nvinfo : EIATTR_MAXREG_COUNT
	.align		4
.L_11613:
        /*009c*/ 	.byte	0x03, 0x1b
        /*009e*/ 	.short	0x00ff


	//----- nvinfo : EIATTR_MERCURY_ISA_VERSION
	.align		4
        /*00a0*/ 	.byte	0x03, 0x5f
        /*00a2*/ 	.short	0x0000


	//----- nvinfo : EIATTR_COOP_GROUP_MASK_REGIDS
	.align		4
        /*00a4*/ 	.byte	0x04, 0x29
        /*00a6*/ 	.short	(.L_11615 - .L_11614)


	//   ....[0]....
.L_11614:
        /*00a8*/ 	.word	0xffffffff


	//   ....[1]....
        /*00ac*/ 	.word	0xffffffff


	//   ....[2]....
        /*00b0*/ 	.word	0xffffffff


	//   ....[3]....
        /*00b4*/ 	.word	0xffffffff


	//   ....[4]....
        /*00b8*/ 	.word	0xffffffff


	//   ....[5]....
        /*00bc*/ 	.word	0xffffffff


	//   ....[6]....
        /*00c0*/ 	.word	0xffffffff


	//   ....[7]....
        /*00c4*/ 	.word	0xffffffff


	//   ....[8]....
        /*00c8*/ 	.word	0xffffffff


	//   ....[9]....
        /*00cc*/ 	.word	0xffffffff


	//   ....[10]....
        /*00d0*/ 	.word	0xffffffff


	//   ....[11]....
        /*00d4*/ 	.word	0xffffffff


	//----- nvinfo : EIATTR_COOP_GROUP_INSTR_OFFSETS
	.align		4
.L_11615:
        /*00d8*/ 	.byte	0x04, 0x28
        /*00da*/ 	.short	(.L_11617 - .L_11616)


	//   ....[0]....
.L_11616:
        /*00dc*/ 	.word	0x000001d0


	//   ....[1]....
        /*00e0*/ 	.word	0x000001f0


	//   ....[2]....
        /*00e4*/ 	.word	0x00000230


	//   ....[3]....
        /*00e8*/ 	.word	0x00000250


	//   ....[4]....
        /*00ec*/ 	.word	0x00000290


	//   ....[5]....
        /*00f0*/ 	.word	0x000002b0


	//   ....[6]....
        /*00f4*/ 	.word	0x00000380


	//   ....[7]....
        /*00f8*/ 	.word	0x000003a0


	//   ....[8]....
        /*00fc*/ 	.word	0x000003c0


	//   ....[9]....
        /*0100*/ 	.word	0x000003e0


	//   ....[10]....
        /*0104*/ 	.word	0x00000400


	//   ....[11]....
        /*0108*/ 	.word	0x00000420


	//----- nvinfo : EIATTR_EXIT_INSTR_OFFSETS
	.align		4
.L_11617:
        /*010c*/ 	.byte	0x04, 0x1c
        /*010e*/ 	.short	(.L_11619 - .L_11618)


	//   ....[0]....
.L_11618:
        /*0110*/ 	.word	0x00000430


	//   ....[1]....
        /*0114*/ 	.word	0x000004e0


	//   ....[2]....
        /*0118*/ 	.word	0x000004f0


	//   ....[3]....
        /*011c*/ 	.word	0x00000590
.L_11619:


//--------------------- .nv.info._ZN43_GLOBAL__N__9ae7fba5_10_SoftMax_cu_9f978f6320softmax_warp_forwardIN3c108BFloat16ES2_fLi2ELb1ELb0EEEvPT0_PKT_iiiPKbib --------------------------
	.section	.nv.info._ZN43_GLOBAL__N__9ae7fba5_10_SoftMax_cu_9f978f6320softmax_warp_forwardIN3c108BFloat16ES2_fLi2ELb1ELb0EEEvPT0_PKT_iiiPKbib,"",@"SHT_CUDA_INFO"
	.sectionflags	@""
	.align	4


	//----- nvinfo : EIATTR_CUDA_API_VERSION
	.align		4
        /*0000*/ 	.byte	0x04, 0x37
        /*0002*/ 	.short	(.L_11621 - .L_11620)
.L_11620:
        /*0004*/ 	.word	0x00000082


	//----- nvinfo : EIATTR_SW2861232_WAR
	.align		4
.L_11621:
        /*0008*/ 	.byte	0x01, 0x35
	.zero		2


	//----- nvinfo : EIATTR_PARAM_CBANK
	.align		4
        /*000c*/ 	.byte	0x04, 0x0a
        /*000e*/ 	.short	(.L_11623 - .L_11622)
	.align		4
.L_11622:
        /*0010*/ 	.word	index@(.nv.constant0._ZN43_GLOBAL__N__9ae7fba5_10_SoftMax_cu_9f978f6320softmax_warp_forwardIN3c108BFloat16ES2_fLi2ELb1ELb0EEEvPT0_PKT_iiiPKbib)
        /*0014*/ 	.short	0x0160
        /*0016*/ 	.short	0x002d


	//----- nvinfo : EIATTR_CBANK_PARAM_SIZE
	.align		4
.L_11623:
        /*0018*/ 	.byte	0x03, 0x19
        /*001a*/ 	.short	0x002d


	//----- nvinfo : EIATTR_KPARAM_INFO
	.align		4
        /*001c*/ 	.byte	0x04, 0x17
        /*001e*/ 	.short	(.L_11625 - .L_11624)
.L_11624:
        /*0020*/ 	.word	0x00000000
        /*0024*/ 	.short	0x0007
        /*0026*/ 	.short	0x002c
        /*0028*/ 	.byte	0x00, 0xf0, 0x05, 0x00


	//----- nvinfo : EIATTR_KPARAM_INFO
	.align		4
.L_11625:
        /*002c*/ 	.byte	0x04, 0x17
        /*002e*/ 	.short	(.L_11627 - .L_11626)
.L_11626:
        /*0030*/ 	.word	0x00000000
        /*0034*/ 	.short	0x0006
        /*0036*/ 	.short	0x0028
        /*0038*/ 	.byte	0x00, 0xf0, 0x11, 0x00


	//----- nvinfo : EIATTR_KPARAM_INFO
	.align		4
.L_11627:
        /*003c*/ 	.byte	0x04, 0x17
        /*003e*/ 	.short	(.L_11629 - .L_11628)
.L_11628:
        /*0040*/ 	.word	0x00000000
        /*0044*/ 	.short	0x0005
        /*0046*/ 	.short	0x0020
        /*0048*/ 	.byte	0x00, 0xf0, 0x21, 0x00


	//----- nvinfo : EIATTR_KPARAM_INFO
	.align		4
.L_11629:
        /*004c*/ 	.byte	0x04, 0x17
        /*004e*/ 	.short	(.L_11631 - .L_11630)
.L_11630:
        /*0050*/ 	.word	0x00000000
        /*0054*/ 	.short	0x0004
        /*0056*/ 	.short	0x0018
        /*0058*/ 	.byte	0x00, 0xf0, 0x11, 0x00


	//----- nvinfo : EIATTR_KPARAM_INFO
	.align		4
.L_11631:
        /*005c*/ 	.byte	0x04, 0x17
        /*005e*/ 	.short	(.L_11633 - .L_11632)
.L_11632:
        /*0060*/ 	.word	0x00000000
        /*0064*/ 	.short	0x0003
        /*0066*/ 	.short	0x0014
        /*0068*/ 	.byte	0x00, 0xf0, 0x11, 0x00


	//----- nvinfo : EIATTR_KPARAM_INFO
	.align		4
.L_11633:
        /*006c*/ 	.byte	0x04, 0x17
        /*006e*/ 	.short	(.L_11635 - .L_11634)
.L_11634:
        /*0070*/ 	.word	0x00000000
        /*0074*/ 	.short	0x0002
        /*0076*/ 	.short	0x0010
        /*0078*/ 	.byte	0x00, 0xf0, 0x11, 0x00


	//----- nvinfo : EIATTR_KPARAM_INFO
	.align		4
.L_11635:
        /*007c*/ 	.byte	0x04, 0x17
        /*007e*/ 	.short	(.L_11637 - .L_11636)
.L_11636:
        /*0080*/ 	.word	0x00000000
        /*0084*/ 	.short	0x0001
        /*0086*/ 	.short	0x0008
        /*0088*/ 	.byte	0x00, 0xf0, 0x21, 0x00


	//----- nvinfo : EIATTR_KPARAM_INFO
	.align		4
.L_11637:
        /*008c*/ 	.byte	0x04, 0x17
        /*008e*/ 	.short	(.L_11639 - .L_11638)
.L_11638:
        /*0090*/ 	.word	0x00000000
        /*0094*/ 	.short	0x0000
        /*0096*/ 	.short	0x0000
        /*0098*/ 	.byte	0x00, 0xf0, 0x21, 0x00


	//----- nvinfo : EIATTR_MAXREG_COUNT
	.align		4
.L_11639:
        /*009c*/ 	.byte	0x03, 0x1b
        /*009e*/ 	.short	0x00ff


	//----- nvinfo : EIATTR_MERCURY_ISA_VERSION
	.align		4
        /*00a0*/ 	.byte	0x03, 0x5f
        /*00a2*/ 	.short	0x0000


	//----- nvinfo : EIATTR_COOP_GROUP_MASK_REGIDS
	.align		4
        /*00a4*/ 	.byte	0x04, 0x29
        /*00a6*/ 	.short	(.L_11641 - .L_11640)


	//   ....[0]....
.L_11640:
        /*00a8*/ 	.word	0xffffffff


	//   ....[1]....
        /*00ac*/ 	.word	0xffffffff


	//   ....[2]....
        /*00b0*/ 	.word	0xffffffff


	//   ....[3]....
        /*00b4*/ 	.word	0xffffffff


	//   ....[4]....
        /*00b8*/ 	.word	0xffffffff


	//   ....[5]....
        /*00bc*/ 	.word	0xffffffff


	//   ....[6]....
        /*00c0*/ 	.word	0xffffffff


	//   ....[7]....
        /*00c4*/ 	.word	0xffffffff


	//----- nvinfo : EIATTR_COOP_GROUP_INSTR_OFFSETS
	.align		4
.L_11641:
        /*00c8*/ 	.byte	0x04, 0x28
        /*00ca*/ 	.short	(.L_11643 - .L_11642)


	//   ....[0]....
.L_11642:
        /*00cc*/ 	.word	0x000001d0


	//   ....[1]....
        /*00d0*/ 	.word	0x000001f0


	//   ....[2]....
        /*00d4*/ 	.word	0x00000230


	//   ....[3]....
        /*00d8*/ 	.word	0x00000250


	//   ....[4]....
        /*00dc*/ 	.word	0x00000320


	//   ....[5]....
        /*00e0*/ 	.word	0x00000340


	//   ....[6]....
        /*00e4*/ 	.word	0x00000360


	//   ....[7]....
        /*00e8*/ 	.word	0x00000380


	//----- nvinfo : EIATTR_EXIT_INSTR_OFFSETS
	.align		4
.L_11643:
        /*00ec*/ 	.byte	0x04, 0x1c
        /*00ee*/ 	.short	(.L_11645 - .L_11644)


	//   ....[0]....
.L_11644:
        /*00f0*/ 	.word	0x00000390


	//   ....[1]....
        /*00f4*/ 	.word	0x00000440


	//   ....[2]....
        /*00f8*/ 	.word	0x00000450


	//   ....[3]....
        /*00fc*/ 	.word	0x000004f0
.L_11645:


//--------------------- .nv.info._ZN43_GLOBAL__N__9ae7fba5_10_SoftMax_cu_9f978f6320softmax_warp_forwardIN3c108BFloat16ES2_fLi1ELb1ELb0EEEvPT0_PKT_iiiPKbib --------------------------
	.section	.nv.info._ZN43_GLOBAL__N__9ae7fba5_10_SoftMax_cu_9f978f6320softmax_warp_forwardIN3c108BFloat16ES2_fLi1ELb1ELb0EEEvPT0_PKT_iiiPKbib,"",@"SHT_CUDA_INFO"
	.sectionflags	@""
	.align	4


	//----- nvinfo : EIATTR_CUDA_API_VERSION
	.align		4
        /*0000*/ 	.byte	0x04, 0x37
        /*0002*/ 	.short	(.L_11647 - .L_11646)
.L_11646:
        /*0004*/ 	.word	0x00000082


	//----- nvinfo : EIATTR_SW2861232_WAR
	.align		4
.L_11647:
        /*0008*/ 	.byte	0x01, 0x35
	.zero		2


	//----- nvinfo : EIATTR_PARAM_CBANK
	.align		4
        /*000c*/ 	.byte	0x04, 0x0a
        /*000e*/ 	.short	(.L_11649 - .L_11648)
	.align		4
.L_11648:
        /*0010*/ 	.word	index@(.nv.constant0._ZN43_GLOBAL__N__9ae7fba5_10_SoftMax_cu_9f978f6320softmax_warp_forwardIN3c108BFloat16ES2_fLi1ELb1ELb0EEEvPT0_PKT_iiiPKbib)
        /*0014*/ 	.short	0x0160
        /*0016*/ 	.short	0x002d


	//----- nvinfo : EIATTR_CBANK_PARAM_SIZE
	.align		4
.L_11649:
        /*0018*/ 	.byte	0x03, 0x19
        /*001a*/ 	.short	0x002d


	//----- nvinfo : EIATTR_KPARAM_INFO
	.align		4
        /*001c*/ 	.byte	0x04, 0x17
        /*001e*/ 	.short	(.L_11651 - .L_11650)
.L_11650:
        /*0020*/ 	.word	0x00000000
        /*0024*/ 	.short	0x0007
        /*0026*/ 	.short	0x002c
        /*0028*/ 	.byte	0x00, 0xf0, 0x05, 0x00


	//----- nvinfo : EIATTR_KPARAM_INFO
	.align		4
.L_11651:
        /*002c*/ 	.byte	0x04, 0x17
        /*002e*/ 	.short	(.L_11653 - .L_11652)
.L_11652:
        /*0030*/ 	.word	0x00000000
        /*0034*/ 	.short	0x0006
        /*0036*/ 	.short	0x0028
        /*0038*/ 	.byte	0x00, 0xf0, 0x11, 0x00


	//----- nvinfo : EIATTR_KPARAM_INFO
	.align		4
.L_11653:
        /*003c*/ 	.byte	0x04, 0x17
        /*003e*/ 	.short	(.L_11655 - .L_11654)
.L_11654:
        /*0040*/ 	.word	0x00000000
        /*0044*/ 	.short	0x0005
        /*0046*/ 	.short	0x0020
        /*0048*/ 	.byte	0x00, 0xf0, 0x21, 0x00


	//----- nvinfo : EIATTR_KPARAM_INFO
	.align		4
.L_11655:
        /*004c*/ 	.byte	0x04, 0x17
        /*004e*/ 	.short	(.L_11657 - .L_11656)
.L_11656:
        /*0050*/ 	.word	0x00000000
        /*0054*/ 	.short	0x0004
        /*0056*/ 	.short	0x0018
        /*0058*/ 	.byte	0x00, 0xf0, 0x11, 0x00


	//----- nvinfo : EIATTR_KPARAM_INFO
	.align		4
.L_11657:
        /*005c*/ 	.byte	0x04, 0x17
        /*005e*/ 	.short	(.L_11659 - .L_11658)
.L_11658:
        /*0060*/ 	.word	0x00000000
        /*0064*/ 	.short	0x0003
        /*0066*/ 	.short	0x0014
        /*0068*/ 	.byte	0x00, 0xf0, 0x11, 0x00


	//----- nvinfo : EIATTR_KPARAM_INFO
	.align		4
.L_11659:
        /*006c*/ 	.byte	0x04, 0x17
        /*006e*/ 	.short	(.L_11661 - .L_11660)
.L_11660:
        /*0070*/ 	.word	0x00000000
        /*0074*/ 	.short	0x0002
        /*0076*/ 	.short	0x0010
        /*0078*/ 	.byte	0x00, 0xf0, 0x11, 0x00


	//----- nvinfo : EIATTR_KPARAM_INFO
	.align		4
.L_11661:
        /*007c*/ 	.byte	0x04, 0x17
        /*007e*/ 	.short	(.L_11663 - .L_11662)
.L_11662:
        /*0080*/ 	.word	0x00000000
        /*0084*/ 	.short	0x0001
        /*0086*/ 	.short	0x0008
        /*0088*/ 	.byte	0x00, 0xf0, 0x21, 0x00


	//----- nvinfo : EIATTR_KPARAM_INFO
	.align		4
.L_11663:
        /*008c*/ 	.byte	0x04, 0x17
        /*008e*/ 	.short	(.L_11665 - .L_11664)
.L_11664:
        /*0090*/ 	.word	0x00000000
        /*0094*/ 	.short	0x0000
        /*0096*/ 	.short	0x0000
        /*0098*/ 	.byte	0x00, 0xf0, 0x21, 0x00


	//----- nvinfo : EIATTR_MAXREG_COUNT
	.align		4
.L_11665:
        /*009c*/ 	.byte	0x03, 0x1b
        /*009e*/ 	.short	0x00ff


	//----- nvinfo : EIATTR_MERCURY_ISA_VERSION
	.align		4
        /*00a0*/ 	.byte	0x03, 0x5f
        /*00a2*/ 	.short	0x0000


	//----- nvinfo : EIATTR_COOP_GROUP_MASK_REGIDS
	.align		4
        /*00a4*/ 	.byte	0x04, 0x29
        /*00a6*/ 	.short	(.L_11667 - .L_11666)


	//   ....[0]....
.L_11666:
        /*00a8*/ 	.word	0xffffffff


	//   ....[1]....
        /*00ac*/ 	.word	0xffffffff


	//   ....[2]....
        /*00b0*/ 	.word	0xffffffff


	//   ....[3]....
        /*00b4*/ 	.word	0xffffffff


	//----- nvinfo : EIATTR_COOP_GROUP_INSTR_OFFSETS
	.align		4
.L_11667:
        /*00b8*/ 	.byte	0x04, 0x28
        /*00ba*/ 	.short	(.L_11669 - .L_11668)


	//   ....[0]....
.L_11668:
        /*00bc*/ 	.word	0x000001d0


	//   ....[1]....
        /*00c0*/ 	.word	0x000001f0


	//   ....[2]....
        /*00c4*/ 	.word	0x000002c0


	//   ....[3]....
        /*00c8*/ 	.word	0x000002e0


	//----- nvinfo : EIATTR_EXIT_INSTR_OFFSETS
	.align		4
.L_11669:
        /*00cc*/ 	.byte	0x04, 0x1c
        /*00ce*/ 	.short	(.L_11671 - .L_11670)


	//   ....[0]....
.L_11670:
        /*00d0*/ 	.word	0x000002f0


	//   ....[1]....
        /*00d4*/ 	.word	0x000003a0


	//   ....[2]....
        /*00d8*/ 	.word	0x000003b0


	//   ....[3]....
        /*00dc*/ 	.word	0x00000450
.L_11671:


//--------------------- .nv.info._ZN43_GLOBAL__N__9ae7fba5_10_SoftMax_cu_9f978f6320softmax_warp_forwardIN3c108BFloat16ES2_fLi0ELb1ELb0EEEvPT0_PKT_iiiPKbib --------------------------
	.section	.nv.info._ZN43_GLOBAL__N__9ae7fba5_10_SoftMax_cu_9f978f6320softmax_warp_forwardIN3c108BFloat16ES2_fLi0ELb1ELb0EEEvPT0_PKT_iiiPKbib,"",@"SHT_CUDA_INFO"
	.sectionflags	@""
	.align	4


	//----- nvinfo : EIATTR_CUDA_API_VERSION
	.align		4
        /*0000*/ 	.byte	0x04, 0x37
        /*0002*/ 	.short	(.L_11673 - .L_11672)
.L_11672:
        /*0004*/ 	.word	0x00000082


	//----- nvinfo : EIATTR_SW2861232_WAR
	.align		4
.L_11673:
        /*0008*/ 	.byte	0x01, 0x35
	.zero		2


	//----- nvinfo : EIATTR_PARAM_CBANK
	.align		4
        /*000c*/ 	.byte	0x04, 0x0a
        /*000e*/ 	.short	(.L_11675 - .L_11674)
	.align		4
.L_11674:
        /*0010*/ 	.word	index@(.nv.constant0._ZN43_GLOBAL__N__9ae7fba5_10_SoftMax_cu_9f978f6320softmax_warp_forwardIN3c108BFloat16ES2_fLi0ELb1ELb0EEEvPT0_PKT_iiiPKbib)
        /*0014*/ 	.short	0x0160
        /*0016*/ 	.short	0x002d


	//----- nvinfo : EIATTR_CBANK_PARAM_SIZE
	.align		4
.L_11675:
        /*0018*/ 	.byte	0x03, 0x19
        /*001a*/ 	.short	0x002d


	//----- nvinfo : EIATTR_KPARAM_INFO
	.align		4
        /*001c*/ 	.byte	0x04, 0x17
        /*001e*/ 	.short	(.L_11677 - .L_11676)
.L_11676:
        /*0020*/ 	.word	0x00000000
        /*0024*/ 	.short	0x0007
        /*0026*/ 	.short	0x002c
        /*0028*/ 	.byte	0x00, 0xf0, 0x05, 0x00


	//----- nvinfo : EIATTR_KPARAM_INFO
	.align		4
.L_11677:
        /*002c*/ 	.byte	0x04, 0x17
        /*002e*/ 	.short	(.L_11679 - .L_11678)
.L_11678:
        /*0030*/ 	.word	0x00000000
        /*0034*/ 	.short	0x0006
        /*0036*/ 	.short	0x0028
        /*0038*/ 	.byte	0x00, 0xf0, 0x11, 0x00


	//----- nvinfo : EIATTR_KPARAM_INFO
	.align		4
.L_11679:
        /*003c*/ 	.byte	0x04, 0x17
        /*003e*/ 	.short	(.L_11681 - .L_11680)
.L_11680:
        /*0040*/ 	.word	0x00000000
        /*0044*/ 	.short	0x0005
        /*0046*/ 	.short	0x0020
        /*0048*/ 	.byte	0x00, 0xf0, 0x21, 0x00


	//----- nvinfo : EIATTR_KPARAM_INFO
	.align		4
.L_11681:
        /*004c*/ 	.byte	0x04, 0x17
        /*004e*/ 	.short	(.L_11683 - .L_11682)
.L_11682:
        /*0050*/ 	.word	0x00000000
        /*0054*/ 	.short	0x0004
        /*0056*/ 	.short	0x0018
        /*0058*/ 	.byte	0x00, 0xf0, 0x11, 0x00


	//----- nvinfo : EIATTR_KPARAM_INFO
	.align		4
.L_11683:
        /*005c*/ 	.byte	0x04, 0x17
        /*005e*/ 	.short	(.L_11685 - .L_11684)
.L_11684:
        /*0060*/ 	.word	0x00000000
        /*0064*/ 	.short	0x0003
        /*0066*/ 	.short	0x0014
        /*0068*/ 	.byte	0x00, 0xf0, 0x11, 0x00


	//----- nvinfo : EIATTR_KPARAM_INFO
	.align		4
.L_11685:
        /*006c*/ 	.byte	0x04, 0x17
        /*006e*/ 	.short	(.L_11687 - .L_11686)
.L_11686:
        /*0070*/ 	.word	0x00000000
        /*0074*/ 	.short	0x0002
        /*0076*/ 	.short	0x0010
        /*0078*/ 	.byte	0x00, 0xf0, 0x11, 0x00


	//----- nvinfo : EIATTR_KPARAM_INFO
	.align		4
.L_11687:
        /*007c*/ 	.byte	0x04, 0x17
        /*007e*/ 	.short	(.L_11689 - .L_11688)
.L_11688:
        /*0080*/ 	.word	0x00000000
        /*0084*/ 	.short	0x0001
        /*0086*/ 	.short	0x0008
        /*0088*/ 	.byte	0x00, 0xf0, 0x21, 0x00


	//----- nvinfo : EIATTR_KPARAM_INFO
	.align		4
.L_11689:
        /*008c*/ 	.byte	0x04, 0x17
        /*008e*/ 	.short	(.L_11691 - .L_11690)
.L_11690:
        /*0090*/ 	.word	0x00000000
        /*0094*/ 	.short	0x0000
        /*0096*/ 	.short	0x0000
        /*0098*/ 	.byte	0x00, 0xf0, 0x21, 0x00


	//----- nvinfo : EIATTR_MAXREG_COUNT
	.align		4
.L_11691:
        /*009c*/ 	.byte	0x03, 0x1b
        /*009e*/ 	.short	0x00ff


	//----- nvinfo : EIATTR_MERCURY_ISA_VERSION
	.align		4
        /*00a0*/ 	.byte	0x03, 0x5f
        /*00a2*/ 	.short	0x0000


	//----- nvinfo : EIATTR_EXIT_INSTR_OFFSETS
	.align		4
        /*00a4*/ 	.byte	0x04, 0x1c
        /*00a6*/ 	.short	(.L_11693 - .L_11692)


	//   ....[0]....
.L_11692:
        /*00a8*/ 	.word	0x000001b0


	//   ....[1]....
        /*00ac*/ 	.word	0x000002f0


	//   ....[2]....
        /*00b0*/ 	.word	0x00000300


	//   ....[3]....
        /*00b4*/ 	.word	0x000003e0


	//----- nvinfo : EIATTR_CRS_STACK_SIZE
	.align		4
.L_11693:
        /*00b8*/ 	.byte	0x04, 0x1e
        /*00ba*/ 	.short	(.L_11695 - .L_11694)
.L_11694:
        /*00bc*/ 	.word	0x00000000
.L_11695:


//--------------------- .nv.info._ZN43_GLOBAL__N__9ae7fba5_10_SoftMax_cu_9f978f6320softmax_warp_forwardIN3c104HalfEffLi11ELb1ELb0EEEvPT0_PKT_iiiPKbib --------------------------
	.section	.nv.info._ZN43_GLOBAL__N__9ae7fba5_10_SoftMax_cu_9f978f6320softmax_warp_forwardIN3c104HalfEffLi11ELb1ELb0EEEvPT0_PKT_iiiPKbib,"",@"SHT_CUDA_INFO"
	.sectionflags	@""
	.align	4


	//----- nvinfo : EIATTR_CUDA_API_VERSION
	.align		4
        /*0000*/ 	.byte	0x04, 0x37
        /*0002*/ 	.short	(.L_11697 - .L_11696)
.L_11696:
        /*0004*/ 	.word	0x00000082


	//----- nvinfo : EIATTR_SW2861232_WAR
	.align		4
.L_11697:
        /*0008*/ 	.byte	0x01, 0x35
	.zero		2


	//----- nvinfo : EIATTR_PARAM_CBANK
	.align		4
        /*000c*/ 	.byte	0x04, 0x0a
        /*000e*/ 	.short	(.L_11699 - .L_11698)
	.align		4
.L_11698:
        /*0010*/ 	.word	index@(.nv.constant0._ZN43_GLOBAL__N__9ae7fba5_10_SoftMax_cu_9f978f6320softmax_warp_forwardIN3c104HalfEffLi11ELb1ELb0EEEvPT0_PKT_iiiPKbib)
        /*0014*/ 	.short	0x0160
        /*0016*/ 	.short	0x002d


	//----- nvinfo : EIATTR_CBANK_PARAM_SIZE
	.align		4
.L_11699:
        /*0018*/ 	.byte	0x03, 0x19
        /*001a*/ 	.short	0x002d


	//----- nvinfo : EIATTR_KPARAM_INFO
	.align		4
        /*001c*/ 	.byte	0x04, 0x17
        /*001e*/ 	.short	(.L_11701 - .L_11700)
.L_11700:
        /*0020*/ 	.word	0x00000000
        /*0024*/ 	.short	0x0007
        /*0026*/ 	.short	0x002c
        /*0028*/ 	.byte	0x00, 0xf0, 0x05, 0x00


	//----- nvinfo : EIATTR_KPARAM_INFO
	.align		4
.L_11701:
        /*002c*/ 	.byte	0x04, 0x17
        /*002e*/ 	.short	(.L_11703 - .L_11702)
.L_11702:
        /*0030*/ 	.word	0x00000000
        /*0034*/ 	.short	0x0006
        /*0036*/ 	.short	0x0028
        /*0038*/ 	.byte	0x00, 0xf0, 0x11, 0x00


	//----- nvinfo : EIATTR_KPARAM_INFO
	.align		4
.L_11703:
        /*003c*/ 	.byte	0x04, 0x17
        /*003e*/ 	.short	(.L_11705 - .L_11704)
.L_11704:
        /*0040*/ 	.word	0x00000000
        /*0044*/ 	.short	0x0005
        /*0046*/ 	.short	0x0020
        /*0048*/ 	.byte	0x00, 0xf0, 0x21, 0x00


	//----- nvinfo : EIATTR_KPARAM_INFO
	.align		4
.L_11705:
        /*004c*/ 	.byte	0x04, 0x17
        /*004e*/ 	.short	(.L_11707 - .L_11706)
.L_11706:
        /*0050*/ 	.word	0x00000000
        /*0054*/ 	.short	0x0004
        /*0056*/ 	.short	0x0018
        /*0058*/ 	.byte	0x00, 0xf0, 0x11, 0x00


	//----- nvinfo : EIATTR_KPARAM_INFO
	.align		4
.L_11707:
        /*005c*/ 	.byte	0x04, 0x17
        /*005e*/ 	.short	(.L_11709 - .L_11708)
.L_11708:
        /*0060*/ 	.word	0x00000000
        /*0064*/ 	.short	0x0003
        /*0066*/ 	.short	0x0014
        /*0068*/ 	.byte	0x00, 0xf0, 0x11, 0x00


	//----- nvinfo : EIATTR_KPARAM_INFO
	.align		4
.L_11709:
        /*006c*/ 	.byte	0x04, 0x17
        /*006e*/ 	.short	(.L_11711 - .L_11710)
.L_11710:
        /*0070*/ 	.word	0x00000000
        /*0074*/ 	.short	0x0002
        /*0076*/ 	.short	0x0010
        /*0078*/ 	.byte	0x00, 0xf0, 0x11, 0x00


	//----- nvinfo : EIATTR_KPARAM_INFO
	.align		4
.L_11711:
        /*007c*/ 	.byte	0x04, 0x17
        /*007e*/ 	.short	(.L_11713 - .L_11712)
.L_11712:
        /*0080*/ 	.word	0x00000000
        /*0084*/ 	.short	0x0001
        /*0086*/ 	.short	0x0008
        /*0088*/ 	.byte	0x00, 0xf0, 0x21, 0x00


	//----- nvinfo : EIATTR_KPARAM_INFO
	.align		4
.L_11713:
        /*008c*/ 	.byte	0x04, 0x17
        /*008e*/ 	.short	(.L_11715 - .L_11714)
.L_11714:
        /*0090*/ 	.word	0x00000000
        /*0094*/ 	.short	0x0000
        /*0096*/ 	.short	0x0000
        /*0098*/ 	.byte	0x00, 0xf0, 0x21, 0x00


	//----- nvinfo : EIATTR_MAXREG_COUNT
	.align		4
.L_11715:
        /*009c*/ 	.byte	0x03, 0x1b
        /*009e*/ 	.short	0x00ff


	//----- nvinfo : EIATTR_MERCURY_ISA_VERSION
	.align		4
        /*00a0*/ 	.byte	0x03, 0x5f
        /*00a2*/ 	.short	0x0000


	//----- nvinfo : EIATTR_COOP_GROUP_MASK_REGIDS
	.align		4
        /*00a4*/ 	.byte	0x04, 0x29
        /*00a6*/ 	.short	(.L_11717 - .L_11716)


	//   ....[0]....
.L_11716:
        /*00a8*/ 	.word	0xffffffff


	//   ....[1]....
        /*00ac*/ 	.word	0xffffffff


	//   ....[2]....
        /*00b0*/ 	.word	0xffffffff


	//   ....[3]....
        /*00b4*/ 	.word	0xffffffff


	//   ....[4]....
        /*00b8*/ 	.word	0xffffffff


	//   ....[5]....
        /*00bc*/ 	.word	0xffffffff


	//   ....[6]....
        /*00c0*/ 	.word	0xffffffff


	//   ....[7]....
        /*00c4*/ 	.word	0xffffffff


	//   ....[8]....
        /*00c8*/ 	.word	0xffffffff


	//   ....[9]....
        /*00cc*/ 	.word	0xffffffff


	//----- nvinfo : EIATTR_COOP_GROUP_INSTR_OFFSETS
	.align		4
.L_11717:
        /*00d0*/ 	.byte	0x04, 0x28
        /*00d2*/ 	.short	(.L_11719 - .L_11718)


	//   ....[0]....
.L_11718:
        /*00d4*/ 	.word	0x00001c90


	//   ....[1]....
        /*00d8*/ 	.word	0x00001cc0


	//   ....[2]....
        /*00dc*/ 	.word	0x00001cf0


	//   ....[3]....
        /*00e0*/ 	.word	0x00001d20


	//   ....[4]....
        /*00e4*/ 	.word	0x00001d50


	//   ....[5]....
        /*00e8*/ 	.word	0x00002d80


	//   ....[6]....
        /*00ec*/ 	.word	0x00002da0


	//   ....[7]....
        /*00f0*/ 	.word	0x00002dc0


	//   ....[8]....
        /*00f4*/ 	.word	0x00002df0


	//   ....[9]....
        /*00f8*/ 	.word	0x00002e10


	//----- nvinfo : EIATTR_EXIT_INSTR_OFFSETS
	.align		4
.L_11719:
        /*00fc*/ 	.byte	0x04, 0x1c
        /*00fe*/ 	.short	(.L_11721 - .L_11720)


	//   ....[0]....
.L_11720:
        /*0100*/ 	.word	0x00002e20


	//   ....[1]....
        /*0104*/ 	.word	0x00002e50


	//   ....[2]....
        /*0108*/ 	.word	0x00002ec0


	//   ....[3]....
        /*010c*/ 	.word	0x00002f00


	//   ....[4]....
        /*0110*/ 	.word	0x00002f40


	//   ....[5]....
        /*0114*/ 	.word	0x00002f80


	//   ....[6]....
        /*0118*/ 	.word	0x00002fc0


	//   ....[7]....
        /*011c*/ 	.word	0x00003000


	//   ....[8]....
        /*0120*/ 	.word	0x00003040


	//   ....[9]....
        /*0124*/ 	.word	0x00003080


	//   ....[10]....
        /*0128*/ 	.word	0x000030c0


	//   ....[11]....
        /*012c*/ 	.word	0x00003100


	//   ....[12]....
        /*0130*/ 	.word	0x00003140


	//   ....[13]....
        /*0134*/ 	.word	0x00003180


	//   ....[14]....
        /*0138*/ 	.word	0x000031c0


	//   ....[15]....
        /*013c*/ 	.word	0x00003200


	//   ....[16]....
        /*0140*/ 	.word	0x00003240


	//   ....[17]....
        /*0144*/ 	.word	0x00003280


	//   ....[18]....
        /*0148*/ 	.word	0x000032c0


	//   ....[19]....
        /*014c*/ 	.word	0x00003300


	//   ....[20]....
        /*0150*/ 	.word	0x00003340


	//   ....[21]....
        /*0154*/ 	.word	0x00003380


	//   ....[22]....
        /*0158*/ 	.word	0x000033c0


	//   ....[23]....
        /*015c*/ 	.word	0x00003400


	//   ....[24]....
        /*0160*/ 	.word	0x00003440


	//   ....[25]....
        /*0164*/ 	.word	0x00003480


	//   ....[26]....
        /*0168*/ 	.word	0x000034c0


	//   ....[27]....
        /*016c*/ 	.word	0x00003500


	//   ....[28]....
        /*0170*/ 	.word	0x00003540


	//   ....[29]....
        /*0174*/ 	.word	0x00003580


	//   ....[30]....
        /*0178*/ 	.word	0x000035c0


	//   ....[31]....
        /*017c*/ 	.word	0x00003600


	//   ....[32]....
        /*0180*/ 	.word	0x00003640


	//   ....[33]....
        /*0184*/ 	.word	0x00003680


	//   ....[34]....
        /*0188*/ 	.word	0x000036c0


	//   ....[35]....
        /*018c*/ 	.word	0x00003700


	//   ....[36]....
        /*0190*/ 	.word	0x00003740


	//   ....[37]....
        /*0194*/ 	.word	0x00003780


	//   ....[38]....
        /*0198*/ 	.word	0x000037c0


	//   ....[39]....
        /*019c*/ 	.word	0x00003800


	//   ....[40]....
        /*01a0*/ 	.word	0x00003840


	//   ....[41]....
        /*01a4*/ 	.word	0x00003880


	//   ....[42]....
        /*01a8*/ 	.word	0x000038c0


	//   ....[43]....
        /*01ac*/ 	.word	0x00003900


	//   ....[44]....
        /*01b0*/ 	.word	0x00003940


	//   ....[45]....
        /*01b4*/ 	.word	0x00003980


	//   ....[46]....
        /*01b8*/ 	.word	0x000039c0


	//   ....[47]....
        /*01bc*/ 	.word	0x00003a00


	//   ....[48]....
        /*01c0*/ 	.word	0x00003a40


	//   ....[49]....
        /*01c4*/ 	.word	0x00003a80


	//   ....[50]....
        /*01c8*/ 	.word	0x00003ac0


	//   ....[51]....
        /*01cc*/ 	.word	0x00003b00


	//   ....[52]....
        /*01d0*/ 	.word	0x00003b40


	//   ....[53]....
        /*01d4*/ 	.word	0x00003b80


	//   ....[54]....
        /*01d8*/ 	.word	0x00003bc0


	//   ....[55]....
        /*01dc*/ 	.word	0x00003c00


	//   ....[56]....
        /*01e0*/ 	.word	0x00003c40


	//   ....[57]....
        /*01e4*/ 	.word	0x00003c80


	//   ....[58]....
        /*01e8*/ 	.word	0x00003cc0


	//   ....[59]....
        /*01ec*/ 	.word	0x00003d00


	//   ....[60]....
        /*01f0*/ 	.word	0x00003d40


	//   ....[61]....
        /*01f4*/ 	.word	0x00003d80


	//   ....[62]....
        /*01f8*/ 	.word	0x00003dc0


	//   ....[63]....
        /*01fc*/ 	.word	0x00003e00


	//   ....[64]....
        /*0200*/ 	.word	0x00003e40


	//   ....[65]....
        /*0204*/ 	.word	0x00003e70
.L_11721:


//--------------------- .nv.info._ZN43_GLOBAL__N__9ae7fba5_10_SoftMax_cu_9f978f6320softmax_warp_forwardIN3c104HalfEffLi10ELb1ELb0EEEvPT0_PKT_iiiPKbib --------------------------
	.section	.nv.info._ZN43_GLOBAL__N__9ae7fba5_10_SoftMax_cu_9f978f6320softmax_warp_forwardIN3c104HalfEffLi10ELb1ELb0EEEvPT0_PKT_iiiPKbib,"",@"SHT_CUDA_INFO"
	.sectionflags	@""
	.align	4


	//----- nvinfo : EIATTR_CUDA_API_VERSION
	.align		4
        /*0000*/ 	.byte	0x04, 0x37
        /*0002*/ 	.short	(.L_11723 - .L_11722)
.L_11722:
        /*0004*/ 	.word	0x00000082


	//----- nvinfo : EIATTR_SW2861232_WAR
	.align		4
.L_11723:
        /*0008*/ 	.byte	0x01, 0x35
	.zero		2


	//----- nvinfo : EIATTR_PARAM_CBANK
	.align		4
        /*000c*/ 	.byte	0x04, 0x0a
        /*000e*/ 	.short	(.L_11725 - .L_11724)
	.align		4
.L_11724:
        /*0010*/ 	.word	index@(.nv.constant0._ZN43_GLOBAL__N__9ae7fba5_10_SoftMax_cu_9f978f6320softmax_warp_forwardIN3c104HalfEffLi10ELb1ELb0EEEvPT0_PKT_iiiPKbib)
        /*0014*/ 	.short	0x0160
        /*0016*/ 	.short	0x002d


	//----- nvinfo : EIATTR_CBANK_PARAM_SIZE
	.align		4
.L_11725:
        /*0018*/ 	.byte	0x03, 0x19
        /*001a*/ 	.short	0x002d


	//----- nvinfo : EIATTR_KPARAM_INFO
	.align		4
        /*001c*/ 	.byte	0x04, 0x17
        /*001e*/ 	.short	(.L_11727 - .L_11726)
.L_11726:
        /*0020*/ 	.word	0x00000000
        /*0024*/ 	.short	0x0007
        /*0026*/ 	.short	0x002c
        /*0028*/ 	.byte	0x00, 0xf0, 0x05, 0x00


	//----- nvinfo : EIATTR_KPARAM_INFO
	.align		4
.L_11727:
        /*002c*/ 	.byte	0x04, 0x17
        /*002e*/ 	.short	(.L_11729 - .L_11728)
.L_11728:
        /*0030*/ 	.word	0x00000000
        /*0034*/ 	.short	0x0006
        /*0036*/ 	.short	0x0028
        /*0038*/ 	.byte	0x00, 0xf0, 0x11, 0x00


	//----- nvinfo : EIATTR_KPARAM_INFO
	.align		4
.L_11729:
        /*003c*/ 	.byte	0x04, 0x17
        /*003e*/ 	.short	(.L_11731 - .L_11730)
.L_11730:
        /*0040*/ 	.word	0x00000000
        /*0044*/ 	.short	0x0005
        /*0046*/ 	.short	0x0020
        /*0048*/ 	.byte	0x00, 0xf0, 0x21, 0x00


	//----- nvinfo : EIATTR_KPARAM_INFO
	.align		4
.L_11731:
        /*004c*/ 	.byte	0x04, 0x17
        /*004e*/ 	.short	(.L_11733 - .L_11732)
.L_11732:
        /*0050*/ 	.word	0x00000000
        /*0054*/ 	.short	0x0004
        /*0056*/ 	.short	0x0018
        /*0058*/ 	.byte	0x00, 0xf0, 0x11, 0x00


	//----- nvinfo : EIATTR_KPARAM_INFO
	.align		4
.L_11733:
        /*005c*/ 	.byte	0x04, 0x17
        /*005e*/ 	.short	(.L_11735 - .L_11734)
.L_11734:
        /*0060*/ 	.word	0x00000000
        /*0064*/ 	.short	0x0003
        /*0066*/ 	.short	0x0014
        /*0068*/ 	.byte	0x00, 0xf0, 0x11, 0x00


	//----- nvinfo : EIATTR_KPARAM_INFO
	.align		4
.L_11735:
        /*006c*/ 	.byte	0x04, 0x17
        /*006e*/ 	.short	(.L_11737 - .L_11736)
.L_11736:
        /*0070*/ 	.word	0x00000000
        /*0074*/ 	.short	0x0002
        /*0076*/ 	.short	0x0010
        /*0078*/ 	.byte	0x00, 0xf0, 0x11, 0x00


	//----- nvinfo : EIATTR_KPARAM_INFO
	.align		4
.L_11737:
        /*007c*/ 	.byte	0x04, 0x17
        /*007e*/ 	.short	(.L_11739 - .L_11738)
.L_11738:
        /*0080*/ 	.word	0x00000000
        /*0084*/ 	.short	0x0001
        /*0086*/ 	.short	0x0008
        /*0088*/ 	.byte	0x00, 0xf0, 0x21, 0x00


	//----- nvinfo : EIATTR_KPARAM_INFO
	.align		4
.L_11739:
        /*008c*/ 	.byte	0x04, 0x17
        /*008e*/ 	.short	(.L_11741 - .L_11740)
.L_11740:
        /*0090*/ 	.word	0x00000000
        /*0094*/ 	.short	0x0000
        /*0096*/ 	.short	0x0000
        /*0098*/ 	.byte	0x00, 0xf0, 0x21, 0x00


	//----- nvinfo : EIATTR_MAXREG_COUNT
	.align		4
.L_11741:
        /*009c*/ 	.byte	0x03, 0x1b
        /*009e*/ 	.short	0x00ff


	//----- nvinfo : EIATTR_MERCURY_ISA_VERSION
	.align		4
        /*00a0*/ 	.byte	0x03, 0x5f
        /*00a2*/ 	.short	0x0000


	//----- nvinfo : EIATTR_COOP_GROUP_MASK_REGIDS
	.align		4
        /*00a4*/ 	.byte	0x04, 0x29
        /*00a6*/ 	.short	(.L_11743 - .L_11742)


	//   ....[0]....
.L_11742:
        /*00a8*/ 	.word	0xffffffff


	//   ....[1]....
        /*00ac*/ 	.word	0xffffffff


	//   ....[2]....
        /*00b0*/ 	.word	0xffffffff


	//   ....[3]....
        /*00b4*/ 	.word	0xffffffff


	//   ....[4]....
        /*00b8*/ 	.word	0xffffffff


	//   ....[5]....
        /*00bc*/ 	.word	0xffffffff


	//   ....[6]....
        /*00c0*/ 	.word	0xffffffff


	//   ....[7]....
        /*00c4*/ 	.word	0xffffffff


	//   ....[8]....
        /*00c8*/ 	.word	0xffffffff


	//   ....[9]....
        /*00cc*/ 	.word	0xffffffff


	//----- nvinfo : EIATTR_COOP_GROUP_INSTR_OFFSETS
	.align		4
.L_11743:
        /*00d0*/ 	.byte	0x04, 0x28
        /*00d2*/ 	.short	(.L_11745 - .L_11744)


	//   ....[0]....
.L_11744:
        /*00d4*/ 	.word	0x00000ea0


	//   ....[1]....
        /*00d8*/ 	.word	0x00000ed0


	//   ....[2]....
        /*00dc*/ 	.word	0x00000f00


	//   ....[3]....
        /*00e0*/ 	.word	0x00000f30


	//   ....[4]....
        /*00e4*/ 	.word	0x00000f60


	//   ....[5]....
        /*00e8*/ 	.word	0x00001790


	//   ....[6]....
        /*00ec*/ 	.word	0x000017b0


	//   ....[7]....
        /*00f0*/ 	.word	0x000017d0


	//   ....[8]....
        /*00f4*/ 	.word	0x000017f0


	//   ....[9]....
        /*00f8*/ 	.word	0x00001810


	//----- nvinfo : EIATTR_EXIT_INSTR_OFFSETS
	.align		4
.L_11745:
        /*00fc*/ 	.byte	0x04, 0x1c
        /*00fe*/ 	.short	(.L_11747 - .L_11746)


	//   ....[0]....
.L_11746:
        /*0100*/ 	.word	0x00001820


	//   ....[1]....
        /*0104*/ 	.word	0x00001850


	//   ....[2]....
        /*0108*/ 	.word	0x000018d0


	//   ....[3]....
        /*010c*/ 	.word	0x00001910


	//   ....[4]....
        /*0110*/ 	.word	0x00001950


	//   ....[5]....
        /*0114*/ 	.word	0x00001990


	//   ....[6]....
        /*0118*/ 	.word	0x000019d0


	//   ....[7]....
        /*011c*/ 	.word	0x00001a10


	//   ....[8]....
        /*0120*/ 	.word	0x00001a50


	//   ....[9]....
        /*0124*/ 	.word	0x00001a90


	//   ....[10]....
        /*0128*/ 	.word	0x00001ad0


	//   ....[11]....
        /*012c*/ 	.word	0x00001b10


	//   ....[12]....
        /*0130*/ 	.word	0x00001b50


	//   ....[13]....
        /*0134*/ 	.word	0x00001b90


	//   ....[14]....
        /*0138*/ 	.word	0x00001bd0


	//   ....[15]....
        /*013c*/ 	.word	0x00001c10


	//   ....[16]....
        /*0140*/ 	.word	0x00001c50


	//   ....[17]....
        /*0144*/ 	.word	0x00001c90


	//   ....[18]....
        /*0148*/ 	.word	0x00001cd0


	//   ....[19]....
        /*014c*/ 	.word	0x00001d10


	//   ....[20]....
        /*0150*/ 	.word	0x00001d50


	//   ....[21]....
        /*0154*/ 	.word	0x00001d90


	//   ....[22]....
        /*0158*/ 	.word	0x00001dd0


	//   ....[23]....
        /*015c*/ 	.word	0x00001e10


	//   ....[24]....
        /*0160*/ 	.word	0x00001e50


	//   ....[25]....
        /*0164*/ 	.word	0x00001e90


	//   ....[26]....
        /*0168*/ 	.word	0x00001ed0


	//   ....[27]....
        /*016c*/ 	.word	0x00001f10


	//   ....[28]....
        /*0170*/ 	.word	0x00001f50


	//   ....[29]....
        /*0174*/ 	.word	0x00001f90


	//   ....[30]....
        /*0178*/ 	.word	0x00001fd0


	//   ....[31]....
        /*017c*/ 	.word	0x00002010


	//   ....[32]....
        /*0180*/ 	.word	0x00002050


	//   ....[33]....
        /*0184*/ 	.word	0x00002080
.L_11747:


//--------------------- .nv.info._ZN43_GLOBAL__N__9ae7fba5_10_SoftMax_cu_9f978f6320softmax_warp_forwardIN3c104HalfEffLi9ELb1ELb0EEEvPT0_PKT_iiiPKbib --------------------------
	.section	.nv.info._ZN43_GLOBAL__N__9ae7fba5_10_SoftMax_cu_9f978f6320softmax_warp_forwardIN3c104HalfEffLi9ELb1ELb0EEEvPT0_PKT_iiiPKbib,"",@"SHT_CUDA_INFO"
	.sectionflags	@""
	.align	4


	//----- nvinfo : EIATTR_CUDA_API_VERSION
	.align		4
        /*0000*/ 	.byte	0x04, 0x37
        /*0002*/ 	.short	(.L_11749 - .L_11748)
.L_11748:
        /*0004*/ 	.word	0x00000082


	//----- nvinfo : EIATTR_SW2861232_WAR
	.align		4
.L_11749:
        /*0008*/ 	.byte	0x01, 0x35
	.zero		2


	//----- nvinfo : EIATTR_PARAM_CBANK
	.align		4
        /*000c*/ 	.byte	0x04, 0x0a
        /*000e*/ 	.short	(.L_11751 - .L_11750)
	.align		4
.L_11750:
        /*0010*/ 	.word	index@(.nv.constant0._ZN43_GLOBAL__N__9ae7fba5_10_SoftMax_cu_9f978f6320softmax_warp_forwardIN3c104HalfEffLi9ELb1ELb0EEEvPT0_PKT_iiiPKbib)
        /*0014*/ 	.short	0x0160
        /*0016*/ 	.short	0x002d


	//----- nvinfo : EIATTR_CBANK_PARAM_SIZE
	.align		4
.L_11751:
        /*0018*/ 	.byte	0x03, 0x19
        /*001a*/ 	.short	0x002d


	//----- nvinfo : EIATTR_KPARAM_INFO
	.align		4
        /*001c*/ 	.byte	0x04, 0x17
        /*001e*/ 	.short	(.L_11753 - .L_11752)
.L_11752:
        /*0020*/ 	.word	0x00000000
        /*0024*/ 	.short	0x0007
        /*0026*/ 	.short	0x002c
        /*0028*/ 	.byte	0x00, 0xf0, 0x05, 0x00


	//----- nvinfo : EIATTR_KPARAM_INFO
	.align		4
.L_11753:
        /*002c*/ 	.byte	0x04, 0x17
        /*002e*/ 	.short	(.L_11755 - .L_11754)
.L_11754:
        /*0030*/ 	.word	0x00000000
        /*0034*/ 	.short	0x0006
        /*0036*/ 	.short	0x0028
        /*0038*/ 	.byte	0x00, 0xf0, 0x11, 0x00


	//----- nvinfo : EIATTR_KPARAM_INFO
	.align		4
.L_11755:
        /*003c*/ 	.byte	0x04, 0x17
        /*003e*/ 	.short	(.L_11757 - .L_11756)
.L_11756:
        /*0040*/ 	.word	0x00000000
        /*0044*/ 	.short	0x0005
        /*0046*/ 	.short	0x0020
        /*0048*/ 	.byte	0x00, 0xf0, 0x21, 0x00


	//----- nvinfo : EIATTR_KPARAM_INFO
	.align		4
.L_11757:
        /*004c*/ 	.byte	0x04, 0x17
        /*004e*/ 	.short	(.L_11759 - .L_11758)
.L_11758:
        /*0050*/ 	.word	0x00000000
        /*0054*/ 	.short	0x0004
        /*0056*/ 	.short	0x0018
        /*0058*/ 	.byte	0x00, 0xf0, 0x11, 0x00


	//----- nvinfo : EIATTR_KPARAM_INFO
	.align		4
.L_11759:
        /*005c*/ 	.byte	0x04, 0x17
        /*005e*/ 	.short	(.L_11761 - .L_11760)
.L_11760:
        /*0060*/ 	.word	0x00000000
        /*0064*/ 	.short	0x0003
        /*0066*/ 	.short	0x0014
        /*0068*/ 	.byte	0x00, 0xf0, 0x11, 0x00


	//----- nvinfo : EIATTR_KPARAM_INFO
	.align		4
.L_11761:
        /*006c*/ 	.byte	0x04, 0x17
        /*006e*/ 	.short	(.L_11763 - .L_11762)
.L_11762:
        /*0070*/ 	.word	0x00000000
        /*0074*/ 	.short	0x0002
        /*0076*/ 	.short	0x0010
        /*0078*/ 	.byte	0x00, 0xf0, 0x11, 0x00


	//----- nvinfo : EIATTR_KPARAM_INFO
	.align		4
.L_11763:
        /*007c*/ 	.byte	0x04, 0x17
        /*007e*/ 	.short	(.L_11765 - .L_11764)
.L_11764:
        /*0080*/ 	.word	0x00000000
        /*0084*/ 	.short	0x0001
        /*0086*/ 	.short	0x0008
        /*0088*/ 	.byte	0x00, 0xf0, 0x21, 0x00


	//----- nvinfo : EIATTR_KPARAM_INFO
	.align		4
.L_11765:
        /*008c*/ 	.byte	0x04, 0x17
        /*008e*/ 	.short	(.L_11767 - .L_11766)
.L_11766:
        /*0090*/ 	.word	0x00000000
        /*0094*/ 	.short	0x0000
        /*0096*/ 	.short	0x0000
        /*0098*/ 	.byte	0x00, 0xf0, 0x21, 0x00


	//----- nvinfo : EIATTR_MAXREG_COUNT
	.align		4
.L_11767:
        /*009c*/ 	.byte	0x03, 0x1b
        /*009e*/ 	.short	0x00ff


	//----- nvinfo : EIATTR_MERCURY_ISA_VERSION
	.align		4
        /*00a0*/ 	.byte	0x03, 0x5f
        /*00a2*/ 	.short	0x0000


	//----- nvinfo : EIATTR_COOP_GROUP_MASK_REGIDS
	.align		4
        /*00a4*/ 	.byte	0x04, 0x29
        /*00a6*/ 	.short	(.L_11769 - .L_11768)


	//   ....[0]....
.L_11768:
        /*00a8*/ 	.word	0xffffffff


	//   ....[1]....
        /*00ac*/ 	.word	0xffffffff


	//   ....[2]....
        /*00b0*/ 	.word	0xffffffff


	//   ....[3]....
        /*00b4*/ 	.word	0xffffffff


	//   ....[4]....
        /*00b8*/ 	.word	0xffffffff


	//   ....[5]....
        /*00bc*/ 	.word	0xffffffff


	//   ....[6]....
        /*00c0*/ 	.word	0xffffffff


	//   ....[7]....
        /*00c4*/ 	.word	0xffffffff


	//   ....[8]....
        /*00c8*/ 	.word	0xffffffff


	//   ....[9]....
        /*00cc*/ 	.word	0xffffffff


	//----- nvinfo : EIATTR_COOP_GROUP_INSTR_OFFSETS
	.align		4
.L_11769:
        /*00d0*/ 	.byte	0x04, 0x28
        /*00d2*/ 	.short	(.L_11771 - .L_11770)


	//   ....[0]....
.L_11770:
        /*00d4*/ 	.word	0x000007a0


	//   ....[1]....
        /*00d8*/ 	.word	0x000007d0


	//   ....[2]....
        /*00dc*/ 	.word	0x00000800


	//   ....[3]....
        /*00e0*/ 	.word	0x00000830


	//   ....[4]....
        /*00e4*/ 	.word	0x00000860


	//   ....[5]....
        /*00e8*/ 	.word	0x00000c90


	//   ....[6]....
        /*00ec*/ 	.word	0x00000cb0


	//   ....[7]....
        /*00f0*/ 	.word	0x00000cd0


	//   ....[8]....
        /*00f4*/ 	.word	0x00000cf0


	//   ....[9]....
        /*00f8*/ 	.word	0x00000d10


	//----- nvinfo : EIATTR_EXIT_INSTR_OFFSETS
	.align		4
.L_11771:
        /*00fc*/ 	.byte	0x04, 0x1c
        /*00fe*/ 	.short	(.L_11773 - .L_11772)


	//   ....[0]....
.L_11772:
        /*0100*/ 	.word	0x00000d20


	//   ....[1]....
        /*0104*/ 	.word	0x00000d50


	//   ....[2]....
        /*0108*/ 	.word	0x00000dd0


	//   ....[3]....
        /*010c*/ 	.word	0x00000e10


	//   ....[4]....
        /*0110*/ 	.word	0x00000e50


	//   ....[5]....
        /*0114*/ 	.word	0x00000e90


	//   ....[6]....
        /*0118*/ 	.word	0x00000ed0


	//   ....[7]....
        /*011c*/ 	.word	0x00000f10


	//   ....[8]....
        /*0120*/ 	.word	0x00000f50


	//   ....[9]....
        /*0124*/ 	.word	0x00000f90


	//   ....[10]....
        /*0128*/ 	.word	0x00000fd0


	//   ....[11]....
        /*012c*/ 	.word	0x00001010


	//   ....[12]....
        /*0130*/ 	.word	0x00001050


	//   ....[13]....
        /*0134*/ 	.word	0x00001090


	//   ....[14]....
        /*0138*/ 	.word	0x000010d0


	//   ....[15]....
        /*013c*/ 	.word	0x00001110


	//   ....[16]....
        /*0140*/ 	.word	0x00001150


	//   ....[17]....
        /*0144*/ 	.word	0x00001180
.L_11773:


//--------------------- .nv.info._ZN43_GLOBAL__N__9ae7fba5_10_SoftMax_cu_9f978f6320softmax_warp_forwardIN3c104HalfEffLi8ELb1ELb0EEEvPT0_PKT_iiiPKbib --------------------------
	.section	.nv.info._ZN43_GLOBAL__N__9ae7fba5_10_SoftMax_cu_9f978f6320softmax_warp_forwardIN3c104HalfEffLi8ELb1ELb0EEEvPT0_PKT_iiiPKbib,"",@"SHT_CUDA_INFO"
	.sectionflags	@""
	.align	4


	//----- nvinfo : EIATTR_CUDA_API_VERSION
	.align		4
        /*0000*/ 	.byte	0x04, 0x37
        /*0002*/ 	.short	(.L_11775 - .L_11774)
.L_11774:
        /*0004*/ 	.word	0x00000082


	//----- nvinfo : EIATTR_SW2861232_WAR
	.align		4
.L_11775:
        /*0008*/ 	.byte	0x01, 0x35
	.zero		2


	//----- nvinfo : EIATTR_PARAM_CBANK
	.align		4
        /*000c*/ 	.byte	0x04, 0x0a
        /*000e*/ 	.short	(.L_11777 - .L_11776)
	.align		4
.L_11776:
        /*0010*/ 	.word	index@(.nv.constant0._ZN43_GLOBAL__N__9ae7fba5_10_SoftMax_cu_9f978f6320softmax_warp_forwardIN3c104HalfEffLi8ELb1ELb0EEEvPT0_PKT_iiiPKbib)
        /*0014*/ 	.short	0x0160
        /*0016*/ 	.short	0x002d


	//----- nvinfo : EIATTR_CBANK_PARAM_SIZE
	.align		4
.L_11777:
        /*0018*/ 	.byte	0x03, 0x19
        /*001a*/ 	.short	0x002d


	//----- nvinfo : EIATTR_KPARAM_INFO
	.align		4
        /*001c*/ 	.byte	0x04, 0x17
        /*001e*/ 	.short	(.L_11779 - .L_11778)
.L_11778:
        /*0020*/ 	.word	0x00000000
        /*0024*/ 	.short	0x0007
        /*0026*/ 	.short	0x002c
        /*0028*/ 	.byte	0x00, 0xf0, 0x05, 0x00


	//----- nvinfo : EIATTR_KPARAM_INFO
	.align		4
.L_11779:
        /*002c*/ 	.byte	0x04, 0x17
        /*002e*/ 	.short	(.L_11781 - .L_11780)
.L_11780:
        /*0030*/ 	.word	0x00000000
        /*0034*/ 	.short	0x0006
        /*0036*/ 	.short	0x0028
        /*0038*/ 	.byte	0x00, 0xf0, 0x11, 0x00


	//----- nvinfo : EIATTR_KPARAM_INFO
	.align		4
.L_11781:
        /*003c*/ 	.byte	0x04, 0x17
        /*003e*/ 	.short	(.L_11783 - .L_11782)
.L_11782:
        /*0040*/ 	.word	0x00000000
        /*0044*/ 	.short	0x0005
        /*0046*/ 	.short	0x0020
        /*0048*/ 	.byte	0x00, 0xf0, 0x21, 0x00


	//----- nvinfo : EIATTR_KPARAM_INFO
	.align		4
.L_11783:
        /*004c*/ 	.byte	0x04, 0x17
        /*004e*/ 	.short	(.L_11785 - .L_11784)
.L_11784:
        /*0050*/ 	.word	0x00000000
        /*0054*/ 	.short	0x0004
        /*0056*/ 	.short	0x0018
        /*0058*/ 	.byte	0x00, 0xf0, 0x11, 0x00


	//----- nvinfo : EIATTR_KPARAM_INFO
	.align		4
.L_11785:
        /*005c*/ 	.byte	0x04, 0x17
        /*005e*/ 	.short	(.L_11787 - .L_11786)
.L_11786:
        /*0060*/ 	.word	0x00000000
        /*0064*/ 	.short	0x0003
        /*0066*/ 	.short	0x0014
        /*0068*/ 	.byte	0x00, 0xf0, 0x11, 0x00


	//----- nvinfo : EIATTR_KPARAM_INFO
	.align		4
.L_11787:
        /*006c*/ 	.byte	0x04, 0x17
        /*006e*/ 	.short	(.L_11789 - .L_11788)
.L_11788:
        /*0070*/ 	.word	0x00000000
        /*0074*/ 	.short	0x0002
        /*0076*/ 	.short	0x0010
        /*0078*/ 	.byte	0x00, 0xf0, 0x11, 0x00


	//----- nvinfo : EIATTR_KPARAM_INFO
	.align		4
.L_11789:
        /*007c*/ 	.byte	0x04, 0x17
        /*007e*/ 	.short	(.L_11791 - .L_11790)
.L_11790:
        /*0080*/ 	.word	0x00000000
        /*0084*/ 	.short	0x0001
        /*0086*/ 	.short	0x0008
        /*0088*/ 	.byte	0x00, 0xf0, 0x21, 0x00


	//----- nvinfo : EIATTR_KPARAM_INFO
	.align		4
.L_11791:
        /*008c*/ 	.byte	0x04, 0x17
        /*008e*/ 	.short	(.L_11793 - .L_11792)
.L_11792:
        /*0090*/ 	.word	0x00000000
        /*0094*/ 	.short	0x0000
        /*0096*/ 	.short	0x0000
        /*0098*/ 	.byte	0x00, 0xf0, 0x21, 0x00


	//----- nvinfo : EIATTR_MAXREG_COUNT
	.align		4
.L_11793:
        /*009c*/ 	.byte	0x03, 0x1b
        /*009e*/ 	.short	0x00ff


	//----- nvinfo : EIATTR_MERCURY_ISA_VERSION
	.align		4
        /*00a0*/ 	.byte	0x03, 0x5f
        /*00a2*/ 	.short	0x0000


	//----- nvinfo : EIATTR_COOP_GROUP_MASK_REGIDS
	.align		4
        /*00a4*/ 	.byte	0x04, 0x29
        /*00a6*/ 	.short	(.L_11795 - .L_11794)


	//   ....[0]....
.L_11794:
        /*00a8*/ 	.word	0xffffffff


	//   ....[1]....
        /*00ac*/ 	.word	0xffffffff


	//   ....[2]....
        /*00b0*/ 	.word	0xffffffff


	//   ....[3]....
        /*00b4*/ 	.word	0xffffffff


	//   ....[4]....
        /*00b8*/ 	.word	0xffffffff


	//   ....[5]....
        /*00bc*/ 	.word	0xffffffff


	//   ....[6]....
        /*00c0*/ 	.word	0xffffffff


	//   ....[7]....
        /*00c4*/ 	.word	0xffffffff


	//   ....[8]....
        /*00c8*/ 	.word	0xffffffff


	//   ....[9]....
        /*00cc*/ 	.word	0xffffffff


	//----- nvinfo : EIATTR_COOP_GROUP_INSTR_OFFSETS
	.align		4
.L_11795:
        /*00d0*/ 	.byte	0x04, 0x28
        /*00d2*/ 	.short	(.L_11797 - .L_11796)


	//   ....[0]....
.L_11796:
        /*00d4*/ 	.word	0x00000410


	//   ....[1]....
        /*00d8*/ 	.word	0x00000440


	//   ....[2]....
        /*00dc*/ 	.word	0x00000470


	//   ....[3]....
        /*00e0*/ 	.word	0x000004a0


	//   ....[4]....
        /*00e4*/ 	.word	0x000004d0


	//   ....[5]....
        /*00e8*/ 	.word	0x00000710


	//   ....[6]....
        /*00ec*/ 	.word	0x00000730


	//   ....[7]....
        /*00f0*/ 	.word	0x00000750


	//   ....[8]....
        /*00f4*/ 	.word	0x00000770


	//   ....[9]....
        /*00f8*/ 	.word	0x00000790


	//----- nvinfo : EIATTR_EXIT_INSTR_OFFSETS
	.align		4
.L_11797:
        /*00fc*/ 	.byte	0x04, 0x1c
        /*00fe*/ 	.short	(.L_11799 - .L_11798)


	//   ....[0]....
.L_11798:
        /*0100*/ 	.word	0x000007a0


	//   ....[1]....
        /*0104*/ 	.word	0x000007d0


	//   ....[2]....
        /*0108*/ 	.word	0x00000850


	//   ....[3]....
        /*010c*/ 	.word	0x00000890


	//   ....[4]....
        /*0110*/ 	.word	0x000008d0


	//   ....[5]....
        /*0114*/ 	.word	0x00000910


	//   ....[6]....
        /*0118*/ 	.word	0x00000950


	//   ....[7]....
        /*011c*/ 	.word	0x00000990


	//   ....[8]....
        /*0120*/ 	.word	0x000009d0


	//   ....[9]....
        /*0124*/ 	.word	0x00000a00
.L_11799:


//--------------------- .nv.info._ZN43_GLOBAL__N__9ae7fba5_10_SoftMax_cu_9f978f6320softmax_warp_forwardIN3c104HalfEffLi7ELb1ELb0EEEvPT0_PKT_iiiPKbib --------------------------
	.section	.nv.info._ZN43_GLOBAL__N__9ae7fba5_10_SoftMax_cu_9f978f6320softmax_warp_forwardIN3c104HalfEffLi7ELb1ELb0EEEvPT0_PKT_iiiPKbib,"",@"SHT_CUDA_INFO"
	.sectionflags	@""
	.align	4


	//----- nvinfo : EIATTR_CUDA_API_VERSION
	.align		4
        /*0000*/ 	.byte	0x04, 0x37
        /*0002*/ 	.short	(.L_11801 - .L_11800)
.L_11800:
        /*0004*/ 	.word	0x00000082


	//----- nvinfo : EIATTR_SW2861232_WAR
	.align		4
.L_11801:
        /*0008*/ 	.byte	0x01, 0x35
	.zero		2


	//----- nvinfo : EIATTR_PARAM_CBANK
	.align		4
        /*000c*/ 	.byte	0x04, 0x0a
        /*000e*/ 	.short	(.L_11803 - .L_11802)
	.align		4
.L_11802:
        /*0010*/ 	.word	index@(.nv.constant0._ZN43_GLOBAL__N__9ae7fba5_10_SoftMax_cu_9f978f6320softmax_warp_forwardIN3c104HalfEffLi7ELb1ELb0EEEvPT0_PKT_iiiPKbib)
        /*0014*/ 	.short	0x0160
        /*0016*/ 	.short	0x002d


	//----- nvinfo : EIATTR_CBANK_PARAM_SIZE
	.align		4
.L_11803:
        /*0018*/ 	.byte	0x03, 0x19
        /*001a*/ 	.short	0x002d


	//----- nvinfo : EIATTR_KPARAM_INFO
	.align		4
        /*001c*/ 	.byte	0x04, 0x17
        /*001e*/ 	.short	(.L_11805 - .L_11804)
.L_11804:
        /*0020*/ 	.word	0x00000000
        /*0024*/ 	.short	0x0007
        /*0026*/ 	.short	0x002c
        /*0028*/ 	.byte	0x00, 0xf0, 0x05, 0x00


	//----- nvinfo : EIATTR_KPARAM_INFO
	.align		4
.L_11805:
        /*002c*/ 	.byte	0x04, 0x17
        /*002e*/ 	.short	(.L_11807 - .L_11806)
.L_11806:
        /*0030*/ 	.word	0x00000000
        /*0034*/ 	.short	0x0006
        /*0036*/ 	.short	0x0028
        /*0038*/ 	.byte	0x00, 0xf0, 0x11, 0x00


	//----- nvinfo : EIATTR_KPARAM_INFO
	.align		4
.L_11807:
        /*003c*/ 	.byte	0x04, 0x17
        /*003e*/ 	.short	(.L_11809 - .L_11808)
.L_11808:
        /*0040*/ 	.word	0x00000000
        /*0044*/ 	.short	0x0005
        /*0046*/ 	.short	0x0020
        /*0048*/ 	.byte	0x00, 0xf0, 0x21, 0x00


	//----- nvinfo : EIATTR_KPARAM_INFO
	.align		4
.L_11809:
        /*004c*/ 	.byte	0x04, 0x17
        /*004e*/ 	.short	(.L_11811 - .L_11810)
.L_11810:
        /*0050*/ 	.word	0x00000000
        /*0054*/ 	.short	0x0004
        /*0056*/ 	.short	0x0018
        /*0058*/ 	.byte	0x00, 0xf0, 0x11, 0x00


	//----- nvinfo : EIATTR_KPARAM_INFO
	.align		4
.L_11811:
        /*005c*/ 	.byte	0x04, 0x17
        /*005e*/ 	.short	(.L_11813 - .L_11812)
.L_11812:
        /*0060*/ 	.word	0x00000000
        /*0064*/ 	.short	0x0003
        /*0066*/ 	.short	0x0014
        /*0068*/ 	.byte	0x00, 0xf0, 0x11, 0x00


	//----- nvinfo : EIATTR_KPARAM_INFO
	.align		4
.L_11813:
        /*006c*/ 	.byte	0x04, 0x17
        /*006e*/ 	.short	(.L_11815 - .L_11814)
.L_11814:
        /*0070*/ 	.word	0x00000000
        /*0074*/ 	.short	0x0002
        /*0076*/ 	.short	0x0010
        /*0078*/ 	.byte	0x00, 0xf0, 0x11, 0x00


	//----- nvinfo : EIATTR_KPARAM_INFO
	.align		4
.L_11815:
        /*007c*/ 	.byte	0x04, 0x17
        /*007e*/ 	.short	(.L_11817 - .L_11816)
.L_11816:
        /*0080*/ 	.word	0x00000000
        /*0084*/ 	.short	0x0001
        /*0086*/ 	.short	0x0008
        /*0088*/ 	.byte	0x00, 0xf0, 0x21, 0x00


	//----- nvinfo : EIATTR_KPARAM_INFO
	.align		4
.L_11817:
        /*008c*/ 	.byte	0x04, 0x17
        /*008e*/ 	.short	(.L_11819 - .L_11818)
.L_11818:
        /*0090*/ 	.word	0x00000000
        /*0094*/ 	.short	0x0000
        /*0096*/ 	.short	0x0000
        /*0098*/ 	.byte	0x00, 0xf0, 0x21, 0x00


	//----- nvinfo : EIATTR_MAXREG_COUNT
	.align		4
.L_11819:
        /*009c*/ 	.byte	0x03, 0x1b
        /*009e*/ 	.short	0x00ff


	//----- nvinfo : EIATTR_MERCURY_ISA_VERSION
	.align		4
        /*00a0*/ 	.byte	0x03, 0x5f
        /*00a2*/ 	.short	0x0000


	//----- nvinfo : EIATTR_COOP_GROUP_MASK_REGIDS
	.align		4
        /*00a4*/ 	.byte	0x04, 0x29
        /*00a6*/ 	.short	(.L_11821 - .L_11820)


	//   ....[0]....
.L_11820:
        /*00a8*/ 	.word	0xffffffff


	//   ....[1]....
        /*00ac*/ 	.word	0xffffffff


	//   ....[2]....
        /*00b0*/ 	.word	0xffffffff


	//   ....[3]....
        /*00b4*/ 	.word	0xffffffff


	//   ....[4]....
        /*00b8*/ 	.word	0xffffffff


	//   ....[5]....
        /*00bc*/ 	.word	0xffffffff


	//   ....[6]....
        /*00c0*/ 	.word	0xffffffff


	//   ....[7]....
        /*00c4*/ 	.word	0xffffffff


	//   ....[8]....
        /*00c8*/ 	.word	0xffffffff


	//   ....[9]....
        /*00cc*/ 	.word	0xffffffff


	//   ....[10]....
        /*00d0*/ 	.word	0xffffffff


	//   ....[11]....
        /*00d4*/ 	.word	0xffffffff


	//   ....[12]....
        /*00d8*/ 	.word	0xffffffff


	//   ....[13]....
        /*00dc*/ 	.word	0xffffffff


	//   ....[14]....
        /*00e0*/ 	.word	0xffffffff


	//   ....[15]....
        /*00e4*/ 	.word	0xffffffff


	//   ....[16]....
        /*00e8*/ 	.word	0xffffffff


	//   ....[17]....
        /*00ec*/ 	.word	0xffffffff


	//   ....[18]....
        /*00f0*/ 	.word	0xffffffff


	//   ....[19]....
        /*00f4*/ 	.word	0xffffffff


	//----- nvinfo : EIATTR_COOP_GROUP_INSTR_OFFSETS
	.align		4
.L_11821:
        /*00f8*/ 	.byte	0x04, 0x28
        /*00fa*/ 	.short	(.L_11823 - .L_11822)


	//   ....[0]....
.L_11822:
        /*00fc*/ 	.word	0x00000410


	//   ....[1]....
        /*0100*/ 	.word	0x00000460


	//   ....[2]....
        /*0104*/ 	.word	0x00000490


	//   ....[3]....
        /*0108*/ 	.word	0x000004c0


	//   ....[4]....
        /*010c*/ 	.word	0x000004f0


	//   ....[5]....
        /*0110*/ 	.word	0x00000520


	//   ....[6]....
        /*0114*/ 	.word	0x00000550


	//   ....[7]....
        /*0118*/ 	.word	0x00000580


	//   ....[8]....
        /*011c*/ 	.word	0x000005b0


	//   ....[9]....
        /*0120*/ 	.word	0x000005e0


	//   ....[10]....
        /*0124*/ 	.word	0x00000830


	//   ....[11]....
        /*0128*/ 	.word	0x00000840


	//   ....[12]....
        /*012c*/ 	.word	0x00000870


	//   ....[13]....
        /*0130*/ 	.word	0x00000880


	//   ....[14]....
        /*0134*/ 	.word	0x000008b0


	//   ....[15]....
        /*0138*/ 	.word	0x000008c0


	//   ....[16]....
        /*013c*/ 	.word	0x000008f0


	//   ....[17]....
        /*0140*/ 	.word	0x00000900


	//   ....[18]....
        /*0144*/ 	.word	0x00000940


	//   ....[19]....
        /*0148*/ 	.word	0x00000950


	//----- nvinfo : EIATTR_EXIT_INSTR_OFFSETS
	.align		4
.L_11823:
        /*014c*/ 	.byte	0x04, 0x1c
        /*014e*/ 	.short	(.L_11825 - .L_11824)


	//   ....[0]....
.L_11824:
        /*0150*/ 	.word	0x00000960


	//   ....[1]....
        /*0154*/ 	.word	0x00000b00


	//   ....[2]....
        /*0158*/ 	.word	0x00000b10


	//   ....[3]....
        /*015c*/ 	.word	0x00000b80


	//   ....[4]....
        /*0160*/ 	.word	0x00000bc0


	//   ....[5]....
        /*0164*/ 	.word	0x00000c00


	//   ....[6]....
        /*0168*/ 	.word	0x00000c30


	//----- nvinfo : EIATTR_CRS_STACK_SIZE
	.align		4
.L_11825:
        /*016c*/ 	.byte	0x04, 0x1e
        /*016e*/ 	.short	(.L_11827 - .L_11826)
.L_11826:
        /*0170*/ 	.word	0x00000000
.L_11827:


//--------------------- .nv.info._ZN43_GLOBAL__N__9ae7fba5_10_SoftMax_cu_9f978f6320softmax_warp_forwardIN3c104HalfEffLi6ELb1ELb0EEEvPT0_PKT_iiiPKbib --------------------------
	.section	.nv.info._ZN43_GLOBAL__N__9ae7fba5_10_SoftMax_cu_9f978f6320softmax_warp_forwardIN3c104HalfEffLi6ELb1ELb0EEEvPT0_PKT_iiiPKbib,"",@"SHT_CUDA_INFO"
	.sectionflags	@""
	.align	4


	//----- nvinfo : EIATTR_CUDA_API_VERSION
	.align		4
        /*0000*/ 	.byte	0x04, 0x37
        /*0002*/ 	.short	(.L_11829 - .L_11828)
.L_11828:
        /*0004*/ 	.word	0x00000082


	//----- nvinfo : EIATTR_SW2861232_WAR
	.align		4
.L_11829:
        /*0008*/ 	.byte	0x01, 0x35
	.zero		2


	//----- nvinfo : EIATTR_PARAM_CBANK
	.align		4
        /*000c*/ 	.byte	0x04, 0x0a
        /*000e*/ 	.short	(.L_11831 - .L_11830)
	.align		4
.L_11830:
        /*0010*/ 	.word	index@(.nv.constant0._ZN43_GLOBAL__N__9ae7fba5_10_SoftMax_cu_9f978f6320softmax_warp_forwardIN3c104HalfEffLi6ELb1ELb0EEEvPT0_PKT_iiiPKbib)
        /*0014*/ 	.short	0x0160
        /*0016*/ 	.short	0x002d


	//----- nvinfo : EIATTR_CBANK_PARAM_SIZE
	.align		4
.L_11831:
        /*0018*/ 	.byte	0x03, 0x19
        /*001a*/ 	.short	0x002d


	//----- nvinfo : EIATTR_KPARAM_INFO
	.align		4
        /*001c*/ 	.byte	0x04, 0x17
        /*001e*/ 	.short	(.L_11833 - .L_11832)
.L_11832:
        /*0020*/ 	.word	0x00000000
        /*0024*/ 	.short	0x0007
        /*0026*/ 	.short	0x002c
        /*0028*/ 	.byte	0x00, 0xf0, 0x05, 0x00


	//----- nvinfo : EIATTR_KPARAM_INFO
	.align		4
.L_11833:
        /*002c*/ 	.byte	0x04, 0x17
        /*002e*/ 	.short	(.L_11835 - .L_11834)
.L_11834:
        /*0030*/ 	.word	0x00000000
        /*0034*/ 	.short	0x0006
        /*0036*/ 	.short	0x0028
        /*0038*/ 	.byte	0x00, 0xf0, 0x11, 0x00


	//----- nvinfo : EIATTR_KPARAM_INFO
	.align		4
.L_11835:
        /*003c*/ 	.byte	0x04, 0x17
        /*003e*/ 	.short	(.L_11837 - .L_11836)
.L_11836:
        /*0040*/ 	.word	0x00000000
        /*0044*/ 	.short	0x0005
        /*0046*/ 	.short	0x0020
        /*0048*/ 	.byte	0x00, 0xf0, 0x21, 0x00


	//----- nvinfo : EIATTR_KPARAM_INFO
	.align		4
.L_11837:
        /*004c*/ 	.byte	0x04, 0x17
        /*004e*/ 	.short	(.L_11839 - .L_11838)
.L_11838:
        /*0050*/ 	.word	0x00000000
        /*0054*/ 	.short	0x0004
        /*0056*/ 	.short	0x0018
        /*0058*/ 	.byte	0x00, 0xf0, 0x11, 0x00


	//----- nvinfo : EIATTR_KPARAM_INFO
	.align		4
.L_11839:
        /*005c*/ 	.byte	0x04, 0x17
        /*005e*/ 	.short	(.L_11841 - .L_11840)
.L_11840:
        /*0060*/ 	.word	0x00000000
        /*0064*/ 	.short	0x0003
        /*0066*/ 	.short	0x0014
        /*0068*/ 	.byte	0x00, 0xf0, 0x11, 0x00


	//----- nvinfo : EIATTR_KPARAM_INFO
	.align		4
.L_11841:
        /*006c*/ 	.byte	0x04, 0x17
        /*006e*/ 	.short	(.L_11843 - .L_11842)
.L_11842:
        /*0070*/ 	.word	0x00000000
        /*0074*/ 	.short	0x0002
        /*0076*/ 	.short	0x0010
        /*0078*/ 	.byte	0x00, 0xf0, 0x11, 0x00


	//----- nvinfo : EIATTR_KPARAM_INFO
	.align		4
.L_11843:
        /*007c*/ 	.byte	0x04, 0x17
        /*007e*/ 	.short	(.L_11845 - .L_11844)
.L_11844:
        /*0080*/ 	.word	0x00000000
        /*0084*/ 	.short	0x0001
        /*0086*/ 	.short	0x0008
        /*0088*/ 	.byte	0x00, 0xf0, 0x21, 0x00


	//----- nvinfo : EIATTR_KPARAM_INFO
	.align		4
.L_11845:
        /*008c*/ 	.byte	0x04, 0x17
        /*008e*/ 	.short	(.L_11847 - .L_11846)
.L_11846:
        /*0090*/ 	.word	0x00000000
        /*0094*/ 	.short	0x0000
        /*0096*/ 	.short	0x0000
        /*0098*/ 	.byte	0x00, 0xf0, 0x21, 0x00


	//----- nvinfo : EIATTR_MAXREG_COUNT
	.align		4
.L_11847:
        /*009c*/ 	.byte	0x03, 0x1b
        /*009e*/ 	.short	0x00ff


	//----- nvinfo : EIATTR_MERCURY_ISA_VERSION
	.align		4
        /*00a0*/ 	.byte	0x03, 0x5f
        /*00a2*/ 	.short	0x0000


	//----- nvinfo : EIATTR_COOP_GROUP_MASK_REGIDS
	.align		4
        /*00a4*/ 	.byte	0x04, 0x29
        /*00a6*/ 	.short	(.L_11849 - .L_11848)


	//   ....[0]....
.L_11848:
        /*00a8*/ 	.word	0xffffffff


	//   ....[1]....
        /*00ac*/ 	.word	0xffffffff


	//   ....[2]....
        /*00b0*/ 	.word	0xffffffff


	//   ....[3]....
        /*00b4*/ 	.word	0xffffffff


	//   ....[4]....
        /*00b8*/ 	.word	0xffffffff


	//   ....[5]....
        /*00bc*/ 	.word	0xffffffff


	//   ....[6]....
        /*00c0*/ 	.word	0xffffffff


	//   ....[7]....
        /*00c4*/ 	.word	0xffffffff


	//   ....[8]....
        /*00c8*/ 	.word	0xffffffff


	//   ....[9]....
        /*00cc*/ 	.word	0xffffffff


	//   ....[10]....
        /*00d0*/ 	.word	0xffffffff


	//   ....[11]....
        /*00d4*/ 	.word	0xffffffff


	//   ....[12]....
        /*00d8*/ 	.word	0xffffffff


	//   ....[13]....
        /*00dc*/ 	.word	0xffffffff


	//   ....[14]....
        /*00e0*/ 	.word	0xffffffff


	//   ....[15]....
        /*00e4*/ 	.word	0xffffffff


	//   ....[16]....
        /*00e8*/ 	.word	0xffffffff


	//   ....[17]....
        /*00ec*/ 	.word	0xffffffff


	//   ....[18]....
        /*00f0*/ 	.word	0xffffffff


	//   ....[19]....
        /*00f4*/ 	.word	0xffffffff


	//----- nvinfo : EIATTR_COOP_GROUP_INSTR_OFFSETS
	.align		4
.L_11849:
        /*00f8*/ 	.byte	0x04, 0x28
        /*00fa*/ 	.short	(.L_11851 - .L_11850)


	//   ....[0]....
.L_11850:
        /*00fc*/ 	.word	0x000002a0


	//   ....[1]....
        /*0100*/ 	.word	0x000002c0


	//   ....[2]....
        /*0104*/ 	.word	0x00000300


	//   ....[3]....
        /*0108*/ 	.word	0x00000320


	//   ....[4]....
        /*010c*/ 	.word	0x00000360


	//   ....[5]....
        /*0110*/ 	.word	0x00000380


	//   ....[6]....
        /*0114*/ 	.word	0x000003c0


	//   ....[7]....
        /*0118*/ 	.word	0x000003e0


	//   ....[8]....
        /*011c*/ 	.word	0x00000420


	//   ....[9]....
        /*0120*/ 	.word	0x00000440


	//   ....[10]....
        /*0124*/ 	.word	0x00000590


	//   ....[11]....
        /*0128*/ 	.word	0x000005a0


	//   ....[12]....
        /*012c*/ 	.word	0x000005d0


	//   ....[13]....
        /*0130*/ 	.word	0x000005e0


	//   ....[14]....
        /*0134*/ 	.word	0x00000610


	//   ....[15]....
        /*0138*/ 	.word	0x00000620


	//   ....[16]....
        /*013c*/ 	.word	0x00000650


	//   ....[17]....
        /*0140*/ 	.word	0x00000660


	//   ....[18]....
        /*0144*/ 	.word	0x000006a0


	//   ....[19]....
        /*0148*/ 	.word	0x000006b0


	//----- nvinfo : EIATTR_EXIT_INSTR_OFFSETS
	.align		4
.L_11851:
        /*014c*/ 	.byte	0x04, 0x1c
        /*014e*/ 	.short	(.L_11853 - .L_11852)


	//   ....[0]....
.L_11852:
        /*0150*/ 	.word	0x000006c0


	//   ....[1]....
        /*0154*/ 	.word	0x000007e0


	//   ....[2]....
        /*0158*/ 	.word	0x000007f0


	//   ....[3]....
        /*015c*/ 	.word	0x00000860


	//   ....[4]....
        /*0160*/ 	.word	0x00000890


	//----- nvinfo : EIATTR_CRS_STACK_SIZE
	.align		4
.L_11853:
        /*0164*/ 	.byte	0x04, 0x1e
        /*0166*/ 	.short	(.L_11855 - .L_11854)
.L_11854:
        /*0168*/ 	.word	0x00000000
.L_11855:


//--------------------- .nv.info._ZN43_GLOBAL__N__9ae7fba5_10_SoftMax_cu_9f978f6320softmax_warp_forwardIN3c104HalfEffLi5ELb1ELb0EEEvPT0_PKT_iiiPKbib --------------------------
	.section	.nv.info._ZN43_GLOBAL__N__9ae7fba5_10_SoftMax_cu_9f978f6320softmax_warp_forwardIN3c104HalfEffLi5ELb1ELb0EEEvPT0_PKT_iiiPKbib,"",@"SHT_CUDA_INFO"
	.sectionflags	@""
	.align	4


	//----- nvinfo : EIATTR_CUDA_API_VERSION
	.align		4
        /*0000*/ 	.byte	0x04, 0x37
        /*0002*/ 	.short	(.L_11857 - .L_11856)
.L_11856:
        /*0004*/ 	.word	0x00000082


	//----- nvinfo : EIATTR_SW2861232_WAR
	.align		4
.L_11857:
        /*0008*/ 	.byte	0x01, 0x35
	.zero		2


	//----- nvinfo : EIATTR_PARAM_CBANK
	.align		4
        /*000c*/ 	.byte	0x04, 0x0a
        /*000e*/ 	.short	(.L_11859 - .L_11858)
	.align		4
.L_11858:
        /*0010*/ 	.word	index@(.nv.constant0._ZN43_GLOBAL__N__9ae7fba5_10_SoftMax_cu_9f978f6320softmax_warp_forwardIN3c104HalfEffLi5ELb1ELb0EEEvPT0_PKT_iiiPKbib)
        /*0014*/ 	.short	0x0160
        /*0016*/ 	.short	0x002d


	//----- nvinfo : EIATTR_CBANK_PARAM_SIZE
	.align		4
.L_11859:
        /*0018*/ 	.byte	0x03, 0x19
        /*001a*/ 	.short	0x002d


	//----- nvinfo : EIATTR_KPARAM_INFO
	.align		4
        /*001c*/ 	.byte	0x04, 0x17
        /*001e*/ 	.short	(.L_11861 - .L_11860)
.L_11860:
        /*0020*/ 	.word	0x00000000
        /*0024*/ 	.short	0x0007
        /*0026*/ 	.short	0x002c
        /*0028*/ 	.byte	0x00, 0xf0, 0x05, 0x00


	//----- nvinfo : EIATTR_KPARAM_INFO
	.align		4
.L_11861:
        /*002c*/ 	.byte	0x04, 0x17
        /*002e*/ 	.short	(.L_11863 - .L_11862)
.L_11862:
        /*0030*/ 	.word	0x00000000
        /*0034*/ 	.short	0x0006
        /*0036*/ 	.short	0x0028
        /*0038*/ 	.byte	0x00, 0xf0, 0x11, 0x00


	//----- nvinfo : EIATTR_KPARAM_INFO
	.align		4
.L_11863:
        /*003c*/ 	.byte	0x04, 0x17
        /*003e*/ 	.short	(.L_11865 - .L_11864)
.L_11864:
        /*0040*/ 	.word	0x00000000
        /*0044*/ 	.short	0x0005
        /*0046*/ 	.short	0x0020
        /*0048*/ 	.byte	0x00, 0xf0, 0x21, 0x00


	//----- nvinfo : EIATTR_KPARAM_INFO
	.align		4
.L_11865:
        /*004c*/ 	.byte	0x04, 0x17
        /*004e*/ 	.short	(.L_11867 - .L_11866)
.L_11866:
        /*0050*/ 	.word	0x00000000
        /*0054*/ 	.short	0x0004
        /*0056*/ 	.short	0x0018
        /*0058*/ 	.byte	0x00, 0xf0, 0x11, 0x00


	//----- nvinfo : EIATTR_KPARAM_INFO
	.align		4
.L_11867:
        /*005c*/ 	.byte	0x04, 0x17
        /*005e*/ 	.short	(.L_11869 - .L_11868)
.L_11868:
        /*0060*/ 	.word	0x00000000
        /*0064*/ 	.short	0x0003
        /*0066*/ 	.short	0x0014
        /*0068*/ 	.byte	0x00, 0xf0, 0x11, 0x00


	//----- nvinfo : EIATTR_KPARAM_INFO
	.align		4
.L_11869:
        /*006c*/ 	.byte	0x04, 0x17
        /*006e*/ 	.short	(.L_11871 - .L_11870)
.L_11870:
        /*0070*/ 	.word	0x00000000
        /*0074*/ 	.short	0x0002
        /*0076*/ 	.short	0x0010
        /*0078*/ 	.byte	0x00, 0xf0, 0x11, 0x00


	//----- nvinfo : EIATTR_KPARAM_INFO
	.align		4
.L_11871:
        /*007c*/ 	.byte	0x04, 0x17
        /*007e*/ 	.short	(.L_11873 - .L_11872)
.L_11872:
        /*0080*/ 	.word	0x00000000
        /*0084*/ 	.short	0x0001
        /*0086*/ 	.short	0x0008
        /*0088*/ 	.byte	0x00, 0xf0, 0x21, 0x00


	//----- nvinfo : EIATTR_KPARAM_INFO
	.align		4
.L_11873:
        /*008c*/ 	.byte	0x04, 0x17
        /*008e*/ 	.short	(.L_11875 - .L_11874)
.L_11874:
        /*0090*/ 	.word	0x00000000
        /*0094*/ 	.short	0x0000
        /*0096*/ 	.short	0x0000
        /*0098*/ 	.byte	0x00, 0xf0, 0x21, 0x00


	//----- nvinfo : EIATTR_MAXREG_COUNT
	.align		4
.L_11875:
        /*009c*/ 	.byte	0x03, 0x1b
        /*009e*/ 	.short	0x00ff


	//----- nvinfo : EIATTR_MERCURY_ISA_VERSION
	.align		4
        /*00a0*/ 	.byte	0x03, 0x5f
        /*00a2*/ 	.short	0x0000


	//----- nvinfo : EIATTR_COOP_GROUP_MASK_REGIDS
	.align		4
        /*00a4*/ 	.byte	0x04, 0x29
        /*00a6*/ 	.short	(.L_11877 - .L_11876)


	//   ....[0]....
.L_11876:
        /*00a8*/ 	.word	0xffffffff


	//   ....[1]....
        /*00ac*/ 	.word	0xffffffff


	//   ....[2]....
        /*00b0*/ 	.word	0xffffffff


	//   ....[3]....
        /*00b4*/ 	.word	0xffffffff


	//   ....[4]....
        /*00b8*/ 	.word	0xffffffff


	//   ....[5]....
        /*00bc*/ 	.word	0xffffffff


	//   ....[6]....
        /*00c0*/ 	.word	0xffffffff


	//   ....[7]....
        /*00c4*/ 	.word	0xffffffff


	//   ....[8]....
        /*00c8*/ 	.word	0xffffffff


	//   ....[9]....
        /*00cc*/ 	.word	0xffffffff


	//   ....[10]....
        /*00d0*/ 	.word	0xffffffff


	//   ....[11]....
        /*00d4*/ 	.word	0xffffffff


	//   ....[12]....
        /*00d8*/ 	.word	0xffffffff


	//   ....[13]....
        /*00dc*/ 	.word	0xffffffff


	//   ....[14]....
        /*00e0*/ 	.word	0xffffffff


	//   ....[15]....
        /*00e4*/ 	.word	0xffffffff


	//   ....[16]....
        /*00e8*/ 	.word	0xffffffff


	//   ....[17]....
        /*00ec*/ 	.word	0xffffffff


	//   ....[18]....
        /*00f0*/ 	.word	0xffffffff


	//   ....[19]....
        /*00f4*/ 	.word	0xffffffff


	//----- nvinfo : EIATTR_COOP_GROUP_INSTR_OFFSETS
	.align		4
.L_11877:
        /*00f8*/ 	.byte	0x04, 0x28
        /*00fa*/ 	.short	(.L_11879 - .L_11878)


	//   ....[0]....
.L_11878:
        /*00fc*/ 	.word	0x000001d0


	//   ....[1]....
        /*0100*/ 	.word	0x000001f0


	//   ....[2]....
        /*0104*/ 	.word	0x00000230


	//   ....[3]....
        /*0108*/ 	.word	0x00000250


	//   ....[4]....
        /*010c*/ 	.word	0x00000290


	//   ....[5]....
        /*0110*/ 	.word	0x000002b0


	//   ....[6]....
        /*0114*/ 	.word	0x000002f0


	//   ....[7]....
        /*0118*/ 	.word	0x00000310


	//   ....[8]....
        /*011c*/ 	.word	0x00000350


	//   ....[9]....
        /*0120*/ 	.word	0x00000370


	//   ....[10]....
        /*0124*/ 	.word	0x00000440


	//   ....[11]....
        /*0128*/ 	.word	0x00000460


	//   ....[12]....
        /*012c*/ 	.word	0x00000480


	//   ....[13]....
        /*0130*/ 	.word	0x000004a0


	//   ....[14]....
        /*0134*/ 	.word	0x000004c0


	//   ....[15]....
        /*0138*/ 	.word	0x000004e0


	//   ....[16]....
        /*013c*/ 	.word	0x00000500


	//   ....[17]....
        /*0140*/ 	.word	0x00000520


	//   ....[18]....
        /*0144*/ 	.word	0x00000540


	//   ....[19]....
        /*0148*/ 	.word	0x00000560


	//----- nvinfo : EIATTR_EXIT_INSTR_OFFSETS
	.align		4
.L_11879:
        /*014c*/ 	.byte	0x04, 0x1c
        /*014e*/ 	.short	(.L_11881 - .L_11880)


	//   ....[0]....
.L_11880:
        /*0150*/ 	.word	0x00000570


	//   ....[1]....
        /*0154*/ 	.word	0x00000630


	//   ....[2]....
        /*0158*/ 	.word	0x00000640


	//   ....[3]....
        /*015c*/ 	.word	0x000006d0
.L_11881:


//--------------------- .nv.info._ZN43_GLOBAL__N__9ae7fba5_10_SoftMax_cu_9f978f6320softmax_warp_forwardIN3c104HalfEffLi4ELb1ELb0EEEvPT0_PKT_iiiPKbib --------------------------
	.section	.nv.info._ZN43_GLOBAL__N__9ae7fba5_10_SoftMax_cu_9f978f6320softmax_warp_forwardIN3c104HalfEffLi4ELb1ELb0EEEvPT0_PKT_iiiPKbib,"",@"SHT_CUDA_INFO"
	.sectionflags	@""
	.align	4


	//----- nvinfo : EIATTR_CUDA_API_VERSION
	.align		4
        /*0000*/ 	.byte	0x04, 0x37
        /*0002*/ 	.short	(.L_11883 - .L_11882)
.L_11882:
        /*0004*/ 	.word	0x00000082


	//----- nvinfo : EIATTR_SW2861232_WAR
	.align		4
.L_11883:
        /*0008*/ 	.byte	0x01, 0x35
	.zero		2


	//----- nvinfo : EIATTR_PARAM_CBANK
	.align		4
        /*000c*/ 	.byte	0x04, 0x0a
        /*000e*/ 	.short	(.L_11885 - .L_11884)
	.align		4
.L_11884:
        /*0010*/ 	.word	index@(.nv.constant0._ZN43_GLOBAL__N__9ae7fba5_10_SoftMax_cu_9f978f6320softmax_warp_forwardIN3c104HalfEffLi4ELb1ELb0EEEvPT0_PKT_iiiPKbib)
        /*0014*/ 	.short	0x0160
        /*0016*/ 	.short	0x002d


	//----- nvinfo : EIATTR_CBANK_PARAM_SIZE
	.align		4
.L_11885:
        /*0018*/ 	.byte	0x03, 0x19
        /*001a*/ 	.short	0x002d


	//----- nvinfo : EIATTR_KPARAM_INFO
	.align		4
        /*001c*/ 	.byte	0x04, 0x17
        /*001e*/ 	.short	(.L_11887 - .L_11886)
.L_11886:
        /*0020*/ 	.word	0x00000000
        /*0024*/ 	.short	0x0007
        /*0026*/ 	.short	0x002c
        /*0028*/ 	.byte	0x00, 0xf0, 0x05, 0x00


	//----- nvinfo : EIATTR_KPARAM_INFO
	.align		4
.L_11887:
        /*002c*/ 	.byte	0x04, 0x17
        /*002e*/ 	.short	(.L_11889 - .L_11888)
.L_11888:
        /*0030*/ 	.word	0x00000000
        /*0034*/ 	.short	0x0006
        /*0036*/ 	.short	0x0028
        /*0038*/ 	.byte	0x00, 0xf0, 0x11, 0x00


	//----- nvinfo : EIATTR_KPARAM_INFO
	.align		4
.L_11889:
        /*003c*/ 	.byte	0x04, 0x17
        /*003e*/ 	.short	(.L_11891 - .L_11890)
.L_11890:
        /*0040*/ 	.word	0x00000000
        /*0044*/ 	.short	0x0005
        /*0046*/ 	.short	0x0020
        /*0048*/ 	.byte	0x00, 0xf0, 0x21, 0x00


	//----- nvinfo : EIATTR_KPARAM_INFO
	.align		4
.L_11891:
        /*004c*/ 	.byte	0x04, 0x17
        /*004e*/ 	.short	(.L_11893 - .L_11892)
.L_11892:
        /*0050*/ 	.word	0x00000000
        /*0054*/ 	.short	0x0004
        /*0056*/ 	.short	0x0018
        /*0058*/ 	.byte	0x00, 0xf0, 0x11, 0x00


	//----- nvinfo : EIATTR_KPARAM_INFO
	.align		4
.L_11893:
        /*005c*/ 	.byte	0x04, 0x17
        /*005e*/ 	.short	(.L_11895 - .L_11894)
.L_11894:
        /*0060*/ 	.word	0x00000000
        /*0064*/ 	.short	0x0003
        /*0066*/ 	.short	0x0014
        /*0068*/ 	.byte	0x00, 0xf0, 0x11, 0x00


	//----- nvinfo : EIATTR_KPARAM_INFO
	.align		4
.L_11895:
        /*006c*/ 	.byte	0x04, 0x17
        /*006e*/ 	.short	(.L_11897 - .L_11896)
.L_11896:
        /*0070*/ 	.word	0x00000000
        /*0074*/ 	.short	0x0002
        /*0076*/ 	.short	0x0010
        /*0078*/ 	.byte	0x00, 0xf0, 0x11, 0x00


	//----- nvinfo : EIATTR_KPARAM_INFO
	.align		4
.L_11897:
        /*007c*/ 	.byte	0x04, 0x17
        /*007e*/ 	.short	(.L_11899 - .L_11898)
.L_11898:
        /*0080*/ 	.word	0x00000000
        /*0084*/ 	.short	0x0001
        /*0086*/ 	.short	0x0008
        /*0088*/ 	.byte	0x00, 0xf0, 0x21, 0x00


	//----- nvinfo : EIATTR_KPARAM_INFO
	.align		4
.L_11899:
        /*008c*/ 	.byte	0x04, 0x17
        /*008e*/ 	.short	(.L_11901 - .L_11900)
.L_11900:
        /*0090*/ 	.word	0x00000000
        /*0094*/ 	.short	0x0000
        /*0096*/ 	.short	0x0000
        /*0098*/ 	.byte	0x00, 0xf0, 0x21, 0x00


	//----- nvinfo : EIATTR_MAXREG_COUNT
	.align		4
.L_11901:
        /*009c*/ 	.byte	0x03, 0x1b
        /*009e*/ 	.short	0x00ff


	//----- nvinfo : EIATTR_MERCURY_ISA_VERSION
	.align		4
        /*00a0*/ 	.byte	0x03, 0x5f
        /*00a2*/ 	.short	0x0000


	//----- nvinfo : EIATTR_COOP_GROUP_MASK_REGIDS
	.align		4
        /*00a4*/ 	.byte	0x04, 0x29
        /*00a6*/ 	.short	(.L_11903 - .L_11902)


	//   ....[0]....
.L_11902:
        /*00a8*/ 	.word	0xffffffff


	//   ....[1]....
        /*00ac*/ 	.word	0xffffffff


	//   ....[2]....
        /*00b0*/ 	.word	0xffffffff


	//   ....[3]....
        /*00b4*/ 	.word	0xffffffff


	//   ....[4]....
        /*00b8*/ 	.word	0xffffffff


	//   ....[5]....
        /*00bc*/ 	.word	0xffffffff


	//   ....[6]....
        /*00c0*/ 	.word	0xffffffff


	//   ....[7]....
        /*00c4*/ 	.word	0xffffffff


	//   ....[8]....
        /*00c8*/ 	.word	0xffffffff


	//   ....[9]....
        /*00cc*/ 	.word	0xffffffff


	//   ....[10]....
        /*00d0*/ 	.word	0xffffffff


	//   ....[11]....
        /*00d4*/ 	.word	0xffffffff


	//   ....[12]....
        /*00d8*/ 	.word	0xffffffff


	//   ....[13]....
        /*00dc*/ 	.word	0xffffffff


	//   ....[14]....
        /*00e0*/ 	.word	0xffffffff


	//   ....[15]....
        /*00e4*/ 	.word	0xffffffff


	//----- nvinfo : EIATTR_COOP_GROUP_INSTR_OFFSETS
	.align		4
.L_11903:
        /*00e8*/ 	.byte	0x04, 0x28
        /*00ea*/ 	.short	(.L_11905 - .L_11904)


	//   ....[0]....
.L_11904:
        /*00ec*/ 	.word	0x000001d0


	//   ....[1]....
        /*00f0*/ 	.word	0x000001f0


	//   ....[2]....
        /*00f4*/ 	.word	0x00000230


	//   ....[3]....
        /*00f8*/ 	.word	0x00000250


	//   ....[4]....
        /*00fc*/ 	.word	0x00000290


	//   ....[5]....
        /*0100*/ 	.word	0x000002b0


	//   ....[6]....
        /*0104*/ 	.word	0x000002f0


	//   ....[7]....
        /*0108*/ 	.word	0x00000310


	//   ....[8]....
        /*010c*/ 	.word	0x000003e0


	//   ....[9]....
        /*0110*/ 	.word	0x00000400


	//   ....[10]....
        /*0114*/ 	.word	0x00000420


	//   ....[11]....
        /*0118*/ 	.word	0x00000440


	//   ....[12]....
        /*011c*/ 	.word	0x00000460


	//   ....[13]....
        /*0120*/ 	.word	0x00000480


	//   ....[14]....
        /*0124*/ 	.word	0x000004a0


	//   ....[15]....
        /*0128*/ 	.word	0x000004c0


	//----- nvinfo : EIATTR_EXIT_INSTR_OFFSETS
	.align		4
.L_11905:
        /*012c*/ 	.byte	0x04, 0x1c
        /*012e*/ 	.short	(.L_11907 - .L_11906)


	//   ....[0]....
.L_11906:
        /*0130*/ 	.word	0x000004d0


	//   ....[1]....
        /*0134*/ 	.word	0x00000570


	//   ....[2]....
        /*0138*/ 	.word	0x00000580


	//   ....[3]....
        /*013c*/ 	.word	0x00000610
.L_11907:


//--------------------- .nv.info._ZN43_GLOBAL__N__9ae7fba5_10_SoftMax_cu_9f978f6320softmax_warp_forwardIN3c104HalfEffLi3ELb1ELb0EEEvPT0_PKT_iiiPKbib --------------------------
	.section	.nv.info._ZN43_GLOBAL__N__9ae7fba5_10_SoftMax_cu_9f978f6320softmax_warp_forwardIN3c104HalfEffLi3ELb1ELb0EEEvPT0_PKT_iiiPKbib,"",@"SHT_CUDA_INFO"
	.sectionflags	@""
	.align	4


	//----- nvinfo : EIATTR_CUDA_API_VERSION
	.align		4
        /*0000*/ 	.byte	0x04, 0x37
        /*0002*/ 	.short	(.L_11909 - .L_11908)
.L_11908:
        /*0004*/ 	.word	0x00000082


	//----- nvinfo : EIATTR_SW2861232_WAR
	.align		4
.L_11909:
        /*0008*/ 	.byte	0x01, 0x35
	.zero		2


	//----- nvinfo : EIATTR_PARAM_CBANK
	.align		4
        /*000c*/ 	.byte	0x04, 0x0a
        /*000e*/ 	.short	(.L_11911 - .L_11910)
	.align		4
.L_11910:
        /*0010*/ 	.word	index@(.nv.constant0._ZN43_GLOBAL__N__9ae7fba5_10_SoftMax_cu_9f978f6320softmax_warp_forwardIN3c104HalfEffLi3ELb1ELb0EEEvPT0_PKT_iiiPKbib)
        /*0014*/ 	.short	0x0160
        /*0016*/ 	.short	0x002d


	//----- nvinfo : EIATTR_CBANK_PARAM_SIZE
	.align		4
.L_11911:
        /*0018*/ 	.byte	0x03, 0x19
        /*001a*/ 	.short	0x002d


	//----- nvinfo : EIATTR_KPARAM_INFO
	.align		4
        /*001c*/ 	.byte	0x04, 0x17
        /*001e*/ 	.short	(.L_11913 - .L_11912)
.L_11912:
        /*0020*/ 	.word	0x00000000
        /*0024*/ 	.short	0x0007
        /*0026*/ 	.short	0x002c
        /*0028*/ 	.byte	0x00, 0xf0, 0x05, 0x00


	//----- nvinfo : EIATTR_KPARAM_INFO
	.align		4
.L_11913:
        /*002c*/ 	.byte	0x04, 0x17
        /*002e*/ 	.short	(.L_11915 - .L_11914)
.L_11914:
        /*0030*/ 	.word	0x00000000
        /*0034*/ 	.short	0x0006
        /*0036*/ 	.short	0x0028
        /*0038*/ 	.byte	0x00, 0xf0, 0x11, 0x00


	//----- nvinfo : EIATTR_KPARAM_INFO
	.align		4
.L_11915:
        /*003c*/ 	.byte	0x04, 0x17
        /*003e*/ 	.short	(.L_11917 - .L_11916)
.L_11916:
        /*0040*/ 	.word	0x00000000
        /*0044*/ 	.short	0x0005
        /*0046*/ 	.short	0x0020
        /*0048*/ 	.byte	0x00, 0xf0, 0x21, 0x00


	//----- nvinfo : EIATTR_KPARAM_INFO
	.align		4
.L_11917:
        /*004c*/ 	.byte	0x04, 0x17
        /*004e*/ 	.short	(.L_11919 - .L_11918)
.L_11918:
        /*0050*/ 	.word	0x00000000
        /*0054*/ 	.short	0x0004
        /*0056*/ 	.short	0x0018
        /*0058*/ 	.byte	0x00, 0xf0, 0x11, 0x00


	//----- nvinfo : EIATTR_KPARAM_INFO
	.align		4
.L_11919:
        /*005c*/ 	.byte	0x04, 0x17
        /*005e*/ 	.short	(.L_11921 - .L_11920)
.L_11920:
        /*0060*/ 	.word	0x00000000
        /*0064*/ 	.short	0x0003
        /*0066*/ 	.short	0x0014
        /*0068*/ 	.byte	0x00, 0xf0, 0x11, 0x00


	//----- nvinfo : EIATTR_KPARAM_INFO
	.align		4
.L_11921:
        /*006c*/ 	.byte	0x04, 0x17
        /*006e*/ 	.short	(.L_11923 - .L_11922)
.L_11922:
        /*0070*/ 	.word	0x00000000
        /*0074*/ 	.short	0x0002
        /*0076*/ 	.short	0x0010
        /*0078*/ 	.byte	0x00, 0xf0, 0x11, 0x00


	//----- nvinfo : EIATTR_KPARAM_INFO
	.align		4
.L_11923:
        /*007c*/ 	.byte	0x04, 0x17
        /*007e*/ 	.short	(.L_11925 - .L_11924)
.L_11924:
        /*0080*/ 	.word	0x00000000
        /*0084*/ 	.short	0x0001
        /*0086*/ 	.short	0x0008
        /*0088*/ 	.byte	0x00, 0xf0, 0x21, 0x00


	//----- nvinfo : EIATTR_KPARAM_INFO
	.align		4
.L_11925:
        /*008c*/ 	.byte	0x04, 0x17
        /*008e*/ 	.short	(.L_11927 - .L_11926)
.L_11926:
        /*0090*/ 	.word	0x00000000
        /*0094*/ 	.short	0x0000
        /*0096*/ 	.short	0x0000
        /*0098*/ 	.byte	0x00, 0xf0, 0x21, 0x00


	//----- nvinfo : EIATTR_MAXREG_COUNT
	.align		4
.L_11927:
        /*009c*/ 	.byte	0x03, 0x1b
        /*009e*/ 	.short	0x00ff


	//----- nvinfo : EIATTR_MERCURY_ISA_VERSION
	.align		4
        /*00a0*/ 	.byte	0x03, 0x5f
        /*00a2*/ 	.short	0x0000


	//----- nvinfo : EIATTR_COOP_GROUP_MASK_REGIDS
	.align		4
        /*00a4*/ 	.byte	0x04, 0x29
        /*00a6*/ 	.short	(.L_11929 - .L_11928)


	//   ....[0]....
.L_11928:
        /*00a8*/ 	.word	0xffffffff


	//   ....[1]....
        /*00ac*/ 	.word	0xffffffff


	//   ....[2]....
        /*00b0*/ 	.word	0xffffffff


	//   ....[3]....
        /*00b4*/ 	.word	0xffffffff


	//   ....[4]....
        /*00b8*/ 	.word	0xffffffff


	//   ....[5]....
        /*00bc*/ 	.word	0xffffffff


	//   ....[6]....
        /*00c0*/ 	.word	0xffffffff


	//   ....[7]....
        /*00c4*/ 	.word	0xffffffff


	//   ....[8]....
        /*00c8*/ 	.word	0xffffffff


	//   ....[9]....
        /*00cc*/ 	.word	0xffffffff


	//   ....[10]....
        /*00d0*/ 	.word	0xffffffff


	//   ....[11]....
        /*00d4*/ 	.word	0xffffffff


	//----- nvinfo : EIATTR_COOP_GROUP_INSTR_OFFSETS
	.align		4
.L_11929:
        /*00d8*/ 	.byte	0x04, 0x28
        /*00da*/ 	.short	(.L_11931 - .L_11930)


	//   ....[0]....
.L_11930:
        /*00dc*/ 	.word	0x000001d0


	//   ....[1]....
        /*00e0*/ 	.word	0x000001f0


	//   ....[2]....
        /*00e4*/ 	.word	0x00000230


	//   ....[3]....
        /*00e8*/ 	.word	0x00000250


	//   ....[4]....
        /*00ec*/ 	.word	0x00000290


	//   ....[5]....
        /*00f0*/ 	.word	0x000002b0


	//   ....[6]....
        /*00f4*/ 	.word	0x00000380


	//   ....[7]....
        /*00f8*/ 	.word	0x000003a0


	//   ....[8]....
        /*00fc*/ 	.word	0x000003c0


	//   ....[9]....
        /*0100*/ 	.word	0x000003e0


	//   ....[10]....
        /*0104*/ 	.word	0x00000400


	//   ....[11]....
        /*0108*/ 	.word	0x00000420


	//----- nvinfo : EIATTR_EXIT_INSTR_OFFSETS
	.align		4
.L_11931:
        /*010c*/ 	.byte	0x04, 0x1c
        /*010e*/ 	.short	(.L_11933 - .L_11932)


	//   ....[0]....
.L_11932:
        /*0110*/ 	.word	0x00000430


	//   ....[1]....
        /*0114*/ 	.word	0x000004d0


	//   ....[2]....
        /*0118*/ 	.word	0x000004e0


	//   ....[3]....
        /*011c*/ 	.word	0x00000570
.L_11933:


//--------------------- .nv.info._ZN43_GLOBAL__N__9ae7fba5_10_SoftMax_cu_9f978f6320softmax_warp_forwardIN3c104HalfEffLi2ELb1ELb0EEEvPT0_PKT_iiiPKbib --------------------------
	.section	.nv.info._ZN43_GLOBAL__N__9ae7fba5_10_SoftMax_cu_9f978f6320softmax_warp_forwardIN3c104HalfEffLi2ELb1ELb0EEEvPT0_PKT_iiiPKbib,"",@"SHT_CUDA_INFO"
	.sectionflags	@""
	.align	4


	//----- nvinfo : EIATTR_CUDA_API_VERSION
	.align		4
        /*0000*/ 	.byte	0x04, 0x37
        /*0002*/ 	.short	(.L_11935 - .L_11934)
.L_11934:
        /*0004*/ 	.word	0x00000082


	//----- nvinfo : EIATTR_SW2861232_WAR
	.align		4
.L_11935:
        /*0008*/ 	.byte	0x01, 0x35
	.zero		2


	//----- nvinfo : EIATTR_PARAM_CBANK
	.align		4
        /*000c*/ 	.byte	0x04, 0x0a
        /*000e*/ 	.short	(.L_11937 - .L_11936)
	.align		4
.L_11936:
        /*0010*/ 	.word	index@(.nv.constant0._ZN43_GLOBAL__N__9ae7fba5_10_SoftMax_cu_9f978f6320softmax_warp_forwardIN3c104HalfEffLi2ELb1ELb0EEEvPT0_PKT_iiiPKbib)
        /*0014*/ 	.short	0x0160
        /*0016*/ 	.short	0x002d


	//----- nvinfo : EIATTR_CBANK_PARAM_SIZE
	.align		4
.L_11937:
        /*0018*/ 	.byte	0x03, 0x19
        /*001a*/ 	.short	0x002d


	//----- nvinfo : EIATTR_KPARAM_INFO
	.align		4
        /*001c*/ 	.byte	0x04, 0x17
        /*001e*/ 	.short	(.L_11939 - .L_11938)
.L_11938:
        /*0020*/ 	.word	0x00000000
        /*0024*/ 	.short	0x0007
        /*0026*/ 	.short	0x002c
        /*0028*/ 	.byte	0x00, 0xf0, 0x05, 0x00


	//----- nvinfo : EIATTR_KPARAM_INFO
	.align		4
.L_11939:
        /*002c*/ 	.byte	0x04, 0x17
        /*002e*/ 	.short	(.L_11941 - .L_11940)
.L_11940:
        /*0030*/ 	.word	0x00000000
        /*0034*/ 	.short	0x0006
        /*0036*/ 	.short	0x0028
        /*0038*/ 	.byte	0x00, 0xf0, 0x11, 0x00


	//----- nvinfo : EIATTR_KPARAM_INFO
	.align		4
.L_11941:
        /*003c*/ 	.byte	0x04, 0x17
        /*003e*/ 	.short	(.L_11943 - .L_11942)
.L_11942:
        /*0040*/ 	.word	0x00000000
        /*0044*/ 	.short	0x0005
        /*0046*/ 	.short	0x0020
        /*0048*/ 	.byte	0x00, 0xf0, 0x21, 0x00


	//----- nvinfo : EIATTR_KPARAM_INFO
	.align		4
.L_11943:
        /*004c*/ 	.byte	0x04, 0x17
        /*004e*/ 	.short	(.L_11945 - .L_11944)
.L_11944:
        /*0050*/ 	.word	0x00000000
        /*0054*/ 	.short	0x0004
        /*0056*/ 	.short	0x0018
        /*0058*/ 	.byte	0x00, 0xf0, 0x11, 0x00


	//----- nvinfo : EIATTR_KPARAM_INFO
	.align		4
.L_11945:
        /*005c*/ 	.byte	0x04, 0x17
        /*005e*/ 	.short	(.L_11947 - .L_11946)
.L_11946:
        /*0060*/ 	.word	0x00000000
        /*0064*/ 	.short	0x0003
        /*0066*/ 	.short	0x0014
        /*0068*/ 	.byte	0x00, 0xf0, 0x11, 0x00


	//----- nvinfo : EIATTR_KPARAM_INFO
	.align		4
.L_11947:
        /*006c*/ 	.byte	0x04, 0x17
        /*006e*/ 	.short	(.L_11949 - .L_11948)
.L_11948:
        /*0070*/ 	.word	0x00000000
        /*0074*/ 	.short	0x0002
        /*0076*/ 	.short	0x0010
        /*0078*/ 	.byte	0x00, 0xf0, 0x11, 0x00


	//----- nvinfo : EIATTR_KPARAM_INFO
	.align		4
.L_11949:
        /*007c*/ 	.byte	0x04, 0x17
        /*007e*/ 	.short	(.L_11951 - .L_11950)
.L_11950:
        /*0080*/ 	.word	0x00000000
        /*0084*/ 	.short	0x0001
        /*0086*/ 	.short	0x0008
        /*0088*/ 	.byte	0x00, 0xf0, 0x21, 0x00


	//----- nvinfo : EIATTR_KPARAM_INFO
	.align		4
.L_11951:
        /*008c*/ 	.byte	0x04, 0x17
        /*008e*/ 	.short	(.L_11953 - .L_11952)
.L_11952:
        /*0090*/ 	.word	0x00000000
        /*0094*/ 	.short	0x0000
        /*0096*/ 	.short	0x0000
        /*0098*/ 	.byte	0x00, 0xf0, 0x21, 0x00


	//----- nvinfo : EIATTR_MAXREG_COUNT
	.align		4
.L_11953:
        /*009c*/ 	.byte	0x03, 0x1b
        /*009e*/ 	.short	0x00ff


	//----- nvinfo : EIATTR_MERCURY_ISA_VERSION
	.align		4
        /*00a0*/ 	.byte	0x03, 0x5f
        /*00a2*/ 	.short	0x0000


	//----- nvinfo : EIATTR_COOP_GROUP_MASK_REGIDS
	.align		4
        /*00a4*/ 	.byte	0x04, 0x29
        /*00a6*/ 	.short	(.L_11955 - .L_11954)


	//   ....[0]....
.L_11954:
        /*00a8*/ 	.word	0xffffffff


	//   ....[1]....
        /*00ac*/ 	.word	0xffffffff


	//   ....[2]....
        /*00b0*/ 	.word	0xffffffff


	//   ....[3]....
        /*00b4*/ 	.word	0xffffffff


	//   ....[4]....
        /*00b8*/ 	.word	0xffffffff


	//   ....[5]....
        /*00bc*/ 	.word	0xffffffff


	//   ....[6]....
        /*00c0*/ 	.word	0xffffffff


	//   ....[7]....
        /*00c4*/ 	.word	0xffffffff


	//----- nvinfo : EIATTR_COOP_GROUP_INSTR_OFFSETS
	.align		4
.L_11955:
        /*00c8*/ 	.byte	0x04, 0x28
        /*00ca*/ 	.short	(.L_11957 - .L_11956)


	//   ....[0]....
.L_11956:
        /*00cc*/ 	.word	0x000001d0


	//   ....[1]....
        /*00d0*/ 	.word	0x000001f0


	//   ....[2]....
        /*00d4*/ 	.word	0x00000230


	//   ....[3]....
        /*00d8*/ 	.word	0x00000250


	//   ....[4]....
        /*00dc*/ 	.word	0x00000320


	//   ....[5]....
        /*00e0*/ 	.word	0x00000340


	//   ....[6]....
        /*00e4*/ 	.word	0x00000360


	//   ....[7]....
        /*00e8*/ 	.word	0x00000380


	//----- nvinfo : EIATTR_EXIT_INSTR_OFFSETS
	.align		4
.L_11957:
        /*00ec*/ 	.byte	0x04, 0x1c
        /*00ee*/ 	.short	(.L_11959 - .L_11958)


	//   ....[0]....
.L_11958:
        /*00f0*/ 	.word	0x00000390


	//   ....[1]....
        /*00f4*/ 	.word	0x00000430


	//   ....[2]....
        /*00f8*/ 	.word	0x00000440


	//   ....[3]....
        /*00fc*/ 	.word	0x000004d0
.L_11959:


//--------------------- .nv.info._ZN43_GLOBAL__N__9ae7fba5_10_SoftMax_cu_9f978f6320softmax_warp_forwardIN3c104HalfEffLi1ELb1ELb0EEEvPT0_PKT_iiiPKbib --------------------------
	.section	.nv.info._ZN43_GLOBAL__N__9ae7fba5_10_SoftMax_cu_9f978f6320softmax_warp_forwardIN3c104HalfEffLi1ELb1ELb0EEEvPT0_PKT_iiiPKbib,"",@"SHT_CUDA_INFO"
	.sectionflags	@""
	.align	4


	//----- nvinfo : EIATTR_CUDA_API_VERSION
	.align		4
        /*0000*/ 	.byte	0x04, 0x37
        /*0002*/ 	.short	(.L_11961 - .L_11960)
.L_11960:
        /*0004*/ 	.word	0x00000082


	//----- nvinfo : EIATTR_SW2861232_WAR
	.align		4
.L_11961:
        /*0008*/ 	.byte	0x01, 0x35
	.zero		2


	//----- nvinfo : EIATTR_PARAM_CBANK
	.align		4
        /*000c*/ 	.byte	0x04, 0x0a
        /*000e*/ 	.short	(.L_11963 - .L_11962)
	.align		4
.L_11962:
        /*0010*/ 	.word	index@(.nv.constant0._ZN43_GLOBAL__N__9ae7fba5_10_SoftMax_cu_9f978f6320softmax_warp_forwardIN3c104HalfEffLi1ELb1ELb0EEEvPT0_PKT_iiiPKbib)
        /*0014*/ 	.short	0x0160
        /*0016*/ 	.short	0x002d


	//----- nvinfo : EIATTR_CBANK_PARAM_SIZE
	.align		4
.L_11963:
        /*0018*/ 	.byte	0x03, 0x19
        /*001a*/ 	.short	0x002d


	//----- nvinfo : EIATTR_KPARAM_INFO
	.align		4
        /*001c*/ 	.byte	0x04, 0x17
        /*001e*/ 	.short	(.L_11965 - .L_11964)
.L_11964:
        /*0020*/ 	.word	0x00000000
        /*0024*/ 	.short	0x0007
        /*0026*/ 	.short	0x002c
        /*0028*/ 	.byte	0x00, 0xf0, 0x05, 0x00


	//----- nvinfo : EIATTR_KPARAM_INFO
	.align		4
.L_11965:
        /*002c*/ 	.byte	0x04, 0x17
        /*002e*/ 	.short	(.L_11967 - .L_11966)
.L_11966:
        /*0030*/ 	.word	0x00000000
        /*0034*/ 	.short	0x0006
        /*0036*/ 	.short	0x0028
        /*0038*/ 	.byte	0x00, 0xf0, 0x11, 0x00


	//----- nvinfo : EIATTR_KPARAM_INFO
	.align		4
.L_11967:
        /*003c*/ 	.byte	0x04, 0x17
        /*003e*/ 	.short	(.L_11969 - .L_11968)
.L_11968:
        /*0040*/ 	.word	0x00000000
        /*0044*/ 	.short	0x0005
        /*0046*/ 	.short	0x0020
        /*0048*/ 	.byte	0x00, 0xf0, 0x21, 0x00


	//----- nvinfo : EIATTR_KPARAM_INFO
	.align		4
.L_11969:
        /*004c*/ 	.byte	0x04, 0x17
        /*004e*/ 	.short	(.L_11971 - .L_11970)
.L_11970:
        /*0050*/ 	.word	0x00000000
        /*0054*/ 	.short	0x0004
        /*0056*/ 	.short	0x0018
        /*0058*/ 	.byte	0x00, 0xf0, 0x11, 0x00


	//----- nvinfo : EIATTR_KPARAM_INFO
	.align		4
.L_11971:
        /*005c*/ 	.byte	0x04, 0x17
        /*005e*/ 	.short	(.L_11973 - .L_11972)
.L_11972:
        /*0060*/ 	.word	0x00000000
        /*0064*/ 	.short	0x0003
        /*0066*/ 	.short	0x0014
        /*0068*/ 	.byte	0x00, 0xf0, 0x11, 0x00


	//----- nvinfo : EIATTR_KPARAM_INFO
	.align		4
.L_11973:
        /*006c*/ 	.byte	0x04, 0x17
        /*006e*/ 	.short	(.L_11975 - .L_11974)
.L_11974:
        /*0070*/ 	.word	0x00000000
        /*0074*/ 	.short	0x0002
        /*0076*/ 	.short	0x0010
        /*0078*/ 	.byte	0x00, 0xf0, 0x11, 0x00


	//----- nvinfo : EIATTR_KPARAM_INFO
	.align		4
.L_11975:
        /*007c*/ 	.byte	0x04, 0x17
        /*007e*/ 	.short	(.L_11977 - .L_11976)
.L_11976:
        /*0080*/ 	.word	0x00000000
        /*0084*/ 	.short	0x0001
        /*0086*/ 	.short	0x0008
        /*0088*/ 	.byte	0x00, 0xf0, 0x21, 0x00


	//----- nvinfo : EIATTR_KPARAM_INFO
	.align		4
.L_11977:
        /*008c*/ 	.byte	0x04, 0x17
        /*008e*/ 	.short	(.L_11979 - .L_11978)
.L_11978:
        /*0090*/ 	.word	0x00000000
        /*0094*/ 	.short	0x0000
        /*0096*/ 	.short	0x0000
        /*0098*/ 	.byte	0x00, 0xf0, 0x21, 0x00


	//----- nvinfo : EIATTR_MAXREG_COUNT
	.align		4
.L_11979:
        /*009c*/ 	.byte	0x03, 0x1b
        /*009e*/ 	.short	0x00ff


	//----- nvinfo : EIATTR_MERCURY_ISA_VERSION
	.align		4
        /*00a0*/ 	.byte	0x03, 0x5f
        /*00a2*/ 	.short	0x0000


	//----- nvinfo : EIATTR_COOP_GROUP_MASK_REGIDS
	.align		4
        /*00a4*/ 	.byte	0x04, 0x29
        /*00a6*/ 	.short	(.L_11981 - .L_11980)


	//   ....[0]....
.L_11980:
        /*00a8*/ 	.word	0xffffffff


	//   ....[1]....
        /*00ac*/ 	.word	0xffffffff


	//   ....[2]....
        /*00b0*/ 	.word	0xffffffff


	//   ....[3]....
        /*00b4*/ 	.word	0xffffffff


	//----- nvinfo : EIATTR_COOP_GROUP_INSTR_OFFSETS
	.align		4
.L_11981:
        /*00b8*/ 	.byte	0x04, 0x28
        /*00ba*/ 	.short	(.L_11983 - .L_11982)


	//   ....[0]....
.L_11982:
        /*00bc*/ 	.word	0x000001d0


	//   ....[1]....
        /*00c0*/ 	.word	0x000001f0


	//   ....[2]....
        /*00c4*/ 	.word	0x000002c0


	//   ....[3]....
        /*00c8*/ 	.word	0x000002e0


	//----- nvinfo : EIATTR_EXIT_INSTR_OFFSETS
	.align		4
.L_11983:
        /*00cc*/ 	.byte	0x04, 0x1c
        /*00ce*/ 	.short	(.L_11985 - .L_11984)


	//   ....[0]....
.L_11984:
        /*00d0*/ 	.word	0x000002f0


	//   ....[1]....
        /*00d4*/ 	.word	0x00000390


	//   ....[2]....
        /*00d8*/ 	.word	0x000003a0


	//   ....[3]....
        /*00dc*/ 	.word	0x00000430
.L_11985:


//--------------------- .nv.info._ZN43_GLOBAL__N__9ae7fba5_10_SoftMax_cu_9f978f6320softmax_warp_forwardIN3c104HalfEffLi0ELb1ELb0EEEvPT0_PKT_iiiPKbib --------------------------
	.section	.nv.info._ZN43_GLOBAL__N__9ae7fba5_10_SoftMax_cu_9f978f6320softmax_warp_forwardIN3c104HalfEffLi0ELb1ELb0EEEvPT0_PKT_iiiPKbib,"",@"SHT_CUDA_INFO"
	.sectionflags	@""
	.align	4


	//----- nvinfo : EIATTR_CUDA_API_VERSION
	.align		4
        /*0000*/ 	.byte	0x04, 0x37
        /*0002*/ 	.short	(.L_11987 - .L_11986)
.L_11986:
        /*0004*/ 	.word	0x00000082


	//----- nvinfo : EIATTR_SW2861232_WAR
	.align		4
.L_11987:
        /*0008*/ 	.byte	0x01, 0x35
	.zero		2


	//----- nvinfo : EIATTR_PARAM_CBANK
	.align		4
        /*000c*/ 	.byte	0x04, 0x0a
        /*000e*/ 	.short	(.L_11989 - .L_11988)
	.align		4
.L_11988:
        /*0010*/ 	.word	index@(.nv.constant0._ZN43_GLOBAL__N__9ae7fba5_10_SoftMax_cu_9f978f6320softmax_warp_forwardIN3c104HalfEffLi0ELb1ELb0EEEvPT0_PKT_iiiPKbib)
        /*0014*/ 	.short	0x0160
        /*0016*/ 	.short	0x002d


	//----- nvinfo : EIATTR_CBANK_PARAM_SIZE
	.align		4
.L_11989:
        /*0018*/ 	.byte	0x03, 0x19
        /*001a*/ 	.short	0x002d


	//----- nvinfo : EIATTR_KPARAM_INFO
	.align		4
        /*001c*/ 	.byte	0x04, 0x17
        /*001e*/ 	.short	(.L_11991 - .L_11990)
.L_11990:
        /*0020*/ 	.word	0x00000000
        /*0024*/ 	.short	0x0007
        /*0026*/ 	.short	0x002c
        /*0028*/ 	.byte	0x00, 0xf0, 0x05, 0x00


	//----- nvinfo : EIATTR_KPARAM_INFO
	.align		4
.L_11991:
        /*002c*/ 	.byte	0x04, 0x17
        /*002e*/ 	.short	(.L_11993 - .L_11992)
.L_11992:
        /*0030*/ 	.word	0x00000000
        /*0034*/ 	.short	0x0006
        /*0036*/ 	.short	0x0028
        /*0038*/ 	.byte	0x00, 0xf0, 0x11, 0x00


	//----- nvinfo : EIATTR_KPARAM_INFO
	.align		4
.L_11993:
        /*003c*/ 	.byte	0x04, 0x17
        /*003e*/ 	.short	(.L_11995 - .L_11994)
.L_11994:
        /*0040*/ 	.word	0x00000000
        /*0044*/ 	.short	0x0005
        /*0046*/ 	.short	0x0020
        /*0048*/ 	.byte	0x00, 0xf0, 0x21, 0x00


	//----- nvinfo : EIATTR_KPARAM_INFO
	.align		4
.L_11995:
        /*004c*/ 	.byte	0x04, 0x17
        /*004e*/ 	.short	(.L_11997 - .L_11996)
.L_11996:
        /*0050*/ 	.word	0x00000000
        /*0054*/ 	.short	0x0004
        /*0056*/ 	.short	0x0018
        /*0058*/ 	.byte	0x00, 0xf0, 0x11, 0x00


	//----- nvinfo : EIATTR_KPARAM_INFO
	.align		4
.L_11997:
        /*005c*/ 	.byte	0x04, 0x17
        /*005e*/ 	.short	(.L_11999 - .L_11998)
.L_11998:
        /*0060*/ 	.word	0x00000000
        /*0064*/ 	.short	0x0003
        /*0066*/ 	.short	0x0014
        /*0068*/ 	.byte	0x00, 0xf0, 0x11, 0x00


	//----- nvinfo : EIATTR_KPARAM_INFO
	.align		4
.L_11999:
        /*006c*/ 	.byte	0x04, 0x17
        /*006e*/ 	.short	(.L_12001 - .L_12000)
.L_12000:
        /*0070*/ 	.word	0x00000000
        /*0074*/ 	.short	0x0002
        /*0076*/ 	.short	0x0010
        /*0078*/ 	.byte	0x00, 0xf0, 0x11, 0x00


	//----- nvinfo : EIATTR_KPARAM_INFO
	.align		4
.L_12001:
        /*007c*/ 	.byte	0x04, 0x17
        /*007e*/ 	.short	(.L_12003 - .L_12002)
.L_12002:
        /*0080*/ 	.word	0x00000000
        /*0084*/ 	.short	0x0001
        /*0086*/ 	.short	0x0008
        /*0088*/ 	.byte	0x00, 0xf0, 0x21, 0x00


	//----- nvinfo : EIATTR_KPARAM_INFO
	.align		4
.L_12003:
        /*008c*/ 	.byte	0x04, 0x17
        /*008e*/ 	.short	(.L_12005 - .L_12004)
.L_12004:
        /*0090*/ 	.word	0x00000000
        /*0094*/ 	.short	0x0000
        /*0096*/ 	.short	0x0000
        /*0098*/ 	.byte	0x00, 0xf0, 0x21, 0x00


	//----- nvinfo : EIATTR_MAXREG_COUNT
	.align		4
.L_12005:
        /*009c*/ 	.byte	0x03, 0x1b
        /*009e*/ 	.short	0x00ff


	//----- nvinfo : EIATTR_MERCURY_ISA_VERSION
	.align		4
        /*00a0*/ 	.byte	0x03, 0x5f
        /*00a2*/ 	.short	0x0000


	//----- nvinfo : EIATTR_EXIT_INSTR_OFFSETS
	.align		4
        /*00a4*/ 	.byte	0x04, 0x1c
        /*00a6*/ 	.short	(.L_12007 - .L_12006)


	//   ....[0]....
.L_12006:
        /*00a8*/ 	.word	0x000001b0


	//   ....[1]....
        /*00ac*/ 	.word	0x000002e0


	//   ....[2]....
        /*00b0*/ 	.word	0x000002f0


	//   ....[3]....
        /*00b4*/ 	.word	0x000003c0


	//----- nvinfo : EIATTR_CRS_STACK_SIZE
	.align		4
.L_12007:
        /*00b8*/ 	.byte	0x04, 0x1e
        /*00ba*/ 	.short	(.L_12009 - .L_12008)
.L_12008:
        /*00bc*/ 	.word	0x00000000
.L_12009:


//--------------------- .nv.info._ZN43_GLOBAL__N__9ae7fba5_10_SoftMax_cu_9f978f6320softmax_warp_forwardIN3c104HalfES2_fLi11ELb1ELb0EEEvPT0_PKT_iiiPKbib --------------------------
	.section	.nv.info._ZN43_GLOBAL__N__9ae7fba5_10_SoftMax_cu_9f978f6320softmax_warp_forwardIN3c104HalfES2_fLi11ELb1ELb0EEEvPT0_PKT_iiiPKbib,"",@"SHT_CUDA_INFO"
	.sectionflags	@""
	.align	4


	//----- nvinfo : EIATTR_CUDA_API_VERSION
	.align		4
        /*0000*/ 	.byte	0x04, 0x37
        /*0002*/ 	.short	(.L_12011 - .L_12010)
.L_12010:
        /*0004*/ 	.word	0x00000082


	//----- nvinfo : EIATTR_SW2861232_WAR
	.align		4
.L_12011:
        /*0008*/ 	.byte	0x01, 0x35
	.zero		2


	//----- nvinfo : EIATTR_PARAM_CBANK
	.align		4
        /*000c*/ 	.byte	0x04, 0x0a
        /*000e*/ 	.short	(.L_12013 - .L_12012)
	.align		4
.L_12012:
        /*0010*/ 	.word	index@(.nv.constant0._ZN43_GLOBAL__N__9ae7fba5_10_SoftMax_cu_9f978f6320softmax_warp_forwardIN3c104HalfES2_fLi11ELb1ELb0EEEvPT0_PKT_iiiPKbib)
        /*0014*/ 	.short	0x0160
        /*0016*/ 	.short	0x002d


	//----- nvinfo : EIATTR_CBANK_PARAM_SIZE
	.align		4
.L_12013:
        /*0018*/ 	.byte	0x03, 0x19
        /*001a*/ 	.short	0x002d


	//----- nvinfo : EIATTR_KPARAM_INFO
	.align		4
        /*001c*/ 	.byte	0x04, 0x17
        /*001e*/ 	.short	(.L_12015 - .L_12014)
.L_12014:
        /*0020*/ 	.word	0x00000000
        /*0024*/ 	.short	0x0007
        /*0026*/ 	.short	0x002c
        /*0028*/ 	.byte	0x00, 0xf0, 0x05, 0x00


	//----- nvinfo : EIATTR_KPARAM_INFO
	.align		4
.L_12015:
        /*002c*/ 	.byte	0x04, 0x17
        /*002e*/ 	.short	(.L_12017 - .L_12016)
.L_12016:
        /*0030*/ 	.word	0x00000000
        /*0034*/ 	.short	0x0006
        /*0036*/ 	.short	0x0028
        /*0038*/ 	.byte	0x00, 0xf0, 0x11, 0x00


	//----- nvinfo : EIATTR_KPARAM_INFO
	.align		4
.L_12017:
        /*003c*/ 	.byte	0x04, 0x17
        /*003e*/ 	.short	(.L_12019 - .L_12018)
.L_12018:
        /*0040*/ 	.word	0x00000000
        /*0044*/ 	.short	0x0005
        /*0046*/ 	.short	0x0020
        /*0048*/ 	.byte	0x00, 0xf0, 0x21, 0x00


	//----- nvinfo : EIATTR_KPARAM_INFO
	.align		4
.L_12019:
        /*004c*/ 	.byte	0x04, 0x17
        /*004e*/ 	.short	(.L_12021 - .L_12020)
.L_12020:
        /*0050*/ 	.word	0x00000000
        /*0054*/ 	.short	0x0004
        /*0056*/ 	.short	0x0018
        /*0058*/ 	.byte	0x00, 0xf0, 0x11, 0x00


	//----- nvinfo : EIATTR_KPARAM_INFO
	.align		4
.L_12021:
        /*005c*/ 	.byte	0x04, 0x17
        /*005e*/ 	.short	(.L_12023 - .L_12022)
.L_12022:
        /*0060*/ 	.word	0x00000000
        /*0064*/ 	.short	0x0003
        /*0066*/ 	.short	0x0014
        /*0068*/ 	.byte	0x00, 0xf0, 0x11, 0x00


	//----- nvinfo : EIATTR_KPARAM_INFO
	.align		4
.L_12023:
        /*006c*/ 	.byte	0x04, 0x17
        /*006e*/ 	.short	(.L_12025 - .L_12024)
.L_12024:
        /*0070*/ 	.word	0x00000000
        /*0074*/ 	.short	0x0002
        /*0076*/ 	.short	0x0010
        /*0078*/ 	.byte	0x00, 0xf0, 0x11, 0x00


	//----- nvinfo : EIATTR_KPARAM_INFO
	.align		4
.L_12025:
        /*007c*/ 	.byte	0x04, 0x17
        /*007e*/ 	.short	(.L_12027 - .L_12026)
.L_12026:
        /*0080*/ 	.word	0x00000000
        /*0084*/ 	.short	0x0001
        /*0086*/ 	.short	0x0008
        /*0088*/ 	.byte	0x00, 0xf0, 0x21, 0x00


	//----- nvinfo : EIATTR_KPARAM_INFO
	.align		4
.L_12027:
        /*008c*/ 	.byte	0x04, 0x17
        /*008e*/ 	.short	(.L_12029 - .L_12028)
.L_12028:
        /*0090*/ 	.word	0x00000000
        /*0094*/ 	.short	0x0000
        /*0096*/ 	.short	0x0000
        /*0098*/ 	.byte	0x00, 0xf0, 0x21, 0x00


	//----- nvinfo : EIATTR_MAXREG_COUNT
	.align		4
.L_12029:
        /*009c*/ 	.byte	0x03, 0x1b
        /*009e*/ 	.short	0x00ff


	//----- nvinfo : EIATTR_MERCURY_ISA_VERSION
	.align		4
        /*00a0*/ 	.byte	0x03, 0x5f
        /*00a2*/ 	.short	0x0000


	//----- nvinfo : EIATTR_COOP_GROUP_MASK_REGIDS
	.align		4
        /*00a4*/ 	.byte	0x04, 0x29
        /*00a6*/ 	.short	(.L_12031 - .L_12030)


	//   ....[0]....
.L_12030:
        /*00a8*/ 	.word	0xffffffff


	//   ....[1]....
        /*00ac*/ 	.word	0xffffffff


	//   ....[2]....
        /*00b0*/ 	.word	0xffffffff


	//   ....[3]....
        /*00b4*/ 	.word	0xffffffff


	//   ....[4]....
        /*00b8*/ 	.word	0xffffffff


	//   ....[5]....
        /*00bc*/ 	.word	0xffffffff


	//   ....[6]....
        /*00c0*/ 	.word	0xffffffff


	//   ....[7]....
        /*00c4*/ 	.word	0xffffffff


	//   ....[8]....
        /*00c8*/ 	.word	0xffffffff


	//   ....[9]....
        /*00cc*/ 	.word	0xffffffff


	//----- nvinfo : EIATTR_COOP_GROUP_INSTR_OFFSETS
	.align		4
.L_12031:
        /*00d0*/ 	.byte	0x04, 0x28
        /*00d2*/ 	.short	(.L_12033 - .L_12032)


	//   ....[0]....
.L_12032:
        /*00d4*/ 	.word	0x00001c90


	//   ....[1]....
        /*00d8*/ 	.word	0x00001cc0


	//   ....[2]....
        /*00dc*/ 	.word	0x00001cf0


	//   ....[3]....
        /*00e0*/ 	.word	0x00001d20


	//   ....[4]....
        /*00e4*/ 	.word	0x00001d50


	//   ....[5]....
        /*00e8*/ 	.word	0x00002d80


	//   ....[6]....
        /*00ec*/ 	.word	0x00002da0


	//   ....[7]....
        /*00f0*/ 	.word	0x00002dc0


	//   ....[8]....
        /*00f4*/ 	.word	0x00002df0


	//   ....[9]....
        /*00f8*/ 	.word	0x00002e10


	//----- nvinfo : EIATTR_EXIT_INSTR_OFFSETS
	.align		4
.L_12033:
        /*00fc*/ 	.byte	0x04, 0x1c
        /*00fe*/ 	.short	(.L_12035 - .L_12034)


	//   ....[0]....
.L_12034:
        /*0100*/ 	.word	0x00002e20


	//   ....[1]....
        /*0104*/ 	.word	0x00002e50


	//   ....[2]....
        /*0108*/ 	.word	0x00002ec0


	//   ....[3]....
        /*010c*/ 	.word	0x00002f10


	//   ....[4]....
        /*0110*/ 	.word	0x00002f60


	//   ....[5]....
        /*0114*/ 	.word	0x00002fb0


	//   ....[6]....
        /*0118*/ 	.word	0x00003000


	//   ....[7]....
        /*011c*/ 	.word	0x00003050


	//   ....[8]....
        /*0120*/ 	.word	0x000030a0


	//   ....[9]....
        /*0124*/ 	.word	0x000030f0


	//   ....[10]....
        /*0128*/ 	.word	0x00003140


	//   ....[11]....
        /*012c*/ 	.word	0x00003190


	//   ....[12]....
        /*0130*/ 	.word	0x000031e0


	//   ....[13]....
        /*0134*/ 	.word	0x00003230


	//   ....[14]....
        /*0138*/ 	.word	0x00003280


	//   ....[15]....
        /*013c*/ 	.word	0x000032d0


	//   ....[16]....
        /*0140*/ 	.word	0x00003320


	//   ....[17]....
        /*0144*/ 	.word	0x00003370


	//   ....[18]....
        /*0148*/ 	.word	0x000033c0


	//   ....[19]....
        /*014c*/ 	.word	0x00003410


	//   ....[20]....
        /*0150*/ 	.word	0x00003460


	//   ....[21]....
        /*0154*/ 	.word	0x000034b0


	//   ....[22]....
        /*0158*/ 	.word	0x00003500


	//   ....[23]....
        /*015c*/ 	.word	0x00003550


	//   ....[24]....
        /*0160*/ 	.word	0x000035a0


	//   ....[25]....
        /*0164*/ 	.word	0x000035f0


	//   ....[26]....
        /*0168*/ 	.word	0x00003640


	//   ....[27]....
        /*016c*/ 	.word	0x00003690


	//   ....[28]....
        /*0170*/ 	.word	0x000036e0


	//   ....[29]....
        /*0174*/ 	.word	0x00003730


	//   ....[30]....
        /*0178*/ 	.word	0x00003780


	//   ....[31]....
        /*017c*/ 	.word	0x000037d0


	//   ....[32]....
        /*0180*/ 	.word	0x00003820


	//   ....[33]....
        /*0184*/ 	.word	0x00003870


	//   ....[34]....
        /*0188*/ 	.word	0x000038c0


	//   ....[35]....
        /*018c*/ 	.word	0x00003910


	//   ....[36]....
        /*0190*/ 	.word	0x00003960


	//   ....[37]....
        /*0194*/ 	.word	0x000039b0


	//   ....[38]....
        /*0198*/ 	.word	0x00003a00


	//   ....[39]....
        /*019c*/ 	.word	0x00003a50


	//   ....[40]....
        /*01a0*/ 	.word	0x00003aa0


	//   ....[41]....
        /*01a4*/ 	.word	0x00003af0


	//   ....[42]....
        /*01a8*/ 	.word	0x00003b40


	//   ....[43]....
        /*01ac*/ 	.word	0x00003b90


	//   ....[44]....
        /*01b0*/ 	.word	0x00003be0


	//   ....[45]....
        /*01b4*/ 	.word	0x00003c30


	//   ....[46]....
        /*01b8*/ 	.word	0x00003c80


	//   ....[47]....
        /*01bc*/ 	.word	0x00003cd0


	//   ....[48]....
        /*01c0*/ 	.word	0x00003d20


	//   ....[49]....
        /*01c4*/ 	.word	0x00003d70


	//   ....[50]....
        /*01c8*/ 	.word	0x00003dc0


	//   ....[51]....
        /*01cc*/ 	.word	0x00003e10


	//   ....[52]....
        /*01d0*/ 	.word	0x00003e60


	//   ....[53]....
        /*01d4*/ 	.word	0x00003eb0


	//   ....[54]....
        /*01d8*/ 	.word	0x00003f00


	//   ....[55]....
        /*01dc*/ 	.word	0x00003f50


	//   ....[56]....
        /*01e0*/ 	.word	0x00003fa0


	//   ....[57]....
        /*01e4*/ 	.word	0x00003ff0


	//   ....[58]....
        /*01e8*/ 	.word	0x00004040


	//   ....[59]....
        /*01ec*/ 	.word	0x00004090


	//   ....[60]....
        /*01f0*/ 	.word	0x000040e0


	//   ....[61]....
        /*01f4*/ 	.word	0x00004130


	//   ....[62]....
        /*01f8*/ 	.word	0x00004180


	//   ....[63]....
        /*01fc*/ 	.word	0x000041d0


	//   ....[64]....
        /*0200*/ 	.word	0x00004220


	//   ....[65]....
        /*0204*/ 	.word	0x00004260
.L_12035:


//--------------------- .nv.info._ZN43_GLOBAL__N__9ae7fba5_10_SoftMax_cu_9f978f6320softmax_warp_forwardIN3c104HalfES2_fLi10ELb1ELb0EEEvPT0_PKT_iiiPKbib --------------------------
	.section	.nv.info._ZN43_GLOBAL__N__9ae7fba5_10_SoftMax_cu_9f978f6320softmax_warp_forwardIN3c104HalfES2_fLi10ELb1ELb0EEEvPT0_PKT_iiiPKbib,"",@"SHT_CUDA_INFO"
	.sectionflags	@""
	.align	4


	//----- nvinfo : EIATTR_CUDA_API_VERSION
	.align		4
        /*0000*/ 	.byte	0x04, 0x37
        /*0002*/ 	.short	(.L_12037 - .L_12036)
.L_12036:
        /*0004*/ 	.word	0x00000082


	//----- nvinfo : EIATTR_SW2861232_WAR
	.align		4
.L_12037:
        /*0008*/ 	.byte	0x01, 0x35
	.zero		2


	//----- nvinfo : EIATTR_PARAM_CBANK
	.align		4
        /*000c*/ 	.byte	0x04, 0x0a
        /*000e*/ 	.short	(.L_12039 - .L_12038)
	.align		4
.L_12038:
        /*0010*/ 	.word	index@(.nv.constant0._ZN43_GLOBAL__N__9ae7fba5_10_SoftMax_cu_9f978f6320softmax_warp_forwardIN3c104HalfES2_fLi10ELb1ELb0EEEvPT0_PKT_iiiPKbib)
        /*0014*/ 	.short	0x0160
        /*0016*/ 	.short	0x002d


	//----- nvinfo : EIATTR_CBANK_PARAM_SIZE
	.align		4
.L_12039:
        /*0018*/ 	.byte	0x03, 0x19
        /*001a*/ 	.short	0x002d


	//----- nvinfo : EIATTR_KPARAM_INFO
	.align		4
        /*001c*/ 	.byte	0x04, 0x17
        /*001e*/ 	.short	(.L_12041 - .L_12040)
.L_12040:
        /*0020*/ 	.word	0x00000000
        /*0024*/ 	.short	0x0007
        /*0026*/ 	.short	0x002c
        /*0028*/ 	.byte	0x00, 0xf0, 0x05, 0x00


	//----- nvinfo : EIATTR_KPARAM_INFO
	.align		4
.L_12041:
        /*002c*/ 	.byte	0x04, 0x17
        /*002e*/ 	.short	(.L_12043 - .L_12042)
.L_12042:
        /*0030*/ 	.word	0x00000000
        /*0034*/ 	.short	0x0006
        /*0036*/ 	.short	0x0028
        /*0038*/ 	.byte	0x00, 0xf0, 0x11, 0x00


	//----- nvinfo : EIATTR_KPARAM_INFO
	.align		4
.L_12043:
        /*003c*/ 	.byte	0x04, 0x17
        /*003e*/ 	.short	(.L_12045 - .L_12044)
.L_12044:
        /*0040*/ 	.word	0x00000000
        /*0044*/ 	.short	0x0005
        /*0046*/ 	.short	0x0020
        /*0048*/ 	.byte	0x00, 0xf0, 0x21, 0x00


	//----- nvinfo : EIATTR_KPARAM_INFO
	.align		4
.L_12045:
        /*004c*/ 	.byte	0x04, 0x17
        /*004e*/ 	.short	(.L_12047 - .L_12046)
.L_12046:
        /*0050*/ 	.word	0x00000000
        /*0054*/ 	.short	0x0004
        /*0056*/ 	.short	0x0018
        /*0058*/ 	.byte	0x00, 0xf0, 0x11, 0x00


	//----- nvinfo : EIATTR_KPARAM_INFO
	.align		4
.L_12047:
        /*005c*/ 	.byte	0x04, 0x17
        /*005e*/ 	.short	(.L_12049 - .L_12048)
.L_12048:
        /*0060*/ 	.word	0x00000000
        /*0064*/ 	.short	0x0003
        /*0066*/ 	.short	0x0014
        /*0068*/ 	.byte	0x00, 0xf0, 0x11, 0x00


	//----- nvinfo : EIATTR_KPARAM_INFO
	.align		4
.L_12049:
        /*006c*/ 	.byte	0x04, 0x17
        /*006e*/ 	.short	(.L_12051 - .L_12050)
.L_12050:
        /*0070*/ 	.word	0x00000000
        /*0074*/ 	.short	0x0002
        /*0076*/ 	.short	0x0010
        /*0078*/ 	.byte	0x00, 0xf0, 0x11, 0x00


	//----- nvinfo : EIATTR_KPARAM_INFO
	.align		4
.L_12051:
        /*007c*/ 	.byte	0x04, 0x17
        /*007e*/ 	.short	(.L_12053 - .L_12052)
.L_12052:
        /*0080*/ 	.word	0x00000000
        /*0084*/ 	.short	0x0001
        /*0086*/ 	.short	0x0008
        /*0088*/ 	.byte	0x00, 0xf0, 0x21, 0x00


	//----- nvinfo : EIATTR_KPARAM_INFO
	.align		4
.L_12053:
        /*008c*/ 	.byte	0x04, 0x17
        /*008e*/ 	.short	(.L_12055 - .L_12054)
.L_12054:
        /*0090*/ 	.word	0x00000000
        /*0094*/ 	.short	0x0000
        /*0096*/ 	.short	0x0000
        /*0098*/ 	.byte	0x00, 0xf0, 0x21, 0x00


	//----- nvinfo : EIATTR_MAXREG_COUNT
	.align		4
.L_12055:
        /*009c*/ 	.byte	0x03, 0x1b
        /*009e*/ 	.short	0x00ff


	//----- nvinfo : EIATTR_MERCURY_ISA_VERSION
	.align		4
        /*00a0*/ 	.byte	0x03, 0x5f
        /*00a2*/ 	.short	0x0000


	//----- nvinfo : EIATTR_COOP_GROUP_MASK_REGIDS
	.align		4
        /*00a4*/ 	.byte	0x04, 0x29
        /*00a6*/ 	.short	(.L_12057 - .L_12056)


	//   ....[0]....
.L_12056:
        /*00a8*/ 	.word	0xffffffff


	//   ....[1]....
        /*00ac*/ 	.word	0xffffffff


	//   ....[2]....
        /*00b0*/ 	.word	0xffffffff


	//   ....[3]....
        /*00b4*/ 	.word	0xffffffff


	//   ....[4]....
        /*00b8*/ 	.word	0xffffffff


	//   ....[5]....
        /*00bc*/ 	.word	0xffffffff


	//   ....[6]....
        /*00c0*/ 	.word	0xffffffff


	//   ....[7]....
        /*00c4*/ 	.word	0xffffffff


	//   ....[8]....
        /*00c8*/ 	.word	0xffffffff


	//   ....[9]....
        /*00cc*/ 	.word	0xffffffff


	//----- nvinfo : EIATTR_COOP_GROUP_INSTR_OFFSETS
	.align		4
.L_12057:
        /*00d0*/ 	.byte	0x04, 0x28
        /*00d2*/ 	.short	(.L_12059 - .L_12058)


	//   ....[0]....
.L_12058:
        /*00d4*/ 	.word	0x00000ea0


	//   ....[1]....
        /*00d8*/ 	.word	0x00000ed0


	//   ....[2]....
        /*00dc*/ 	.word	0x00000f00


	//   ....[3]....
        /*00e0*/ 	.word	0x00000f30


	//   ....[4]....
        /*00e4*/ 	.word	0x00000f60


	//   ....[5]....
        /*00e8*/ 	.word	0x00001790


	//   ....[6]....
        /*00ec*/ 	.word	0x000017b0


	//   ....[7]....
        /*00f0*/ 	.word	0x000017d0


	//   ....[8]....
        /*00f4*/ 	.word	0x000017f0


	//   ....[9]....
        /*00f8*/ 	.word	0x00001810


	//----- nvinfo : EIATTR_EXIT_INSTR_OFFSETS
	.align		4
.L_12059:
        /*00fc*/ 	.byte	0x04, 0x1c
        /*00fe*/ 	.short	(.L_12061 - .L_12060)


	//   ....[0]....
.L_12060:
        /*0100*/ 	.word	0x00001820


	//   ....[1]....
        /*0104*/ 	.word	0x00001850


	//   ....[2]....
        /*0108*/ 	.word	0x000018e0


	//   ....[3]....
        /*010c*/ 	.word	0x00001930


	//   ....[4]....
        /*0110*/ 	.word	0x00001980


	//   ....[5]....
        /*0114*/ 	.word	0x000019d0


	//   ....[6]....
        /*0118*/ 	.word	0x00001a20


	//   ....[7]....
        /*011c*/ 	.word	0x00001a70


	//   ....[8]....
        /*0120*/ 	.word	0x00001ac0


	//   ....[9]....
        /*0124*/ 	.word	0x00001b10


	//   ....[10]....
        /*0128*/ 	.word	0x00001b60


	//   ....[11]....
        /*012c*/ 	.word	0x00001bb0


	//   ....[12]....
        /*0130*/ 	.word	0x00001c00


	//   ....[13]....
        /*0134*/ 	.word	0x00001c50


	//   ....[14]....
        /*0138*/ 	.word	0x00001ca0


	//   ....[15]....
        /*013c*/ 	.word	0x00001cf0


	//   ....[16]....
        /*0140*/ 	.word	0x00001d40


	//   ....[17]....
        /*0144*/ 	.word	0x00001d90


	//   ....[18]....
        /*0148*/ 	.word	0x00001de0


	//   ....[19]....
        /*014c*/ 	.word	0x00001e30


	//   ....[20]....
        /*0150*/ 	.word	0x00001e80


	//   ....[21]....
        /*0154*/ 	.word	0x00001ed0


	//   ....[22]....
        /*0158*/ 	.word	0x00001f20


	//   ....[23]....
        /*015c*/ 	.word	0x00001f70


	//   ....[24]....
        /*0160*/ 	.word	0x00001fc0


	//   ....[25]....
        /*0164*/ 	.word	0x00002010


	//   ....[26]....
        /*0168*/ 	.word	0x00002060


	//   ....[27]....
        /*016c*/ 	.word	0x000020b0


	//   ....[28]....
        /*0170*/ 	.word	0x00002100


	//   ....[29]....
        /*0174*/ 	.word	0x00002150


	//   ....[30]....
        /*0178*/ 	.word	0x000021a0


	//   ....[31]....
        /*017c*/ 	.word	0x000021f0


	//   ....[32]....
        /*0180*/ 	.word	0x00002240


	//   ....[33]....
        /*0184*/ 	.word	0x00002280
.L_12061:


//--------------------- .nv.info._ZN43_GLOBAL__N__9ae7fba5_10_SoftMax_cu_9f978f6320softmax_warp_forwardIN3c104HalfES2_fLi9ELb1ELb0EEEvPT0_PKT_iiiPKbib --------------------------
	.section	.nv.info._ZN43_GLOBAL__N__9ae7fba5_10_SoftMax_cu_9f978f6320softmax_warp_forwardIN3c104HalfES2_fLi9ELb1ELb0EEEvPT0_PKT_iiiPKbib,"",@"SHT_CUDA_INFO"
	.sectionflags	@""
	.align	4


	//----- nvinfo : EIATTR_CUDA_API_VERSION
	.align		4
        /*0000*/ 	.byte	0x04, 0x37
        /*0002*/ 	.short	(.L_12063 - .L_12062)
.L_12062:
        /*0004*/ 	.word	0x00000082


	//----- nvinfo : EIATTR_SW2861232_WAR
	.align		4
.L_12063:
        /*0008*/ 	.byte	0x01, 0x35
	.zero		2


	//----- nvinfo : EIATTR_PARAM_CBANK
	.align		4
        /*000c*/ 	.byte	0x04, 0x0a
        /*000e*/ 	.short	(.L_12065 - .L_12064)
	.align		4
.L_12064:
        /*0010*/ 	.word	index@(.nv.constant0._ZN43_GLOBAL__N__9ae7fba5_10_SoftMax_cu_9f978f6320softmax_warp_forwardIN3c104HalfES2_fLi9ELb1ELb0EEEvPT0_PKT_iiiPKbib)
        /*0014*/ 	.short	0x0160
        /*0016*/ 	.short	0x002d


	//----- nvinfo : EIATTR_CBANK_PARAM_SIZE
	.align		4
.L_12065:
        /*0018*/ 	.byte	0x03, 0x19
        /*001a*/ 	.short	0x002d


	//----- nvinfo : EIATTR_KPARAM_INFO
	.align		4
        /*001c*/ 	.byte	0x04, 0x17
        /*001e*/ 	.short	(.L_12067 - .L_12066)
.L_12066:
        /*0020*/ 	.word	0x00000000
        /*0024*/ 	.short	0x0007
        /*0026*/ 	.short	0x002c
        /*0028*/ 	.byte	0x00, 0xf0, 0x05, 0x00


	//----- nvinfo : EIATTR_KPARAM_INFO
	.align		4
.L_12067:
        /*002c*/ 	.byte	0x04, 0x17
        /*002e*/ 	.short	(.L_12069 - .L_12068)
.L_12068:
        /*0030*/ 	.word	0x00000000
        /*0034*/ 	.short	0x0006
        /*0036*/ 	.short	0x0028
        /*0038*/ 	.byte	0x00, 0xf0, 0x11, 0x00


	//----- nvinfo : EIATTR_KPARAM_INFO
	.align		4
.L_12069:
        /*003c*/ 	.byte	0x04, 0x17
        /*003e*/ 	.short	(.L_12071 - .L_12070)
.L_12070:
        /*0040*/ 	.word	0x00000000
        /*0044*/ 	.short	0x0005
        /*0046*/ 	.short	0x0020
        /*0048*/ 	.byte	0x00, 0xf0, 0x21, 0x00


	//----- nvinfo : EIATTR_KPARAM_INFO
	.align		4
.L_12071:
        /*004c*/ 	.byte	0x04, 0x17
        /*004e*/ 	.short	(.L_12073 - .L_12072)
.L_12072:
        /*0050*/ 	.word	0x00000000
        /*0054*/ 	.short	0x0004
        /*0056*/ 	.short	0x0018
        /*0058*/ 	.byte	0x00, 0xf0, 0x11, 0x00


	//----- nvinfo : EIATTR_KPARAM_INFO
	.align		4
.L_12073:
        /*005c*/ 	.byte	0x04, 0x17
        /*005e*/ 	.short	(.L_12075 - .L_12074)
.L_12074:
        /*0060*/ 	.word	0x00000000
        /*0064*/ 	.short	0x0003
        /*0066*/ 	.short	0x0014
        /*0068*/ 	.byte	0x00, 0xf0, 0x11, 0x00


	//----- nvinfo : EIATTR_KPARAM_INFO
	.align		4
.L_12075:
        /*006c*/ 	.byte	0x04, 0x17
        /*006e*/ 	.short	(.L_12077 - .L_12076)
.L_12076:
        /*0070*/ 	.word	0x00000000
        /*0074*/ 	.short	0x0002
        /*0076*/ 	.short	0x0010
        /*0078*/ 	.byte	0x00, 0xf0, 0x11, 0x00


	//----- nvinfo : EIATTR_KPARAM_INFO
	.align		4
.L_12077:
        /*007c*/ 	.byte	0x04, 0x17
        /*007e*/ 	.short	(.L_12079 - .L_12078)
.L_12078:
        /*0080*/ 	.word	0x00000000
        /*0084*/ 	.short	0x0001
        /*0086*/ 	.short	0x0008
        /*0088*/ 	.byte	0x00, 0xf0, 0x21, 0x00


	//----- nvinfo : EIATTR_KPARAM_INFO
	.align		4
.L_12079:
        /*008c*/ 	.byte	0x04, 0x17
        /*008e*/ 	.short	(.L_12081 - .L_12080)
.L_12080:
        /*0090*/ 	.word	0x00000000
        /*0094*/ 	.short	0x0000
        /*0096*/ 	.short	0x0000
        /*0098*/ 	.byte	0x00, 0xf0, 0x21, 0x00


	//----- nvinfo : EIATTR_MAXREG_COUNT
	.align		4
.L_12081:
        /*009c*/ 	.byte	0x03, 0x1b
        /*009e*/ 	.short	0x00ff


	//----- nvinfo : EIATTR_MERCURY_ISA_VERSION
	.align		4
        /*00a0*/ 	.byte	0x03, 0x5f
        /*00a2*/ 	.short	0x0000


	//----- nvinfo : EIATTR_COOP_GROUP_MASK_REGIDS
	.align		4
        /*00a4*/ 	.byte	0x04, 0x29
        /*00a6*/ 	.short	(.L_12083 - .L_12082)


	//   ....[0]....
.L_12082:
        /*00a8*/ 	.word	0xffffffff


	//   ....[1]....
        /*00ac*/ 	.word	0xffffffff


	//   ....[2]....
        /*00b0*/ 	.word	0xffffffff


	//   ....[3]....
        /*00b4*/ 	.word	0xffffffff


	//   ....[4]....
        /*00b8*/ 	.word	0xffffffff


	//   ....[5]....
        /*00bc*/ 	.word	0xffffffff


	//   ....[6]....
        /*00c0*/ 	.word	0xffffffff


	//   ....[7]....
        /*00c4*/ 	.word	0xffffffff


	//   ....[8]....
        /*00c8*/ 	.word	0xffffffff


	//   ....[9]....
        /*00cc*/ 	.word	0xffffffff


	//----- nvinfo : EIATTR_COOP_GROUP_INSTR_OFFSETS
	.align		4
.L_12083:
        /*00d0*/ 	.byte	0x04, 0x28
        /*00d2*/ 	.short	(.L_12085 - .L_12084)


	//   ....[0]....
.L_12084:
        /*00d4*/ 	.word	0x000007a0


	//   ....[1]....
        /*00d8*/ 	.word	0x000007d0


	//   ....[2]....
        /*00dc*/ 	.word	0x00000800


	//   ....[3]....
        /*00e0*/ 	.word	0x00000830


	//   ....[4]....
        /*00e4*/ 	.word	0x00000860


	//   ....[5]....
        /*00e8*/ 	.word	0x00000c90


	//   ....[6]....
        /*00ec*/ 	.word	0x00000cb0


	//   ....[7]....
        /*00f0*/ 	.word	0x00000cd0


	//   ....[8]....
        /*00f4*/ 	.word	0x00000cf0


	//   ....[9]....
        /*00f8*/ 	.word	0x00000d10


	//----- nvinfo : EIATTR_EXIT_INSTR_OFFSETS
	.align		4
.L_12085:
        /*00fc*/ 	.byte	0x04, 0x1c
        /*00fe*/ 	.short	(.L_12087 - .L_12086)


	//   ....[0]....
.L_12086:
        /*0100*/ 	.word	0x00000d20


	//   ....[1]....
        /*0104*/ 	.word	0x00000d50


	//   ....[2]....
        /*0108*/ 	.word	0x00000de0


	//   ....[3]....
        /*010c*/ 	.word	0x00000e30


	//   ....[4]....
        /*0110*/ 	.word	0x00000e80


	//   ....[5]....
        /*0114*/ 	.word	0x00000ed0


	//   ....[6]....
        /*0118*/ 	.word	0x00000f20


	//   ....[7]....
        /*011c*/ 	.word	0x00000f70


	//   ....[8]....
        /*0120*/ 	.word	0x00000fc0


	//   ....[9]....
        /*0124*/ 	.word	0x00001010


	//   ....[10]....
        /*0128*/ 	.word	0x00001060


	//   ....[11]....
        /*012c*/ 	.word	0x000010b0


	//   ....[12]....
        /*0130*/ 	.word	0x00001100


	//   ....[13]....
        /*0134*/ 	.word	0x00001150


	//   ....[14]....
        /*0138*/ 	.word	0x000011a0


	//   ....[15]....
        /*013c*/ 	.word	0x000011f0


	//   ....[16]....
        /*0140*/ 	.word	0x00001240


	//   ....[17]....
        /*0144*/ 	.word	0x00001280
.L_12087:


//--------------------- .nv.info._ZN43_GLOBAL__N__9ae7fba5_10_SoftMax_cu_9f978f6320softmax_warp_forwardIN3c104HalfES2_fLi8ELb1ELb0EEEvPT0_PKT_iiiPKbib --------------------------
	.section	.nv.info._ZN43_GLOBAL__N__9ae7fba5_10_SoftMax_cu_9f978f6320softmax_warp_forwardIN3c104HalfES2_fLi8ELb1ELb0EEEvPT0_PKT_iiiPKbib,"",@"SHT_CUDA_INFO"
	.sectionflags	@""
	.align	4


	//----- nvinfo : EIATTR_CUDA_API_VERSION
	.align		4
        /*0000*/ 	.byte	0x04, 0x37
        /*0002*/ 	.short	(.L_12089 - .L_12088)
.L_12088:
        /*0004*/ 	.word	0x00000082


	//----- nvinfo : EIATTR_SW2861232_WAR
	.align		4
.L_12089:
        /*0008*/ 	.byte	0x01, 0x35
	.zero		2


	//----- nvinfo : EIATTR_PARAM_CBANK
	.align		4
        /*000c*/ 	.byte	0x04, 0x0a
        /*000e*/ 	.short	(.L_12091 - .L_12090)
	.align		4
.L_12090:
        /*0010*/ 	.word	index@(.nv.constant0._ZN43_GLOBAL__N__9ae7fba5_10_SoftMax_cu_9f978f6320softmax_warp_forwardIN3c104HalfES2_fLi8ELb1ELb0EEEvPT0_PKT_iiiPKbib)
        /*0014*/ 	.short	0x0160
        /*0016*/ 	.short	0x002d


	//----- nvinfo : EIATTR_CBANK_PARAM_SIZE
	.align		4
.L_12091:
        /*0018*/ 	.byte	0x03, 0x19
        /*001a*/ 	.short	0x002d


	//----- nvinfo : EIATTR_KPARAM_INFO
	.align		4
        /*001c*/ 	.byte	0x04, 0x17
        /*001e*/ 	.short	(.L_12093 - .L_12092)
.L_12092:
        /*0020*/ 	.word	0x00000000
        /*0024*/ 	.short	0x0007
        /*0026*/ 	.short	0x002c
        /*0028*/ 	.byte	0x00, 0xf0, 0x05, 0x00


	//----- nvinfo : EIATTR_KPARAM_INFO
	.align		4
.L_12093:
        /*002c*/ 	.byte	0x04, 0x17
        /*002e*/ 	.short	(.L_12095 - .L_12094)
.L_12094:
        /*0030*/ 	.word	0x00000000
        /*0034*/ 	.short	0x0006
        /*0036*/ 	.short	0x0028
        /*0038*/ 	.byte	0x00, 0xf0, 0x11, 0x00


	//----- nvinfo : EIATTR_KPARAM_INFO
	.align		4
.L_12095:
        /*003c*/ 	.byte	0x04, 0x17
        /*003e*/ 	.short	(.L_12097 - .L_12096)
.L_12096:
        /*0040*/ 	.word	0x00000000
        /*0044*/ 	.short	0x0005
        /*0046*/ 	.short	0x0020
        /*0048*/ 	.byte	0x00, 0xf0, 0x21, 0x00


	//----- nvinfo : EIATTR_KPARAM_INFO
	.align		4
.L_12097:
        /*004c*/ 	.byte	0x04, 0x17
        /*004e*/ 	.short	(.L_12099 - .L_12098)
.L_12098:
        /*0050*/ 	.word	0x00000000
        /*0054*/ 	.short	0x0004
        /*0056*/ 	.short	0x0018
        /*0058*/ 	.byte	0x00, 0xf0, 0x11, 0x00


	//----- nvinfo : EIATTR_KPARAM_INFO
	.align		4
.L_12099:
        /*005c*/ 	.byte	0x04, 0x17
        /*005e*/ 	.short	(.L_12101 - .L_12100)
.L_12100:
        /*0060*/ 	.word	0x00000000
        /*0064*/ 	.short	0x0003
        /*0066*/ 	.short	0x0014
        /*0068*/ 	.byte	0x00, 0xf0, 0x11, 0x00


	//----- nvinfo : EIATTR_KPARAM_INFO
	.align		4
.L_12101:
        /*006c*/ 	.byte	0x04, 0x17
        /*006e*/ 	.short	(.L_12103 - .L_12102)
.L_12102:
        /*0070*/ 	.word	0x00000000
        /*0074*/ 	.short	0x0002
        /*0076*/ 	.short	0x0010
        /*0078*/ 	.byte	0x00, 0xf0, 0x11, 0x00


	//----- nvinfo : EIATTR_KPARAM_INFO
	.align		4
.L_12103:
        /*007c*/ 	.byte	0x04, 0x17
        /*007e*/ 	.short	(.L_12105 - .L_12104)
.L_12104:
        /*0080*/ 	.word	0x00000000
        /*0084*/ 	.short	0x0001
        /*0086*/ 	.short	0x0008
        /*0088*/ 	.byte	0x00, 0xf0, 0x21, 0x00


	//----- nvinfo : EIATTR_KPARAM_INFO
	.align		4
.L_12105:
        /*008c*/ 	.byte	0x04, 0x17
        /*008e*/ 	.short	(.L_12107 - .L_12106)
.L_12106:
        /*0090*/ 	.word	0x00000000
        /*0094*/ 	.short	0x0000
        /*0096*/ 	.short	0x0000
        /*0098*/ 	.byte	0x00, 0xf0, 0x21, 0x00


	//----- nvinfo : EIATTR_MAXREG_COUNT
	.align		4
.L_12107:
        /*009c*/ 	.byte	0x03, 0x1b
        /*009e*/ 	.short	0x00ff


	//----- nvinfo : EIATTR_MERCURY_ISA_VERSION
	.align		4
        /*00a0*/ 	.byte	0x03, 0x5f
        /*00a2*/ 	.short	0x0000


	//----- nvinfo : EIATTR_COOP_GROUP_MASK_REGIDS
	.align		4
        /*00a4*/ 	.byte	0x04, 0x29
        /*00a6*/ 	.short	(.L_12109 - .L_12108)


	//   ....[0]....
.L_12108:
        /*00a8*/ 	.word	0xffffffff


	//   ....[1]....
        /*00ac*/ 	.word	0xffffffff


	//   ....[2]....
        /*00b0*/ 	.word	0xffffffff


	//   ....[3]....
        /*00b4*/ 	.word	0xffffffff


	//   ....[4]....
        /*00b8*/ 	.word	0xffffffff


	//   ....[5]....
        /*00bc*/ 	.word	0xffffffff


	//   ....[6]....
        /*00c0*/ 	.word	0xffffffff


	//   ....[7]....
        /*00c4*/ 	.word	0xffffffff


	//   ....[8]....
        /*00c8*/ 	.word	0xffffffff


	//   ....[9]....
        /*00cc*/ 	.word	0xffffffff


	//----- nvinfo : EIATTR_COOP_GROUP_INSTR_OFFSETS
	.align		4
.L_12109:
        /*00d0*/ 	.byte	0x04, 0x28
        /*00d2*/ 	.short	(.L_12111 - .L_12110)


	//   ....[0]....
.L_12110:
        /*00d4*/ 	.word	0x00000410


	//   ....[1]....
        /*00d8*/ 	.word	0x00000440


	//   ....[2]....
        /*00dc*/ 	.word	0x00000470


	//   ....[3]....
        /*00e0*/ 	.word	0x000004a0


	//   ....[4]....
        /*00e4*/ 	.word	0x000004d0


	//   ....[5]....
        /*00e8*/ 	.word	0x00000710


	//   ....[6]....
        /*00ec*/ 	.word	0x00000730


	//   ....[7]....
        /*00f0*/ 	.word	0x00000750


	//   ....[8]....
        /*00f4*/ 	.word	0x00000770


	//   ....[9]....
        /*00f8*/ 	.word	0x00000790


	//----- nvinfo : EIATTR_EXIT_INSTR_OFFSETS
	.align		4
.L_12111:
        /*00fc*/ 	.byte	0x04, 0x1c
        /*00fe*/ 	.short	(.L_12113 - .L_12112)


	//   ....[0]....
.L_12112:
        /*0100*/ 	.word	0x000007a0


	//   ....[1]....
        /*0104*/ 	.word	0x000007d0


	//   ....[2]....
        /*0108*/ 	.word	0x00000860


	//   ....[3]....
        /*010c*/ 	.word	0x000008b0


	//   ....[4]....
        /*0110*/ 	.word	0x00000900


	//   ....[5]....
        /*0114*/ 	.word	0x00000950


	//   ....[6]....
        /*0118*/ 	.word	0x000009a0


	//   ....[7]....
        /*011c*/ 	.word	0x000009f0


	//   ....[8]....
        /*0120*/ 	.word	0x00000a40


	//   ....[9]....
        /*0124*/ 	.word	0x00000a80
.L_12113:


//--------------------- .nv.info._ZN43_GLOBAL__N__9ae7fba5_10_SoftMax_cu_9f978f6320softmax_warp_forwardIN3c104HalfES2_fLi7ELb1ELb0EEEvPT0_PKT_iiiPKbib --------------------------
	.section	.nv.info._ZN43_GLOBAL__N__9ae7fba5_10_SoftMax_cu_9f978f6320softmax_warp_forwardIN3c104HalfES2_fLi7ELb1ELb0EEEvPT0_PKT_iiiPKbib,"",@"SHT_CUDA_INFO"
	.sectionflags	@""
	.align	4


	//----- nvinfo : EIATTR_CUDA_API_VERSION
	.align		4
        /*0000*/ 	.byte	0x04, 0x37
        /*0002*/ 	.short	(.L_12115 - .L_12114)
.L_12114:
        /*0004*/ 	.word	0x00000082


	//----- nvinfo : EIATTR_SW2861232_WAR
	.align		4
.L_12115:
        /*0008*/ 	.byte	0x01, 0x35
	.zero		2


	//----- nvinfo : EIATTR_PARAM_CBANK
	.align		4
        /*000c*/ 	.byte	0x04, 0x0a
        /*000e*/ 	.short	(.L_12117 - .L_12116)
	.align		4
.L_12116:
        /*0010*/ 	.word	index@(.nv.constant0._ZN43_GLOBAL__N__9ae7fba5_10_SoftMax_cu_9f978f6320softmax_warp_forwardIN3c104HalfES2_fLi7ELb1ELb0EEEvPT0_PKT_iiiPKbib)
        /*0014*/ 	.short	0x0160
        /*0016*/ 	.short	0x002d


	//----- nvinfo : EIATTR_CBANK_PARAM_SIZE
	.align		4
.L_12117:
        /*0018*/ 	.byte	0x03, 0x19
        /*001a*/ 	.short	0x002d


	//----- nvinfo : EIATTR_KPARAM_INFO
	.align		4
        /*001c*/ 	.byte	0x04, 0x17
        /*001e*/ 	.short	(.L_12119 - .L_12118)
.L_12118:
        /*0020*/ 	.word	0x00000000
        /*0024*/ 	.short	0x0007
        /*0026*/ 	.short	0x002c
        /*0028*/ 	.byte	0x00, 0xf0, 0x05, 0x00


	//----- nvinfo : EIATTR_KPARAM_INFO
	.align		4
.L_12119:
        /*002c*/ 	.byte	0x04, 0x17
        /*002e*/ 	.short	(.L_12121 - .L_12120)
.L_12120:
        /*0030*/ 	.word	0x00000000
        /*0034*/ 	.short	0x0006
        /*0036*/ 	.short	0x0028
        /*0038*/ 	.byte	0x00, 0xf0, 0x11, 0x00


	//----- nvinfo : EIATTR_KPARAM_INFO
	.align		4
.L_12121:
        /*003c*/ 	.byte	0x04, 0x17
        /*003e*/ 	.short	(.L_12123 - .L_12122)
.L_12122:
        /*0040*/ 	.word	0x00000000
        /*0044*/ 	.short	0x0005
        /*0046*/ 	.short	0x0020
        /*0048*/ 	.byte	0x00, 0xf0, 0x21, 0x00


	//----- nvinfo : EIATTR_KPARAM_INFO
	.align		4
.L_12123:
        /*004c*/ 	.byte	0x04, 0x17
        /*004e*/ 	.short	(.L_12125 - .L_12124)
.L_12124:
        /*0050*/ 	.word	0x00000000
        /*0054*/ 	.short	0x0004
        /*0056*/ 	.short	0x0018
        /*0058*/ 	.byte	0x00, 0xf0, 0x11, 0x00


	//----- nvinfo : EIATTR_KPARAM_INFO
	.align		4
.L_12125:
        /*005c*/ 	.byte	0x04, 0x17
        /*005e*/ 	.short	(.L_12127 - .L_12126)
.L_12126:
        /*0060*/ 	.word	0x00000000
        /*0064*/ 	.short	0x0003
        /*0066*/ 	.short	0x0014
        /*0068*/ 	.byte	0x00, 0xf0, 0x11, 0x00


	//----- nvinfo : EIATTR_KPARAM_INFO
	.align		4
.L_12127:
        /*006c*/ 	.byte	0x04, 0x17
        /*006e*/ 	.short	(.L_12129 - .L_12128)
.L_12128:
        /*0070*/ 	.word	0x00000000
        /*0074*/ 	.short	0x0002
        /*0076*/ 	.short	0x0010
        /*0078*/ 	.byte	0x00, 0xf0, 0x11, 0x00


	//----- nvinfo : EIATTR_KPARAM_INFO
	.align		4
.L_12129:
        /*007c*/ 	.byte	0x04, 0x17
        /*007e*/ 	.short	(.L_12131 - .L_12130)
.L_12130:
        /*0080*/ 	.word	0x00000000
        /*0084*/ 	.short	0x0001
        /*0086*/ 	.short	0x0008
        /*0088*/ 	.byte	0x00, 0xf0, 0x21, 0x00


	//----- nvinfo : EIATTR_KPARAM_INFO
	.align		4
.L_12131:
        /*008c*/ 	.byte	0x04, 0x17
        /*008e*/ 	.short	(.L_12133 - .L_12132)
.L_12132:
        /*0090*/ 	.word	0x00000000
        /*0094*/ 	.short	0x0000
        /*0096*/ 	.short	0x0000
        /*0098*/ 	.byte	0x00, 0xf0, 0x21, 0x00


	//----- nvinfo : EIATTR_MAXREG_COUNT
	.align		4
.L_12133:
        /*009c*/ 	.byte	0x03, 0x1b
        /*009e*/ 	.short	0x00ff


	//----- nvinfo : EIATTR_MERCURY_ISA_VERSION
	.align		4
        /*00a0*/ 	.byte	0x03, 0x5f
        /*00a2*/ 	.short	0x0000


	//----- nvinfo : EIATTR_COOP_GROUP_MASK_REGIDS
	.align		4
        /*00a4*/ 	.byte	0x04, 0x29
        /*00a6*/ 	.short	(.L_12135 - .L_12134)


	//   ....[0]....
.L_12134:
        /*00a8*/ 	.word	0xffffffff


	//   ....[1]....
        /*00ac*/ 	.word	0xffffffff


	//   ....[2]....
        /*00b0*/ 	.word	0xffffffff


	//   ....[3]....
        /*00b4*/ 	.word	0xffffffff


	//   ....[4]....
        /*00b8*/ 	.word	0xffffffff


	//   ....[5]....
        /*00bc*/ 	.word	0xffffffff


	//   ....[6]....
        /*00c0*/ 	.word	0xffffffff


	//   ....[7]....
        /*00c4*/ 	.word	0xffffffff


	//   ....[8]....
        /*00c8*/ 	.word	0xffffffff


	//   ....[9]....
        /*00cc*/ 	.word	0xffffffff


	//   ....[10]....
        /*00d0*/ 	.word	0xffffffff


	//   ....[11]....
        /*00d4*/ 	.word	0xffffffff


	//   ....[12]....
        /*00d8*/ 	.word	0xffffffff


	//   ....[13]....
        /*00dc*/ 	.word	0xffffffff


	//   ....[14]....
        /*00e0*/ 	.word	0xffffffff


	//   ....[15]....
        /*00e4*/ 	.word	0xffffffff


	//   ....[16]....
        /*00e8*/ 	.word	0xffffffff


	//   ....[17]....
        /*00ec*/ 	.word	0xffffffff


	//   ....[18]....
        /*00f0*/ 	.word	0xffffffff


	//   ....[19]....
        /*00f4*/ 	.word	0xffffffff


	//----- nvinfo : EIATTR_COOP_GROUP_INSTR_OFFSETS
	.align		4
.L_12135:
        /*00f8*/ 	.byte	0x04, 0x28
        /*00fa*/ 	.short	(.L_12137 - .L_12136)


	//   ....[0]....
.L_12136:
        /*00fc*/ 	.word	0x00000420


	//   ....[1]....
        /*0100*/ 	.word	0x00000460


	//   ....[2]....
        /*0104*/ 	.word	0x00000490


	//   ....[3]....
        /*0108*/ 	.word	0x000004c0


	//   ....[4]....
        /*010c*/ 	.word	0x000004f0


	//   ....[5]....
        /*0110*/ 	.word	0x00000520


	//   ....[6]....
        /*0114*/ 	.word	0x00000550


	//   ....[7]....
        /*0118*/ 	.word	0x00000580


	//   ....[8]....
        /*011c*/ 	.word	0x000005b0


	//   ....[9]....
        /*0120*/ 	.word	0x000005e0


	//   ....[10]....
        /*0124*/ 	.word	0x00000830


	//   ....[11]....
        /*0128*/ 	.word	0x00000840


	//   ....[12]....
        /*012c*/ 	.word	0x00000870


	//   ....[13]....
        /*0130*/ 	.word	0x00000880


	//   ....[14]....
        /*0134*/ 	.word	0x000008b0


	//   ....[15]....
        /*0138*/ 	.word	0x000008c0


	//   ....[16]....
        /*013c*/ 	.word	0x000008f0


	//   ....[17]....
        /*0140*/ 	.word	0x00000900


	//   ....[18]....
        /*0144*/ 	.word	0x00000940


	//   ....[19]....
        /*0148*/ 	.word	0x00000950


	//----- nvinfo : EIATTR_EXIT_INSTR_OFFSETS
	.align		4
.L_12137:
        /*014c*/ 	.byte	0x04, 0x1c
        /*014e*/ 	.short	(.L_12139 - .L_12138)


	//   ....[0]....
.L_12138:
        /*0150*/ 	.word	0x00000960


	//   ....[1]....
        /*0154*/ 	.word	0x00000b40


	//   ....[2]....
        /*0158*/ 	.word	0x00000b50


	//   ....[3]....
        /*015c*/ 	.word	0x00000bd0


	//   ....[4]....
        /*0160*/ 	.word	0x00000c20


	//   ....[5]....
        /*0164*/ 	.word	0x00000c70


	//   ....[6]....
        /*0168*/ 	.word	0x00000cb0


	//----- nvinfo : EIATTR_CRS_STACK_SIZE
	.align		4
.L_12139:
        /*016c*/ 	.byte	0x04, 0x1e
        /*016e*/ 	.short	(.L_12141 - .L_12140)
.L_12140:
        /*0170*/ 	.word	0x00000000
.L_12141:


//--------------------- .nv.info._ZN43_GLOBAL__N__9ae7fba5_10_SoftMax_cu_9f978f6320softmax_warp_forwardIN3c104HalfES2_fLi6ELb1ELb0EEEvPT0_PKT_iiiPKbib --------------------------
	.section	.nv.info._ZN43_GLOBAL__N__9ae7fba5_10_SoftMax_cu_9f978f6320softmax_warp_forwardIN3c104HalfES2_fLi6ELb1ELb0EEEvPT0_PKT_iiiPKbib,"",@"SHT_CUDA_INFO"
	.sectionflags	@""
	.align	4


	//----- nvinfo : EIATTR_CUDA_API_VERSION
	.align		4
        /*0000*/ 	.byte	0x04, 0x37
        /*0002*/ 	.short	(.L_12143 - .L_12142)
.L_12142:
        /*0004*/ 	.word	0x00000082


	//----- nvinfo : EIATTR_SW2861232_WAR
	.align		4
.L_12143:
        /*0008*/ 	.byte	0x01, 0x35
	.zero		2


	//----- nvinfo : EIATTR_PARAM_CBANK
	.align		4
        /*000c*/ 	.byte	0x04, 0x0a
        /*000e*/ 	.short	(.L_12145 - .L_12144)
	.align		4
.L_12144:
        /*0010*/ 	.word	index@(.nv.constant0._ZN43_GLOBAL__N__9ae7fba5_10_SoftMax_cu_9f978f6320softmax_warp_forwardIN3c104HalfES2_fLi6ELb1ELb0EEEvPT0_PKT_iiiPKbib)
        /*0014*/ 	.short	0x0160
        /*0016*/ 	.short	0x002d


	//----- nvinfo : EIATTR_CBANK_PARAM_SIZE
	.align		4
.L_12145:
        /*0018*/ 	.byte	0x03, 0x19
        /*001a*/ 	.short	0x002d


	//----- nvinfo : EIATTR_KPARAM_INFO
	.align		4
        /*001c*/ 	.byte	0x04, 0x17
        /*001e*/ 	.short	(.L_12147 - .L_12146)
.L_12146:
        /*0020*/ 	.word	0x00000000
        /*0024*/ 	.short	0x0007
        /*0026*/ 	.short	0x002c
        /*0028*/ 	.byte	0x00, 0xf0, 0x05, 0x00


	//----- nvinfo : EIATTR_KPARAM_INFO
	.align		4
.L_12147:
        /*002c*/ 	.byte	0x04, 0x17
        /*002e*/ 	.short	(.L_12149 - .L_12148)
.L_12148:
        /*0030*/ 	.word	0x00000000
        /*0034*/ 	.short	0x0006
        /*0036*/ 	.short	0x0028
        /*0038*/ 	.byte	0x00, 0xf0, 0x11, 0x00


	//----- nvinfo : EIATTR_KPARAM_INFO
	.align		4
.L_12149:
        /*003c*/ 	.byte	0x04, 0x17
        /*003e*/ 	.short	(.L_12151 - .L_12150)
.L_12150:
        /*0040*/ 	.word	0x00000000
        /*0044*/ 	.short	0x0005
        /*0046*/ 	.short	0x0020
        /*0048*/ 	.byte	0x00, 0xf0, 0x21, 0x00


	//----- nvinfo : EIATTR_KPARAM_INFO
	.align		4
.L_12151:
        /*004c*/ 	.byte	0x04, 0x17
        /*004e*/ 	.short	(.L_12153 - .L_12152)
.L_12152:
        /*0050*/ 	.word	0x00000000
        /*0054*/ 	.short	0x0004
        /*0056*/ 	.short	0x0018
        /*0058*/ 	.byte	0x00, 0xf0, 0x11, 0x00


	//----- nvinfo : EIATTR_KPARAM_INFO
	.align		4
.L_12153:
        /*005c*/ 	.byte	0x04, 0x17
        /*005e*/ 	.short	(.L_12155 - .L_12154)
.L_12154:
        /*0060*/ 	.word	0x00000000
        /*0064*/ 	.short	0x0003
        /*0066*/ 	.short	0x0014
        /*0068*/ 	.byte	0x00, 0xf0, 0x11, 0x00


	//----- nvinfo : EIATTR_KPARAM_INFO
	.align		4
.L_12155:
        /*006c*/ 	.byte	0x04, 0x17
        /*006e*/ 	.short	(.L_12157 - .L_12156)
.L_12156:
        /*0070*/ 	.word	0x00000000
        /*0074*/ 	.short	0x0002
        /*0076*/ 	.short	0x0010
        /*0078*/ 	.byte	0x00, 0xf0, 0x11, 0x00


	//----- nvinfo : EIATTR_KPARAM_INFO
	.align		4
.L_12157:
        /*007c*/ 	.byte	0x04, 0x17
        /*007e*/ 	.short	(.L_12159 - .L_12158)
.L_12158:
        /*0080*/ 	.word	0x00000000
        /*0084*/ 	.short	0x0001
        /*0086*/ 	.short	0x0008
        /*0088*/ 	.byte	0x00, 0xf0, 0x21, 0x00


	//----- nvinfo : EIATTR_KPARAM_INFO
	.align		4
.L_12159:
        /*008c*/ 	.byte	0x04, 0x17
        /*008e*/ 	.short	(.L_12161 - .L_12160)
.L_12160:
        /*0090*/ 	.word	0x00000000
        /*0094*/ 	.short	0x0000
        /*0096*/ 	.short	0x0000
        /*0098*/ 	.byte	0x00, 0xf0, 0x21, 0x00


	//----- nvinfo : EIATTR_MAXREG_COUNT
	.align		4
.L_12161:
        /*009c*/ 	.byte	0x03, 0x1b
        /*009e*/ 	.short	0x00ff


	//----- nvinfo : EIATTR_MERCURY_ISA_VERSION
	.align		4
        /*00a0*/ 	.byte	0x03, 0x5f
        /*00a2*/ 	.short	0x0000


	//----- nvinfo : EIATTR_COOP_GROUP_MASK_REGIDS
	.align		4
        /*00a4*/ 	.byte	0x04, 0x29
        /*00a6*/ 	.short	(.L_12163 - .L_12162)


	//   ....[0]....
.L_12162:
        /*00a8*/ 	.word	0xffffffff


	//   ....[1]....
        /*00ac*/ 	.word	0xffffffff


	//   ....[2]....
        /*00b0*/ 	.word	0xffffffff


	//   ....[3]....
        /*00b4*/ 	.word	0xffffffff


	//   ....[4]....
        /*00b8*/ 	.word	0xffffffff


	//   ....[5]....
        /*00bc*/ 	.word	0xffffffff


	//   ....[6]....
        /*00c0*/ 	.word	0xffffffff


	//   ....[7]....
        /*00c4*/ 	.word	0xffffffff


	//   ....[8]....
        /*00c8*/ 	.word	0xffffffff


	//   ....[9]....
        /*00cc*/ 	.word	0xffffffff


	//   ....[10]....
        /*00d0*/ 	.word	0xffffffff


	//   ....[11]....
        /*00d4*/ 	.word	0xffffffff


	//   ....[12]....
        /*00d8*/ 	.word	0xffffffff


	//   ....[13]....
        /*00dc*/ 	.word	0xffffffff


	//   ....[14]....
        /*00e0*/ 	.word	0xffffffff


	//   ....[15]....
        /*00e4*/ 	.word	0xffffffff


	//   ....[16]....
        /*00e8*/ 	.word	0xffffffff


	//   ....[17]....
        /*00ec*/ 	.word	0xffffffff


	//   ....[18]....
        /*00f0*/ 	.word	0xffffffff


	//   ....[19]....
        /*00f4*/ 	.word	0xffffffff


	//----- nvinfo : EIATTR_COOP_GROUP_INSTR_OFFSETS
	.align		4
.L_12163:
        /*00f8*/ 	.byte	0x04, 0x28
        /*00fa*/ 	.short	(.L_12165 - .L_12164)


	//   ....[0]....
.L_12164:
        /*00fc*/ 	.word	0x000002a0


	//   ....[1]....
        /*0100*/ 	.word	0x000002c0


	//   ....[2]....
        /*0104*/ 	.word	0x00000300


	//   ....[3]....
        /*0108*/ 	.word	0x00000320


	//   ....[4]....
        /*010c*/ 	.word	0x00000360


	//   ....[5]....
        /*0110*/ 	.word	0x00000380


	//   ....[6]....
        /*0114*/ 	.word	0x000003c0


	//   ....[7]....
        /*0118*/ 	.word	0x000003e0


	//   ....[8]....
        /*011c*/ 	.word	0x00000420


	//   ....[9]....
        /*0120*/ 	.word	0x00000440


	//   ....[10]....
        /*0124*/ 	.word	0x00000590


	//   ....[11]....
        /*0128*/ 	.word	0x000005a0


	//   ....[12]....
        /*012c*/ 	.word	0x000005d0


	//   ....[13]....
        /*0130*/ 	.word	0x000005e0


	//   ....[14]....
        /*0134*/ 	.word	0x00000610


	//   ....[15]....
        /*0138*/ 	.word	0x00000620


	//   ....[16]....
        /*013c*/ 	.word	0x00000650


	//   ....[17]....
        /*0140*/ 	.word	0x00000660


	//   ....[18]....
        /*0144*/ 	.word	0x000006a0


	//   ....[19]....
        /*0148*/ 	.word	0x000006b0


	//----- nvinfo : EIATTR_EXIT_INSTR_OFFSETS
	.align		4
.L_12165:
        /*014c*/ 	.byte	0x04, 0x1c
        /*014e*/ 	.short	(.L_12167 - .L_12166)


	//   ....[0]....
.L_12166:
        /*0150*/ 	.word	0x000006c0


	//   ....[1]....
        /*0154*/ 	.word	0x00000800


	//   ....[2]....
        /*0158*/ 	.word	0x00000810


	//   ....[3]....
        /*015c*/ 	.word	0x00000890


	//   ....[4]....
        /*0160*/ 	.word	0x000008d0


	//----- nvinfo : EIATTR_CRS_STACK_SIZE
	.align		4
.L_12167:
        /*0164*/ 	.byte	0x04, 0x1e
        /*0166*/ 	.short	(.L_12169 - .L_12168)
.L_12168:
        /*0168*/ 	.word	0x00000000
.L_12169:


//--------------------- .nv.info._ZN43_GLOBAL__N__9ae7fba5_10_SoftMax_cu_9f978f6320softmax_warp_forwardIN3c104HalfES2_fLi5ELb1ELb0EEEvPT0_PKT_iiiPKbib --------------------------
	.section	.nv.info._ZN43_GLOBAL__N__9ae7fba5_10_SoftMax_cu_9f978f6320softmax_warp_forwardIN3c104HalfES2_fLi5ELb1ELb0EEEvPT0_PKT_iiiPKbib,"",@"SHT_CUDA_INFO"
	.sectionflags	@""
	.align	4


	//----- nvinfo : EIATTR_CUDA_API_VERSION
	.align		4
        /*0000*/ 	.byte	0x04, 0x37
        /*0002*/ 	.short	(.L_12171 - .L_12170)
.L_12170:
        /*0004*/ 	.word	0x00000082


	//----- nvinfo : EIATTR_SW2861232_WAR
	.align		4
.L_12171:
        /*0008*/ 	.byte	0x01, 0x35
	.zero		2


	//----- nvinfo : EIATTR_PARAM_CBANK
	.align		4
        /*000c*/ 	.byte	0x04, 0x0a
        /*000e*/ 	.short	(.L_12173 - .L_12172)
	.align		4
.L_12172:
        /*0010*/ 	.word	index@(.nv.constant0._ZN43_GLOBAL__N__9ae7fba5_10_SoftMax_cu_9f978f6320softmax_warp_forwardIN3c104HalfES2_fLi5ELb1ELb0EEEvPT0_PKT_iiiPKbib)
        /*0014*/ 	.short	0x0160
        /*0016*/ 	.short	0x002d


	//----- nvinfo : EIATTR_CBANK_PARAM_SIZE
	.align		4
.L_12173:
        /*0018*/ 	.byte	0x03, 0x19
        /*001a*/ 	.short	0x002d


	//----- nvinfo : EIATTR_KPARAM_INFO
	.align		4
        /*001c*/ 	.byte	0x04, 0x17
        /*001e*/ 	.short	(.L_12175 - .L_12174)
.L_12174:
        /*0020*/ 	.word	0x00000000
        /*0024*/ 	.short	0x0007
        /*0026*/ 	.short	0x002c
        /*0028*/ 	.byte	0x00, 0xf0, 0x05, 0x00


	//----- nvinfo : EIATTR_KPARAM_INFO
	.align		4
.L_12175:
        /*002c*/ 	.byte	0x04, 0x17
        /*002e*/ 	.short	(.L_12177 - .L_12176)
.L_12176:
        /*0030*/ 	.word	0x00000000
        /*0034*/ 	.short	0x0006
        /*0036*/ 	.short	0x0028
        /*0038*/ 	.byte	0x00, 0xf0, 0x11, 0x00


	//----- nvinfo : EIATTR_KPARAM_INFO
	.align		4
.L_12177:
        /*003c*/ 	.byte	0x04, 0x17
        /*003e*/ 	.short	(.L_12179 - .L_12178)
.L_12178:
        /*0040*/ 	.word	0x00000000
        /*0044*/ 	.short	0x0005
        /*0046*/ 	.short	0x0020
        /*0048*/ 	.byte	0x00, 0xf0, 0x21, 0x00


	//----- nvinfo : EIATTR_KPARAM_INFO
	.align		4
.L_12179:
        /*004c*/ 	.byte	0x04, 0x17
        /*004e*/ 	.short	(.L_12181 - .L_12180)
.L_12180:
        /*0050*/ 	.word	0x00000000
        /*0054*/ 	.short	0x0004
        /*0056*/ 	.short	0x0018
        /*0058*/ 	.byte	0x00, 0xf0, 0x11, 0x00


	//----- nvinfo : EIATTR_KPARAM_INFO
	.align		4
.L_12181:
        /*005c*/ 	.byte	0x04, 0x17
        /*005e*/ 	.short	(.L_12183 - .L_12182)
.L_12182:
        /*0060*/ 	.word	0x00000000
        /*0064*/ 	.short	0x0003
        /*0066*/ 	.short	0x0014
        /*0068*/ 	.byte	0x00, 0xf0, 0x11, 0x00


	//----- nvinfo : EIATTR_KPARAM_INFO
	.align		4
.L_12183:
        /*006c*/ 	.byte	0x04, 0x17
        /*006e*/ 	.short	(.L_12185 - .L_12184)
.L_12184:
        /*0070*/ 	.word	0x00000000
        /*0074*/ 	.short	0x0002
        /*0076*/ 	.short	0x0010
        /*0078*/ 	.byte	0x00, 0xf0, 0x11, 0x00


	//----- nvinfo : EIATTR_KPARAM_INFO
	.align		4
.L_12185:
        /*007c*/ 	.byte	0x04, 0x17
        /*007e*/ 	.short	(.L_12187 - .L_12186)
.L_12186:
        /*0080*/ 	.word	0x00000000
        /*0084*/ 	.short	0x0001
        /*0086*/ 	.short	0x0008
        /*0088*/ 	.byte	0x00, 0xf0, 0x21, 0x00


	//----- nvinfo : EIATTR_KPARAM_INFO
	.align		4
.L_12187:
        /*008c*/ 	.byte	0x04, 0x17
        /*008e*/ 	.short	(.L_12189 - .L_12188)
.L_12188:
        /*0090*/ 	.word	0x00000000
        /*0094*/ 	.short	0x0000
        /*0096*/ 	.short	0x0000
        /*0098*/ 	.byte	0x00, 0xf0, 0x21, 0x00


	//----- nvinfo : EIATTR_MAXREG_COUNT
	.align		4
.L_12189:
        /*009c*/ 	.byte	0x03, 0x1b
        /*009e*/ 	.short	0x00ff


	//----- nvinfo : EIATTR_MERCURY_ISA_VERSION
	.align		4
        /*00a0*/ 	.byte	0x03, 0x5f
        /*00a2*/ 	.short	0x0000


	//----- nvinfo : EIATTR_COOP_GROUP_MASK_REGIDS
	.align		4
        /*00a4*/ 	.byte	0x04, 0x29
        /*00a6*/ 	.short	(.L_12191 - .L_12190)


	//   ....[0]....
.L_12190:
        /*00a8*/ 	.word	0xffffffff


	//   ....[1]....
        /*00ac*/ 	.word	0xffffffff


	//   ....[2]....
        /*00b0*/ 	.word	0xffffffff


	//   ....[3]....
        /*00b4*/ 	.word	0xffffffff


	//   ....[4]....
        /*00b8*/ 	.word	0xffffffff


	//   ....[5]....
        /*00bc*/ 	.word	0xffffffff


	//   ....[6]....
        /*00c0*/ 	.word	0xffffffff


	//   ....[7]....
        /*00c4*/ 	.word	0xffffffff


	//   ....[8]....
        /*00c8*/ 	.word	0xffffffff


	//   ....[9]....
        /*00cc*/ 	.word	0xffffffff


	//   ....[10]....
        /*00d0*/ 	.word	0xffffffff


	//   ....[11]....
        /*00d4*/ 	.word	0xffffffff


	//   ....[12]....
        /*00d8*/ 	.word	0xffffffff


	//   ....[13]....
        /*00dc*/ 	.word	0xffffffff


	//   ....[14]....
        /*00e0*/ 	.word	0xffffffff


	//   ....[15]....
        /*00e4*/ 	.word	0xffffffff


	//   ....[16]....
        /*00e8*/ 	.word	0xffffffff


	//   ....[17]....
        /*00ec*/ 	.word	0xffffffff


	//   ....[18]....
        /*00f0*/ 	.word	0xffffffff


	//   ....[19]....
        /*00f4*/ 	.word	0xffffffff


	//----- nvinfo : EIATTR_COOP_GROUP_INSTR_OFFSETS
	.align		4
.L_12191:
        /*00f8*/ 	.byte	0x04, 0x28
        /*00fa*/ 	.short	(.L_12193 - .L_12192)


	//   ....[0]....
.L_12192:
        /*00fc*/ 	.word	0x000001d0


	//   ....[1]....
        /*0100*/ 	.word	0x000001f0


	//   ....[2]....
        /*0104*/ 	.word	0x00000230


	//   ....[3]....
        /*0108*/ 	.word	0x00000250


	//   ....[4]....
        /*010c*/ 	.word	0x00000290


	//   ....[5]....
        /*0110*/ 	.word	0x000002b0


	//   ....[6]....
        /*0114*/ 	.word	0x000002f0


	//   ....[7]....
        /*0118*/ 	.word	0x00000310


	//   ....[8]....
        /*011c*/ 	.word	0x00000350


	//   ....[9]....
        /*0120*/ 	.word	0x00000370


	//   ....[10]....
        /*0124*/ 	.word	0x00000440


	//   ....[11]....
        /*0128*/ 	.word	0x00000460


	//   ....[12]....
        /*012c*/ 	.word	0x00000480


	//   ....[13]....
        /*0130*/ 	.word	0x000004a0


	//   ....[14]....
        /*0134*/ 	.word	0x000004c0


	//   ....[15]....
        /*0138*/ 	.word	0x000004e0


	//   ....[16]....
        /*013c*/ 	.word	0x00000500


	//   ....[17]....
        /*0140*/ 	.word	0x00000520


	//   ....[18]....
        /*0144*/ 	.word	0x00000540


	//   ....[19]....
        /*0148*/ 	.word	0x00000560


	//----- nvinfo : EIATTR_EXIT_INSTR_OFFSETS
	.align		4
.L_12193:
        /*014c*/ 	.byte	0x04, 0x1c
        /*014e*/ 	.short	(.L_12195 - .L_12194)


	//   ....[0]....
.L_12194:
        /*0150*/ 	.word	0x00000570


	//   ....[1]....
        /*0154*/ 	.word	0x00000640


	//   ....[2]....
        /*0158*/ 	.word	0x00000650


	//   ....[3]....
        /*015c*/ 	.word	0x000006f0
.L_12195:


//--------------------- .nv.info._ZN43_GLOBAL__N__9ae7fba5_10_SoftMax_cu_9f978f6320softmax_warp_forwardIN3c104HalfES2_fLi4ELb1ELb0EEEvPT0_PKT_iiiPKbib --------------------------
	.section	.nv.info._ZN43_GLOBAL__N__9ae7fba5_10_SoftMax_cu_9f978f6320softmax_warp_forwardIN3c104HalfES2_fLi4ELb1ELb0EEEvPT0_PKT_iiiPKbib,"",@"SHT_CUDA_INFO"
	.sectionflags	@""
	.align	4


	//----- nvinfo : EIATTR_CUDA_API_VERSION
	.align		4
        /*0000*/ 	.byte	0x04, 0x37
        /*0002*/ 	.short	(.L_12197 - .L_12196)
.L_12196:
        /*0004*/ 	.word	0x00000082


	//----- nvinfo : EIATTR_SW2861232_WAR
	.align		4
.L_12197:
        /*0008*/ 	.byte	0x01, 0x35
	.zero		2


	//----- nvinfo : EIATTR_PARAM_CBANK
	.align		4
        /*000c*/ 	.byte	0x04, 0x0a
        /*000e*/ 	.short	(.L_12199 - .L_12198)
	.align		4
.L_12198:
        /*0010*/ 	.word	index@(.nv.constant0._ZN43_GLOBAL__N__9ae7fba5_10_SoftMax_cu_9f978f6320softmax_warp_forwardIN3c104HalfES2_fLi4ELb1ELb0EEEvPT0_PKT_iiiPKbib)
        /*0014*/ 	.short	0x0160
        /*0016*/ 	.short	0x002d


	//----- nvinfo : EIATTR_CBANK_PARAM_SIZE
	.align		4
.L_12199:
        /*0018*/ 	.byte	0x03, 0x19
        /*001a*/ 	.short	0x002d


	//----- nvinfo : EIATTR_KPARAM_INFO
	.align		4
        /*001c*/ 	.byte	0x04, 0x17
        /*001e*/ 	.short	(.L_12201 - .L_12200)
.L_12200:
        /*0020*/ 	.word	0x00000000
        /*0024*/ 	.short	0x0007
        /*0026*/ 	.short	0x002c
        /*0028*/ 	.byte	0x00, 0xf0, 0x05, 0x00


	//----- nvinfo : EIATTR_KPARAM_INFO
	.align		4
.L_12201:
        /*002c*/ 	.byte	0x04, 0x17
        /*002e*/ 	.short	(.L_12203 - .L_12202)
.L_12202:
        /*0030*/ 	.word	0x00000000
        /*0034*/ 	.short	0x0006
        /*0036*/ 	.short	0x0028
        /*0038*/ 	.byte	0x00, 0xf0, 0x11, 0x00


	//----- nvinfo : EIATTR_KPARAM_INFO
	.align		4
.L_12203:
        /*003c*/ 	.byte	0x04, 0x17
        /*003e*/ 	.short	(.L_12205 - .L_12204)
.L_12204:
        /*0040*/ 	.word	0x00000000
        /*0044*/ 	.short	0x0005
        /*0046*/ 	.short	0x0020
        /*0048*/ 	.byte	0x00, 0xf0, 0x21, 0x00


	//----- nvinfo : EIATTR_KPARAM_INFO
	.align		4
.L_12205:
        /*004c*/ 	.byte	0x04, 0x17
        /*004e*/ 	.short	(.L_12207 - .L_12206)
.L_12206:
        /*0050*/ 	.word	0x00000000
        /*0054*/ 	.short	0x0004
        /*0056*/ 	.short	0x0018
        /*0058*/ 	.byte	0x00, 0xf0, 0x11, 0x00


	//----- nvinfo : EIATTR_KPARAM_INFO
	.align		4
.L_12207:
        /*005c*/ 	.byte	0x04, 0x17
        /*005e*/ 	.short	(.L_12209 - .L_12208)
.L_12208:
        /*0060*/ 	.word	0x00000000
        /*0064*/ 	.short	0x0003
        /*0066*/ 	.short	0x0014
        /*0068*/ 	.byte	0x00, 0xf0, 0x11, 0x00


	//----- nvinfo : EIATTR_KPARAM_INFO
	.align		4
.L_12209:
        /*006c*/ 	.byte	0x04, 0x17
        /*006e*/ 	.short	(.L_12211 - .L_12210)
.L_12210:
        /*0070*/ 	.word	0x00000000
        /*0074*/ 	.short	0x0002
        /*0076*/ 	.short	0x0010
        /*0078*/ 	.byte	0x00, 0xf0, 0x11, 0x00


	//----- nvinfo : EIATTR_KPARAM_INFO
	.align		4
.L_12211:
        /*007c*/ 	.byte	0x04, 0x17
        /*007e*/ 	.short	(.L_12213 - .L_12212)
.L_12212:
        /*0080*/ 	.word	0x00000000
        /*0084*/ 	.short	0x0001
        /*0086*/ 	.short	0x0008
        /*0088*/ 	.byte	0x00, 0xf0, 0x21, 0x00


	//----- nvinfo : EIATTR_KPARAM_INFO
	.align		4
.L_12213:
        /*008c*/ 	.byte	0x04, 0x17
        /*008e*/ 	.short	(.L_12215 - .L_12214)
.L_12214:
        /*0090*/ 	.word	0x00000000
        /*0094*/ 	.short	0x0000
        /*0096*/ 	.short	0x0000
        /*0098*/ 	.byte	0x00, 0xf0, 0x21, 0x00


	//----- nvinfo : EIATTR_MAXREG_COUNT
	.align		4
.L_12215:
        /*009c*/ 	.byte	0x03, 0x1b
        /*009e*/ 	.short	0x00ff


	//----- nvinfo : EIATTR_MERCURY_ISA_VERSION
	.align		4
        /*00a0*/ 	.byte	0x03, 0x5f
        /*00a2*/ 	.short	0x0000


	//----- nvinfo : EIATTR_COOP_GROUP_MASK_REGIDS
	.align		4
        /*00a4*/ 	.byte	0x04, 0x29
        /*00a6*/ 	.short	(.L_12217 - .L_12216)


	//   ....[0]....
.L_12216:
        /*00a8*/ 	.word	0xffffffff


	//   ....[1]....
        /*00ac*/ 	.word	0xffffffff


	//   ....[2]....
        /*00b0*/ 	.word	0xffffffff


	//   ....[3]....
        /*00b4*/ 	.word	0xffffffff


	//   ....[4]....
        /*00b8*/ 	.word	0xffffffff


	//   ....[5]....
        /*00bc*/ 	.word	0xffffffff


	//   ....[6]....
        /*00c0*/ 	.word	0xffffffff


	//   ....[7]....
        /*00c4*/ 	.word	0xffffffff


	//   ....[8]....
        /*00c8*/ 	.word	0xffffffff


	//   ....[9]....
        /*00cc*/ 	.word	0xffffffff


	//   ....[10]....
        /*00d0*/ 	.word	0xffffffff


	//   ....[11]....
        /*00d4*/ 	.word	0xffffffff


	//   ....[12]....
        /*00d8*/ 	.word	0xffffffff


	//   ....[13]....
        /*00dc*/ 	.word	0xffffffff


	//   ....[14]....
        /*00e0*/ 	.word	0xffffffff


	//   ....[15]....
        /*00e4*/ 	.word	0xffffffff


	//----- nvinfo : EIATTR_COOP_GROUP_INSTR_OFFSETS
	.align		4
.L_12217:
        /*00e8*/ 	.byte	0x04, 0x28
        /*00ea*/ 	.short	(.L_12219 - .L_12218)


	//   ....[0]....
.L_12218:
        /*00ec*/ 	.word	0x000001d0


	//   ....[1]....
        /*00f0*/ 	.word	0x000001f0


	//   ....[2]....
        /*00f4*/ 	.word	0x00000230


	//   ....[3]....
        /*00f8*/ 	.word	0x00000250


	//   ....[4]....
        /*00fc*/ 	.word	0x00000290


	//   ....[5]....
        /*0100*/ 	.word	0x000002b0


	//   ....[6]....
        /*0104*/ 	.word	0x000002f0


	//   ....[7]....
        /*0108*/ 	.word	0x00000310


	//   ....[8]....
        /*010c*/ 	.word	0x000003e0


	//   ....[9]....
        /*0110*/ 	.word	0x00000400


	//   ....[10]....
        /*0114*/ 	.word	0x00000420


	//   ....[11]....
        /*0118*/ 	.word	0x00000440


	//   ....[12]....
        /*011c*/ 	.word	0x00000460


	//   ....[13]....
        /*0120*/ 	.word	0x00000480


	//   ....[14]....
        /*0124*/ 	.word	0x000004a0


	//   ....[15]....
        /*0128*/ 	.word	0x000004c0


	//----- nvinfo : EIATTR_EXIT_INSTR_OFFSETS
	.align		4
.L_12219:
        /*012c*/ 	.byte	0x04, 0x1c
        /*012e*/ 	.short	(.L_12221 - .L_12220)


	//   ....[0]....
.L_12220:
        /*0130*/ 	.word	0x000004d0


	//   ....[1]....
        /*0134*/ 	.word	0x00000580


	//   ....[2]....
        /*0138*/ 	.word	0x00000590


	//   ....[3]....
        /*013c*/ 	.word	0x00000630
.L_12221:


//--------------------- .nv.info._ZN43_GLOBAL__N__9ae7fba5_10_SoftMax_cu_9f978f6320softmax_warp_forwardIN3c104HalfES2_fLi3ELb1ELb0EEEvPT0_PKT_iiiPKbib --------------------------
	.section	.nv.info._ZN43_GLOBAL__N__9ae7fba5_10_SoftMax_cu_9f978f6320softmax_warp_forwardIN3c104HalfES2_fLi3ELb1ELb0EEEvPT0_PKT_iiiPKbib,"",@"SHT_CUDA_INFO"
	.sectionflags	@""
	.align	4


	//----- nvinfo : EIATTR_CUDA_API_VERSION
	.align		4
        /*0000*/ 	.byte	0x04, 0x37
        /*0002*/ 	.short	(.L_12223 - .L_12222)
.L_12222:
        /*0004*/ 	.word	0x00000082


	//----- nvinfo : EIATTR_SW2861232_WAR
	.align		4
.L_12223:
        /*0008*/ 	.byte	0x01, 0x35
	.zero		2


	//----- nvinfo : EIATTR_PARAM_CBANK
	.align		4
        /*000c*/ 	.byte	0x04, 0x0a
        /*000e*/ 	.short	(.L_12225 - .L_12224)
	.align		4
.L_12224:
        /*0010*/ 	.word	index@(.nv.constant0._ZN43_GLOBAL__N__9ae7fba5_10_SoftMax_cu_9f978f6320softmax_warp_forwardIN3c104HalfES2_fLi3ELb1ELb0EEEvPT0_PKT_iiiPKbib)
        /*0014*/ 	.short	0x0160
        /*0016*/ 	.short	0x002d


	//----- nvinfo : EIATTR_CBANK_PARAM_SIZE
	.align		4
.L_12225:
        /*0018*/ 	.byte	0x03, 0x19
        /*001a*/ 	.short	0x002d


	//----- nvinfo : EIATTR_KPARAM_INFO
	.align		4
        /*001c*/ 	.byte	0x04, 0x17
        /*001e*/ 	.short	(.L_12227 - .L_12226)
.L_12226:
        /*0020*/ 	.word	0x00000000
        /*0024*/ 	.short	0x0007
        /*0026*/ 	.short	0x002c
        /*0028*/ 	.byte	0x00, 0xf0, 0x05, 0x00


	//----- nvinfo : EIATTR_KPARAM_INFO
	.align		4
.L_12227:
        /*002c*/ 	.byte	0x04, 0x17
        /*002e*/ 	.short	(.L_12229 - .L_12228)
.L_12228:
        /*0030*/ 	.word	0x00000000
        /*0034*/ 	.short	0x0006
        /*0036*/ 	.short	0x0028
        /*0038*/ 	.byte	0x00, 0xf0, 0x11, 0x00


	//----- nvinfo : EIATTR_KPARAM_INFO
	.align		4
.L_12229:
        /*003c*/ 	.byte	0x04, 0x17
        /*003e*/ 	.short	(.L_12231 - .L_12230)
.L_12230:
        /*0040*/ 	.word	0x00000000
        /*0044*/ 	.short	0x0005
        /*0046*/ 	.short	0x0020
        /*0048*/ 	.byte	0x00, 0xf0, 0x21, 0x00


	//----- nvinfo : EIATTR_KPARAM_INFO
	.align		4
.L_12231:
        /*004c*/ 	.byte	0x04, 0x17
        /*004e*/ 	.short	(.L_12233 - .L_12232)
.L_12232:
        /*0050*/ 	.word	0x00000000
        /*0054*/ 	.short	0x0004
        /*0056*/ 	.short	0x0018
        /*0058*/ 	.byte	0x00, 0xf0, 0x11, 0x00


	//----- nvinfo : EIATTR_KPARAM_INFO
	.align		4
.L_12233:
        /*005c*/ 	.byte	0x04, 0x17
        /*005e*/ 	.short	(.L_12235 - .L_12234)
.L_12234:
        /*0060*/ 	.word	0x00000000
        /*0064*/ 	.short	0x0003
        /*0066*/ 	.short	0x0014
        /*0068*/ 	.byte	0x00, 0xf0, 0x11, 0x00


	//----- nvinfo : EIATTR_KPARAM_INFO
	.align		4
.L_12235:
        /*006c*/ 	.byte	0x04, 0x17
        /*006e*/ 	.short	(.L_12237 - .L_12236)
.L_12236:
        /*0070*/ 	.word	0x00000000
        /*0074*/ 	.short	0x0002
        /*0076*/ 	.short	0x0010
        /*0078*/ 	.byte	0x00, 0xf0, 0x11, 0x00


	//----- nvinfo : EIATTR_KPARAM_INFO
	.align		4
.L_12237:
        /*007c*/ 	.byte	0x04, 0x17
        /*007e*/ 	.short	(.L_12239 - .L_12238)
.L_12238:
        /*0080*/ 	.word	0x00000000
        /*0084*/ 	.short	0x0001
        /*0086*/ 	.short	0x0008
        /*0088*/ 	.byte	0x00, 0xf0, 0x21, 0x00


	//----- nvinfo : EIATTR_KPARAM_INFO
	.align		4
.L_12239:
        /*008c*/ 	.byte	0x04, 0x17
        /*008e*/ 	.short	(.L_12241 - .L_12240)
.L_12240:
        /*0090*/ 	.word	0x00000000
        /*0094*/ 	.short	0x0000
        /*0096*/ 	.short	0x0000
        /*0098*/ 	.byte	0x00, 0xf0, 0x21, 0x00


	//----- nvinfo : EIATTR_MAXREG_COUNT
	.align		4
.L_12241:
        /*009c*/ 	.byte	0x03, 0x1b
        /*009e*/ 	.short	0x00ff


	//----- nvinfo : EIATTR_MERCURY_ISA_VERSION
	.align		4
        /*00a0*/ 	.byte	0x03, 0x5f
        /*00a2*/ 	.short	0x0000


	//----- nvinfo : EIATTR_COOP_GROUP_MASK_REGIDS
	.align		4
        /*00a4*/ 	.byte	0x04, 0x29
        /*00a6*/ 	.short	(.L_12243 - .L_12242)


	//   ....[0]....
.L_12242:
        /*00a8*/ 	.word	0xffffffff


	//   ....[1]....
        /*00ac*/ 	.word	0xffffffff


	//   ....[2]....
        /*00b0*/ 	.word	0xffffffff


	//   ....[3]....
        /*00b4*/ 	.word	0xffffffff


	//   ....[4]....
        /*00b8*/ 	.word	0xffffffff


	//   ....[5]....
        /*00bc*/ 	.word	0xffffffff


	//   ....[6]....
        /*00c0*/ 	.word	0xffffffff


	//   ....[7]....
        /*00c4*/ 	.word	0xffffffff


	//   ....[8]....
        /*00c8*/ 	.word	0xffffffff


	//   ....[9]....
        /*00cc*/ 	.word	0xffffffff


	//   ....[10]....
        /*00d0*/ 	.word	0xffffffff


	//   ....[11]....
        /*00d4*/ 	.word	0xffffffff


	//----- nvinfo : EIATTR_COOP_GROUP_INSTR_OFFSETS
	.align		4
.L_12243:
        /*00d8*/ 	.byte	0x04, 0x28
        /*00da*/ 	.short	(.L_12245 - .L_12244)


	//   ....[0]....
.L_12244:
        /*00dc*/ 	.word	0x000001d0


	//   ....[1]....
        /*00e0*/ 	.word	0x000001f0


	//   ....[2]....
        /*00e4*/ 	.word	0x00000230


	//   ....[3]....
        /*00e8*/ 	.word	0x00000250


	//   ....[4]....
        /*00ec*/ 	.word	0x00000290


	//   ....[5]....
        /*00f0*/ 	.word	0x000002b0


	//   ....[6]....
        /*00f4*/ 	.word	0x00000380


	//   ....[7]....
        /*00f8*/ 	.word	0x000003a0


	//   ....[8]....
        /*00fc*/ 	.word	0x000003c0


	//   ....[9]....
        /*0100*/ 	.word	0x000003e0


	//   ....[10]....
        /*0104*/ 	.word	0x00000400


	//   ....[11]....
        /*0108*/ 	.word	0x00000420


	//----- nvinfo : EIATTR_EXIT_INSTR_OFFSETS
	.align		4
.L_12245:
        /*010c*/ 	.byte	0x04, 0x1c
        /*010e*/ 	.short	(.L_12247 - .L_12246)


	//   ....[0]....
.L_12246:
        /*0110*/ 	.word	0x00000430


	//   ....[1]....
        /*0114*/ 	.word	0x000004e0


	//   ....[2]....
        /*0118*/ 	.word	0x000004f0


	//   ....[3]....
        /*011c*/ 	.word	0x00000590
.L_12247:


//--------------------- .nv.info._ZN43_GLOBAL__N__9ae7fba5_10_SoftMax_cu_9f978f6320softmax_warp_forwardIN3c104HalfES2_fLi2ELb1ELb0EEEvPT0_PKT_iiiPKbib --------------------------
	.section	.nv.info._ZN43_GLOBAL__N__9ae7fba5_10_SoftMax_cu_9f978f6320softmax_warp_forwardIN3c104HalfES2_fLi2ELb1ELb0EEEvPT0_PKT_iiiPKbib,"",@"SHT_CUDA_INFO"
	.sectionflags	@""
	.align	4


	//----- nvinfo : EIATTR_CUDA_API_VERSION
	.align		4
        /*0000*/ 	.byte	0x04, 0x37
        /*0002*/ 	.short	(.L_12249 - .L_12248)
.L_12248:
        /*0004*/ 	.word	0x00000082


	//----- nvinfo : EIATTR_SW2861232_WAR
	.align		4
.L_12249:
        /*0008*/ 	.byte	0x01, 0x35
	.zero		2


	//----- nvinfo : EIATTR_PARAM_CBANK
	.align		4
        /*000c*/ 	.byte	0x04, 0x0a
        /*000e*/ 	.short	(.L_12251 - .L_12250)
	.align		4
.L_12250:
        /*0010*/ 	.word	index@(.nv.constant0._ZN43_GLOBAL__N__9ae7fba5_10_SoftMax_cu_9f978f6320softmax_warp_forwardIN3c104HalfES2_fLi2ELb1ELb0EEEvPT0_PKT_iiiPKbib)
        /*0014*/ 	.short	0x0160
        /*0016*/ 	.short	0x002d


	//----- nvinfo : EIATTR_CBANK_PARAM_SIZE
	.align		4
.L_12251:
        /*0018*/ 	.byte	0x03, 0x19
        /*001a*/ 	.short	0x002d


	//----- nvinfo : EIATTR_KPARAM_INFO
	.align		4
        /*001c*/ 	.byte	0x04, 0x17
        /*001e*/ 	.short	(.L_12253 - .L_12252)
.L_12252:
        /*0020*/ 	.word	0x00000000
        /*0024*/ 	.short	0x0007
        /*0026*/ 	.short	0x002c
        /*0028*/ 	.byte	0x00, 0xf0, 0x05, 0x00


	//----- nvinfo : EIATTR_KPARAM_INFO
	.align		4
.L_12253:
        /*002c*/ 	.byte	0x04, 0x17
        /*002e*/ 	.short	(.L_12255 - .L_12254)
.L_12254:
        /*0030*/ 	.word	0x00000000
        /*0034*/ 	.short	0x0006
        /*0036*/ 	.short	0x0028
        /*0038*/ 	.byte	0x00, 0xf0, 0x11, 0x00


	//----- nvinfo : EIATTR_KPARAM_INFO
	.align		4
.L_12255:
        /*003c*/ 	.byte	0x04, 0x17
        /*003e*/ 	.short	(.L_12257 - .L_12256)
.L_12256:
        /*0040*/ 	.word	0x00000000
        /*0044*/ 	.short	0x0005
        /*0046*/ 	.short	0x0020
        /*0048*/ 	.byte	0x00, 0xf0, 0x21, 0x00


	//----- nvinfo : EIATTR_KPARAM_INFO
	.align		4
.L_12257:
        /*004c*/ 	.byte	0x04, 0x17
        /*004e*/ 	.short	(.L_12259 - .L_12258)
.L_12258:
        /*0050*/ 	.word	0x00000000
        /*0054*/ 	.short	0x0004
        /*0056*/ 	.short	0x0018
        /*0058*/ 	.byte	0x00, 0xf0, 0x11, 0x00


	//----- nvinfo : EIATTR_KPARAM_INFO
	.align		4
.L_12259:
        /*005c*/ 	.byte	0x04, 0x17
        /*005e*/ 	.short	(.L_12261 - .L_12260)
.L_12260:
        /*0060*/ 	.word	0x00000000
        /*0064*/ 	.short	0x0003
        /*0066*/ 	.short	0x0014
        /*0068*/ 	.byte	0x00, 0xf0, 0x11, 0x00


	//----- nvinfo : EIATTR_KPARAM_INFO
	.align		4
.L_12261:
        /*006c*/ 	.byte	0x04, 0x17
        /*006e*/ 	.short	(.L_12263 - .L_12262)
.L_12262:
        /*0070*/ 	.word	0x00000000
        /*0074*/ 	.short	0x0002
        /*0076*/ 	.short	0x0010
        /*0078*/ 	.byte	0x00, 0xf0, 0x11, 0x00


	//----- nvinfo : EIATTR_KPARAM_INFO
	.align		4
.L_12263:
        /*007c*/ 	.byte	0x04, 0x17
        /*007e*/ 	.short	(.L_12265 - .L_12264)
.L_12264:
        /*0080*/ 	.word	0x00000000
        /*0084*/ 	.short	0x0001
        /*0086*/ 	.short	0x0008
        /*0088*/ 	.byte	0x00, 0xf0, 0x21, 0x00


	//----- nvinfo : EIATTR_KPARAM_INFO
	.align		4
.L_12265:
        /*008c*/ 	.byte	0x04, 0x17
        /*008e*/ 	.short	(.L_12267 - .L_12266)
.L_12266:
        /*0090*/ 	.word	0x00000000
        /*0094*/ 	.short	0x0000
        /*0096*/ 	.short	0x0000
        /*0098*/ 	.byte	0x00, 0xf0, 0x21, 0x00


	//----- nvinfo : EIATTR_MAXREG_COUNT
	.align		4
.L_12267:
        /*009c*/ 	.byte	0x03, 0x1b
        /*009e*/ 	.short	0x00ff


	//----- nvinfo : EIATTR_MERCURY_ISA_VERSION
	.align		4
        /*00a0*/ 	.byte	0x03, 0x5f
        /*00a2*/ 	.short	0x0000


	//----- nvinfo : EIATTR_COOP_GROUP_MASK_REGIDS
	.align		4
        /*00a4*/ 	.byte	0x04, 0x29
        /*00a6*/ 	.short	(.L_12269 - .L_12268)


	//   ....[0]....
.L_12268:
        /*00a8*/ 	.word	0xffffffff


	//   ....[1]....
        /*00ac*/ 	.word	0xffffffff


	//   ....[2]....
        /*00b0*/ 	.word	0xffffffff


	//   ....[3]....
        /*00b4*/ 	.word	0xffffffff


	//   ....[4]....
        /*00b8*/ 	.word	0xffffffff


	//   ....[5]....
        /*00bc*/ 	.word	0xffffffff


	//   ....[6]....
        /*00c0*/ 	.word	0xffffffff


	//   ....[7]....
        /*00c4*/ 	.word	0xffffffff


	//----- nvinfo : EIATTR_COOP_GROUP_INSTR_OFFSETS
	.align		4
.L_12269:
        /*00c8*/ 	.byte	0x04, 0x28
        /*00ca*/ 	.short	(.L_12271 - .L_12270)


	//   ....[0]....
.L_12270:
        /*00cc*/ 	.word	0x000001d0


	//   ....[1]....
        /*00d0*/ 	.word	0x000001f0


	//   ....[2]....
        /*00d4*/ 	.word	0x00000230


	//   ....[3]....
        /*00d8*/ 	.word	0x00000250


	//   ....[4]....
        /*00dc*/ 	.word	0x00000320


	//   ....[5]....
        /*00e0*/ 	.word	0x00000340


	//   ....[6]....
        /*00e4*/ 	.word	0x00000360


	//   ....[7]....
        /*00e8*/ 	.word	0x00000380


	//----- nvinfo : EIATTR_EXIT_INSTR_OFFSETS
	.align		4
.L_12271:
        /*00ec*/ 	.byte	0x04, 0x1c
        /*00ee*/ 	.short	(.L_12273 - .L_12272)


	//   ....[0]....
.L_12272:
        /*00f0*/ 	.word	0x00000390


	//   ....[1]....
        /*00f4*/ 	.word	0x00000440


	//   ....[2]....
        /*00f8*/ 	.word	0x00000450


	//   ....[3]....
        /*00fc*/ 	.word	0x000004f0
.L_12273:


//--------------------- .nv.info._ZN43_GLOBAL__N__9ae7fba5_10_SoftMax_cu_9f978f6320softmax_warp_forwardIN3c104HalfES2_fLi1ELb1ELb0EEEvPT0_PKT_iiiPKbib --------------------------
	.section	.nv.info._ZN43_GLOBAL__N__9ae7fba5_10_SoftMax_cu_9f978f6320softmax_warp_forwardIN3c104HalfES2_fLi1ELb1ELb0EEEvPT0_PKT_iiiPKbib,"",@"SHT_CUDA_INFO"
	.sectionflags	@""
	.align	4


	//----- nvinfo : EIATTR_CUDA_API_VERSION
	.align		4
        /*0000*/ 	.byte	0x04, 0x37
        /*0002*/ 	.short	(.L_12275 - .L_12274)
.L_12274:
        /*0004*/ 	.word	0x00000082


	//----- nvinfo : EIATTR_SW2861232_WAR
	.align		4
.L_12275:
        /*0008*/ 	.byte	0x01, 0x35
	.zero		2


	//----- nvinfo : EIATTR_PARAM_CBANK
	.align		4
        /*000c*/ 	.byte	0x04, 0x0a
        /*000e*/ 	.short	(.L_12277 - .L_12276)
	.align		4
.L_12276:
        /*0010*/ 	.word	index@(.nv.constant0._ZN43_GLOBAL__N__9ae7fba5_10_SoftMax_cu_9f978f6320softmax_warp_forwardIN3c104HalfES2_fLi1ELb1ELb0EEEvPT0_PKT_iiiPKbib)
        /*0014*/ 	.short	0x0160
        /*0016*/ 	.short	0x002d


	//----- nvinfo : EIATTR_CBANK_PARAM_SIZE
	.align		4
.L_12277:
        /*0018*/ 	.byte	0x03, 0x19
        /*001a*/ 	.short	0x002d


	//----- nvinfo : EIATTR_KPARAM_INFO
	.align		4
        /*001c*/ 	.byte	0x04, 0x17
        /*001e*/ 	.short	(.L_12279 - .L_12278)
.L_12278:
        /*0020*/ 	.word	0x00000000
        /*0024*/ 	.short	0x0007
        /*0026*/ 	.short	0x002c
        /*0028*/ 	.byte	0x00, 0xf0, 0x05, 0x00


	//----- nvinfo : EIATTR_KPARAM_INFO
	.align		4
.L_12279:
        /*002c*/ 	.byte	0x04, 0x17
        /*002e*/ 	.short	(.L_12281 - .L_12280)
.L_12280:
        /*0030*/ 	.word	0x00000000
        /*0034*/ 	.short	0x0006
        /*0036*/ 	.short	0x0028
        /*0038*/ 	.byte	0x00, 0xf0, 0x11, 0x00


	//----- nvinfo : EIATTR_KPARAM_INFO
	.align		4
.L_12281:
        /*003c*/ 	.byte	0x04, 0x17
        /*003e*/ 	.short	(.L_12283 - .L_12282)
.L_12282:
        /*0040*/ 	.word	0x00000000
        /*0044*/ 	.short	0x0005
        /*0046*/ 	.short	0x0020
        /*0048*/ 	.byte	0x00, 0xf0, 0x21, 0x00


	//----- nvinfo : EIATTR_KPARAM_INFO
	.align		4
.L_12283:
        /*004c*/ 	.byte	0x04, 0x17
        /*004e*/ 	.short	(.L_12285 - .L_12284)
.L_12284:
        /*0050*/ 	.word	0x00000000
        /*0054*/ 	.short	0x0004
        /*0056*/ 	.short	0x0018
        /*0058*/ 	.byte	0x00, 0xf0, 0x11, 0x00


	//----- nvinfo : EIATTR_KPARAM_INFO
	.align		4
.L_12285:
        /*005c*/ 	.byte	0x04, 0x17
        /*005e*/ 	.short	(.L_12287 - .L_12286)
.L_12286:
        /*0060*/ 	.word	0x00000000
        /*0064*/ 	.short	0x0003
        /*0066*/ 	.short	0x0014
        /*0068*/ 	.byte	0x00, 0xf0, 0x11, 0x00


	//----- nvinfo : EIATTR_KPARAM_INFO
	.align		4
.L_12287:
        /*006c*/ 	.byte	0x04, 0x17
        /*006e*/ 	.short	(.L_12289 - .L_12288)
.L_12288:
        /*0070*/ 	.word	0x00000000
        /*0074*/ 	.short	0x0002
        /*0076*/ 	.short	0x0010
        /*0078*/ 	.byte	0x00, 0xf0, 0x11, 0x00


	//----- nvinfo : EIATTR_KPARAM_INFO
	.align		4
.L_12289:
        /*007c*/ 	.byte	0x04, 0x17
        /*007e*/ 	.short	(.L_12291 - .L_12290)
.L_12290:
        /*0080*/ 	.word	0x00000000
        /*0084*/ 	.short	0x0001
        /*0086*/ 	.short	0x0008
        /*0088*/ 	.byte	0x00, 0xf0, 0x21, 0x00


	//----- nvinfo : EIATTR_KPARAM_INFO
	.align		4
.L_12291:
        /*008c*/ 	.byte	0x04, 0x17
        /*008e*/ 	.short	(.L_12293 - .L_12292)
.L_12292:
        /*0090*/ 	.word	0x00000000
        /*0094*/ 	.short	0x0000
        /*0096*/ 	.short	0x0000
        /*0098*/ 	.byte	0x00, 0xf0, 0x21, 0x00


	//----- nvinfo : EIATTR_MAXREG_COUNT
	.align		4
.L_12293:
        /*009c*/ 	.byte	0x03, 0x1b
        /*009e*/ 	.short	0x00ff


	//----- nvinfo : EIATTR_MERCURY_ISA_VERSION
	.align		4
        /*00a0*/ 	.byte	0x03, 0x5f
        /*00a2*/ 	.short	0x0000


	//----- nvinfo : EIATTR_COOP_GROUP_MASK_REGIDS
	.align		4
        /*00a4*/ 	.byte	0x04, 0x29
        /*00a6*/ 	.short	(.L_12295 - .L_12294)


	//   ....[0]....
.L_12294:
        /*00a8*/ 	.word	0xffffffff


	//   ....[1]....
        /*00ac*/ 	.word	0xffffffff


	//   ....[2]....
        /*00b0*/ 	.word	0xffffffff


	//   ....[3]....
        /*00b4*/ 	.word	0xffffffff


	//----- nvinfo : EIATTR_COOP_GROUP_INSTR_OFFSETS
	.align		4
.L_12295:
        /*00b8*/ 	.byte	0x04, 0x28
        /*00ba*/ 	.short	(.L_12297 - .L_12296)


	//   ....[0]....
.L_12296:
        /*00bc*/ 	.word	0x000001d0


	//   ....[1]....
        /*00c0*/ 	.word	0x000001f0


	//   ....[2]....
        /*00c4*/ 	.word	0x000002c0


	//   ....[3]....
        /*00c8*/ 	.word	0x000002e0


	//----- nvinfo : EIATTR_EXIT_INSTR_OFFSETS
	.align		4
.L_12297:
        /*00cc*/ 	.byte	0x04, 0x1c
        /*00ce*/ 	.short	(.L_12299 - .L_12298)


	//   ....[0]....
.L_12298:
        /*00d0*/ 	.word	0x000002f0


	//   ....[1]....
        /*00d4*/ 	.word	0x000003a0


	//   ....[2]....
        /*00d8*/ 	.word	0x000003b0


	//   ....[3]....
        /*00dc*/ 	.word	0x00000450
.L_12299:


//--------------------- .nv.info._ZN43_GLOBAL__N__9ae7fba5_10_SoftMax_cu_9f978f6320softmax_warp_forwardIN3c104HalfES2_fLi0ELb1ELb0EEEvPT0_PKT_iiiPKbib --------------------------
	.section	.nv.info._ZN43_GLOBAL__N__9ae7fba5_10_SoftMax_cu_9f978f6320softmax_warp_forwardIN3c104HalfES2_fLi0ELb1ELb0EEEvPT0_PKT_iiiPKbib,"",@"SHT_CUDA_INFO"
	.sectionflags	@""
	.align	4


	//----- nvinfo : EIATTR_CUDA_API_VERSION
	.align		4
        /*0000*/ 	.byte	0x04, 0x37
        /*0002*/ 	.short	(.L_12301 - .L_12300)
.L_12300:
        /*0004*/ 	.word	0x00000082


	//----- nvinfo : EIATTR_SW2861232_WAR
	.align		4
.L_12301:
        /*0008*/ 	.byte	0x01, 0x35
	.zero		2


	//----- nvinfo : EIATTR_PARAM_CBANK
	.align		4
        /*000c*/ 	.byte	0x04, 0x0a
        /*000e*/ 	.short	(.L_12303 - .L_12302)
	.align		4
.L_12302:
        /*0010*/ 	.word	index@(.nv.constant0._ZN43_GLOBAL__N__9ae7fba5_10_SoftMax_cu_9f978f6320softmax_warp_forwardIN3c104HalfES2_fLi0ELb1ELb0EEEvPT0_PKT_iiiPKbib)
        /*0014*/ 	.short	0x0160
        /*0016*/ 	.short	0x002d


	//----- nvinfo : EIATTR_CBANK_PARAM_SIZE
	.align		4
.L_12303:
        /*0018*/ 	.byte	0x03, 0x19
        /*001a*/ 	.short	0x002d


	//----- nvinfo : EIATTR_KPARAM_INFO
	.align		4
        /*001c*/ 	.byte	0x04, 0x17
        /*001e*/ 	.short	(.L_12305 - .L_12304)
.L_12304:
        /*0020*/ 	.word	0x00000000
        /*0024*/ 	.short	0x0007
        /*0026*/ 	.short	0x002c
        /*0028*/ 	.byte	0x00, 0xf0, 0x05, 0x00


	//----- nvinfo : EIATTR_KPARAM_INFO
	.align		4
.L_12305:
        /*002c*/ 	.byte	0x04, 0x17
        /*002e*/ 	.short	(.L_12307 - .L_12306)
.L_12306:
        /*0030*/ 	.word	0x00000000
        /*0034*/ 	.short	0x0006
        /*0036*/ 	.short	0x0028
        /*0038*/ 	.byte	0x00, 0xf0, 0x11, 0x00


	//----- nvinfo : EIATTR_KPARAM_INFO
	.align		4
.L_12307:
        /*003c*/ 	.byte	0x04, 0x17
        /*003e*/ 	.short	(.L_12309 - .L_12308)
.L_12308:
        /*0040*/ 	.word	0x00000000
        /*0044*/ 	.short	0x0005
        /*0046*/ 	.short	0x0020
        /*0048*/ 	.byte	0x00, 0xf0, 0x21, 0x00


	//----- nvinfo : EIATTR_KPARAM_INFO
	.align		4
.L_12309:
        /*004c*/ 	.byte	0x04, 0x17
        /*004e*/ 	.short	(.L_12311 - .L_12310)
.L_12310:
        /*0050*/ 	.word	0x00000000
        /*0054*/ 	.short	0x0004
        /*0056*/ 	.short	0x0018
        /*0058*/ 	.byte	0x00, 0xf0, 0x11, 0x00


	//----- nvinfo : EIATTR_KPARAM_INFO
	.align		4
.L_12311:
        /*005c*/ 	.byte	0x04, 0x17
        /*005e*/ 	.short	(.L_12313 - .L_12312)
.L_12312:
        /*0060*/ 	.word	0x00000000
        /*0064*/ 	.short	0x0003
        /*0066*/ 	.short	0x0014
        /*0068*/ 	.byte	0x00, 0xf0, 0x11, 0x00


	//----- nvinfo : EIATTR_KPARAM_INFO
	.align		4
.L_12313:
        /*006c*/ 	.byte	0x04, 0x17
        /*006e*/ 	.short	(.L_12315 - .L_12314)
.L_12314:
        /*0070*/ 	.word	0x00000000
        /*0074*/ 	.short	0x0002
        /*0076*/ 	.short	0x0010
        /*0078*/ 	.byte	0x00, 0xf0, 0x11, 0x00


	//----- nvinfo : EIATTR_KPARAM_INFO
	.align		4
.L_12315:
        /*007c*/ 	.byte	0x04, 0x17
        /*007e*/ 	.short	(.L_12317 - .L_12316)
.L_12316:
        /*0080*/ 	.word	0x00000000
        /*0084*/ 	.short	0x0001
        /*0086*/ 	.short	0x0008
        /*0088*/ 	.byte	0x00, 0xf0, 0x21, 0x00


	//----- nvinfo : EIATTR_KPARAM_INFO
	.align		4
.L_12317:
        /*008c*/ 	.byte	0x04, 0x17
        /*008e*/ 	.short	(.L_12319 - .L_12318)
.L_12318:
        /*0090*/ 	.word	0x00000000
        /*0094*/ 	.short	0x0000
        /*0096*/ 	.short	0x0000
        /*0098*/ 	.byte	0x00, 0xf0, 0x21, 0x00


	//----- nvinfo : EIATTR_MAXREG_COUNT
	.align		4
.L_12319:
        /*009c*/ 	.byte	0x03, 0x1b
        /*009e*/ 	.short	0x00ff


	//----- nvinfo : EIATTR_MERCURY_ISA_VERSION
	.align		4
        /*00a0*/ 	.byte	0x03, 0x5f
        /*00a2*/ 	.short	0x0000


	//----- nvinfo : EIATTR_EXIT_INSTR_OFFSETS
	.align		4
        /*00a4*/ 	.byte	0x04, 0x1c
        /*00a6*/ 	.short	(.L_12321 - .L_12320)


	//   ....[0]....
.L_12320:
        /*00a8*/ 	.word	0x000001b0


	//   ....[1]....
        /*00ac*/ 	.word	0x000002f0


	//   ....[2]....
        /*00b0*/ 	.word	0x00000300


	//   ....[3]....
        /*00b4*/ 	.word	0x000003e0


	//----- nvinfo : EIATTR_CRS_STACK_SIZE
	.align		4
.L_12321:
        /*00b8*/ 	.byte	0x04, 0x1e
        /*00ba*/ 	.short	(.L_12323 - .L_12322)
.L_12322:
        /*00bc*/ 	.word	0x00000000
.L_12323:


//--------------------- .nv.info._ZN43_GLOBAL__N__9ae7fba5_10_SoftMax_cu_9f978f6320softmax_warp_forwardIfffLi11ELb1ELb0EEEvPT0_PKT_iiiPKbib --------------------------
	.section	.nv.info._ZN43_GLOBAL__N__9ae7fba5_10_SoftMax_cu_9f978f6320softmax_warp_forwardIfffLi11ELb1ELb0EEEvPT0_PKT_iiiPKbib,"",@"SHT_CUDA_INFO"
	.sectionflags	@""
	.align	4


	//----- nvinfo : EIATTR_CUDA_API_VERSION
	.align		4
        /*0000*/ 	.byte	0x04, 0x37
        /*0002*/ 	.short	(.L_12325 - .L_12324)
.L_12324:
        /*0004*/ 	.word	0x00000082


	//----- nvinfo : EIATTR_SW2861232_WAR
	.align		4
.L_12325:
        /*0008*/ 	.byte	0x01, 0x35
	.zero		2


	//----- nvinfo : EIATTR_PARAM_CBANK
	.align		4
        /*000c*/ 	.byte	0x04, 0x0a
        /*000e*/ 	.short	(.L_12327 - .L_12326)
	.align		4
.L_12326:
        /*0010*/ 	.word	index@(.nv.constant0._ZN43_GLOBAL__N__9ae7fba5_10_SoftMax_cu_9f978f6320softmax_warp_forwardIfffLi11ELb1ELb0EEEvPT0_PKT_iiiPKbib)
        /*0014*/ 	.short	0x0160
        /*0016*/ 	.short	0x002d


	//----- nvinfo : EIATTR_CBANK_PARAM_SIZE
	.align		4
.L_12327:
        /*0018*/ 	.byte	0x03, 0x19
        /*001a*/ 	.short	0x002d


	//----- nvinfo : EIATTR_KPARAM_INFO
	.align		4
        /*001c*/ 	.byte	0x04, 0x17
        /*001e*/ 	.short	(.L_12329 - .L_12328)
.L_12328:
        /*0020*/ 	.word	0x00000000
        /*0024*/ 	.short	0x0007
        /*0026*/ 	.short	0x002c
        /*0028*/ 	.byte	0x00, 0xf0, 0x05, 0x00


	//----- nvinfo : EIATTR_KPARAM_INFO
	.align		4
.L_12329:
        /*002c*/ 	.byte	0x04, 0x17
        /*002e*/ 	.short	(.L_12331 - .L_12330)
.L_12330:
        /*0030*/ 	.word	0x00000000
        /*0034*/ 	.short	0x0006
        /*0036*/ 	.short	0x0028
        /*0038*/ 	.byte	0x00, 0xf0, 0x11, 0x00


	//----- nvinfo : EIATTR_KPARAM_INFO
	.align		4
.L_12331:
        /*003c*/ 	.byte	0x04, 0x17
        /*003e*/ 	.short	(.L_12333 - .L_12332)
.L_12332:
        /*0040*/ 	.word	0x00000000
        /*0044*/ 	.short	0x0005
        /*0046*/ 	.short	0x0020
        /*0048*/ 	.byte	0x00, 0xf0, 0x21, 0x00


	//----- nvinfo : EIATTR_KPARAM_INFO
	.align		4
.L_12333:
        /*004c*/ 	.byte	0x04, 0x17
        /*004e*/ 	.short	(.L_12335 - .L_12334)
.L_12334:
        /*0050*/ 	.word	0x00000000
        /*0054*/ 	.short	0x0004
        /*0056*/ 	.short	0x0018
        /*0058*/ 	.byte	0x00, 0xf0, 0x11, 0x00


	//----- nvinfo : EIATTR_KPARAM_INFO
	.align		4
.L_12335:
        /*005c*/ 	.byte	0x04, 0x17
        /*005e*/ 	.short	(.L_12337 - .L_12336)
.L_12336:
        /*0060*/ 	.word	0x00000000
        /*0064*/ 	.short	0x0003
        /*0066*/ 	.short	0x0014
        /*0068*/ 	.byte	0x00, 0xf0, 0x11, 0x00


	//----- nvinfo : EIATTR_KPARAM_INFO
	.align		4
.L_12337:
        /*006c*/ 	.byte	0x04, 0x17
        /*006e*/ 	.short	(.L_12339 - .L_12338)
.L_12338:
        /*0070*/ 	.word	0x00000000
        /*0074*/ 	.short	0x0002
        /*0076*/ 	.short	0x0010
        /*0078*/ 	.byte	0x00, 0xf0, 0x11, 0x00


	//----- nvinfo : EIATTR_KPARAM_INFO
	.align		4
.L_12339:
        /*007c*/ 	.byte	0x04, 0x17
        /*007e*/ 	.short	(.L_12341 - .L_12340)
.L_12340:
        /*0080*/ 	.word	0x00000000
        /*0084*/ 	.short	0x0001
        /*0086*/ 	.short	0x0008
        /*0088*/ 	.byte	0x00, 0xf0, 0x21, 0x00


	//----- nvinfo : EIATTR_KPARAM_INFO
	.align		4
.L_12341:
        /*008c*/ 	.byte	0x04, 0x17
        /*008e*/ 	.short	(.L_12343 - .L_12342)
.L_12342:
        /*0090*/ 	.word	0x00000000
        /*0094*/ 	.short	0x0000
        /*0096*/ 	.short	0x0000
        /*0098*/ 	.byte	0x00, 0xf0, 0x21, 0x00


	//----- nvinfo : EIATTR_MAXREG_COUNT
	.align		4
.L_12343:
        /*009c*/ 	.byte	0x03, 0x1b
        /*009e*/ 	.short	0x00ff


	//----- nvinfo : EIATTR_MERCURY_ISA_VERSION
	.align		4
        /*00a0*/ 	.byte	0x03, 0x5f
        /*00a2*/ 	.short	0x0000


	//----- nvinfo : EIATTR_COOP_GROUP_MASK_REGIDS
	.align		4
        /*00a4*/ 	.byte	0x04, 0x29
        /*00a6*/ 	.short	(.L_12345 - .L_12344)


	//   ....[0]....
.L_12344:
        /*00a8*/ 	.word	0xffffffff


	//   ....[1]....
        /*00ac*/ 	.word	0xffffffff


	//   ....[2]....
        /*00b0*/ 	.word	0xffffffff


	//   ....[3]....
        /*00b4*/ 	.word	0xffffffff


	//   ....[4]....
        /*00b8*/ 	.word	0xffffffff


	//   ....[5]....
        /*00bc*/ 	.word	0xffffffff


	//   ....[6]....
        /*00c0*/ 	.word	0xffffffff


	//   ....[7]....
        /*00c4*/ 	.word	0xffffffff


	//   ....[8]....
        /*00c8*/ 	.word	0xffffffff


	//   ....[9]....
        /*00cc*/ 	.word	0xffffffff


	//----- nvinfo : EIATTR_COOP_GROUP_INSTR_OFFSETS
	.align		4
.L_12345:
        /*00d0*/ 	.byte	0x04, 0x28
        /*00d2*/ 	.short	(.L_12347 - .L_12346)


	//   ....[0]....
.L_12346:
        /*00d4*/ 	.word	0x00001890


	//   ....[1]....
        /*00d8*/ 	.word	0x000018c0


	//   ....[2]....
        /*00dc*/ 	.word	0x000018f0


	//   ....[3]....
        /*00e0*/ 	.word	0x00001920


	//   ....[4]....
        /*00e4*/ 	.word	0x00001950


	//   ....[5]....
        /*00e8*/ 	.word	0x00002980


	//   ....[6]....
        /*00ec*/ 	.word	0x000029a0


	//   ....[7]....
        /*00f0*/ 	.word	0x000029c0


	//   ....[8]....
        /*00f4*/ 	.word	0x000029f0


	//   ....[9]....
        /*00f8*/ 	.word	0x00002a10


	//----- nvinfo : EIATTR_EXIT_INSTR_OFFSETS
	.align		4
.L_12347:
        /*00fc*/ 	.byte	0x04, 0x1c
        /*00fe*/ 	.short	(.L_12349 - .L_12348)


	//   ....[0]....
.L_12348:
        /*0100*/ 	.word	0x00002a20


	//   ....[1]....
        /*0104*/ 	.word	0x00002a50


	//   ....[2]....
        /*0108*/ 	.word	0x00002ab0


	//   ....[3]....
        /*010c*/ 	.word	0x00002af0


	//   ....[4]....
        /*0110*/ 	.word	0x00002b30


	//   ....[5]....
        /*0114*/ 	.word	0x00002b70


	//   ....[6]....
        /*0118*/ 	.word	0x00002bb0


	//   ....[7]....
        /*011c*/ 	.word	0x00002bf0


	//   ....[8]....
        /*0120*/ 	.word	0x00002c30


	//   ....[9]....
        /*0124*/ 	.word	0x00002c70


	//   ....[10]....
        /*0128*/ 	.word	0x00002cb0


	//   ....[11]....
        /*012c*/ 	.word	0x00002cf0


	//   ....[12]....
        /*0130*/ 	.word	0x00002d30


	//   ....[13]....
        /*0134*/ 	.word	0x00002d70


	//   ....[14]....
        /*0138*/ 	.word	0x00002db0


	//   ....[15]....
        /*013c*/ 	.word	0x00002df0


	//   ....[16]....
        /*0140*/ 	.word	0x00002e30


	//   ....[17]....
        /*0144*/ 	.word	0x00002e70


	//   ....[18]....
        /*0148*/ 	.word	0x00002eb0


	//   ....[19]....
        /*014c*/ 	.word	0x00002ef0


	//   ....[20]....
        /*0150*/ 	.word	0x00002f30


	//   ....[21]....
        /*0154*/ 	.word	0x00002f70


	//   ....[22]....
        /*0158*/ 	.word	0x00002fb0


	//   ....[23]....
        /*015c*/ 	.word	0x00002ff0


	//   ....[24]....
        /*0160*/ 	.word	0x00003030


	//   ....[25]....
        /*0164*/ 	.word	0x00003070


	//   ....[26]....
        /*0168*/ 	.word	0x000030b0


	//   ....[27]....
        /*016c*/ 	.word	0x000030f0


	//   ....[28]....
        /*0170*/ 	.word	0x00003130


	//   ....[29]....
        /*0174*/ 	.word	0x00003170


	//   ....[30]....
        /*0178*/ 	.word	0x000031b0


	//   ....[31]....
        /*017c*/ 	.word	0x000031f0


	//   ....[32]....
        /*0180*/ 	.word	0x00003230


	//   ....[33]....
        /*0184*/ 	.word	0x00003270


	//   ....[34]....
        /*0188*/ 	.word	0x000032b0


	//   ....[35]....
        /*018c*/ 	.word	0x000032f0


	//   ....[36]....
        /*0190*/ 	.word	0x00003330


	//   ....[37]....
        /*0194*/ 	.word	0x00003370


	//   ....[38]....
        /*0198*/ 	.word	0x000033b0


	//   ....[39]....
        /*019c*/ 	.word	0x000033f0


	//   ....[40]....
        /*01a0*/ 	.word	0x00003430


	//   ....[41]....
        /*01a4*/ 	.word	0x00003470


	//   ....[42]....
        /*01a8*/ 	.word	0x000034b0


	//   ....[43]....
        /*01ac*/ 	.word	0x000034f0


	//   ....[44]....
        /*01b0*/ 	.word	0x00003530


	//   ....[45]....
        /*01b4*/ 	.word	0x00003570


	//   ....[46]....
        /*01b8*/ 	.word	0x000035b0


	//   ....[47]....
        /*01bc*/ 	.word	0x000035f0


	//   ....[48]....
        /*01c0*/ 	.word	0x00003630


	//   ....[49]....
        /*01c4*/ 	.word	0x00003670


	//   ....[50]....
        /*01c8*/ 	.word	0x000036b0


	//   ....[51]....
        /*01cc*/ 	.word	0x000036f0


	//   ....[52]....
        /*01d0*/ 	.word	0x00003730


	//   ....[53]....
        /*01d4*/ 	.word	0x00003770


	//   ....[54]....
        /*01d8*/ 	.word	0x000037b0


	//   ....[55]....
        /*01dc*/ 	.word	0x000037f0


	//   ....[56]....
        /*01e0*/ 	.word	0x00003830


	//   ....[57]....
        /*01e4*/ 	.word	0x00003870


	//   ....[58]....
        /*01e8*/ 	.word	0x000038b0


	//   ....[59]....
        /*01ec*/ 	.word	0x000038f0


	//   ....[60]....
        /*01f0*/ 	.word	0x00003930


	//   ....[61]....
        /*01f4*/ 	.word	0x00003970


	//   ....[62]....
        /*01f8*/ 	.word	0x000039b0


	//   ....[63]....
        /*01fc*/ 	.word	0x000039f0


	//   ....[64]....
        /*0200*/ 	.word	0x00003a30


	//   ....[65]....
        /*0204*/ 	.word	0x00003a60
.L_12349:


//--------------------- .nv.info._ZN43_GLOBAL__N__9ae7fba5_10_SoftMax_cu_9f978f6320softmax_warp_forwardIfffLi10ELb1ELb0EEEvPT0_PKT_iiiPKbib --------------------------
	.section	.nv.info._ZN43_GLOBAL__N__9ae7fba5_10_SoftMax_cu_9f978f6320softmax_warp_forwardIfffLi10ELb1ELb0EEEvPT0_PKT_iiiPKbib,"",@"SHT_CUDA_INFO"
	.sectionflags	@""
	.align	4


	//----- nvinfo : EIATTR_CUDA_API_VERSION
	.align		4
        /*0000*/ 	.byte	0x04, 0x37
        /*0002*/ 	.short	(.L_12351 - .L_12350)
.L_12350:
        /*0004*/ 	.word	0x00000082


	//----- nvinfo : EIATTR_SW2861232_WAR
	.align		4
.L_12351:
        /*0008*/ 	.byte	0x01, 0x35
	.zero		2


	//----- nvinfo : EIATTR_PARAM_CBANK
	.align		4
        /*000c*/ 	.byte	0x04, 0x0a
        /*000e*/ 	.short	(.L_12353 - .L_12352)
	.align		4
.L_12352:
        /*0010*/ 	.word	index@(.nv.constant0._ZN43_GLOBAL__N__9ae7fba5_10_SoftMax_cu_9f978f6320softmax_warp_forwardIfffLi10ELb1ELb0EEEvPT0_PKT_iiiPKbib)
        /*0014*/ 	.short	0x0160
        /*0016*/ 	.short	0x002d


	//----- nvinfo : EIATTR_CBANK_PARAM_SIZE
	.align		4
.L_12353:
        /*0018*/ 	.byte	0x03, 0x19
        /*001a*/ 	.short	0x002d


	//----- nvinfo : EIATTR_KPARAM_INFO
	.align		4
        /*001c*/ 	.byte	0x04, 0x17
        /*001e*/ 	.short	(.L_12355 - .L_12354)
.L_12354:
        /*0020*/ 	.word	0x00000000
        /*0024*/ 	.short	0x0007
        /*0026*/ 	.short	0x002c
        /*0028*/ 	.byte	0x00, 0xf0, 0x05, 0x00


	//----- nvinfo : EIATTR_KPARAM_INFO
	.align		4
.L_12355:
        /*002c*/ 	.byte	0x04, 0x17
        /*002e*/ 	.short	(.L_12357 - .L_12356)
.L_12356:
        /*0030*/ 	.word	0x00000000
        /*0034*/ 	.short	0x0006
        /*0036*/ 	.short	0x0028
        /*0038*/ 	.byte	0x00, 0xf0, 0x11, 0x00


	//----- nvinfo : EIATTR_KPARAM_INFO
	.align		4
.L_12357:
        /*003c*/ 	.byte	0x04, 0x17
        /*003e*/ 	.short	(.L_12359 - .L_12358)
.L_12358:
        /*0040*/ 	.word	0x00000000
        /*0044*/ 	.short	0x0005
        /*0046*/ 	.short	0x0020
        /*0048*/ 	.byte	0x00, 0xf0, 0x21, 0x00


	//----- nvinfo : EIATTR_KPARAM_INFO
	.align		4
.L_12359:
        /*004c*/ 	.byte	0x04, 0x17
        /*004e*/ 	.short	(.L_12361 - .L_12360)
.L_12360:
        /*0050*/ 	.word	0x00000000
        /*0054*/ 	.short	0x0004
        /*0056*/ 	.short	0x0018
        /*0058*/ 	.byte	0x00, 0xf0, 0x11, 0x00


	//----- nvinfo : EIATTR_KPARAM_INFO
	.align		4
.L_12361:
        /*005c*/ 	.byte	0x04, 0x17
        /*005e*/ 	.short	(.L_12363 - .L_12362)
.L_12362:
        /*0060*/ 	.word	0x00000000
        /*0064*/ 	.short	0x0003
        /*0066*/ 	.short	0x0014
        /*0068*/ 	.byte	0x00, 0xf0, 0x11, 0x00


	//----- nvinfo : EIATTR_KPARAM_INFO
	.align		4
.L_12363:
        /*006c*/ 	.byte	0x04, 0x17
        /*006e*/ 	.short	(.L_12365 - .L_12364)
.L_12364:
        /*0070*/ 	.word	0x00000000
        /*0074*/ 	.short	0x0002
        /*0076*/ 	.short	0x0010
        /*0078*/ 	.byte	0x00, 0xf0, 0x11, 0x00


	//----- nvinfo : EIATTR_KPARAM_INFO
	.align		4
.L_12365:
        /*007c*/ 	.byte	0x04, 0x17
        /*007e*/ 	.short	(.L_12367 - .L_12366)
.L_12366:
        /*0080*/ 	.word	0x00000000
        /*0084*/ 	.short	0x0001
        /*0086*/ 	.short	0x0008
        /*0088*/ 	.byte	0x00, 0xf0, 0x21, 0x00


	//----- nvinfo : EIATTR_KPARAM_INFO
	.align		4
.L_12367:
        /*008c*/ 	.byte	0x04, 0x17
        /*008e*/ 	.short	(.L_12369 - .L_12368)
.L_12368:
        /*0090*/ 	.word	0x00000000
        /*0094*/ 	.short	0x0000
        /*0096*/ 	.short	0x0000
        /*0098*/ 	.byte	0x00, 0xf0, 0x21, 0x00


	//----- nvinfo : EIATTR_MAXREG_COUNT
	.align		4
.L_12369:
        /*009c*/ 	.byte	0x03, 0x1b
        /*009e*/ 	.short	0x00ff


	//----- nvinfo : EIATTR_MERCURY_ISA_VERSION
	.align		4
        /*00a0*/ 	.byte	0x03, 0x5f
        /*00a2*/ 	.short	0x0000


	//----- nvinfo : EIATTR_COOP_GROUP_MASK_REGIDS
	.align		4
        /*00a4*/ 	.byte	0x04, 0x29
        /*00a6*/ 	.short	(.L_12371 - .L_12370)


	//   ....[0]....
.L_12370:
        /*00a8*/ 	.word	0xffffffff


	//   ....[1]....
        /*00ac*/ 	.word	0xffffffff


	//   ....[2]....
        /*00b0*/ 	.word	0xffffffff


	//   ....[3]....
        /*00b4*/ 	.word	0xffffffff


	//   ....[4]....
        /*00b8*/ 	.word	0xffffffff


	//   ....[5]....
        /*00bc*/ 	.word	0xffffffff


	//   ....[6]....
        /*00c0*/ 	.word	0xffffffff


	//   ....[7]....
        /*00c4*/ 	.word	0xffffffff


	//   ....[8]....
        /*00c8*/ 	.word	0xffffffff


	//   ....[9]....
        /*00cc*/ 	.word	0xffffffff


	//----- nvinfo : EIATTR_COOP_GROUP_INSTR_OFFSETS
	.align		4
.L_12371:
        /*00d0*/ 	.byte	0x04, 0x28
        /*00d2*/ 	.short	(.L_12373 - .L_12372)


	//   ....[0]....
.L_12372:
        /*00d4*/ 	.word	0x00000ca0


	//   ....[1]....
        /*00d8*/ 	.word	0x00000cd0


	//   ....[2]....
        /*00dc*/ 	.word	0x00000d00


	//   ....[3]....
        /*00e0*/ 	.word	0x00000d30


	//   ....[4]....
        /*00e4*/ 	.word	0x00000d60


	//   ....[5]....
        /*00e8*/ 	.word	0x00001590


	//   ....[6]....
        /*00ec*/ 	.word	0x000015b0


	//   ....[7]....
        /*00f0*/ 	.word	0x000015d0


	//   ....[8]....
        /*00f4*/ 	.word	0x000015f0


	//   ....[9]....
        /*00f8*/ 	.word	0x00001610


	//----- nvinfo : EIATTR_EXIT_INSTR_OFFSETS
	.align		4
.L_12373:
        /*00fc*/ 	.byte	0x04, 0x1c
        /*00fe*/ 	.short	(.L_12375 - .L_12374)


	//   ....[0]....
.L_12374:
        /*0100*/ 	.word	0x00001620


	//   ....[1]....
        /*0104*/ 	.word	0x00001650


	//   ....[2]....
        /*0108*/ 	.word	0x000016d0


	//   ....[3]....
        /*010c*/ 	.word	0x00001710


	//   ....[4]....
        /*0110*/ 	.word	0x00001750


	//   ....[5]....
        /*0114*/ 	.word	0x00001790


	//   ....[6]....
        /*0118*/ 	.word	0x000017d0


	//   ....[7]....
        /*011c*/ 	.word	0x00001810


	//   ....[8]....
        /*0120*/ 	.word	0x00001850


	//   ....[9]....
        /*0124*/ 	.word	0x00001890


	//   ....[10]....
        /*0128*/ 	.word	0x000018d0


	//   ....[11]....
        /*012c*/ 	.word	0x00001910


	//   ....[12]....
        /*0130*/ 	.word	0x00001950


	//   ....[13]....
        /*0134*/ 	.word	0x00001990


	//   ....[14]....
        /*0138*/ 	.word	0x000019d0


	//   ....[15]....
        /*013c*/ 	.word	0x00001a10


	//   ....[16]....
        /*0140*/ 	.word	0x00001a50


	//   ....[17]....
        /*0144*/ 	.word	0x00001a90


	//   ....[18]....
        /*0148*/ 	.word	0x00001ad0


	//   ....[19]....
        /*014c*/ 	.word	0x00001b10


	//   ....[20]....
        /*0150*/ 	.word	0x00001b50


	//   ....[21]....
        /*0154*/ 	.word	0x00001b90


	//   ....[22]....
        /*0158*/ 	.word	0x00001bd0


	//   ....[23]....
        /*015c*/ 	.word	0x00001c10


	//   ....[24]....
        /*0160*/ 	.word	0x00001c50


	//   ....[25]....
        /*0164*/ 	.word	0x00001c90


	//   ....[26]....
        /*0168*/ 	.word	0x00001cd0


	//   ....[27]....
        /*016c*/ 	.word	0x00001d10


	//   ....[28]....
        /*0170*/ 	.word	0x00001d50


	//   ....[29]....
        /*0174*/ 	.word	0x00001d90


	//   ....[30]....
        /*0178*/ 	.word	0x00001dd0


	//   ....[31]....
        /*017c*/ 	.word	0x00001e10


	//   ....[32]....
        /*0180*/ 	.word	0x00001e50


	//   ....[33]....
        /*0184*/ 	.word	0x00001e80
.L_12375:


//--------------------- .nv.info._ZN43_GLOBAL__N__9ae7fba5_10_SoftMax_cu_9f978f6320softmax_warp_forwardIfffLi9ELb1ELb0EEEvPT0_PKT_iiiPKbib --------------------------
	.section	.nv.info._ZN43_GLOBAL__N__9ae7fba5_10_SoftMax_cu_9f978f6320softmax_warp_forwardIfffLi9ELb1ELb0EEEvPT0_PKT_iiiPKbib,"",@"SHT_CUDA_INFO"
	.sectionflags	@""
	.align	4


	//----- nvinfo : EIATTR_CUDA_API_VERSION
	.align		4
        /*0000*/ 	.byte	0x04, 0x37
        /*0002*/ 	.short	(.L_12377 - .L_12376)
.L_12376:
        /*0004*/ 	.word	0x00000082


	//----- nvinfo : EIATTR_SW2861232_WAR
	.align		4
.L_12377:
        /*0008*/ 	.byte	0x01, 0x35
	.zero		2


	//----- nvinfo : EIATTR_PARAM_CBANK
	.align		4
        /*000c*/ 	.byte	0x04, 0x0a
        /*000e*/ 	.short	(.L_12379 - .L_12378)
	.align		4
.L_12378:
        /*0010*/ 	.word	index@(.nv.constant0._ZN43_GLOBAL__N__9ae7fba5_10_SoftMax_cu_9f978f6320softmax_warp_forwardIfffLi9ELb1ELb0EEEvPT0_PKT_iiiPKbib)
        /*0014*/ 	.short	0x0160
        /*0016*/ 	.short	0x002d


	//----- nvinfo : EIATTR_CBANK_PARAM_SIZE
	.align		4
.L_12379:
        /*0018*/ 	.byte	0x03, 0x19
        /*001a*/ 	.short	0x002d


	//----- nvinfo : EIATTR_KPARAM_INFO
	.align		4
        /*001c*/ 	.byte	0x04, 0x17
        /*001e*/ 	.short	(.L_12381 - .L_12380)
.L_12380:
        /*0020*/ 	.word	0x00000000
        /*0024*/ 	.short	0x0007
        /*0026*/ 	.short	0x002c
        /*0028*/ 	.byte	0x00, 0xf0, 0x05, 0x00


	//----- nvinfo : EIATTR_KPARAM_INFO
	.align		4
.L_12381:
        /*002c*/ 	.byte	0x04, 0x17
        /*002e*/ 	.short	(.L_12383 - .L_12382)
.L_12382:
        /*0030*/ 	.word	0x00000000
        /*0034*/ 	.short	0x0006
        /*0036*/ 	.short	0x0028
        /*0038*/ 	.byte	0x00, 0xf0, 0x11, 0x00


	//----- nvinfo : EIATTR_KPARAM_INFO
	.align		4
.L_12383:
        /*003c*/ 	.byte	0x04, 0x17
        /*003e*/ 	.short	(.L_12385 - .L_12384)
.L_12384:
        /*0040*/ 	.word	0x00000000
        /*0044*/ 	.short	0x0005
        /*0046*/ 	.short	0x0020
        /*0048*/ 	.byte	0x00, 0xf0, 0x21, 0x00


	//----- nvinfo : EIATTR_KPARAM_INFO
	.align		4
.L_12385:
        /*004c*/ 	.byte	0x04, 0x17
        /*004e*/ 	.short	(.L_12387 - .L_12386)
.L_12386:
        /*0050*/ 	.word	0x00000000
        /*0054*/ 	.short	0x0004
        /*0056*/ 	.short	0x0018
        /*0058*/ 	.byte	0x00, 0xf0, 0x11, 0x00


	//----- nvinfo : EIATTR_KPARAM_INFO
	.align		4
.L_12387:
        /*005c*/ 	.byte	0x04, 0x17
        /*005e*/ 	.short	(.L_12389 - .L_12388)
.L_12388:
        /*0060*/ 	.word	0x00000000
        /*0064*/ 	.short	0x0003
        /*0066*/ 	.short	0x0014
        /*0068*/ 	.byte	0x00, 0xf0, 0x11, 0x00


	//----- nvinfo : EIATTR_KPARAM_INFO
	.align		4
.L_12389:
        /*006c*/ 	.byte	0x04, 0x17
        /*006e*/ 	.short	(.L_12391 - .L_12390)
.L_12390:
        /*0070*/ 	.word	0x00000000
        /*0074*/ 	.short	0x0002
        /*0076*/ 	.short	0x0010
        /*0078*/ 	.byte	0x00, 0xf0, 0x11, 0x00


	//----- nvinfo : EIATTR_KPARAM_INFO
	.align		4
.L_12391:
        /*007c*/ 	.byte	0x04, 0x17
        /*007e*/ 	.short	(.L_12393 - .L_12392)
.L_12392:
        /*0080*/ 	.word	0x00000000
        /*0084*/ 	.short	0x0001
        /*0086*/ 	.short	0x0008
        /*0088*/ 	.byte	0x00, 0xf0, 0x21, 0x00


	//----- nvinfo : EIATTR_KPARAM_INFO
	.align		4
.L_12393:
        /*008c*/ 	.byte	0x04, 0x17
        /*008e*/ 	.short	(.L_12395 - .L_12394)
.L_12394:
        /*0090*/ 	.word	0x00000000
        /*0094*/ 	.short	0x0000
        /*0096*/ 	.short	0x0000
        /*0098*/ 	.byte	0x00, 0xf0, 0x21, 0x00


	//----- nvinfo : EIATTR_MAXREG_COUNT
	.align		4
.L_12395:
        /*009c*/ 	.byte	0x03, 0x1b
        /*009e*/ 	.short	0x00ff


	//----- nvinfo : EIATTR_MERCURY_ISA_VERSION
	.align		4
        /*00a0*/ 	.byte	0x03, 0x5f
        /*00a2*/ 	.short	0x0000


	//----- nvinfo : EIATTR_COOP_GROUP_MASK_REGIDS
	.align		4
        /*00a4*/ 	.byte	0x04, 0x29
        /*00a6*/ 	.short	(.L_12397 - .L_12396)


	//   ....[0]....
.L_12396:
        /*00a8*/ 	.word	0xffffffff


	//   ....[1]....
        /*00ac*/ 	.word	0xffffffff


	//   ....[2]....
        /*00b0*/ 	.word	0xffffffff


	//   ....[3]....
        /*00b4*/ 	.word	0xffffffff


	//   ....[4]....
        /*00b8*/ 	.word	0xffffffff


	//   ....[5]....
        /*00bc*/ 	.word	0xffffffff


	//   ....[6]....
        /*00c0*/ 	.word	0xffffffff


	//   ....[7]....
        /*00c4*/ 	.word	0xffffffff


	//   ....[8]....
        /*00c8*/ 	.word	0xffffffff


	//   ....[9]....
        /*00cc*/ 	.word	0xffffffff


	//----- nvinfo : EIATTR_COOP_GROUP_INSTR_OFFSETS
	.align		4
.L_12397:
        /*00d0*/ 	.byte	0x04, 0x28
        /*00d2*/ 	.short	(.L_12399 - .L_12398)


	//   ....[0]....
.L_12398:
        /*00d4*/ 	.word	0x000006a0


	//   ....[1]....
        /*00d8*/ 	.word	0x000006d0


	//   ....[2]....
        /*00dc*/ 	.word	0x00000700


	//   ....[3]....
        /*00e0*/ 	.word	0x00000730


	//   ....[4]....
        /*00e4*/ 	.word	0x00000760


	//   ....[5]....
        /*00e8*/ 	.word	0x00000b90


	//   ....[6]....
        /*00ec*/ 	.word	0x00000bb0


	//   ....[7]....
        /*00f0*/ 	.word	0x00000bd0


	//   ....[8]....
        /*00f4*/ 	.word	0x00000bf0


	//   ....[9]....
        /*00f8*/ 	.word	0x00000c10


	//----- nvinfo : EIATTR_EXIT_INSTR_OFFSETS
	.align		4
.L_12399:
        /*00fc*/ 	.byte	0x04, 0x1c
        /*00fe*/ 	.short	(.L_12401 - .L_12400)


	//   ....[0]....
.L_12400:
        /*0100*/ 	.word	0x00000c20


	//   ....[1]....
        /*0104*/ 	.word	0x00000c50


	//   ....[2]....
        /*0108*/ 	.word	0x00000cd0


	//   ....[3]....
        /*010c*/ 	.word	0x00000d10


	//   ....[4]....
        /*0110*/ 	.word	0x00000d50


	//   ....[5]....
        /*0114*/ 	.word	0x00000d90


	//   ....[6]....
        /*0118*/ 	.word	0x00000dd0


	//   ....[7]....
        /*011c*/ 	.word	0x00000e10


	//   ....[8]....
        /*0120*/ 	.word	0x00000e50


	//   ....[9]....
        /*0124*/ 	.word	0x00000e90


	//   ....[10]....
        /*0128*/ 	.word	0x00000ed0


	//   ....[11]....
        /*012c*/ 	.word	0x00000f10


	//   ....[12]....
        /*0130*/ 	.word	0x00000f50


	//   ....[13]....
        /*0134*/ 	.word	0x00000f90


	//   ....[14]....
        /*0138*/ 	.word	0x00000fd0


	//   ....[15]....
        /*013c*/ 	.word	0x00001010


	//   ....[16]....
        /*0140*/ 	.word	0x00001050


	//   ....[17]....
        /*0144*/ 	.word	0x00001080
.L_12401:


//--------------------- .nv.info._ZN43_GLOBAL__N__9ae7fba5_10_SoftMax_cu_9f978f6320softmax_warp_forwardIfffLi8ELb1ELb0EEEvPT0_PKT_iiiPKbib --------------------------
	.section	.nv.info._ZN43_GLOBAL__N__9ae7fba5_10_SoftMax_cu_9f978f6320softmax_warp_forwardIfffLi8ELb1ELb0EEEvPT0_PKT_iiiPKbib,"",@"SHT_CUDA_INFO"
	.sectionflags	@""
	.align	4


	//----- nvinfo : EIATTR_CUDA_API_VERSION
	.align		4
        /*0000*/ 	.byte	0x04, 0x37
        /*0002*/ 	.short	(.L_12403 - .L_12402)
.L_12402:
        /*0004*/ 	.word	0x00000082


	//----- nvinfo : EIATTR_SW2861232_WAR
	.align		4
.L_12403:
        /*0008*/ 	.byte	0x01, 0x35
	.zero		2


	//----- nvinfo : EIATTR_PARAM_CBANK
	.align		4
        /*000c*/ 	.byte	0x04, 0x0a
        /*000e*/ 	.short	(.L_12405 - .L_12404)
	.align		4
.L_12404:
        /*0010*/ 	.word	index@(.nv.constant0._ZN43_GLOBAL__N__9ae7fba5_10_SoftMax_cu_9f978f6320softmax_warp_forwardIfffLi8ELb1ELb0EEEvPT0_PKT_iiiPKbib)
        /*0014*/ 	.short	0x0160
        /*0016*/ 	.short	0x002d


	//----- nvinfo : EIATTR_CBANK_PARAM_SIZE
	.align		4
.L_12405:
        /*0018*/ 	.byte	0x03, 0x19
        /*001a*/ 	.short	0x002d


	//----- nvinfo : EIATTR_KPARAM_INFO
	.align		4
        /*001c*/ 	.byte	0x04, 0x17
        /*001e*/ 	.short	(.L_12407 - .L_12406)
.L_12406:
        /*0020*/ 	.word	0x00000000
        /*0024*/ 	.short	0x0007
        /*0026*/ 	.short	0x002c
        /*0028*/ 	.byte	0x00, 0xf0, 0x05, 0x00


	//----- nvinfo : EIATTR_KPARAM_INFO
	.align		4
.L_12407:
        /*002c*/ 	.byte	0x04, 0x17
        /*002e*/ 	.short	(.L_12409 - .L_12408)
.L_12408:
        /*0030*/ 	.word	0x00000000
        /*0034*/ 	.short	0x0006
        /*0036*/ 	.short	0x0028
        /*0038*/ 	.byte	0x00, 0xf0, 0x11, 0x00


	//----- nvinfo : EIATTR_KPARAM_INFO
	.align		4
.L_12409:
        /*003c*/ 	.byte	0x04, 0x17
        /*003e*/ 	.short	(.L_12411 - .L_12410)
.L_12410:
        /*0040*/ 	.word	0x00000000
        /*0044*/ 	.short	0x0005
        /*0046*/ 	.short	0x0020
        /*0048*/ 	.byte	0x00, 0xf0, 0x21, 0x00


	//----- nvinfo : EIATTR_KPARAM_INFO
	.align		4
.L_12411:
        /*004c*/ 	.byte	0x04, 0x17
        /*004e*/ 	.short	(.L_12413 - .L_12412)
.L_12412:
        /*0050*/ 	.word	0x00000000
        /*0054*/ 	.short	0x0004
        /*0056*/ 	.short	0x0018
        /*0058*/ 	.byte	0x00, 0xf0, 0x11, 0x00


	//----- nvinfo : EIATTR_KPARAM_INFO
	.align		4
.L_12413:
        /*005c*/ 	.byte	0x04, 0x17
        /*005e*/ 	.short	(.L_12415 - .L_12414)
.L_12414:
        /*0060*/ 	.word	0x00000000
        /*0064*/ 	.short	0x0003
        /*0066*/ 	.short	0x0014
        /*0068*/ 	.byte	0x00, 0xf0, 0x11, 0x00


	//----- nvinfo : EIATTR_KPARAM_INFO
	.align		4
.L_12415:
        /*006c*/ 	.byte	0x04, 0x17
        /*006e*/ 	.short	(.L_12417 - .L_12416)
.L_12416:
        /*0070*/ 	.word	0x00000000
        /*0074*/ 	.short	0x0002
        /*0076*/ 	.short	0x0010
        /*0078*/ 	.byte	0x00, 0xf0, 0x11, 0x00


	//----- nvinfo : EIATTR_KPARAM_INFO
	.align		4
.L_12417:
        /*007c*/ 	.byte	0x04, 0x17
        /*007e*/ 	.short	(.L_12419 - .L_12418)
.L_12418:
        /*0080*/ 	.word	0x00000000
        /*0084*/ 	.short	0x0001
        /*0086*/ 	.short	0x0008
        /*0088*/ 	.byte	0x00, 0xf0, 0x21, 0x00


	//----- nvinfo : EIATTR_KPARAM_INFO
	.align		4
.L_12419:
        /*008c*/ 	.byte	0x04, 0x17
        /*008e*/ 	.short	(.L_12421 - .L_12420)
.L_12420:
        /*0090*/ 	.word	0x00000000
        /*0094*/ 	.short	0x0000
        /*0096*/ 	.short	0x0000
        /*0098*/ 	.byte	0x00, 0xf0, 0x21, 0x00


	//----- nvinfo : EIATTR_MAXREG_COUNT
	.align		4
.L_12421:
        /*009c*/ 	.byte	0x03, 0x1b
        /*009e*/ 	.short	0x00ff


	//----- nvinfo : EIATTR_MERCURY_ISA_VERSION
	.align		4
        /*00a0*/ 	.byte	0x03, 0x5f
        /*00a2*/ 	.short	0x0000


	//----- nvinfo : EIATTR_COOP_GROUP_MASK_REGIDS
	.align		4
        /*00a4*/ 	.byte	0x04, 0x29
        /*00a6*/ 	.short	(.L_12423 - .L_12422)


	//   ....[0]....
.L_12422:
        /*00a8*/ 	.word	0xffffffff


	//   ....[1]....
        /*00ac*/ 	.word	0xffffffff


	//   ....[2]....
        /*00b0*/ 	.word	0xffffffff


	//   ....[3]....
        /*00b4*/ 	.word	0xffffffff


	//   ....[4]....
        /*00b8*/ 	.word	0xffffffff


	//   ....[5]....
        /*00bc*/ 	.word	0xffffffff


	//   ....[6]....
        /*00c0*/ 	.word	0xffffffff


	//   ....[7]....
        /*00c4*/ 	.word	0xffffffff


	//   ....[8]....
        /*00c8*/ 	.word	0xffffffff


	//   ....[9]....
        /*00cc*/ 	.word	0xffffffff


	//----- nvinfo : EIATTR_COOP_GROUP_INSTR_OFFSETS
	.align		4
.L_12423:
        /*00d0*/ 	.byte	0x04, 0x28
        /*00d2*/ 	.short	(.L_12425 - .L_12424)


	//   ....[0]....
.L_12424:
        /*00d4*/ 	.word	0x00000390


	//   ....[1]....
        /*00d8*/ 	.word	0x000003c0


	//   ....[2]....
        /*00dc*/ 	.word	0x000003f0


	//   ....[3]....
        /*00e0*/ 	.word	0x00000420


	//   ....[4]....
        /*00e4*/ 	.word	0x00000450


	//   ....[5]....
        /*00e8*/ 	.word	0x00000690


	//   ....[6]....
        /*00ec*/ 	.word	0x000006b0


	//   ....[7]....
        /*00f0*/ 	.word	0x000006d0


	//   ....[8]....
        /*00f4*/ 	.word	0x000006f0


	//   ....[9]....
        /*00f8*/ 	.word	0x00000710


	//----- nvinfo : EIATTR_EXIT_INSTR_OFFSETS
	.align		4
.L_12425:
        /*00fc*/ 	.byte	0x04, 0x1c
        /*00fe*/ 	.short	(.L_12427 - .L_12426)


	//   ....[0]....
.L_12426:
        /*0100*/ 	.word	0x00000720


	//   ....[1]....
        /*0104*/ 	.word	0x00000750


	//   ....[2]....
        /*0108*/ 	.word	0x000007d0


	//   ....[3]....
        /*010c*/ 	.word	0x00000810


	//   ....[4]....
        /*0110*/ 	.word	0x00000850


	//   ....[5]....
        /*0114*/ 	.word	0x00000890


	//   ....[6]....
        /*0118*/ 	.word	0x000008d0


	//   ....[7]....
        /*011c*/ 	.word	0x00000910


	//   ....[8]....
        /*0120*/ 	.word	0x00000950


	//   ....[9]....
        /*0124*/ 	.word	0x00000980
.L_12427:


//--------------------- .nv.info._ZN43_GLOBAL__N__9ae7fba5_10_SoftMax_cu_9f978f6320softmax_warp_forwardIfffLi7ELb1ELb0EEEvPT0_PKT_iiiPKbib --------------------------
	.section	.nv.info._ZN43_GLOBAL__N__9ae7fba5_10_SoftMax_cu_9f978f6320softmax_warp_forwardIfffLi7ELb1ELb0EEEvPT0_PKT_iiiPKbib,"",@"SHT_CUDA_INFO"
	.sectionflags	@""
	.align	4


	//----- nvinfo : EIATTR_CUDA_API_VERSION
	.align		4
        /*0000*/ 	.byte	0x04, 0x37
        /*0002*/ 	.short	(.L_12429 - .L_12428)
.L_12428:
        /*0004*/ 	.word	0x00000082


	//----- nvinfo : EIATTR_SW2861232_WAR
	.align		4
.L_12429:
        /*0008*/ 	.byte	0x01, 0x35
	.zero		2


	//----- nvinfo : EIATTR_PARAM_CBANK
	.align		4
        /*000c*/ 	.byte	0x04, 0x0a
        /*000e*/ 	.short	(.L_12431 - .L_12430)
	.align		4
.L_12430:
        /*0010*/ 	.word	index@(.nv.constant0._ZN43_GLOBAL__N__9ae7fba5_10_SoftMax_cu_9f978f6320softmax_warp_forwardIfffLi7ELb1ELb0EEEvPT0_PKT_iiiPKbib)
        /*0014*/ 	.short	0x0160
        /*0016*/ 	.short	0x002d


	//----- nvinfo : EIATTR_CBANK_PARAM_SIZE
	.align		4
.L_12431:
        /*0018*/ 	.byte	0x03, 0x19
        /*001a*/ 	.short	0x002d


	//----- nvinfo : EIATTR_KPARAM_INFO
	.align		4
        /*001c*/ 	.byte	0x04, 0x17
        /*001e*/ 	.short	(.L_12433 - .L_12432)
.L_12432:
        /*0020*/ 	.word	0x00000000
        /*0024*/ 	.short	0x0007
        /*0026*/ 	.short	0x002c
        /*0028*/ 	.byte	0x00, 0xf0, 0x05, 0x00


	//----- nvinfo : EIATTR_KPARAM_INFO
	.align		4
.L_12433:
        /*002c*/ 	.byte	0x04, 0x17
        /*002e*/ 	.short	(.L_12435 - .L_12434)
.L_12434:
        /*0030*/ 	.word	0x00000000
        /*0034*/ 	.short	0x0006
        /*0036*/ 	.short	0x0028
        /*0038*/ 	.byte	0x00, 0xf0, 0x11, 0x00


	//----- nvinfo : EIATTR_KPARAM_INFO
	.align		4
.L_12435:
        /*003c*/ 	.byte	0x04, 0x17
        /*003e*/ 	.short	(.L_12437 - .L_12436)
.L_12436:
        /*0040*/ 	.word	0x00000000
        /*0044*/ 	.short	0x0005
        /*0046*/ 	.short	0x0020
        /*0048*/ 	.byte	0x00, 0xf0, 0x21, 0x00


	//----- nvinfo : EIATTR_KPARAM_INFO
	.align		4
.L_12437:
        /*004c*/ 	.byte	0x04, 0x17
        /*004e*/ 	.short	(.L_12439 - .L_12438)
.L_12438:
        /*0050*/ 	.word	0x00000000
        /*0054*/ 	.short	0x0004
        /*0056*/ 	.short	0x0018
        /*0058*/ 	.byte	0x00, 0xf0, 0x11, 0x00


	//----- nvinfo : EIATTR_KPARAM_INFO
	.align		4
.L_12439:
        /*005c*/ 	.byte	0x04, 0x17
        /*005e*/ 	.short	(.L_12441 - .L_12440)
.L_12440:
        /*0060*/ 	.word	0x00000000
        /*0064*/ 	.short	0x0003
        /*0066*/ 	.short	0x0014
        /*0068*/ 	.byte	0x00, 0xf0, 0x11, 0x00


	//----- nvinfo : EIATTR_KPARAM_INFO
	.align		4
.L_12441:
        /*006c*/ 	.byte	0x04, 0x17
        /*006e*/ 	.short	(.L_12443 - .L_12442)
.L_12442:
        /*0070*/ 	.word	0x00000000
        /*0074*/ 	.short	0x0002
        /*0076*/ 	.short	0x0010
        /*0078*/ 	.byte	0x00, 0xf0, 0x11, 0x00


	//----- nvinfo : EIATTR_KPARAM_INFO
	.align		4
.L_12443:
        /*007c*/ 	.byte	0x04, 0x17
        /*007e*/ 	.short	(.L_12445 - .L_12444)
.L_12444:
        /*0080*/ 	.word	0x00000000
        /*0084*/ 	.short	0x0001
        /*0086*/ 	.short	0x0008
        /*0088*/ 	.byte	0x00, 0xf0, 0x21, 0x00


	//----- nvinfo : EIATTR_KPARAM_INFO
	.align		4
.L_12445:
        /*008c*/ 	.byte	0x04, 0x17
        /*008e*/ 	.short	(.L_12447 - .L_12446)
.L_12446:
        /*0090*/ 	.word	0x00000000
        /*0094*/ 	.short	0x0000
        /*0096*/ 	.short	0x0000
        /*0098*/ 	.byte	0x00, 0xf0, 0x21, 0x00


	//----- nvinfo : EIATTR_MAXREG_COUNT
	.align		4
.L_12447:
        /*009c*/ 	.byte	0x03, 0x1b
        /*009e*/ 	.short	0x00ff


	//----- nvinfo : EIATTR_MERCURY_ISA_VERSION
	.align		4
        /*00a0*/ 	.byte	0x03, 0x5f
        /*00a2*/ 	.short	0x0000


	//----- nvinfo : EIATTR_COOP_GROUP_MASK_REGIDS
	.align		4
        /*00a4*/ 	.byte	0x04, 0x29
        /*00a6*/ 	.short	(.L_12449 - .L_12448)


	//   ....[0]....
.L_12448:
        /*00a8*/ 	.word	0xffffffff


	//   ....[1]....
        /*00ac*/ 	.word	0xffffffff


	//   ....[2]....
        /*00b0*/ 	.word	0xffffffff


	//   ....[3]....
        /*00b4*/ 	.word	0xffffffff


	//   ....[4]....
        /*00b8*/ 	.word	0xffffffff


	//   ....[5]....
        /*00bc*/ 	.word	0xffffffff


	//   ....[6]....
        /*00c0*/ 	.word	0xffffffff


	//   ....[7]....
        /*00c4*/ 	.word	0xffffffff


	//   ....[8]....
        /*00c8*/ 	.word	0xffffffff


	//   ....[9]....
        /*00cc*/ 	.word	0xffffffff


	//   ....[10]....
        /*00d0*/ 	.word	0xffffffff


	//   ....[11]....
        /*00d4*/ 	.word	0xffffffff


	//   ....[12]....
        /*00d8*/ 	.word	0xffffffff


	//   ....[13]....
        /*00dc*/ 	.word	0xffffffff


	//   ....[14]....
        /*00e0*/ 	.word	0xffffffff


	//   ....[15]....
        /*00e4*/ 	.word	0xffffffff


	//   ....[16]....
        /*00e8*/ 	.word	0xffffffff


	//   ....[17]....
        /*00ec*/ 	.word	0xffffffff


	//   ....[18]....
        /*00f0*/ 	.word	0xffffffff


	//   ....[19]....
        /*00f4*/ 	.word	0xffffffff


	//----- nvinfo : EIATTR_COOP_GROUP_INSTR_OFFSETS
	.align		4
.L_12449:
        /*00f8*/ 	.byte	0x04, 0x28
        /*00fa*/ 	.short	(.L_12451 - .L_12450)


	//   ....[0]....
.L_12450:
        /*00fc*/ 	.word	0x000003b0


	//   ....[1]....
        /*0100*/ 	.word	0x000003e0


	//   ....[2]....
        /*0104*/ 	.word	0x00000410


	//   ....[3]....
        /*0108*/ 	.word	0x00000440


	//   ....[4]....
        /*010c*/ 	.word	0x00000470


	//   ....[5]....
        /*0110*/ 	.word	0x000004a0


	//   ....[6]....
        /*0114*/ 	.word	0x000004d0


	//   ....[7]....
        /*0118*/ 	.word	0x00000500


	//   ....[8]....
        /*011c*/ 	.word	0x00000530


	//   ....[9]....
        /*0120*/ 	.word	0x00000560


	//   ....[10]....
        /*0124*/ 	.word	0x000007b0


	//   ....[11]....
        /*0128*/ 	.word	0x000007c0


	//   ....[12]....
        /*012c*/ 	.word	0x000007f0


	//   ....[13]....
        /*0130*/ 	.word	0x00000800


	//   ....[14]....
        /*0134*/ 	.word	0x00000830


	//   ....[15]....
        /*0138*/ 	.word	0x00000840


	//   ....[16]....
        /*013c*/ 	.word	0x00000870


	//   ....[17]....
        /*0140*/ 	.word	0x00000880


	//   ....[18]....
        /*0144*/ 	.word	0x000008c0


	//   ....[19]....
        /*0148*/ 	.word	0x000008d0


	//----- nvinfo : EIATTR_EXIT_INSTR_OFFSETS
	.align		4
.L_12451:
        /*014c*/ 	.byte	0x04, 0x1c
        /*014e*/ 	.short	(.L_12453 - .L_12452)


	//   ....[0]....
.L_12452:
        /*0150*/ 	.word	0x000008e0


	//   ....[1]....
        /*0154*/ 	.word	0x00000a80


	//   ....[2]....
        /*0158*/ 	.word	0x00000a90


	//   ....[3]....
        /*015c*/ 	.word	0x00000b00


	//   ....[4]....
        /*0160*/ 	.word	0x00000b40


	//   ....[5]....
        /*0164*/ 	.word	0x00000b80


	//   ....[6]....
        /*0168*/ 	.word	0x00000bb0


	//----- nvinfo : EIATTR_CRS_STACK_SIZE
	.align		4
.L_12453:
        /*016c*/ 	.byte	0x04, 0x1e
        /*016e*/ 	.short	(.L_12455 - .L_12454)
.L_12454:
        /*0170*/ 	.word	0x00000000
.L_12455:


//--------------------- .nv.info._ZN43_GLOBAL__N__9ae7fba5_10_SoftMax_cu_9f978f6320softmax_warp_forwardIfffLi6ELb1ELb0EEEvPT0_PKT_iiiPKbib --------------------------
	.section	.nv.info._ZN43_GLOBAL__N__9ae7fba5_10_SoftMax_cu_9f978f6320softmax_warp_forwardIfffLi6ELb1ELb0EEEvPT0_PKT_iiiPKbib,"",@"SHT_CUDA_INFO"
	.sectionflags	@""
	.align	4


	//----- nvinfo : EIATTR_CUDA_API_VERSION
	.align		4
        /*0000*/ 	.byte	0x04, 0x37
        /*0002*/ 	.short	(.L_12457 - .L_12456)
.L_12456:
        /*0004*/ 	.word	0x00000082


	//----- nvinfo : EIATTR_SW2861232_WAR
	.align		4
.L_12457:
        /*0008*/ 	.byte	0x01, 0x35
	.zero		2


	//----- nvinfo : EIATTR_PARAM_CBANK
	.align		4
        /*000c*/ 	.byte	0x04, 0x0a
        /*000e*/ 	.short	(.L_12459 - .L_12458)
	.align		4
.L_12458:
        /*0010*/ 	.word	index@(.nv.constant0._ZN43_GLOBAL__N__9ae7fba5_10_SoftMax_cu_9f978f6320softmax_warp_forwardIfffLi6ELb1ELb0EEEvPT0_PKT_iiiPKbib)
        /*0014*/ 	.short	0x0160
        /*0016*/ 	.short	0x002d


	//----- nvinfo : EIATTR_CBANK_PARAM_SIZE
	.align		4
.L_12459:
        /*0018*/ 	.byte	0x03, 0x19
        /*001a*/ 	.short	0x002d


	//----- nvinfo : EIATTR_KPARAM_INFO
	.align		4
        /*001c*/ 	.byte	0x04, 0x17
        /*001e*/ 	.short	(.L_12461 - .L_12460)
.L_12460:
        /*0020*/ 	.word	0x00000000
        /*0024*/ 	.short	0x0007
        /*0026*/ 	.short	0x002c
        /*0028*/ 	.byte	0x00, 0xf0, 0x05, 0x00


	//----- nvinfo : EIATTR_KPARAM_INFO
	.align		4
.L_12461:
        /*002c*/ 	.byte	0x04, 0x17
        /*002e*/ 	.short	(.L_12463 - .L_12462)
.L_12462:
        /*0030*/ 	.word	0x00000000
        /*0034*/ 	.short	0x0006
        /*0036*/ 	.short	0x0028
        /*0038*/ 	.byte	0x00, 0xf0, 0x11, 0x00


	//----- nvinfo : EIATTR_KPARAM_INFO
	.align		4
.L_12463:
        /*003c*/ 	.byte	0x04, 0x17
        /*003e*/ 	.short	(.L_12465 - .L_12464)
.L_12464:
        /*0040*/ 	.word	0x00000000
        /*0044*/ 	.short	0x0005
        /*0046*/ 	.short	0x0020
        /*0048*/ 	.byte	0x00, 0xf0, 0x21, 0x00


	//----- nvinfo : EIATTR_KPARAM_INFO
	.align		4
.L_12465:
        /*004c*/ 	.byte	0x04, 0x17
        /*004e*/ 	.short	(.L_12467 - .L_12466)
.L_12466:
        /*0050*/ 	.word	0x00000000
        /*0054*/ 	.short	0x0004
        /*0056*/ 	.short	0x0018
        /*0058*/ 	.byte	0x00, 0xf0, 0x11, 0x00


	//----- nvinfo : EIATTR_KPARAM_INFO
	.align		4
.L_12467:
        /*005c*/ 	.byte	0x04, 0x17
        /*005e*/ 	.short	(.L_12469 - .L_12468)
.L_12468:
        /*0060*/ 	.word	0x00000000
        /*0064*/ 	.short	0x0003
        /*0066*/ 	.short	0x0014
        /*0068*/ 	.byte	0x00, 0xf0, 0x11, 0x00


	//----- nvinfo : EIATTR_KPARAM_INFO
	.align		4
.L_12469:
        /*006c*/ 	.byte	0x04, 0x17
        /*006e*/ 	.short	(.L_12471 - .L_12470)
.L_12470:
        /*0070*/ 	.word	0x00000000
        /*0074*/ 	.short	0x0002
        /*0076*/ 	.short	0x0010
        /*0078*/ 	.byte	0x00, 0xf0, 0x11, 0x00


	//----- nvinfo : EIATTR_KPARAM_INFO
	.align		4
.L_12471:
        /*007c*/ 	.byte	0x04, 0x17
        /*007e*/ 	.short	(.L_12473 - .L_12472)
.L_12472:
        /*0080*/ 	.word	0x00000000
        /*0084*/ 	.short	0x0001
        /*0086*/ 	.short	0x0008
        /*0088*/ 	.byte	0x00, 0xf0, 0x21, 0x00


	//----- nvinfo : EIATTR_KPARAM_INFO
	.align		4
.L_12473:
        /*008c*/ 	.byte	0x04, 0x17
        /*008e*/ 	.short	(.L_12475 - .L_12474)
.L_12474:
        /*0090*/ 	.word	0x00000000
        /*0094*/ 	.short	0x0000
        /*0096*/ 	.short	0x0000
        /*0098*/ 	.byte	0x00, 0xf0, 0x21, 0x00


	//----- nvinfo : EIATTR_MAXREG_COUNT
	.align		4
.L_12475:
        /*009c*/ 	.byte	0x03, 0x1b
        /*009e*/ 	.short	0x00ff


	//----- nvinfo : EIATTR_MERCURY_ISA_VERSION
	.align		4
        /*00a0*/ 	.byte	0x03, 0x5f
        /*00a2*/ 	.short	0x0000


	//----- nvinfo : EIATTR_COOP_GROUP_MASK_REGIDS
	.align		4
        /*00a4*/ 	.byte	0x04, 0x29
        /*00a6*/ 	.short	(.L_12477 - .L_12476)


	//   ....[0]....
.L_12476:
        /*00a8*/ 	.word	0xffffffff


	//   ....[1]....
        /*00ac*/ 	.word	0xffffffff


	//   ....[2]....
        /*00b0*/ 	.word	0xffffffff


	//   ....[3]....
        /*00b4*/ 	.word	0xffffffff


	//   ....[4]....
        /*00b8*/ 	.word	0xffffffff


	//   ....[5]....
        /*00bc*/ 	.word	0xffffffff


	//   ....[6]....
        /*00c0*/ 	.word	0xffffffff


	//   ....[7]....
        /*00c4*/ 	.word	0xffffffff


	//   ....[8]....
        /*00c8*/ 	.word	0xffffffff


	//   ....[9]....
        /*00cc*/ 	.word	0xffffffff


	//   ....[10]....
        /*00d0*/ 	.word	0xffffffff


	//   ....[11]....
        /*00d4*/ 	.word	0xffffffff


	//   ....[12]....
        /*00d8*/ 	.word	0xffffffff


	//   ....[13]....
        /*00dc*/ 	.word	0xffffffff


	//   ....[14]....
        /*00e0*/ 	.word	0xffffffff


	//   ....[15]....
        /*00e4*/ 	.word	0xffffffff


	//   ....[16]....
        /*00e8*/ 	.word	0xffffffff


	//   ....[17]....
        /*00ec*/ 	.word	0xffffffff


	//   ....[18]....
        /*00f0*/ 	.word	0xffffffff


	//   ....[19]....
        /*00f4*/ 	.word	0xffffffff


	//----- nvinfo : EIATTR_COOP_GROUP_INSTR_OFFSETS
	.align		4
.L_12477:
        /*00f8*/ 	.byte	0x04, 0x28
        /*00fa*/ 	.short	(.L_12479 - .L_12478)


	//   ....[0]....
.L_12478:
        /*00fc*/ 	.word	0x00000260


	//   ....[1]....
        /*0100*/ 	.word	0x00000280


	//   ....[2]....
        /*0104*/ 	.word	0x000002c0


	//   ....[3]....
        /*0108*/ 	.word	0x000002e0


	//   ....[4]....
        /*010c*/ 	.word	0x00000320


	//   ....[5]....
        /*0110*/ 	.word	0x00000340


	//   ....[6]....
        /*0114*/ 	.word	0x00000380


	//   ....[7]....
        /*0118*/ 	.word	0x000003a0


	//   ....[8]....
        /*011c*/ 	.word	0x000003e0


	//   ....[9]....
        /*0120*/ 	.word	0x00000400


	//   ....[10]....
        /*0124*/ 	.word	0x00000550


	//   ....[11]....
        /*0128*/ 	.word	0x00000560


	//   ....[12]....
        /*012c*/ 	.word	0x00000590


	//   ....[13]....
        /*0130*/ 	.word	0x000005a0


	//   ....[14]....
        /*0134*/ 	.word	0x000005d0


	//   ....[15]....
        /*0138*/ 	.word	0x000005e0


	//   ....[16]....
        /*013c*/ 	.word	0x00000610


	//   ....[17]....
        /*0140*/ 	.word	0x00000620


	//   ....[18]....
        /*0144*/ 	.word	0x00000660


	//   ....[19]....
        /*0148*/ 	.word	0x00000670


	//----- nvinfo : EIATTR_EXIT_INSTR_OFFSETS
	.align		4
.L_12479:
        /*014c*/ 	.byte	0x04, 0x1c
        /*014e*/ 	.short	(.L_12481 - .L_12480)


	//   ....[0]....
.L_12480:
        /*0150*/ 	.word	0x00000680


	//   ....[1]....
        /*0154*/ 	.word	0x000007a0


	//   ....[2]....
        /*0158*/ 	.word	0x000007b0


	//   ....[3]....
        /*015c*/ 	.word	0x00000820


	//   ....[4]....
        /*0160*/ 	.word	0x00000850


	//----- nvinfo : EIATTR_CRS_STACK_SIZE
	.align		4
.L_12481:
        /*0164*/ 	.byte	0x04, 0x1e
        /*0166*/ 	.short	(.L_12483 - .L_12482)
.L_12482:
        /*0168*/ 	.word	0x00000000
.L_12483:


//--------------------- .nv.info._ZN43_GLOBAL__N__9ae7fba5_10_SoftMax_cu_9f978f6320softmax_warp_forwardIfffLi5ELb1ELb0EEEvPT0_PKT_iiiPKbib --------------------------
	.section	.nv.info._ZN43_GLOBAL__N__9ae7fba5_10_SoftMax_cu_9f978f6320softmax_warp_forwardIfffLi5ELb1ELb0EEEvPT0_PKT_iiiPKbib,"",@"SHT_CUDA_INFO"
	.sectionflags	@""
	.align	4


	//----- nvinfo : EIATTR_CUDA_API_VERSION
	.align		4
        /*0000*/ 	.byte	0x04, 0x37
        /*0002*/ 	.short	(.L_12485 - .L_12484)
.L_12484:
        /*0004*/ 	.word	0x00000082


	//----- nvinfo : EIATTR_SW2861232_WAR
	.align		4
.L_12485:
        /*0008*/ 	.byte	0x01, 0x35
	.zero		2


	//----- nvinfo : EIATTR_PARAM_CBANK
	.align		4
        /*000c*/ 	.byte	0x04, 0x0a
        /*000e*/ 	.short	(.L_12487 - .L_12486)
	.align		4
.L_12486:
        /*0010*/ 	.word	index@(.nv.constant0._ZN43_GLOBAL__N__9ae7fba5_10_SoftMax_cu_9f978f6320softmax_warp_forwardIfffLi5ELb1ELb0EEEvPT0_PKT_iiiPKbib)
        /*0014*/ 	.short	0x0160
        /*0016*/ 	.short	0x002d


	//----- nvinfo : EIATTR_CBANK_PARAM_SIZE
	.align		4
.L_12487:
        /*0018*/ 	.byte	0x03, 0x19
        /*001a*/ 	.short	0x002d


	//----- nvinfo : EIATTR_KPARAM_INFO
	.align		4
        /*001c*/ 	.byte	0x04, 0x17
        /*001e*/ 	.short	(.L_12489 - .L_12488)
.L_12488:
        /*0020*/ 	.word	0x00000000
        /*0024*/ 	.short	0x0007
        /*0026*/ 	.short	0x002c
        /*0028*/ 	.byte	0x00, 0xf0, 0x05, 0x00


	//----- nvinfo : EIATTR_KPARAM_INFO
	.align		4
.L_12489:
        /*002c*/ 	.byte	0x04, 0x17
        /*002e*/ 	.short	(.L_12491 - .L_12490)
.L_12490:
        /*0030*/ 	.word	0x00000000
        /*0034*/ 	.short	0x0006
        /*0036*/ 	.short	0x0028
        /*0038*/ 	.byte	0x00, 0xf0, 0x11, 0x00


	//----- nvinfo : EIATTR_KPARAM_INFO
	.align		4
.L_12491:
        /*003c*/ 	.byte	0x04, 0x17
        /*003e*/ 	.short	(.L_12493 - .L_12492)
.L_12492:
        /*0040*/ 	.word	0x00000000
        /*0044*/ 	.short	0x0005
        /*0046*/ 	.short	0x0020
        /*0048*/ 	.byte	0x00, 0xf0, 0x21, 0x00


	//----- nvinfo : EIATTR_KPARAM_INFO
	.align		4
.L_12493:
        /*004c*/ 	.byte	0x04, 0x17
        /*004e*/ 	.short	(.L_12495 - .L_12494)
.L_12494:
        /*0050*/ 	.word	0x00000000
        /*0054*/ 	.short	0x0004
        /*0056*/ 	.short	0x0018
        /*0058*/ 	.byte	0x00, 0xf0, 0x11, 0x00


	//----- nvinfo : EIATTR_KPARAM_INFO
	.align		4
.L_12495:
        /*005c*/ 	.byte	0x04, 0x17
        /*005e*/ 	.short	(.L_12497 - .L_12496)
.L_12496:
        /*0060*/ 	.word	0x00000000
        /*0064*/ 	.short	0x0003
        /*0066*/ 	.short	0x0014
        /*0068*/ 	.byte	0x00, 0xf0, 0x11, 0x00


	//----- nvinfo : EIATTR_KPARAM_INFO
	.align		4
.L_12497:
        /*006c*/ 	.byte	0x04, 0x17
        /*006e*/ 	.short	(.L_12499 - .L_12498)
.L_12498:
        /*0070*/ 	.word	0x00000000
        /*0074*/ 	.short	0x0002
        /*0076*/ 	.short	0x0010
        /*0078*/ 	.byte	0x00, 0xf0, 0x11, 0x00


	//----- nvinfo : EIATTR_KPARAM_INFO
	.align		4
.L_12499:
        /*007c*/ 	.byte	0x04, 0x17
        /*007e*/ 	.short	(.L_12501 - .L_12500)
.L_12500:
        /*0080*/ 	.word	0x00000000
        /*0084*/ 	.short	0x0001
        /*0086*/ 	.short	0x0008
        /*0088*/ 	.byte	0x00, 0xf0, 0x21, 0x00


	//----- nvinfo : EIATTR_KPARAM_INFO
	.align		4
.L_12501:
        /*008c*/ 	.byte	0x04, 0x17
        /*008e*/ 	.short	(.L_12503 - .L_12502)
.L_12502:
        /*0090*/ 	.word	0x00000000
        /*0094*/ 	.short	0x0000
        /*0096*/ 	.short	0x0000
        /*0098*/ 	.byte	0x00, 0xf0, 0x21, 0x00


	//----- nvinfo : EIATTR_MAXREG_COUNT
	.align		4
.L_12503:
        /*009c*/ 	.byte	0x03, 0x1b
        /*009e*/ 	.short	0x00ff


	//----- nvinfo : EIATTR_MERCURY_ISA_VERSION
	.align		4
        /*00a0*/ 	.byte	0x03, 0x5f
        /*00a2*/ 	.short	0x0000


	//----- nvinfo : EIATTR_COOP_GROUP_MASK_REGIDS
	.align		4
        /*00a4*/ 	.byte	0x04, 0x29
        /*00a6*/ 	.short	(.L_12505 - .L_12504)


	//   ....[0]....
.L_12504:
        /*00a8*/ 	.word	0xffffffff


	//   ....[1]....
        /*00ac*/ 	.word	0xffffffff


	//   ....[2]....
        /*00b0*/ 	.word	0xffffffff


	//   ....[3]....
        /*00b4*/ 	.word	0xffffffff


	//   ....[4]....
        /*00b8*/ 	.word	0xffffffff


	//   ....[5]....
        /*00bc*/ 	.word	0xffffffff


	//   ....[6]....
        /*00c0*/ 	.word	0xffffffff


	//   ....[7]....
        /*00c4*/ 	.word	0xffffffff


	//   ....[8]....
        /*00c8*/ 	.word	0xffffffff


	//   ....[9]....
        /*00cc*/ 	.word	0xffffffff


	//   ....[10]....
        /*00d0*/ 	.word	0xffffffff


	//   ....[11]....
        /*00d4*/ 	.word	0xffffffff


	//   ....[12]....
        /*00d8*/ 	.word	0xffffffff


	//   ....[13]....
        /*00dc*/ 	.word	0xffffffff


	//   ....[14]....
        /*00e0*/ 	.word	0xffffffff


	//   ....[15]....
        /*00e4*/ 	.word	0xffffffff


	//   ....[16]....
        /*00e8*/ 	.word	0xffffffff


	//   ....[17]....
        /*00ec*/ 	.word	0xffffffff


	//   ....[18]....
        /*00f0*/ 	.word	0xffffffff


	//   ....[19]....
        /*00f4*/ 	.word	0xffffffff


	//----- nvinfo : EIATTR_COOP_GROUP_INSTR_OFFSETS
	.align		4
.L_12505:
        /*00f8*/ 	.byte	0x04, 0x28
        /*00fa*/ 	.short	(.L_12507 - .L_12506)


	//   ....[0]....
.L_12506:
        /*00fc*/ 	.word	0x000001c0


	//   ....[1]....
        /*0100*/ 	.word	0x000001d0


	//   ....[2]....
        /*0104*/ 	.word	0x00000200


	//   ....[3]....
        /*0108*/ 	.word	0x00000230


	//   ....[4]....
        /*010c*/ 	.word	0x00000260


	//   ....[5]....
        /*0110*/ 	.word	0x00000290


	//   ....[6]....
        /*0114*/ 	.word	0x000002c0


	//   ....[7]....
        /*0118*/ 	.word	0x000002f0


	//   ....[8]....
        /*011c*/ 	.word	0x00000320


	//   ....[9]....
        /*0120*/ 	.word	0x00000350


	//   ....[10]....
        /*0124*/ 	.word	0x00000420


	//   ....[11]....
        /*0128*/ 	.word	0x00000440


	//   ....[12]....
        /*012c*/ 	.word	0x00000460


	//   ....[13]....
        /*0130*/ 	.word	0x00000480


	//   ....[14]....
        /*0134*/ 	.word	0x000004a0


	//   ....[15]....
        /*0138*/ 	.word	0x000004c0


	//   ....[16]....
        /*013c*/ 	.word	0x000004e0


	//   ....[17]....
        /*0140*/ 	.word	0x00000500


	//   ....[18]....
        /*0144*/ 	.word	0x00000520


	//   ....[19]....
        /*0148*/ 	.word	0x00000540


	//----- nvinfo : EIATTR_EXIT_INSTR_OFFSETS
	.align		4
.L_12507:
        /*014c*/ 	.byte	0x04, 0x1c
        /*014e*/ 	.short	(.L_12509 - .L_12508)


	//   ....[0]....
.L_12508:
        /*0150*/ 	.word	0x00000550


	//   ....[1]....
        /*0154*/ 	.word	0x00000610


	//   ....[2]....
        /*0158*/ 	.word	0x00000620


	//   ....[3]....
        /*015c*/ 	.word	0x000006b0
.L_12509:


//--------------------- .nv.info._ZN43_GLOBAL__N__9ae7fba5_10_SoftMax_cu_9f978f6320softmax_warp_forwardIfffLi4ELb1ELb0EEEvPT0_PKT_iiiPKbib --------------------------
	.section	.nv.info._ZN43_GLOBAL__N__9ae7fba5_10_SoftMax_cu_9f978f6320softmax_warp_forwardIfffLi4ELb1ELb0EEEvPT0_PKT_iiiPKbib,"",@"SHT_CUDA_INFO"
	.sectionflags	@""
	.align	4


	//----- nvinfo : EIATTR_CUDA_API_VERSION
	.align		4
        /*0000*/ 	.byte	0x04, 0x37
        /*0002*/ 	.short	(.L_12511 - .L_12510)
.L_12510:
        /*0004*/ 	.word	0x00000082


	//----- nvinfo : EIATTR_SW2861232_WAR
	.align		4
.L_12511:
        /*0008*/ 	.byte	0x01, 0x35
	.zero		2


	//----- nvinfo : EIATTR_PARAM_CBANK
	.align		4
        /*000c*/ 	.byte	0x04, 0x0a
        /*000e*/ 	.short	(.L_12513 - .L_12512)
	.align		4
.L_12512:
        /*0010*/ 	.word	index@(.nv.constant0._ZN43_GLOBAL__N__9ae7fba5_10_SoftMax_cu_9f978f6320softmax_warp_forwardIfffLi4ELb1ELb0EEEvPT0_PKT_iiiPKbib)
        /*0014*/ 	.short	0x0160
        /*0016*/ 	.short	0x002d


	//----- nvinfo : EIATTR_CBANK_PARAM_SIZE
	.align		4
.L_12513:
        /*0018*/ 	.byte	0x03, 0x19
        /*001a*/ 	.short	0x002d


	//----- nvinfo : EIATTR_KPARAM_INFO
	.align		4
        /*001c*/ 	.byte	0x04, 0x17
        /*001e*/ 	.short	(.L_12515 - .L_12514)
.L_12514:
        /*0020*/ 	.word	0x00000000
        /*0024*/ 	.short	0x0007
        /*0026*/ 	.short	0x002c
        /*0028*/ 	.byte	0x00, 0xf0, 0x05, 0x00


	//----- nvinfo : EIATTR_KPARAM_INFO
	.align		4
.L_12515:
        /*002c*/ 	.byte	0x04, 0x17
        /*002e*/ 	.short	(.L_12517 - .L_12516)
.L_12516:
        /*0030*/ 	.word	0x00000000
        /*0034*/ 	.short	0x0006
        /*0036*/ 	.short	0x0028
        /*0038*/ 	.byte	0x00, 0xf0, 0x11, 0x00


	//----- nvinfo : EIATTR_KPARAM_INFO
	.align		4
.L_12517:
        /*003c*/ 	.byte	0x04, 0x17
        /*003e*/ 	.short	(.L_12519 - .L_12518)
.L_12518:
        /*0040*/ 	.word	0x00000000
        /*0044*/ 	.short	0x0005
        /*0046*/ 	.short	0x0020
        /*0048*/ 	.byte	0x00, 0xf0, 0x21, 0x00


	//----- nvinfo : EIATTR_KPARAM_INFO
	.align		4
.L_12519:
        /*004c*/ 	.byte	0x04, 0x17
        /*004e*/ 	.short	(.L_12521 - .L_12520)
.L_12520:
        /*0050*/ 	.word	0x00000000
        /*0054*/ 	.short	0x0004
        /*0056*/ 	.short	0x0018
        /*0058*/ 	.byte	0x00, 0xf0, 0x11, 0x00


	//----- nvinfo : EIATTR_KPARAM_INFO
	.align		4
.L_12521:
        /*005c*/ 	.byte	0x04, 0x17
        /*005e*/ 	.short	(.L_12523 - .L_12522)
.L_12522:
        /*0060*/ 	.word	0x00000000
        /*0064*/ 	.short	0x0003
        /*0066*/ 	.short	0x0014
        /*0068*/ 	.byte	0x00, 0xf0, 0x11, 0x00


	//----- nvinfo : EIATTR_KPARAM_INFO
	.align		4
.L_12523:
        /*006c*/ 	.byte	0x04, 0x17
        /*006e*/ 	.short	(.L_12525 - .L_12524)
.L_12524:
        /*0070*/ 	.word	0x00000000
        /*0074*/ 	.short	0x0002
        /*0076*/ 	.short	0x0010
        /*0078*/ 	.byte	0x00, 0xf0, 0x11, 0x00


	//----- nvinfo : EIATTR_KPARAM_INFO
	.align		4
.L_12525:
        /*007c*/ 	.byte	0x04, 0x17
        /*007e*/ 	.short	(.L_12527 - .L_12526)
.L_12526:
        /*0080*/ 	.word	0x00000000
        /*0084*/ 	.short	0x0001
        /*0086*/ 	.short	0x0008
        /*0088*/ 	.byte	0x00, 0xf0, 0x21, 0x00


	//----- nvinfo : EIATTR_KPARAM_INFO
	.align		4
.L_12527:
        /*008c*/ 	.byte	0x04, 0x17
        /*008e*/ 	.short	(.L_12529 - .L_12528)
.L_12528:
        /*0090*/ 	.word	0x00000000
        /*0094*/ 	.short	0x0000
        /*0096*/ 	.short	0x0000
        /*0098*/ 	.byte	0x00, 0xf0, 0x21, 0x00


	//----- nvinfo : EIATTR_MAXREG_COUNT
	.align		4
.L_12529:
        /*009c*/ 	.byte	0x03, 0x1b
        /*009e*/ 	.short	0x00ff


	//----- nvinfo : EIATTR_MERCURY_ISA_VERSION
	.align		4
        /*00a0*/ 	.byte	0x03, 0x5f
        /*00a2*/ 	.short	0x0000


	//----- nvinfo : EIATTR_COOP_GROUP_MASK_REGIDS
	.align		4
        /*00a4*/ 	.byte	0x04, 0x29
        /*00a6*/ 	.short	(.L_12531 - .L_12530)


	//   ....[0]....
.L_12530:
        /*00a8*/ 	.word	0xffffffff


	//   ....[1]....
        /*00ac*/ 	.word	0xffffffff


	//   ....[2]....
        /*00b0*/ 	.word	0xffffffff


	//   ....[3]....
        /*00b4*/ 	.word	0xffffffff


	//   ....[4]....
        /*00b8*/ 	.word	0xffffffff


	//   ....[5]....
        /*00bc*/ 	.word	0xffffffff


	//   ....[6]....
        /*00c0*/ 	.word	0xffffffff


	//   ....[7]....
        /*00c4*/ 	.word	0xffffffff


	//   ....[8]....
        /*00c8*/ 	.word	0xffffffff


	//   ....[9]....
        /*00cc*/ 	.word	0xffffffff


	//   ....[10]....
        /*00d0*/ 	.word	0xffffffff


	//   ....[11]....
        /*00d4*/ 	.word	0xffffffff


	//   ....[12]....
        /*00d8*/ 	.word	0xffffffff


	//   ....[13]....
        /*00dc*/ 	.word	0xffffffff


	//   ....[14]....
        /*00e0*/ 	.word	0xffffffff


	//   ....[15]....
        /*00e4*/ 	.word	0xffffffff


	//----- nvinfo : EIATTR_COOP_GROUP_INSTR_OFFSETS
	.align		4
.L_12531:
        /*00e8*/ 	.byte	0x04, 0x28
        /*00ea*/ 	.short	(.L_12533 - .L_12532)


	//   ....[0]....
.L_12532:
        /*00ec*/ 	.word	0x000001c0


	//   ....[1]....
        /*00f0*/ 	.word	0x000001d0


	//   ....[2]....
        /*00f4*/ 	.word	0x00000200


	//   ....[3]....
        /*00f8*/ 	.word	0x00000230


	//   ....[4]....
        /*00fc*/ 	.word	0x00000260


	//   ....[5]....
        /*0100*/ 	.word	0x00000290


	//   ....[6]....
        /*0104*/ 	.word	0x000002c0


	//   ....[7]....
        /*0108*/ 	.word	0x000002f0


	//   ....[8]....
        /*010c*/ 	.word	0x000003c0


	//   ....[9]....
        /*0110*/ 	.word	0x000003e0


	//   ....[10]....
        /*0114*/ 	.word	0x00000400


	//   ....[11]....
        /*0118*/ 	.word	0x00000420


	//   ....[12]....
        /*011c*/ 	.word	0x00000440


	//   ....[13]....
        /*0120*/ 	.word	0x00000460


	//   ....[14]....
        /*0124*/ 	.word	0x00000480


	//   ....[15]....
        /*0128*/ 	.word	0x000004a0


	//----- nvinfo : EIATTR_EXIT_INSTR_OFFSETS
	.align		4
.L_12533:
        /*012c*/ 	.byte	0x04, 0x1c
        /*012e*/ 	.short	(.L_12535 - .L_12534)


	//   ....[0]....
.L_12534:
        /*0130*/ 	.word	0x000004b0


	//   ....[1]....
        /*0134*/ 	.word	0x00000550


	//   ....[2]....
        /*0138*/ 	.word	0x00000560


	//   ....[3]....
        /*013c*/ 	.word	0x000005f0
.L_12535:


//--------------------- .nv.info._ZN43_GLOBAL__N__9ae7fba5_10_SoftMax_cu_9f978f6320softmax_warp_forwardIfffLi3ELb1ELb0EEEvPT0_PKT_iiiPKbib --------------------------
	.section	.nv.info._ZN43_GLOBAL__N__9ae7fba5_10_SoftMax_cu_9f978f6320softmax_warp_forwardIfffLi3ELb1ELb0EEEvPT0_PKT_iiiPKbib,"",@"SHT_CUDA_INFO"
	.sectionflags	@""
	.align	4


	//----- nvinfo : EIATTR_CUDA_API_VERSION
	.align		4
        /*0000*/ 	.byte	0x04, 0x37
        /*0002*/ 	.short	(.L_12537 - .L_12536)
.L_12536:
        /*0004*/ 	.word	0x00000082


	//----- nvinfo : EIATTR_SW2861232_WAR
	.align		4
.L_12537:
        /*0008*/ 	.byte	0x01, 0x35
	.zero		2


	//----- nvinfo : EIATTR_PARAM_CBANK
	.align		4
        /*000c*/ 	.byte	0x04, 0x0a
        /*000e*/ 	.short	(.L_12539 - .L_12538)
	.align		4
.L_12538:
        /*0010*/ 	.word	index@(.nv.constant0._ZN43_GLOBAL__N__9ae7fba5_10_SoftMax_cu_9f978f6320softmax_warp_forwardIfffLi3ELb1ELb0EEEvPT0_PKT_iiiPKbib)
        /*0014*/ 	.short	0x0160
        /*0016*/ 	.short	0x002d


	//----- nvinfo : EIATTR_CBANK_PARAM_SIZE
	.align		4
.L_12539:
        /*0018*/ 	.byte	0x03, 0x19
        /*001a*/ 	.short	0x002d


	//----- nvinfo : EIATTR_KPARAM_INFO
	.align		4
        /*001c*/ 	.byte	0x04, 0x17
        /*001e*/ 	.short	(.L_12541 - .L_12540)
.L_12540:
        /*0020*/ 	.word	0x00000000
        /*0024*/ 	.short	0x0007
        /*0026*/ 	.short	0x002c
        /*0028*/ 	.byte	0x00, 0xf0, 0x05, 0x00


	//----- nvinfo : EIATTR_KPARAM_INFO
	.align		4
.L_12541:
        /*002c*/ 	.byte	0x04, 0x17
        /*002e*/ 	.short	(.L_12543 - .L_12542)
.L_12542:
        /*0030*/ 	.word	0x00000000
        /*0034*/ 	.short	0x0006
        /*0036*/ 	.short	0x0028
        /*0038*/ 	.byte	0x00, 0xf0, 0x11, 0x00


	//----- nvinfo : EIATTR_KPARAM_INFO
	.align		4
.L_12543:
        /*003c*/ 	.byte	0x04, 0x17
        /*003e*/ 	.short	(.L_12545 - .L_12544)
.L_12544:
        /*0040*/ 	.word	0x00000000
        /*0044*/ 	.short	0x0005
        /*0046*/ 	.short	0x0020
        /*0048*/ 	.byte	0x00, 0xf0, 0x21, 0x00


	//----- nvinfo : EIATTR_KPARAM_INFO
	.align		4
.L_12545:
        /*004c*/ 	.byte	0x04, 0x17
        /*004e*/ 	.short	(.L_12547 - .L_12546)
.L_12546:
        /*0050*/ 	.word	0x00000000
        /*0054*/ 	.short	0x0004
        /*0056*/ 	.short	0x0018
        /*0058*/ 	.byte	0x00, 0xf0, 0x11, 0x00


	//----- nvinfo : EIATTR_KPARAM_INFO
	.align		4
.L_12547:
        /*005c*/ 	.byte	0x04, 0x17
        /*005e*/ 	.short	(.L_12549 - .L_12548)
.L_12548:
        /*0060*/ 	.word	0x00000000
        /*0064*/ 	.short	0x0003
        /*0066*/ 	.short	0x0014
        /*0068*/ 	.byte	0x00, 0xf0, 0x11, 0x00


	//----- nvinfo : EIATTR_KPARAM_INFO
	.align		4
.L_12549:
        /*006c*/ 	.byte	0x04, 0x17
        /*006e*/ 	.short	(.L_12551 - .L_12550)
.L_12550:
        /*0070*/ 	.word	0x00000000
        /*0074*/ 	.short	0x0002
        /*0076*/ 	.short	0x0010
        /*0078*/ 	.byte	0x00, 0xf0, 0x11, 0x00


	//----- nvinfo : EIATTR_KPARAM_INFO
	.align		4
.L_12551:
        /*007c*/ 	.byte	0x04, 0x17
        /*007e*/ 	.short	(.L_12553 - .L_12552)
.L_12552:
        /*0080*/ 	.word	0x00000000
        /*0084*/ 	.short	0x0001
        /*0086*/ 	.short	0x0008
        /*0088*/ 	.byte	0x00, 0xf0, 0x21, 0x00


	//----- nvinfo : EIATTR_KPARAM_INFO
	.align		4
.L_12553:
        /*008c*/ 	.byte	0x04, 0x17
        /*008e*/ 	.short	(.L_12555 - .L_12554)
.L_12554:
        /*0090*/ 	.word	0x00000000
        /*0094*/ 	.short	0x0000
        /*0096*/ 	.short	0x0000
        /*0098*/ 	.byte	0x00, 0xf0, 0x21, 0x00


	//----- nvinfo : EIATTR_MAXREG_COUNT
	.align		4
.L_12555:
        /*009c*/ 	.byte	0x03, 0x1b
        /*009e*/ 	.short	0x00ff


	//----- nvinfo : EIATTR_MERCURY_ISA_VERSION
	.align		4
        /*00a0*/ 	.byte	0x03, 0x5f
        /*00a2*/ 	.short	0x0000


	//----- nvinfo : EIATTR_COOP_GROUP_MASK_REGIDS
	.align		4
        /*00a4*/ 	.byte	0x04, 0x29
        /*00a6*/ 	.short	(.L_12557 - .L_12556)


	//   ....[0]....
.L_12556:
        /*00a8*/ 	.word	0xffffffff


	//   ....[1]....
        /*00ac*/ 	.word	0xffffffff


	//   ....[2]....
        /*00b0*/ 	.word	0xffffffff


	//   ....[3]....
        /*00b4*/ 	.word	0xffffffff


	//   ....[4]....
        /*00b8*/ 	.word	0xffffffff


	//   ....[5]....
        /*00bc*/ 	.word	0xffffffff


	//   ....[6]....
        /*00c0*/ 	.word	0xffffffff


	//   ....[7]....
        /*00c4*/ 	.word	0xffffffff


	//   ....[8]....
        /*00c8*/ 	.word	0xffffffff


	//   ....[9]....
        /*00cc*/ 	.word	0xffffffff


	//   ....[10]....
        /*00d0*/ 	.word	0xffffffff


	//   ....[11]....
        /*00d4*/ 	.word	0xffffffff


	//----- nvinfo : EIATTR_COOP_GROUP_INSTR_OFFSETS
	.align		4
.L_12557:
        /*00d8*/ 	.byte	0x04, 0x28
        /*00da*/ 	.short	(.L_12559 - .L_12558)


	//   ....[0]....
.L_12558:
        /*00dc*/ 	.word	0x000001c0


	//   ....[1]....
        /*00e0*/ 	.word	0x000001d0


	//   ....[2]....
        /*00e4*/ 	.word	0x00000200


	//   ....[3]....
        /*00e8*/ 	.word	0x00000230


	//   ....[4]....
        /*00ec*/ 	.word	0x00000260


	//   ....[5]....
        /*00f0*/ 	.word	0x00000290


	//   ....[6]....
        /*00f4*/ 	.word	0x00000360


	//   ....[7]....
        /*00f8*/ 	.word	0x00000380


	//   ....[8]....
        /*00fc*/ 	.word	0x000003a0


	//   ....[9]....
        /*0100*/ 	.word	0x000003c0


	//   ....[10]....
        /*0104*/ 	.word	0x000003e0


	//   ....[11]....
        /*0108*/ 	.word	0x00000400


	//----- nvinfo : EIATTR_EXIT_INSTR_OFFSETS
	.align		4
.L_12559:
        /*010c*/ 	.byte	0x04, 0x1c
        /*010e*/ 	.short	(.L_12561 - .L_12560)


	//   ....[0]....
.L_12560:
        /*0110*/ 	.word	0x00000410


	//   ....[1]....
        /*0114*/ 	.word	0x000004b0


	//   ....[2]....
        /*0118*/ 	.word	0x000004c0


	//   ....[3]....
        /*011c*/ 	.word	0x00000550
.L_12561:


//--------------------- .nv.info._ZN43_GLOBAL__N__9ae7fba5_10_SoftMax_cu_9f978f6320softmax_warp_forwardIfffLi2ELb1ELb0EEEvPT0_PKT_iiiPKbib --------------------------
	.section	.nv.info._ZN43_GLOBAL__N__9ae7fba5_10_SoftMax_cu_9f978f6320softmax_warp_forwardIfffLi2ELb1ELb0EEEvPT0_PKT_iiiPKbib,"",@"SHT_CUDA_INFO"
	.sectionflags	@""
	.align	4


	//----- nvinfo : EIATTR_CUDA_API_VERSION
	.align		4
        /*0000*/ 	.byte	0x04, 0x37
        /*0002*/ 	.short	(.L_12563 - .L_12562)
.L_12562:
        /*0004*/ 	.word	0x00000082


	//----- nvinfo : EIATTR_SW2861232_WAR
	.align		4
.L_12563:
        /*0008*/ 	.byte	0x01, 0x35
	.zero		2


	//----- nvinfo : EIATTR_PARAM_CBANK
	.align		4
        /*000c*/ 	.byte	0x04, 0x0a
        /*000e*/ 	.short	(.L_12565 - .L_12564)
	.align		4
.L_12564:
        /*0010*/ 	.word	index@(.nv.constant0._ZN43_GLOBAL__N__9ae7fba5_10_SoftMax_cu_9f978f6320softmax_warp_forwardIfffLi2ELb1ELb0EEEvPT0_PKT_iiiPKbib)
        /*0014*/ 	.short	0x0160
        /*0016*/ 	.short	0x002d


	//----- nvinfo : EIATTR_CBANK_PARAM_SIZE
	.align		4
.L_12565:
        /*0018*/ 	.byte	0x03, 0x19
        /*001a*/ 	.short	0x002d


	//----- nvinfo : EIATTR_KPARAM_INFO
	.align		4
        /*001c*/ 	.byte	0x04, 0x17
        /*001e*/ 	.short	(.L_12567 - .L_12566)
.L_12566:
        /*0020*/ 	.word	0x00000000
        /*0024*/ 	.short	0x0007
        /*0026*/ 	.short	0x002c
        /*0028*/ 	.byte	0x00, 0xf0, 0x05, 0x00


	//----- nvinfo : EIATTR_KPARAM_INFO
	.align		4
.L_12567:
        /*002c*/ 	.byte	0x04, 0x17
        /*002e*/ 	.short	(.L_12569 - .L_12568)
.L_12568:
        /*0030*/ 	.word	0x00000000
        /*0034*/ 	.short	0x0006
        /*0036*/ 	.short	0x0028
        /*0038*/ 	.byte	0x00, 0xf0, 0x11, 0x00


	//----- nvinfo : EIATTR_KPARAM_INFO
	.align		4
.L_12569:
        /*003c*/ 	.byte	0x04, 0x17
        /*003e*/ 	.short	(.L_12571 - .L_12570)
.L_12570:
        /*0040*/ 	.word	0x00000000
        /*0044*/ 	.short	0x0005
        /*0046*/ 	.short	0x0020
        /*0048*/ 	.byte	0x00, 0xf0, 0x21, 0x00


	//----- nvinfo : EIATTR_KPARAM_INFO
	.align		4
.L_12571:
        /*004c*/ 	.byte	0x04, 0x17
        /*004e*/ 	.short	(.L_12573 - .L_12572)
.L_12572:
        /*0050*/ 	.word	0x00000000
        /*0054*/ 	.short	0x0004
        /*0056*/ 	.short	0x0018
        /*0058*/ 	.byte	0x00, 0xf0, 0x11, 0x00


	//----- nvinfo : EIATTR_KPARAM_INFO
	.align		4
.L_12573:
        /*005c*/ 	.byte	0x04, 0x17
        /*005e*/ 	.short	(.L_12575 - .L_12574)
.L_12574:
        /*0060*/ 	.word	0x00000000
        /*0064*/ 	.short	0x0003
        /*0066*/ 	.short	0x0014
        /*0068*/ 	.byte	0x00, 0xf0, 0x11, 0x00


	//----- nvinfo : EIATTR_KPARAM_INFO
	.align		4
.L_12575:
        /*006c*/ 	.byte	0x04, 0x17
        /*006e*/ 	.short	(.L_12577 - .L_12576)
.L_12576:
        /*0070*/ 	.word	0x00000000
        /*0074*/ 	.short	0x0002
        /*0076*/ 	.short	0x0010
        /*0078*/ 	.byte	0x00, 0xf0, 0x11, 0x00


	//----- nvinfo : EIATTR_KPARAM_INFO
	.align		4
.L_12577:
        /*007c*/ 	.byte	0x04, 0x17
        /*007e*/ 	.short	(.L_12579 - .L_12578)
.L_12578:
        /*0080*/ 	.word	0x00000000
        /*0084*/ 	.short	0x0001
        /*0086*/ 	.short	0x0008
        /*0088*/ 	.byte	0x00, 0xf0, 0x21, 0x00


	//----- nvinfo : EIATTR_KPARAM_INFO
	.align		4
.L_12579:
        /*008c*/ 	.byte	0x04, 0x17
        /*008e*/ 	.short	(.L_12581 - .L_12580)
.L_12580:
        /*0090*/ 	.word	0x00000000
        /*0094*/ 	.short	0x0000
        /*0096*/ 	.short	0x0000
        /*0098*/ 	.byte	0x00, 0xf0, 0x21, 0x00


	//----- nvinfo : EIATTR_MAXREG_COUNT
	.align		4
.L_12581:
        /*009c*/ 	.byte	0x03, 0x1b
        /*009e*/ 	.short	0x00ff


	//----- nvinfo : EIATTR_MERCURY_ISA_VERSION
	.align		4
        /*00a0*/ 	.byte	0x03, 0x5f
        /*00a2*/ 	.short	0x0000


	//----- nvinfo : EIATTR_COOP_GROUP_MASK_REGIDS
	.align		4
        /*00a4*/ 	.byte	0x04, 0x29
        /*00a6*/ 	.short	(.L_12583 - .L_12582)


	//   ....[0]....
.L_12582:
        /*00a8*/ 	.word	0xffffffff


	//   ....[1]....
        /*00ac*/ 	.word	0xffffffff


	//   ....[2]....
        /*00b0*/ 	.word	0xffffffff


	//   ....[3]....
        /*00b4*/ 	.word	0xffffffff


	//   ....[4]....
        /*00b8*/ 	.word	0xffffffff


	//   ....[5]....
        /*00bc*/ 	.word	0xffffffff


	//   ....[6]....
        /*00c0*/ 	.word	0xffffffff


	//   ....[7]....
        /*00c4*/ 	.word	0xffffffff


	//----- nvinfo : EIATTR_COOP_GROUP_INSTR_OFFSETS
	.align		4
.L_12583:
        /*00c8*/ 	.byte	0x04, 0x28
        /*00ca*/ 	.short	(.L_12585 - .L_12584)


	//   ....[0]....
.L_12584:
        /*00cc*/ 	.word	0x000001c0


	//   ....[1]....
        /*00d0*/ 	.word	0x000001d0


	//   ....[2]....
        /*00d4*/ 	.word	0x00000200


	//   ....[3]....
        /*00d8*/ 	.word	0x00000230


	//   ....[4]....
        /*00dc*/ 	.word	0x00000300


	//   ....[5]....
        /*00e0*/ 	.word	0x00000320


	//   ....[6]....
        /*00e4*/ 	.word	0x00000340


	//   ....[7]....
        /*00e8*/ 	.word	0x00000360


	//----- nvinfo : EIATTR_EXIT_INSTR_OFFSETS
	.align		4
.L_12585:
        /*00ec*/ 	.byte	0x04, 0x1c
        /*00ee*/ 	.short	(.L_12587 - .L_12586)


	//   ....[0]....
.L_12586:
        /*00f0*/ 	.word	0x00000370


	//   ....[1]....
        /*00f4*/ 	.word	0x00000410


	//   ....[2]....
        /*00f8*/ 	.word	0x00000420


	//   ....[3]....
        /*00fc*/ 	.word	0x000004b0
.L_12587:


//--------------------- .nv.info._ZN43_GLOBAL__N__9ae7fba5_10_SoftMax_cu_9f978f6320softmax_warp_forwardIfffLi1ELb1ELb0EEEvPT0_PKT_iiiPKbib --------------------------
	.section	.nv.info._ZN43_GLOBAL__N__9ae7fba5_10_SoftMax_cu_9f978f6320softmax_warp_forwardIfffLi1ELb1ELb0EEEvPT0_PKT_iiiPKbib,"",@"SHT_CUDA_INFO"
	.sectionflags	@""
	.align	4


	//----- nvinfo : EIATTR_CUDA_API_VERSION
	.align		4
        /*0000*/ 	.byte	0x04, 0x37
        /*0002*/ 	.short	(.L_12589 - .L_12588)
.L_12588:
        /*0004*/ 	.word	0x00000082


	//----- nvinfo : EIATTR_SW2861232_WAR
	.align		4
.L_12589:
        /*0008*/ 	.byte	0x01, 0x35
	.zero		2


	//----- nvinfo : EIATTR_PARAM_CBANK
	.align		4
        /*000c*/ 	.byte	0x04, 0x0a
        /*000e*/ 	.short	(.L_12591 - .L_12590)
	.align		4
.L_12590:
        /*0010*/ 	.word	index@(.nv.constant0._ZN43_GLOBAL__N__9ae7fba5_10_SoftMax_cu_9f978f6320softmax_warp_forwardIfffLi1ELb1ELb0EEEvPT0_PKT_iiiPKbib)
        /*0014*/ 	.short	0x0160
        /*0016*/ 	.short	0x002d


	//----- nvinfo : EIATTR_CBANK_PARAM_SIZE
	.align		4
.L_12591:
        /*0018*/ 	.byte	0x03, 0x19
        /*001a*/ 	.short	0x002d


	//----- nvinfo : EIATTR_KPARAM_INFO
	.align		4
        /*001c*/ 	.byte	0x04, 0x17
        /*001e*/ 	.short	(.L_12593 - .L_12592)
.L_12592:
        /*0020*/ 	.word	0x00000000
        /*0024*/ 	.short	0x0007
        /*0026*/ 	.short	0x002c
        /*0028*/ 	.byte	0x00, 0xf0, 0x05, 0x00


	//----- nvinfo : EIATTR_KPARAM_INFO
	.align		4
.L_12593:
        /*002c*/ 	.byte	0x04, 0x17
        /*002e*/ 	.short	(.L_12595 - .L_12594)
.L_12594:
        /*0030*/ 	.word	0x00000000
        /*0034*/ 	.short	0x0006
        /*0036*/ 	.short	0x0028
        /*0038*/ 	.byte	0x00, 0xf0, 0x11, 0x00


	//----- nvinfo : EIATTR_KPARAM_INFO
	.align		4
.L_12595:
        /*003c*/ 	.byte	0x04, 0x17
        /*003e*/ 	.short	(.L_12597 - .L_12596)
.L_12596:
        /*0040*/ 	.word	0x00000000
        /*0044*/ 	.short	0x0005
        /*0046*/ 	.short	0x0020
        /*0048*/ 	.byte	0x00, 0xf0, 0x21, 0x00


	//----- nvinfo : EIATTR_KPARAM_INFO
	.align		4
.L_12597:
        /*004c*/ 	.byte	0x04, 0x17
        /*004e*/ 	.short	(.L_12599 - .L_12598)
.L_12598:
        /*0050*/ 	.word	0x00000000
        /*0054*/ 	.short	0x0004
        /*0056*/ 	.short	0x0018
        /*0058*/ 	.byte	0x00, 0xf0, 0x11, 0x00


	//----- nvinfo : EIATTR_KPARAM_INFO
	.align		4
.L_12599:
        /*005c*/ 	.byte	0x04, 0x17
        /*005e*/ 	.short	(.L_12601 - .L_12600)
.L_12600:
        /*0060*/ 	.word	0x00000000
        /*0064*/ 	.short	0x0003
        /*0066*/ 	.short	0x0014
        /*0068*/ 	.byte	0x00, 0xf0, 0x11, 0x00


	//----- nvinfo : EIATTR_KPARAM_INFO
	.align		4
.L_12601:
        /*006c*/ 	.byte	0x04, 0x17
        /*006e*/ 	.short	(.L_12603 - .L_12602)
.L_12602:
        /*0070*/ 	.word	0x00000000
        /*0074*/ 	.short	0x0002
        /*0076*/ 	.short	0x0010
        /*0078*/ 	.byte	0x00, 0xf0, 0x11, 0x00


	//----- nvinfo : EIATTR_KPARAM_INFO
	.align		4
.L_12603:
        /*007c*/ 	.byte	0x04, 0x17
        /*007e*/ 	.short	(.L_12605 - .L_12604)
.L_12604:
        /*0080*/ 	.word	0x00000000
        /*0084*/ 	.short	0x0001
        /*0086*/ 	.short	0x0008
        /*0088*/ 	.byte	0x00, 0xf0, 0x21, 0x00


	//----- nvinfo : EIATTR_KPARAM_INFO
	.align		4
.L_12605:
        /*008c*/ 	.byte	0x04, 0x17
        /*008e*/ 	.short	(.L_12607 - .L_12606)
.L_12606:
        /*0090*/ 	.word	0x00000000
        /*0094*/ 	.short	0x0000
        /*0096*/ 	.short	0x0000
        /*0098*/ 	.byte	0x00, 0xf0, 0x21, 0x00


	//----- nvinfo : EIATTR_MAXREG_COUNT
	.align		4
.L_12607:
        /*009c*/ 	.byte	0x03, 0x1b
        /*009e*/ 	.short	0x00ff


	//----- nvinfo : EIATTR_MERCURY_ISA_VERSION
	.align		4
        /*00a0*/ 	.byte	0x03, 0x5f
        /*00a2*/ 	.short	0x0000


	//----- nvinfo : EIATTR_COOP_GROUP_MASK_REGIDS
	.align		4
        /*00a4*/ 	.byte	0x04, 0x29
        /*00a6*/ 	.short	(.L_12609 - .L_12608)


	//   ....[0]....
.L_12608:
        /*00a8*/ 	.word	0xffffffff


	//   ....[1]....
        /*00ac*/ 	.word	0xffffffff


	//   ....[2]....
        /*00b0*/ 	.word	0xffffffff


	//   ....[3]....
        /*00b4*/ 	.word	0xffffffff


	//----- nvinfo : EIATTR_COOP_GROUP_INSTR_OFFSETS
	.align		4
.L_12609:
        /*00b8*/ 	.byte	0x04, 0x28
        /*00ba*/ 	.short	(.L_12611 - .L_12610)


	//   ....[0]....
.L_12610:
        /*00bc*/ 	.word	0x000001c0


	//   ....[1]....
        /*00c0*/ 	.word	0x000001d0


	//   ....[2]....
        /*00c4*/ 	.word	0x000002a0


	//   ....[3]....
        /*00c8*/ 	.word	0x000002c0


	//----- nvinfo : EIATTR_EXIT_INSTR_OFFSETS
	.align		4
.L_12611:
        /*00cc*/ 	.byte	0x04, 0x1c
        /*00ce*/ 	.short	(.L_12613 - .L_12612)


	//   ....[0]....
.L_12612:
        /*00d0*/ 	.word	0x000002d0


	//   ....[1]....
        /*00d4*/ 	.word	0x00000370


	//   ....[2]....
        /*00d8*/ 	.word	0x00000380


	//   ....[3]....
        /*00dc*/ 	.word	0x00000410
.L_12613:


//--------------------- .nv.info._ZN43_GLOBAL__N__9ae7fba5_10_SoftMax_cu_9f978f6320softmax_warp_forwardIfffLi0ELb1ELb0EEEvPT0_PKT_iiiPKbib --------------------------
	.section	.nv.info._ZN43_GLOBAL__N__9ae7fba5_10_SoftMax_cu_9f978f6320softmax_warp_forwardIfffLi0ELb1ELb0EEEvPT0_PKT_iiiPKbib,"",@"SHT_CUDA_INFO"
	.sectionflags	@""
	.align	4


	//----- nvinfo : EIATTR_CUDA_API_VERSION
	.align		4
        /*0000*/ 	.byte	0x04, 0x37
        /*0002*/ 	.short	(.L_12615 - .L_12614)
.L_12614:
        /*0004*/ 	.word	0x00000082


	//----- nvinfo : EIATTR_SW2861232_WAR
	.align		4
.L_12615:
        /*0008*/ 	.byte	0x01, 0x35
	.zero		2


	//----- nvinfo : EIATTR_PARAM_CBANK
	.align		4
        /*000c*/ 	.byte	0x04, 0x0a
        /*000e*/ 	.short	(.L_12617 - .L_12616)
	.align		4
.L_12616:
        /*0010*/ 	.word	index@(.nv.constant0._ZN43_GLOBAL__N__9ae7fba5_10_SoftMax_cu_9f978f6320softmax_warp_forwardIfffLi0ELb1ELb0EEEvPT0_PKT_iiiPKbib)
        /*0014*/ 	.short	0x0160
        /*0016*/ 	.short	0x002d


	//----- nvinfo : EIATTR_CBANK_PARAM_SIZE
	.align		4
.L_12617:
        /*0018*/ 	.byte	0x03, 0x19
        /*001a*/ 	.short	0x002d


	//----- nvinfo : EIATTR_KPARAM_INFO
	.align		4
        /*001c*/ 	.byte	0x04, 0x17
        /*001e*/ 	.short	(.L_12619 - .L_12618)
.L_12618:
        /*0020*/ 	.word	0x00000000
        /*0024*/ 	.short	0x0007
        /*0026*/ 	.short	0x002c
        /*0028*/ 	.byte	0x00, 0xf0, 0x05, 0x00


	//----- nvinfo : EIATTR_KPARAM_INFO
	.align		4
.L_12619:
        /*002c*/ 	.byte	0x04, 0x17
        /*002e*/ 	.short	(.L_12621 - .L_12620)
.L_12620:
        /*0030*/ 	.word	0x00000000
        /*0034*/ 	.short	0x0006
        /*0036*/ 	.short	0x0028
        /*0038*/ 	.byte	0x00, 0xf0, 0x11, 0x00


	//----- nvinfo : EIATTR_KPARAM_INFO
	.align		4
.L_12621:
        /*003c*/ 	.byte	0x04, 0x17
        /*003e*/ 	.short	(.L_12623 - .L_12622)
.L_12622:
        /*0040*/ 	.word	0x00000000
        /*0044*/ 	.short	0x0005
        /*0046*/ 	.short	0x0020
        /*0048*/ 	.byte	0x00, 0xf0, 0x21, 0x00


	//----- nvinfo : EIATTR_KPARAM_INFO
	.align		4
.L_12623:
        /*004c*/ 	.byte	0x04, 0x17
        /*004e*/ 	.short	(.L_12625 - .L_12624)
.L_12624:
        /*0050*/ 	.word	0x00000000
        /*0054*/ 	.short	0x0004
        /*0056*/ 	.short	0x0018
        /*0058*/ 	.byte	0x00, 0xf0, 0x11, 0x00


	//----- nvinfo : EIATTR_KPARAM_INFO
	.align		4
.L_12625:
        /*005c*/ 	.byte	0x04, 0x17
        /*005e*/ 	.short	(.L_12627 - .L_12626)
.L_12626:
        /*0060*/ 	.word	0x00000000
        /*0064*/ 	.short	0x0003
        /*0066*/ 	.short	0x0014
        /*0068*/ 	.byte	0x00, 0xf0, 0x11, 0x00


	//----- nvinfo : EIATTR_KPARAM_INFO
	.align		4
.L_12627:
        /*006c*/ 	.byte	0x04, 0x17
        /*006e*/ 	.short	(.L_12629 - .L_12628)
.L_12628:
        /*0070*/ 	.word	0x00000000
        /*0074*/ 	.short	0x0002
        /*0076*/ 	.short	0x0010
        /*0078*/ 	.byte	0x00, 0xf0, 0x11, 0x00


	//----- nvinfo : EIATTR_KPARAM_INFO
	.align		4
.L_12629:
        /*007c*/ 	.byte	0x04, 0x17
        /*007e*/ 	.short	(.L_12631 - .L_12630)
.L_12630:
        /*0080*/ 	.word	0x00000000
        /*0084*/ 	.short	0x0001
        /*0086*/ 	.short	0x0008
        /*0088*/ 	.byte	0x00, 0xf0, 0x21, 0x00


	//----- nvinfo : EIATTR_KPARAM_INFO
	.align		4
.L_12631:
        /*008c*/ 	.byte	0x04, 0x17
        /*008e*/ 	.short	(.L_12633 - .L_12632)
.L_12632:
        /*0090*/ 	.word	0x00000000
        /*0094*/ 	.short	0x0000
        /*0096*/ 	.short	0x0000
        /*0098*/ 	.byte	0x00, 0xf0, 0x21, 0x00


	//----- nvinfo : EIATTR_MAXREG_COUNT
	.align		4
.L_12633:
        /*009c*/ 	.byte	0x03, 0x1b
        /*009e*/ 	.short	0x00ff


	//----- nvinfo : EIATTR_MERCURY_ISA_VERSION
	.align		4
        /*00a0*/ 	.byte	0x03, 0x5f
        /*00a2*/ 	.short	0x0000


	//----- nvinfo : EIATTR_EXIT_INSTR_OFFSETS
	.align		4
        /*00a4*/ 	.byte	0x04, 0x1c
        /*00a6*/ 	.short	(.L_12635 - .L_12634)


	//   ....[0]....
.L_12634:
        /*00a8*/ 	.word	0x000001d0


	//   ....[1]....
        /*00ac*/ 	.word	0x000002c0


	//   ....[2]....
        /*00b0*/ 	.word	0x000002d0


	//   ....[3]....
        /*00b4*/ 	.word	0x000003a0


	//----- nvinfo : EIATTR_CRS_STACK_SIZE
	.align		4
.L_12635:
        /*00b8*/ 	.byte	0x04, 0x1e
        /*00ba*/ 	.short	(.L_12637 - .L_12636)
.L_12636:
        /*00bc*/ 	.word	0x00000000
.L_12637:


//--------------------- .nv.info._ZN43_GLOBAL__N__9ae7fba5_10_SoftMax_cu_9f978f6320softmax_warp_forwardIdddLi11ELb1ELb0EEEvPT0_PKT_iiiPKbib --------------------------
	.section	.nv.info._ZN43_GLOBAL__N__9ae7fba5_10_SoftMax_cu_9f978f6320softmax_warp_forwardIdddLi11ELb1ELb0EEEvPT0_PKT_iiiPKbib,"",@"SHT_CUDA_INFO"
	.sectionflags	@""
	.align	4


	//----- nvinfo : EIATTR_CUDA_API_VERSION
	.align		4
        /*0000*/ 	.byte	0x04, 0x37
        /*0002*/ 	.short	(.L_12639 - .L_12638)
.L_12638:
        /*0004*/ 	.word	0x00000082


	//----- nvinfo : EIATTR_SW2861232_WAR
	.align		4
.L_12639:
        /*0008*/ 	.byte	0x01, 0x35
	.zero		2


	//----- nvinfo : EIATTR_PARAM_CBANK
	.align		4
        /*000c*/ 	.byte	0x04, 0x0a
        /*000e*/ 	.short	(.L_12641 - .L_12640)
	.align		4
.L_12640:
        /*0010*/ 	.word	index@(.nv.constant0._ZN43_GLOBAL__N__9ae7fba5_10_SoftMax_cu_9f978f6320softmax_warp_forwardIdddLi11ELb1ELb0EEEvPT0_PKT_iiiPKbib)
        /*0014*/ 	.short	0x0160
        /*0016*/ 	.short	0x002d


	//----- nvinfo : EIATTR_CBANK_PARAM_SIZE
	.align		4
.L_12641:
        /*0018*/ 	.byte	0x03, 0x19
        /*001a*/ 	.short	0x002d


	//----- nvinfo : EIATTR_KPARAM_INFO
	.align		4
        /*001c*/ 	.byte	0x04, 0x17
        /*001e*/ 	.short	(.L_12643 - .L_12642)
.L_12642:
        /*0020*/ 	.word	0x00000000
        /*0024*/ 	.short	0x0007
        /*0026*/ 	.short	0x002c
        /*0028*/ 	.byte	0x00, 0xf0, 0x05, 0x00


	//----- nvinfo : EIATTR_KPARAM_INFO
	.align		4
.L_12643:
        /*002c*/ 	.byte	0x04, 0x17
        /*002e*/ 	.short	(.L_12645 - .L_12644)
.L_12644:
        /*0030*/ 	.word	0x00000000
        /*0034*/ 	.short	0x0006
        /*0036*/ 	.short	0x0028
        /*0038*/ 	.byte	0x00, 0xf0, 0x11, 0x00


	//----- nvinfo : EIATTR_KPARAM_INFO
	.align		4
.L_12645:
        /*003c*/ 	.byte	0x04, 0x17
        /*003e*/ 	.short	(.L_12647 - .L_12646)
.L_12646:
        /*0040*/ 	.word	0x00000000
        /*0044*/ 	.short	0x0005
        /*0046*/ 	.short	0x0020
        /*0048*/ 	.byte	0x00, 0xf0, 0x21, 0x00


	//----- nvinfo : EIATTR_KPARAM_INFO
	.align		4
.L_12647:
        /*004c*/ 	.byte	0x04, 0x17
        /*004e*/ 	.short	(.L_12649 - .L_12648)
.L_12648:
        /*0050*/ 	.word	0x00000000
        /*0054*/ 	.short	0x0004
        /*0056*/ 	.short	0x0018
        /*0058*/ 	.byte	0x00, 0xf0, 0x11, 0x00


	//----- nvinfo : EIATTR_KPARAM_INFO
	.align		4
.L_12649:
        /*005c*/ 	.byte	0x04, 0x17
        /*005e*/ 	.short	(.L_12651 - .L_12650)
.L_12650:
        /*0060*/ 	.word	0x00000000
        /*0064*/ 	.short	0x0003
        /*0066*/ 	.short	0x0014
        /*0068*/ 	.byte	0x00, 0xf0, 0x11, 0x00


	//----- nvinfo : EIATTR_KPARAM_INFO
	.align		4
.L_12651:
        /*006c*/ 	.byte	0x04, 0x17
        /*006e*/ 	.short	(.L_12653 - .L_12652)
.L_12652:
        /*0070*/ 	.word	0x00000000
        /*0074*/ 	.short	0x0002
        /*0076*/ 	.short	0x0010
        /*0078*/ 	.byte	0x00, 0xf0, 0x11, 0x00


	//----- nvinfo : EIATTR_KPARAM_INFO
	.align		4
.L_12653:
        /*007c*/ 	.byte	0x04, 0x17
        /*007e*/ 	.short	(.L_12655 - .L_12654)
.L_12654:
        /*0080*/ 	.word	0x00000000
        /*0084*/ 	.short	0x0001
        /*0086*/ 	.short	0x0008
        /*0088*/ 	.byte	0x00, 0xf0, 0x21, 0x00


	//----- nvinfo : EIATTR_KPARAM_INFO
	.align		4
.L_12655:
        /*008c*/ 	.byte	0x04, 0x17
        /*008e*/ 	.short	(.L_12657 - .L_12656)
.L_12656:
        /*0090*/ 	.word	0x00000000
        /*0094*/ 	.short	0x0000
        /*0096*/ 	.short	0x0000
        /*0098*/ 	.byte	0x00, 0xf0, 0x21, 0x00


	//----- nvinfo : EIATTR_MAXREG_COUNT
	.align		4
.L_12657:
        /*009c*/ 	.byte	0x03, 0x1b
        /*009e*/ 	.short	0x00ff


	//----- nvinfo : EIATTR_MERCURY_ISA_VERSION
	.align		4
        /*00a0*/ 	.byte	0x03, 0x5f
        /*00a2*/ 	.short	0x0000


	//----- nvinfo : EIATTR_COOP_GROUP_MASK_REGIDS
	.align		4
        /*00a4*/ 	.byte	0x04, 0x29
        /*00a6*/ 	.short	(.L_12659 - .L_12658)


	//   ....[0]....
.L_12658:
        /*00a8*/ 	.word	0xffffffff


	//   ....[1]....
        /*00ac*/ 	.word	0xffffffff


	//   ....[2]....
        /*00b0*/ 	.word	0xffffffff


	//   ....[3]....
        /*00b4*/ 	.word	0xffffffff


	//   ....[4]....
        /*00b8*/ 	.word	0xffffffff


	//   ....[5]....
        /*00bc*/ 	.word	0xffffffff


	//   ....[6]....
        /*00c0*/ 	.word	0xffffffff


	//   ....[7]....
        /*00c4*/ 	.word	0xffffffff


	//   ....[8]....
        /*00c8*/ 	.word	0xffffffff


	//   ....[9]....
        /*00cc*/ 	.word	0xffffffff


	//   ....[10]....
        /*00d0*/ 	.word	0xffffffff


	//   ....[11]....
        /*00d4*/ 	.word	0xffffffff


	//   ....[12]....
        /*00d8*/ 	.word	0xffffffff


	//   ....[13]....
        /*00dc*/ 	.word	0xffffffff


	//   ....[14]....
        /*00e0*/ 	.word	0xffffffff


	//   ....[15]....
        /*00e4*/ 	.word	0xffffffff


	//   ....[16]....
        /*00e8*/ 	.word	0xffffffff


	//   ....[17]....
        /*00ec*/ 	.word	0xffffffff


	//   ....[18]....
        /*00f0*/ 	.word	0xffffffff


	//   ....[19]....
        /*00f4*/ 	.word	0xffffffff


	//----- nvinfo : EIATTR_COOP_GROUP_INSTR_OFFSETS
	.align		4
.L_12659:
        /*00f8*/ 	.byte	0x04, 0x28
        /*00fa*/ 	.short	(.L_12661 - .L_12660)


	//   ....[0]....
.L_12660:
        /*00fc*/ 	.word	0x00002080


	//   ....[1]....
        /*0100*/ 	.word	0x00002090


	//   ....[2]....
        /*0104*/ 	.word	0x000020d0


	//   ....[3]....
        /*0108*/ 	.word	0x000020e0


	//   ....[4]....
        /*010c*/ 	.word	0x00002120


	//   ....[5]....
        /*0110*/ 	.word	0x00002130


	//   ....[6]....
        /*0114*/ 	.word	0x00002170


	//   ....[7]....
        /*0118*/ 	.word	0x00002180


	//   ....[8]....
        /*011c*/ 	.word	0x000021c0


	//   ....[9]....
        /*0120*/ 	.word	0x000021d0


	//   ....[10]....
        /*0124*/ 	.word	0x0000b1f0


	//   ....[11]....
        /*0128*/ 	.word	0x0000b200


	//   ....[12]....
        /*012c*/ 	.word	0x0000b220


	//   ....[13]....
        /*0130*/ 	.word	0x0000b230


	//   ....[14]....
        /*0134*/ 	.word	0x0000b250


	//   ....[15]....
        /*0138*/ 	.word	0x0000b260


	//   ....[16]....
        /*013c*/ 	.word	0x0000b280


	//   ....[17]....
        /*0140*/ 	.word	0x0000b290


	//   ....[18]....
        /*0144*/ 	.word	0x0000b2b0


	//   ....[19]....
        /*0148*/ 	.word	0x0000b2c0


	//----- nvinfo : EIATTR_EXIT_INSTR_OFFSETS
	.align		4
.L_12661:
        /*014c*/ 	.byte	0x04, 0x1c
        /*014e*/ 	.short	(.L_12663 - .L_12662)


	//   ....[0]....
.L_12662:
        /*0150*/ 	.word	0x0000b2e0


	//   ....[1]....
        /*0154*/ 	.word	0x0000b6f0


	//   ....[2]....
        /*0158*/ 	.word	0x0000b760


	//   ....[3]....
        /*015c*/ 	.word	0x0000b7a0


	//   ....[4]....
        /*0160*/ 	.word	0x0000b7e0


	//   ....[5]....
        /*0164*/ 	.word	0x0000b820


	//   ....[6]....
        /*0168*/ 	.word	0x0000b860


	//   ....[7]....
        /*016c*/ 	.word	0x0000b8a0


	//   ....[8]....
        /*0170*/ 	.word	0x0000b8e0


	//   ....[9]....
        /*0174*/ 	.word	0x0000b920


	//   ....[10]....
        /*0178*/ 	.word	0x0000b960


	//   ....[11]....
        /*017c*/ 	.word	0x0000b9a0


	//   ....[12]....
        /*0180*/ 	.word	0x0000b9e0


	//   ....[13]....
        /*0184*/ 	.word	0x0000ba20


	//   ....[14]....
        /*0188*/ 	.word	0x0000ba60


	//   ....[15]....
        /*018c*/ 	.word	0x0000baa0


	//   ....[16]....
        /*0190*/ 	.word	0x0000bae0


	//   ....[17]....
        /*0194*/ 	.word	0x0000bb20


	//   ....[18]....
        /*0198*/ 	.word	0x0000bb60


	//   ....[19]....
        /*019c*/ 	.word	0x0000bba0


	//   ....[20]....
        /*01a0*/ 	.word	0x0000bbe0


	//   ....[21]....
        /*01a4*/ 	.word	0x0000bc20


	//   ....[22]....
        /*01a8*/ 	.word	0x0000bc60


	//   ....[23]....
        /*01ac*/ 	.word	0x0000bca0


	//   ....[24]....
        /*01b0*/ 	.word	0x0000bce0


	//   ....[25]....
        /*01b4*/ 	.word	0x0000bd20


	//   ....[26]....
        /*01b8*/ 	.word	0x0000bd60


	//   ....[27]....
        /*01bc*/ 	.word	0x0000bda0


	//   ....[28]....
        /*01c0*/ 	.word	0x0000bde0


	//   ....[29]....
        /*01c4*/ 	.word	0x0000be20


	//   ....[30]....
        /*01c8*/ 	.word	0x0000be60


	//   ....[31]....
        /*01cc*/ 	.word	0x0000bea0


	//   ....[32]....
        /*01d0*/ 	.word	0x0000bee0


	//   ....[33]....
        /*01d4*/ 	.word	0x0000bf20


	//   ....[34]....
        /*01d8*/ 	.word	0x0000bf60


	//   ....[35]....
        /*01dc*/ 	.word	0x0000bfa0


	//   ....[36]....
        /*01e0*/ 	.word	0x0000bfe0


	//   ....[37]....
        /*01e4*/ 	.word	0x0000c020


	//   ....[38]....
        /*01e8*/ 	.word	0x0000c060


	//   ....[39]....
        /*01ec*/ 	.word	0x0000c0a0


	//   ....[40]....
        /*01f0*/ 	.word	0x0000c0e0


	//   ....[41]....
        /*01f4*/ 	.word	0x0000c120


	//   ....[42]....
        /*01f8*/ 	.word	0x0000c160


	//   ....[43]....
        /*01fc*/ 	.word	0x0000c1a0


	//   ....[44]....
        /*0200*/ 	.word	0x0000c1e0


	//   ....[45]....
        /*0204*/ 	.word	0x0000c220


	//   ....[46]....
        /*0208*/ 	.word	0x0000c260


	//   ....[47]....
        /*020c*/ 	.word	0x0000c2a0


	//   ....[48]....
        /*0210*/ 	.word	0x0000c2e0


	//   ....[49]....
        /*0214*/ 	.word	0x0000c320


	//   ....[50]....
        /*0218*/ 	.word	0x0000c360


	//   ....[51]....
        /*021c*/ 	.word	0x0000c3a0


	//   ....[52]....
        /*0220*/ 	.word	0x0000c3e0


	//   ....[53]....
        /*0224*/ 	.word	0x0000c420


	//   ....[54]....
        /*0228*/ 	.word	0x0000c460


	//   ....[55]....
        /*022c*/ 	.word	0x0000c4a0


	//   ....[56]....
        /*0230*/ 	.word	0x0000c4e0


	//   ....[57]....
        /*0234*/ 	.word	0x0000c520


	//   ....[58]....
        /*0238*/ 	.word	0x0000c560


	//   ....[59]....
        /*023c*/ 	.word	0x0000c5a0


	//   ....[60]....
        /*0240*/ 	.word	0x0000c5e0


	//   ....[61]....
        /*0244*/ 	.word	0x0000c620


	//   ....[62]....
        /*0248*/ 	.word	0x0000c660


	//   ....[63]....
        /*024c*/ 	.word	0x0000c6a0


	//   ....[64]....
        /*0250*/ 	.word	0x0000c6e0


	//   ....[65]....
        /*0254*/ 	.word	0x0000c710


	//----- nvinfo : EIATTR_CRS_STACK_SIZE
	.align		4
.L_12663:
        /*0258*/ 	.byte	0x04, 0x1e
        /*025a*/ 	.short	(.L_12665 - .L_12664)
.L_12664:
        /*025c*/ 	.word	0x00000000
.L_12665:


//--------------------- .nv.info._ZN43_GLOBAL__N__9ae7fba5_10_SoftMax_cu_9f978f6320softmax_warp_forwardIdddLi10ELb1ELb0EEEvPT0_PKT_iiiPKbib --------------------------
	.section	.nv.info._ZN43_GLOBAL__N__9ae7fba5_10_SoftMax_cu_9f978f6320softmax_warp_forwardIdddLi10ELb1ELb0EEEvPT0_PKT_iiiPKbib,"",@"SHT_CUDA_INFO"
	.sectionflags	@""
	.align	4


	//----- nvinfo : EIATTR_CUDA_API_VERSION
	.align		4
        /*0000*/ 	.byte	0x04, 0x37
        /*0002*/ 	.short	(.L_12667 - .L_12666)
.L_12666:
        /*0004*/ 	.word	0x00000082


	//----- nvinfo : EIATTR_SW2861232_WAR
	.align		4
.L_12667:
        /*0008*/ 	.byte	0x01, 0x35
	.zero		2


	//----- nvinfo : EIATTR_PARAM_CBANK
	.align		4
        /*000c*/ 	.byte	0x04, 0x0a
        /*000e*/ 	.short	(.L_12669 - .L_12668)
	.align		4
.L_12668:
        /*0010*/ 	.word	index@(.nv.constant0._ZN43_GLOBAL__N__9ae7fba5_10_SoftMax_cu_9f978f6320softmax_warp_forwardIdddLi10ELb1ELb0EEEvPT0_PKT_iiiPKbib)
        /*0014*/ 	.short	0x0160
        /*0016*/ 	.short	0x002d


	//----- nvinfo : EIATTR_CBANK_PARAM_SIZE
	.align		4
.L_12669:
        /*0018*/ 	.byte	0x03, 0x19
        /*001a*/ 	.short	0x002d


	//----- nvinfo : EIATTR_KPARAM_INFO
	.align		4
        /*001c*/ 	.byte	0x04, 0x17
        /*001e*/ 	.short	(.L_12671 - .L_12670)
.L_12670:
        /*0020*/ 	.word	0x00000000
        /*0024*/ 	.short	0x0007
        /*0026*/ 	.short	0x002c
        /*0028*/ 	.byte	0x00, 0xf0, 0x05, 0x00


	//----- nvinfo : EIATTR_KPARAM_INFO
	.align		4
.L_12671:
        /*002c*/ 	.byte	0x04, 0x17
        /*002e*/ 	.short	(.L_12673 - .L_12672)
.L_12672:
        /*0030*/ 	.word	0x00000000
        /*0034*/ 	.short	0x0006
        /*0036*/ 	.short	0x0028
        /*0038*/ 	.byte	0x00, 0xf0, 0x11, 0x00


	//----- nvinfo : EIATTR_KPARAM_INFO
	.align		4
.L_12673:
        /*003c*/ 	.byte	0x04, 0x17
        /*003e*/ 	.short	(.L_12675 - .L_12674)
.L_12674:
        /*0040*/ 	.word	0x00000000
        /*0044*/ 	.short	0x0005
        /*0046*/ 	.short	0x0020
        /*0048*/ 	.byte	0x00, 0xf0, 0x21, 0x00


	//----- nvinfo : EIATTR_KPARAM_INFO
	.align		4
.L_12675:
        /*004c*/ 	.byte	0x04, 0x17
        /*004e*/ 	.short	(.L_12677 - .L_12676)
.L_12676:
        /*0050*/ 	.word	0x00000000
        /*0054*/ 	.short	0x0004
        /*0056*/ 	.short	0x0018
        /*0058*/ 	.byte	0x00, 0xf0, 0x11, 0x00


	//----- nvinfo : EIATTR_KPARAM_INFO
	.align		4
.L_12677:
        /*005c*/ 	.byte	0x04, 0x17
        /*005e*/ 	.short	(.L_12679 - .L_12678)
.L_12678:
        /*0060*/ 	.word	0x00000000
        /*0064*/ 	.short	0x0003
        /*0066*/ 	.short	0x0014
        /*0068*/ 	.byte	0x00, 0xf0, 0x11, 0x00


	//----- nvinfo : EIATTR_KPARAM_INFO
	.align		4
.L_12679:
        /*006c*/ 	.byte	0x04, 0x17
        /*006e*/ 	.short	(.L_12681 - .L_12680)
.L_12680:
        /*0070*/ 	.word	0x00000000
        /*0074*/ 	.short	0x0002
        /*0076*/ 	.short	0x0010
        /*0078*/ 	.byte	0x00, 0xf0, 0x11, 0x00


	//----- nvinfo : EIATTR_KPARAM_INFO
	.align		4
.L_12681:
        /*007c*/ 	.byte	0x04, 0x17
        /*007e*/ 	.short	(.L_12683 - .L_12682)
.L_12682:
        /*0080*/ 	.word	0x00000000
        /*0084*/ 	.short	0x0001
        /*0086*/ 	.short	0x0008
        /*0088*/ 	.byte	0x00, 0xf0, 0x21, 0x00


	//----- nvinfo : EIATTR_KPARAM_INFO
	.align		4
.L_12683:
        /*008c*/ 	.byte	0x04, 0x17
        /*008e*/ 	.short	(.L_12685 - .L_12684)
.L_12684:
        /*0090*/ 	.word	0x00000000
        /*0094*/ 	.short	0x0000
        /*0096*/ 	.short	0x0000
        /*0098*/ 	.byte	0x00, 0xf0, 0x21, 0x00


	//----- nvinfo : EIATTR_MAXREG_COUNT
	.align		4
.L_12685:
        /*009c*/ 	.byte	0x03, 0x1b
        /*009e*/ 	.short	0x00ff


	//----- nvinfo : EIATTR_MERCURY_ISA_VERSION
	.align		4
        /*00a0*/ 	.byte	0x03, 0x5f
        /*00a2*/ 	.short	0x0000


	//----- nvinfo : EIATTR_COOP_GROUP_MASK_REGIDS
	.align		4
        /*00a4*/ 	.byte	0x04, 0x29
        /*00a6*/ 	.short	(.L_12687 - .L_12686)


	//   ....[0]....
.L_12686:
        /*00a8*/ 	.word	0xffffffff


	//   ....[1]....
        /*00ac*/ 	.word	0xffffffff


	//   ....[2]....
        /*00b0*/ 	.word	0xffffffff


	//   ....[3]....
        /*00b4*/ 	.word	0xffffffff


	//   ....[4]....
        /*00b8*/ 	.word	0xffffffff


	//   ....[5]....
        /*00bc*/ 	.word	0xffffffff


	//   ....[6]....
        /*00c0*/ 	.word	0xffffffff


	//   ....[7]....
        /*00c4*/ 	.word	0xffffffff


	//   ....[8]....
        /*00c8*/ 	.word	0xffffffff


	//   ....[9]....
        /*00cc*/ 	.word	0xffffffff


	//   ....[10]....
        /*00d0*/ 	.word	0xffffffff


	//   ....[11]....
        /*00d4*/ 	.word	0xffffffff


	//   ....[12]....
        /*00d8*/ 	.word	0xffffffff


	//   ....[13]....
        /*00dc*/ 	.word	0xffffffff


	//   ....[14]....
        /*00e0*/ 	.word	0xffffffff


	//   ....[15]....
        /*00e4*/ 	.word	0xffffffff


	//   ....[16]....
        /*00e8*/ 	.word	0xffffffff


	//   ....[17]....
        /*00ec*/ 	.word	0xffffffff


	//   ....[18]....
        /*00f0*/ 	.word	0xffffffff


	//   ....[19]....
        /*00f4*/ 	.word	0xffffffff


	//----- nvinfo : EIATTR_COOP_GROUP_INSTR_OFFSETS
	.align		4
.L_12687:
        /*00f8*/ 	.byte	0x04, 0x28
        /*00fa*/ 	.short	(.L_12689 - .L_12688)


	//   ....[0]....
.L_12688:
        /*00fc*/ 	.word	0x00001080


	//   ....[1]....
        /*0100*/ 	.word	0x00001090


	//   ....[2]....
        /*0104*/ 	.word	0x000010d0


	//   ....[3]....
        /*0108*/ 	.word	0x000010e0


	//   ....[4]....
        /*010c*/ 	.word	0x00001120


	//   ....[5]....
        /*0110*/ 	.word	0x00001130


	//   ....[6]....
        /*0114*/ 	.word	0x00001170


	//   ....[7]....
        /*0118*/ 	.word	0x00001180


	//   ....[8]....
        /*011c*/ 	.word	0x000011c0


	//   ....[9]....
        /*0120*/ 	.word	0x000011d0


	//   ....[10]....
        /*0124*/ 	.word	0x00005a30


	//   ....[11]....
        /*0128*/ 	.word	0x00005a40


	//   ....[12]....
        /*012c*/ 	.word	0x00005a60


	//   ....[13]....
        /*0130*/ 	.word	0x00005a70


	//   ....[14]....
        /*0134*/ 	.word	0x00005a90


	//   ....[15]....
        /*0138*/ 	.word	0x00005aa0


	//   ....[16]....
        /*013c*/ 	.word	0x00005ac0


	//   ....[17]....
        /*0140*/ 	.word	0x00005ad0


	//   ....[18]....
        /*0144*/ 	.word	0x00005af0


	//   ....[19]....
        /*0148*/ 	.word	0x00005b00


	//----- nvinfo : EIATTR_EXIT_INSTR_OFFSETS
	.align		4
.L_12689:
        /*014c*/ 	.byte	0x04, 0x1c
        /*014e*/ 	.short	(.L_12691 - .L_12690)


	//   ....[0]....
.L_12690:
        /*0150*/ 	.word	0x00005b20


	//   ....[1]....
        /*0154*/ 	.word	0x00005f10


	//   ....[2]....
        /*0158*/ 	.word	0x00005f80


	//   ....[3]....
        /*015c*/ 	.word	0x00005fc0


	//   ....[4]....
        /*0160*/ 	.word	0x00006000


	//   ....[5]....
        /*0164*/ 	.word	0x00006040


	//   ....[6]....
        /*0168*/ 	.word	0x00006080


	//   ....[7]....
        /*016c*/ 	.word	0x000060c0


	//   ....[8]....
        /*0170*/ 	.word	0x00006100


	//   ....[9]....
        /*0174*/ 	.word	0x00006140


	//   ....[10]....
        /*0178*/ 	.word	0x00006180


	//   ....[11]....
        /*017c*/ 	.word	0x000061c0


	//   ....[12]....
        /*0180*/ 	.word	0x00006200


	//   ....[13]....
        /*0184*/ 	.word	0x00006240


	//   ....[14]....
        /*0188*/ 	.word	0x00006280


	//   ....[15]....
        /*018c*/ 	.word	0x000062c0


	//   ....[16]....
        /*0190*/ 	.word	0x00006300


	//   ....[17]....
        /*0194*/ 	.word	0x00006340


	//   ....[18]....
        /*0198*/ 	.word	0x00006380


	//   ....[19]....
        /*019c*/ 	.word	0x000063c0


	//   ....[20]....
        /*01a0*/ 	.word	0x00006400


	//   ....[21]....
        /*01a4*/ 	.word	0x00006440


	//   ....[22]....
        /*01a8*/ 	.word	0x00006480


	//   ....[23]....
        /*01ac*/ 	.word	0x000064c0


	//   ....[24]....
        /*01b0*/ 	.word	0x00006500


	//   ....[25]....
        /*01b4*/ 	.word	0x00006540


	//   ....[26]....
        /*01b8*/ 	.word	0x00006580


	//   ....[27]....
        /*01bc*/ 	.word	0x000065c0


	//   ....[28]....
        /*01c0*/ 	.word	0x00006600


	//   ....[29]....
        /*01c4*/ 	.word	0x00006640


	//   ....[30]....
        /*01c8*/ 	.word	0x00006680


	//   ....[31]....
        /*01cc*/ 	.word	0x000066c0


	//   ....[32]....
        /*01d0*/ 	.word	0x00006700


	//   ....[33]....
        /*01d4*/ 	.word	0x00006730


	//----- nvinfo : EIATTR_CRS_STACK_SIZE
	.align		4
.L_12691:
        /*01d8*/ 	.byte	0x04, 0x1e
        /*01da*/ 	.short	(.L_12693 - .L_12692)
.L_12692:
        /*01dc*/ 	.word	0x00000000
.L_12693:


//--------------------- .nv.info._ZN43_GLOBAL__N__9ae7fba5_10_SoftMax_cu_9f978f6320softmax_warp_forwardIdddLi9ELb1ELb0EEEvPT0_PKT_iiiPKbib --------------------------
	.section	.nv.info._ZN43_GLOBAL__N__9ae7fba5_10_SoftMax_cu_9f978f6320softmax_warp_forwardIdddLi9ELb1ELb0EEEvPT0_PKT_iiiPKbib,"",@"SHT_CUDA_INFO"
	.sectionflags	@""
	.align	4


	//----- nvinfo : EIATTR_CUDA_API_VERSION
	.align		4
        /*0000*/ 	.byte	0x04, 0x37
        /*0002*/ 	.short	(.L_12695 - .L_12694)
.L_12694:
        /*0004*/ 	.word	0x00000082


	//----- nvinfo : EIATTR_SW2861232_WAR
	.align		4
.L_12695:
        /*0008*/ 	.byte	0x01, 0x35
	.zero		2


	//----- nvinfo : EIATTR_PARAM_CBANK
	.align		4
        /*000c*/ 	.byte	0x04, 0x0a
        /*000e*/ 	.short	(.L_12697 - .L_12696)
	.align		4
.L_12696:
        /*0010*/ 	.word	index@(.nv.constant0._ZN43_GLOBAL__N__9ae7fba5_10_SoftMax_cu_9f978f6320softmax_warp_forwardIdddLi9ELb1ELb0EEEvPT0_PKT_iiiPKbib)
        /*0014*/ 	.short	0x0160
        /*0016*/ 	.short	0x002d


	//----- nvinfo : EIATTR_CBANK_PARAM_SIZE
	.align		4
.L_12697:
        /*0018*/ 	.byte	0x03, 0x19
        /*001a*/ 	.short	0x002d


	//----- nvinfo : EIATTR_KPARAM_INFO
	.align		4
        /*001c*/ 	.byte	0x04, 0x17
        /*001e*/ 	.short	(.L_12699 - .L_12698)
.L_12698:
        /*0020*/ 	.word	0x00000000
        /*0024*/ 	.short	0x0007
        /*0026*/ 	.short	0x002c
        /*0028*/ 	.byte	0x00, 0xf0, 0x05, 0x00


	//----- nvinfo : EIATTR_KPARAM_INFO
	.align		4
.L_12699:
        /*002c*/ 	.byte	0x04, 0x17
        /*002e*/ 	.short	(.L_12701 - .L_12700)
.L_12700:
        /*0030*/ 	.word	0x00000000
        /*0034*/ 	.short	0x0006
        /*0036*/ 	.short	0x0028
        /*0038*/ 	.byte	0x00, 0xf0, 0x11, 0x00


	//----- nvinfo : EIATTR_KPARAM_INFO
	.align		4
.L_12701:
        /*003c*/ 	.byte	0x04, 0x17
        /*003e*/ 	.short	(.L_12703 - .L_12702)
.L_12702:
        /*0040*/ 	.word	0x00000000
        /*0044*/ 	.short	0x0005
        /*0046*/ 	.short	0x0020
        /*0048*/ 	.byte	0x00, 0xf0, 0x21, 0x00


	//----- nvinfo : EIATTR_KPARAM_INFO
	.align		4
.L_12703:
        /*004c*/ 	.byte	0x04, 0x17
        /*004e*/ 	.short	(.L_12705 - .L_12704)
.L_12704:
        /*0050*/ 	.word	0x00000000
        /*0054*/ 	.short	0x0004
        /*0056*/ 	.short	0x0018
        /*0058*/ 	.byte	0x00, 0xf0, 0x11, 0x00


	//----- nvinfo : EIATTR_KPARAM_INFO
	.align		4
.L_12705:
        /*005c*/ 	.byte	0x04, 0x17
        /*005e*/ 	.short	(.L_12707 - .L_12706)
.L_12706:
        /*0060*/ 	.word	0x00000000
        /*0064*/ 	.short	0x0003
        /*0066*/ 	.short	0x0014
        /*0068*/ 	.byte	0x00, 0xf0, 0x11, 0x00


	//----- nvinfo : EIATTR_KPARAM_INFO
	.align		4
.L_12707:
        /*006c*/ 	.byte	0x04, 0x17
        /*006e*/ 	.short	(.L_12709 - .L_12708)
.L_12708:
        /*0070*/ 	.word	0x00000000
        /*0074*/ 	.short	0x0002
        /*0076*/ 	.short	0x0010
        /*0078*/ 	.byte	0x00, 0xf0, 0x11, 0x00


	//----- nvinfo : EIATTR_KPARAM_INFO
	.align		4
.L_12709:
        /*007c*/ 	.byte	0x04, 0x17
        /*007e*/ 	.short	(.L_12711 - .L_12710)
.L_12710:
        /*0080*/ 	.word	0x00000000
        /*0084*/ 	.short	0x0001
        /*0086*/ 	.short	0x0008
        /*0088*/ 	.byte	0x00, 0xf0, 0x21, 0x00


	//----- nvinfo : EIATTR_KPARAM_INFO
	.align		4
.L_12711:
        /*008c*/ 	.byte	0x04, 0x17
        /*008e*/ 	.short	(.L_12713 - .L_12712)
.L_12712:
        /*0090*/ 	.word	0x00000000
        /*0094*/ 	.short	0x0000
        /*0096*/ 	.short	0x0000
        /*0098*/ 	.byte	0x00, 0xf0, 0x21, 0x00


	//----- nvinfo : EIATTR_MAXREG_COUNT
	.align		4
.L_12713:
        /*009c*/ 	.byte	0x03, 0x1b
        /*009e*/ 	.short	0x00ff


	//----- nvinfo : EIATTR_MERCURY_ISA_VERSION
	.align		4
        /*00a0*/ 	.byte	0x03, 0x5f
        /*00a2*/ 	.short	0x0000


	//----- nvinfo : EIATTR_COOP_GROUP_MASK_REGIDS
	.align		4
        /*00a4*/ 	.byte	0x04, 0x29
        /*00a6*/ 	.short	(.L_12715 - .L_12714)


	//   ....[0]....
.L_12714:
        /*00a8*/ 	.word	0xffffffff


	//   ....[1]....
        /*00ac*/ 	.word	0xffffffff


	//   ....[2]....
        /*00b0*/ 	.word	0xffffffff


	//   ....[3]....
        /*00b4*/ 	.word	0xffffffff


	//   ....[4]....
        /*00b8*/ 	.word	0xffffffff


	//   ....[5]....
        /*00bc*/ 	.word	0xffffffff


	//   ....[6]....
        /*00c0*/ 	.word	0xffffffff


	//   ....[7]....
        /*00c4*/ 	.word	0xffffffff


	//   ....[8]....
        /*00c8*/ 	.word	0xffffffff


	//   ....[9]....
        /*00cc*/ 	.word	0xffffffff


	//   ....[10]....
        /*00d0*/ 	.word	0xffffffff


	//   ....[11]....
        /*00d4*/ 	.word	0xffffffff


	//   ....[12]....
        /*00d8*/ 	.word	0xffffffff


	//   ....[13]....
        /*00dc*/ 	.word	0xffffffff


	//   ....[14]....
        /*00e0*/ 	.word	0xffffffff


	//   ....[15]....
        /*00e4*/ 	.word	0xffffffff


	//   ....[16]....
        /*00e8*/ 	.word	0xffffffff


	//   ....[17]....
        /*00ec*/ 	.word	0xffffffff


	//   ....[18]....
        /*00f0*/ 	.word	0xffffffff


	//   ....[19]....
        /*00f4*/ 	.word	0xffffffff


	//----- nvinfo : EIATTR_COOP_GROUP_INSTR_OFFSETS
	.align		4
.L_12715:
        /*00f8*/ 	.byte	0x04, 0x28
        /*00fa*/ 	.short	(.L_12717 - .L_12716)


	//   ....[0]....
.L_12716:
        /*00fc*/ 	.word	0x000008b0


	//   ....[1]....
        /*0100*/ 	.word	0x000008c0


	//   ....[2]....
        /*0104*/ 	.word	0x00000900


	//   ....[3]....
        /*0108*/ 	.word	0x00000910


	//   ....[4]....
        /*010c*/ 	.word	0x00000950


	//   ....[5]....
        /*0110*/ 	.word	0x00000960


	//   ....[6]....
        /*0114*/ 	.word	0x000009a0


	//   ....[7]....
        /*0118*/ 	.word	0x000009b0


	//   ....[8]....
        /*011c*/ 	.word	0x000009f0


	//   ....[9]....
        /*0120*/ 	.word	0x00000a00


	//   ....[10]....
        /*0124*/ 	.word	0x00002e40


	//   ....[11]....
        /*0128*/ 	.word	0x00002e50


	//   ....[12]....
        /*012c*/ 	.word	0x00002e70


	//   ....[13]....
        /*0130*/ 	.word	0x00002e80


	//   ....[14]....
        /*0134*/ 	.word	0x00002ea0


	//   ....[15]....
        /*0138*/ 	.word	0x00002eb0


	//   ....[16]....
        /*013c*/ 	.word	0x00002ed0


	//   ....[17]....
        /*0140*/ 	.word	0x00002ee0


	//   ....[18]....
        /*0144*/ 	.word	0x00002f00


	//   ....[19]....
        /*0148*/ 	.word	0x00002f10


	//----- nvinfo : EIATTR_EXIT_INSTR_OFFSETS
	.align		4
.L_12717:
        /*014c*/ 	.byte	0x04, 0x1c
        /*014e*/ 	.short	(.L_12719 - .L_12718)


	//   ....[0]....
.L_12718:
        /*0150*/ 	.word	0x00002f30


	//   ....[1]....
        /*0154*/ 	.word	0x00003320


	//   ....[2]....
        /*0158*/ 	.word	0x00003390


	//   ....[3]....
        /*015c*/ 	.word	0x000033d0


	//   ....[4]....
        /*0160*/ 	.word	0x00003410


	//   ....[5]....
        /*0164*/ 	.word	0x00003450


	//   ....[6]....
        /*0168*/ 	.word	0x00003490


	//   ....[7]....
        /*016c*/ 	.word	0x000034d0


	//   ....[8]....
        /*0170*/ 	.word	0x00003510


	//   ....[9]....
        /*0174*/ 	.word	0x00003550


	//   ....[10]....
        /*0178*/ 	.word	0x00003590


	//   ....[11]....
        /*017c*/ 	.word	0x000035d0


	//   ....[12]....
        /*0180*/ 	.word	0x00003610


	//   ....[13]....
        /*0184*/ 	.word	0x00003650


	//   ....[14]....
        /*0188*/ 	.word	0x00003690


	//   ....[15]....
        /*018c*/ 	.word	0x000036d0


	//   ....[16]....
        /*0190*/ 	.word	0x00003710


	//   ....[17]....
        /*0194*/ 	.word	0x00003740


	//----- nvinfo : EIATTR_CRS_STACK_SIZE
	.align		4
.L_12719:
        /*0198*/ 	.byte	0x04, 0x1e
        /*019a*/ 	.short	(.L_12721 - .L_12720)
.L_12720:
        /*019c*/ 	.word	0x00000000
.L_12721:


//--------------------- .nv.info._ZN43_GLOBAL__N__9ae7fba5_10_SoftMax_cu_9f978f6320softmax_warp_forwardIdddLi8ELb1ELb0EEEvPT0_PKT_iiiPKbib --------------------------
	.section	.nv.info._ZN43_GLOBAL__N__9ae7fba5_10_SoftMax_cu_9f978f6320softmax_warp_forwardIdddLi8ELb1ELb0EEEvPT0_PKT_iiiPKbib,"",@"SHT_CUDA_INFO"
	.sectionflags	@""
	.align	4


	//----- nvinfo : EIATTR_CUDA_API_VERSION
	.align		4
        /*0000*/ 	.byte	0x04, 0x37
        /*0002*/ 	.short	(.L_12723 - .L_12722)
.L_12722:
        /*0004*/ 	.word	0x00000082


	//----- nvinfo : EIATTR_SW2861232_WAR
	.align		4
.L_12723:
        /*0008*/ 	.byte	0x01, 0x35
	.zero		2


	//----- nvinfo : EIATTR_PARAM_CBANK
	.align		4
        /*000c*/ 	.byte	0x04, 0x0a
        /*000e*/ 	.short	(.L_12725 - .L_12724)
	.align		4
.L_12724:
        /*0010*/ 	.word	index@(.nv.constant0._ZN43_GLOBAL__N__9ae7fba5_10_SoftMax_cu_9f978f6320softmax_warp_forwardIdddLi8ELb1ELb0EEEvPT0_PKT_iiiPKbib)
        /*0014*/ 	.short	0x0160
        /*0016*/ 	.short	0x002d


	//----- nvinfo : EIATTR_CBANK_PARAM_SIZE
	.align		4
.L_12725:
        /*0018*/ 	.byte	0x03, 0x19
        /*001a*/ 	.short	0x002d


	//----- nvinfo : EIATTR_KPARAM_INFO
	.align		4
        /*001c*/ 	.byte	0x04, 0x17
        /*001e*/ 	.short	(.L_12727 - .L_12726)
.L_12726:
        /*0020*/ 	.word	0x00000000
        /*0024*/ 	.short	0x0007
        /*0026*/ 	.short	0x002c
        /*0028*/ 	.byte	0x00, 0xf0, 0x05, 0x00


	//----- nvinfo : EIATTR_KPARAM_INFO
	.align		4
.L_12727:
        /*002c*/ 	.byte	0x04, 0x17
        /*002e*/ 	.short	(.L_12729 - .L_12728)
.L_12728:
        /*0030*/ 	.word	0x00000000
        /*0034*/ 	.short	0x0006
        /*0036*/ 	.short	0x0028
        /*0038*/ 	.byte	0x00, 0xf0, 0x11, 0x00


	//----- nvinfo : EIATTR_KPARAM_INFO
	.align		4
.L_12729:
        /*003c*/ 	.byte	0x04, 0x17
        /*003e*/ 	.short	(.L_12731 - .L_12730)
.L_12730:
        /*0040*/ 	.word	0x00000000
        /*0044*/ 	.short	0x0005
        /*0046*/ 	.short	0x0020
        /*0048*/ 	.byte	0x00, 0xf0, 0x21, 0x00


	//----- nvinfo : EIATTR_KPARAM_INFO
	.align		4
.L_12731:
        /*004c*/ 	.byte	0x04, 0x17
        /*004e*/ 	.short	(.L_12733 - .L_12732)
.L_12732:
        /*0050*/ 	.word	0x00000000
        /*0054*/ 	.short	0x0004
        /*0056*/ 	.short	0x0018
        /*0058*/ 	.byte	0x00, 0xf0, 0x11, 0x00


	//----- nvinfo : EIATTR_KPARAM_INFO
	.align		4
.L_12733:
        /*005c*/ 	.byte	0x04, 0x17
        /*005e*/ 	.short	(.L_12735 - .L_12734)
.L_12734:
        /*0060*/ 	.word	0x00000000
        /*0064*/ 	.short	0x0003
        /*0066*/ 	.short	0x0014
        /*0068*/ 	.byte	0x00, 0xf0, 0x11, 0x00


	//----- nvinfo : EIATTR_KPARAM_INFO
	.align		4
.L_12735:
        /*006c*/ 	.byte	0x04, 0x17
        /*006e*/ 	.short	(.L_12737 - .L_12736)
.L_12736:
        /*0070*/ 	.word	0x00000000
        /*0074*/ 	.short	0x0002
        /*0076*/ 	.short	0x0010
        /*0078*/ 	.byte	0x00, 0xf0, 0x11, 0x00


	//----- nvinfo : EIATTR_KPARAM_INFO
	.align		4
.L_12737:
        /*007c*/ 	.byte	0x04, 0x17
        /*007e*/ 	.short	(.L_12739 - .L_12738)
.L_12738:
        /*0080*/ 	.word	0x00000000
        /*0084*/ 	.short	0x0001
        /*0086*/ 	.short	0x0008
        /*0088*/ 	.byte	0x00, 0xf0, 0x21, 0x00


	//----- nvinfo : EIATTR_KPARAM_INFO
	.align		4
.L_12739:
        /*008c*/ 	.byte	0x04, 0x17
        /*008e*/ 	.short	(.L_12741 - .L_12740)
.L_12740:
        /*0090*/ 	.word	0x00000000
        /*0094*/ 	.short	0x0000
        /*0096*/ 	.short	0x0000
        /*0098*/ 	.byte	0x00, 0xf0, 0x21, 0x00


	//----- nvinfo : EIATTR_MAXREG_COUNT
	.align		4
.L_12741:
        /*009c*/ 	.byte	0x03, 0x1b
        /*009e*/ 	.short	0x00ff


	//----- nvinfo : EIATTR_MERCURY_ISA_VERSION
	.align		4
        /*00a0*/ 	.byte	0x03, 0x5f
        /*00a2*/ 	.short	0x0000


	//----- nvinfo : EIATTR_COOP_GROUP_MASK_REGIDS
	.align		4
        /*00a4*/ 	.byte	0x04, 0x29
        /*00a6*/ 	.short	(.L_12743 - .L_12742)


	//   ....[0]....
.L_12742:
        /*00a8*/ 	.word	0xffffffff


	//   ....[1]....
        /*00ac*/ 	.word	0xffffffff


	//   ....[2]....
        /*00b0*/ 	.word	0xffffffff


	//   ....[3]....
        /*00b4*/ 	.word	0xffffffff


	//   ....[4]....
        /*00b8*/ 	.word	0xffffffff


	//   ....[5]....
        /*00bc*/ 	.word	0xffffffff


	//   ....[6]....
        /*00c0*/ 	.word	0xffffffff


	//   ....[7]....
        /*00c4*/ 	.word	0xffffffff


	//   ....[8]....
        /*00c8*/ 	.word	0xffffffff


	//   ....[9]....
        /*00cc*/ 	.word	0xffffffff


	//   ....[10]....
        /*00d0*/ 	.word	0xffffffff


	//   ....[11]....
        /*00d4*/ 	.word	0xffffffff


	//   ....[12]....
        /*00d8*/ 	.word	0xffffffff


	//   ....[13]....
        /*00dc*/ 	.word	0xffffffff


	//   ....[14]....
        /*00e0*/ 	.word	0xffffffff


	//   ....[15]....
        /*00e4*/ 	.word	0xffffffff


	//   ....[16]....
        /*00e8*/ 	.word	0xffffffff


	//   ....[17]....
        /*00ec*/ 	.word	0xffffffff


	//   ....[18]....
        /*00f0*/ 	.word	0xffffffff


	//   ....[19]....
        /*00f4*/ 	.word	0xffffffff


	//----- nvinfo : EIATTR_COOP_GROUP_INSTR_OFFSETS
	.align		4
.L_12743:
        /*00f8*/ 	.byte	0x04, 0x28
        /*00fa*/ 	.short	(.L_12745 - .L_12744)


	//   ....[0]....
.L_12744:
        /*00fc*/ 	.word	0x000004b0


	//   ....[1]....
        /*0100*/ 	.word	0x000004c0


	//   ....[2]....
        /*0104*/ 	.word	0x00000500


	//   ....[3]....
        /*0108*/ 	.word	0x00000510


	//   ....[4]....
        /*010c*/ 	.word	0x00000550


	//   ....[5]....
        /*0110*/ 	.word	0x00000560


	//   ....[6]....
        /*0114*/ 	.word	0x000005a0


	//   ....[7]....
        /*0118*/ 	.word	0x000005b0


	//   ....[8]....
        /*011c*/ 	.word	0x000005f0


	//   ....[9]....
        /*0120*/ 	.word	0x00000600


	//   ....[10]....
        /*0124*/ 	.word	0x00001830


	//   ....[11]....
        /*0128*/ 	.word	0x00001840


	//   ....[12]....
        /*012c*/ 	.word	0x00001860


	//   ....[13]....
        /*0130*/ 	.word	0x00001870


	//   ....[14]....
        /*0134*/ 	.word	0x00001890


	//   ....[15]....
        /*0138*/ 	.word	0x000018a0


	//   ....[16]....
        /*013c*/ 	.word	0x000018c0


	//   ....[17]....
        /*0140*/ 	.word	0x000018d0


	//   ....[18]....
        /*0144*/ 	.word	0x000018f0


	//   ....[19]....
        /*0148*/ 	.word	0x00001900


	//----- nvinfo : EIATTR_EXIT_INSTR_OFFSETS
	.align		4
.L_12745:
        /*014c*/ 	.byte	0x04, 0x1c
        /*014e*/ 	.short	(.L_12747 - .L_12746)


	//   ....[0]....
.L_12746:
        /*0150*/ 	.word	0x00001920


	//   ....[1]....
        /*0154*/ 	.word	0x00001d10


	//   ....[2]....
        /*0158*/ 	.word	0x00001d80


	//   ....[3]....
        /*015c*/ 	.word	0x00001dc0


	//   ....[4]....
        /*0160*/ 	.word	0x00001e00


	//   ....[5]....
        /*0164*/ 	.word	0x00001e40


	//   ....[6]....
        /*0168*/ 	.word	0x00001e80


	//   ....[7]....
        /*016c*/ 	.word	0x00001ec0


	//   ....[8]....
        /*0170*/ 	.word	0x00001f00


	//   ....[9]....
        /*0174*/ 	.word	0x00001f30


	//----- nvinfo : EIATTR_CRS_STACK_SIZE
	.align		4
.L_12747:
        /*0178*/ 	.byte	0x04, 0x1e
        /*017a*/ 	.short	(.L_12749 - .L_12748)
.L_12748:
        /*017c*/ 	.word	0x00000000
.L_12749:


//--------------------- .nv.info._ZN43_GLOBAL__N__9ae7fba5_10_SoftMax_cu_9f978f6320softmax_warp_forwardIdddLi7ELb1ELb0EEEvPT0_PKT_iiiPKbib --------------------------
	.section	.nv.info._ZN43_GLOBAL__N__9ae7fba5_10_SoftMax_cu_9f978f6320softmax_warp_forwardIdddLi7ELb1ELb0EEEvPT0_PKT_iiiPKbib,"",@"SHT_CUDA_INFO"
	.sectionflags	@""
	.align	4


	//----- nvinfo : EIATTR_CUDA_API_VERSION
	.align		4
        /*0000*/ 	.byte	0x04, 0x37
        /*0002*/ 	.short	(.L_12751 - .L_12750)
.L_12750:
        /*0004*/ 	.word	0x00000082


	//----- nvinfo : EIATTR_SW2861232_WAR
	.align		4
.L_12751:
        /*0008*/ 	.byte	0x01, 0x35
	.zero		2


	//----- nvinfo : EIATTR_PARAM_CBANK
	.align		4
        /*000c*/ 	.byte	0x04, 0x0a
        /*000e*/ 	.short	(.L_12753 - .L_12752)
	.align		4
.L_12752:
        /*0010*/ 	.word	index@(.nv.constant0._ZN43_GLOBAL__N__9ae7fba5_10_SoftMax_cu_9f978f6320softmax_warp_forwardIdddLi7ELb1ELb0EEEvPT0_PKT_iiiPKbib)
        /*0014*/ 	.short	0x0160
        /*0016*/ 	.short	0x002d


	//----- nvinfo : EIATTR_CBANK_PARAM_SIZE
	.align		4
.L_12753:
        /*0018*/ 	.byte	0x03, 0x19
        /*001a*/ 	.short	0x002d


	//----- nvinfo : EIATTR_KPARAM_INFO
	.align		4
        /*001c*/ 	.byte	0x04, 0x17
        /*001e*/ 	.short	(.L_12755 - .L_12754)
.L_12754:
        /*0020*/ 	.word	0x00000000
        /*0024*/ 	.short	0x0007
        /*0026*/ 	.short	0x002c
        /*0028*/ 	.byte	0x00, 0xf0, 0x05, 0x00


	//----- nvinfo : EIATTR_KPARAM_INFO
	.align		4
.L_12755:
        /*002c*/ 	.byte	0x04, 0x17
        /*002e*/ 	.short	(.L_12757 - .L_12756)
.L_12756:
        /*0030*/ 	.word	0x00000000
        /*0034*/ 	.short	0x0006
        /*0036*/ 	.short	0x0028
        /*0038*/ 	.byte	0x00, 0xf0, 0x11, 0x00


	//----- nvinfo : EIATTR_KPARAM_INFO
	.align		4
.L_12757:
        /*003c*/ 	.byte	0x04, 0x17
        /*003e*/ 	.short	(.L_12759 - .L_12758)
.L_12758:
        /*0040*/ 	.word	0x00000000
        /*0044*/ 	.short	0x0005
        /*0046*/ 	.short	0x0020
        /*0048*/ 	.byte	0x00, 0xf0, 0x21, 0x00


	//----- nvinfo : EIATTR_KPARAM_INFO
	.align		4
.L_12759:
        /*004c*/ 	.byte	0x04, 0x17
        /*004e*/ 	.short	(.L_12761 - .L_12760)
.L_12760:
        /*0050*/ 	.word	0x00000000
        /*0054*/ 	.short	0x0004
        /*0056*/ 	.short	0x0018
        /*0058*/ 	.byte	0x00, 0xf0, 0x11, 0x00


	//----- nvinfo : EIATTR_KPARAM_INFO
	.align		4
.L_12761:
        /*005c*/ 	.byte	0x04, 0x17
        /*005e*/ 	.short	(.L_12763 - .L_12762)
.L_12762:
        /*0060*/ 	.word	0x00000000
        /*0064*/ 	.short	0x0003
        /*0066*/ 	.short	0x0014
        /*0068*/ 	.byte	0x00, 0xf0, 0x11, 0x00


	//----- nvinfo : EIATTR_KPARAM_INFO
	.align		4
.L_12763:
        /*006c*/ 	.byte	0x04, 0x17
        /*006e*/ 	.short	(.L_12765 - .L_12764)
.L_12764:
        /*0070*/ 	.word	0x00000000
        /*0074*/ 	.short	0x0002
        /*0076*/ 	.short	0x0010
        /*0078*/ 	.byte	0x00, 0xf0, 0x11, 0x00


	//----- nvinfo : EIATTR_KPARAM_INFO
	.align		4
.L_12765:
        /*007c*/ 	.byte	0x04, 0x17
        /*007e*/ 	.short	(.L_12767 - .L_12766)
.L_12766:
        /*0080*/ 	.word	0x00000000
        /*0084*/ 	.short	0x0001
        /*0086*/ 	.short	0x0008
        /*0088*/ 	.byte	0x00, 0xf0, 0x21, 0x00


	//----- nvinfo : EIATTR_KPARAM_INFO
	.align		4
.L_12767:
        /*008c*/ 	.byte	0x04, 0x17
        /*008e*/ 	.short	(.L_12769 - .L_12768)
.L_12768:
        /*0090*/ 	.word	0x00000000
        /*0094*/ 	.short	0x0000
        /*0096*/ 	.short	0x0000
        /*0098*/ 	.byte	0x00, 0xf0, 0x21, 0x00


	//----- nvinfo : EIATTR_MAXREG_COUNT
	.align		4
.L_12769:
        /*009c*/ 	.byte	0x03, 0x1b
        /*009e*/ 	.short	0x00ff


	//----- nvinfo : EIATTR_MERCURY_ISA_VERSION
	.align		4
        /*00a0*/ 	.byte	0x03, 0x5f
        /*00a2*/ 	.short	0x0000


	//----- nvinfo : EIATTR_COOP_GROUP_MASK_REGIDS
	.align		4
        /*00a4*/ 	.byte	0x04, 0x29
        /*00a6*/ 	.short	(.L_12771 - .L_12770)


	//   ....[0]....
.L_12770:
        /*00a8*/ 	.word	0xffffffff


	//   ....[1]....
        /*00ac*/ 	.word	0xffffffff


	//   ....[2]....
        /*00b0*/ 	.word	0xffffffff


	//   ....[3]....
        /*00b4*/ 	.word	0xffffffff


	//   ....[4]....
        /*00b8*/ 	.word	0xffffffff


	//   ....[5]....
        /*00bc*/ 	.word	0xffffffff


	//   ....[6]....
        /*00c0*/ 	.word	0xffffffff


	//   ....[7]....
        /*00c4*/ 	.word	0xffffffff


	//   ....[8]....
        /*00c8*/ 	.word	0xffffffff


	//   ....[9]....
        /*00cc*/ 	.word	0xffffffff


	//   ....[10]....
        /*00d0*/ 	.word	0xffffffff


	//   ....[11]....
        /*00d4*/ 	.word	0xffffffff


	//   ....[12]....
        /*00d8*/ 	.word	0xffffffff


	//   ....[13]....
        /*00dc*/ 	.word	0xffffffff


	//   ....[14]....
        /*00e0*/ 	.word	0xffffffff


	//   ....[15]....
        /*00e4*/ 	.word	0xffffffff


	//   ....[16]....
        /*00e8*/ 	.word	0xffffffff


	//   ....[17]....
        /*00ec*/ 	.word	0xffffffff


	//   ....[18]....
        /*00f0*/ 	.word	0xffffffff


	//   ....[19]....
        /*00f4*/ 	.word	0xffffffff


	//   ....[20]....
        /*00f8*/ 	.word	0xffffffff


	//   ....[21]....
        /*00fc*/ 	.word	0xffffffff


	//   ....[22]....
        /*0100*/ 	.word	0xffffffff


	//   ....[23]....
        /*0104*/ 	.word	0xffffffff


	//   ....[24]....
        /*0108*/ 	.word	0xffffffff


	//   ....[25]....
        /*010c*/ 	.word	0xffffffff


	//   ....[26]....
        /*0110*/ 	.word	0xffffffff


	//   ....[27]....
        /*0114*/ 	.word	0xffffffff


	//   ....[28]....
        /*0118*/ 	.word	0xffffffff


	//   ....[29]....
        /*011c*/ 	.word	0xffffffff


	//   ....[30]....
        /*0120*/ 	.word	0xffffffff


	//   ....[31]....
        /*0124*/ 	.word	0xffffffff


	//   ....[32]....
        /*0128*/ 	.word	0xffffffff


	//   ....[33]....
        /*012c*/ 	.word	0xffffffff


	//   ....[34]....
        /*0130*/ 	.word	0xffffffff


	//   ....[35]....
        /*0134*/ 	.word	0xffffffff


	//   ....[36]....
        /*0138*/ 	.word	0xffffffff


	//   ....[37]....
        /*013c*/ 	.word	0xffffffff


	//   ....[38]....
        /*0140*/ 	.word	0xffffffff


	//   ....[39]....
        /*0144*/ 	.word	0xffffffff


	//----- nvinfo : EIATTR_COOP_GROUP_INSTR_OFFSETS
	.align		4
.L_12771:
        /*0148*/ 	.byte	0x04, 0x28
        /*014a*/ 	.short	(.L_12773 - .L_12772)


	//   ....[0]....
.L_12772:
        /*014c*/ 	.word	0x00000460


	//   ....[1]....
        /*0150*/ 	.word	0x00000480


	//   ....[2]....
        /*0154*/ 	.word	0x00000500


	//   ....[3]....
        /*0158*/ 	.word	0x00000510


	//   ....[4]....
        /*015c*/ 	.word	0x00000540


	//   ....[5]....
        /*0160*/ 	.word	0x00000550


	//   ....[6]....
        /*0164*/ 	.word	0x000005a0


	//   ....[7]....
        /*0168*/ 	.word	0x000005b0


	//   ....[8]....
        /*016c*/ 	.word	0x000005e0


	//   ....[9]....
        /*0170*/ 	.word	0x000005f0


	//   ....[10]....
        /*0174*/ 	.word	0x00000640


	//   ....[11]....
        /*0178*/ 	.word	0x00000650


	//   ....[12]....
        /*017c*/ 	.word	0x00000680


	//   ....[13]....
        /*0180*/ 	.word	0x00000690


	//   ....[14]....
        /*0184*/ 	.word	0x000006e0


	//   ....[15]....
        /*0188*/ 	.word	0x000006f0


	//   ....[16]....
        /*018c*/ 	.word	0x00000720


	//   ....[17]....
        /*0190*/ 	.word	0x00000730


	//   ....[18]....
        /*0194*/ 	.word	0x00000880


	//   ....[19]....
        /*0198*/ 	.word	0x000008a0


	//   ....[20]....
        /*019c*/ 	.word	0x000019d0


	//   ....[21]....
        /*01a0*/ 	.word	0x00001a00


	//   ....[22]....
        /*01a4*/ 	.word	0x00001a30


	//   ....[23]....
        /*01a8*/ 	.word	0x00001a40


	//   ....[24]....
        /*01ac*/ 	.word	0x00001a50


	//   ....[25]....
        /*01b0*/ 	.word	0x00001a60


	//   ....[26]....
        /*01b4*/ 	.word	0x00001a80


	//   ....[27]....
        /*01b8*/ 	.word	0x00001aa0


	//   ....[28]....
        /*01bc*/ 	.word	0x00001ab0


	//   ....[29]....
        /*01c0*/ 	.word	0x00001ac0


	//   ....[30]....
        /*01c4*/ 	.word	0x00001ae0


	//   ....[31]....
        /*01c8*/ 	.word	0x00001b00


	//   ....[32]....
        /*01cc*/ 	.word	0x00001b10


	//   ....[33]....
        /*01d0*/ 	.word	0x00001b20


	//   ....[34]....
        /*01d4*/ 	.word	0x00001b40


	//   ....[35]....
        /*01d8*/ 	.word	0x00001b60


	//   ....[36]....
        /*01dc*/ 	.word	0x00001b70


	//   ....[37]....
        /*01e0*/ 	.word	0x00001b80


	//   ....[38]....
        /*01e4*/ 	.word	0x00001bb0


	//   ....[39]....
        /*01e8*/ 	.word	0x00001bc0


	//----- nvinfo : EIATTR_EXIT_INSTR_OFFSETS
	.align		4
.L_12773:
        /*01ec*/ 	.byte	0x04, 0x1c
        /*01ee*/ 	.short	(.L_12775 - .L_12774)


	//   ....[0]....
.L_12774:
        /*01f0*/ 	.word	0x00001bd0


	//   ....[1]....
        /*01f4*/ 	.word	0x00002110


	//   ....[2]....
        /*01f8*/ 	.word	0x000024f0


	//   ....[3]....
        /*01fc*/ 	.word	0x00002550


	//   ....[4]....
        /*0200*/ 	.word	0x00002590


	//   ....[5]....
        /*0204*/ 	.word	0x000025d0


	//   ....[6]....
        /*0208*/ 	.word	0x00002600


	//----- nvinfo : EIATTR_CRS_STACK_SIZE
	.align		4
.L_12775:
        /*020c*/ 	.byte	0x04, 0x1e
        /*020e*/ 	.short	(.L_12777 - .L_12776)
.L_12776:
        /*0210*/ 	.word	0x00000000
.L_12777:


//--------------------- .nv.info._ZN43_GLOBAL__N__9ae7fba5_10_SoftMax_cu_9f978f6320softmax_warp_forwardIdddLi6ELb1ELb0EEEvPT0_PKT_iiiPKbib --------------------------
	.section	.nv.info._ZN43_GLOBAL__N__9ae7fba5_10_SoftMax_cu_9f978f6320softmax_warp_forwardIdddLi6ELb1ELb0EEEvPT0_PKT_iiiPKbib,"",@"SHT_CUDA_INFO"
	.sectionflags	@""
	.align	4


	//----- nvinfo : EIATTR_CUDA_API_VERSION
	.align		4
        /*0000*/ 	.byte	0x04, 0x37
        /*0002*/ 	.short	(.L_12779 - .L_12778)
.L_12778:
        /*0004*/ 	.word	0x00000082


	//----- nvinfo : EIATTR_SW2861232_WAR
	.align		4
.L_12779:
        /*0008*/ 	.byte	0x01, 0x35
	.zero		2


	//----- nvinfo : EIATTR_PARAM_CBANK
	.align		4
        /*000c*/ 	.byte	0x04, 0x0a
        /*000e*/ 	.short	(.L_12781 - .L_12780)
	.align		4
.L_12780:
        /*0010*/ 	.word	index@(.nv.constant0._ZN43_GLOBAL__N__9ae7fba5_10_SoftMax_cu_9f978f6320softmax_warp_forwardIdddLi6ELb1ELb0EEEvPT0_PKT_iiiPKbib)
        /*0014*/ 	.short	0x0160
        /*0016*/ 	.short	0x002d


	//----- nvinfo : EIATTR_CBANK_PARAM_SIZE
	.align		4
.L_12781:
        /*0018*/ 	.byte	0x03, 0x19
        /*001a*/ 	.short	0x002d


	//----- nvinfo : EIATTR_KPARAM_INFO
	.align		4
        /*001c*/ 	.byte	0x04, 0x17
        /*001e*/ 	.short	(.L_12783 - .L_12782)
.L_12782:
        /*0020*/ 	.word	0x00000000
        /*0024*/ 	.short	0x0007
        /*0026*/ 	.short	0x002c
        /*0028*/ 	.byte	0x00, 0xf0, 0x05, 0x00


	//----- nvinfo : EIATTR_KPARAM_INFO
	.align		4
.L_12783:
        /*002c*/ 	.byte	0x04, 0x17
        /*002e*/ 	.short	(.L_12785 - .L_12784)
.L_12784:
        /*0030*/ 	.word	0x00000000
        /*0034*/ 	.short	0x0006
        /*0036*/ 	.short	0x0028
        /*0038*/ 	.byte	0x00, 0xf0, 0x11, 0x00


	//----- nvinfo : EIATTR_KPARAM_INFO
	.align		4
.L_12785:
        /*003c*/ 	.byte	0x04, 0x17
        /*003e*/ 	.short	(.L_12787 - .L_12786)
.L_12786:
        /*0040*/ 	.word	0x00000000
        /*0044*/ 	.short	0x0005
        /*0046*/ 	.short	0x0020
        /*0048*/ 	.byte	0x00, 0xf0, 0x21, 0x00


	//----- nvinfo : EIATTR_KPARAM_INFO
	.align		4
.L_12787:
        /*004c*/ 	.byte	0x04, 0x17
        /*004e*/ 	.short	(.L_12789 - .L_12788)
.L_12788:
        /*0050*/ 	.word	0x00000000
        /*0054*/ 	.short	0x0004
        /*0056*/ 	.short	0x0018
        /*0058*/ 	.byte	0x00, 0xf0, 0x11, 0x00


	//----- nvinfo : EIATTR_KPARAM_INFO
	.align		4
.L_12789:
        /*005c*/ 	.byte	0x04, 0x17
        /*005e*/ 	.short	(.L_12791 - .L_12790)
.L_12790:
        /*0060*/ 	.word	0x00000000
        /*0064*/ 	.short	0x0003
        /*0066*/ 	.short	0x0014
        /*0068*/ 	.byte	0x00, 0xf0, 0x11, 0x00


	//----- nvinfo : EIATTR_KPARAM_INFO
	.align		4
.L_12791:
        /*006c*/ 	.byte	0x04, 0x17
        /*006e*/ 	.short	(.L_12793 - .L_12792)
.L_12792:
        /*0070*/ 	.word	0x00000000
        /*0074*/ 	.short	0x0002
        /*0076*/ 	.short	0x0010
        /*0078*/ 	.byte	0x00, 0xf0, 0x11, 0x00


	//----- nvinfo : EIATTR_KPARAM_INFO
	.align		4
.L_12793:
        /*007c*/ 	.byte	0x04, 0x17
        /*007e*/ 	.short	(.L_12795 - .L_12794)
.L_12794:
        /*0080*/ 	.word	0x00000000
        /*0084*/ 	.short	0x0001
        /*0086*/ 	.short	0x0008
        /*0088*/ 	.byte	0x00, 0xf0, 0x21, 0x00


	//----- nvinfo : EIATTR_KPARAM_INFO
	.align		4
.L_12795:
        /*008c*/ 	.byte	0x04, 0x17
        /*008e*/ 	.short	(.L_12797 - .L_12796)
.L_12796:
        /*0090*/ 	.word	0x00000000
        /*0094*/ 	.short	0x0000
        /*0096*/ 	.short	0x0000
        /*0098*/ 	.byte	0x00, 0xf0, 0x21, 0x00


	//----- nvinfo : EIATTR_MAXREG_COUNT
	.align		4
.L_12797:
        /*009c*/ 	.byte	0x03, 0x1b
        /*009e*/ 	.short	0x00ff


	//----- nvinfo : EIATTR_MERCURY_ISA_VERSION
	.align		4
        /*00a0*/ 	.byte	0x03, 0x5f
        /*00a2*/ 	.short	0x0000


	//----- nvinfo : EIATTR_COOP_GROUP_MASK_REGIDS
	.align		4
        /*00a4*/ 	.byte	0x04, 0x29
        /*00a6*/ 	.short	(.L_12799 - .L_12798)


	//   ....[0]....
.L_12798:
        /*00a8*/ 	.word	0xffffffff


	//   ....[1]....
        /*00ac*/ 	.word	0xffffffff


	//   ....[2]....
        /*00b0*/ 	.word	0xffffffff


	//   ....[3]....
        /*00b4*/ 	.word	0xffffffff


	//   ....[4]....
        /*00b8*/ 	.word	0xffffffff


	//   ....[5]....
        /*00bc*/ 	.word	0xffffffff


	//   ....[6]....
        /*00c0*/ 	.word	0xffffffff


	//   ....[7]....
        /*00c4*/ 	.word	0xffffffff


	//   ....[8]....
        /*00c8*/ 	.word	0xffffffff


	//   ....[9]....
        /*00cc*/ 	.word	0xffffffff


	//   ....[10]....
        /*00d0*/ 	.word	0xffffffff


	//   ....[11]....
        /*00d4*/ 	.word	0xffffffff


	//   ....[12]....
        /*00d8*/ 	.word	0xffffffff


	//   ....[13]....
        /*00dc*/ 	.word	0xffffffff


	//   ....[14]....
        /*00e0*/ 	.word	0xffffffff


	//   ....[15]....
        /*00e4*/ 	.word	0xffffffff


	//   ....[16]....
        /*00e8*/ 	.word	0xffffffff


	//   ....[17]....
        /*00ec*/ 	.word	0xffffffff


	//   ....[18]....
        /*00f0*/ 	.word	0xffffffff


	//   ....[19]....
        /*00f4*/ 	.word	0xffffffff


	//   ....[20]....
        /*00f8*/ 	.word	0xffffffff


	//   ....[21]....
        /*00fc*/ 	.word	0xffffffff


	//   ....[22]....
        /*0100*/ 	.word	0xffffffff


	//   ....[23]....
        /*0104*/ 	.word	0xffffffff


	//   ....[24]....
        /*0108*/ 	.word	0xffffffff


	//   ....[25]....
        /*010c*/ 	.word	0xffffffff


	//   ....[26]....
        /*0110*/ 	.word	0xffffffff


	//   ....[27]....
        /*0114*/ 	.word	0xffffffff


	//   ....[28]....
        /*0118*/ 	.word	0xffffffff


	//   ....[29]....
        /*011c*/ 	.word	0xffffffff


	//   ....[30]....
        /*0120*/ 	.word	0xffffffff


	//   ....[31]....
        /*0124*/ 	.word	0xffffffff


	//   ....[32]....
        /*0128*/ 	.word	0xffffffff


	//   ....[33]....
        /*012c*/ 	.word	0xffffffff


	//   ....[34]....
        /*0130*/ 	.word	0xffffffff


	//   ....[35]....
        /*0134*/ 	.word	0xffffffff


	//   ....[36]....
        /*0138*/ 	.word	0xffffffff


	//   ....[37]....
        /*013c*/ 	.word	0xffffffff


	//   ....[38]....
        /*0140*/ 	.word	0xffffffff


	//   ....[39]....
        /*0144*/ 	.word	0xffffffff


	//----- nvinfo : EIATTR_COOP_GROUP_INSTR_OFFSETS
	.align		4
.L_12799:
        /*0148*/ 	.byte	0x04, 0x28
        /*014a*/ 	.short	(.L_12801 - .L_12800)


	//   ....[0]....
.L_12800:
        /*014c*/ 	.word	0x000002b0


	//   ....[1]....
        /*0150*/ 	.word	0x000002c0


	//   ....[2]....
        /*0154*/ 	.word	0x00000310


	//   ....[3]....
        /*0158*/ 	.word	0x00000320


	//   ....[4]....
        /*015c*/ 	.word	0x00000350


	//   ....[5]....
        /*0160*/ 	.word	0x00000360


	//   ....[6]....
        /*0164*/ 	.word	0x000003b0


	//   ....[7]....
        /*0168*/ 	.word	0x000003c0


	//   ....[8]....
        /*016c*/ 	.word	0x000003f0


	//   ....[9]....
        /*0170*/ 	.word	0x00000400


	//   ....[10]....
        /*0174*/ 	.word	0x00000450


	//   ....[11]....
        /*0178*/ 	.word	0x00000460


	//   ....[12]....
        /*017c*/ 	.word	0x00000490


	//   ....[13]....
        /*0180*/ 	.word	0x000004a0


	//   ....[14]....
        /*0184*/ 	.word	0x000004f0


	//   ....[15]....
        /*0188*/ 	.word	0x00000500


	//   ....[16]....
        /*018c*/ 	.word	0x00000530


	//   ....[17]....
        /*0190*/ 	.word	0x00000540


	//   ....[18]....
        /*0194*/ 	.word	0x00000590


	//   ....[19]....
        /*0198*/ 	.word	0x000005a0


	//   ....[20]....
        /*019c*/ 	.word	0x00000ee0


	//   ....[21]....
        /*01a0*/ 	.word	0x00000f10


	//   ....[22]....
        /*01a4*/ 	.word	0x00000f30


	//   ....[23]....
        /*01a8*/ 	.word	0x00000f40


	//   ....[24]....
        /*01ac*/ 	.word	0x00000f60


	//   ....[25]....
        /*01b0*/ 	.word	0x00000f70


	//   ....[26]....
        /*01b4*/ 	.word	0x00000f90


	//   ....[27]....
        /*01b8*/ 	.word	0x00000fa0


	//   ....[28]....
        /*01bc*/ 	.word	0x00000fc0


	//   ....[29]....
        /*01c0*/ 	.word	0x00000fd0


	//   ....[30]....
        /*01c4*/ 	.word	0x00000ff0


	//   ....[31]....
        /*01c8*/ 	.word	0x00001000


	//   ....[32]....
        /*01cc*/ 	.word	0x00001020


	//   ....[33]....
        /*01d0*/ 	.word	0x00001030


	//   ....[34]....
        /*01d4*/ 	.word	0x00001060


	//   ....[35]....
        /*01d8*/ 	.word	0x00001070


	//   ....[36]....
        /*01dc*/ 	.word	0x00001080


	//   ....[37]....
        /*01e0*/ 	.word	0x00001090


	//   ....[38]....
        /*01e4*/ 	.word	0x000010c0


	//   ....[39]....
        /*01e8*/ 	.word	0x000010d0


	//----- nvinfo : EIATTR_EXIT_INSTR_OFFSETS
	.align		4
.L_12801:
        /*01ec*/ 	.byte	0x04, 0x1c
        /*01ee*/ 	.short	(.L_12803 - .L_12802)


	//   ....[0]....
.L_12802:
        /*01f0*/ 	.word	0x000010e0


	//   ....[1]....
        /*01f4*/ 	.word	0x000015c0


	//   ....[2]....
        /*01f8*/ 	.word	0x000019a0


	//   ....[3]....
        /*01fc*/ 	.word	0x00001a00


	//   ....[4]....
        /*0200*/ 	.word	0x00001a30


	//----- nvinfo : EIATTR_CRS_STACK_SIZE
	.align		4
.L_12803:
        /*0204*/ 	.byte	0x04, 0x1e
        /*0206*/ 	.short	(.L_12805 - .L_12804)
.L_12804:
        /*0208*/ 	.word	0x00000000
.L_12805:


//--------------------- .nv.info._ZN43_GLOBAL__N__9ae7fba5_10_SoftMax_cu_9f978f6320softmax_warp_forwardIdddLi5ELb1ELb0EEEvPT0_PKT_iiiPKbib --------------------------
	.section	.nv.info._ZN43_GLOBAL__N__9ae7fba5_10_SoftMax_cu_9f978f6320softmax_warp_forwardIdddLi5ELb1ELb0EEEvPT0_PKT_iiiPKbib,"",@"SHT_CUDA_INFO"
	.sectionflags	@""
	.align	4


	//----- nvinfo : EIATTR_CUDA_API_VERSION
	.align		4
        /*0000*/ 	.byte	0x04, 0x37
        /*0002*/ 	.short	(.L_12807 - .L_12806)
.L_12806:
        /*0004*/ 	.word	0x00000082


	//----- nvinfo : EIATTR_SW2861232_WAR
	.align		4
.L_12807:
        /*0008*/ 	.byte	0x01, 0x35
	.zero		2


	//----- nvinfo : EIATTR_PARAM_CBANK
	.align		4
        /*000c*/ 	.byte	0x04, 0x0a
        /*000e*/ 	.short	(.L_12809 - .L_12808)
	.align		4
.L_12808:
        /*0010*/ 	.word	index@(.nv.constant0._ZN43_GLOBAL__N__9ae7fba5_10_SoftMax_cu_9f978f6320softmax_warp_forwardIdddLi5ELb1ELb0EEEvPT0_PKT_iiiPKbib)
        /*0014*/ 	.short	0x0160
        /*0016*/ 	.short	0x002d


	//----- nvinfo : EIATTR_CBANK_PARAM_SIZE
	.align		4
.L_12809:
        /*0018*/ 	.byte	0x03, 0x19
        /*001a*/ 	.short	0x002d


	//----- nvinfo : EIATTR_KPARAM_INFO
	.align		4
        /*001c*/ 	.byte	0x04, 0x17
        /*001e*/ 	.short	(.L_12811 - .L_12810)
.L_12810:
        /*0020*/ 	.word	0x00000000
        /*0024*/ 	.short	0x0007
        /*0026*/ 	.short	0x002c
        /*0028*/ 	.byte	0x00, 0xf0, 0x05, 0x00


	//----- nvinfo : EIATTR_KPARAM_INFO
	.align		4
.L_12811:
        /*002c*/ 	.byte	0x04, 0x17
        /*002e*/ 	.short	(.L_12813 - .L_12812)
.L_12812:
        /*0030*/ 	.word	0x00000000
        /*0034*/ 	.short	0x0006
        /*0036*/ 	.short	0x0028
        /*0038*/ 	.byte	0x00, 0xf0, 0x11, 0x00


	//----- nvinfo : EIATTR_KPARAM_INFO
	.align		4
.L_12813:
        /*003c*/ 	.byte	0x04, 0x17
        /*003e*/ 	.short	(.L_12815 - .L_12814)
.L_12814:
        /*0040*/ 	.word	0x00000000
        /*0044*/ 	.short	0x0005
        /*0046*/ 	.short	0x0020
        /*0048*/ 	.byte	0x00, 0xf0, 0x21, 0x00


	//----- nvinfo : EIATTR_KPARAM_INFO
	.align		4
.L_12815:
        /*004c*/ 	.byte	0x04, 0x17
        /*004e*/ 	.short	(.L_12817 - .L_12816)
.L_12816:
        /*0050*/ 	.word	0x00000000
        /*0054*/ 	.short	0x0004
        /*0056*/ 	.short	0x0018
        /*0058*/ 	.byte	0x00, 0xf0, 0x11, 0x00


	//----- nvinfo : EIATTR_KPARAM_INFO
	.align		4
.L_12817:
        /*005c*/ 	.byte	0x04, 0x17
        /*005e*/ 	.short	(.L_12819 - .L_12818)
.L_12818:
        /*0060*/ 	.word	0x00000000
        /*0064*/ 	.short	0x0003
        /*0066*/ 	.short	0x0014
        /*0068*/ 	.byte	0x00, 0xf0, 0x11, 0x00


	//----- nvinfo : EIATTR_KPARAM_INFO
	.align		4
.L_12819:
        /*006c*/ 	.byte	0x04, 0x17
        /*006e*/ 	.short	(.L_12821 - .L_12820)
.L_12820:
        /*0070*/ 	.word	0x00000000
        /*0074*/ 	.short	0x0002
        /*0076*/ 	.short	0x0010
        /*0078*/ 	.byte	0x00, 0xf0, 0x11, 0x00


	//----- nvinfo : EIATTR_KPARAM_INFO
	.align		4
.L_12821:
        /*007c*/ 	.byte	0x04, 0x17
        /*007e*/ 	.short	(.L_12823 - .L_12822)
.L_12822:
        /*0080*/ 	.word	0x00000000
        /*0084*/ 	.short	0x0001
        /*0086*/ 	.short	0x0008
        /*0088*/ 	.byte	0x00, 0xf0, 0x21, 0x00


	//----- nvinfo : EIATTR_KPARAM_INFO
	.align		4
.L_12823:
        /*008c*/ 	.byte	0x04, 0x17
        /*008e*/ 	.short	(.L_12825 - .L_12824)
.L_12824:
        /*0090*/ 	.word	0x00000000
        /*0094*/ 	.short	0x0000
        /*0096*/ 	.short	0x0000
        /*0098*/ 	.byte	0x00, 0xf0, 0x21, 0x00


	//----- nvinfo : EIATTR_MAXREG_COUNT
	.align		4
.L_12825:
        /*009c*/ 	.byte	0x03, 0x1b
        /*009e*/ 	.short	0x00ff


	//----- nvinfo : EIATTR_MERCURY_ISA_VERSION
	.align		4
        /*00a0*/ 	.byte	0x03, 0x5f
        /*00a2*/ 	.short	0x0000


	//----- nvinfo : EIATTR_COOP_GROUP_MASK_REGIDS
	.align		4
        /*00a4*/ 	.byte	0x04, 0x29
        /*00a6*/ 	.short	(.L_12827 - .L_12826)


	//   ....[0]....
.L_12826:
        /*00a8*/ 	.word	0xffffffff


	//   ....[1]....
        /*00ac*/ 	.word	0xffffffff


	//   ....[2]....
        /*00b0*/ 	.word	0xffffffff


	//   ....[3]....
        /*00b4*/ 	.word	0xffffffff


	//   ....[4]....
        /*00b8*/ 	.word	0xffffffff


	//   ....[5]....
        /*00bc*/ 	.word	0xffffffff


	//   ....[6]....
        /*00c0*/ 	.word	0xffffffff


	//   ....[7]....
        /*00c4*/ 	.word	0xffffffff


	//   ....[8]....
        /*00c8*/ 	.word	0xffffffff


	//   ....[9]....
        /*00cc*/ 	.word	0xffffffff


	//   ....[10]....
        /*00d0*/ 	.word	0xffffffff


	//   ....[11]....
        /*00d4*/ 	.word	0xffffffff


	//   ....[12]....
        /*00d8*/ 	.word	0xffffffff


	//   ....[13]....
        /*00dc*/ 	.word	0xffffffff


	//   ....[14]....
        /*00e0*/ 	.word	0xffffffff


	//   ....[15]....
        /*00e4*/ 	.word	0xffffffff


	//   ....[16]....
        /*00e8*/ 	.word	0xffffffff


	//   ....[17]....
        /*00ec*/ 	.word	0xffffffff


	//   ....[18]....
        /*00f0*/ 	.word	0xffffffff


	//   ....[19]....
        /*00f4*/ 	.word	0xffffffff


	//   ....[20]....
        /*00f8*/ 	.word	0xffffffff


	//   ....[21]....
        /*00fc*/ 	.word	0xffffffff


	//   ....[22]....
        /*0100*/ 	.word	0xffffffff


	//   ....[23]....
        /*0104*/ 	.word	0xffffffff


	//   ....[24]....
        /*0108*/ 	.word	0xffffffff


	//   ....[25]....
        /*010c*/ 	.word	0xffffffff


	//   ....[26]....
        /*0110*/ 	.word	0xffffffff


	//   ....[27]....
        /*0114*/ 	.word	0xffffffff


	//   ....[28]....
        /*0118*/ 	.word	0xffffffff


	//   ....[29]....
        /*011c*/ 	.word	0xffffffff


	//   ....[30]....
        /*0120*/ 	.word	0xffffffff


	//   ....[31]....
        /*0124*/ 	.word	0xffffffff


	//   ....[32]....
        /*0128*/ 	.word	0xffffffff


	//   ....[33]....
        /*012c*/ 	.word	0xffffffff


	//   ....[34]....
        /*0130*/ 	.word	0xffffffff


	//   ....[35]....
        /*0134*/ 	.word	0xffffffff


	//   ....[36]....
        /*0138*/ 	.word	0xffffffff


	//   ....[37]....
        /*013c*/ 	.word	0xffffffff


	//   ....[38]....
        /*0140*/ 	.word	0xffffffff


	//   ....[39]....
        /*0144*/ 	.word	0xffffffff


	//----- nvinfo : EIATTR_COOP_GROUP_INSTR_OFFSETS
	.align		4
.L_12827:
        /*0148*/ 	.byte	0x04, 0x28
        /*014a*/ 	.short	(.L_12829 - .L_12828)


	//   ....[0]....
.L_12828:
        /*014c*/ 	.word	0x000001f0


	//   ....[1]....
        /*0150*/ 	.word	0x00000200


	//   ....[2]....
        /*0154*/ 	.word	0x00000210


	//   ....[3]....
        /*0158*/ 	.word	0x00000220


	//   ....[4]....
        /*015c*/ 	.word	0x00000260


	//   ....[5]....
        /*0160*/ 	.word	0x00000280


	//   ....[6]....
        /*0164*/ 	.word	0x000002b0


	//   ....[7]....
        /*0168*/ 	.word	0x000002c0


	//   ....[8]....
        /*016c*/ 	.word	0x00000310


	//   ....[9]....
        /*0170*/ 	.word	0x00000320


	//   ....[10]....
        /*0174*/ 	.word	0x00000350


	//   ....[11]....
        /*0178*/ 	.word	0x00000360


	//   ....[12]....
        /*017c*/ 	.word	0x000003b0


	//   ....[13]....
        /*0180*/ 	.word	0x000003c0


	//   ....[14]....
        /*0184*/ 	.word	0x000003f0


	//   ....[15]....
        /*0188*/ 	.word	0x00000400


	//   ....[16]....
        /*018c*/ 	.word	0x00000450


	//   ....[17]....
        /*0190*/ 	.word	0x00000460


	//   ....[18]....
        /*0194*/ 	.word	0x00000490


	//   ....[19]....
        /*0198*/ 	.word	0x000004a0


	//   ....[20]....
        /*019c*/ 	.word	0x000009c0


	//   ....[21]....
        /*01a0*/ 	.word	0x000009d0


	//   ....[22]....
        /*01a4*/ 	.word	0x000009e0


	//   ....[23]....
        /*01a8*/ 	.word	0x000009f0


	//   ....[24]....
        /*01ac*/ 	.word	0x00000a10


	//   ....[25]....
        /*01b0*/ 	.word	0x00000a30


	//   ....[26]....
        /*01b4*/ 	.word	0x00000a40


	//   ....[27]....
        /*01b8*/ 	.word	0x00000a50


	//   ....[28]....
        /*01bc*/ 	.word	0x00000a70


	//   ....[29]....
        /*01c0*/ 	.word	0x00000a90


	//   ....[30]....
        /*01c4*/ 	.word	0x00000aa0


	//   ....[31]....
        /*01c8*/ 	.word	0x00000ab0


	//   ....[32]....
        /*01cc*/ 	.word	0x00000ad0


	//   ....[33]....
        /*01d0*/ 	.word	0x00000af0


	//   ....[34]....
        /*01d4*/ 	.word	0x00000b00


	//   ....[35]....
        /*01d8*/ 	.word	0x00000b10


	//   ....[36]....
        /*01dc*/ 	.word	0x00000b30


	//   ....[37]....
        /*01e0*/ 	.word	0x00000b50


	//   ....[38]....
        /*01e4*/ 	.word	0x00000b60


	//   ....[39]....
        /*01e8*/ 	.word	0x00000b70


	//----- nvinfo : EIATTR_EXIT_INSTR_OFFSETS
	.align		4
.L_12829:
        /*01ec*/ 	.byte	0x04, 0x1c
        /*01ee*/ 	.short	(.L_12831 - .L_12830)


	//   ....[0]....
.L_12830:
        /*01f0*/ 	.word	0x00000b90


	//   ....[1]....
        /*01f4*/ 	.word	0x00001010


	//   ....[2]....
        /*01f8*/ 	.word	0x000013f0


	//   ....[3]....
        /*01fc*/ 	.word	0x00001470


	//----- nvinfo : EIATTR_CRS_STACK_SIZE
	.align		4
.L_12831:
        /*0200*/ 	.byte	0x04, 0x1e
        /*0202*/ 	.short	(.L_12833 - .L_12832)
.L_12832:
        /*0204*/ 	.word	0x00000000
.L_12833:


//--------------------- .nv.info._ZN43_GLOBAL__N__9ae7fba5_10_SoftMax_cu_9f978f6320softmax_warp_forwardIdddLi4ELb1ELb0EEEvPT0_PKT_iiiPKbib --------------------------
	.section	.nv.info._ZN43_GLOBAL__N__9ae7fba5_10_SoftMax_cu_9f978f6320softmax_warp_forwardIdddLi4ELb1ELb0EEEvPT0_PKT_iiiPKbib,"",@"SHT_CUDA_INFO"
	.sectionflags	@""
	.align	4


	//----- nvinfo : EIATTR_CUDA_API_VERSION
	.align		4
        /*0000*/ 	.byte	0x04, 0x37
        /*0002*/ 	.short	(.L_12835 - .L_12834)
.L_12834:
        /*0004*/ 	.word	0x00000082


	//----- nvinfo : EIATTR_SW2861232_WAR
	.align		4
.L_12835:
        /*0008*/ 	.byte	0x01, 0x35
	.zero		2


	//----- nvinfo : EIATTR_PARAM_CBANK
	.align		4
        /*000c*/ 	.byte	0x04, 0x0a
        /*000e*/ 	.short	(.L_12837 - .L_12836)
	.align		4
.L_12836:
        /*0010*/ 	.word	index@(.nv.constant0._ZN43_GLOBAL__N__9ae7fba5_10_SoftMax_cu_9f978f6320softmax_warp_forwardIdddLi4ELb1ELb0EEEvPT0_PKT_iiiPKbib)
        /*0014*/ 	.short	0x0160
        /*0016*/ 	.short	0x002d


	//----- nvinfo : EIATTR_CBANK_PARAM_SIZE
	.align		4
.L_12837:
        /*0018*/ 	.byte	0x03, 0x19
        /*001a*/ 	.short	0x002d


	//----- nvinfo : EIATTR_KPARAM_INFO
	.align		4
        /*001c*/ 	.byte	0x04, 0x17
        /*001e*/ 	.short	(.L_12839 - .L_12838)
.L_12838:
        /*0020*/ 	.word	0x00000000
        /*0024*/ 	.short	0x0007
        /*0026*/ 	.short	0x002c
        /*0028*/ 	.byte	0x00, 0xf0, 0x05, 0x00


	//----- nvinfo : EIATTR_KPARAM_INFO
	.align		4
.L_12839:
        /*002c*/ 	.byte	0x04, 0x17
        /*002e*/ 	.short	(.L_12841 - .L_12840)
.L_12840:
        /*0030*/ 	.word	0x00000000
        /*0034*/ 	.short	0x0006
        /*0036*/ 	.short	0x0028
        /*0038*/ 	.byte	0x00, 0xf0, 0x11, 0x00


	//----- nvinfo : EIATTR_KPARAM_INFO
	.align		4
.L_12841:
        /*003c*/ 	.byte	0x04, 0x17
        /*003e*/ 	.short	(.L_12843 - .L_12842)
.L_12842:
        /*0040*/ 	.word	0x00000000
        /*0044*/ 	.short	0x0005
        /*0046*/ 	.short	0x0020
        /*0048*/ 	.byte	0x00, 0xf0, 0x21, 0x00


	//----- nvinfo : EIATTR_KPARAM_INFO
	.align		4
.L_12843:
        /*004c*/ 	.byte	0x04, 0x17
        /*004e*/ 	.short	(.L_12845 - .L_12844)
.L_12844:
        /*0050*/ 	.word	0x00000000
        /*0054*/ 	.short	0x0004
        /*0056*/ 	.short	0x0018
        /*0058*/ 	.byte	0x00, 0xf0, 0x11, 0x00


	//----- nvinfo : EIATTR_KPARAM_INFO
	.align		4
.L_12845:
        /*005c*/ 	.byte	0x04, 0x17
        /*005e*/ 	.short	(.L_12847 - .L_12846)
.L_12846:
        /*0060*/ 	.word	0x00000000
        /*0064*/ 	.short	0x0003
        /*0066*/ 	.short	0x0014
        /*0068*/ 	.byte	0x00, 0xf0, 0x11, 0x00


	//----- nvinfo : EIATTR_KPARAM_INFO
	.align		4
.L_12847:
        /*006c*/ 	.byte	0x04, 0x17
        /*006e*/ 	.short	(.L_12849 - .L_12848)
.L_12848:
        /*0070*/ 	.word	0x00000000
        /*0074*/ 	.short	0x0002
        /*0076*/ 	.short	0x0010
        /*0078*/ 	.byte	0x00, 0xf0, 0x11, 0x00


	//----- nvinfo : EIATTR_KPARAM_INFO
	.align		4
.L_12849:
        /*007c*/ 	.byte	0x04, 0x17
        /*007e*/ 	.short	(.L_12851 - .L_12850)
.L_12850:
        /*0080*/ 	.word	0x00000000
        /*0084*/ 	.short	0x0001
        /*0086*/ 	.short	0x0008
        /*0088*/ 	.byte	0x00, 0xf0, 0x21, 0x00


	//----- nvinfo : EIATTR_KPARAM_INFO
	.align		4
.L_12851:
        /*008c*/ 	.byte	0x04, 0x17
        /*008e*/ 	.short	(.L_12853 - .L_12852)
.L_12852:
        /*0090*/ 	.word	0x00000000
        /*0094*/ 	.short	0x0000
        /*0096*/ 	.short	0x0000
        /*0098*/ 	.byte	0x00, 0xf0, 0x21, 0x00


	//----- nvinfo : EIATTR_MAXREG_COUNT
	.align		4
.L_12853:
        /*009c*/ 	.byte	0x03, 0x1b
        /*009e*/ 	.short	0x00ff


	//----- nvinfo : EIATTR_MERCURY_ISA_VERSION
	.align		4
        /*00a0*/ 	.byte	0x03, 0x5f
        /*00a2*/ 	.short	0x0000


	//----- nvinfo : EIATTR_COOP_GROUP_MASK_REGIDS
	.align		4
        /*00a4*/ 	.byte	0x04, 0x29
        /*00a6*/ 	.short	(.L_12855 - .L_12854)


	//   ....[0]....
.L_12854:
        /*00a8*/ 	.word	0xffffffff


	//   ....[1]....
        /*00ac*/ 	.word	0xffffffff


	//   ....[2]....
        /*00b0*/ 	.word	0xffffffff


	//   ....[3]....
        /*00b4*/ 	.word	0xffffffff


	//   ....[4]....
        /*00b8*/ 	.word	0xffffffff


	//   ....[5]....
        /*00bc*/ 	.word	0xffffffff


	//   ....[6]....
        /*00c0*/ 	.word	0xffffffff


	//   ....[7]....
        /*00c4*/ 	.word	0xffffffff


	//   ....[8]....
        /*00c8*/ 	.word	0xffffffff


	//   ....[9]....
        /*00cc*/ 	.word	0xffffffff


	//   ....[10]....
        /*00d0*/ 	.word	0xffffffff


	//   ....[11]....
        /*00d4*/ 	.word	0xffffffff


	//   ....[12]....
        /*00d8*/ 	.word	0xffffffff


	//   ....[13]....
        /*00dc*/ 	.word	0xffffffff


	//   ....[14]....
        /*00e0*/ 	.word	0xffffffff


	//   ....[15]....
        /*00e4*/ 	.word	0xffffffff


	//   ....[16]....
        /*00e8*/ 	.word	0xffffffff


	//   ....[17]....
        /*00ec*/ 	.word	0xffffffff


	//   ....[18]....
        /*00f0*/ 	.word	0xffffffff


	//   ....[19]....
        /*00f4*/ 	.word	0xffffffff


	//   ....[20]....
        /*00f8*/ 	.word	0xffffffff


	//   ....[21]....
        /*00fc*/ 	.word	0xffffffff


	//   ....[22]....
        /*0100*/ 	.word	0xffffffff


	//   ....[23]....
        /*0104*/ 	.word	0xffffffff


	//   ....[24]....
        /*0108*/ 	.word	0xffffffff


	//   ....[25]....
        /*010c*/ 	.word	0xffffffff


	//   ....[26]....
        /*0110*/ 	.word	0xffffffff


	//   ....[27]....
        /*0114*/ 	.word	0xffffffff


	//   ....[28]....
        /*0118*/ 	.word	0xffffffff


	//   ....[29]....
        /*011c*/ 	.word	0xffffffff


	//   ....[30]....
        /*0120*/ 	.word	0xffffffff


	//   ....[31]....
        /*0124*/ 	.word	0xffffffff


	//----- nvinfo : EIATTR_COOP_GROUP_INSTR_OFFSETS
	.align		4
.L_12855:
        /*0128*/ 	.byte	0x04, 0x28
        /*012a*/ 	.short	(.L_12857 - .L_12856)


	//   ....[0]....
.L_12856:
        /*012c*/ 	.word	0x000001f0


	//   ....[1]....
        /*0130*/ 	.word	0x00000200


	//   ....[2]....
        /*0134*/ 	.word	0x00000210


	//   ....[3]....
        /*0138*/ 	.word	0x00000220


	//   ....[4]....
        /*013c*/ 	.word	0x00000260


	//   ....[5]....
        /*0140*/ 	.word	0x00000280


	//   ....[6]....
        /*0144*/ 	.word	0x000002b0


	//   ....[7]....
        /*0148*/ 	.word	0x000002c0


	//   ....[8]....
        /*014c*/ 	.word	0x00000310


	//   ....[9]....
        /*0150*/ 	.word	0x00000320


	//   ....[10]....
        /*0154*/ 	.word	0x00000350


	//   ....[11]....
        /*0158*/ 	.word	0x00000360


	//   ....[12]....
        /*015c*/ 	.word	0x000003b0


	//   ....[13]....
        /*0160*/ 	.word	0x000003c0


	//   ....[14]....
        /*0164*/ 	.word	0x000003f0


	//   ....[15]....
        /*0168*/ 	.word	0x00000400


	//   ....[16]....
        /*016c*/ 	.word	0x00000920


	//   ....[17]....
        /*0170*/ 	.word	0x00000930


	//   ....[18]....
        /*0174*/ 	.word	0x00000940


	//   ....[19]....
        /*0178*/ 	.word	0x00000950


	//   ....[20]....
        /*017c*/ 	.word	0x00000970


	//   ....[21]....
        /*0180*/ 	.word	0x00000990


	//   ....[22]....
        /*0184*/ 	.word	0x000009b0


	//   ....[23]....
        /*0188*/ 	.word	0x000009c0


	//   ....[24]....
        /*018c*/ 	.word	0x000009d0


	//   ....[25]....
        /*0190*/ 	.word	0x000009e0


	//   ....[26]....
        /*0194*/ 	.word	0x00000a10


	//   ....[27]....
        /*0198*/ 	.word	0x00000a20


	//   ....[28]....
        /*019c*/ 	.word	0x00000a30


	//   ....[29]....
        /*01a0*/ 	.word	0x00000a40


	//   ....[30]....
        /*01a4*/ 	.word	0x00000a60


	//   ....[31]....
        /*01a8*/ 	.word	0x00000a80


	//----- nvinfo : EIATTR_EXIT_INSTR_OFFSETS
	.align		4
.L_12857:
        /*01ac*/ 	.byte	0x04, 0x1c
        /*01ae*/ 	.short	(.L_12859 - .L_12858)


	//   ....[0]....
.L_12858:
        /*01b0*/ 	.word	0x00000a90


	//   ....[1]....
        /*01b4*/ 	.word	0x00000ef0


	//   ....[2]....
        /*01b8*/ 	.word	0x000012d0


	//   ....[3]....
        /*01bc*/ 	.word	0x00001350


	//----- nvinfo : EIATTR_CRS_STACK_SIZE
	.align		4
.L_12859:
        /*01c0*/ 	.byte	0x04, 0x1e
        /*01c2*/ 	.short	(.L_12861 - .L_12860)
.L_12860:
        /*01c4*/ 	.word	0x00000000
.L_12861:


//--------------------- .nv.info._ZN43_GLOBAL__N__9ae7fba5_10_SoftMax_cu_9f978f6320softmax_warp_forwardIdddLi3ELb1ELb0EEEvPT0_PKT_iiiPKbib --------------------------
	.section	.nv.info._ZN43_GLOBAL__N__9ae7fba5_10_SoftMax_cu_9f978f6320softmax_warp_forwardIdddLi3ELb1ELb0EEEvPT0_PKT_iiiPKbib,"",@"SHT_CUDA_INFO"
	.sectionflags	@""
	.align	4


	//----- nvinfo : EIATTR_CUDA_API_VERSION
	.align		4
        /*0000*/ 	.byte	0x04, 0x37
        /*0002*/ 	.short	(.L_12863 - .L_12862)
.L_12862:
        /*0004*/ 	.word	0x00000082


	//----- nvinfo : EIATTR_SW2861232_WAR
	.align		4
.L_12863:
        /*0008*/ 	.byte	0x01, 0x35
	.zero		2


	//----- nvinfo : EIATTR_PARAM_CBANK
	.align		4
        /*000c*/ 	.byte	0x04, 0x0a
        /*000e*/ 	.short	(.L_12865 - .L_12864)
	.align		4
.L_12864:
        /*0010*/ 	.word	index@(.nv.constant0._ZN43_GLOBAL__N__9ae7fba5_10_SoftMax_cu_9f978f6320softmax_warp_forwardIdddLi3ELb1ELb0EEEvPT0_PKT_iiiPKbib)
        /*0014*/ 	.short	0x0160
        /*0016*/ 	.short	0x002d


	//----- nvinfo : EIATTR_CBANK_PARAM_SIZE
	.align		4
.L_12865:
        /*0018*/ 	.byte	0x03, 0x19
        /*001a*/ 	.short	0x002d


	//----- nvinfo : EIATTR_KPARAM_INFO
	.align		4
        /*001c*/ 	.byte	0x04, 0x17
        /*001e*/ 	.short	(.L_12867 - .L_12866)
.L_12866:
        /*0020*/ 	.word	0x00000000
        /*0024*/ 	.short	0x0007
        /*0026*/ 	.short	0x002c
        /*0028*/ 	.byte	0x00, 0xf0, 0x05, 0x00


	//----- nvinfo : EIATTR_KPARAM_INFO
	.align		4
.L_12867:
        /*002c*/ 	.byte	0x04, 0x17
        /*002e*/ 	.short	(.L_12869 - .L_12868)
.L_12868:
        /*0030*/ 	.word	0x00000000
        /*0034*/ 	.short	0x0006
        /*0036*/ 	.short	0x0028
        /*0038*/ 	.byte	0x00, 0xf0, 0x11, 0x00


	//----- nvinfo : EIATTR_KPARAM_INFO
	.align		4
.L_12869:
        /*003c*/ 	.byte	0x04, 0x17
        /*003e*/ 	.short	(.L_12871 - .L_12870)
.L_12870:
        /*0040*/ 	.word	0x00000000
        /*0044*/ 	.short	0x0005
        /*0046*/ 	.short	0x0020
        /*0048*/ 	.byte	0x00, 0xf0, 0x21, 0x00


	//----- nvinfo : EIATTR_KPARAM_INFO
	.align		4
.L_12871:
        /*004c*/ 	.byte	0x04, 0x17
        /*004e*/ 	.short	(.L_12873 - .L_12872)
.L_12872:
        /*0050*/ 	.word	0x00000000
        /*0054*/ 	.short	0x0004
        /*0056*/ 	.short	0x0018
        /*0058*/ 	.byte	0x00, 0xf0, 0x11, 0x00


	//----- nvinfo : EIATTR_KPARAM_INFO
	.align		4
.L_12873:
        /*005c*/ 	.byte	0x04, 0x17
        /*005e*/ 	.short	(.L_12875 - .L_12874)
.L_12874:
        /*0060*/ 	.word	0x00000000
        /*0064*/ 	.short	0x0003
        /*0066*/ 	.short	0x0014
        /*0068*/ 	.byte	0x00, 0xf0, 0x11, 0x00


	//----- nvinfo : EIATTR_KPARAM_INFO
	.align		4
.L_12875:
        /*006c*/ 	.byte	0x04, 0x17
        /*006e*/ 	.short	(.L_12877 - .L_12876)
.L_12876:
        /*0070*/ 	.word	0x00000000
        /*0074*/ 	.short	0x0002
        /*0076*/ 	.short	0x0010
        /*0078*/ 	.byte	0x00, 0xf0, 0x11, 0x00


	//----- nvinfo : EIATTR_KPARAM_INFO
	.align		4
.L_12877:
        /*007c*/ 	.byte	0x04, 0x17
        /*007e*/ 	.short	(.L_12879 - .L_12878)
.L_12878:
        /*0080*/ 	.word	0x00000000
        /*0084*/ 	.short	0x0001
        /*0086*/ 	.short	0x0008
        /*0088*/ 	.byte	0x00, 0xf0, 0x21, 0x00


	//----- nvinfo : EIATTR_KPARAM_INFO
	.align		4
.L_12879:
        /*008c*/ 	.byte	0x04, 0x17
        /*008e*/ 	.short	(.L_12881 - .L_12880)
.L_12880:
        /*0090*/ 	.word	0x00000000
        /*0094*/ 	.short	0x0000
        /*0096*/ 	.short	0x0000
        /*0098*/ 	.byte	0x00, 0xf0, 0x21, 0x00


	//----- nvinfo : EIATTR_MAXREG_COUNT
	.align		4
.L_12881:
        /*009c*/ 	.byte	0x03, 0x1b
        /*009e*/ 	.short	0x00ff


	//----- nvinfo : EIATTR_MERCURY_ISA_VERSION
	.align		4
        /*00a0*/ 	.byte	0x03, 0x5f
        /*00a2*/ 	.short	0x0000


	//----- nvinfo : EIATTR_COOP_GROUP_MASK_REGIDS
	.align		4
        /*00a4*/ 	.byte	0x04, 0x29
        /*00a6*/ 	.short	(.L_12883 - .L_12882)


	//   ....[0]....
.L_12882:
        /*00a8*/ 	.word	0xffffffff


	//   ....[1]....
        /*00ac*/ 	.word	0xffffffff


	//   ....[2]....
        /*00b0*/ 	.word	0xffffffff


	//   ....[3]....
        /*00b4*/ 	.word	0xffffffff


	//   ....[4]....
        /*00b8*/ 	.word	0xffffffff


	//   ....[5]....
        /*00bc*/ 	.word	0xffffffff


	//   ....[6]....
        /*00c0*/ 	.word	0xffffffff


	//   ....[7]....
        /*00c4*/ 	.word	0xffffffff


	//   ....[8]....
        /*00c8*/ 	.word	0xffffffff


	//   ....[9]....
        /*00cc*/ 	.word	0xffffffff


	//   ....[10]....
        /*00d0*/ 	.word	0xffffffff


	//   ....[11]....
        /*00d4*/ 	.word	0xffffffff


	//   ....[12]....
        /*00d8*/ 	.word	0xffffffff


	//   ....[13]....
        /*00dc*/ 	.word	0xffffffff


	//   ....[14]....
        /*00e0*/ 	.word	0xffffffff


	//   ....[15]....
        /*00e4*/ 	.word	0xffffffff


	//   ....[16]....
        /*00e8*/ 	.word	0xffffffff


	//   ....[17]....
        /*00ec*/ 	.word	0xffffffff


	//   ....[18]....
        /*00f0*/ 	.word	0xffffffff


	//   ....[19]....
        /*00f4*/ 	.word	0xffffffff


	//   ....[20]....
        /*00f8*/ 	.word	0xffffffff


	//   ....[21]....
        /*00fc*/ 	.word	0xffffffff


	//   ....[22]....
        /*0100*/ 	.word	0xffffffff


	//   ....[23]....
        /*0104*/ 	.word	0xffffffff


	//----- nvinfo : EIATTR_COOP_GROUP_INSTR_OFFSETS
	.align		4
.L_12883:
        /*0108*/ 	.byte	0x04, 0x28
        /*010a*/ 	.short	(.L_12885 - .L_12884)


	//   ....[0]....
.L_12884:
        /*010c*/ 	.word	0x000001f0


	//   ....[1]....
        /*0110*/ 	.word	0x00000200


	//   ....[2]....
        /*0114*/ 	.word	0x00000210


	//   ....[3]....
        /*0118*/ 	.word	0x00000220


	//   ....[4]....
        /*011c*/ 	.word	0x00000260


	//   ....[5]....
        /*0120*/ 	.word	0x00000280


	//   ....[6]....
        /*0124*/ 	.word	0x000002b0


	//   ....[7]....
        /*0128*/ 	.word	0x000002c0


	//   ....[8]....
        /*012c*/ 	.word	0x00000310


	//   ....[9]....
        /*0130*/ 	.word	0x00000320


	//   ....[10]....
        /*0134*/ 	.word	0x00000350


	//   ....[11]....
        /*0138*/ 	.word	0x00000360


	//   ....[12]....
        /*013c*/ 	.word	0x00000880


	//   ....[13]....
        /*0140*/ 	.word	0x00000890


	//   ....[14]....
        /*0144*/ 	.word	0x000008b0


	//   ....[15]....
        /*0148*/ 	.word	0x000008c0


	//   ....[16]....
        /*014c*/ 	.word	0x000008d0


	//   ....[17]....
        /*0150*/ 	.word	0x000008e0


	//   ....[18]....
        /*0154*/ 	.word	0x00000900


	//   ....[19]....
        /*0158*/ 	.word	0x00000920


	//   ....[20]....
        /*015c*/ 	.word	0x00000930


	//   ....[21]....
        /*0160*/ 	.word	0x00000940


	//   ....[22]....
        /*0164*/ 	.word	0x00000960


	//   ....[23]....
        /*0168*/ 	.word	0x00000980


	//----- nvinfo : EIATTR_EXIT_INSTR_OFFSETS
	.align		4
.L_12885:
        /*016c*/ 	.byte	0x04, 0x1c
        /*016e*/ 	.short	(.L_12887 - .L_12886)


	//   ....[0]....
.L_12886:
        /*0170*/ 	.word	0x00000990


	//   ....[1]....
        /*0174*/ 	.word	0x00000df0


	//   ....[2]....
        /*0178*/ 	.word	0x000011d0


	//   ....[3]....
        /*017c*/ 	.word	0x00001250


	//----- nvinfo : EIATTR_CRS_STACK_SIZE
	.align		4
.L_12887:
        /*0180*/ 	.byte	0x04, 0x1e
        /*0182*/ 	.short	(.L_12889 - .L_12888)
.L_12888:
        /*0184*/ 	.word	0x00000000
.L_12889:


//--------------------- .nv.info._ZN43_GLOBAL__N__9ae7fba5_10_SoftMax_cu_9f978f6320softmax_warp_forwardIdddLi2ELb1ELb0EEEvPT0_PKT_iiiPKbib --------------------------
	.section	.nv.info._ZN43_GLOBAL__N__9ae7fba5_10_SoftMax_cu_9f978f6320softmax_warp_forwardIdddLi2ELb1ELb0EEEvPT0_PKT_iiiPKbib,"",@"SHT_CUDA_INFO"
	.sectionflags	@""
	.align	4


	//----- nvinfo : EIATTR_CUDA_API_VERSION
	.align		4
        /*0000*/ 	.byte	0x04, 0x37
        /*0002*/ 	.short	(.L_12891 - .L_12890)
.L_12890:
        /*0004*/ 	.word	0x00000082


	//----- nvinfo : EIATTR_SW2861232_WAR
	.align		4
.L_12891:
        /*0008*/ 	.byte	0x01, 0x35
	.zero		2


	//----- nvinfo : EIATTR_PARAM_CBANK
	.align		4
        /*000c*/ 	.byte	0x04, 0x0a
        /*000e*/ 	.short	(.L_12893 - .L_12892)
	.align		4
.L_12892:
        /*0010*/ 	.word	index@(.nv.constant0._ZN43_GLOBAL__N__9ae7fba5_10_SoftMax_cu_9f978f6320softmax_warp_forwardIdddLi2ELb1ELb0EEEvPT0_PKT_iiiPKbib)
        /*0014*/ 	.short	0x0160
        /*0016*/ 	.short	0x002d


	//----- nvinfo : EIATTR_CBANK_PARAM_SIZE
	.align		4
.L_12893:
        /*0018*/ 	.byte	0x03, 0x19
        /*001a*/ 	.short	0x002d


	//----- nvinfo : EIATTR_KPARAM_INFO
	.align		4
        /*001c*/ 	.byte	0x04, 0x17
        /*001e*/ 	.short	(.L_12895 - .L_12894)
.L_12894:
        /*0020*/ 	.word	0x00000000
        /*0024*/ 	.short	0x0007
        /*0026*/ 	.short	0x002c
        /*0028*/ 	.byte	0x00, 0xf0, 0x05, 0x00


	//----- nvinfo : EIATTR_KPARAM_INFO
	.align		4
.L_12895:
        /*002c*/ 	.byte	0x04, 0x17
        /*002e*/ 	.short	(.L_12897 - .L_12896)
.L_12896:
        /*0030*/ 	.word	0x00000000
        /*0034*/ 	.short	0x0006
        /*0036*/ 	.short	0x0028
        /*0038*/ 	.byte	0x00, 0xf0, 0x11, 0x00


	//----- nvinfo : EIATTR_KPARAM_INFO
	.align		4
.L_12897:
        /*003c*/ 	.byte	0x04, 0x17
        /*003e*/ 	.short	(.L_12899 - .L_12898)
.L_12898:
        /*0040*/ 	.word	0x00000000
        /*0044*/ 	.short	0x0005
        /*0046*/ 	.short	0x0020
        /*0048*/ 	.byte	0x00, 0xf0, 0x21, 0x00


	//----- nvinfo : EIATTR_KPARAM_INFO
	.align		4
.L_12899:
        /*004c*/ 	.byte	0x04, 0x17
        /*004e*/ 	.short	(.L_12901 - .L_12900)
.L_12900:
        /*0050*/ 	.word	0x00000000
        /*0054*/ 	.short	0x0004
        /*0056*/ 	.short	0x0018
        /*0058*/ 	.byte	0x00, 0xf0, 0x11, 0x00


	//----- nvinfo : EIATTR_KPARAM_INFO
	.align		4
.L_12901:
        /*005c*/ 	.byte	0x04, 0x17
        /*005e*/ 	.short	(.L_12903 - .L_12902)
.L_12902:
        /*0060*/ 	.word	0x00000000
        /*0064*/ 	.short	0x0003
        /*0066*/ 	.short	0x0014
        /*0068*/ 	.byte	0x00, 0xf0, 0x11, 0x00


	//----- nvinfo : EIATTR_KPARAM_INFO
	.align		4
.L_12903:
        /*006c*/ 	.byte	0x04, 0x17
        /*006e*/ 	.short	(.L_12905 - .L_12904)
.L_12904:
        /*0070*/ 	.word	0x00000000
        /*0074*/ 	.short	0x0002
        /*0076*/ 	.short	0x0010
        /*0078*/ 	.byte	0x00, 0xf0, 0x11, 0x00


	//----- nvinfo : EIATTR_KPARAM_INFO
	.align		4
.L_12905:
        /*007c*/ 	.byte	0x04, 0x17
        /*007e*/ 	.short	(.L_12907 - .L_12906)
.L_12906:
        /*0080*/ 	.word	0x00000000
        /*0084*/ 	.short	0x0001
        /*0086*/ 	.short	0x0008
        /*0088*/ 	.byte	0x00, 0xf0, 0x21, 0x00


	//----- nvinfo : EIATTR_KPARAM_INFO
	.align		4
.L_12907:
        /*008c*/ 	.byte	0x04, 0x17
        /*008e*/ 	.short	(.L_12909 - .L_12908)
.L_12908:
        /*0090*/ 	.word	0x00000000
        /*0094*/ 	.short	0x0000
        /*0096*/ 	.short	0x0000
        /*0098*/ 	.byte	0x00, 0xf0, 0x21, 0x00


	//----- nvinfo : EIATTR_MAXREG_COUNT
	.align		4
.L_12909:
        /*009c*/ 	.byte	0x03, 0x1b
        /*009e*/ 	.short	0x00ff


	//----- nvinfo : EIATTR_MERCURY_ISA_VERSION
	.align		4
        /*00a0*/ 	.byte	0x03, 0x5f
        /*00a2*/ 	.short	0x0000


	//----- nvinfo : EIATTR_COOP_GROUP_MASK_REGIDS
	.align		4
        /*00a4*/ 	.byte	0x04, 0x29
        /*00a6*/ 	.short	(.L_12911 - .L_12910)


	//   ....[0]....
.L_12910:
        /*00a8*/ 	.word	0xffffffff


	//   ....[1]....
        /*00ac*/ 	.word	0xffffffff


	//   ....[2]....
        /*00b0*/ 	.word	0xffffffff


	//   ....[3]....
        /*00b4*/ 	.word	0xffffffff


	//   ....[4]....
        /*00b8*/ 	.word	0xffffffff


	//   ....[5]....
        /*00bc*/ 	.word	0xffffffff


	//   ....[6]....
        /*00c0*/ 	.word	0xffffffff


	//   ....[7]....
        /*00c4*/ 	.word	0xffffffff


	//   ....[8]....
        /*00c8*/ 	.word	0xffffffff


	//   ....[9]....
        /*00cc*/ 	.word	0xffffffff


	//   ....[10]....
        /*00d0*/ 	.word	0xffffffff


	//   ....[11]....
        /*00d4*/ 	.word	0xffffffff


	//   ....[12]....
        /*00d8*/ 	.word	0xffffffff


	//   ....[13]....
        /*00dc*/ 	.word	0xffffffff


	//   ....[14]....
        /*00e0*/ 	.word	0xffffffff


	//   ....[15]....
        /*00e4*/ 	.word	0xffffffff


	//----- nvinfo : EIATTR_COOP_GROUP_INSTR_OFFSETS
	.align		4
.L_12911:
        /*00e8*/ 	.byte	0x04, 0x28
        /*00ea*/ 	.short	(.L_12913 - .L_12912)


	//   ....[0]....
.L_12912:
        /*00ec*/ 	.word	0x000001f0


	//   ....[1]....
        /*00f0*/ 	.word	0x00000200


	//   ....[2]....
        /*00f4*/ 	.word	0x00000210


	//   ....[3]....
        /*00f8*/ 	.word	0x00000220


	//   ....[4]....
        /*00fc*/ 	.word	0x00000260


	//   ....[5]....
        /*0100*/ 	.word	0x00000280


	//   ....[6]....
        /*0104*/ 	.word	0x000002b0


	//   ....[7]....
        /*0108*/ 	.word	0x000002c0


	//   ....[8]....
        /*010c*/ 	.word	0x000007e0


	//   ....[9]....
        /*0110*/ 	.word	0x000007f0


	//   ....[10]....
        /*0114*/ 	.word	0x00000810


	//   ....[11]....
        /*0118*/ 	.word	0x00000820


	//   ....[12]....
        /*011c*/ 	.word	0x00000830


	//   ....[13]....
        /*0120*/ 	.word	0x00000840


	//   ....[14]....
        /*0124*/ 	.word	0x00000870


	//   ....[15]....
        /*0128*/ 	.word	0x00000880


	//----- nvinfo : EIATTR_EXIT_INSTR_OFFSETS
	.align		4
.L_12913:
        /*012c*/ 	.byte	0x04, 0x1c
        /*012e*/ 	.short	(.L_12915 - .L_12914)


	//   ....[0]....
.L_12914:
        /*0130*/ 	.word	0x00000890


	//   ....[1]....
        /*0134*/ 	.word	0x00000d10


	//   ....[2]....
        /*0138*/ 	.word	0x000010f0


	//   ....[3]....
        /*013c*/ 	.word	0x00001170


	//----- nvinfo : EIATTR_CRS_STACK_SIZE
	.align		4
.L_12915:
        /*0140*/ 	.byte	0x04, 0x1e
        /*0142*/ 	.short	(.L_12917 - .L_12916)
.L_12916:
        /*0144*/ 	.word	0x00000000
.L_12917:


//--------------------- .nv.info._ZN43_GLOBAL__N__9ae7fba5_10_SoftMax_cu_9f978f6320softmax_warp_forwardIdddLi1ELb1ELb0EEEvPT0_PKT_iiiPKbib --------------------------
	.section	.nv.info._ZN43_GLOBAL__N__9ae7fba5_10_SoftMax_cu_9f978f6320softmax_warp_forwardIdddLi1ELb1ELb0EEEvPT0_PKT_iiiPKbib,"",@"SHT_CUDA_INFO"
	.sectionflags	@""
	.align	4


	//----- nvinfo : EIATTR_CUDA_API_VERSION
	.align		4
        /*0000*/ 	.byte	0x04, 0x37
        /*0002*/ 	.short	(.L_12919 - .L_12918)
.L_12918:
        /*0004*/ 	.word	0x00000082


	//----- nvinfo : EIATTR_SW2861232_WAR
	.align		4
.L_12919:
        /*0008*/ 	.byte	0x01, 0x35
	.zero		2


	//----- nvinfo : EIATTR_PARAM_CBANK
	.align		4
        /*000c*/ 	.byte	0x04, 0x0a
        /*000e*/ 	.short	(.L_12921 - .L_12920)
	.align		4
.L_12920:
        /*0010*/ 	.word	index@(.nv.constant0._ZN43_GLOBAL__N__9ae7fba5_10_SoftMax_cu_9f978f6320softmax_warp_forwardIdddLi1ELb1ELb0EEEvPT0_PKT_iiiPKbib)
        /*0014*/ 	.short	0x0160
        /*0016*/ 	.short	0x002d


	//----- nvinfo : EIATTR_CBANK_PARAM_SIZE
	.align		4
.L_12921:
        /*0018*/ 	.byte	0x03, 0x19
        /*001a*/ 	.short	0x002d


	//----- nvinfo : EIATTR_KPARAM_INFO
	.align		4
        /*001c*/ 	.byte	0x04, 0x17
        /*001e*/ 	.short	(.L_12923 - .L_12922)
.L_12922:
        /*0020*/ 	.word	0x00000000
        /*0024*/ 	.short	0x0007
        /*0026*/ 	.short	0x002c
        /*0028*/ 	.byte	0x00, 0xf0, 0x05, 0x00


	//----- nvinfo : EIATTR_KPARAM_INFO
	.align		4
.L_12923:
        /*002c*/ 	.byte	0x04, 0x17
        /*002e*/ 	.short	(.L_12925 - .L_12924)
.L_12924:
        /*0030*/ 	.word	0x00000000
        /*0034*/ 	.short	0x0006
        /*0036*/ 	.short	0x0028
        /*0038*/ 	.byte	0x00, 0xf0, 0x11, 0x00


	//----- nvinfo : EIATTR_KPARAM_INFO
	.align		4
.L_12925:
        /*003c*/ 	.byte	0x04, 0x17
        /*003e*/ 	.short	(.L_12927 - .L_12926)
.L_12926:
        /*0040*/ 	.word	0x00000000
        /*0044*/ 	.short	0x0005
        /*0046*/ 	.short	0x0020
        /*0048*/ 	.byte	0x00, 0xf0, 0x21, 0x00


	//----- nvinfo : EIATTR_KPARAM_INFO
	.align		4
.L_12927:
        /*004c*/ 	.byte	0x04, 0x17
        /*004e*/ 	.short	(.L_12929 - .L_12928)
.L_12928:
        /*0050*/ 	.word	0x00000000
        /*0054*/ 	.short	0x0004
        /*0056*/ 	.short	0x0018
        /*0058*/ 	.byte	0x00, 0xf0, 0x11, 0x00


	//----- nvinfo : EIATTR_KPARAM_INFO
	.align		4
.L_12929:
        /*005c*/ 	.byte	0x04, 0x17
        /*005e*/ 	.short	(.L_12931 - .L_12930)
.L_12930:
        /*0060*/ 	.word	0x00000000
        /*0064*/ 	.short	0x0003
        /*0066*/ 	.short	0x0014
        /*0068*/ 	.byte	0x00, 0xf0, 0x11, 0x00


	//----- nvinfo : EIATTR_KPARAM_INFO
	.align		4
.L_12931:
        /*006c*/ 	.byte	0x04, 0x17
        /*006e*/ 	.short	(.L_12933 - .L_12932)
.L_12932:
        /*0070*/ 	.word	0x00000000
        /*0074*/ 	.short	0x0002
        /*0076*/ 	.short	0x0010
        /*0078*/ 	.byte	0x00, 0xf0, 0x11, 0x00


	//----- nvinfo : EIATTR_KPARAM_INFO
	.align		4
.L_12933:
        /*007c*/ 	.byte	0x04, 0x17
        /*007e*/ 	.short	(.L_12935 - .L_12934)
.L_12934:
        /*0080*/ 	.word	0x00000000
        /*0084*/ 	.short	0x0001
        /*0086*/ 	.short	0x0008
        /*0088*/ 	.byte	0x00, 0xf0, 0x21, 0x00


	//----- nvinfo : EIATTR_KPARAM_INFO
	.align		4
.L_12935:
        /*008c*/ 	.byte	0x04, 0x17
        /*008e*/ 	.short	(.L_12937 - .L_12936)
.L_12936:
        /*0090*/ 	.word	0x00000000
        /*0094*/ 	.short	0x0000
        /*0096*/ 	.short	0x0000
        /*0098*/ 	.byte	0x00, 0xf0, 0x21, 0x00


	//----- nvinfo : EIATTR_MAXREG_COUNT
	.align		4
.L_12937:
        /*009c*/ 	.byte	0x03, 0x1b
        /*009e*/ 	.short	0x00ff


	//----- nvinfo : EIATTR_MERCURY_ISA_VERSION
	.align		4
        /*00a0*/ 	.byte	0x03, 0x5f
        /*00a2*/ 	.short	0x0000


	//----- nvinfo : EIATTR_COOP_GROUP_MASK_REGIDS
	.align		4
        /*00a4*/ 	.byte	0x04, 0x29
        /*00a6*/ 	.short	(.L_12939 - .L_12938)


	//   ....[0]....
.L_12938:
        /*00a8*/ 	.word	0xffffffff


	//   ....[1]....
        /*00ac*/ 	.word	0xffffffff


	//   ....[2]....
        /*00b0*/ 	.word	0xffffffff


	//   ....[3]....
        /*00b4*/ 	.word	0xffffffff


	//   ....[4]....
        /*00b8*/ 	.word	0xffffffff


	//   ....[5]....
        /*00bc*/ 	.word	0xffffffff


	//   ....[6]....
        /*00c0*/ 	.word	0xffffffff


	//   ....[7]....
        /*00c4*/ 	.word	0xffffffff


	//----- nvinfo : EIATTR_COOP_GROUP_INSTR_OFFSETS
	.align		4
.L_12939:
        /*00c8*/ 	.byte	0x04, 0x28
        /*00ca*/ 	.short	(.L_12941 - .L_12940)


	//   ....[0]....
.L_12940:
        /*00cc*/ 	.word	0x00000210


	//   ....[1]....
        /*00d0*/ 	.word	0x00000220


	//   ....[2]....
        /*00d4*/ 	.word	0x00000230


	//   ....[3]....
        /*00d8*/ 	.word	0x00000240


	//   ....[4]....
        /*00dc*/ 	.word	0x00000740


	//   ....[5]....
        /*00e0*/ 	.word	0x00000750


	//   ....[6]....
        /*00e4*/ 	.word	0x00000760


	//   ....[7]....
        /*00e8*/ 	.word	0x00000770


	//----- nvinfo : EIATTR_EXIT_INSTR_OFFSETS
	.align		4
.L_12941:
        /*00ec*/ 	.byte	0x04, 0x1c
        /*00ee*/ 	.short	(.L_12943 - .L_12942)


	//   ....[0]....
.L_12942:
        /*00f0*/ 	.word	0x00000790


	//   ....[1]....
        /*00f4*/ 	.word	0x00000c10


	//   ....[2]....
        /*00f8*/ 	.word	0x00000ff0


	//   ....[3]....
        /*00fc*/ 	.word	0x00001070


	//----- nvinfo : EIATTR_CRS_STACK_SIZE
	.align		4
.L_12943:
        /*0100*/ 	.byte	0x04, 0x1e
        /*0102*/ 	.short	(.L_12945 - .L_12944)
.L_12944:
        /*0104*/ 	.word	0x00000000
.L_12945:


//--------------------- .nv.info._ZN43_GLOBAL__N__9ae7fba5_10_SoftMax_cu_9f978f6320softmax_warp_forwardIdddLi0ELb1ELb0EEEvPT0_PKT_iiiPKbib --------------------------
	.section	.nv.info._ZN43_GLOBAL__N__9ae7fba5_10_SoftMax_cu_9f978f6320softmax_warp_forwardIdddLi0ELb1ELb0EEEvPT0_PKT_iiiPKbib,"",@"SHT_CUDA_INFO"
	.sectionflags	@""
	.align	4


	//----- nvinfo : EIATTR_CUDA_API_VERSION
	.align		4
        /*0000*/ 	.byte	0x04, 0x37
        /*0002*/ 	.short	(.L_12947 - .L_12946)
.L_12946:
        /*0004*/ 	.word	0x00000082


	//----- nvinfo : EIATTR_SW2861232_WAR
	.align		4
.L_12947:
        /*0008*/ 	.byte	0x01, 0x35
	.zero		2


	//----- nvinfo : EIATTR_PARAM_CBANK
	.align		4
        /*000c*/ 	.byte	0x04, 0x0a
        /*000e*/ 	.short	(.L_12949 - .L_12948)
	.align		4
.L_12948:
        /*0010*/ 	.word	index@(.nv.constant0._ZN43_GLOBAL__N__9ae7fba5_10_SoftMax_cu_9f978f6320softmax_warp_forwardIdddLi0ELb1ELb0EEEvPT0_PKT_iiiPKbib)
        /*0014*/ 	.short	0x0160
        /*0016*/ 	.short	0x002d


	//----- nvinfo : EIATTR_CBANK_PARAM_SIZE
	.align		4
.L_12949:
        /*0018*/ 	.byte	0x03, 0x19
        /*001a*/ 	.short	0x002d


	//----- nvinfo : EIATTR_KPARAM_INFO
	.align		4
        /*001c*/ 	.byte	0x04, 0x17
        /*001e*/ 	.short	(.L_12951 - .L_12950)
.L_12950:
        /*0020*/ 	.word	0x00000000
        /*0024*/ 	.short	0x0007
        /*0026*/ 	.short	0x002c
        /*0028*/ 	.byte	0x00, 0xf0, 0x05, 0x00


	//----- nvinfo : EIATTR_KPARAM_INFO
	.align		4
.L_12951:
        /*002c*/ 	.byte	0x04, 0x17
        /*002e*/ 	.short	(.L_12953 - .L_12952)
.L_12952:
        /*0030*/ 	.word	0x00000000
        /*0034*/ 	.short	0x0006
        /*0036*/ 	.short	0x0028
        /*0038*/ 	.byte	0x00, 0xf0, 0x11, 0x00


	//----- nvinfo : EIATTR_KPARAM_INFO
	.align		4
.L_12953:
        /*003c*/ 	.byte	0x04, 0x17
        /*003e*/ 	.short	(.L_12955 - .L_12954)
.L_12954:
        /*0040*/ 	.word	0x00000000
        /*0044*/ 	.short	0x0005
        /*0046*/ 	.short	0x0020
        /*0048*/ 	.byte	0x00, 0xf0, 0x21, 0x00


	//----- nvinfo : EIATTR_KPARAM_INFO
	.align		4
.L_12955:
        /*004c*/ 	.byte	0x04, 0x17
        /*004e*/ 	.short	(.L_12957 - .L_12956)
.L_12956:
        /*0050*/ 	.word	0x00000000
        /*0054*/ 	.short	0x0004
        /*0056*/ 	.short	0x0018
        /*0058*/ 	.byte	0x00, 0xf0, 0x11, 0x00


	//----- nvinfo : EIATTR_KPARAM_INFO
	.align		4
.L_12957:
        /*005c*/ 	.byte	0x04, 0x17
        /*005e*/ 	.short	(.L_12959 - .L_12958)
.L_12958:
        /*0060*/ 	.word	0x00000000
        /*0064*/ 	.short	0x0003
        /*0066*/ 	.short	0x0014
        /*0068*/ 	.byte	0x00, 0xf0, 0x11, 0x00


	//----- nvinfo : EIATTR_KPARAM_INFO
	.align		4
.L_12959:
        /*006c*/ 	.byte	0x04, 0x17
        /*006e*/ 	.short	(.L_12961 - .L_12960)
.L_12960:
        /*0070*/ 	.word	0x00000000
        /*0074*/ 	.short	0x0002
        /*0076*/ 	.short	0x0010
        /*0078*/ 	.byte	0x00, 0xf0, 0x11, 0x00


	//----- nvinfo : EIATTR_KPARAM_INFO
	.align		4
.L_12961:
        /*007c*/ 	.byte	0x04, 0x17
        /*007e*/ 	.short	(.L_12963 - .L_12962)
.L_12962:
        /*0080*/ 	.word	0x00000000
        /*0084*/ 	.short	0x0001
        /*0086*/ 	.short	0x0008
        /*0088*/ 	.byte	0x00, 0xf0, 0x21, 0x00


	//----- nvinfo : EIATTR_KPARAM_INFO
	.align		4
.L_12963:
        /*008c*/ 	.byte	0x04, 0x17
        /*008e*/ 	.short	(.L_12965 - .L_12964)
.L_12964:
        /*0090*/ 	.word	0x00000000
        /*0094*/ 	.short	0x0000
        /*0096*/ 	.short	0x0000
        /*0098*/ 	.byte	0x00, 0xf0, 0x21, 0x00


	//----- nvinfo : EIATTR_MAXREG_COUNT
	.align		4
.L_12965:
        /*009c*/ 	.byte	0x03, 0x1b
        /*009e*/ 	.short	0x00ff


	//----- nvinfo : EIATTR_MERCURY_ISA_VERSION
	.align		4
        /*00a0*/ 	.byte	0x03, 0x5f
        /*00a2*/ 	.short	0x0000


	//----- nvinfo : EIATTR_EXIT_INSTR_OFFSETS
	.align		4
        /*00a4*/ 	.byte	0x04, 0x1c
        /*00a6*/ 	.short	(.L_12967 - .L_12966)


	//   ....[0]....
.L_12966:
        /*00a8*/ 	.word	0x000006a0


	//   ....[1]....
        /*00ac*/ 	.word	0x00000b00


	//   ....[2]....
        /*00b0*/ 	.word	0x00000ee0


	//   ....[3]....
        /*00b4*/ 	.word	0x00000f60


	//----- nvinfo : EIATTR_CRS_STACK_SIZE
	.align		4
.L_12967:
        /*00b8*/ 	.byte	0x04, 0x1e
        /*00ba*/ 	.short	(.L_12969 - .L_12968)
.L_12968:
        /*00bc*/ 	.word	0x00000000
.L_12969:


//--------------------- .nv.info._ZN2at6native43_GLOBAL__N__9ae7fba5_10_SoftMax_cu_9f978f6327cunn_SpatialSoftMaxBackwardIN3c108BFloat16EffNS1_23SoftMaxBackwardEpilogueEEEvPT_PKT1_SA_jjj --------------------------
	.section	.nv.info._ZN2at6native43_GLOBAL__N__9ae7fba5_10_SoftMax_cu_9f978f6327cunn_SpatialSoftMaxBackwardIN3c108BFloat16EffNS1_23SoftMaxBackwardEpilogueEEEvPT_PKT1_SA_jjj,"",@"SHT_CUDA_INFO"
	.sectionflags	@""
	.align	4


	//----- nvinfo : EIATTR_CUDA_API_VERSION
	.align		4
        /*0000*/ 	.byte	0x04, 0x37
        /*0002*/ 	.short	(.L_12971 - .L_12970)
.L_12970:
        /*0004*/ 	.word	0x00000082


	//----- nvinfo : EIATTR_SW2861232_WAR
	.align		4
.L_12971:
        /*0008*/ 	.byte	0x01, 0x35
	.zero		2


	//----- nvinfo : EIATTR_PARAM_CBANK
	.align		4
        /*000c*/ 	.byte	0x04, 0x0a
        /*000e*/ 	.short	(.L_12973 - .L_12972)
	.align		4
.L_12972:
        /*0010*/ 	.word	index@(.nv.constant0._ZN2at6native43_GLOBAL__N__9ae7fba5_10_SoftMax_cu_9f978f6327cunn_SpatialSoftMaxBackwardIN3c108BFloat16EffNS1_23SoftMaxBackwardEpilogueEEEvPT_PKT1_SA_jjj)
        /*0014*/ 	.short	0x0160
        /*0016*/ 	.short	0x0024


	//----- nvinfo : EIATTR_CBANK_PARAM_SIZE
	.align		4
.L_12973:
        /*0018*/ 	.byte	0x03, 0x19
        /*001a*/ 	.short	0x0024


	//----- nvinfo : EIATTR_KPARAM_INFO
	.align		4
        /*001c*/ 	.byte	0x04, 0x17
        /*001e*/ 	.short	(.L_12975 - .L_12974)
.L_12974:
        /*0020*/ 	.word	0x00000000
        /*0024*/ 	.short	0x0005
        /*0026*/ 	.short	0x0020
        /*0028*/ 	.byte	0x00, 0xf0, 0x11, 0x00


	//----- nvinfo : EIATTR_KPARAM_INFO
	.align		4
.L_12975:
        /*002c*/ 	.byte	0x04, 0x17
        /*002e*/ 	.short	(.L_12977 - .L_12976)
.L_12976:
        /*0030*/ 	.word	0x00000000
        /*0034*/ 	.short	0x0004
        /*0036*/ 	.short	0x001c
        /*0038*/ 	.byte	0x00, 0xf0, 0x11, 0x00


	//----- nvinfo : EIATTR_KPARAM_INFO
	.align		4
.L_12977:
        /*003c*/ 	.byte	0x04, 0x17
        /*003e*/ 	.short	(.L_12979 - .L_12978)
.L_12978:
        /*0040*/ 	.word	0x00000000
        /*0044*/ 	.short	0x0003
        /*0046*/ 	.short	0x0018
        /*0048*/ 	.byte	0x00, 0xf0, 0x11, 0x00


	//----- nvinfo : EIATTR_KPARAM_INFO
	.align		4
.L_12979:
        /*004c*/ 	.byte	0x04, 0x17
        /*004e*/ 	.short	(.L_12981 - .L_12980)
.L_12980:
        /*0050*/ 	.word	0x00000000
        /*0054*/ 	.short	0x0002
        /*0056*/ 	.short	0x0010
        /*0058*/ 	.byte	0x00, 0xf0, 0x21, 0x00


	//----- nvinfo : EIATTR_KPARAM_INFO
	.align		4
.L_12981:
        /*005c*/ 	.byte	0x04, 0x17
        /*005e*/ 	.short	(.L_12983 - .L_12982)
.L_12982:
        /*0060*/ 	.word	0x00000000
        /*0064*/ 	.short	0x0001
        /*0066*/ 	.short	0x0008
        /*0068*/ 	.byte	0x00, 0xf0, 0x21, 0x00


	//----- nvinfo : EIATTR_KPARAM_INFO
	.align		4
.L_12983:
        /*006c*/ 	.byte	0x04, 0x17
        /*006e*/ 	.short	(.L_12985 - .L_12984)
.L_12984:
        /*0070*/ 	.word	0x00000000
        /*0074*/ 	.short	0x0000
        /*0076*/ 	.short	0x0000
        /*0078*/ 	.byte	0x00, 0xf0, 0x21, 0x00


	//----- nvinfo : EIATTR_MAXREG_COUNT
	.align		4
.L_12985:
        /*007c*/ 	.byte	0x03, 0x1b
        /*007e*/ 	.short	0x00ff


	//----- nvinfo : EIATTR_NUM_BARRIERS
	.align		4
        /*0080*/ 	.byte	0x02, 0x4c
        /*0082*/ 	.byte	0x01
	.zero		1


	//----- nvinfo : EIATTR_MERCURY_ISA_VERSION
	.align		4
        /*0084*/ 	.byte	0x03, 0x5f
        /*0086*/ 	.short	0x0000


	//----- nvinfo : EIATTR_EXIT_INSTR_OFFSETS
	.align		4
        /*0088*/ 	.byte	0x04, 0x1c
        /*008a*/ 	.short	(.L_12987 - .L_12986)


	//   ....[0]....
.L_12986:
        /*008c*/ 	.word	0x00000030


	//   ....[1]....
        /*0090*/ 	.word	0x00000eb0


	//----- nvinfo : EIATTR_CRS_STACK_SIZE
	.align		4
.L_12987:
        /*0094*/ 	.byte	0x04, 0x1e
        /*0096*/ 	.short	(.L_12989 - .L_12988)
.L_12988:
        /*0098*/ 	.word	0x00000000
.L_12989:


//--------------------- .nv.info._ZN2at6native43_GLOBAL__N__9ae7fba5_10_SoftMax_cu_9f978f6327cunn_SpatialSoftMaxBackwardIN3c108BFloat16EfS4_NS1_23SoftMaxBackwardEpilogueEEEvPT_PKT1_SA_jjj --------------------------
	.section	.nv.info._ZN2at6native43_GLOBAL__N__9ae7fba5_10_SoftMax_cu_9f978f6327cunn_SpatialSoftMaxBackwardIN3c108BFloat16EfS4_NS1_23SoftMaxBackwardEpilogueEEEvPT_PKT1_SA_jjj,"",@"SHT_CUDA_INFO"
	.sectionflags	@""
	.align	4


	//----- nvinfo : EIATTR_CUDA_API_VERSION
	.align		4
        /*0000*/ 	.byte	0x04, 0x37
        /*0002*/ 	.short	(.L_12991 - .L_12990)
.L_12990:
        /*0004*/ 	.word	0x00000082


	//----- nvinfo : EIATTR_SW2861232_WAR
	.align		4
.L_12991:
        /*0008*/ 	.byte	0x01, 0x35
	.zero		2


	//----- nvinfo : EIATTR_PARAM_CBANK
	.align		4
        /*000c*/ 	.byte	0x04, 0x0a
        /*000e*/ 	.short	(.L_12993 - .L_12992)
	.align		4
.L_12992:
        /*0010*/ 	.word	index@(.nv.constant0._ZN2at6native43_GLOBAL__N__9ae7fba5_10_SoftMax_cu_9f978f6327cunn_SpatialSoftMaxBackwardIN3c108BFloat16EfS4_NS1_23SoftMaxBackwardEpilogueEEEvPT_PKT1_SA_jjj)
        /*0014*/ 	.short	0x0160
        /*0016*/ 	.short	0x0024


	//----- nvinfo : EIATTR_CBANK_PARAM_SIZE
	.align		4
.L_12993:
        /*0018*/ 	.byte	0x03, 0x19
        /*001a*/ 	.short	0x0024


	//----- nvinfo : EIATTR_KPARAM_INFO
	.align		4
        /*001c*/ 	.byte	0x04, 0x17
        /*001e*/ 	.short	(.L_12995 - .L_12994)
.L_12994:
        /*0020*/ 	.word	0x00000000
        /*0024*/ 	.short	0x0005
        /*0026*/ 	.short	0x0020
        /*0028*/ 	.byte	0x00, 0xf0, 0x11, 0x00


	//----- nvinfo : EIATTR_KPARAM_INFO
	.align		4
.L_12995:
        /*002c*/ 	.byte	0x04, 0x17
        /*002e*/ 	.short	(.L_12997 - .L_12996)
.L_12996:
        /*0030*/ 	.word	0x00000000
        /*0034*/ 	.short	0x0004
        /*0036*/ 	.short	0x001c
        /*0038*/ 	.byte	0x00, 0xf0, 0x11, 0x00


	//----- nvinfo : EIATTR_KPARAM_INFO
	.align		4
.L_12997:
        /*003c*/ 	.byte	0x04, 0x17
        /*003e*/ 	.short	(.L_12999 - .L_12998)
.L_12998:
        /*0040*/ 	.word	0x00000000
        /*0044*/ 	.short	0x0003
        /*0046*/ 	.short	0x0018
        /*0048*/ 	.byte	0x00, 0xf0, 0x11, 0x00


	//----- nvinfo : EIATTR_KPARAM_INFO
	.align		4
.L_12999:
        /*004c*/ 	.byte	0x04, 0x17
        /*004e*/ 	.short	(.L_13001 - .L_13000)
.L_13000:
        /*0050*/ 	.word	0x00000000
        /*0054*/ 	.short	0x0002
        /*0056*/ 	.short	0x0010
        /*0058*/ 	.byte	0x00, 0xf0, 0x21, 0x00


	//----- nvinfo : EIATTR_KPARAM_INFO
	.align		4
.L_13001:
        /*005c*/ 	.byte	0x04, 0x17
        /*005e*/ 	.short	(.L_13003 - .L_13002)
.L_13002:
        /*0060*/ 	.word	0x00000000
        /*0064*/ 	.short	0x0001
        /*0066*/ 	.short	0x0008
        /*0068*/ 	.byte	0x00, 0xf0, 0x21, 0x00


	//----- nvinfo : EIATTR_KPARAM_INFO
	.align		4
.L_13003:
        /*006c*/ 	.byte	0x04, 0x17
        /*006e*/ 	.short	(.L_13005 - .L_13004)
.L_13004:
        /*0070*/ 	.word	0x00000000
        /*0074*/ 	.short	0x0000
        /*0076*/ 	.short	0x0000
        /*0078*/ 	.byte	0x00, 0xf0, 0x21, 0x00


	//----- nvinfo : EIATTR_MAXREG_COUNT
	.align		4
.L_13005:
        /*007c*/ 	.byte	0x03, 0x1b
        /*007e*/ 	.short	0x00ff


	//----- nvinfo : EIATTR_NUM_BARRIERS
	.align		4
        /*0080*/ 	.byte	0x02, 0x4c
        /*0082*/ 	.byte	0x01
	.zero		1


	//----- nvinfo : EIATTR_MERCURY_ISA_VERSION
	.align		4
        /*0084*/ 	.byte	0x03, 0x5f
        /*0086*/ 	.short	0x0000


	//----- nvinfo : EIATTR_EXIT_INSTR_OFFSETS
	.align		4
        /*0088*/ 	.byte	0x04, 0x1c
        /*008a*/ 	.short	(.L_13007 - .L_13006)


	//   ....[0]....
.L_13006:
        /*008c*/ 	.word	0x00000030


	//   ....[1]....
        /*0090*/ 	.word	0x00001000


	//----- nvinfo : EIATTR_CRS_STACK_SIZE
	.align		4
.L_13007:
        /*0094*/ 	.byte	0x04, 0x1e
        /*0096*/ 	.short	(.L_13009 - .L_13008)
.L_13008:
        /*0098*/ 	.word	0x00000000
.L_13009:


//--------------------- .nv.info._ZN2at6native43_GLOBAL__N__9ae7fba5_10_SoftMax_cu_9f978f6327cunn_SpatialSoftMaxBackwardIN3c104HalfEffNS1_23SoftMaxBackwardEpilogueEEEvPT_PKT1_SA_jjj --------------------------
	.section	.nv.info._ZN2at6native43_GLOBAL__N__9ae7fba5_10_SoftMax_cu_9f978f6327cunn_SpatialSoftMaxBackwardIN3c104HalfEffNS1_23SoftMaxBackwardEpilogueEEEvPT_PKT1_SA_jjj,"",@"SHT_CUDA_INFO"
	.sectionflags	@""
	.align	4


	//----- nvinfo : EIATTR_CUDA_API_VERSION
	.align		4
        /*0000*/ 	.byte	0x04, 0x37
        /*0002*/ 	.short	(.L_13011 - .L_13010)
.L_13010:
        /*0004*/ 	.word	0x00000082


	//----- nvinfo : EIATTR_SW2861232_WAR
	.align		4
.L_13011:
        /*0008*/ 	.byte	0x01, 0x35
	.zero		2


	//----- nvinfo : EIATTR_PARAM_CBANK
	.align		4
        /*000c*/ 	.byte	0x04, 0x0a
        /*000e*/ 	.short	(.L_13013 - .L_13012)
	.align		4
.L_13012:
        /*0010*/ 	.word	index@(.nv.constant0._ZN2at6native43_GLOBAL__N__9ae7fba5_10_SoftMax_cu_9f978f6327cunn_SpatialSoftMaxBackwardIN3c104HalfEffNS1_23SoftMaxBackwardEpilogueEEEvPT_PKT1_SA_jjj)
        /*0014*/ 	.short	0x0160
        /*0016*/ 	.short	0x0024


	//----- nvinfo : EIATTR_CBANK_PARAM_SIZE
	.align		4
.L_13013:
        /*0018*/ 	.byte	0x03, 0x19
        /*001a*/ 	.short	0x0024


	//----- nvinfo : EIATTR_KPARAM_INFO
	.align		4
        /*001c*/ 	.byte	0x04, 0x17
        /*001e*/ 	.short	(.L_13015 - .L_13014)
.L_13014:
        /*0020*/ 	.word	0x00000000
        /*0024*/ 	.short	0x0005
        /*0026*/ 	.short	0x0020
        /*0028*/ 	.byte	0x00, 0xf0, 0x11, 0x00


	//----- nvinfo : EIATTR_KPARAM_INFO
	.align		4
.L_13015:
        /*002c*/ 	.byte	0x04, 0x17
        /*002e*/ 	.short	(.L_13017 - .L_13016)
.L_13016:
        /*0030*/ 	.word	0x00000000
        /*0034*/ 	.short	0x0004
        /*0036*/ 	.short	0x001c
        /*0038*/ 	.byte	0x00, 0xf0, 0x11, 0x00


	//----- nvinfo : EIATTR_KPARAM_INFO
	.align		4
.L_13017:
        /*003c*/ 	.byte	0x04, 0x17
        /*003e*/ 	.short	(.L_13019 - .L_13018)
.L_13018:
        /*0040*/ 	.word	0x00000000
        /*0044*/ 	.short	0x0003
        /*0046*/ 	.short	0x0018
        /*0048*/ 	.byte	0x00, 0xf0, 0x11, 0x00


	//----- nvinfo : EIATTR_KPARAM_INFO
	.align		4
.L_13019:
        /*004c*/ 	.byte	0x04, 0x17
        /*004e*/ 	.short	(.L_13021 - .L_13020)
.L_13020:
        /*0050*/ 	.word	0x00000000
        /*0054*/ 	.short	0x0002
        /*0056*/ 	.short	0x0010
        /*0058*/ 	.byte	0x00, 0xf0, 0x21, 0x00


	//----- nvinfo : EIATTR_KPARAM_INFO
	.align		4
.L_13021:
        /*005c*/ 	.byte	0x04, 0x17
        /*005e*/ 	.short	(.L_13023 - .L_13022)
.L_13022:
        /*0060*/ 	.word	0x00000000
        /*0064*/ 	.short	0x0001
        /*0066*/ 	.short	0x0008
        /*0068*/ 	.byte	0x00, 0xf0, 0x21, 0x00


	//----- nvinfo : EIATTR_KPARAM_INFO
	.align		4
.L_13023:
        /*006c*/ 	.byte	0x04, 0x17
        /*006e*/ 	.short	(.L_13025 - .L_13024)
.L_13024:
        /*0070*/ 	.word	0x00000000
        /*0074*/ 	.short	0x0000
        /*0076*/ 	.short	0x0000
        /*0078*/ 	.byte	0x00, 0xf0, 0x21, 0x00


	//----- nvinfo : EIATTR_MAXREG_COUNT
	.align		4
.L_13025:
        /*007c*/ 	.byte	0x03, 0x1b
        /*007e*/ 	.short	0x00ff


	//----- nvinfo : EIATTR_NUM_BARRIERS
	.align		4
        /*0080*/ 	.byte	0x02, 0x4c
        /*0082*/ 	.byte	0x01
	.zero		1


	//----- nvinfo : EIATTR_MERCURY_ISA_VERSION
	.align		4
        /*0084*/ 	.byte	0x03, 0x5f
        /*0086*/ 	.short	0x0000


	//----- nvinfo : EIATTR_EXIT_INSTR_OFFSETS
	.align		4
        /*0088*/ 	.byte	0x04, 0x1c
        /*008a*/ 	.short	(.L_13027 - .L_13026)


	//   ....[0]....
.L_13026:
        /*008c*/ 	.word	0x00000030


	//   ....[1]....
        /*0090*/ 	.word	0x00000eb0


	//----- nvinfo : EIATTR_CRS_STACK_SIZE
	.align		4
.L_13027:
        /*0094*/ 	.byte	0x04, 0x1e
        /*0096*/ 	.short	(.L_13029 - .L_13028)
.L_13028:
        /*0098*/ 	.word	0x00000000
.L_13029:


//--------------------- .nv.info._ZN2at6native43_GLOBAL__N__9ae7fba5_10_SoftMax_cu_9f978f6327cunn_SpatialSoftMaxBackwardIN3c104HalfEfS4_NS1_23SoftMaxBackwardEpilogueEEEvPT_PKT1_SA_jjj --------------------------
	.section	.nv.info._ZN2at6native43_GLOBAL__N__9ae7fba5_10_SoftMax_cu_9f978f6327cunn_SpatialSoftMaxBackwardIN3c104HalfEfS4_NS1_23SoftMaxBackwardEpilogueEEEvPT_PKT1_SA_jjj,"",@"SHT_CUDA_INFO"
	.sectionflags	@""
	.align	4


	//----- nvinfo : EIATTR_CUDA_API_VERSION
	.align		4
        /*0000*/ 	.byte	0x04, 0x37
        /*0002*/ 	.short	(.L_13031 - .L_13030)
.L_13030:
        /*0004*/ 	.word	0x00000082


	//----- nvinfo : EIATTR_SW2861232_WAR
	.align		4
.L_13031:
        /*0008*/ 	.byte	0x01, 0x35
	.zero		2


	//----- nvinfo : EIATTR_PARAM_CBANK
	.align		4
        /*000c*/ 	.byte	0x04, 0x0a
        /*000e*/ 	.short	(.L_13033 - .L_13032)
	.align		4
.L_13032:
        /*0010*/ 	.word	index@(.nv.constant0._ZN2at6native43_GLOBAL__N__9ae7fba5_10_SoftMax_cu_9f978f6327cunn_SpatialSoftMaxBackwardIN3c104HalfEfS4_NS1_23SoftMaxBackwardEpilogueEEEvPT_PKT1_SA_jjj)
        /*0014*/ 	.short	0x0160
        /*0016*/ 	.short	0x0024


	//----- nvinfo : EIATTR_CBANK_PARAM_SIZE
	.align		4
.L_13033:
        /*0018*/ 	.byte	0x03, 0x19
        /*001a*/ 	.short	0x0024


	//----- nvinfo : EIATTR_KPARAM_INFO
	.align		4
        /*001c*/ 	.byte	0x04, 0x17
        /*001e*/ 	.short	(.L_13035 - .L_13034)
.L_13034:
        /*0020*/ 	.word	0x00000000
        /*0024*/ 	.short	0x0005
        /*0026*/ 	.short	0x0020
        /*0028*/ 	.byte	0x00, 0xf0, 0x11, 0x00


	//----- nvinfo : EIATTR_KPARAM_INFO
	.align		4
.L_13035:
        /*002c*/ 	.byte	0x04, 0x17
        /*002e*/ 	.short	(.L_13037 - .L_13036)
.L_13036:
        /*0030*/ 	.word	0x00000000
        /*0034*/ 	.short	0x0004
        /*0036*/ 	.short	0x001c
        /*0038*/ 	.byte	0x00, 0xf0, 0x11, 0x00


	//----- nvinfo : EIATTR_KPARAM_INFO
	.align		4
.L_13037:
        /*003c*/ 	.byte	0x04, 0x17
        /*003e*/ 	.short	(.L_13039 - .L_13038)
.L_13038:
        /*0040*/ 	.word	0x00000000
        /*0044*/ 	.short	0x0003
        /*0046*/ 	.short	0x0018
        /*0048*/ 	.byte	0x00, 0xf0, 0x11, 0x00


	//----- nvinfo : EIATTR_KPARAM_INFO
	.align		4
.L_13039:
        /*004c*/ 	.byte	0x04, 0x17
        /*004e*/ 	.short	(.L_13041 - .L_13040)
.L_13040:
        /*0050*/ 	.word	0x00000000
        /*0054*/ 	.short	0x0002
        /*0056*/ 	.short	0x0010
        /*0058*/ 	.byte	0x00, 0xf0, 0x21, 0x00


	//----- nvinfo : EIATTR_KPARAM_INFO
	.align		4
.L_13041:
        /*005c*/ 	.byte	0x04, 0x17
        /*005e*/ 	.short	(.L_13043 - .L_13042)
.L_13042:
        /*0060*/ 	.word	0x00000000
        /*0064*/ 	.short	0x0001
        /*0066*/ 	.short	0x0008
        /*0068*/ 	.byte	0x00, 0xf0, 0x21, 0x00


	//----- nvinfo : EIATTR_KPARAM_INFO
	.align		4
.L_13043:
        /*006c*/ 	.byte	0x04, 0x17
        /*006e*/ 	.short	(.L_13045 - .L_13044)
.L_13044:
        /*0070*/ 	.word	0x00000000
        /*0074*/ 	.short	0x0000
        /*0076*/ 	.short	0x0000
        /*0078*/ 	.byte	0x00, 0xf0, 0x21, 0x00


	//----- nvinfo : EIATTR_MAXREG_COUNT
	.align		4
.L_13045:
        /*007c*/ 	.byte	0x03, 0x1b
        /*007e*/ 	.short	0x00ff


	//----- nvinfo : EIATTR_NUM_BARRIERS
	.align		4
        /*0080*/ 	.byte	0x02, 0x4c
        /*0082*/ 	.byte	0x01
	.zero		1


	//----- nvinfo : EIATTR_MERCURY_ISA_VERSION
	.align		4
        /*0084*/ 	.byte	0x03, 0x5f
        /*0086*/ 	.short	0x0000


	//----- nvinfo : EIATTR_EXIT_INSTR_OFFSETS
	.align		4
        /*0088*/ 	.byte	0x04, 0x1c
        /*008a*/ 	.short	(.L_13047 - .L_13046)


	//   ....[0]....
.L_13046:
        /*008c*/ 	.word	0x00000030


	//   ....[1]....
        /*0090*/ 	.word	0x00001000


	//----- nvinfo : EIATTR_CRS_STACK_SIZE
	.align		4
.L_13047:
        /*0094*/ 	.byte	0x04, 0x1e
        /*0096*/ 	.short	(.L_13049 - .L_13048)
.L_13048:
        /*0098*/ 	.word	0x00000000
.L_13049:


//--------------------- .nv.info._ZN2at6native43_GLOBAL__N__9ae7fba5_10_SoftMax_cu_9f978f6327cunn_SpatialSoftMaxBackwardIfffNS1_23SoftMaxBackwardEpilogueEEEvPT_PKT1_S8_jjj --------------------------
	.section	.nv.info._ZN2at6native43_GLOBAL__N__9ae7fba5_10_SoftMax_cu_9f978f6327cunn_SpatialSoftMaxBackwardIfffNS1_23SoftMaxBackwardEpilogueEEEvPT_PKT1_S8_jjj,"",@"SHT_CUDA_INFO"
	.sectionflags	@""
	.align	4


	//----- nvinfo : EIATTR_CUDA_API_VERSION
	.align		4
        /*0000*/ 	.byte	0x04, 0x37
        /*0002*/ 	.short	(.L_13051 - .L_13050)
.L_13050:
        /*0004*/ 	.word	0x00000082


	//----- nvinfo : EIATTR_SW2861232_WAR
	.align		4
.L_13051:
        /*0008*/ 	.byte	0x01, 0x35
	.zero		2


	//----- nvinfo : EIATTR_PARAM_CBANK
	.align		4
        /*000c*/ 	.byte	0x04, 0x0a
        /*000e*/ 	.short	(.L_13053 - .L_13052)
	.align		4
.L_13052:
        /*0010*/ 	.word	index@(.nv.constant0._ZN2at6native43_GLOBAL__N__9ae7fba5_10_SoftMax_cu_9f978f6327cunn_SpatialSoftMaxBackwardIfffNS1_23SoftMaxBackwardEpilogueEEEvPT_PKT1_S8_jjj)
        /*0014*/ 	.short	0x0160
        /*0016*/ 	.short	0x0024


	//----- nvinfo : EIATTR_CBANK_PARAM_SIZE
	.align		4
.L_13053:
        /*0018*/ 	.byte	0x03, 0x19
        /*001a*/ 	.short	0x0024


	//----- nvinfo : EIATTR_KPARAM_INFO
	.align		4
        /*001c*/ 	.byte	0x04, 0x17
        /*001e*/ 	.short	(.L_13055 - .L_13054)
.L_13054:
        /*0020*/ 	.word	0x00000000
        /*0024*/ 	.short	0x0005
        /*0026*/ 	.short	0x0020
        /*0028*/ 	.byte	0x00, 0xf0, 0x11, 0x00


	//----- nvinfo : EIATTR_KPARAM_INFO
	.align		4
.L_13055:
        /*002c*/ 	.byte	0x04, 0x17
        /*002e*/ 	.short	(.L_13057 - .L_13056)
.L_13056:
        /*0030*/ 	.word	0x00000000
        /*0034*/ 	.short	0x0004
        /*0036*/ 	.short	0x001c
        /*0038*/ 	.byte	0x00, 0xf0, 0x11, 0x00


	//----- nvinfo : EIATTR_KPARAM_INFO
	.align		4
.L_13057:
        /*003c*/ 	.byte	0x04, 0x17
        /*003e*/ 	.short	(.L_13059 - .L_13058)
.L_13058:
        /*0040*/ 	.word	0x00000000
        /*0044*/ 	.short	0x0003
        /*0046*/ 	.short	0x0018
        /*0048*/ 	.byte	0x00, 0xf0, 0x11, 0x00


	//----- nvinfo : EIATTR_KPARAM_INFO
	.align		4
.L_13059:
        /*004c*/ 	.byte	0x04, 0x17
        /*004e*/ 	.short	(.L_13061 - .L_13060)
.L_13060:
        /*0050*/ 	.word	0x00000000
        /*0054*/ 	.short	0x0002
        /*0056*/ 	.short	0x0010
        /*0058*/ 	.byte	0x00, 0xf0, 0x21, 0x00


	//----- nvinfo : EIATTR_KPARAM_INFO
	.align		4
.L_13061:
        /*005c*/ 	.byte	0x04, 0x17
        /*005e*/ 	.short	(.L_13063 - .L_13062)
.L_13062:
        /*0060*/ 	.word	0x00000000
        /*0064*/ 	.short	0x0001
        /*0066*/ 	.short	0x0008
        /*0068*/ 	.byte	0x00, 0xf0, 0x21, 0x00


	//----- nvinfo : EIATTR_KPARAM_INFO
	.align		4
.L_13063:
        /*006c*/ 	.byte	0x04, 0x17
        /*006e*/ 	.short	(.L_13065 - .L_13064)
.L_13064:
        /*0070*/ 	.word	0x00000000
        /*0074*/ 	.short	0x0000
        /*0076*/ 	.short	0x0000
        /*0078*/ 	.byte	0x00, 0xf0, 0x21, 0x00


	//----- nvinfo : EIATTR_MAXREG_COUNT
	.align		4
.L_13065:
        /*007c*/ 	.byte	0x03, 0x1b
        /*007e*/ 	.short	0x00ff


	//----- nvinfo : EIATTR_NUM_BARRIERS
	.align		4
        /*0080*/ 	.byte	0x02, 0x4c
        /*0082*/ 	.byte	0x01
	.zero		1


	//----- nvinfo : EIATTR_MERCURY_ISA_VERSION
	.align		4
        /*0084*/ 	.byte	0x03, 0x5f
        /*0086*/ 	.short	0x0000


	//----- nvinfo : EIATTR_EXIT_INSTR_OFFSETS
	.align		4
        /*0088*/ 	.byte	0x04, 0x1c
        /*008a*/ 	.short	(.L_13067 - .L_13066)


	//   ....[0]....
.L_13066:
        /*008c*/ 	.word	0x00000030


	//   ....[1]....
        /*0090*/ 	.word	0x00000dc0


	//----- nvinfo : EIATTR_CRS_STACK_SIZE
	.align		4
.L_13067:
        /*0094*/ 	.byte	0x04, 0x1e
        /*0096*/ 	.short	(.L_13069 - .L_13068)
.L_13068:
        /*0098*/ 	.word	0x00000000
.L_13069:


//--------------------- .nv.info._ZN2at6native43_GLOBAL__N__9ae7fba5_10_SoftMax_cu_9f978f6327cunn_SpatialSoftMaxBackwardIdddNS1_23SoftMaxBackwardEpilogueEEEvPT_PKT1_S8_jjj --------------------------
	.section	.nv.info._ZN2at6native43_GLOBAL__N__9ae7fba5_10_SoftMax_cu_9f978f6327cunn_SpatialSoftMaxBackwardIdddNS1_23SoftMaxBackwardEpilogueEEEvPT_PKT1_S8_jjj,"",@"SHT_CUDA_INFO"
	.sectionflags	@""
	.align	4


	//----- nvinfo : EIATTR_CUDA_API_VERSION
	.align		4
        /*0000*/ 	.byte	0x04, 0x37
        /*0002*/ 	.short	(.L_13071 - .L_13070)
.L_13070:
        /*0004*/ 	.word	0x00000082


	//----- nvinfo : EIATTR_SW2861232_WAR
	.align		4
.L_13071:
        /*0008*/ 	.byte	0x01, 0x35
	.zero		2


	//----- nvinfo : EIATTR_PARAM_CBANK
	.align		4
        /*000c*/ 	.byte	0x04, 0x0a
        /*000e*/ 	.short	(.L_13073 - .L_13072)
	.align		4
.L_13072:
        /*0010*/ 	.word	index@(.nv.constant0._ZN2at6native43_GLOBAL__N__9ae7fba5_10_SoftMax_cu_9f978f6327cunn_SpatialSoftMaxBackwardIdddNS1_23SoftMaxBackwardEpilogueEEEvPT_PKT1_S8_jjj)
        /*0014*/ 	.short	0x0160
        /*0016*/ 	.short	0x0024


	//----- nvinfo : EIATTR_CBANK_PARAM_SIZE
	.align		4
.L_13073:
        /*0018*/ 	.byte	0x03, 0x19
        /*001a*/ 	.short	0x0024


	//----- nvinfo : EIATTR_KPARAM_INFO
	.align		4
        /*001c*/ 	.byte	0x04, 0x17
        /*001e*/ 	.short	(.L_13075 - .L_13074)
.L_13074:
        /*0020*/ 	.word	0x00000000
        /*0024*/ 	.short	0x0005
        /*0026*/ 	.short	0x0020
        /*0028*/ 	.byte	0x00, 0xf0, 0x11, 0x00


	//----- nvinfo : EIATTR_KPARAM_INFO
	.align		4
.L_13075:
        /*002c*/ 	.byte	0x04, 0x17
        /*002e*/ 	.short	(.L_13077 - .L_13076)
.L_13076:
        /*0030*/ 	.word	0x00000000
        /*0034*/ 	.short	0x0004
        /*0036*/ 	.short	0x001c
        /*0038*/ 	.byte	0x00, 0xf0, 0x11, 0x00


	//----- nvinfo : EIATTR_KPARAM_INFO
	.align		4
.L_13077:
        /*003c*/ 	.byte	0x04, 0x17
        /*003e*/ 	.short	(.L_13079 - .L_13078)
.L_13078:
        /*0040*/ 	.word	0x00000000
        /*0044*/ 	.short	0x0003
        /*0046*/ 	.short	0x0018
        /*0048*/ 	.byte	0x00, 0xf0, 0x11, 0x00


	//----- nvinfo : EIATTR_KPARAM_INFO
	.align		4
.L_13079:
        /*004c*/ 	.byte	0x04, 0x17
        /*004e*/ 	.short	(.L_13081 - .L_13080)
.L_13080:
        /*0050*/ 	.word	0x00000000
        /*0054*/ 	.short	0x0002
        /*0056*/ 	.short	0x0010
        /*0058*/ 	.byte	0x00, 0xf0, 0x21, 0x00


	//----- nvinfo : EIATTR_KPARAM_INFO
	.align		4
.L_13081:
        /*005c*/ 	.byte	0x04, 0x17
        /*005e*/ 	.short	(.L_13083 - .L_13082)
.L_13082:
        /*0060*/ 	.word	0x00000000
        /*0064*/ 	.short	0x0001
        /*0066*/ 	.short	0x0008
        /*0068*/ 	.byte	0x00, 0xf0, 0x21, 0x00


	//----- nvinfo : EIATTR_KPARAM_INFO
	.align		4
.L_13083:
        /*006c*/ 	.byte	0x04, 0x17
        /*006e*/ 	.short	(.L_13085 - .L_13084)
.L_13084:
        /*0070*/ 	.word	0x00000000
        /*0074*/ 	.short	0x0000
        /*0076*/ 	.short	0x0000
        /*0078*/ 	.byte	0x00, 0xf0, 0x21, 0x00


	//----- nvinfo : EIATTR_MAXREG_COUNT
	.align		4
.L_13085:
        /*007c*/ 	.byte	0x03, 0x1b
        /*007e*/ 	.short	0x00ff


	//----- nvinfo : EIATTR_NUM_BARRIERS
	.align		4
        /*0080*/ 	.byte	0x02, 0x4c
        /*0082*/ 	.byte	0x01
	.zero		1


	//----- nvinfo : EIATTR_MERCURY_ISA_VERSION
	.align		4
        /*0084*/ 	.byte	0x03, 0x5f
        /*0086*/ 	.short	0x0000


	//----- nvinfo : EIATTR_EXIT_INSTR_OFFSETS
	.align		4
        /*0088*/ 	.byte	0x04, 0x1c
        /*008a*/ 	.short	(.L_13087 - .L_13086)


	//   ....[0]....
.L_13086:
        /*008c*/ 	.word	0x00000030


	//   ....[1]....
        /*0090*/ 	.word	0x00000dd0


	//----- nvinfo : EIATTR_CRS_STACK_SIZE
	.align		4
.L_13087:
        /*0094*/ 	.byte	0x04, 0x1e
        /*0096*/ 	.short	(.L_13089 - .L_13088)
.L_13088:
        /*0098*/ 	.word	0x00000000
.L_13089:


//--------------------- .nv.info._ZN2at6native43_GLOBAL__N__9ae7fba5_10_SoftMax_cu_9f978f6320cunn_SoftMaxBackwardILi4EN3c108BFloat16EffNS1_23SoftMaxBackwardEpilogueEEEvPT0_PKT2_SA_l --------------------------
	.section	.nv.info._ZN2at6native43_GLOBAL__N__9ae7fba5_10_SoftMax_cu_9f978f6320cunn_SoftMaxBackwardILi4EN3c108BFloat16EffNS1_23SoftMaxBackwardEpilogueEEEvPT0_PKT2_SA_l,"",@"SHT_CUDA_INFO"
	.sectionflags	@""
	.align	4


	//----- nvinfo : EIATTR_CUDA_API_VERSION
	.align		4
        /*0000*/ 	.byte	0x04, 0x37
        /*0002*/ 	.short	(.L_13091 - .L_13090)
.L_13090:
        /*0004*/ 	.word	0x00000082


	//----- nvinfo : EIATTR_SW2861232_WAR
	.align		4
.L_13091:
        /*0008*/ 	.byte	0x01, 0x35
	.zero		2


	//----- nvinfo : EIATTR_PARAM_CBANK
	.align		4
        /*000c*/ 	.byte	0x04, 0x0a
        /*000e*/ 	.short	(.L_13093 - .L_13092)
	.align		4
.L_13092:
        /*0010*/ 	.word	index@(.nv.constant0._ZN2at6native43_GLOBAL__N__9ae7fba5_10_SoftMax_cu_9f978f6320cunn_SoftMaxBackwardILi4EN3c108BFloat16EffNS1_23SoftMaxBackwardEpilogueEEEvPT0_PKT2_SA_l)
        /*0014*/ 	.short	0x0160
        /*0016*/ 	.short	0x0020


	//----- nvinfo : EIATTR_CBANK_PARAM_SIZE
	.align		4
.L_13093:
        /*0018*/ 	.byte	0x03, 0x19
        /*001a*/ 	.short	0x0020


	//----- nvinfo : EIATTR_KPARAM_INFO
	.align		4
        /*001c*/ 	.byte	0x04, 0x17
        /*001e*/ 	.short	(.L_13095 - .L_13094)
.L_13094:
        /*0020*/ 	.word	0x00000000
        /*0024*/ 	.short	0x0003
        /*0026*/ 	.short	0x0018
        /*0028*/ 	.byte	0x00, 0xf0, 0x21, 0x00


	//----- nvinfo : EIATTR_KPARAM_INFO
	.align		4
.L_13095:
        /*002c*/ 	.byte	0x04, 0x17
        /*002e*/ 	.short	(.L_13097 - .L_13096)
.L_13096:
        /*0030*/ 	.word	0x00000000
        /*0034*/ 	.short	0x0002
        /*0036*/ 	.short	0x0010
        /*0038*/ 	.byte	0x00, 0xf0, 0x21, 0x00


	//----- nvinfo : EIATTR_KPARAM_INFO
	.align		4
.L_13097:
        /*003c*/ 	.byte	0x04, 0x17
        /*003e*/ 	.short	(.L_13099 - .L_13098)
.L_13098:
        /*0040*/ 	.word	0x00000000
        /*0044*/ 	.short	0x0001
        /*0046*/ 	.short	0x0008
        /*0048*/ 	.byte	0x00, 0xf0, 0x21, 0x00


	//----- nvinfo : EIATTR_KPARAM_INFO
	.align		4
.L_13099:
        /*004c*/ 	.byte	0x04, 0x17
        /*004e*/ 	.short	(.L_13101 - .L_13100)
.L_13100:
        /*0050*/ 	.word	0x00000000
        /*0054*/ 	.short	0x0000
        /*0056*/ 	.short	0x0000
        /*0058*/ 	.byte	0x00, 0xf0, 0x21, 0x00


	//----- nvinfo : EIATTR_MAXREG_COUNT
	.align		4
.L_13101:
        /*005c*/ 	.byte	0x03, 0x1b
        /*005e*/ 	.short	0x00ff


	//----- nvinfo : EIATTR_NUM_BARRIERS
	.align		4
        /*0060*/ 	.byte	0x02, 0x4c
        /*0062*/ 	.byte	0x01
	.zero		1


	//----- nvinfo : EIATTR_MERCURY_ISA_VERSION
	.align		4
        /*0064*/ 	.byte	0x03, 0x5f
        /*0066*/ 	.short	0x0000


	//----- nvinfo : EIATTR_COOP_GROUP_MASK_REGIDS
	.align		4
        /*0068*/ 	.byte	0x04, 0x29
        /*006a*/ 	.short	(.L_13103 - .L_13102)


	//   ....[0]....
.L_13102:
        /*006c*/ 	.word	0xffffffff


	//   ....[1]....
        /*0070*/ 	.word	0x05000006


	//----- nvinfo : EIATTR_COOP_GROUP_INSTR_OFFSETS
	.align		4
.L_13103:
        /*0074*/ 	.byte	0x04, 0x28
        /*0076*/ 	.short	(.L_13105 - .L_13104)


	//   ....[0]....
.L_13104:
        /*0078*/ 	.word	0x000016a0


	//   ....[1]....
        /*007c*/ 	.word	0x000016b0


	//----- nvinfo : EIATTR_EXIT_INSTR_OFFSETS
	.align		4
.L_13105:
        /*0080*/ 	.byte	0x04, 0x1c
        /*0082*/ 	.short	(.L_13107 - .L_13106)


	//   ....[0]....
.L_13106:
        /*0084*/ 	.word	0x00002350


	//   ....[1]....
        /*0088*/ 	.word	0x00002480


	//   ....[2]....
        /*008c*/ 	.word	0x000028c0


	//   ....[3]....
        /*0090*/ 	.word	0x000029e0


	//   ....[4]....
        /*0094*/ 	.word	0x000030c0


	//   ....[5]....
        /*0098*/ 	.word	0x00003200


	//   ....[6]....
        /*009c*/ 	.word	0x00003730


	//   ....[7]....
        /*00a0*/ 	.word	0x000037f0


	//----- nvinfo : EIATTR_CRS_STACK_SIZE
	.align		4
.L_13107:
        /*00a4*/ 	.byte	0x04, 0x1e
        /*00a6*/ 	.short	(.L_13109 - .L_13108)
.L_13108:
        /*00a8*/ 	.word	0x00000000
.L_13109:


//--------------------- .nv.info._ZN2at6native43_GLOBAL__N__9ae7fba5_10_SoftMax_cu_9f978f6324cunn_SoftMaxBackwardSmemILi4EN3c108BFloat16EffNS1_23SoftMaxBackwardEpilogueEEEvPT0_PKT2_SA_l --------------------------
	.section	.nv.info._ZN2at6native43_GLOBAL__N__9ae7fba5_10_SoftMax_cu_9f978f6324cunn_SoftMaxBackwardSmemILi4EN3c108BFloat16EffNS1_23SoftMaxBackwardEpilogueEEEvPT0_PKT2_SA_l,"",@"SHT_CUDA_INFO"
	.sectionflags	@""
	.align	4


	//----- nvinfo : EIATTR_CUDA_API_VERSION
	.align		4
        /*0000*/ 	.byte	0x04, 0x37
        /*0002*/ 	.short	(.L_13111 - .L_13110)
.L_13110:
        /*0004*/ 	.word	0x00000082


	//----- nvinfo : EIATTR_SW2861232_WAR
	.align		4
.L_13111:
        /*0008*/ 	.byte	0x01, 0x35
	.zero		2


	//----- nvinfo : EIATTR_PARAM_CBANK
	.align		4
        /*000c*/ 	.byte	0x04, 0x0a
        /*000e*/ 	.short	(.L_13113 - .L_13112)
	.align		4
.L_13112:
        /*0010*/ 	.word	index@(.nv.constant0._ZN2at6native43_GLOBAL__N__9ae7fba5_10_SoftMax_cu_9f978f6324cunn_SoftMaxBackwardSmemILi4EN3c108BFloat16EffNS1_23SoftMaxBackwardEpilogueEEEvPT0_PKT2_SA_l)
        /*0014*/ 	.short	0x0160
        /*0016*/ 	.short	0x0020


	//----- nvinfo : EIATTR_CBANK_PARAM_SIZE
	.align		4
.L_13113:
        /*0018*/ 	.byte	0x03, 0x19
        /*001a*/ 	.short	0x0020


	//----- nvinfo : EIATTR_KPARAM_INFO
	.align		4
        /*001c*/ 	.byte	0x04, 0x17
        /*001e*/ 	.short	(.L_13115 - .L_13114)
.L_13114:
        /*0020*/ 	.word	0x00000000
        /*0024*/ 	.short	0x0003
        /*0026*/ 	.short	0x0018
        /*0028*/ 	.byte	0x00, 0xf0, 0x21, 0x00


	//----- nvinfo : EIATTR_KPARAM_INFO
	.align		4
.L_13115:
        /*002c*/ 	.byte	0x04, 0x17
        /*002e*/ 	.short	(.L_13117 - .L_13116)
.L_13116:
        /*0030*/ 	.word	0x00000000
        /*0034*/ 	.short	0x0002
        /*0036*/ 	.short	0x0010
        /*0038*/ 	.byte	0x00, 0xf0, 0x21, 0x00


	//----- nvinfo : EIATTR_KPARAM_INFO
	.align		4
.L_13117:
        /*003c*/ 	.byte	0x04, 0x17
        /*003e*/ 	.short	(.L_13119 - .L_13118)
.L_13118:
        /*0040*/ 	.word	0x00000000
        /*0044*/ 	.short	0x0001
        /*0046*/ 	.short	0x0008
        /*0048*/ 	.byte	0x00, 0xf0, 0x21, 0x00


	//----- nvinfo : EIATTR_KPARAM_INFO
	.align		4
.L_13119:
        /*004c*/ 	.byte	0x04, 0x17
        /*004e*/ 	.short	(.L_13121 - .L_13120)
.L_13120:
        /*0050*/ 	.word	0x00000000
        /*0054*/ 	.short	0x0000
        /*0056*/ 	.short	0x0000
        /*0058*/ 	.byte	0x00, 0xf0, 0x21, 0x00


	//----- nvinfo : EIATTR_MAXREG_COUNT
	.align		4
.L_13121:
        /*005c*/ 	.byte	0x03, 0x1b
        /*005e*/ 	.short	0x00ff


	//----- nvinfo : EIATTR_NUM_BARRIERS
	.align		4
        /*0060*/ 	.byte	0x02, 0x4c
        /*0062*/ 	.byte	0x01
	.zero		1


	//----- nvinfo : EIATTR_MERCURY_ISA_VERSION
	.align		4
        /*0064*/ 	.byte	0x03, 0x5f
        /*0066*/ 	.short	0x0000


	//----- nvinfo : EIATTR_COOP_GROUP_MASK_REGIDS
	.align		4
        /*0068*/ 	.byte	0x04, 0x29
        /*006a*/ 	.short	(.L_13123 - .L_13122)


	//   ....[0]....
.L_13122:
        /*006c*/ 	.word	0xffffffff


	//   ....[1]....
        /*0070*/ 	.word	0xffffffff


	//   ....[2]....
        /*0074*/ 	.word	0xffffffff


	//   ....[3]....
        /*0078*/ 	.word	0xffffffff


	//   ....[4]....
        /*007c*/ 	.word	0xffffffff


	//   ....[5]....
        /*0080*/ 	.word	0xffffffff


	//   ....[6]....
        /*0084*/ 	.word	0xffffffff


	//   ....[7]....
        /*0088*/ 	.word	0xffffffff


	//   ....[8]....
        /*008c*/ 	.word	0xffffffff


	//   ....[9]....
        /*0090*/ 	.word	0xffffffff


	//   ....[10]....
        /*0094*/ 	.word	0xffffffff


	//   ....[11]....
        /*0098*/ 	.word	0xffffffff


	//   ....[12]....
        /*009c*/ 	.word	0xffffffff


	//   ....[13]....
        /*00a0*/ 	.word	0xffffffff


	//   ....[14]....
        /*00a4*/ 	.word	0xffffffff


	//----- nvinfo : EIATTR_COOP_GROUP_INSTR_OFFSETS
	.align		4
.L_13123:
        /*00a8*/ 	.byte	0x04, 0x28
        /*00aa*/ 	.short	(.L_13125 - .L_13124)


	//   ....[0]....
.L_13124:
        /*00ac*/ 	.word	0x000001f0


	//   ....[1]....
        /*00b0*/ 	.word	0x000002c0


	//   ....[2]....
        /*00b4*/ 	.word	0x000002f0


	//   ....[3]....
        /*00b8*/ 	.word	0x00000320


	//   ....[4]....
        /*00bc*/ 	.word	0x00000350


	//   ....[5]....
        /*00c0*/ 	.word	0x000003d0


	//   ....[6]....
        /*00c4*/ 	.word	0x00000400


	//   ....[7]....
        /*00c8*/ 	.word	0x00000420


	//   ....[8]....
        /*00cc*/ 	.word	0x00000440


	//   ....[9]....
        /*00d0*/ 	.word	0x00000460


	//   ....[10]....
        /*00d4*/ 	.word	0x00000690


	//   ....[11]....
        /*00d8*/ 	.word	0x00000710


	//   ....[12]....
        /*00dc*/ 	.word	0x00000770


	//   ....[13]....
        /*00e0*/ 	.word	0x000007d0


	//   ....[14]....
        /*00e4*/ 	.word	0x00000830


	//----- nvinfo : EIATTR_EXIT_INSTR_OFFSETS
	.align		4
.L_13125:
        /*00e8*/ 	.byte	0x04, 0x1c
        /*00ea*/ 	.short	(.L_13127 - .L_13126)


	//   ....[0]....
.L_13126:
        /*00ec*/ 	.word	0x000004d0


	//   ....[1]....
        /*00f0*/ 	.word	0x00000640


	//----- nvinfo : EIATTR_CRS_STACK_SIZE
	.align		4
.L_13127:
        /*00f4*/ 	.byte	0x04, 0x1e
        /*00f6*/ 	.short	(.L_13129 - .L_13128)
.L_13128:
        /*00f8*/ 	.word	0x00000000
.L_13129:


//--------------------- .nv.info._ZN2at6native43_GLOBAL__N__9ae7fba5_10_SoftMax_cu_9f978f6320cunn_SoftMaxBackwardILi8EN3c108BFloat16EfS4_NS1_23SoftMaxBackwardEpilogueEEEvPT0_PKT2_SA_l --------------------------
	.section	.nv.info._ZN2at6native43_GLOBAL__N__9ae7fba5_10_SoftMax_cu_9f978f6320cunn_SoftMaxBackwardILi8EN3c108BFloat16EfS4_NS1_23SoftMaxBackwardEpilogueEEEvPT0_PKT2_SA_l,"",@"SHT_CUDA_INFO"
	.sectionflags	@""
	.align	4


	//----- nvinfo : EIATTR_CUDA_API_VERSION
	.align		4
        /*0000*/ 	.byte	0x04, 0x37
        /*0002*/ 	.short	(.L_13131 - .L_13130)
.L_13130:
        /*0004*/ 	.word	0x00000082


	//----- nvinfo : EIATTR_SW2861232_WAR
	.align		4
.L_13131:
        /*0008*/ 	.byte	0x01, 0x35
	.zero		2


	//----- nvinfo : EIATTR_PARAM_CBANK
	.align		4
        /*000c*/ 	.byte	0x04, 0x0a
        /*000e*/ 	.short	(.L_13133 - .L_13132)
	.align		4
.L_13132:
        /*0010*/ 	.word	index@(.nv.constant0._ZN2at6native43_GLOBAL__N__9ae7fba5_10_SoftMax_cu_9f978f6320cunn_SoftMaxBackwardILi8EN3c108BFloat16EfS4_NS1_23SoftMaxBackwardEpilogueEEEvPT0_PKT2_SA_l)
        /*0014*/ 	.short	0x0160
        /*0016*/ 	.short	0x0020


	//----- nvinfo : EIATTR_CBANK_PARAM_SIZE
	.align		4
.L_13133:
        /*0018*/ 	.byte	0x03, 0x19
        /*001a*/ 	.short	0x0020


	//----- nvinfo : EIATTR_KPARAM_INFO
	.align		4
        /*001c*/ 	.byte	0x04, 0x17
        /*001e*/ 	.short	(.L_13135 - .L_13134)
.L_13134:
        /*0020*/ 	.word	0x00000000
        /*0024*/ 	.short	0x0003
        /*0026*/ 	.short	0x0018
        /*0028*/ 	.byte	0x00, 0xf0, 0x21, 0x00


	//----- nvinfo : EIATTR_KPARAM_INFO
	.align		4
.L_13135:
        /*002c*/ 	.byte	0x04, 0x17
        /*002e*/ 	.short	(.L_13137 - .L_13136)
.L_13136:
        /*0030*/ 	.word	0x00000000
        /*0034*/ 	.short	0x0002
        /*0036*/ 	.short	0x0010
        /*0038*/ 	.byte	0x00, 0xf0, 0x21, 0x00


	//----- nvinfo : EIATTR_KPARAM_INFO
	.align		4
.L_13137:
        /*003c*/ 	.byte	0x04, 0x17
        /*003e*/ 	.short	(.L_13139 - .L_13138)
.L_13138:
        /*0040*/ 	.word	0x00000000
        /*0044*/ 	.short	0x0001
        /*0046*/ 	.short	0x0008
        /*0048*/ 	.byte	0x00, 0xf0, 0x21, 0x00


	//----- nvinfo : EIATTR_KPARAM_INFO
	.align		4
.L_13139:
        /*004c*/ 	.byte	0x04, 0x17
        /*004e*/ 	.short	(.L_13141 - .L_13140)
.L_13140:
        /*0050*/ 	.word	0x00000000
        /*0054*/ 	.short	0x0000
        /*0056*/ 	.short	0x0000
        /*0058*/ 	.byte	0x00, 0xf0, 0x21, 0x00


	//----- nvinfo : EIATTR_MAXREG_COUNT
	.align		4
.L_13141:
        /*005c*/ 	.byte	0x03, 0x1b
        /*005e*/ 	.short	0x00ff


	//----- nvinfo : EIATTR_NUM_BARRIERS
	.align		4
        /*0060*/ 	.byte	0x02, 0x4c
        /*0062*/ 	.byte	0x01
	.zero		1


	//----- nvinfo : EIATTR_MERCURY_ISA_VERSION
	.align		4
        /*0064*/ 	.byte	0x03, 0x5f
        /*0066*/ 	.short	0x0000


	//----- nvinfo : EIATTR_COOP_GROUP_MASK_REGIDS
	.align		4
        /*0068*/ 	.byte	0x04, 0x29
        /*006a*/ 	.short	(.L_13143 - .L_13142)


	//   ....[0]....
.L_13142:
        /*006c*/ 	.word	0xffffffff


	//   ....[1]....
        /*0070*/ 	.word	0x05000008


	//----- nvinfo : EIATTR_COOP_GROUP_INSTR_OFFSETS
	.align		4
.L_13143:
        /*0074*/ 	.byte	0x04, 0x28
        /*0076*/ 	.short	(.L_13145 - .L_13144)


	//   ....[0]....
.L_13144:
        /*0078*/ 	.word	0x00001350


	//   ....[1]....
        /*007c*/ 	.word	0x00001360


	//----- nvinfo : EIATTR_EXIT_INSTR_OFFSETS
	.align		4
.L_13145:
        /*0080*/ 	.byte	0x04, 0x1c
        /*0082*/ 	.short	(.L_13147 - .L_13146)


	//   ....[0]....
.L_13146:
        /*0084*/ 	.word	0x00002480


	//   ....[1]....
        /*0088*/ 	.word	0x000025d0


	//   ....[2]....
        /*008c*/ 	.word	0x00002d70


	//   ....[3]....
        /*0090*/ 	.word	0x00002eb0


	//   ....[4]....
        /*0094*/ 	.word	0x00003730


	//   ....[5]....
        /*0098*/ 	.word	0x00003890


	//   ....[6]....
        /*009c*/ 	.word	0x00003f40


	//   ....[7]....
        /*00a0*/ 	.word	0x00004020


	//----- nvinfo : EIATTR_CRS_STACK_SIZE
	.align		4
.L_13147:
        /*00a4*/ 	.byte	0x04, 0x1e
        /*00a6*/ 	.short	(.L_13149 - .L_13148)
.L_13148:
        /*00a8*/ 	.word	0x00000000
.L_13149:


//--------------------- .nv.info._ZN2at6native43_GLOBAL__N__9ae7fba5_10_SoftMax_cu_9f978f6324cunn_SoftMaxBackwardSmemILi8EN3c108BFloat16EfS4_NS1_23SoftMaxBackwardEpilogueEEEvPT0_PKT2_SA_l --------------------------
	.section	.nv.info._ZN2at6native43_GLOBAL__N__9ae7fba5_10_SoftMax_cu_9f978f6324cunn_SoftMaxBackwardSmemILi8EN3c108BFloat16EfS4_NS1_23SoftMaxBackwardEpilogueEEEvPT0_PKT2_SA_l,"",@"SHT_CUDA_INFO"
	.sectionflags	@""
	.align	4


	//----- nvinfo : EIATTR_CUDA_API_VERSION
	.align		4
        /*0000*/ 	.byte	0x04, 0x37
        /*0002*/ 	.short	(.L_13151 - .L_13150)
.L_13150:
        /*0004*/ 	.word	0x00000082


	//----- nvinfo : EIATTR_SW2861232_WAR
	.align		4
.L_13151:
        /*0008*/ 	.byte	0x01, 0x35
	.zero		2


	//----- nvinfo : EIATTR_PARAM_CBANK
	.align		4
        /*000c*/ 	.byte	0x04, 0x0a
        /*000e*/ 	.short	(.L_13153 - .L_13152)
	.align		4
.L_13152:
        /*0010*/ 	.word	index@(.nv.constant0._ZN2at6native43_GLOBAL__N__9ae7fba5_10_SoftMax_cu_9f978f6324cunn_SoftMaxBackwardSmemILi8EN3c108BFloat16EfS4_NS1_23SoftMaxBackwardEpilogueEEEvPT0_PKT2_SA_l)
        /*0014*/ 	.short	0x0160
        /*0016*/ 	.short	0x0020


	//----- nvinfo : EIATTR_CBANK_PARAM_SIZE
	.align		4
.L_13153:
        /*0018*/ 	.byte	0x03, 0x19
        /*001a*/ 	.short	0x0020


	//----- nvinfo : EIATTR_KPARAM_INFO
	.align		4
        /*001c*/ 	.byte	0x04, 0x17
        /*001e*/ 	.short	(.L_13155 - .L_13154)
.L_13154:
        /*0020*/ 	.word	0x00000000
        /*0024*/ 	.short	0x0003
        /*0026*/ 	.short	0x0018
        /*0028*/ 	.byte	0x00, 0xf0, 0x21, 0x00


	//----- nvinfo : EIATTR_KPARAM_INFO
	.align		4
.L_13155:
        /*002c*/ 	.byte	0x04, 0x17
        /*002e*/ 	.short	(.L_13157 - .L_13156)
.L_13156:
        /*0030*/ 	.word	0x00000000
        /*0034*/ 	.short	0x0002
        /*0036*/ 	.short	0x0010
        /*0038*/ 	.byte	0x00, 0xf0, 0x21, 0x00


	//----- nvinfo : EIATTR_KPARAM_INFO
	.align		4
.L_13157:
        /*003c*/ 	.byte	0x04, 0x17
        /*003e*/ 	.short	(.L_13159 - .L_13158)
.L_13158:
        /*0040*/ 	.word	0x00000000
        /*0044*/ 	.short	0x0001
        /*0046*/ 	.short	0x0008
        /*0048*/ 	.byte	0x00, 0xf0, 0x21, 0x00


	//----- nvinfo : EIATTR_KPARAM_INFO
	.align		4
.L_13159:
        /*004c*/ 	.byte	0x04, 0x17
        /*004e*/ 	.short	(.L_13161 - .L_13160)
.L_13160:
        /*0050*/ 	.word	0x00000000
        /*0054*/ 	.short	0x0000
        /*0056*/ 	.short	0x0000
        /*0058*/ 	.byte	0x00, 0xf0, 0x21, 0x00


	//----- nvinfo : EIATTR_MAXREG_COUNT
	.align		4
.L_13161:
        /*005c*/ 	.byte	0x03, 0x1b
        /*005e*/ 	.short	0x00ff


	//----- nvinfo : EIATTR_NUM_BARRIERS
	.align		4
        /*0060*/ 	.byte	0x02, 0x4c
        /*0062*/ 	.byte	0x01
	.zero		1


	//----- nvinfo : EIATTR_MERCURY_ISA_VERSION
	.align		4
        /*0064*/ 	.byte	0x03, 0x5f
        /*0066*/ 	.short	0x0000


	//----- nvinfo : EIATTR_COOP_GROUP_MASK_REGIDS
	.align		4
        /*0068*/ 	.byte	0x04, 0x29
        /*006a*/ 	.short	(.L_13163 - .L_13162)


	//   ....[0]....
.L_13162:
        /*006c*/ 	.word	0xffffffff


	//   ....[1]....
        /*0070*/ 	.word	0xffffffff


	//   ....[2]....
        /*0074*/ 	.word	0xffffffff


	//   ....[3]....
        /*0078*/ 	.word	0xffffffff


	//   ....[4]....
        /*007c*/ 	.word	0xffffffff


	//   ....[5]....
        /*0080*/ 	.word	0xffffffff


	//   ....[6]....
        /*0084*/ 	.word	0xffffffff


	//   ....[7]....
        /*0088*/ 	.word	0xffffffff


	//   ....[8]....
        /*008c*/ 	.word	0xffffffff


	//   ....[9]....
        /*0090*/ 	.word	0xffffffff


	//   ....[10]....
        /*0094*/ 	.word	0xffffffff


	//   ....[11]....
        /*0098*/ 	.word	0xffffffff


	//   ....[12]....
        /*009c*/ 	.word	0xffffffff


	//   ....[13]....
        /*00a0*/ 	.word	0xffffffff


	//   ....[14]....
        /*00a4*/ 	.word	0xffffffff


	//----- nvinfo : EIATTR_COOP_GROUP_INSTR_OFFSETS
	.align		4
.L_13163:
        /*00a8*/ 	.byte	0x04, 0x28
        /*00aa*/ 	.short	(.L_13165 - .L_13164)


	//   ....[0]....
.L_13164:
        /*00ac*/ 	.word	0x000002b0


	//   ....[1]....
        /*00b0*/ 	.word	0x00000380


	//   ....[2]....
        /*00b4*/ 	.word	0x000003b0


	//   ....[3]....
        /*00b8*/ 	.word	0x000003e0


	//   ....[4]....
        /*00bc*/ 	.word	0x00000400


	//   ....[5]....
        /*00c0*/ 	.word	0x00000490


	//   ....[6]....
        /*00c4*/ 	.word	0x000004c0


	//   ....[7]....
        /*00c8*/ 	.word	0x000004e0


	//   ....[8]....
        /*00cc*/ 	.word	0x00000500


	//   ....[9]....
        /*00d0*/ 	.word	0x00000520


	//   ....[10]....
        /*00d4*/ 	.word	0x000008c0


	//   ....[11]....
        /*00d8*/ 	.word	0x00000940


	//   ....[12]....
        /*00dc*/ 	.word	0x000009a0


	//   ....[13]....
        /*00e0*/ 	.word	0x00000a00


	//   ....[14]....
        /*00e4*/ 	.word	0x00000a60


	//----- nvinfo : EIATTR_EXIT_INSTR_OFFSETS
	.align		4
.L_13165:
        /*00e8*/ 	.byte	0x04, 0x1c
        /*00ea*/ 	.short	(.L_13167 - .L_13166)


	//   ....[0]....
.L_13166:
        /*00ec*/ 	.word	0x00000580


	//   ....[1]....
        /*00f0*/ 	.word	0x00000870


	//----- nvinfo : EIATTR_CRS_STACK_SIZE
	.align		4
.L_13167:
        /*00f4*/ 	.byte	0x04, 0x1e
        /*00f6*/ 	.short	(.L_13169 - .L_13168)
.L_13168:
        /*00f8*/ 	.word	0x00000000
.L_13169:


//--------------------- .nv.info._ZN2at6native43_GLOBAL__N__9ae7fba5_10_SoftMax_cu_9f978f6320cunn_SoftMaxBackwardILi4EN3c104HalfEffNS1_23SoftMaxBackwardEpilogueEEEvPT0_PKT2_SA_l --------------------------
	.section	.nv.info._ZN2at6native43_GLOBAL__N__9ae7fba5_10_SoftMax_cu_9f978f6320cunn_SoftMaxBackwardILi4EN3c104HalfEffNS1_23SoftMaxBackwardEpilogueEEEvPT0_PKT2_SA_l,"",@"SHT_CUDA_INFO"
	.sectionflags	@""
	.align	4


	//----- nvinfo : EIATTR_CUDA_API_VERSION
	.align		4
        /*0000*/ 	.byte	0x04, 0x37
        /*0002*/ 	.short	(.L_13171 - .L_13170)
.L_13170:
        /*0004*/ 	.word	0x00000082


	//----- nvinfo : EIATTR_SW2861232_WAR
	.align		4
.L_13171:
        /*0008*/ 	.byte	0x01, 0x35
	.zero		2


	//----- nvinfo : EIATTR_PARAM_CBANK
	.align		4
        /*000c*/ 	.byte	0x04, 0x0a
        /*000e*/ 	.short	(.L_13173 - .L_13172)
	.align		4
.L_13172:
        /*0010*/ 	.word	index@(.nv.constant0._ZN2at6native43_GLOBAL__N__9ae7fba5_10_SoftMax_cu_9f978f6320cunn_SoftMaxBackwardILi4EN3c104HalfEffNS1_23SoftMaxBackwardEpilogueEEEvPT0_PKT2_SA_l)
        /*0014*/ 	.short	0x0160
        /*0016*/ 	.short	0x0020


	//----- nvinfo : EIATTR_CBANK_PARAM_SIZE
	.align		4
.L_13173:
        /*0018*/ 	.byte	0x03, 0x19
        /*001a*/ 	.short	0x0020


	//----- nvinfo : EIATTR_KPARAM_INFO
	.align		4
        /*001c*/ 	.byte	0x04, 0x17
        /*001e*/ 	.short	(.L_13175 - .L_13174)
.L_13174:
        /*0020*/ 	.word	0x00000000
        /*0024*/ 	.short	0x0003
        /*0026*/ 	.short	0x0018
        /*0028*/ 	.byte	0x00, 0xf0, 0x21, 0x00


	//----- nvinfo : EIATTR_KPARAM_INFO
	.align		4
.L_13175:
        /*002c*/ 	.byte	0x04, 0x17
        /*002e*/ 	.short	(.L_13177 - .L_13176)
.L_13176:
        /*0030*/ 	.word	0x00000000
        /*0034*/ 	.short	0x0002
        /*0036*/ 	.short	0x0010
        /*0038*/ 	.byte	0x00, 0xf0, 0x21, 0x00


	//----- nvinfo : EIATTR_KPARAM_INFO
	.align		4
.L_13177:
        /*003c*/ 	.byte	0x04, 0x17
        /*003e*/ 	.short	(.L_13179 - .L_13178)
.L_13178:
        /*0040*/ 	.word	0x00000000
        /*0044*/ 	.short	0x0001
        /*0046*/ 	.short	0x0008
        /*0048*/ 	.byte	0x00, 0xf0, 0x21, 0x00


	//----- nvinfo : EIATTR_KPARAM_INFO
	.align		4
.L_13179:
        /*004c*/ 	.byte	0x04, 0x17
        /*004e*/ 	.short	(.L_13181 - .L_13180)
.L_13180:
        /*0050*/ 	.word	0x00000000
        /*0054*/ 	.short	0x0000
        /*0056*/ 	.short	0x0000
        /*0058*/ 	.byte	0x00, 0xf0, 0x21, 0x00


	//----- nvinfo : EIATTR_MAXREG_COUNT
	.align		4
.L_13181:
        /*005c*/ 	.byte	0x03, 0x1b
        /*005e*/ 	.short	0x00ff


	//----- nvinfo : EIATTR_NUM_BARRIERS
	.align		4
        /*0060*/ 	.byte	0x02, 0x4c
        /*0062*/ 	.byte	0x01
	.zero		1


	//----- nvinfo : EIATTR_MERCURY_ISA_VERSION
	.align		4
        /*0064*/ 	.byte	0x03, 0x5f
        /*0066*/ 	.short	0x0000


	//----- nvinfo : EIATTR_COOP_GROUP_MASK_REGIDS
	.align		4
        /*0068*/ 	.byte	0x04, 0x29
        /*006a*/ 	.short	(.L_13183 - .L_13182)


	//   ....[0]....
.L_13182:
        /*006c*/ 	.word	0xffffffff


	//   ....[1]....
        /*0070*/ 	.word	0x05000006


	//----- nvinfo : EIATTR_COOP_GROUP_INSTR_OFFSETS
	.align		4
.L_13183:
        /*0074*/ 	.byte	0x04, 0x28
        /*0076*/ 	.short	(.L_13185 - .L_13184)


	//   ....[0]....
.L_13184:
        /*0078*/ 	.word	0x000016a0


	//   ....[1]....
        /*007c*/ 	.word	0x000016b0


	//----- nvinfo : EIATTR_EXIT_INSTR_OFFSETS
	.align		4
.L_13185:
        /*0080*/ 	.byte	0x04, 0x1c
        /*0082*/ 	.short	(.L_13187 - .L_13186)


	//   ....[0]....
.L_13186:
        /*0084*/ 	.word	0x00002350


	//   ....[1]....
        /*0088*/ 	.word	0x00002480


	//   ....[2]....
        /*008c*/ 	.word	0x000028c0


	//   ....[3]....
        /*0090*/ 	.word	0x000029e0


	//   ....[4]....
        /*0094*/ 	.word	0x000030c0


	//   ....[5]....
        /*0098*/ 	.word	0x00003200


	//   ....[6]....
        /*009c*/ 	.word	0x00003730


	//   ....[7]....
        /*00a0*/ 	.word	0x000037f0


	//----- nvinfo : EIATTR_CRS_STACK_SIZE
	.align		4
.L_13187:
        /*00a4*/ 	.byte	0x04, 0x1e
        /*00a6*/ 	.short	(.L_13189 - .L_13188)
.L_13188:
        /*00a8*/ 	.word	0x00000000
.L_13189:


//--------------------- .nv.info._ZN2at6native43_GLOBAL__N__9ae7fba5_10_SoftMax_cu_9f978f6324cunn_SoftMaxBackwardSmemILi4EN3c104HalfEffNS1_23SoftMaxBackwardEpilogueEEEvPT0_PKT2_SA_l --------------------------
	.section	.nv.info._ZN2at6native43_GLOBAL__N__9ae7fba5_10_SoftMax_cu_9f978f6324cunn_SoftMaxBackwardSmemILi4EN3c104HalfEffNS1_23SoftMaxBackwardEpilogueEEEvPT0_PKT2_SA_l,"",@"SHT_CUDA_INFO"
	.sectionflags	@""
	.align	4


	//----- nvinfo : EIATTR_CUDA_API_VERSION
	.align		4
        /*0000*/ 	.byte	0x04, 0x37
        /*0002*/ 	.short	(.L_13191 - .L_13190)
.L_13190:
        /*0004*/ 	.word	0x00000082


	//----- nvinfo : EIATTR_SW2861232_WAR
	.align		4
.L_13191:
        /*0008*/ 	.byte	0x01, 0x35
	.zero		2


	//----- nvinfo : EIATTR_PARAM_CBANK
	.align		4
        /*000c*/ 	.byte	0x04, 0x0a
        /*000e*/ 	.short	(.L_13193 - .L_13192)
	.align		4
.L_13192:
        /*0010*/ 	.word	index@(.nv.constant0._ZN2at6native43_GLOBAL__N__9ae7fba5_10_SoftMax_cu_9f978f6324cunn_SoftMaxBackwardSmemILi4EN3c104HalfEffNS1_23SoftMaxBackwardEpilogueEEEvPT0_PKT2_SA_l)
        /*0014*/ 	.short	0x0160
        /*0016*/ 	.short	0x0020


	//----- nvinfo : EIATTR_CBANK_PARAM_SIZE
	.align		4
.L_13193:
        /*0018*/ 	.byte	0x03, 0x19
        /*001a*/ 	.short	0x0020


	//----- nvinfo : EIATTR_KPARAM_INFO
	.align		4
        /*001c*/ 	.byte	0x04, 0x17
        /*001e*/ 	.short	(.L_13195 - .L_13194)
.L_13194:
        /*0020*/ 	.word	0x00000000
        /*0024*/ 	.short	0x0003
        /*0026*/ 	.short	0x0018
        /*0028*/ 	.byte	0x00, 0xf0, 0x21, 0x00


	//----- nvinfo : EIATTR_KPARAM_INFO
	.align		4
.L_13195:
        /*002c*/ 	.byte	0x04, 0x17
        /*002e*/ 	.short	(.L_13197 - .L_13196)
.L_13196:
        /*0030*/ 	.word	0x00000000
        /*0034*/ 	.short	0x0002
        /*0036*/ 	.short	0x0010
        /*0038*/ 	.byte	0x00, 0xf0, 0x21, 0x00


	//----- nvinfo : EIATTR_KPARAM_INFO
	.align		4
.L_13197:
        /*003c*/ 	.byte	0x04, 0x17
        /*003e*/ 	.short	(.L_13199 - .L_13198)
.L_13198:
        /*0040*/ 	.word	0x00000000
        /*0044*/ 	.short	0x0001
        /*0046*/ 	.short	0x0008
        /*0048*/ 	.byte	0x00, 0xf0, 0x21, 0x00


	//----- nvinfo : EIATTR_KPARAM_INFO
	.align		4
.L_13199:
        /*004c*/ 	.byte	0x04, 0x17
        /*004e*/ 	.short	(.L_13201 - .L_13200)
.L_13200:
        /*0050*/ 	.word	0x00000000
        /*0054*/ 	.short	0x0000
        /*0056*/ 	.short	0x0000
        /*0058*/ 	.byte	0x00, 0xf0, 0x21, 0x00


	//----- nvinfo : EIATTR_MAXREG_COUNT
	.align		4
.L_13201:
        /*005c*/ 	.byte	0x03, 0x1b
        /*005e*/ 	.short	0x00ff


	//----- nvinfo : EIATTR_NUM_BARRIERS
	.align		4
        /*0060*/ 	.byte	0x02, 0x4c
        /*0062*/ 	.byte	0x01
	.zero		1


	//----- nvinfo : EIATTR_MERCURY_ISA_VERSION
	.align		4
        /*0064*/ 	.byte	0x03, 0x5f
        /*0066*/ 	.short	0x0000


	//----- nvinfo : EIATTR_COOP_GROUP_MASK_REGIDS
	.align		4
        /*0068*/ 	.byte	0x04, 0x29
        /*006a*/ 	.short	(.L_13203 - .L_13202)


	//   ....[0]....
.L_13202:
        /*006c*/ 	.word	0xffffffff


	//   ....[1]....
        /*0070*/ 	.word	0xffffffff


	//   ....[2]....
        /*0074*/ 	.word	0xffffffff


	//   ....[3]....
        /*0078*/ 	.word	0xffffffff


	//   ....[4]....
        /*007c*/ 	.word	0xffffffff


	//   ....[5]....
        /*0080*/ 	.word	0xffffffff


	//   ....[6]....
        /*0084*/ 	.word	0xffffffff


	//   ....[7]....
        /*0088*/ 	.word	0xffffffff


	//   ....[8]....
        /*008c*/ 	.word	0xffffffff


	//   ....[9]....
        /*0090*/ 	.word	0xffffffff


	//   ....[10]....
        /*0094*/ 	.word	0xffffffff


	//   ....[11]....
        /*0098*/ 	.word	0xffffffff


	//   ....[12]....
        /*009c*/ 	.word	0xffffffff


	//   ....[13]....
        /*00a0*/ 	.word	0xffffffff


	//   ....[14]....
        /*00a4*/ 	.word	0xffffffff


	//----- nvinfo : EIATTR_COOP_GROUP_INSTR_OFFSETS
	.align		4
.L_13203:
        /*00a8*/ 	.byte	0x04, 0x28
        /*00aa*/ 	.short	(.L_13205 - .L_13204)


	//   ....[0]....
.L_13204:
        /*00ac*/ 	.word	0x000001f0


	//   ....[1]....
        /*00b0*/ 	.word	0x000002c0


	//   ....[2]....
        /*00b4*/ 	.word	0x000002f0


	//   ....[3]....
        /*00b8*/ 	.word	0x00000320


	//   ....[4]....
        /*00bc*/ 	.word	0x00000350


	//   ....[5]....
        /*00c0*/ 	.word	0x000003d0


	//   ....[6]....
        /*00c4*/ 	.word	0x00000400


	//   ....[7]....
        /*00c8*/ 	.word	0x00000420


	//   ....[8]....
        /*00cc*/ 	.word	0x00000440


	//   ....[9]....
        /*00d0*/ 	.word	0x00000460


	//   ....[10]....
        /*00d4*/ 	.word	0x00000690


	//   ....[11]....
        /*00d8*/ 	.word	0x00000710


	//   ....[12]....
        /*00dc*/ 	.word	0x00000770


	//   ....[13]....
        /*00e0*/ 	.word	0x000007d0


	//   ....[14]....
        /*00e4*/ 	.word	0x00000830


	//----- nvinfo : EIATTR_EXIT_INSTR_OFFSETS
	.align		4
.L_13205:
        /*00e8*/ 	.byte	0x04, 0x1c
        /*00ea*/ 	.short	(.L_13207 - .L_13206)


	//   ....[0]....
.L_13206:
        /*00ec*/ 	.word	0x000004d0


	//   ....[1]....
        /*00f0*/ 	.word	0x00000640


	//----- nvinfo : EIATTR_CRS_STACK_SIZE
	.align		4
.L_13207:
        /*00f4*/ 	.byte	0x04, 0x1e
        /*00f6*/ 	.short	(.L_13209 - .L_13208)
.L_13208:
        /*00f8*/ 	.word	0x00000000
.L_13209:


//--------------------- .nv.info._ZN2at6native43_GLOBAL__N__9ae7fba5_10_SoftMax_cu_9f978f6320cunn_SoftMaxBackwardILi8EN3c104HalfEfS4_NS1_23SoftMaxBackwardEpilogueEEEvPT0_PKT2_SA_l --------------------------
	.section	.nv.info._ZN2at6native43_GLOBAL__N__9ae7fba5_10_SoftMax_cu_9f978f6320cunn_SoftMaxBackwardILi8EN3c104HalfEfS4_NS1_23SoftMaxBackwardEpilogueEEEvPT0_PKT2_SA_l,"",@"SHT_CUDA_INFO"
	.sectionflags	@""
	.align	4


	//----- nvinfo : EIATTR_CUDA_API_VERSION
	.align		4
        /*0000*/ 	.byte	0x04, 0x37
        /*0002*/ 	.short	(.L_13211 - .L_13210)
.L_13210:
        /*0004*/ 	.word	0x00000082


	//----- nvinfo : EIATTR_SW2861232_WAR
	.align		4
.L_13211:
        /*0008*/ 	.byte	0x01, 0x35
	.zero		2


	//----- nvinfo : EIATTR_PARAM_CBANK
	.align		4
        /*000c*/ 	.byte	0x04, 0x0a
        /*000e*/ 	.short	(.L_13213 - .L_13212)
	.align		4
.L_13212:
        /*0010*/ 	.word	index@(.nv.constant0._ZN2at6native43_GLOBAL__N__9ae7fba5_10_SoftMax_cu_9f978f6320cunn_SoftMaxBackwardILi8EN3c104HalfEfS4_NS1_23SoftMaxBackwardEpilogueEEEvPT0_PKT2_SA_l)
        /*0014*/ 	.short	0x0160
        /*0016*/ 	.short	0x0020


	//----- nvinfo : EIATTR_CBANK_PARAM_SIZE
	.align		4
.L_13213:
        /*0018*/ 	.byte	0x03, 0x19
        /*001a*/ 	.short	0x0020


	//----- nvinfo : EIATTR_KPARAM_INFO
	.align		4
        /*001c*/ 	.byte	0x04, 0x17
        /*001e*/ 	.short	(.L_13215 - .L_13214)
.L_13214:
        /*0020*/ 	.word	0x00000000
        /*0024*/ 	.short	0x0003
        /*0026*/ 	.short	0x0018
        /*0028*/ 	.byte	0x00, 0xf0, 0x21, 0x00


	//----- nvinfo : EIATTR_KPARAM_INFO
	.align		4
.L_13215:
        /*002c*/ 	.byte	0x04, 0x17
        /*002e*/ 	.short	(.L_13217 - .L_13216)
.L_13216:
        /*0030*/ 	.word	0x00000000
        /*0034*/ 	.short	0x0002
        /*0036*/ 	.short	0x0010
        /*0038*/ 	.byte	0x00, 0xf0, 0x21, 0x00


	//----- nvinfo : EIATTR_KPARAM_INFO
	.align		4
.L_13217:
        /*003c*/ 	.byte	0x04, 0x17
        /*003e*/ 	.short	(.L_13219 - .L_13218)
.L_13218:
        /*0040*/ 	.word	0x00000000
        /*0044*/ 	.short	0x0001
        /*0046*/ 	.short	0x0008
        /*0048*/ 	.byte	0x00, 0xf0, 0x21, 0x00


	//----- nvinfo : EIATTR_KPARAM_INFO
	.align		4
.L_13219:
        /*004c*/ 	.byte	0x04, 0x17
        /*004e*/ 	.short	(.L_13221 - .L_13220)
.L_13220:
        /*0050*/ 	.word	0x00000000
        /*0054*/ 	.short	0x0000
        /*0056*/ 	.short	0x0000
        /*0058*/ 	.byte	0x00, 0xf0, 0x21, 0x00


	//----- nvinfo : EIATTR_MAXREG_COUNT
	.align		4
.L_13221:
        /*005c*/ 	.byte	0x03, 0x1b
        /*005e*/ 	.short	0x00ff


	//----- nvinfo : EIATTR_NUM_BARRIERS
	.align		4
        /*0060*/ 	.byte	0x02, 0x4c
        /*0062*/ 	.byte	0x01
	.zero		1


	//----- nvinfo : EIATTR_MERCURY_ISA_VERSION
	.align		4
        /*0064*/ 	.byte	0x03, 0x5f
        /*0066*/ 	.short	0x0000


	//----- nvinfo : EIATTR_COOP_GROUP_MASK_REGIDS
	.align		4
        /*0068*/ 	.byte	0x04, 0x29
        /*006a*/ 	.short	(.L_13223 - .L_13222)


	//   ....[0]....
.L_13222:
        /*006c*/ 	.word	0xffffffff


	//   ....[1]....
        /*0070*/ 	.word	0x05000008


	//----- nvinfo : EIATTR_COOP_GROUP_INSTR_OFFSETS
	.align		4
.L_13223:
        /*0074*/ 	.byte	0x04, 0x28
        /*0076*/ 	.short	(.L_13225 - .L_13224)


	//   ....[0]....
.L_13224:
        /*0078*/ 	.word	0x00001350


	//   ....[1]....
        /*007c*/ 	.word	0x00001360


	//----- nvinfo : EIATTR_EXIT_INSTR_OFFSETS
	.align		4
.L_13225:
        /*0080*/ 	.byte	0x04, 0x1c
        /*0082*/ 	.short	(.L_13227 - .L_13226)


	//   ....[0]....
.L_13226:
        /*0084*/ 	.word	0x00002480


	//   ....[1]....
        /*0088*/ 	.word	0x000025d0


	//   ....[2]....
        /*008c*/ 	.word	0x00002d60


	//   ....[3]....
        /*0090*/ 	.word	0x00002ea0


	//   ....[4]....
        /*0094*/ 	.word	0x00003720


	//   ....[5]....
        /*0098*/ 	.word	0x00003880


	//   ....[6]....
        /*009c*/ 	.word	0x00003f30


	//   ....[7]....
        /*00a0*/ 	.word	0x00004010


	//----- nvinfo : EIATTR_CRS_STACK_SIZE
	.align		4
.L_13227:
        /*00a4*/ 	.byte	0x04, 0x1e
        /*00a6*/ 	.short	(.L_13229 - .L_13228)
.L_13228:
        /*00a8*/ 	.word	0x00000000
.L_13229:


//--------------------- .nv.info._ZN2at6native43_GLOBAL__N__9ae7fba5_10_SoftMax_cu_9f978f6324cunn_SoftMaxBackwardSmemILi8EN3c104HalfEfS4_NS1_23SoftMaxBackwardEpilogueEEEvPT0_PKT2_SA_l --------------------------
	.section	.nv.info._ZN2at6native43_GLOBAL__N__9ae7fba5_10_SoftMax_cu_9f978f6324cunn_SoftMaxBackwardSmemILi8EN3c104HalfEfS4_NS1_23SoftMaxBackwardEpilogueEEEvPT0_PKT2_SA_l,"",@"SHT_CUDA_INFO"
	.sectionflags	@""
	.align	4


	//----- nvinfo : EIATTR_CUDA_API_VERSION
	.align		4
        /*0000*/ 	.byte	0x04, 0x37
        /*0002*/ 	.short	(.L_13231 - .L_13230)
.L_13230:
        /*0004*/ 	.word	0x00000082


	//----- nvinfo : EIATTR_SW2861232_WAR
	.align		4
.L_13231:
        /*0008*/ 	.byte	0x01, 0x35
	.zero		2


	//----- nvinfo : EIATTR_PARAM_CBANK
	.align		4
        /*000c*/ 	.byte	0x04, 0x0a
        /*000e*/ 	.short	(.L_13233 - .L_13232)
	.align		4
.L_13232:
        /*0010*/ 	.word	index@(.nv.constant0._ZN2at6native43_GLOBAL__N__9ae7fba5_10_SoftMax_cu_9f978f6324cunn_SoftMaxBackwardSmemILi8EN3c104HalfEfS4_NS1_23SoftMaxBackwardEpilogueEEEvPT0_PKT2_SA_l)
        /*0014*/ 	.short	0x0160
        /*0016*/ 	.short	0x0020


	//----- nvinfo : EIATTR_CBANK_PARAM_SIZE
	.align		4
.L_13233:
        /*0018*/ 	.byte	0x03, 0x19
        /*001a*/ 	.short	0x0020


	//----- nvinfo : EIATTR_KPARAM_INFO
	.align		4
        /*001c*/ 	.byte	0x04, 0x17
        /*001e*/ 	.short	(.L_13235 - .L_13234)
.L_13234:
        /*0020*/ 	.word	0x00000000
        /*0024*/ 	.short	0x0003
        /*0026*/ 	.short	0x0018
        /*0028*/ 	.byte	0x00, 0xf0, 0x21, 0x00


	//----- nvinfo : EIATTR_KPARAM_INFO
	.align		4
.L_13235:
        /*002c*/ 	.byte	0x04, 0x17
        /*002e*/ 	.short	(.L_13237 - .L_13236)
.L_13236:
        /*0030*/ 	.word	0x00000000
        /*0034*/ 	.short	0x0002
        /*0036*/ 	.short	0x0010
        /*0038*/ 	.byte	0x00, 0xf0, 0x21, 0x00


	//----- nvinfo : EIATTR_KPARAM_INFO
	.align		4
.L_13237:
        /*003c*/ 	.byte	0x04, 0x17
        /*003e*/ 	.short	(.L_13239 - .L_13238)
.L_13238:
        /*0040*/ 	.word	0x00000000
        /*0044*/ 	.short	0x0001
        /*0046*/ 	.short	0x0008
        /*0048*/ 	.byte	0x00, 0xf0, 0x21, 0x00


	//----- nvinfo : EIATTR_KPARAM_INFO
	.align		4
.L_13239:
        /*004c*/ 	.byte	0x04, 0x17
        /*004e*/ 	.short	(.L_13241 - .L_13240)
.L_13240:
        /*0050*/ 	.word	0x00000000
        /*0054*/ 	.short	0x0000
        /*0056*/ 	.short	0x0000
        /*0058*/ 	.byte	0x00, 0xf0, 0x21, 0x00


	//----- nvinfo : EIATTR_MAXREG_COUNT
	.align		4
.L_13241:
        /*005c*/ 	.byte	0x03, 0x1b
        /*005e*/ 	.short	0x00ff


	//----- nvinfo : EIATTR_NUM_BARRIERS
	.align		4
        /*0060*/ 	.byte	0x02, 0x4c
        /*0062*/ 	.byte	0x01
	.zero		1


	//----- nvinfo : EIATTR_MERCURY_ISA_VERSION
	.align		4
        /*0064*/ 	.byte	0x03, 0x5f
        /*0066*/ 	.short	0x0000


	//----- nvinfo : EIATTR_COOP_GROUP_MASK_REGIDS
	.align		4
        /*0068*/ 	.byte	0x04, 0x29
        /*006a*/ 	.short	(.L_13243 - .L_13242)


	//   ....[0]....
.L_13242:
        /*006c*/ 	.word	0xffffffff


	//   ....[1]....
        /*0070*/ 	.word	0xffffffff


	//   ....[2]....
        /*0074*/ 	.word	0xffffffff


	//   ....[3]....
        /*0078*/ 	.word	0xffffffff


	//   ....[4]....
        /*007c*/ 	.word	0xffffffff


	//   ....[5]....
        /*0080*/ 	.word	0xffffffff


	//   ....[6]....
        /*0084*/ 	.word	0xffffffff


	//   ....[7]....
        /*0088*/ 	.word	0xffffffff


	//   ....[8]....
        /*008c*/ 	.word	0xffffffff


	//   ....[9]....
        /*0090*/ 	.word	0xffffffff


	//   ....[10]....
        /*0094*/ 	.word	0xffffffff


	//   ....[11]....
        /*0098*/ 	.word	0xffffffff


	//   ....[12]....
        /*009c*/ 	.word	0xffffffff


	//   ....[13]....
        /*00a0*/ 	.word	0xffffffff


	//   ....[14]....
        /*00a4*/ 	.word	0xffffffff


	//----- nvinfo : EIATTR_COOP_GROUP_INSTR_OFFSETS
	.align		4
.L_13243:
        /*00a8*/ 	.byte	0x04, 0x28
        /*00aa*/ 	.short	(.L_13245 - .L_13244)


	//   ....[0]....
.L_13244:
        /*00ac*/ 	.word	0x000002b0


	//   ....[1]....
        /*00b0*/ 	.word	0x00000380


	//   ....[2]....
        /*00b4*/ 	.word	0x000003b0


	//   ....[3]....
        /*00b8*/ 	.word	0x000003e0


	//   ....[4]....
        /*00bc*/ 	.word	0x00000400


	//   ....[5]....
        /*00c0*/ 	.word	0x00000490


	//   ....[6]....
        /*00c4*/ 	.word	0x000004c0


	//   ....[7]....
        /*00c8*/ 	.word	0x000004e0


	//   ....[8]....
        /*00cc*/ 	.word	0x00000500


	//   ....[9]....
        /*00d0*/ 	.word	0x00000520


	//   ....[10]....
        /*00d4*/ 	.word	0x000008c0


	//   ....[11]....
        /*00d8*/ 	.word	0x00000940


	//   ....[12]....
        /*00dc*/ 	.word	0x000009a0


	//   ....[13]....
        /*00e0*/ 	.word	0x00000a00


	//   ....[14]....
        /*00e4*/ 	.word	0x00000a60


	//----- nvinfo : EIATTR_EXIT_INSTR_OFFSETS
	.align		4
.L_13245:
        /*00e8*/ 	.byte	0x04, 0x1c
        /*00ea*/ 	.short	(.L_13247 - .L_13246)


	//   ....[0]....
.L_13246:
        /*00ec*/ 	.word	0x00000580


	//   ....[1]....
        /*00f0*/ 	.word	0x00000870


	//----- nvinfo : EIATTR_CRS_STACK_SIZE
	.align		4
.L_13247:
        /*00f4*/ 	.byte	0x04, 0x1e
        /*00f6*/ 	.short	(.L_13249 - .L_13248)
.L_13248:
        /*00f8*/ 	.word	0x00000000
.L_13249:


//--------------------- .nv.info._ZN2at6native43_GLOBAL__N__9ae7fba5_10_SoftMax_cu_9f978f6320cunn_SoftMaxBackwardILi4EfffNS1_23SoftMaxBackwardEpilogueEEEvPT0_PKT2_S8_l --------------------------
	.section	.nv.info._ZN2at6native43_GLOBAL__N__9ae7fba5_10_SoftMax_cu_9f978f6320cunn_SoftMaxBackwardILi4EfffNS1_23SoftMaxBackwardEpilogueEEEvPT0_PKT2_S8_l,"",@"SHT_CUDA_INFO"
	.sectionflags	@""
	.align	4


	//----- nvinfo : EIATTR_CUDA_API_VERSION
	.align		4
        /*0000*/ 	.byte	0x04, 0x37
        /*0002*/ 	.short	(.L_13251 - .L_13250)
.L_13250:
        /*0004*/ 	.word	0x00000082


	//----- nvinfo : EIATTR_SW2861232_WAR
	.align		4
.L_13251:
        /*0008*/ 	.byte	0x01, 0x35
	.zero		2


	//----- nvinfo : EIATTR_PARAM_CBANK
	.align		4
        /*000c*/ 	.byte	0x04, 0x0a
        /*000e*/ 	.short	(.L_13253 - .L_13252)
	.align		4
.L_13252:
        /*0010*/ 	.word	index@(.nv.constant0._ZN2at6native43_GLOBAL__N__9ae7fba5_10_SoftMax_cu_9f978f6320cunn_SoftMaxBackwardILi4EfffNS1_23SoftMaxBackwardEpilogueEEEvPT0_PKT2_S8_l)
        /*0014*/ 	.short	0x0160
        /*0016*/ 	.short	0x0020


	//----- nvinfo : EIATTR_CBANK_PARAM_SIZE
	.align		4
.L_13253:
        /*0018*/ 	.byte	0x03, 0x19
        /*001a*/ 	.short	0x0020


	//----- nvinfo : EIATTR_KPARAM_INFO
	.align		4
        /*001c*/ 	.byte	0x04, 0x17
        /*001e*/ 	.short	(.L_13255 - .L_13254)
.L_13254:
        /*0020*/ 	.word	0x00000000
        /*0024*/ 	.short	0x0003
        /*0026*/ 	.short	0x0018
        /*0028*/ 	.byte	0x00, 0xf0, 0x21, 0x00


	//----- nvinfo : EIATTR_KPARAM_INFO
	.align		4
.L_13255:
        /*002c*/ 	.byte	0x04, 0x17
        /*002e*/ 	.short	(.L_13257 - .L_13256)
.L_13256:
        /*0030*/ 	.word	0x00000000
        /*0034*/ 	.short	0x0002
        /*0036*/ 	.short	0x0010
        /*0038*/ 	.byte	0x00, 0xf0, 0x21, 0x00


	//----- nvinfo : EIATTR_KPARAM_INFO
	.align		4
.L_13257:
        /*003c*/ 	.byte	0x04, 0x17
        /*003e*/ 	.short	(.L_13259 - .L_13258)
.L_13258:
        /*0040*/ 	.word	0x00000000
        /*0044*/ 	.short	0x0001
        /*0046*/ 	.short	0x0008
        /*0048*/ 	.byte	0x00, 0xf0, 0x21, 0x00


	//----- nvinfo : EIATTR_KPARAM_INFO
	.align		4
.L_13259:
        /*004c*/ 	.byte	0x04, 0x17
        /*004e*/ 	.short	(.L_13261 - .L_13260)
.L_13260:
        /*0050*/ 	.word	0x00000000
        /*0054*/ 	.short	0x0000
        /*0056*/ 	.short	0x0000
        /*0058*/ 	.byte	0x00, 0xf0, 0x21, 0x00


	//----- nvinfo : EIATTR_MAXREG_COUNT
	.align		4
.L_13261:
        /*005c*/ 	.byte	0x03, 0x1b
        /*005e*/ 	.short	0x00ff


	//----- nvinfo : EIATTR_NUM_BARRIERS
	.align		4
        /*0060*/ 	.byte	0x02, 0x4c
        /*0062*/ 	.byte	0x01
	.zero		1


	//----- nvinfo : EIATTR_MERCURY_ISA_VERSION
	.align		4
        /*0064*/ 	.byte	0x03, 0x5f
        /*0066*/ 	.short	0x0000


	//----- nvinfo : EIATTR_COOP_GROUP_MASK_REGIDS
	.align		4
        /*0068*/ 	.byte	0x04, 0x29
        /*006a*/ 	.short	(.L_13263 - .L_13262)


	//   ....[0]....
.L_13262:
        /*006c*/ 	.word	0xffffffff


	//   ....[1]....
        /*0070*/ 	.word	0x05000006


	//----- nvinfo : EIATTR_COOP_GROUP_INSTR_OFFSETS
	.align		4
.L_13263:
        /*0074*/ 	.byte	0x04, 0x28
        /*0076*/ 	.short	(.L_13265 - .L_13264)


	//   ....[0]....
.L_13264:
        /*0078*/ 	.word	0x00001620


	//   ....[1]....
        /*007c*/ 	.word	0x00001630


	//----- nvinfo : EIATTR_EXIT_INSTR_OFFSETS
	.align		4
.L_13265:
        /*0080*/ 	.byte	0x04, 0x1c
        /*0082*/ 	.short	(.L_13267 - .L_13266)


	//   ....[0]....
.L_13266:
        /*0084*/ 	.word	0x00002980


	//   ....[1]....
        /*0088*/ 	.word	0x00002e60


	//   ....[2]....
        /*008c*/ 	.word	0x00003280


	//   ....[3]....
        /*0090*/ 	.word	0x00003680


	//   ....[4]....
        /*0094*/ 	.word	0x00003790


	//   ....[5]....
        /*0098*/ 	.word	0x00003e50


	//   ....[6]....
        /*009c*/ 	.word	0x00004340


	//   ....[7]....
        /*00a0*/ 	.word	0x00004740


	//   ....[8]....
        /*00a4*/ 	.word	0x00004c40


	//   ....[9]....
        /*00a8*/ 	.word	0x00004cf0


	//----- nvinfo : EIATTR_CRS_STACK_SIZE
	.align		4
.L_13267:
        /*00ac*/ 	.byte	0x04, 0x1e
        /*00ae*/ 	.short	(.L_13269 - .L_13268)
.L_13268:
        /*00b0*/ 	.word	0x00000000
.L_13269:


//--------------------- .nv.info._ZN2at6native43_GLOBAL__N__9ae7fba5_10_SoftMax_cu_9f978f6324cunn_SoftMaxBackwardSmemILi4EfffNS1_23SoftMaxBackwardEpilogueEEEvPT0_PKT2_S8_l --------------------------
	.section	.nv.info._ZN2at6native43_GLOBAL__N__9ae7fba5_10_SoftMax_cu_9f978f6324cunn_SoftMaxBackwardSmemILi4EfffNS1_23SoftMaxBackwardEpilogueEEEvPT0_PKT2_S8_l,"",@"SHT_CUDA_INFO"
	.sectionflags	@""
	.align	4


	//----- nvinfo : EIATTR_CUDA_API_VERSION
	.align		4
        /*0000*/ 	.byte	0x04, 0x37
        /*0002*/ 	.short	(.L_13271 - .L_13270)
.L_13270:
        /*0004*/ 	.word	0x00000082


	//----- nvinfo : EIATTR_SW2861232_WAR
	.align		4
.L_13271:
        /*0008*/ 	.byte	0x01, 0x35
	.zero		2


	//----- nvinfo : EIATTR_PARAM_CBANK
	.align		4
        /*000c*/ 	.byte	0x04, 0x0a
        /*000e*/ 	.short	(.L_13273 - .L_13272)
	.align		4
.L_13272:
        /*0010*/ 	.word	index@(.nv.constant0._ZN2at6native43_GLOBAL__N__9ae7fba5_10_SoftMax_cu_9f978f6324cunn_SoftMaxBackwardSmemILi4EfffNS1_23SoftMaxBackwardEpilogueEEEvPT0_PKT2_S8_l)
        /*0014*/ 	.short	0x0160
        /*0016*/ 	.short	0x0020


	//----- nvinfo : EIATTR_CBANK_PARAM_SIZE
	.align		4
.L_13273:
        /*0018*/ 	.byte	0x03, 0x19
        /*001a*/ 	.short	0x0020


	//----- nvinfo : EIATTR_KPARAM_INFO
	.align		4
        /*001c*/ 	.byte	0x04, 0x17
        /*001e*/ 	.short	(.L_13275 - .L_13274)
.L_13274:
        /*0020*/ 	.word	0x00000000
        /*0024*/ 	.short	0x0003
        /*0026*/ 	.short	0x0018
        /*0028*/ 	.byte	0x00, 0xf0, 0x21, 0x00


	//----- nvinfo : EIATTR_KPARAM_INFO
	.align		4
.L_13275:
        /*002c*/ 	.byte	0x04, 0x17
        /*002e*/ 	.short	(.L_13277 - .L_13276)
.L_13276:
        /*0030*/ 	.word	0x00000000
        /*0034*/ 	.short	0x0002
        /*0036*/ 	.short	0x0010
        /*0038*/ 	.byte	0x00, 0xf0, 0x21, 0x00


	//----- nvinfo : EIATTR_KPARAM_INFO
	.align		4
.L_13277:
        /*003c*/ 	.byte	0x04, 0x17
        /*003e*/ 	.short	(.L_13279 - .L_13278)
.L_13278:
        /*0040*/ 	.word	0x00000000
        /*0044*/ 	.short	0x0001
        /*0046*/ 	.short	0x0008
        /*0048*/ 	.byte	0x00, 0xf0, 0x21, 0x00


	//----- nvinfo : EIATTR_KPARAM_INFO
	.align		4
.L_13279:
        /*004c*/ 	.byte	0x04, 0x17
        /*004e*/ 	.short	(.L_13281 - .L_13280)
.L_13280:
        /*0050*/ 	.word	0x00000000
        /*0054*/ 	.short	0x0000
        /*0056*/ 	.short	0x0000
        /*0058*/ 	.byte	0x00, 0xf0, 0x21, 0x00


	//----- nvinfo : EIATTR_MAXREG_COUNT
	.align		4
.L_13281:
        /*005c*/ 	.byte	0x03, 0x1b
        /*005e*/ 	.short	0x00ff


	//----- nvinfo : EIATTR_NUM_BARRIERS
	.align		4
        /*0060*/ 	.byte	0x02, 0x4c
        /*0062*/ 	.byte	0x01
	.zero		1


	//----- nvinfo : EIATTR_MERCURY_ISA_VERSION
	.align		4
        /*0064*/ 	.byte	0x03, 0x5f
        /*0066*/ 	.short	0x0000


	//----- nvinfo : EIATTR_COOP_GROUP_MASK_REGIDS
	.align		4
        /*0068*/ 	.byte	0x04, 0x29
        /*006a*/ 	.short	(.L_13283 - .L_13282)


	//   ....[0]....
.L_13282:
        /*006c*/ 	.word	0xffffffff


	//   ....[1]....
        /*0070*/ 	.word	0xffffffff


	//   ....[2]....
        /*0074*/ 	.word	0xffffffff


	//   ....[3]....
        /*0078*/ 	.word	0xffffffff


	//   ....[4]....
        /*007c*/ 	.word	0xffffffff


	//   ....[5]....
        /*0080*/ 	.word	0xffffffff


	//   ....[6]....
        /*0084*/ 	.word	0xffffffff


	//   ....[7]....
        /*0088*/ 	.word	0xffffffff


	//   ....[8]....
        /*008c*/ 	.word	0xffffffff


	//   ....[9]....
        /*0090*/ 	.word	0xffffffff


	//   ....[10]....
        /*0094*/ 	.word	0xffffffff


	//   ....[11]....
        /*0098*/ 	.word	0xffffffff


	//   ....[12]....
        /*009c*/ 	.word	0xffffffff


	//   ....[13]....
        /*00a0*/ 	.word	0xffffffff


	//   ....[14]....
        /*00a4*/ 	.word	0xffffffff


	//----- nvinfo : EIATTR_COOP_GROUP_INSTR_OFFSETS
	.align		4
.L_13283:
        /*00a8*/ 	.byte	0x04, 0x28
        /*00aa*/ 	.short	(.L_13285 - .L_13284)


	//   ....[0]....
.L_13284:
        /*00ac*/ 	.word	0x000001f0


	//   ....[1]....
        /*00b0*/ 	.word	0x000002c0


	//   ....[2]....
        /*00b4*/ 	.word	0x000002f0


	//   ....[3]....
        /*00b8*/ 	.word	0x00000320


	//   ....[4]....
        /*00bc*/ 	.word	0x00000350


	//   ....[5]....
        /*00c0*/ 	.word	0x000003d0


	//   ....[6]....
        /*00c4*/ 	.word	0x00000400


	//   ....[7]....
        /*00c8*/ 	.word	0x00000420


	//   ....[8]....
        /*00cc*/ 	.word	0x00000440


	//   ....[9]....
        /*00d0*/ 	.word	0x00000460


	//   ....[10]....
        /*00d4*/ 	.word	0x00000690


	//   ....[11]....
        /*00d8*/ 	.word	0x00000710


	//   ....[12]....
        /*00dc*/ 	.word	0x00000770


	//   ....[13]....
        /*00e0*/ 	.word	0x000007d0


	//   ....[14]....
        /*00e4*/ 	.word	0x00000830


	//----- nvinfo : EIATTR_EXIT_INSTR_OFFSETS
	.align		4
.L_13285:
        /*00e8*/ 	.byte	0x04, 0x1c
        /*00ea*/ 	.short	(.L_13287 - .L_13286)


	//   ....[0]....
.L_13286:
        /*00ec*/ 	.word	0x000004d0


	//   ....[1]....
        /*00f0*/ 	.word	0x00000640


	//----- nvinfo : EIATTR_CRS_STACK_SIZE
	.align		4
.L_13287:
        /*00f4*/ 	.byte	0x04, 0x1e
        /*00f6*/ 	.short	(.L_13289 - .L_13288)
.L_13288:
        /*00f8*/ 	.word	0x00000000
.L_13289:


//--------------------- .nv.info._ZN2at6native43_GLOBAL__N__9ae7fba5_10_SoftMax_cu_9f978f6320cunn_SoftMaxBackwardILi2EdddNS1_23SoftMaxBackwardEpilogueEEEvPT0_PKT2_S8_l --------------------------
	.section	.nv.info._ZN2at6native43_GLOBAL__N__9ae7fba5_10_SoftMax_cu_9f978f6320cunn_SoftMaxBackwardILi2EdddNS1_23SoftMaxBackwardEpilogueEEEvPT0_PKT2_S8_l,"",@"SHT_CUDA_INFO"
	.sectionflags	@""
	.align	4


	//----- nvinfo : EIATTR_CUDA_API_VERSION
	.align		4
        /*0000*/ 	.byte	0x04, 0x37
        /*0002*/ 	.short	(.L_13291 - .L_13290)
.L_13290:
        /*0004*/ 	.word	0x00000082


	//----- nvinfo : EIATTR_SW2861232_WAR
	.align		4
.L_13291:
        /*0008*/ 	.byte	0x01, 0x35
	.zero		2


	//----- nvinfo : EIATTR_PARAM_CBANK
	.align		4
        /*000c*/ 	.byte	0x04, 0x0a
        /*000e*/ 	.short	(.L_13293 - .L_13292)
	.align		4
.L_13292:
        /*0010*/ 	.word	index@(.nv.constant0._ZN2at6native43_GLOBAL__N__9ae7fba5_10_SoftMax_cu_9f978f6320cunn_SoftMaxBackwardILi2EdddNS1_23SoftMaxBackwardEpilogueEEEvPT0_PKT2_S8_l)
        /*0014*/ 	.short	0x0160
        /*0016*/ 	.short	0x0020


	//----- nvinfo : EIATTR_CBANK_PARAM_SIZE
	.align		4
.L_13293:
        /*0018*/ 	.byte	0x03, 0x19
        /*001a*/ 	.short	0x0020


	//----- nvinfo : EIATTR_KPARAM_INFO
	.align		4
        /*001c*/ 	.byte	0x04, 0x17
        /*001e*/ 	.short	(.L_13295 - .L_13294)
.L_13294:
        /*0020*/ 	.word	0x00000000
        /*0024*/ 	.short	0x0003
        /*0026*/ 	.short	0x0018
        /*0028*/ 	.byte	0x00, 0xf0, 0x21, 0x00


	//----- nvinfo : EIATTR_KPARAM_INFO
	.align		4
.L_13295:
        /*002c*/ 	.byte	0x04, 0x17
        /*002e*/ 	.short	(.L_13297 - .L_13296)
.L_13296:
        /*0030*/ 	.word	0x00000000
        /*0034*/ 	.short	0x0002
        /*0036*/ 	.short	0x0010
        /*0038*/ 	.byte	0x00, 0xf0, 0x21, 0x00


	//----- nvinfo : EIATTR_KPARAM_INFO
	.align		4
.L_13297:
        /*003c*/ 	.byte	0x04, 0x17
        /*003e*/ 	.short	(.L_13299 - .L_13298)
.L_13298:
        /*0040*/ 	.word	0x00000000
        /*0044*/ 	.short	0x0001
        /*0046*/ 	.short	0x0008
        /*0048*/ 	.byte	0x00, 0xf0, 0x21, 0x00


	//----- nvinfo : EIATTR_KPARAM_INFO
	.align		4
.L_13299:
        /*004c*/ 	.byte	0x04, 0x17
        /*004e*/ 	.short	(.L_13301 - .L_13300)
.L_13300:
        /*0050*/ 	.word	0x00000000
        /*0054*/ 	.short	0x0000
        /*0056*/ 	.short	0x0000
        /*0058*/ 	.byte	0x00, 0xf0, 0x21, 0x00


	//----- nvinfo : EIATTR_MAXREG_COUNT
	.align		4
.L_13301:
        /*005c*/ 	.byte	0x03, 0x1b
        /*005e*/ 	.short	0x00ff


	//----- nvinfo : EIATTR_NUM_BARRIERS
	.align		4
        /*0060*/ 	.byte	0x02, 0x4c
        /*0062*/ 	.byte	0x01
	.zero		1


	//----- nvinfo : EIATTR_MERCURY_ISA_VERSION
	.align		4
        /*0064*/ 	.byte	0x03, 0x5f
        /*0066*/ 	.short	0x0000


	//----- nvinfo : EIATTR_COOP_GROUP_MASK_REGIDS
	.align		4
        /*0068*/ 	.byte	0x04, 0x29
        /*006a*/ 	.short	(.L_13303 - .L_13302)


	//   ....[0]....
.L_13302:
        /*006c*/ 	.word	0xffffffff


	//   ....[1]....
        /*0070*/ 	.word	0x0500000c


	//----- nvinfo : EIATTR_COOP_GROUP_INSTR_OFFSETS
	.align		4
.L_13303:
        /*0074*/ 	.byte	0x04, 0x28
        /*0076*/ 	.short	(.L_13305 - .L_13304)


	//   ....[0]....
.L_13304:
        /*0078*/ 	.word	0x00001590


	//   ....[1]....
        /*007c*/ 	.word	0x000015a0


	//----- nvinfo : EIATTR_EXIT_INSTR_OFFSETS
	.align		4
.L_13305:
        /*0080*/ 	.byte	0x04, 0x1c
        /*0082*/ 	.short	(.L_13307 - .L_13306)


	//   ....[0]....
.L_13306:
        /*0084*/ 	.word	0x00002b60


	//   ....[1]....
        /*0088*/ 	.word	0x00003060


	//   ....[2]....
        /*008c*/ 	.word	0x00003460


	//   ....[3]....
        /*0090*/ 	.word	0x00003740


	//   ....[4]....
        /*0094*/ 	.word	0x00003830


	//   ....[5]....
        /*0098*/ 	.word	0x00003eb0


	//   ....[6]....
        /*009c*/ 	.word	0x000043d0


	//   ....[7]....
        /*00a0*/ 	.word	0x000047c0


	//   ....[8]....
        /*00a4*/ 	.word	0x00004c70


	//   ....[9]....
        /*00a8*/ 	.word	0x00004d20


	//----- nvinfo : EIATTR_CRS_STACK_SIZE
	.align		4
.L_13307:
        /*00ac*/ 	.byte	0x04, 0x1e
        /*00ae*/ 	.short	(.L_13309 - .L_13308)
.L_13308:
        /*00b0*/ 	.word	0x00000000
.L_13309:


//--------------------- .nv.info._ZN2at6native43_GLOBAL__N__9ae7fba5_10_SoftMax_cu_9f978f6324cunn_SoftMaxBackwardSmemILi2EdddNS1_23SoftMaxBackwardEpilogueEEEvPT0_PKT2_S8_l --------------------------
	.section	.nv.info._ZN2at6native43_GLOBAL__N__9ae7fba5_10_SoftMax_cu_9f978f6324cunn_SoftMaxBackwardSmemILi2EdddNS1_23SoftMaxBackwardEpilogueEEEvPT0_PKT2_S8_l,"",@"SHT_CUDA_INFO"
	.sectionflags	@""
	.align	4


	//----- nvinfo : EIATTR_CUDA_API_VERSION
	.align		4
        /*0000*/ 	.byte	0x04, 0x37
        /*0002*/ 	.short	(.L_13311 - .L_13310)
.L_13310:
        /*0004*/ 	.word	0x00000082


	//----- nvinfo : EIATTR_SW2861232_WAR
	.align		4
.L_13311:
        /*0008*/ 	.byte	0x01, 0x35
	.zero		2


	//----- nvinfo : EIATTR_PARAM_CBANK
	.align		4
        /*000c*/ 	.byte	0x04, 0x0a
        /*000e*/ 	.short	(.L_13313 - .L_13312)
	.align		4
.L_13312:
        /*0010*/ 	.word	index@(.nv.constant0._ZN2at6native43_GLOBAL__N__9ae7fba5_10_SoftMax_cu_9f978f6324cunn_SoftMaxBackwardSmemILi2EdddNS1_23SoftMaxBackwardEpilogueEEEvPT0_PKT2_S8_l)
        /*0014*/ 	.short	0x0160
        /*0016*/ 	.short	0x0020


	//----- nvinfo : EIATTR_CBANK_PARAM_SIZE
	.align		4
.L_13313:
        /*0018*/ 	.byte	0x03, 0x19
        /*001a*/ 	.short	0x0020


	//----- nvinfo : EIATTR_KPARAM_INFO
	.align		4
        /*001c*/ 	.byte	0x04, 0x17
        /*001e*/ 	.short	(.L_13315 - .L_13314)
.L_13314:
        /*0020*/ 	.word	0x00000000
        /*0024*/ 	.short	0x0003
        /*0026*/ 	.short	0x0018
        /*0028*/ 	.byte	0x00, 0xf0, 0x21, 0x00


	//----- nvinfo : EIATTR_KPARAM_INFO
	.align		4
.L_13315:
        /*002c*/ 	.byte	0x04, 0x17
        /*002e*/ 	.short	(.L_13317 - .L_13316)
.L_13316:
        /*0030*/ 	.word	0x00000000
        /*0034*/ 	.short	0x0002
        /*0036*/ 	.short	0x0010
        /*0038*/ 	.byte	0x00, 0xf0, 0x21, 0x00


	//----- nvinfo : EIATTR_KPARAM_INFO
	.align		4
.L_13317:
        /*003c*/ 	.byte	0x04, 0x17
        /*003e*/ 	.short	(.L_13319 - .L_13318)
.L_13318:
        /*0040*/ 	.word	0x00000000
        /*0044*/ 	.short	0x0001
        /*0046*/ 	.short	0x0008
        /*0048*/ 	.byte	0x00, 0xf0, 0x21, 0x00


	//----- nvinfo : EIATTR_KPARAM_INFO
	.align		4
.L_13319:
        /*004c*/ 	.byte	0x04, 0x17
        /*004e*/ 	.short	(.L_13321 - .L_13320)
.L_13320:
        /*0050*/ 	.word	0x00000000
        /*0054*/ 	.short	0x0000
        /*0056*/ 	.short	0x0000
        /*0058*/ 	.byte	0x00, 0xf0, 0x21, 0x00


	//----- nvinfo : EIATTR_MAXREG_COUNT
	.align		4
.L_13321:
        /*005c*/ 	.byte	0x03, 0x1b
        /*005e*/ 	.short	0x00ff


	//----- nvinfo : EIATTR_NUM_BARRIERS
	.align		4
        /*0060*/ 	.byte	0x02, 0x4c
        /*0062*/ 	.byte	0x01
	.zero		1


	//----- nvinfo : EIATTR_MERCURY_ISA_VERSION
	.align		4
        /*0064*/ 	.byte	0x03, 0x5f
        /*0066*/ 	.short	0x0000


	//----- nvinfo : EIATTR_COOP_GROUP_MASK_REGIDS
	.align		4
        /*0068*/ 	.byte	0x04, 0x29
        /*006a*/ 	.short	(.L_13323 - .L_13322)


	//   ....[0]....
.L_13322:
        /*006c*/ 	.word	0xffffffff


	//   ....[1]....
        /*0070*/ 	.word	0xffffffff


	//   ....[2]....
        /*0074*/ 	.word	0xffffffff


	//   ....[3]....
        /*0078*/ 	.word	0xffffffff


	//   ....[4]....
        /*007c*/ 	.word	0xffffffff


	//   ....[5]....
        /*0080*/ 	.word	0xffffffff


	//   ....[6]....
        /*0084*/ 	.word	0xffffffff


	//   ....[7]....
        /*0088*/ 	.word	0xffffffff


	//   ....[8]....
        /*008c*/ 	.word	0xffffffff


	//   ....[9]....
        /*0090*/ 	.word	0xffffffff


	//   ....[10]....
        /*0094*/ 	.word	0xffffffff


	//   ....[11]....
        /*0098*/ 	.word	0xffffffff


	//   ....[12]....
        /*009c*/ 	.word	0xffffffff


	//   ....[13]....
        /*00a0*/ 	.word	0xffffffff


	//   ....[14]....
        /*00a4*/ 	.word	0xffffffff


	//   ....[15]....
        /*00a8*/ 	.word	0xffffffff


	//   ....[16]....
        /*00ac*/ 	.word	0xffffffff


	//   ....[17]....
        /*00b0*/ 	.word	0xffffffff


	//   ....[18]....
        /*00b4*/ 	.word	0xffffffff


	//   ....[19]....
        /*00b8*/ 	.word	0xffffffff


	//   ....[20]....
        /*00bc*/ 	.word	0xffffffff


	//   ....[21]....
        /*00c0*/ 	.word	0xffffffff


	//   ....[22]....
        /*00c4*/ 	.word	0xffffffff


	//   ....[23]....
        /*00c8*/ 	.word	0xffffffff


	//   ....[24]....
        /*00cc*/ 	.word	0xffffffff


	//   ....[25]....
        /*00d0*/ 	.word	0xffffffff


	//   ....[26]....
        /*00d4*/ 	.word	0xffffffff


	//   ....[27]....
        /*00d8*/ 	.word	0xffffffff


	//   ....[28]....
        /*00dc*/ 	.word	0xffffffff


	//   ....[29]....
        /*00e0*/ 	.word	0xffffffff


	//----- nvinfo : EIATTR_COOP_GROUP_INSTR_OFFSETS
	.align		4
.L_13323:
        /*00e4*/ 	.byte	0x04, 0x28
        /*00e6*/ 	.short	(.L_13325 - .L_13324)


	//   ....[0]....
.L_13324:
        /*00e8*/ 	.word	0x000001d0


	//   ....[1]....
        /*00ec*/ 	.word	0x00000210


	//   ....[2]....
        /*00f0*/ 	.word	0x00000290


	//   ....[3]....
        /*00f4*/ 	.word	0x000002a0


	//   ....[4]....
        /*00f8*/ 	.word	0x000002d0


	//   ....[5]....
        /*00fc*/ 	.word	0x00000300


	//   ....[6]....
        /*0100*/ 	.word	0x00000340


	//   ....[7]....
        /*0104*/ 	.word	0x00000350


	//   ....[8]....
        /*0108*/ 	.word	0x00000370


	//   ....[9]....
        /*010c*/ 	.word	0x00000380


	//   ....[10]....
        /*0110*/ 	.word	0x00000400


	//   ....[11]....
        /*0114*/ 	.word	0x00000420


	//   ....[12]....
        /*0118*/ 	.word	0x00000450


	//   ....[13]....
        /*011c*/ 	.word	0x00000460


	//   ....[14]....
        /*0120*/ 	.word	0x00000480


	//   ....[15]....
        /*0124*/ 	.word	0x00000490


	//   ....[16]....
        /*0128*/ 	.word	0x000004b0


	//   ....[17]....
        /*012c*/ 	.word	0x000004c0


	//   ....[18]....
        /*0130*/ 	.word	0x000004e0


	//   ....[19]....
        /*0134*/ 	.word	0x000004f0


	//   ....[20]....
        /*0138*/ 	.word	0x00000730


	//   ....[21]....
        /*013c*/ 	.word	0x000007b0


	//   ....[22]....
        /*0140*/ 	.word	0x00000840


	//   ....[23]....
        /*0144*/ 	.word	0x000008b0


	//   ....[24]....
        /*0148*/ 	.word	0x00000930


	//   ....[25]....
        /*014c*/ 	.word	0x000009a0


	//   ....[26]....
        /*0150*/ 	.word	0x00000a20


	//   ....[27]....
        /*0154*/ 	.word	0x00000a90


	//   ....[28]....
        /*0158*/ 	.word	0x00000b10


	//   ....[29]....
        /*015c*/ 	.word	0x00000b80


	//----- nvinfo : EIATTR_EXIT_INSTR_OFFSETS
	.align		4
.L_13325:
        /*0160*/ 	.byte	0x04, 0x1c
        /*0162*/ 	.short	(.L_13327 - .L_13326)


	//   ....[0]....
.L_13326:
        /*0164*/ 	.word	0x00000580


	//   ....[1]....
        /*0168*/ 	.word	0x000006d0


	//----- nvinfo : EIATTR_CRS_STACK_SIZE
	.align		4
.L_13327:
        /*016c*/ 	.byte	0x04, 0x1e
        /*016e*/ 	.short	(.L_13329 - .L_13328)
.L_13328:
        /*0170*/ 	.word	0x00000000
.L_13329:


//--------------------- .nv.info._ZN2at6native43_GLOBAL__N__9ae7fba5_10_SoftMax_cu_9f978f6326cunn_SpatialSoftMaxForwardIN3c108BFloat16EfflNS1_22SoftMaxForwardEpilogueEEEvPT1_PKT_T2_SB_SB_ --------------------------
	.section	.nv.info._ZN2at6native43_GLOBAL__N__9ae7fba5_10_SoftMax_cu_9f978f6326cunn_SpatialSoftMaxForwardIN3c108BFloat16EfflNS1_22SoftMaxForwardEpilogueEEEvPT1_PKT_T2_SB_SB_,"",@"SHT_CUDA_INFO"
	.sectionflags	@""
	.align	4


	//----- nvinfo : EIATTR_CUDA_API_VERSION
	.align		4
        /*0000*/ 	.byte	0x04, 0x37
        /*0002*/ 	.short	(.L_13331 - .L_13330)
.L_13330:
        /*0004*/ 	.word	0x00000082


	//----- nvinfo : EIATTR_SW2861232_WAR
	.align		4
.L_13331:
        /*0008*/ 	.byte	0x01, 0x35
	.zero		2


	//----- nvinfo : EIATTR_PARAM_CBANK
	.align		4
        /*000c*/ 	.byte	0x04, 0x0a
        /*000e*/ 	.short	(.L_13333 - .L_13332)
	.align		4
.L_13332:
        /*0010*/ 	.word	index@(.nv.constant0._ZN2at6native43_GLOBAL__N__9ae7fba5_10_SoftMax_cu_9f978f6326cunn_SpatialSoftMaxForwardIN3c108BFloat16EfflNS1_22SoftMaxForwardEpilogueEEEvPT1_PKT_T2_SB_SB_)
        /*0014*/ 	.short	0x0160
        /*0016*/ 	.short	0x0028


	//----- nvinfo : EIATTR_CBANK_PARAM_SIZE
	.align		4
.L_13333:
        /*0018*/ 	.byte	0x03, 0x19
        /*001a*/ 	.short	0x0028


	//----- nvinfo : EIATTR_KPARAM_INFO
	.align		4
        /*001c*/ 	.byte	0x04, 0x17
        /*001e*/ 	.short	(.L_13335 - .L_13334)
.L_13334:
        /*0020*/ 	.word	0x00000000
        /*0024*/ 	.short	0x0004
        /*0026*/ 	.short	0x0020
        /*0028*/ 	.byte	0x00, 0xf0, 0x21, 0x00


	//----- nvinfo : EIATTR_KPARAM_INFO
	.align		4
.L_13335:
        /*002c*/ 	.byte	0x04, 0x17
        /*002e*/ 	.short	(.L_13337 - .L_13336)
.L_13336:
        /*0030*/ 	.word	0x00000000
        /*0034*/ 	.short	0x0003
        /*0036*/ 	.short	0x0018
        /*0038*/ 	.byte	0x00, 0xf0, 0x21, 0x00


	//----- nvinfo : EIATTR_KPARAM_INFO
	.align		4
.L_13337:
        /*003c*/ 	.byte	0x04, 0x17
        /*003e*/ 	.short	(.L_13339 - .L_13338)
.L_13338:
        /*0040*/ 	.word	0x00000000
        /*0044*/ 	.short	0x0002
        /*0046*/ 	.short	0x0010
        /*0048*/ 	.byte	0x00, 0xf0, 0x21, 0x00


	//----- nvinfo : EIATTR_KPARAM_INFO
	.align		4
.L_13339:
        /*004c*/ 	.byte	0x04, 0x17
        /*004e*/ 	.short	(.L_13341 - .L_13340)
.L_13340:
        /*0050*/ 	.word	0x00000000
        /*0054*/ 	.short	0x0001
        /*0056*/ 	.short	0x0008
        /*0058*/ 	.byte	0x00, 0xf0, 0x21, 0x00


	//----- nvinfo : EIATTR_KPARAM_INFO
	.align		4
.L_13341:
        /*005c*/ 	.byte	0x04, 0x17
        /*005e*/ 	.short	(.L_13343 - .L_13342)
.L_13342:
        /*0060*/ 	.word	0x00000000
        /*0064*/ 	.short	0x0000
        /*0066*/ 	.short	0x0000
        /*0068*/ 	.byte	0x00, 0xf0, 0x21, 0x00


	//----- nvinfo : EIATTR_MAXREG_COUNT
	.align		4
.L_13343:
        /*006c*/ 	.byte	0x03, 0x1b
        /*006e*/ 	.short	0x00ff


	//----- nvinfo : EIATTR_NUM_BARRIERS
	.align		4
        /*0070*/ 	.byte	0x02, 0x4c
        /*0072*/ 	.byte	0x01
	.zero		1


	//----- nvinfo : EIATTR_MERCURY_ISA_VERSION
	.align		4
        /*0074*/ 	.byte	0x03, 0x5f
        /*0076*/ 	.short	0x0000


	//----- nvinfo : EIATTR_EXIT_INSTR_OFFSETS
	.align		4
        /*0078*/ 	.byte	0x04, 0x1c
        /*007a*/ 	.short	(.L_13345 - .L_13344)


	//   ....[0]....
.L_13344:
        /*007c*/ 	.word	0x00000040


	//   ....[1]....
        /*0080*/ 	.word	0x00000fd0


	//----- nvinfo : EIATTR_CRS_STACK_SIZE
	.align		4
.L_13345:
        /*0084*/ 	.byte	0x04, 0x1e
        /*0086*/ 	.short	(.L_13347 - .L_13346)
.L_13346:
        /*0088*/ 	.word	0x00000000
.L_13347:


//--------------------- .nv.info._ZN2at6native43_GLOBAL__N__9ae7fba5_10_SoftMax_cu_9f978f6326cunn_SpatialSoftMaxForwardIN3c108BFloat16EfS4_lNS1_22SoftMaxForwardEpilogueEEEvPT1_PKT_T2_SB_SB_ --------------------------
	.section	.nv.info._ZN2at6native43_GLOBAL__N__9ae7fba5_10_SoftMax_cu_9f978f6326cunn_SpatialSoftMaxForwardIN3c108BFloat16EfS4_lNS1_22SoftMaxForwardEpilogueEEEvPT1_PKT_T2_SB_SB_,"",@"SHT_CUDA_INFO"
	.sectionflags	@""
	.align	4


	//----- nvinfo : EIATTR_CUDA_API_VERSION
	.align		4
        /*0000*/ 	.byte	0x04, 0x37
        /*0002*/ 	.short	(.L_13349 - .L_13348)
.L_13348:
        /*0004*/ 	.word	0x00000082


	//----- nvinfo : EIATTR_SW2861232_WAR
	.align		4
.L_13349:
        /*0008*/ 	.byte	0x01, 0x35
	.zero		2


	//----- nvinfo : EIATTR_PARAM_CBANK
	.align		4
        /*000c*/ 	.byte	0x04, 0x0a
        /*000e*/ 	.short	(.L_13351 - .L_13350)
	.align		4
.L_13350:
        /*0010*/ 	.word	index@(.nv.constant0._ZN2at6native43_GLOBAL__N__9ae7fba5_10_SoftMax_cu_9f978f6326cunn_SpatialSoftMaxForwardIN3c108BFloat16EfS4_lNS1_22SoftMaxForwardEpilogueEEEvPT1_PKT_T2_SB_SB_)
        /*0014*/ 	.short	0x0160
        /*0016*/ 	.short	0x0028


	//----- nvinfo : EIATTR_CBANK_PARAM_SIZE
	.align		4
.L_13351:
        /*0018*/ 	.byte	0x03, 0x19
        /*001a*/ 	.short	0x0028


	//----- nvinfo : EIATTR_KPARAM_INFO
	.align		4
        /*001c*/ 	.byte	0x04, 0x17
        /*001e*/ 	.short	(.L_13353 - .L_13352)
.L_13352:
        /*0020*/ 	.word	0x00000000
        /*0024*/ 	.short	0x0004
        /*0026*/ 	.short	0x0020
        /*0028*/ 	.byte	0x00, 0xf0, 0x21, 0x00


	//----- nvinfo : EIATTR_KPARAM_INFO
	.align		4
.L_13353:
        /*002c*/ 	.byte	0x04, 0x17
        /*002e*/ 	.short	(.L_13355 - .L_13354)
.L_13354:
        /*0030*/ 	.word	0x00000000
        /*0034*/ 	.short	0x0003
        /*0036*/ 	.short	0x0018
        /*0038*/ 	.byte	0x00, 0xf0, 0x21, 0x00


	//----- nvinfo : EIATTR_KPARAM_INFO
	.align		4
.L_13355:
        /*003c*/ 	.byte	0x04, 0x17
        /*003e*/ 	.short	(.L_13357 - .L_13356)
.L_13356:
        /*0040*/ 	.word	0x00000000
        /*0044*/ 	.short	0x0002
        /*0046*/ 	.short	0x0010
        /*0048*/ 	.byte	0x00, 0xf0, 0x21, 0x00


	//----- nvinfo : EIATTR_KPARAM_INFO
	.align		4
.L_13357:
        /*004c*/ 	.byte	0x04, 0x17
        /*004e*/ 	.short	(.L_13359 - .L_13358)
.L_13358:
        /*0050*/ 	.word	0x00000000
        /*0054*/ 	.short	0x0001
        /*0056*/ 	.short	0x0008
        /*0058*/ 	.byte	0x00, 0xf0, 0x21, 0x00


	//----- nvinfo : EIATTR_KPARAM_INFO
	.align		4
.L_13359:
        /*005c*/ 	.byte	0x04, 0x17
        /*005e*/ 	.short	(.L_13361 - .L_13360)
.L_13360:
        /*0060*/ 	.word	0x00000000
        /*0064*/ 	.short	0x0000
        /*0066*/ 	.short	0x0000
        /*0068*/ 	.byte	0x00, 0xf0, 0x21, 0x00


	//----- nvinfo : EIATTR_MAXREG_COUNT
	.align		4
.L_13361:
        /*006c*/ 	.byte	0x03, 0x1b
        /*006e*/ 	.short	0x00ff


	//----- nvinfo : EIATTR_NUM_BARRIERS
	.align		4
        /*0070*/ 	.byte	0x02, 0x4c
        /*0072*/ 	.byte	0x01
	.zero		1


	//----- nvinfo : EIATTR_MERCURY_ISA_VERSION
	.align		4
        /*0074*/ 	.byte	0x03, 0x5f
        /*0076*/ 	.short	0x0000


	//----- nvinfo : EIATTR_EXIT_INSTR_OFFSETS
	.align		4
        /*0078*/ 	.byte	0x04, 0x1c
        /*007a*/ 	.short	(.L_13363 - .L_13362)


	//   ....[0]....
.L_13362:
        /*007c*/ 	.word	0x00000040


	//   ....[1]....
        /*0080*/ 	.word	0x00001040


	//----- nvinfo : EIATTR_CRS_STACK_SIZE
	.align		4
.L_13363:
        /*0084*/ 	.byte	0x04, 0x1e
        /*0086*/ 	.short	(.L_13365 - .L_13364)
.L_13364:
        /*0088*/ 	.word	0x00000000
.L_13365:


//--------------------- .nv.info._ZN2at6native43_GLOBAL__N__9ae7fba5_10_SoftMax_cu_9f978f6326cunn_SpatialSoftMaxForwardIN3c108BFloat16EffiNS1_22SoftMaxForwardEpilogueEEEvPT1_PKT_T2_SB_SB_ --------------------------
	.section	.nv.info._ZN2at6native43_GLOBAL__N__9ae7fba5_10_SoftMax_cu_9f978f6326cunn_SpatialSoftMaxForwardIN3c108BFloat16EffiNS1_22SoftMaxForwardEpilogueEEEvPT1_PKT_T2_SB_SB_,"",@"SHT_CUDA_INFO"
	.sectionflags	@""
	.align	4


	//----- nvinfo : EIATTR_CUDA_API_VERSION
	.align		4
        /*0000*/ 	.byte	0x04, 0x37
        /*0002*/ 	.short	(.L_13367 - .L_13366)
.L_13366:
        /*0004*/ 	.word	0x00000082


	//----- nvinfo : EIATTR_SW2861232_WAR
	.align		4
.L_13367:
        /*0008*/ 	.byte	0x01, 0x35
	.zero		2


	//----- nvinfo : EIATTR_PARAM_CBANK
	.align		4
        /*000c*/ 	.byte	0x04, 0x0a
        /*000e*/ 	.short	(.L_13369 - .L_13368)
	.align		4
.L_13368:
        /*0010*/ 	.word	index@(.nv.constant0._ZN2at6native43_GLOBAL__N__9ae7fba5_10_SoftMax_cu_9f978f6326cunn_SpatialSoftMaxForwardIN3c108BFloat16EffiNS1_22SoftMaxForwardEpilogueEEEvPT1_PKT_T2_SB_SB_)
        /*0014*/ 	.short	0x0160
        /*0016*/ 	.short	0x001c


	//----- nvinfo : EIATTR_CBANK_PARAM_SIZE
	.align		4
.L_13369:
        /*0018*/ 	.byte	0x03, 0x19
        /*001a*/ 	.short	0x001c


	//----- nvinfo : EIATTR_KPARAM_INFO
	.align		4
        /*001c*/ 	.byte	0x04, 0x17
        /*001e*/ 	.short	(.L_13371 - .L_13370)
.L_13370:
        /*0020*/ 	.word	0x00000000
        /*0024*/ 	.short	0x0004
        /*0026*/ 	.short	0x0018
        /*0028*/ 	.byte	0x00, 0xf0, 0x11, 0x00


	//----- nvinfo : EIATTR_KPARAM_INFO
	.align		4
.L_13371:
        /*002c*/ 	.byte	0x04, 0x17
        /*002e*/ 	.short	(.L_13373 - .L_13372)
.L_13372:
        /*0030*/ 	.word	0x00000000
        /*0034*/ 	.short	0x0003
        /*0036*/ 	.short	0x0014
        /*0038*/ 	.byte	0x00, 0xf0, 0x11, 0x00


	//----- nvinfo : EIATTR_KPARAM_INFO
	.align		4
.L_13373:
        /*003c*/ 	.byte	0x04, 0x17
        /*003e*/ 	.short	(.L_13375 - .L_13374)
.L_13374:
        /*0040*/ 	.word	0x00000000
        /*0044*/ 	.short	0x0002
        /*0046*/ 	.short	0x0010
        /*0048*/ 	.byte	0x00, 0xf0, 0x11, 0x00


	//----- nvinfo : EIATTR_KPARAM_INFO
	.align		4
.L_13375:
        /*004c*/ 	.byte	0x04, 0x17
        /*004e*/ 	.short	(.L_13377 - .L_13376)
.L_13376:
        /*0050*/ 	.word	0x00000000
        /*0054*/ 	.short	0x0001
        /*0056*/ 	.short	0x0008
        /*0058*/ 	.byte	0x00, 0xf0, 0x21, 0x00


	//----- nvinfo : EIATTR_KPARAM_INFO
	.align		4
.L_13377:
        /*005c*/ 	.byte	0x04, 0x17
        /*005e*/ 	.short	(.L_13379 - .L_13378)
.L_13378:
        /*0060*/ 	.word	0x00000000
        /*0064*/ 	.short	0x0000
        /*0066*/ 	.short	0x0000
        /*0068*/ 	.byte	0x00, 0xf0, 0x21, 0x00


	//----- nvinfo : EIATTR_MAXREG_COUNT
	.align		4
.L_13379:
        /*006c*/ 	.byte	0x03, 0x1b
        /*006e*/ 	.short	0x00ff


	//----- nvinfo : EIATTR_NUM_BARRIERS
	.align		4
        /*0070*/ 	.byte	0x02, 0x4c
        /*0072*/ 	.byte	0x01
	.zero		1


	//----- nvinfo : EIATTR_MERCURY_ISA_VERSION
	.align		4
        /*0074*/ 	.byte	0x03, 0x5f
        /*0076*/ 	.short	0x0000


	//----- nvinfo : EIATTR_EXIT_INSTR_OFFSETS
	.align		4
        /*0078*/ 	.byte	0x04, 0x1c
        /*007a*/ 	.short	(.L_13381 - .L_13380)


	//   ....[0]....
.L_13380:
        /*007c*/ 	.word	0x00000030


	//   ....[1]....
        /*0080*/ 	.word	0x00000b40


	//----- nvinfo : EIATTR_CRS_STACK_SIZE
	.align		4
.L_13381:
        /*0084*/ 	.byte	0x04, 0x1e
        /*0086*/ 	.short	(.L_13383 - .L_13382)
.L_13382:
        /*0088*/ 	.word	0x00000000
.L_13383:


//--------------------- .nv.info._ZN2at6native43_GLOBAL__N__9ae7fba5_10_SoftMax_cu_9f978f6326cunn_SpatialSoftMaxForwardIN3c108BFloat16EfS4_iNS1_22SoftMaxForwardEpilogueEEEvPT1_PKT_T2_SB_SB_ --------------------------
	.section	.nv.info._ZN2at6native43_GLOBAL__N__9ae7fba5_10_SoftMax_cu_9f978f6326cunn_SpatialSoftMaxForwardIN3c108BFloat16EfS4_iNS1_22SoftMaxForwardEpilogueEEEvPT1_PKT_T2_SB_SB_,"",@"SHT_CUDA_INFO"
	.sectionflags	@""
	.align	4


	//----- nvinfo : EIATTR_CUDA_API_VERSION
	.align		4
        /*0000*/ 	.byte	0x04, 0x37
        /*0002*/ 	.short	(.L_13385 - .L_13384)
.L_13384:
        /*0004*/ 	.word	0x00000082


	//----- nvinfo : EIATTR_SW2861232_WAR
	.align		4
.L_13385:
        /*0008*/ 	.byte	0x01, 0x35
	.zero		2


	//----- nvinfo : EIATTR_PARAM_CBANK
	.align		4
        /*000c*/ 	.byte	0x04, 0x0a
        /*000e*/ 	.short	(.L_13387 - .L_13386)
	.align		4
.L_13386:
        /*0010*/ 	.word	index@(.nv.constant0._ZN2at6native43_GLOBAL__N__9ae7fba5_10_SoftMax_cu_9f978f6326cunn_SpatialSoftMaxForwardIN3c108BFloat16EfS4_iNS1_22SoftMaxForwardEpilogueEEEvPT1_PKT_T2_SB_SB_)
        /*0014*/ 	.short	0x0160
        /*0016*/ 	.short	0x001c


	//----- nvinfo : EIATTR_CBANK_PARAM_SIZE
	.align		4
.L_13387:
        /*0018*/ 	.byte	0x03, 0x19
        /*001a*/ 	.short	0x001c


	//----- nvinfo : EIATTR_KPARAM_INFO
	.align		4
        /*001c*/ 	.byte	0x04, 0x17
        /*001e*/ 	.short	(.L_13389 - .L_13388)
.L_13388:
        /*0020*/ 	.word	0x00000000
        /*0024*/ 	.short	0x0004
        /*0026*/ 	.short	0x0018
        /*0028*/ 	.byte	0x00, 0xf0, 0x11, 0x00


	//----- nvinfo : EIATTR_KPARAM_INFO
	.align		4
.L_13389:
        /*002c*/ 	.byte	0x04, 0x17
        /*002e*/ 	.short	(.L_13391 - .L_13390)
.L_13390:
        /*0030*/ 	.word	0x00000000
        /*0034*/ 	.short	0x0003
        /*0036*/ 	.short	0x0014
        /*0038*/ 	.byte	0x00, 0xf0, 0x11, 0x00


	//----- nvinfo : EIATTR_KPARAM_INFO
	.align		4
.L_13391:
        /*003c*/ 	.byte	0x04, 0x17
        /*003e*/ 	.short	(.L_13393 - .L_13392)
.L_13392:
        /*0040*/ 	.word	0x00000000
        /*0044*/ 	.short	0x0002
        /*0046*/ 	.short	0x0010
        /*0048*/ 	.byte	0x00, 0xf0, 0x11, 0x00


	//----- nvinfo : EIATTR_KPARAM_INFO
	.align		4
.L_13393:
        /*004c*/ 	.byte	0x04, 0x17
        /*004e*/ 	.short	(.L_13395 - .L_13394)
.L_13394:
        /*0050*/ 	.word	0x00000000
        /*0054*/ 	.short	0x0001
        /*0056*/ 	.short	0x0008
        /*0058*/ 	.byte	0x00, 0xf0, 0x21, 0x00


	//----- nvinfo : EIATTR_KPARAM_INFO
	.align		4
.L_13395:
        /*005c*/ 	.byte	0x04, 0x17
        /*005e*/ 	.short	(.L_13397 - .L_13396)
.L_13396:
        /*0060*/ 	.word	0x00000000
        /*0064*/ 	.short	0x0000
        /*0066*/ 	.short	0x0000
        /*0068*/ 	.byte	0x00, 0xf0, 0x21, 0x00


	//----- nvinfo : EIATTR_MAXREG_COUNT
	.align		4
.L_13397:
        /*006c*/ 	.byte	0x03, 0x1b
        /*006e*/ 	.short	0x00ff


	//----- nvinfo : EIATTR_NUM_BARRIERS
	.align		4
        /*0070*/ 	.byte	0x02, 0x4c
        /*0072*/ 	.byte	0x01
	.zero		1


	//----- nvinfo : EIATTR_MERCURY_ISA_VERSION
	.align		4
        /*0074*/ 	.byte	0x03, 0x5f
        /*0076*/ 	.short	0x0000


	//----- nvinfo : EIATTR_EXIT_INSTR_OFFSETS
	.align		4
        /*0078*/ 	.byte	0x04, 0x1c
        /*007a*/ 	.short	(.L_13399 - .L_13398)


	//   ....[0]....
.L_13398:
        /*007c*/ 	.word	0x00000030


	//   ....[1]....
        /*0080*/ 	.word	0x00000b40


	//----- nvinfo : EIATTR_CRS_STACK_SIZE
	.align		4
.L_13399:
        /*0084*/ 	.byte	0x04, 0x1e
        /*0086*/ 	.short	(.L_13401 - .L_13400)
.L_13400:
        /*0088*/ 	.word	0x00000000
.L_13401:


//--------------------- .nv.info._ZN2at6native43_GLOBAL__N__9ae7fba5_10_SoftMax_cu_9f978f6326cunn_SpatialSoftMaxForwardIN3c104HalfEfflNS1_22SoftMaxForwardEpilogueEEEvPT1_PKT_T2_SB_SB_ --------------------------
	.section	.nv.info._ZN2at6native43_GLOBAL__N__9ae7fba5_10_SoftMax_cu_9f978f6326cunn_SpatialSoftMaxForwardIN3c104HalfEfflNS1_22SoftMaxForwardEpilogueEEEvPT1_PKT_T2_SB_SB_,"",@"SHT_CUDA_INFO"
	.sectionflags	@""
	.align	4


	//----- nvinfo : EIATTR_CUDA_API_VERSION
	.align		4
        /*0000*/ 	.byte	0x04, 0x37
        /*0002*/ 	.short	(.L_13403 - .L_13402)
.L_13402:
        /*0004*/ 	.word	0x00000082


	//----- nvinfo : EIATTR_SW2861232_WAR
	.align		4
.L_13403:
        /*0008*/ 	.byte	0x01, 0x35
	.zero		2


	//----- nvinfo : EIATTR_PARAM_CBANK
	.align		4
        /*000c*/ 	.byte	0x04, 0x0a
        /*000e*/ 	.short	(.L_13405 - .L_13404)
	.align		4
.L_13404:
        /*0010*/ 	.word	index@(.nv.constant0._ZN2at6native43_GLOBAL__N__9ae7fba5_10_SoftMax_cu_9f978f6326cunn_SpatialSoftMaxForwardIN3c104HalfEfflNS1_22SoftMaxForwardEpilogueEEEvPT1_PKT_T2_SB_SB_)
        /*0014*/ 	.short	0x0160
        /*0016*/ 	.short	0x0028


	//----- nvinfo : EIATTR_CBANK_PARAM_SIZE
	.align		4
.L_13405:
        /*0018*/ 	.byte	0x03, 0x19
        /*001a*/ 	.short	0x0028


	//----- nvinfo : EIATTR_KPARAM_INFO
	.align		4
        /*001c*/ 	.byte	0x04, 0x17
        /*001e*/ 	.short	(.L_13407 - .L_13406)
.L_13406:
        /*0020*/ 	.word	0x00000000
        /*0024*/ 	.short	0x0004
        /*0026*/ 	.short	0x0020
        /*0028*/ 	.byte	0x00, 0xf0, 0x21, 0x00


	//----- nvinfo : EIATTR_KPARAM_INFO
	.align		4
.L_13407:
        /*002c*/ 	.byte	0x04, 0x17
        /*002e*/ 	.short	(.L_13409 - .L_13408)
.L_13408:
        /*0030*/ 	.word	0x00000000
        /*0034*/ 	.short	0x0003
        /*0036*/ 	.short	0x0018
        /*0038*/ 	.byte	0x00, 0xf0, 0x21, 0x00


	//----- nvinfo : EIATTR_KPARAM_INFO
	.align		4
.L_13409:
        /*003c*/ 	.byte	0x04, 0x17
        /*003e*/ 	.short	(.L_13411 - .L_13410)
.L_13410:
        /*0040*/ 	.word	0x00000000
        /*0044*/ 	.short	0x0002
        /*0046*/ 	.short	0x0010
        /*0048*/ 	.byte	0x00, 0xf0, 0x21, 0x00


	//----- nvinfo : EIATTR_KPARAM_INFO
	.align		4
.L_13411:
        /*004c*/ 	.byte	0x04, 0x17
        /*004e*/ 	.short	(.L_13413 - .L_13412)
.L_13412:
        /*0050*/ 	.word	0x00000000
        /*0054*/ 	.short	0x0001
        /*0056*/ 	.short	0x0008
        /*0058*/ 	.byte	0x00, 0xf0, 0x21, 0x00


	//----- nvinfo : EIATTR_KPARAM_INFO
	.align		4
.L_13413:
        /*005c*/ 	.byte	0x04, 0x17
        /*005e*/ 	.short	(.L_13415 - .L_13414)
.L_13414:
        /*0060*/ 	.word	0x00000000
        /*0064*/ 	.short	0x0000
        /*0066*/ 	.short	0x0000
        /*0068*/ 	.byte	0x00, 0xf0, 0x21, 0x00


	//----- nvinfo : EIATTR_MAXREG_COUNT
	.align		4
.L_13415:
        /*006c*/ 	.byte	0x03, 0x1b
        /*006e*/ 	.short	0x00ff


	//----- nvinfo : EIATTR_NUM_BARRIERS
	.align		4
        /*0070*/ 	.byte	0x02, 0x4c
        /*0072*/ 	.byte	0x01
	.zero		1


	//----- nvinfo : EIATTR_MERCURY_ISA_VERSION
	.align		4
        /*0074*/ 	.byte	0x03, 0x5f
        /*0076*/ 	.short	0x0000


	//----- nvinfo : EIATTR_EXIT_INSTR_OFFSETS
	.align		4
        /*0078*/ 	.byte	0x04, 0x1c
        /*007a*/ 	.short	(.L_13417 - .L_13416)


	//   ....[0]....
.L_13416:
        /*007c*/ 	.word	0x00000040


	//   ....[1]....
        /*0080*/ 	.word	0x00000fd0


	//----- nvinfo : EIATTR_CRS_STACK_SIZE
	.align		4
.L_13417:
        /*0084*/ 	.byte	0x04, 0x1e
        /*0086*/ 	.short	(.L_13419 - .L_13418)
.L_13418:
        /*0088*/ 	.word	0x00000000
.L_13419:


//--------------------- .nv.info._ZN2at6native43_GLOBAL__N__9ae7fba5_10_SoftMax_cu_9f978f6326cunn_SpatialSoftMaxForwardIN3c104HalfEfS4_lNS1_22SoftMaxForwardEpilogueEEEvPT1_PKT_T2_SB_SB_ --------------------------
	.section	.nv.info._ZN2at6native43_GLOBAL__N__9ae7fba5_10_SoftMax_cu_9f978f6326cunn_SpatialSoftMaxForwardIN3c104HalfEfS4_lNS1_22SoftMaxForwardEpilogueEEEvPT1_PKT_T2_SB_SB_,"",@"SHT_CUDA_INFO"
	.sectionflags	@""
	.align	4


	//----- nvinfo : EIATTR_CUDA_API_VERSION
	.align		4
        /*0000*/ 	.byte	0x04, 0x37
        /*0002*/ 	.short	(.L_13421 - .L_13420)
.L_13420:
        /*0004*/ 	.word	0x00000082


	//----- nvinfo : EIATTR_SW2861232_WAR
	.align		4
.L_13421:
        /*0008*/ 	.byte	0x01, 0x35
	.zero		2


	//----- nvinfo : EIATTR_PARAM_CBANK
	.align		4
        /*000c*/ 	.byte	0x04, 0x0a
        /*000e*/ 	.short	(.L_13423 - .L_13422)
	.align		4
.L_13422:
        /*0010*/ 	.word	index@(.nv.constant0._ZN2at6native43_GLOBAL__N__9ae7fba5_10_SoftMax_cu_9f978f6326cunn_SpatialSoftMaxForwardIN3c104HalfEfS4_lNS1_22SoftMaxForwardEpilogueEEEvPT1_PKT_T2_SB_SB_)
        /*0014*/ 	.short	0x0160
        /*0016*/ 	.short	0x0028


	//----- nvinfo : EIATTR_CBANK_PARAM_SIZE
	.align		4
.L_13423:
        /*0018*/ 	.byte	0x03, 0x19
        /*001a*/ 	.short	0x0028


	//----- nvinfo : EIATTR_KPARAM_INFO
	.align		4
        /*001c*/ 	.byte	0x04, 0x17
        /*001e*/ 	.short	(.L_13425 - .L_13424)
.L_13424:
        /*0020*/ 	.word	0x00000000
        /*0024*/ 	.short	0x0004
        /*0026*/ 	.short	0x0020
        /*0028*/ 	.byte	0x00, 0xf0, 0x21, 0x00


	//----- nvinfo : EIATTR_KPARAM_INFO
	.align		4
.L_13425:
        /*002c*/ 	.byte	0x04, 0x17
        /*002e*/ 	.short	(.L_13427 - .L_13426)
.L_13426:
        /*0030*/ 	.word	0x00000000
        /*0034*/ 	.short	0x0003
        /*0036*/ 	.short	0x0018
        /*0038*/ 	.byte	0x00, 0xf0, 0x21, 0x00


	//----- nvinfo : EIATTR_KPARAM_INFO
	.align		4
.L_13427:
        /*003c*/ 	.byte	0x04, 0x17
        /*003e*/ 	.short	(.L_13429 - .L_13428)
.L_13428:
        /*0040*/ 	.word	0x00000000
        /*0044*/ 	.short	0x0002
        /*0046*/ 	.short	0x0010
        /*0048*/ 	.byte	0x00, 0xf0, 0x21, 0x00


	//----- nvinfo : EIATTR_KPARAM_INFO
	.align		4
.L_13429:
        /*004c*/ 	.byte	0x04, 0x17
        /*004e*/ 	.short	(.L_13431 - .L_13430)
.L_13430:
        /*0050*/ 	.word	0x00000000
        /*0054*/ 	.short	0x0001
        /*0056*/ 	.short	0x0008
        /*0058*/ 	.byte	0x00, 0xf0, 0x21, 0x00


	//----- nvinfo : EIATTR_KPARAM_INFO
	.align		4
.L_13431:
        /*005c*/ 	.byte	0x04, 0x17
        /*005e*/ 	.short	(.L_13433 - .L_13432)
.L_13432:
        /*0060*/ 	.word	0x00000000
        /*0064*/ 	.short	0x0000
        /*0066*/ 	.short	0x0000
        /*0068*/ 	.byte	0x00, 0xf0, 0x21, 0x00


	//----- nvinfo : EIATTR_MAXREG_COUNT
	.align		4
.L_13433:
        /*006c*/ 	.byte	0x03, 0x1b
        /*006e*/ 	.short	0x00ff


	//----- nvinfo : EIATTR_NUM_BARRIERS
	.align		4
        /*0070*/ 	.byte	0x02, 0x4c
        /*0072*/ 	.byte	0x01
	.zero		1


	//----- nvinfo : EIATTR_MERCURY_ISA_VERSION
	.align		4
        /*0074*/ 	.byte	0x03, 0x5f
        /*0076*/ 	.short	0x0000


	//----- nvinfo : EIATTR_EXIT_INSTR_OFFSETS
	.align		4
        /*0078*/ 	.byte	0x04, 0x1c
        /*007a*/ 	.short	(.L_13435 - .L_13434)


	//   ....[0]....
.L_13434:
        /*007c*/ 	.word	0x00000040


	//   ....[1]....
        /*0080*/ 	.word	0x00001040


	//----- nvinfo : EIATTR_CRS_STACK_SIZE
	.align		4
.L_13435:
        /*0084*/ 	.byte	0x04, 0x1e
        /*0086*/ 	.short	(.L_13437 - .L_13436)
.L_13436:
        /*0088*/ 	.word	0x00000000
.L_13437:


//--------------------- .nv.info._ZN2at6native43_GLOBAL__N__9ae7fba5_10_SoftMax_cu_9f978f6326cunn_SpatialSoftMaxForwardIN3c104HalfEffiNS1_22SoftMaxForwardEpilogueEEEvPT1_PKT_T2_SB_SB_ --------------------------
	.section	.nv.info._ZN2at6native43_GLOBAL__N__9ae7fba5_10_SoftMax_cu_9f978f6326cunn_SpatialSoftMaxForwardIN3c104HalfEffiNS1_22SoftMaxForwardEpilogueEEEvPT1_PKT_T2_SB_SB_,"",@"SHT_CUDA_INFO"
	.sectionflags	@""
	.align	4


	//----- nvinfo : EIATTR_CUDA_API_VERSION
	.align		4
        /*0000*/ 	.byte	0x04, 0x37
        /*0002*/ 	.short	(.L_13439 - .L_13438)
.L_13438:
        /*0004*/ 	.word	0x00000082


	//----- nvinfo : EIATTR_SW2861232_WAR
	.align		4
.L_13439:
        /*0008*/ 	.byte	0x01, 0x35
	.zero		2


	//----- nvinfo : EIATTR_PARAM_CBANK
	.align		4
        /*000c*/ 	.byte	0x04, 0x0a
        /*000e*/ 	.short	(.L_13441 - .L_13440)
	.align		4
.L_13440:
        /*0010*/ 	.word	index@(.nv.constant0._ZN2at6native43_GLOBAL__N__9ae7fba5_10_SoftMax_cu_9f978f6326cunn_SpatialSoftMaxForwardIN3c104HalfEffiNS1_22SoftMaxForwardEpilogueEEEvPT1_PKT_T2_SB_SB_)
        /*0014*/ 	.short	0x0160
        /*0016*/ 	.short	0x001c


	//----- nvinfo : EIATTR_CBANK_PARAM_SIZE
	.align		4
.L_13441:
        /*0018*/ 	.byte	0x03, 0x19
        /*001a*/ 	.short	0x001c


	//----- nvinfo : EIATTR_KPARAM_INFO
	.align		4
        /*001c*/ 	.byte	0x04, 0x17
        /*001e*/ 	.short	(.L_13443 - .L_13442)
.L_13442:
        /*0020*/ 	.word	0x00000000
        /*0024*/ 	.short	0x0004
        /*0026*/ 	.short	0x0018
        /*0028*/ 	.byte	0x00, 0xf0, 0x11, 0x00


	//----- nvinfo : EIATTR_KPARAM_INFO
	.align		4
.L_13443:
        /*002c*/ 	.byte	0x04, 0x17
        /*002e*/ 	.short	(.L_13445 - .L_13444)
.L_13444:
        /*0030*/ 	.word	0x00000000
        /*0034*/ 	.short	0x0003
        /*0036*/ 	.short	0x0014
        /*0038*/ 	.byte	0x00, 0xf0, 0x11, 0x00


	//----- nvinfo : EIATTR_KPARAM_INFO
	.align		4
.L_13445:
        /*003c*/ 	.byte	0x04, 0x17
        /*003e*/ 	.short	(.L_13447 - .L_13446)
.L_13446:
        /*0040*/ 	.word	0x00000000
        /*0044*/ 	.short	0x0002
        /*0046*/ 	.short	0x0010
        /*0048*/ 	.byte	0x00, 0xf0, 0x11, 0x00


	//----- nvinfo : EIATTR_KPARAM_INFO
	.align		4
.L_13447:
        /*004c*/ 	.byte	0x04, 0x17
        /*004e*/ 	.short	(.L_13449 - .L_13448)
.L_13448:
        /*0050*/ 	.word	0x00000000
        /*0054*/ 	.short	0x0001
        /*0056*/ 	.short	0x0008
        /*0058*/ 	.byte	0x00, 0xf0, 0x21, 0x00


	//----- nvinfo : EIATTR_KPARAM_INFO
	.align		4
.L_13449:
        /*005c*/ 	.byte	0x04, 0x17
        /*005e*/ 	.short	(.L_13451 - .L_13450)
.L_13450:
        /*0060*/ 	.word	0x00000000
        /*0064*/ 	.short	0x0000
        /*0066*/ 	.short	0x0000
        /*0068*/ 	.byte	0x00, 0xf0, 0x21, 0x00


	//----- nvinfo : EIATTR_MAXREG_COUNT
	.align		4
.L_13451:
        /*006c*/ 	.byte	0x03, 0x1b
        /*006e*/ 	.short	0x00ff


	//----- nvinfo : EIATTR_NUM_BARRIERS
	.align		4
        /*0070*/ 	.byte	0x02, 0x4c
        /*0072*/ 	.byte	0x01
	.zero		1


	//----- nvinfo : EIATTR_MERCURY_ISA_VERSION
	.align		4
        /*0074*/ 	.byte	0x03, 0x5f
        /*0076*/ 	.short	0x0000


	//----- nvinfo : EIATTR_EXIT_INSTR_OFFSETS
	.align		4
        /*0078*/ 	.byte	0x04, 0x1c
        /*007a*/ 	.short	(.L_13453 - .L_13452)


	//   ....[0]....
.L_13452:
        /*007c*/ 	.word	0x00000030


	//   ....[1]....
        /*0080*/ 	.word	0x00000b40


	//----- nvinfo : EIATTR_CRS_STACK_SIZE
	.align		4
.L_13453:
        /*0084*/ 	.byte	0x04, 0x1e
        /*0086*/ 	.short	(.L_13455 - .L_13454)
.L_13454:
        /*0088*/ 	.word	0x00000000
.L_13455:


//--------------------- .nv.info._ZN2at6native43_GLOBAL__N__9ae7fba5_10_SoftMax_cu_9f978f6326cunn_SpatialSoftMaxForwardIN3c104HalfEfS4_iNS1_22SoftMaxForwardEpilogueEEEvPT1_PKT_T2_SB_SB_ --------------------------
	.section	.nv.info._ZN2at6native43_GLOBAL__N__9ae7fba5_10_SoftMax_cu_9f978f6326cunn_SpatialSoftMaxForwardIN3c104HalfEfS4_iNS1_22SoftMaxForwardEpilogueEEEvPT1_PKT_T2_SB_SB_,"",@"SHT_CUDA_INFO"
	.sectionflags	@""
	.align	4


	//----- nvinfo : EIATTR_CUDA_API_VERSION
	.align		4
        /*0000*/ 	.byte	0x04, 0x37
        /*0002*/ 	.short	(.L_13457 - .L_13456)
.L_13456:
        /*0004*/ 	.word	0x00000082


	//----- nvinfo : EIATTR_SW2861232_WAR
	.align		4
.L_13457:
        /*0008*/ 	.byte	0x01, 0x35
	.zero		2


	//----- nvinfo : EIATTR_PARAM_CBANK
	.align		4
        /*000c*/ 	.byte	0x04, 0x0a
        /*000e*/ 	.short	(.L_13459 - .L_13458)
	.align		4
.L_13458:
        /*0010*/ 	.word	index@(.nv.constant0._ZN2at6native43_GLOBAL__N__9ae7fba5_10_SoftMax_cu_9f978f6326cunn_SpatialSoftMaxForwardIN3c104HalfEfS4_iNS1_22SoftMaxForwardEpilogueEEEvPT1_PKT_T2_SB_SB_)
        /*0014*/ 	.short	0x0160
        /*0016*/ 	.short	0x001c


	//----- nvinfo : EIATTR_CBANK_PARAM_SIZE
	.align		4
.L_13459:
        /*0018*/ 	.byte	0x03, 0x19
        /*001a*/ 	.short	0x001c


	//----- nvinfo : EIATTR_KPARAM_INFO
	.align		4
        /*001c*/ 	.byte	0x04, 0x17
        /*001e*/ 	.short	(.L_13461 - .L_13460)
.L_13460:
        /*0020*/ 	.word	0x00000000
        /*0024*/ 	.short	0x0004
        /*0026*/ 	.short	0x0018
        /*0028*/ 	.byte	0x00, 0xf0, 0x11, 0x00


	//----- nvinfo : EIATTR_KPARAM_INFO
	.align		4
.L_13461:
        /*002c*/ 	.byte	0x04, 0x17
        /*002e*/ 	.short	(.L_13463 - .L_13462)
.L_13462:
        /*0030*/ 	.word	0x00000000
        /*0034*/ 	.short	0x0003
        /*0036*/ 	.short	0x0014
        /*0038*/ 	.byte	0x00, 0xf0, 0x11, 0x00


	//----- nvinfo : EIATTR_KPARAM_INFO
	.align		4
.L_13463:
        /*003c*/ 	.byte	0x04, 0x17
        /*003e*/ 	.short	(.L_13465 - .L_13464)
.L_13464:
        /*0040*/ 	.word	0x00000000
        /*0044*/ 	.short	0x0002
        /*0046*/ 	.short	0x0010
        /*0048*/ 	.byte	0x00, 0xf0, 0x11, 0x00


	//----- nvinfo : EIATTR_KPARAM_INFO
	.align		4
.L_13465:
        /*004c*/ 	.byte	0x04, 0x17
        /*004e*/ 	.short	(.L_13467 - .L_13466)
.L_13466:
        /*0050*/ 	.word	0x00000000
        /*0054*/ 	.short	0x0001
        /*0056*/ 	.short	0x0008
        /*0058*/ 	.byte	0x00, 0xf0, 0x21, 0x00


	//----- nvinfo : EIATTR_KPARAM_INFO
	.align		4
.L_13467:
        /*005c*/ 	.byte	0x04, 0x17
        /*005e*/ 	.short	(.L_13469 - .L_13468)
.L_13468:
        /*0060*/ 	.word	0x00000000
        /*0064*/ 	.short	0x0000
        /*0066*/ 	.short	0x0000
        /*0068*/ 	.byte	0x00, 0xf0, 0x21, 0x00


	//----- nvinfo : EIATTR_MAXREG_COUNT
	.align		4
.L_13469:
        /*006c*/ 	.byte	0x03, 0x1b
        /*006e*/ 	.short	0x00ff


	//----- nvinfo : EIATTR_NUM_BARRIERS
	.align		4
        /*0070*/ 	.byte	0x02, 0x4c
        /*0072*/ 	.byte	0x01
	.zero		1


	//----- nvinfo : EIATTR_MERCURY_ISA_VERSION
	.align		4
        /*0074*/ 	.byte	0x03, 0x5f
        /*0076*/ 	.short	0x0000


	//----- nvinfo : EIATTR_EXIT_INSTR_OFFSETS
	.align		4
        /*0078*/ 	.byte	0x04, 0x1c
        /*007a*/ 	.short	(.L_13471 - .L_13470)


	//   ....[0]....
.L_13470:
        /*007c*/ 	.word	0x00000030


	//   ....[1]....
        /*0080*/ 	.word	0x00000b40


	//----- nvinfo : EIATTR_CRS_STACK_SIZE
	.align		4
.L_13471:
        /*0084*/ 	.byte	0x04, 0x1e
        /*0086*/ 	.short	(.L_13473 - .L_13472)
.L_13472:
        /*0088*/ 	.word	0x00000000
.L_13473:


//--------------------- .nv.info._ZN2at6native43_GLOBAL__N__9ae7fba5_10_SoftMax_cu_9f978f6326cunn_SpatialSoftMaxForwardIffflNS1_22SoftMaxForwardEpilogueEEEvPT1_PKT_T2_S9_S9_ --------------------------
	.section	.nv.info._ZN2at6native43_GLOBAL__N__9ae7fba5_10_SoftMax_cu_9f978f6326cunn_SpatialSoftMaxForwardIffflNS1_22SoftMaxForwardEpilogueEEEvPT1_PKT_T2_S9_S9_,"",@"SHT_CUDA_INFO"
	.sectionflags	@""
	.align	4


	//----- nvinfo : EIATTR_CUDA_API_VERSION
	.align		4
        /*0000*/ 	.byte	0x04, 0x37
        /*0002*/ 	.short	(.L_13475 - .L_13474)
.L_13474:
        /*0004*/ 	.word	0x00000082


	//----- nvinfo : EIATTR_SW2861232_WAR
	.align		4
.L_13475:
        /*0008*/ 	.byte	0x01, 0x35
	.zero		2


	//----- nvinfo : EIATTR_PARAM_CBANK
	.align		4
        /*000c*/ 	.byte	0x04, 0x0a
        /*000e*/ 	.short	(.L_13477 - .L_13476)
	.align		4
.L_13476:
        /*0010*/ 	.word	index@(.nv.constant0._ZN2at6native43_GLOBAL__N__9ae7fba5_10_SoftMax_cu_9f978f6326cunn_SpatialSoftMaxForwardIffflNS1_22SoftMaxForwardEpilogueEEEvPT1_PKT_T2_S9_S9_)
        /*0014*/ 	.short	0x0160
        /*0016*/ 	.short	0x0028


	//----- nvinfo : EIATTR_CBANK_PARAM_SIZE
	.align		4
.L_13477:
        /*0018*/ 	.byte	0x03, 0x19
        /*001a*/ 	.short	0x0028


	//----- nvinfo : EIATTR_KPARAM_INFO
	.align		4
        /*001c*/ 	.byte	0x04, 0x17
        /*001e*/ 	.short	(.L_13479 - .L_13478)
.L_13478:
        /*0020*/ 	.word	0x00000000
        /*0024*/ 	.short	0x0004
        /*0026*/ 	.short	0x0020
        /*0028*/ 	.byte	0x00, 0xf0, 0x21, 0x00


	//----- nvinfo : EIATTR_KPARAM_INFO
	.align		4
.L_13479:
        /*002c*/ 	.byte	0x04, 0x17
        /*002e*/ 	.short	(.L_13481 - .L_13480)
.L_13480:
        /*0030*/ 	.word	0x00000000
        /*0034*/ 	.short	0x0003
        /*0036*/ 	.short	0x0018
        /*0038*/ 	.byte	0x00, 0xf0, 0x21, 0x00


	//----- nvinfo : EIATTR_KPARAM_INFO
	.align		4
.L_13481:
        /*003c*/ 	.byte	0x04, 0x17
        /*003e*/ 	.short	(.L_13483 - .L_13482)
.L_13482:
        /*0040*/ 	.word	0x00000000
        /*0044*/ 	.short	0x0002
        /*0046*/ 	.short	0x0010
        /*0048*/ 	.byte	0x00, 0xf0, 0x21, 0x00


	//----- nvinfo : EIATTR_KPARAM_INFO
	.align		4
.L_13483:
        /*004c*/ 	.byte	0x04, 0x17
        /*004e*/ 	.short	(.L_13485 - .L_13484)
.L_13484:
        /*0050*/ 	.word	0x00000000
        /*0054*/ 	.short	0x0001
        /*0056*/ 	.short	0x0008
        /*0058*/ 	.byte	0x00, 0xf0, 0x21, 0x00


	//----- nvinfo : EIATTR_KPARAM_INFO
	.align		4
.L_13485:
        /*005c*/ 	.byte	0x04, 0x17
        /*005e*/ 	.short	(.L_13487 - .L_13486)
.L_13486:
        /*0060*/ 	.word	0x00000000
        /*0064*/ 	.short	0x0000
        /*0066*/ 	.short	0x0000
        /*0068*/ 	.byte	0x00, 0xf0, 0x21, 0x00


	//----- nvinfo : EIATTR_MAXREG_COUNT
	.align		4
.L_13487:
        /*006c*/ 	.byte	0x03, 0x1b
        /*006e*/ 	.short	0x00ff


	//----- nvinfo : EIATTR_NUM_BARRIERS
	.align		4
        /*0070*/ 	.byte	0x02, 0x4c
        /*0072*/ 	.byte	0x01
	.zero		1


	//----- nvinfo : EIATTR_MERCURY_ISA_VERSION
	.align		4
        /*0074*/ 	.byte	0x03, 0x5f
        /*0076*/ 	.short	0x0000


	//----- nvinfo : EIATTR_EXIT_INSTR_OFFSETS
	.align		4
        /*0078*/ 	.byte	0x04, 0x1c
        /*007a*/ 	.short	(.L_13489 - .L_13488)


	//   ....[0]....
.L_13488:
        /*007c*/ 	.word	0x00000040


	//   ....[1]....
        /*0080*/ 	.word	0x00000fc0


	//----- nvinfo : EIATTR_CRS_STACK_SIZE
	.align		4
.L_13489:
        /*0084*/ 	.byte	0x04, 0x1e
        /*0086*/ 	.short	(.L_13491 - .L_13490)
.L_13490:
        /*0088*/ 	.word	0x00000000
.L_13491:


//--------------------- .nv.info._ZN2at6native43_GLOBAL__N__9ae7fba5_10_SoftMax_cu_9f978f6326cunn_SpatialSoftMaxForwardIfffiNS1_22SoftMaxForwardEpilogueEEEvPT1_PKT_T2_S9_S9_ --------------------------
	.section	.nv.info._ZN2at6native43_GLOBAL__N__9ae7fba5_10_SoftMax_cu_9f978f6326cunn_SpatialSoftMaxForwardIfffiNS1_22SoftMaxForwardEpilogueEEEvPT1_PKT_T2_S9_S9_,"",@"SHT_CUDA_INFO"
	.sectionflags	@""
	.align	4


	//----- nvinfo : EIATTR_CUDA_API_VERSION
	.align		4
        /*0000*/ 	.byte	0x04, 0x37
        /*0002*/ 	.short	(.L_13493 - .L_13492)
.L_13492:
        /*0004*/ 	.word	0x00000082


	//----- nvinfo : EIATTR_SW2861232_WAR
	.align		4
.L_13493:
        /*0008*/ 	.byte	0x01, 0x35
	.zero		2


	//----- nvinfo : EIATTR_PARAM_CBANK
	.align		4
        /*000c*/ 	.byte	0x04, 0x0a
        /*000e*/ 	.short	(.L_13495 - .L_13494)
	.align		4
.L_13494:
        /*0010*/ 	.word	index@(.nv.constant0._ZN2at6native43_GLOBAL__N__9ae7fba5_10_SoftMax_cu_9f978f6326cunn_SpatialSoftMaxForwardIfffiNS1_22SoftMaxForwardEpilogueEEEvPT1_PKT_T2_S9_S9_)
        /*0014*/ 	.short	0x0160
        /*0016*/ 	.short	0x001c


	//----- nvinfo : EIATTR_CBANK_PARAM_SIZE
	.align		4
.L_13495:
        /*0018*/ 	.byte	0x03, 0x19
        /*001a*/ 	.short	0x001c


	//----- nvinfo : EIATTR_KPARAM_INFO
	.align		4
        /*001c*/ 	.byte	0x04, 0x17
        /*001e*/ 	.short	(.L_13497 - .L_13496)
.L_13496:
        /*0020*/ 	.word	0x00000000
        /*0024*/ 	.short	0x0004
        /*0026*/ 	.short	0x0018
        /*0028*/ 	.byte	0x00, 0xf0, 0x11, 0x00


	//----- nvinfo : EIATTR_KPARAM_INFO
	.align		4
.L_13497:
        /*002c*/ 	.byte	0x04, 0x17
        /*002e*/ 	.short	(.L_13499 - .L_13498)
.L_13498:
        /*0030*/ 	.word	0x00000000
        /*0034*/ 	.short	0x0003
        /*0036*/ 	.short	0x0014
        /*0038*/ 	.byte	0x00, 0xf0, 0x11, 0x00


	//----- nvinfo : EIATTR_KPARAM_INFO
	.align		4
.L_13499:
        /*003c*/ 	.byte	0x04, 0x17
        /*003e*/ 	.short	(.L_13501 - .L_13500)
.L_13500:
        /*0040*/ 	.word	0x00000000
        /*0044*/ 	.short	0x0002
        /*0046*/ 	.short	0x0010
        /*0048*/ 	.byte	0x00, 0xf0, 0x11, 0x00


	//----- nvinfo : EIATTR_KPARAM_INFO
	.align		4
.L_13501:
        /*004c*/ 	.byte	0x04, 0x17
        /*004e*/ 	.short	(.L_13503 - .L_13502)
.L_13502:
        /*0050*/ 	.word	0x00000000
        /*0054*/ 	.short	0x0001
        /*0056*/ 	.short	0x0008
        /*0058*/ 	.byte	0x00, 0xf0, 0x21, 0x00


	//----- nvinfo : EIATTR_KPARAM_INFO
	.align		4
.L_13503:
        /*005c*/ 	.byte	0x04, 0x17
        /*005e*/ 	.short	(.L_13505 - .L_13504)
.L_13504:
        /*0060*/ 	.word	0x00000000
        /*0064*/ 	.short	0x0000
        /*0066*/ 	.short	0x0000
        /*0068*/ 	.byte	0x00, 0xf0, 0x21, 0x00


	//----- nvinfo : EIATTR_MAXREG_COUNT
	.align		4
.L_13505:
        /*006c*/ 	.byte	0x03, 0x1b
        /*006e*/ 	.short	0x00ff


	//----- nvinfo : EIATTR_NUM_BARRIERS
	.align		4
        /*0070*/ 	.byte	0x02, 0x4c
        /*0072*/ 	.byte	0x01
	.zero		1


	//----- nvinfo : EIATTR_MERCURY_ISA_VERSION
	.align		4
        /*0074*/ 	.byte	0x03, 0x5f
        /*0076*/ 	.short	0x0000


	//----- nvinfo : EIATTR_EXIT_INSTR_OFFSETS
	.align		4
        /*0078*/ 	.byte	0x04, 0x1c
        /*007a*/ 	.short	(.L_13507 - .L_13506)


	//   ....[0]....
.L_13506:
        /*007c*/ 	.word	0x00000030


	//   ....[1]....
        /*0080*/ 	.word	0x00000ac0


	//----- nvinfo : EIATTR_CRS_STACK_SIZE
	.align		4
.L_13507:
        /*0084*/ 	.byte	0x04, 0x1e
        /*0086*/ 	.short	(.L_13509 - .L_13508)
.L_13508:
        /*0088*/ 	.word	0x00000000
.L_13509:


//--------------------- .nv.info._ZN2at6native43_GLOBAL__N__9ae7fba5_10_SoftMax_cu_9f978f6326cunn_SpatialSoftMaxForwardIdddlNS1_22SoftMaxForwardEpilogueEEEvPT1_PKT_T2_S9_S9_ --------------------------
	.section	.nv.info._ZN2at6native43_GLOBAL__N__9ae7fba5_10_SoftMax_cu_9f978f6326cunn_SpatialSoftMaxForwardIdddlNS1_22SoftMaxForwardEpilogueEEEvPT1_PKT_T2_S9_S9_,"",@"SHT_CUDA_INFO"
	.sectionflags	@""
	.align	4


	//----- nvinfo : EIATTR_CUDA_API_VERSION
	.align		4
        /*0000*/ 	.byte	0x04, 0x37
        /*0002*/ 	.short	(.L_13511 - .L_13510)
.L_13510:
        /*0004*/ 	.word	0x00000082


	//----- nvinfo : EIATTR_SW2861232_WAR
	.align		4
.L_13511:
        /*0008*/ 	.byte	0x01, 0x35
	.zero		2


	//----- nvinfo : EIATTR_PARAM_CBANK
	.align		4
        /*000c*/ 	.byte	0x04, 0x0a
        /*000e*/ 	.short	(.L_13513 - .L_13512)
	.align		4
.L_13512:
        /*0010*/ 	.word	index@(.nv.constant0._ZN2at6native43_GLOBAL__N__9ae7fba5_10_SoftMax_cu_9f978f6326cunn_SpatialSoftMaxForwardIdddlNS1_22SoftMaxForwardEpilogueEEEvPT1_PKT_T2_S9_S9_)
        /*0014*/ 	.short	0x0160
        /*0016*/ 	.short	0x0028


	//----- nvinfo : EIATTR_CBANK_PARAM_SIZE
	.align		4
.L_13513:
        /*0018*/ 	.byte	0x03, 0x19
        /*001a*/ 	.short	0x0028


	//----- nvinfo : EIATTR_KPARAM_INFO
	.align		4
        /*001c*/ 	.byte	0x04, 0x17
        /*001e*/ 	.short	(.L_13515 - .L_13514)
.L_13514:
        /*0020*/ 	.word	0x00000000
        /*0024*/ 	.short	0x0004
        /*0026*/ 	.short	0x0020
        /*0028*/ 	.byte	0x00, 0xf0, 0x21, 0x00


	//----- nvinfo : EIATTR_KPARAM_INFO
	.align		4
.L_13515:
        /*002c*/ 	.byte	0x04, 0x17
        /*002e*/ 	.short	(.L_13517 - .L_13516)
.L_13516:
        /*0030*/ 	.word	0x00000000
        /*0034*/ 	.short	0x0003
        /*0036*/ 	.short	0x0018
        /*0038*/ 	.byte	0x00, 0xf0, 0x21, 0x00


	//----- nvinfo : EIATTR_KPARAM_INFO
	.align		4
.L_13517:
        /*003c*/ 	.byte	0x04, 0x17
        /*003e*/ 	.short	(.L_13519 - .L_13518)
.L_13518:
        /*0040*/ 	.word	0x00000000
        /*0044*/ 	.short	0x0002
        /*0046*/ 	.short	0x0010
        /*0048*/ 	.byte	0x00, 0xf0, 0x21, 0x00


	//----- nvinfo : EIATTR_KPARAM_INFO
	.align		4
.L_13519:
        /*004c*/ 	.byte	0x04, 0x17
        /*004e*/ 	.short	(.L_13521 - .L_13520)
.L_13520:
        /*0050*/ 	.word	0x00000000
        /*0054*/ 	.short	0x0001
        /*0056*/ 	.short	0x0008
        /*0058*/ 	.byte	0x00, 0xf0, 0x21, 0x00


	//----- nvinfo : EIATTR_KPARAM_INFO
	.align		4
.L_13521:
        /*005c*/ 	.byte	0x04, 0x17
        /*005e*/ 	.short	(.L_13523 - .L_13522)
.L_13522:
        /*0060*/ 	.word	0x00000000
        /*0064*/ 	.short	0x0000
        /*0066*/ 	.short	0x0000
        /*0068*/ 	.byte	0x00, 0xf0, 0x21, 0x00


	//----- nvinfo : EIATTR_MAXREG_COUNT
	.align		4
.L_13523:
        /*006c*/ 	.byte	0x03, 0x1b
        /*006e*/ 	.short	0x00ff


	//----- nvinfo : EIATTR_NUM_BARRIERS
	.align		4
        /*0070*/ 	.byte	0x02, 0x4c
        /*0072*/ 	.byte	0x01
	.zero		1


	//----- nvinfo : EIATTR_MERCURY_ISA_VERSION
	.align		4
        /*0074*/ 	.byte	0x03, 0x5f
        /*0076*/ 	.short	0x0000


	//----- nvinfo : EIATTR_EXIT_INSTR_OFFSETS
	.align		4
        /*0078*/ 	.byte	0x04, 0x1c
        /*007a*/ 	.short	(.L_13525 - .L_13524)


	//   ....[0]....
.L_13524:
        /*007c*/ 	.word	0x00000040


	//   ....[1]....
        /*0080*/ 	.word	0x00001c10


	//----- nvinfo : EIATTR_CRS_STACK_SIZE
	.align		4
.L_13525:
        /*0084*/ 	.byte	0x04, 0x1e
        /*0086*/ 	.short	(.L_13527 - .L_13526)
.L_13526:
        /*0088*/ 	.word	0x00000000
.L_13527:


//--------------------- .nv.info._ZN2at6native43_GLOBAL__N__9ae7fba5_10_SoftMax_cu_9f978f6326cunn_SpatialSoftMaxForwardIdddiNS1_22SoftMaxForwardEpilogueEEEvPT1_PKT_T2_S9_S9_ --------------------------
	.section	.nv.info._ZN2at6native43_GLOBAL__N__9ae7fba5_10_SoftMax_cu_9f978f6326cunn_SpatialSoftMaxForwardIdddiNS1_22SoftMaxForwardEpilogueEEEvPT1_PKT_T2_S9_S9_,"",@"SHT_CUDA_INFO"
	.sectionflags	@""
	.align	4


	//----- nvinfo : EIATTR_CUDA_API_VERSION
	.align		4
        /*0000*/ 	.byte	0x04, 0x37
        /*0002*/ 	.short	(.L_13529 - .L_13528)
.L_13528:
        /*0004*/ 	.word	0x00000082


	//----- nvinfo : EIATTR_SW2861232_WAR
	.align		4
.L_13529:
        /*0008*/ 	.byte	0x01, 0x35
	.zero		2


	//----- nvinfo : EIATTR_PARAM_CBANK
	.align		4
        /*000c*/ 	.byte	0x04, 0x0a
        /*000e*/ 	.short	(.L_13531 - .L_13530)
	.align		4
.L_13530:
        /*0010*/ 	.word	index@(.nv.constant0._ZN2at6native43_GLOBAL__N__9ae7fba5_10_SoftMax_cu_9f978f6326cunn_SpatialSoftMaxForwardIdddiNS1_22SoftMaxForwardEpilogueEEEvPT1_PKT_T2_S9_S9_)
        /*0014*/ 	.short	0x0160
        /*0016*/ 	.short	0x001c


	//----- nvinfo : EIATTR_CBANK_PARAM_SIZE
	.align		4
.L_13531:
        /*0018*/ 	.byte	0x03, 0x19
        /*001a*/ 	.short	0x001c


	//----- nvinfo : EIATTR_KPARAM_INFO
	.align		4
        /*001c*/ 	.byte	0x04, 0x17
        /*001e*/ 	.short	(.L_13533 - .L_13532)
.L_13532:
        /*0020*/ 	.word	0x00000000
        /*0024*/ 	.short	0x0004
        /*0026*/ 	.short	0x0018
        /*0028*/ 	.byte	0x00, 0xf0, 0x11, 0x00


	//----- nvinfo : EIATTR_KPARAM_INFO
	.align		4
.L_13533:
        /*002c*/ 	.byte	0x04, 0x17
        /*002e*/ 	.short	(.L_13535 - .L_13534)
.L_13534:
        /*0030*/ 	.word	0x00000000
        /*0034*/ 	.short	0x0003
        /*0036*/ 	.short	0x0014
        /*0038*/ 	.byte	0x00, 0xf0, 0x11, 0x00


	//----- nvinfo : EIATTR_KPARAM_INFO
	.align		4
.L_13535:
        /*003c*/ 	.byte	0x04, 0x17
        /*003e*/ 	.short	(.L_13537 - .L_13536)
.L_13536:
        /*0040*/ 	.word	0x00000000
        /*0044*/ 	.short	0x0002
        /*0046*/ 	.short	0x0010
        /*0048*/ 	.byte	0x00, 0xf0, 0x11, 0x00


	//----- nvinfo : EIATTR_KPARAM_INFO
	.align		4
.L_13537:
        /*004c*/ 	.byte	0x04, 0x17
        /*004e*/ 	.short	(.L_13539 - .L_13538)
.L_13538:
        /*0050*/ 	.word	0x00000000
        /*0054*/ 	.short	0x0001
        /*0056*/ 	.short	0x0008
        /*0058*/ 	.byte	0x00, 0xf0, 0x21, 0x00


	//----- nvinfo : EIATTR_KPARAM_INFO
	.align		4
.L_13539:
        /*005c*/ 	.byte	0x04, 0x17
        /*005e*/ 	.short	(.L_13541 - .L_13540)
.L_13540:
        /*0060*/ 	.word	0x00000000
        /*0064*/ 	.short	0x0000
        /*0066*/ 	.short	0x0000
        /*0068*/ 	.byte	0x00, 0xf0, 0x21, 0x00


	//----- nvinfo : EIATTR_MAXREG_COUNT
	.align		4
.L_13541:
        /*006c*/ 	.byte	0x03, 0x1b
        /*006e*/ 	.short	0x00ff


	//----- nvinfo : EIATTR_NUM_BARRIERS
	.align		4
        /*0070*/ 	.byte	0x02, 0x4c
        /*0072*/ 	.byte	0x01
	.zero		1


	//----- nvinfo : EIATTR_MERCURY_ISA_VERSION
	.align		4
        /*0074*/ 	.byte	0x03, 0x5f
        /*0076*/ 	.short	0x0000


	//----- nvinfo : EIATTR_EXIT_INSTR_OFFSETS
	.align		4
        /*0078*/ 	.byte	0x04, 0x1c
        /*007a*/ 	.short	(.L_13543 - .L_13542)


	//   ....[0]....
.L_13542:
        /*007c*/ 	.word	0x00000030


	//   ....[1]....
        /*0080*/ 	.word	0x00001790


	//----- nvinfo : EIATTR_CRS_STACK_SIZE
	.align		4
.L_13543:
        /*0084*/ 	.byte	0x04, 0x1e
        /*0086*/ 	.short	(.L_13545 - .L_13544)
.L_13544:
        /*0088*/ 	.word	0x00000000
.L_13545:


//--------------------- .nv.info._ZN2at6native43_GLOBAL__N__9ae7fba5_10_SoftMax_cu_9f978f6319cunn_SoftMaxForwardILi8EN3c108BFloat16EffNS1_22SoftMaxForwardEpilogueEEEvPT2_PKT0_i --------------------------
	.section	.nv.info._ZN2at6native43_GLOBAL__N__9ae7fba5_10_SoftMax_cu_9f978f6319cunn_SoftMaxForwardILi8EN3c108BFloat16EffNS1_22SoftMaxForwardEpilogueEEEvPT2_PKT0_i,"",@"SHT_CUDA_INFO"
	.sectionflags	@""
	.align	4


	//----- nvinfo : EIATTR_CUDA_API_VERSION
	.align		4
        /*0000*/ 	.byte	0x04, 0x37
        /*0002*/ 	.short	(.L_13547 - .L_13546)
.L_13546:
        /*0004*/ 	.word	0x00000082


	//----- nvinfo : EIATTR_SW2861232_WAR
	.align		4
.L_13547:
        /*0008*/ 	.byte	0x01, 0x35
	.zero		2


	//----- nvinfo : EIATTR_PARAM_CBANK
	.align		4
        /*000c*/ 	.byte	0x04, 0x0a
        /*000e*/ 	.short	(.L_13549 - .L_13548)
	.align		4
.L_13548:
        /*0010*/ 	.word	index@(.nv.constant0._ZN2at6native43_GLOBAL__N__9ae7fba5_10_SoftMax_cu_9f978f6319cunn_SoftMaxForwardILi8EN3c108BFloat16EffNS1_22SoftMaxForwardEpilogueEEEvPT2_PKT0_i)
        /*0014*/ 	.short	0x0160
        /*0016*/ 	.short	0x0014


	//----- nvinfo : EIATTR_CBANK_PARAM_SIZE
	.align		4
.L_13549:
        /*0018*/ 	.byte	0x03, 0x19
        /*001a*/ 	.short	0x0014


	//----- nvinfo : EIATTR_KPARAM_INFO
	.align		4
        /*001c*/ 	.byte	0x04, 0x17
        /*001e*/ 	.short	(.L_13551 - .L_13550)
.L_13550:
        /*0020*/ 	.word	0x00000000
        /*0024*/ 	.short	0x0002
        /*0026*/ 	.short	0x0010
        /*0028*/ 	.byte	0x00, 0xf0, 0x11, 0x00


	//----- nvinfo : EIATTR_KPARAM_INFO
	.align		4
.L_13551:
        /*002c*/ 	.byte	0x04, 0x17
        /*002e*/ 	.short	(.L_13553 - .L_13552)
.L_13552:
        /*0030*/ 	.word	0x00000000
        /*0034*/ 	.short	0x0001
        /*0036*/ 	.short	0x0008
        /*0038*/ 	.byte	0x00, 0xf0, 0x21, 0x00


	//----- nvinfo : EIATTR_KPARAM_INFO
	.align		4
.L_13553:
        /*003c*/ 	.byte	0x04, 0x17
        /*003e*/ 	.short	(.L_13555 - .L_13554)
.L_13554:
        /*0040*/ 	.word	0x00000000
        /*0044*/ 	.short	0x0000
        /*0046*/ 	.short	0x0000
        /*0048*/ 	.byte	0x00, 0xf0, 0x21, 0x00


	//----- nvinfo : EIATTR_MAXREG_COUNT
	.align		4
.L_13555:
        /*004c*/ 	.byte	0x03, 0x1b
        /*004e*/ 	.short	0x00ff


	//----- nvinfo : EIATTR_NUM_BARRIERS
	.align		4
        /*0050*/ 	.byte	0x02, 0x4c
        /*0052*/ 	.byte	0x01
	.zero		1


	//----- nvinfo : EIATTR_MERCURY_ISA_VERSION
	.align		4
        /*0054*/ 	.byte	0x03, 0x5f
        /*0056*/ 	.short	0x0000


	//----- nvinfo : EIATTR_COOP_GROUP_MASK_REGIDS
	.align		4
        /*0058*/ 	.byte	0x04, 0x29
        /*005a*/ 	.short	(.L_13557 - .L_13556)


	//   ....[0]....
.L_13556:
        /*005c*/ 	.word	0xffffffff


	//   ....[1]....
        /*0060*/ 	.word	0xffffffff


	//   ....[2]....
        /*0064*/ 	.word	0xffffffff


	//   ....[3]....
        /*0068*/ 	.word	0xffffffff


	//   ....[4]....
        /*006c*/ 	.word	0xffffffff


	//   ....[5]....
        /*0070*/ 	.word	0xffffffff


	//   ....[6]....
        /*0074*/ 	.word	0xffffffff


	//   ....[7]....
        /*0078*/ 	.word	0xffffffff


	//   ....[8]....
        /*007c*/ 	.word	0xffffffff


	//   ....[9]....
        /*0080*/ 	.word	0xffffffff


	//   ....[10]....
        /*0084*/ 	.word	0xffffffff


	//   ....[11]....
        /*0088*/ 	.word	0xffffffff


	//   ....[12]....
        /*008c*/ 	.word	0xffffffff


	//   ....[13]....
        /*0090*/ 	.word	0xffffffff


	//   ....[14]....
        /*0094*/ 	.word	0xffffffff


	//   ....[15]....
        /*0098*/ 	.word	0xffffffff


	//   ....[16]....
        /*009c*/ 	.word	0xffffffff


	//   ....[17]....
        /*00a0*/ 	.word	0xffffffff


	//   ....[18]....
        /*00a4*/ 	.word	0xffffffff


	//   ....[19]....
        /*00a8*/ 	.word	0xffffffff


	//   ....[20]....
        /*00ac*/ 	.word	0xffffffff


	//   ....[21]....
        /*00b0*/ 	.word	0xffffffff


	//   ....[22]....
        /*00b4*/ 	.word	0xffffffff


	//   ....[23]....
        /*00b8*/ 	.word	0xffffffff


	//   ....[24]....
        /*00bc*/ 	.word	0xffffffff


	//   ....[25]....
        /*00c0*/ 	.word	0xffffffff


	//   ....[26]....
        /*00c4*/ 	.word	0xffffffff


	//   ....[27]....
        /*00c8*/ 	.word	0xffffffff


	//   ....[28]....
        /*00cc*/ 	.word	0xffffffff


	//   ....[29]....
        /*00d0*/ 	.word	0xffffffff


	//----- nvinfo : EIATTR_COOP_GROUP_INSTR_OFFSETS
	.align		4
.L_13557:
        /*00d4*/ 	.byte	0x04, 0x28
        /*00d6*/ 	.short	(.L_13559 - .L_13558)


	//   ....[0]....
.L_13558:
        /*00d8*/ 	.word	0x000006c0


	//   ....[1]....
        /*00dc*/ 	.word	0x00000730


	//   ....[2]....
        /*00e0*/ 	.word	0x00000770


	//   ....[3]....
        /*00e4*/ 	.word	0x00000810


	//   ....[4]....
        /*00e8*/ 	.word	0x00000860


	//   ....[5]....
        /*00ec*/ 	.word	0x000008e0


	//   ....[6]....
        /*00f0*/ 	.word	0x00000920


	//   ....[7]....
        /*00f4*/ 	.word	0x00000950


	//   ....[8]....
        /*00f8*/ 	.word	0x00000980


	//   ....[9]....
        /*00fc*/ 	.word	0x000009b0


	//   ....[10]....
        /*0100*/ 	.word	0x00001130


	//   ....[11]....
        /*0104*/ 	.word	0x00001190


	//   ....[12]....
        /*0108*/ 	.word	0x000011b0


	//   ....[13]....
        /*010c*/ 	.word	0x000011d0


	//   ....[14]....
        /*0110*/ 	.word	0x000011f0


	//   ....[15]....
        /*0114*/ 	.word	0x00001260


	//   ....[16]....
        /*0118*/ 	.word	0x00001290


	//   ....[17]....
        /*011c*/ 	.word	0x000012b0


	//   ....[18]....
        /*0120*/ 	.word	0x000012d0


	//   ....[19]....
        /*0124*/ 	.word	0x000012f0


	//   ....[20]....
        /*0128*/ 	.word	0x00001d20


	//   ....[21]....
        /*012c*/ 	.word	0x00001d90


	//   ....[22]....
        /*0130*/ 	.word	0x00001e00


	//   ....[23]....
        /*0134*/ 	.word	0x00001e70


	//   ....[24]....
        /*0138*/ 	.word	0x00001ee0


	//   ....[25]....
        /*013c*/ 	.word	0x00001f60


	//   ....[26]....
        /*0140*/ 	.word	0x00001fd0


	//   ....[27]....
        /*0144*/ 	.word	0x00002030


	//   ....[28]....
        /*0148*/ 	.word	0x00002090


	//   ....[29]....
        /*014c*/ 	.word	0x00002100


	//----- nvinfo : EIATTR_EXIT_INSTR_OFFSETS
	.align		4
.L_13559:
        /*0150*/ 	.byte	0x04, 0x1c
        /*0152*/ 	.short	(.L_13561 - .L_13560)


	//   ....[0]....
.L_13560:
        /*0154*/ 	.word	0x000013e0


	//   ....[1]....
        /*0158*/ 	.word	0x00001510


	//   ....[2]....
        /*015c*/ 	.word	0x00001bf0


	//   ....[3]....
        /*0160*/ 	.word	0x00001cd0


	//----- nvinfo : EIATTR_CRS_STACK_SIZE
	.align		4
.L_13561:
        /*0164*/ 	.byte	0x04, 0x1e
        /*0166*/ 	.short	(.L_13563 - .L_13562)
.L_13562:
        /*0168*/ 	.word	0x00000000
.L_13563:


//--------------------- .nv.info._ZN2at6native43_GLOBAL__N__9ae7fba5_10_SoftMax_cu_9f978f6323cunn_SoftMaxForwardSmemILi8EN3c108BFloat16EffNS1_22SoftMaxForwardEpilogueElEEvPT2_PKT0_T4_ --------------------------
	.section	.nv.info._ZN2at6native43_GLOBAL__N__9ae7fba5_10_SoftMax_cu_9f978f6323cunn_SoftMaxForwardSmemILi8EN3c108BFloat16EffNS1_22SoftMaxForwardEpilogueElEEvPT2_PKT0_T4_,"",@"SHT_CUDA_INFO"
	.sectionflags	@""
	.align	4


	//----- nvinfo : EIATTR_CUDA_API_VERSION
	.align		4
        /*0000*/ 	.byte	0x04, 0x37
        /*0002*/ 	.short	(.L_13565 - .L_13564)
.L_13564:
        /*0004*/ 	.word	0x00000082


	//----- nvinfo : EIATTR_SW2861232_WAR
	.align		4
.L_13565:
        /*0008*/ 	.byte	0x01, 0x35
	.zero		2


	//----- nvinfo : EIATTR_PARAM_CBANK
	.align		4
        /*000c*/ 	.byte	0x04, 0x0a
        /*000e*/ 	.short	(.L_13567 - .L_13566)
	.align		4
.L_13566:
        /*0010*/ 	.word	index@(.nv.constant0._ZN2at6native43_GLOBAL__N__9ae7fba5_10_SoftMax_cu_9f978f6323cunn_SoftMaxForwardSmemILi8EN3c108BFloat16EffNS1_22SoftMaxForwardEpilogueElEEvPT2_PKT0_T4_)
        /*0014*/ 	.short	0x0160
        /*0016*/ 	.short	0x0018


	//----- nvinfo : EIATTR_CBANK_PARAM_SIZE
	.align		4
.L_13567:
        /*0018*/ 	.byte	0x03, 0x19
        /*001a*/ 	.short	0x0018


	//----- nvinfo : EIATTR_KPARAM_INFO
	.align		4
        /*001c*/ 	.byte	0x04, 0x17
        /*001e*/ 	.short	(.L_13569 - .L_13568)
.L_13568:
        /*0020*/ 	.word	0x00000000
        /*0024*/ 	.short	0x0002
        /*0026*/ 	.short	0x0010
        /*0028*/ 	.byte	0x00, 0xf0, 0x21, 0x00


	//----- nvinfo : EIATTR_KPARAM_INFO
	.align		4
.L_13569:
        /*002c*/ 	.byte	0x04, 0x17
        /*002e*/ 	.short	(.L_13571 - .L_13570)
.L_13570:
        /*0030*/ 	.word	0x00000000
        /*0034*/ 	.short	0x0001
        /*0036*/ 	.short	0x0008
        /*0038*/ 	.byte	0x00, 0xf0, 0x21, 0x00


	//----- nvinfo : EIATTR_KPARAM_INFO
	.align		4
.L_13571:
        /*003c*/ 	.byte	0x04, 0x17
        /*003e*/ 	.short	(.L_13573 - .L_13572)
.L_13572:
        /*0040*/ 	.word	0x00000000
        /*0044*/ 	.short	0x0000
        /*0046*/ 	.short	0x0000
        /*0048*/ 	.byte	0x00, 0xf0, 0x21, 0x00


	//----- nvinfo : EIATTR_MAXREG_COUNT
	.align		4
.L_13573:
        /*004c*/ 	.byte	0x03, 0x1b
        /*004e*/ 	.short	0x00ff


	//----- nvinfo : EIATTR_NUM_BARRIERS
	.align		4
        /*0050*/ 	.byte	0x02, 0x4c
        /*0052*/ 	.byte	0x01
	.zero		1


	//----- nvinfo : EIATTR_MERCURY_ISA_VERSION
	.align		4
        /*0054*/ 	.byte	0x03, 0x5f
        /*0056*/ 	.short	0x0000


	//----- nvinfo : EIATTR_COOP_GROUP_MASK_REGIDS
	.align		4
        /*0058*/ 	.byte	0x04, 0x29
        /*005a*/ 	.short	(.L_13575 - .L_13574)


	//   ....[0]....
.L_13574:
        /*005c*/ 	.word	0xffffffff


	//   ....[1]....
        /*0060*/ 	.word	0xffffffff


	//   ....[2]....
        /*0064*/ 	.word	0xffffffff


	//   ....[3]....
        /*0068*/ 	.word	0xffffffff


	//   ....[4]....
        /*006c*/ 	.word	0xffffffff


	//   ....[5]....
        /*0070*/ 	.word	0xffffffff


	//   ....[6]....
        /*0074*/ 	.word	0xffffffff


	//   ....[7]....
        /*0078*/ 	.word	0xffffffff


	//   ....[8]....
        /*007c*/ 	.word	0xffffffff


	//   ....[9]....
        /*0080*/ 	.word	0xffffffff


	//   ....[10]....
        /*0084*/ 	.word	0xffffffff


	//   ....[11]....
        /*0088*/ 	.word	0xffffffff


	//   ....[12]....
        /*008c*/ 	.word	0xffffffff


	//   ....[13]....
        /*0090*/ 	.word	0xffffffff


	//   ....[14]....
        /*0094*/ 	.word	0xffffffff


	//   ....[15]....
        /*0098*/ 	.word	0xffffffff


	//   ....[16]....
        /*009c*/ 	.word	0xffffffff


	//   ....[17]....
        /*00a0*/ 	.word	0xffffffff


	//   ....[18]....
        /*00a4*/ 	.word	0xffffffff


	//   ....[19]....
        /*00a8*/ 	.word	0xffffffff


	//   ....[20]....
        /*00ac*/ 	.word	0xffffffff


	//   ....[21]....
        /*00b0*/ 	.word	0xffffffff


	//   ....[22]....
        /*00b4*/ 	.word	0xffffffff


	//   ....[23]....
        /*00b8*/ 	.word	0xffffffff


	//   ....[24]....
        /*00bc*/ 	.word	0xffffffff


	//   ....[25]....
        /*00c0*/ 	.word	0xffffffff


	//   ....[26]....
        /*00c4*/ 	.word	0xffffffff


	//   ....[27]....
        /*00c8*/ 	.word	0xffffffff


	//   ....[28]....
        /*00cc*/ 	.word	0xffffffff


	//   ....[29]....
        /*00d0*/ 	.word	0xffffffff


	//----- nvinfo : EIATTR_COOP_GROUP_INSTR_OFFSETS
	.align		4
.L_13575:
        /*00d4*/ 	.byte	0x04, 0x28
        /*00d6*/ 	.short	(.L_13577 - .L_13576)


	//   ....[0]....
.L_13576:
        /*00d8*/ 	.word	0x000002e0


	//   ....[1]....
        /*00dc*/ 	.word	0x000003e0


	//   ....[2]....
        /*00e0*/ 	.word	0x00000410


	//   ....[3]....
        /*00e4*/ 	.word	0x00000450


	//   ....[4]....
        /*00e8*/ 	.word	0x00000480


	//   ....[5]....
        /*00ec*/ 	.word	0x00000520


	//   ....[6]....
        /*00f0*/ 	.word	0x00000560


	//   ....[7]....
        /*00f4*/ 	.word	0x00000590


	//   ....[8]....
        /*00f8*/ 	.word	0x000005c0


	//   ....[9]....
        /*00fc*/ 	.word	0x000005f0


	//   ....[10]....
        /*0100*/ 	.word	0x000009f0


	//   ....[11]....
        /*0104*/ 	.word	0x00000a50


	//   ....[12]....
        /*0108*/ 	.word	0x00000a70


	//   ....[13]....
        /*010c*/ 	.word	0x00000a90


	//   ....[14]....
        /*0110*/ 	.word	0x00000ab0


	//   ....[15]....
        /*0114*/ 	.word	0x00000b20


	//   ....[16]....
        /*0118*/ 	.word	0x00000b50


	//   ....[17]....
        /*011c*/ 	.word	0x00000b70


	//   ....[18]....
        /*0120*/ 	.word	0x00000b90


	//   ....[19]....
        /*0124*/ 	.word	0x00000bb0


	//   ....[20]....
        /*0128*/ 	.word	0x00000ff0


	//   ....[21]....
        /*012c*/ 	.word	0x00001060


	//   ....[22]....
        /*0130*/ 	.word	0x000010d0


	//   ....[23]....
        /*0134*/ 	.word	0x00001140


	//   ....[24]....
        /*0138*/ 	.word	0x000011b0


	//   ....[25]....
        /*013c*/ 	.word	0x00001220


	//   ....[26]....
        /*0140*/ 	.word	0x000012a0


	//   ....[27]....
        /*0144*/ 	.word	0x00001300


	//   ....[28]....
        /*0148*/ 	.word	0x00001360


	//   ....[29]....
        /*014c*/ 	.word	0x000013c0


	//----- nvinfo : EIATTR_EXIT_INSTR_OFFSETS
	.align		4
.L_13577:
        /*0150*/ 	.byte	0x04, 0x1c
        /*0152*/ 	.short	(.L_13579 - .L_13578)


	//   ....[0]....
.L_13578:
        /*0154*/ 	.word	0x00000c10


	//   ....[1]....
        /*0158*/ 	.word	0x00000fa0


	//----- nvinfo : EIATTR_CRS_STACK_SIZE
	.align		4
.L_13579:
        /*015c*/ 	.byte	0x04, 0x1e
        /*015e*/ 	.short	(.L_13581 - .L_13580)
.L_13580:
        /*0160*/ 	.word	0x00000000
.L_13581:


//--------------------- .nv.info._ZN2at6native43_GLOBAL__N__9ae7fba5_10_SoftMax_cu_9f978f6319cunn_SoftMaxForwardILi8EN3c108BFloat16EfS4_NS1_22SoftMaxForwardEpilogueEEEvPT2_PKT0_i --------------------------
	.section	.nv.info._ZN2at6native43_GLOBAL__N__9ae7fba5_10_SoftMax_cu_9f978f6319cunn_SoftMaxForwardILi8EN3c108BFloat16EfS4_NS1_22SoftMaxForwardEpilogueEEEvPT2_PKT0_i,"",@"SHT_CUDA_INFO"
	.sectionflags	@""
	.align	4


	//----- nvinfo : EIATTR_CUDA_API_VERSION
	.align		4
        /*0000*/ 	.byte	0x04, 0x37
        /*0002*/ 	.short	(.L_13583 - .L_13582)
.L_13582:
        /*0004*/ 	.word	0x00000082


	//----- nvinfo : EIATTR_SW2861232_WAR
	.align		4
.L_13583:
        /*0008*/ 	.byte	0x01, 0x35
	.zero		2


	//----- nvinfo : EIATTR_PARAM_CBANK
	.align		4
        /*000c*/ 	.byte	0x04, 0x0a
        /*000e*/ 	.short	(.L_13585 - .L_13584)
	.align		4
.L_13584:
        /*0010*/ 	.word	index@(.nv.constant0._ZN2at6native43_GLOBAL__N__9ae7fba5_10_SoftMax_cu_9f978f6319cunn_SoftMaxForwardILi8EN3c108BFloat16EfS4_NS1_22SoftMaxForwardEpilogueEEEvPT2_PKT0_i)
        /*0014*/ 	.short	0x0160
        /*0016*/ 	.short	0x0014


	//----- nvinfo : EIATTR_CBANK_PARAM_SIZE
	.align		4
.L_13585:
        /*0018*/ 	.byte	0x03, 0x19
        /*001a*/ 	.short	0x0014


	//----- nvinfo : EIATTR_KPARAM_INFO
	.align		4
        /*001c*/ 	.byte	0x04, 0x17
        /*001e*/ 	.short	(.L_13587 - .L_13586)
.L_13586:
        /*0020*/ 	.word	0x00000000
        /*0024*/ 	.short	0x0002
        /*0026*/ 	.short	0x0010
        /*0028*/ 	.byte	0x00, 0xf0, 0x11, 0x00


	//----- nvinfo : EIATTR_KPARAM_INFO
	.align		4
.L_13587:
        /*002c*/ 	.byte	0x04, 0x17
        /*002e*/ 	.short	(.L_13589 - .L_13588)
.L_13588:
        /*0030*/ 	.word	0x00000000
        /*0034*/ 	.short	0x0001
        /*0036*/ 	.short	0x0008
        /*0038*/ 	.byte	0x00, 0xf0, 0x21, 0x00


	//----- nvinfo : EIATTR_KPARAM_INFO
	.align		4
.L_13589:
        /*003c*/ 	.byte	0x04, 0x17
        /*003e*/ 	.short	(.L_13591 - .L_13590)
.L_13590:
        /*0040*/ 	.word	0x00000000
        /*0044*/ 	.short	0x0000
        /*0046*/ 	.short	0x0000
        /*0048*/ 	.byte	0x00, 0xf0, 0x21, 0x00


	//----- nvinfo : EIATTR_MAXREG_COUNT
	.align		4
.L_13591:
        /*004c*/ 	.byte	0x03, 0x1b
        /*004e*/ 	.short	0x00ff


	//----- nvinfo : EIATTR_NUM_BARRIERS
	.align		4
        /*0050*/ 	.byte	0x02, 0x4c
        /*0052*/ 	.byte	0x01
	.zero		1


	//----- nvinfo : EIATTR_MERCURY_ISA_VERSION
	.align		4
        /*0054*/ 	.byte	0x03, 0x5f
        /*0056*/ 	.short	0x0000


	//----- nvinfo : EIATTR_COOP_GROUP_MASK_REGIDS
	.align		4
        /*0058*/ 	.byte	0x04, 0x29
        /*005a*/ 	.short	(.L_13593 - .L_13592)


	//   ....[0]....
.L_13592:
        /*005c*/ 	.word	0xffffffff


	//   ....[1]....
        /*0060*/ 	.word	0xffffffff


	//   ....[2]....
        /*0064*/ 	.word	0xffffffff


	//   ....[3]....
        /*0068*/ 	.word	0xffffffff


	//   ....[4]....
        /*006c*/ 	.word	0xffffffff


	//   ....[5]....
        /*0070*/ 	.word	0xffffffff


	//   ....[6]....
        /*0074*/ 	.word	0xffffffff


	//   ....[7]....
        /*0078*/ 	.word	0xffffffff


	//   ....[8]....
        /*007c*/ 	.word	0xffffffff


	//   ....[9]....
        /*0080*/ 	.word	0xffffffff


	//   ....[10]....
        /*0084*/ 	.word	0xffffffff


	//   ....[11]....
        /*0088*/ 	.word	0xffffffff


	//   ....[12]....
        /*008c*/ 	.word	0xffffffff


	//   ....[13]....
        /*0090*/ 	.word	0xffffffff


	//   ....[14]....
        /*0094*/ 	.word	0xffffffff


	//   ....[15]....
        /*0098*/ 	.word	0xffffffff


	//   ....[16]....
        /*009c*/ 	.word	0xffffffff


	//   ....[17]....
        /*00a0*/ 	.word	0xffffffff


	//   ....[18]....
        /*00a4*/ 	.word	0xffffffff


	//   ....[19]....
        /*00a8*/ 	.word	0xffffffff


	//   ....[20]....
        /*00ac*/ 	.word	0xffffffff


	//   ....[21]....
        /*00b0*/ 	.word	0xffffffff


	//   ....[22]....
        /*00b4*/ 	.word	0xffffffff


	//   ....[23]....
        /*00b8*/ 	.word	0xffffffff


	//   ....[24]....
        /*00bc*/ 	.word	0xffffffff


	//   ....[25]....
        /*00c0*/ 	.word	0xffffffff


	//   ....[26]....
        /*00c4*/ 	.word	0xffffffff


	//   ....[27]....
        /*00c8*/ 	.word	0xffffffff


	//   ....[28]....
        /*00cc*/ 	.word	0xffffffff


	//   ....[29]....
        /*00d0*/ 	.word	0xffffffff


	//----- nvinfo : EIATTR_COOP_GROUP_INSTR_OFFSETS
	.align		4
.L_13593:
        /*00d4*/ 	.byte	0x04, 0x28
        /*00d6*/ 	.short	(.L_13595 - .L_13594)


	//   ....[0]....
.L_13594:
        /*00d8*/ 	.word	0x000006c0


	//   ....[1]....
        /*00dc*/ 	.word	0x00000730


	//   ....[2]....
        /*00e0*/ 	.word	0x00000770


	//   ....[3]....
        /*00e4*/ 	.word	0x00000810


	//   ....[4]....
        /*00e8*/ 	.word	0x00000860


	//   ....[5]....
        /*00ec*/ 	.word	0x000008e0


	//   ....[6]....
        /*00f0*/ 	.word	0x00000920


	//   ....[7]....
        /*00f4*/ 	.word	0x00000950


	//   ....[8]....
        /*00f8*/ 	.word	0x00000980


	//   ....[9]....
        /*00fc*/ 	.word	0x000009b0


	//   ....[10]....
        /*0100*/ 	.word	0x00001130


	//   ....[11]....
        /*0104*/ 	.word	0x00001190


	//   ....[12]....
        /*0108*/ 	.word	0x000011b0


	//   ....[13]....
        /*010c*/ 	.word	0x000011d0


	//   ....[14]....
        /*0110*/ 	.word	0x000011f0


	//   ....[15]....
        /*0114*/ 	.word	0x00001260


	//   ....[16]....
        /*0118*/ 	.word	0x00001290


	//   ....[17]....
        /*011c*/ 	.word	0x000012b0


	//   ....[18]....
        /*0120*/ 	.word	0x000012d0


	//   ....[19]....
        /*0124*/ 	.word	0x000012f0


	//   ....[20]....
        /*0128*/ 	.word	0x00001d70


	//   ....[21]....
        /*012c*/ 	.word	0x00001de0


	//   ....[22]....
        /*0130*/ 	.word	0x00001e50


	//   ....[23]....
        /*0134*/ 	.word	0x00001ec0


	//   ....[24]....
        /*0138*/ 	.word	0x00001f30


	//   ....[25]....
        /*013c*/ 	.word	0x00001fb0


	//   ....[26]....
        /*0140*/ 	.word	0x00002020


	//   ....[27]....
        /*0144*/ 	.word	0x00002080


	//   ....[28]....
        /*0148*/ 	.word	0x000020e0


	//   ....[29]....
        /*014c*/ 	.word	0x00002150


	//----- nvinfo : EIATTR_EXIT_INSTR_OFFSETS
	.align		4
.L_13595:
        /*0150*/ 	.byte	0x04, 0x1c
        /*0152*/ 	.short	(.L_13597 - .L_13596)


	//   ....[0]....
.L_13596:
        /*0154*/ 	.word	0x000013e0


	//   ....[1]....
        /*0158*/ 	.word	0x00001520


	//   ....[2]....
        /*015c*/ 	.word	0x00001c30


	//   ....[3]....
        /*0160*/ 	.word	0x00001d20


	//----- nvinfo : EIATTR_CRS_STACK_SIZE
	.align		4
.L_13597:
        /*0164*/ 	.byte	0x04, 0x1e
        /*0166*/ 	.short	(.L_13599 - .L_13598)
.L_13598:
        /*0168*/ 	.word	0x00000000
.L_13599:


//--------------------- .nv.info._ZN2at6native43_GLOBAL__N__9ae7fba5_10_SoftMax_cu_9f978f6323cunn_SoftMaxForwardSmemILi8EN3c108BFloat16EfS4_NS1_22SoftMaxForwardEpilogueElEEvPT2_PKT0_T4_ --------------------------
	.section	.nv.info._ZN2at6native43_GLOBAL__N__9ae7fba5_10_SoftMax_cu_9f978f6323cunn_SoftMaxForwardSmemILi8EN3c108BFloat16EfS4_NS1_22SoftMaxForwardEpilogueElEEvPT2_PKT0_T4_,"",@"SHT_CUDA_INFO"
	.sectionflags	@""
	.align	4


	//----- nvinfo : EIATTR_CUDA_API_VERSION
	.align		4
        /*0000*/ 	.byte	0x04, 0x37
        /*0002*/ 	.short	(.L_13601 - .L_13600)
.L_13600:
        /*0004*/ 	.word	0x00000082


	//----- nvinfo : EIATTR_SW2861232_WAR
	.align		4
.L_13601:
        /*0008*/ 	.byte	0x01, 0x35
	.zero		2


	//----- nvinfo : EIATTR_PARAM_CBANK
	.align		4
        /*000c*/ 	.byte	0x04, 0x0a
        /*000e*/ 	.short	(.L_13603 - .L_13602)
	.align		4
.L_13602:
        /*0010*/ 	.word	index@(.nv.constant0._ZN2at6native43_GLOBAL__N__9ae7fba5_10_SoftMax_cu_9f978f6323cunn_SoftMaxForwardSmemILi8EN3c108BFloat16EfS4_NS1_22SoftMaxForwardEpilogueElEEvPT2_PKT0_T4_)
        /*0014*/ 	.short	0x0160
        /*0016*/ 	.short	0x0018


	//----- nvinfo : EIATTR_CBANK_PARAM_SIZE
	.align		4
.L_13603:
        /*0018*/ 	.byte	0x03, 0x19
        /*001a*/ 	.short	0x0018


	//----- nvinfo : EIATTR_KPARAM_INFO
	.align		4
        /*001c*/ 	.byte	0x04, 0x17
        /*001e*/ 	.short	(.L_13605 - .L_13604)
.L_13604:
        /*0020*/ 	.word	0x00000000
        /*0024*/ 	.short	0x0002
        /*0026*/ 	.short	0x0010
        /*0028*/ 	.byte	0x00, 0xf0, 0x21, 0x00


	//----- nvinfo : EIATTR_KPARAM_INFO
	.align		4
.L_13605:
        /*002c*/ 	.byte	0x04, 0x17
        /*002e*/ 	.short	(.L_13607 - .L_13606)
.L_13606:
        /*0030*/ 	.word	0x00000000
        /*0034*/ 	.short	0x0001
        /*0036*/ 	.short	0x0008
        /*0038*/ 	.byte	0x00, 0xf0, 0x21, 0x00


	//----- nvinfo : EIATTR_KPARAM_INFO
	.align		4
.L_13607:
        /*003c*/ 	.byte	0x04, 0x17
        /*003e*/ 	.short	(.L_13609 - .L_13608)
.L_13608:
        /*0040*/ 	.word	0x00000000
        /*0044*/ 	.short	0x0000
        /*0046*/ 	.short	0x0000
        /*0048*/ 	.byte	0x00, 0xf0, 0x21, 0x00


	//----- nvinfo : EIATTR_MAXREG_COUNT
	.align		4
.L_13609:
        /*004c*/ 	.byte	0x03, 0x1b
        /*004e*/ 	.short	0x00ff


	//----- nvinfo : EIATTR_NUM_BARRIERS
	.align		4
        /*0050*/ 	.byte	0x02, 0x4c
        /*0052*/ 	.byte	0x01
	.zero		1


	//----- nvinfo : EIATTR_MERCURY_ISA_VERSION
	.align		4
        /*0054*/ 	.byte	0x03, 0x5f
        /*0056*/ 	.short	0x0000


	//----- nvinfo : EIATTR_COOP_GROUP_MASK_REGIDS
	.align		4
        /*0058*/ 	.byte	0x04, 0x29
        /*005a*/ 	.short	(.L_13611 - .L_13610)


	//   ....[0]....
.L_13610:
        /*005c*/ 	.word	0xffffffff


	//   ....[1]....
        /*0060*/ 	.word	0xffffffff


	//   ....[2]....
        /*0064*/ 	.word	0xffffffff


	//   ....[3]....
        /*0068*/ 	.word	0xffffffff


	//   ....[4]....
        /*006c*/ 	.word	0xffffffff


	//   ....[5]....
        /*0070*/ 	.word	0xffffffff


	//   ....[6]....
        /*0074*/ 	.word	0xffffffff


	//   ....[7]....
        /*0078*/ 	.word	0xffffffff


	//   ....[8]....
        /*007c*/ 	.word	0xffffffff


	//   ....[9]....
        /*0080*/ 	.word	0xffffffff


	//   ....[10]....
        /*0084*/ 	.word	0xffffffff


	//   ....[11]....
        /*0088*/ 	.word	0xffffffff


	//   ....[12]....
        /*008c*/ 	.word	0xffffffff


	//   ....[13]....
        /*0090*/ 	.word	0xffffffff


	//   ....[14]....
        /*0094*/ 	.word	0xffffffff


	//   ....[15]....
        /*0098*/ 	.word	0xffffffff


	//   ....[16]....
        /*009c*/ 	.word	0xffffffff


	//   ....[17]....
        /*00a0*/ 	.word	0xffffffff


	//   ....[18]....
        /*00a4*/ 	.word	0xffffffff


	//   ....[19]....
        /*00a8*/ 	.word	0xffffffff


	//   ....[20]....
        /*00ac*/ 	.word	0xffffffff


	//   ....[21]....
        /*00b0*/ 	.word	0xffffffff


	//   ....[22]....
        /*00b4*/ 	.word	0xffffffff


	//   ....[23]....
        /*00b8*/ 	.word	0xffffffff


	//   ....[24]....
        /*00bc*/ 	.word	0xffffffff


	//   ....[25]....
        /*00c0*/ 	.word	0xffffffff


	//   ....[26]....
        /*00c4*/ 	.word	0xffffffff


	//   ....[27]....
        /*00c8*/ 	.word	0xffffffff


	//   ....[28]....
        /*00cc*/ 	.word	0xffffffff


	//   ....[29]....
        /*00d0*/ 	.word	0xffffffff


	//----- nvinfo : EIATTR_COOP_GROUP_INSTR_OFFSETS
	.align		4
.L_13611:
        /*00d4*/ 	.byte	0x04, 0x28
        /*00d6*/ 	.short	(.L_13613 - .L_13612)


	//   ....[0]....
.L_13612:
        /*00d8*/ 	.word	0x000002e0


	//   ....[1]....
        /*00dc*/ 	.word	0x000003d0


	//   ....[2]....
        /*00e0*/ 	.word	0x00000410


	//   ....[3]....
        /*00e4*/ 	.word	0x00000460


	//   ....[4]....
        /*00e8*/ 	.word	0x00000490


	//   ....[5]....
        /*00ec*/ 	.word	0x00000520


	//   ....[6]....
        /*00f0*/ 	.word	0x00000560


	//   ....[7]....
        /*00f4*/ 	.word	0x00000590


	//   ....[8]....
        /*00f8*/ 	.word	0x000005c0


	//   ....[9]....
        /*00fc*/ 	.word	0x000005f0


	//   ....[10]....
        /*0100*/ 	.word	0x000009f0


	//   ....[11]....
        /*0104*/ 	.word	0x00000a50


	//   ....[12]....
        /*0108*/ 	.word	0x00000a70


	//   ....[13]....
        /*010c*/ 	.word	0x00000a90


	//   ....[14]....
        /*0110*/ 	.word	0x00000ab0


	//   ....[15]....
        /*0114*/ 	.word	0x00000b20


	//   ....[16]....
        /*0118*/ 	.word	0x00000b50


	//   ....[17]....
        /*011c*/ 	.word	0x00000b70


	//   ....[18]....
        /*0120*/ 	.word	0x00000b90


	//   ....[19]....
        /*0124*/ 	.word	0x00000bb0


	//   ....[20]....
        /*0128*/ 	.word	0x00001020


	//   ....[21]....
        /*012c*/ 	.word	0x000010a0


	//   ....[22]....
        /*0130*/ 	.word	0x00001110


	//   ....[23]....
        /*0134*/ 	.word	0x00001180


	//   ....[24]....
        /*0138*/ 	.word	0x000011f0


	//   ....[25]....
        /*013c*/ 	.word	0x00001260


	//   ....[26]....
        /*0140*/ 	.word	0x000012e0


	//   ....[27]....
        /*0144*/ 	.word	0x00001340


	//   ....[28]....
        /*0148*/ 	.word	0x000013a0


	//   ....[29]....
        /*014c*/ 	.word	0x00001400


	//----- nvinfo : EIATTR_EXIT_INSTR_OFFSETS
	.align		4
.L_13613:
        /*0150*/ 	.byte	0x04, 0x1c
        /*0152*/ 	.short	(.L_13615 - .L_13614)


	//   ....[0]....
.L_13614:
        /*0154*/ 	.word	0x00000c10


	//   ....[1]....
        /*0158*/ 	.word	0x00000fd0


	//----- nvinfo : EIATTR_CRS_STACK_SIZE
	.align		4
.L_13615:
        /*015c*/ 	.byte	0x04, 0x1e
        /*015e*/ 	.short	(.L_13617 - .L_13616)
.L_13616:
        /*0160*/ 	.word	0x00000000
.L_13617:


//--------------------- .nv.info._ZN2at6native43_GLOBAL__N__9ae7fba5_10_SoftMax_cu_9f978f6322cunn_SoftMaxForwardRegIN3c108BFloat16EfS4_NS1_22SoftMaxForwardEpilogueElLi9EEEvPT1_PKT_T3_ --------------------------
	.section	.nv.info._ZN2at6native43_GLOBAL__N__9ae7fba5_10_SoftMax_cu_9f978f6322cunn_SoftMaxForwardRegIN3c108BFloat16EfS4_NS1_22SoftMaxForwardEpilogueElLi9EEEvPT1_PKT_T3_,"",@"SHT_CUDA_INFO"
	.sectionflags	@""
	.align	4


	//----- nvinfo : EIATTR_CUDA_API_VERSION
	.align		4
        /*0000*/ 	.byte	0x04, 0x37
        /*0002*/ 	.short	(.L_13619 - .L_13618)
.L_13618:
        /*0004*/ 	.word	0x00000082


	//----- nvinfo : EIATTR_SW2861232_WAR
	.align		4
.L_13619:
        /*0008*/ 	.byte	0x01, 0x35
	.zero		2


	//----- nvinfo : EIATTR_PARAM_CBANK
	.align		4
        /*000c*/ 	.byte	0x04, 0x0a
        /*000e*/ 	.short	(.L_13621 - .L_13620)
	.align		4
.L_13620:
        /*0010*/ 	.word	index@(.nv.constant0._ZN2at6native43_GLOBAL__N__9ae7fba5_10_SoftMax_cu_9f978f6322cunn_SoftMaxForwardRegIN3c108BFloat16EfS4_NS1_22SoftMaxForwardEpilogueElLi9EEEvPT1_PKT_T3_)
        /*0014*/ 	.short	0x0160
        /*0016*/ 	.short	0x0018


	//----- nvinfo : EIATTR_CBANK_PARAM_SIZE
	.align		4
.L_13621:
        /*0018*/ 	.byte	0x03, 0x19
        /*001a*/ 	.short	0x0018


	//----- nvinfo : EIATTR_KPARAM_INFO
	.align		4
        /*001c*/ 	.byte	0x04, 0x17
        /*001e*/ 	.short	(.L_13623 - .L_13622)
.L_13622:
        /*0020*/ 	.word	0x00000000
        /*0024*/ 	.short	0x0002
        /*0026*/ 	.short	0x0010
        /*0028*/ 	.byte	0x00, 0xf0, 0x21, 0x00


	//----- nvinfo : EIATTR_KPARAM_INFO
	.align		4
.L_13623:
        /*002c*/ 	.byte	0x04, 0x17
        /*002e*/ 	.short	(.L_13625 - .L_13624)
.L_13624:
        /*0030*/ 	.word	0x00000000
        /*0034*/ 	.short	0x0001
        /*0036*/ 	.short	0x0008
        /*0038*/ 	.byte	0x00, 0xf0, 0x21, 0x00


	//----- nvinfo : EIATTR_KPARAM_INFO
	.align		4
.L_13625:
        /*003c*/ 	.byte	0x04, 0x17
        /*003e*/ 	.short	(.L_13627 - .L_13626)
.L_13626:
        /*0040*/ 	.word	0x00000000
        /*0044*/ 	.short	0x0000
        /*0046*/ 	.short	0x0000
        /*0048*/ 	.byte	0x00, 0xf0, 0x21, 0x00


	//----- nvinfo : EIATTR_MAXREG_COUNT
	.align		4
.L_13627:
        /*004c*/ 	.byte	0x03, 0x1b
        /*004e*/ 	.short	0x00ff


	//----- nvinfo : EIATTR_NUM_BARRIERS
	.align		4
        /*0050*/ 	.byte	0x02, 0x4c
        /*0052*/ 	.byte	0x01
	.zero		1


	//----- nvinfo : EIATTR_MERCURY_ISA_VERSION
	.align		4
        /*0054*/ 	.byte	0x03, 0x5f
        /*0056*/ 	.short	0x0000


	//----- nvinfo : EIATTR_COOP_GROUP_MASK_REGIDS
	.align		4
        /*0058*/ 	.byte	0x04, 0x29
        /*005a*/ 	.short	(.L_13629 - .L_13628)


	//   ....[0]....
.L_13628:
        /*005c*/ 	.word	0xffffffff


	//   ....[1]....
        /*0060*/ 	.word	0xffffffff


	//   ....[2]....
        /*0064*/ 	.word	0xffffffff


	//   ....[3]....
        /*0068*/ 	.word	0xffffffff


	//   ....[4]....
        /*006c*/ 	.word	0xffffffff


	//   ....[5]....
        /*0070*/ 	.word	0xffffffff


	//   ....[6]....
        /*0074*/ 	.word	0xffffffff


	//   ....[7]....
        /*0078*/ 	.word	0xffffffff


	//   ....[8]....
        /*007c*/ 	.word	0xffffffff


	//   ....[9]....
        /*0080*/ 	.word	0xffffffff


	//   ....[10]....
        /*0084*/ 	.word	0xffffffff


	//   ....[11]....
        /*0088*/ 	.word	0xffffffff


	//   ....[12]....
        /*008c*/ 	.word	0xffffffff


	//   ....[13]....
        /*0090*/ 	.word	0xffffffff


	//   ....[14]....
        /*0094*/ 	.word	0xffffffff


	//   ....[15]....
        /*0098*/ 	.word	0xffffffff


	//   ....[16]....
        /*009c*/ 	.word	0xffffffff


	//   ....[17]....
        /*00a0*/ 	.word	0xffffffff


	//   ....[18]....
        /*00a4*/ 	.word	0xffffffff


	//   ....[19]....
        /*00a8*/ 	.word	0xffffffff


	//   ....[20]....
        /*00ac*/ 	.word	0xffffffff


	//   ....[21]....
        /*00b0*/ 	.word	0xffffffff


	//   ....[22]....
        /*00b4*/ 	.word	0xffffffff


	//   ....[23]....
        /*00b8*/ 	.word	0xffffffff


	//   ....[24]....
        /*00bc*/ 	.word	0xffffffff


	//   ....[25]....
        /*00c0*/ 	.word	0xffffffff


	//   ....[26]....
        /*00c4*/ 	.word	0xffffffff


	//   ....[27]....
        /*00c8*/ 	.word	0xffffffff


	//   ....[28]....
        /*00cc*/ 	.word	0xffffffff


	//   ....[29]....
        /*00d0*/ 	.word	0xffffffff


	//----- nvinfo : EIATTR_COOP_GROUP_INSTR_OFFSETS
	.align		4
.L_13629:
        /*00d4*/ 	.byte	0x04, 0x28
        /*00d6*/ 	.short	(.L_13631 - .L_13630)


	//   ....[0]....
.L_13630:
        /*00d8*/ 	.word	0x00000740


	//   ....[1]....
        /*00dc*/ 	.word	0x00000770


	//   ....[2]....
        /*00e0*/ 	.word	0x000007a0


	//   ....[3]....
        /*00e4*/ 	.word	0x000007d0


	//   ....[4]....
        /*00e8*/ 	.word	0x00000810


	//   ....[5]....
        /*00ec*/ 	.word	0x00000950


	//   ....[6]....
        /*00f0*/ 	.word	0x00000990


	//   ....[7]....
        /*00f4*/ 	.word	0x000009c0


	//   ....[8]....
        /*00f8*/ 	.word	0x000009f0


	//   ....[9]....
        /*00fc*/ 	.word	0x00000a20


	//   ....[10]....
        /*0100*/ 	.word	0x00000ea0


	//   ....[11]....
        /*0104*/ 	.word	0x00000ed0


	//   ....[12]....
        /*0108*/ 	.word	0x00000ef0


	//   ....[13]....
        /*010c*/ 	.word	0x00000f20


	//   ....[14]....
        /*0110*/ 	.word	0x00000f40


	//   ....[15]....
        /*0114*/ 	.word	0x00000fd0


	//   ....[16]....
        /*0118*/ 	.word	0x00001000


	//   ....[17]....
        /*011c*/ 	.word	0x00001020


	//   ....[18]....
        /*0120*/ 	.word	0x00001040


	//   ....[19]....
        /*0124*/ 	.word	0x00001060


	//   ....[20]....
        /*0128*/ 	.word	0x00001cd0


	//   ....[21]....
        /*012c*/ 	.word	0x00001d40


	//   ....[22]....
        /*0130*/ 	.word	0x00001db0


	//   ....[23]....
        /*0134*/ 	.word	0x00001e20


	//   ....[24]....
        /*0138*/ 	.word	0x00001e90


	//   ....[25]....
        /*013c*/ 	.word	0x00001f10


	//   ....[26]....
        /*0140*/ 	.word	0x00001f80


	//   ....[27]....
        /*0144*/ 	.word	0x00001fe0


	//   ....[28]....
        /*0148*/ 	.word	0x00002040


	//   ....[29]....
        /*014c*/ 	.word	0x000020b0


	//----- nvinfo : EIATTR_EXIT_INSTR_OFFSETS
	.align		4
.L_13631:
        /*0150*/ 	.byte	0x04, 0x1c
        /*0152*/ 	.short	(.L_13633 - .L_13632)


	//   ....[0]....
.L_13632:
        /*0154*/ 	.word	0x00001b20


	//   ....[1]....
        /*0158*/ 	.word	0x00001c80


	//----- nvinfo : EIATTR_CRS_STACK_SIZE
	.align		4
.L_13633:
        /*015c*/ 	.byte	0x04, 0x1e
        /*015e*/ 	.short	(.L_13635 - .L_13634)
.L_13634:
        /*0160*/ 	.word	0x00000000
.L_13635:


//--------------------- .nv.info._ZN2at6native43_GLOBAL__N__9ae7fba5_10_SoftMax_cu_9f978f6322cunn_SoftMaxForwardRegIN3c108BFloat16EfS4_NS1_22SoftMaxForwardEpilogueElLi8EEEvPT1_PKT_T3_ --------------------------
	.section	.nv.info._ZN2at6native43_GLOBAL__N__9ae7fba5_10_SoftMax_cu_9f978f6322cunn_SoftMaxForwardRegIN3c108BFloat16EfS4_NS1_22SoftMaxForwardEpilogueElLi8EEEvPT1_PKT_T3_,"",@"SHT_CUDA_INFO"
	.sectionflags	@""
	.align	4


	//----- nvinfo : EIATTR_CUDA_API_VERSION
	.align		4
        /*0000*/ 	.byte	0x04, 0x37
        /*0002*/ 	.short	(.L_13637 - .L_13636)
.L_13636:
        /*0004*/ 	.word	0x00000082


	//----- nvinfo : EIATTR_SW2861232_WAR
	.align		4
.L_13637:
        /*0008*/ 	.byte	0x01, 0x35
	.zero		2


	//----- nvinfo : EIATTR_PARAM_CBANK
	.align		4
        /*000c*/ 	.byte	0x04, 0x0a
        /*000e*/ 	.short	(.L_13639 - .L_13638)
	.align		4
.L_13638:
        /*0010*/ 	.word	index@(.nv.constant0._ZN2at6native43_GLOBAL__N__9ae7fba5_10_SoftMax_cu_9f978f6322cunn_SoftMaxForwardRegIN3c108BFloat16EfS4_NS1_22SoftMaxForwardEpilogueElLi8EEEvPT1_PKT_T3_)
        /*0014*/ 	.short	0x0160
        /*0016*/ 	.short	0x0018


	//----- nvinfo : EIATTR_CBANK_PARAM_SIZE
	.align		4
.L_13639:
        /*0018*/ 	.byte	0x03, 0x19
        /*001a*/ 	.short	0x0018


	//----- nvinfo : EIATTR_KPARAM_INFO
	.align		4
        /*001c*/ 	.byte	0x04, 0x17
        /*001e*/ 	.short	(.L_13641 - .L_13640)
.L_13640:
        /*0020*/ 	.word	0x00000000
        /*0024*/ 	.short	0x0002
        /*0026*/ 	.short	0x0010
        /*0028*/ 	.byte	0x00, 0xf0, 0x21, 0x00


	//----- nvinfo : EIATTR_KPARAM_INFO
	.align		4
.L_13641:
        /*002c*/ 	.byte	0x04, 0x17
        /*002e*/ 	.short	(.L_13643 - .L_13642)
.L_13642:
        /*0030*/ 	.word	0x00000000
        /*0034*/ 	.short	0x0001
        /*0036*/ 	.short	0x0008
        /*0038*/ 	.byte	0x00, 0xf0, 0x21, 0x00


	//----- nvinfo : EIATTR_KPARAM_INFO
	.align		4
.L_13643:
        /*003c*/ 	.byte	0x04, 0x17
        /*003e*/ 	.short	(.L_13645 - .L_13644)
.L_13644:
        /*0040*/ 	.word	0x00000000
        /*0044*/ 	.short	0x0000
        /*0046*/ 	.short	0x0000
        /*0048*/ 	.byte	0x00, 0xf0, 0x21, 0x00


	//----- nvinfo : EIATTR_MAXREG_COUNT
	.align		4
.L_13645:
        /*004c*/ 	.byte	0x03, 0x1b
        /*004e*/ 	.short	0x00ff


	//----- nvinfo : EIATTR_NUM_BARRIERS
	.align		4
        /*0050*/ 	.byte	0x02, 0x4c
        /*0052*/ 	.byte	0x01
	.zero		1


	//----- nvinfo : EIATTR_MERCURY_ISA_VERSION
	.align		4
        /*0054*/ 	.byte	0x03, 0x5f
        /*0056*/ 	.short	0x0000


	//----- nvinfo : EIATTR_COOP_GROUP_MASK_REGIDS
	.align		4
        /*0058*/ 	.byte	0x04, 0x29
        /*005a*/ 	.short	(.L_13647 - .L_13646)


	//   ....[0]....
.L_13646:
        /*005c*/ 	.word	0xffffffff


	//   ....[1]....
        /*0060*/ 	.word	0xffffffff


	//   ....[2]....
        /*0064*/ 	.word	0xffffffff


	//   ....[3]....
        /*0068*/ 	.word	0xffffffff


	//   ....[4]....
        /*006c*/ 	.word	0xffffffff


	//   ....[5]....
        /*0070*/ 	.word	0xffffffff


	//   ....[6]....
        /*0074*/ 	.word	0xffffffff


	//   ....[7]....
        /*0078*/ 	.word	0xffffffff


	//   ....[8]....
        /*007c*/ 	.word	0xffffffff


	//   ....[9]....
        /*0080*/ 	.word	0xffffffff


	//   ....[10]....
        /*0084*/ 	.word	0xffffffff


	//   ....[11]....
        /*0088*/ 	.word	0xffffffff


	//   ....[12]....
        /*008c*/ 	.word	0xffffffff


	//   ....[13]....
        /*0090*/ 	.word	0xffffffff


	//   ....[14]....
        /*0094*/ 	.word	0xffffffff


	//   ....[15]....
        /*0098*/ 	.word	0xffffffff


	//   ....[16]....
        /*009c*/ 	.word	0xffffffff


	//   ....[17]....
        /*00a0*/ 	.word	0xffffffff


	//   ....[18]....
        /*00a4*/ 	.word	0xffffffff


	//   ....[19]....
        /*00a8*/ 	.word	0xffffffff


	//   ....[20]....
        /*00ac*/ 	.word	0xffffffff


	//   ....[21]....
        /*00b0*/ 	.word	0xffffffff


	//   ....[22]....
        /*00b4*/ 	.word	0xffffffff


	//   ....[23]....
        /*00b8*/ 	.word	0xffffffff


	//   ....[24]....
        /*00bc*/ 	.word	0xffffffff


	//   ....[25]....
        /*00c0*/ 	.word	0xffffffff


	//   ....[26]....
        /*00c4*/ 	.word	0xffffffff


	//   ....[27]....
        /*00c8*/ 	.word	0xffffffff


	//   ....[28]....
        /*00cc*/ 	.word	0xffffffff


	//   ....[29]....
        /*00d0*/ 	.word	0xffffffff


	//----- nvinfo : EIATTR_COOP_GROUP_INSTR_OFFSETS
	.align		4
.L_13647:
        /*00d4*/ 	.byte	0x04, 0x28
        /*00d6*/ 	.short	(.L_13649 - .L_13648)


	//   ....[0]....
.L_13648:
        /*00d8*/ 	.word	0x00000680


	//   ....[1]....
        /*00dc*/ 	.word	0x000006b0


	//   ....[2]....
        /*00e0*/ 	.word	0x000006e0


	//   ....[3]....
        /*00e4*/ 	.word	0x00000710


	//   ....[4]....
        /*00e8*/ 	.word	0x00000750


	//   ....[5]....
        /*00ec*/ 	.word	0x00000890


	//   ....[6]....
        /*00f0*/ 	.word	0x000008d0


	//   ....[7]....
        /*00f4*/ 	.word	0x00000900


	//   ....[8]....
        /*00f8*/ 	.word	0x00000930


	//   ....[9]....
        /*00fc*/ 	.word	0x00000960


	//   ....[10]....
        /*0100*/ 	.word	0x00000d60


	//   ....[11]....
        /*0104*/ 	.word	0x00000d90


	//   ....[12]....
        /*0108*/ 	.word	0x00000db0


	//   ....[13]....
        /*010c*/ 	.word	0x00000de0


	//   ....[14]....
        /*0110*/ 	.word	0x00000e00


	//   ....[15]....
        /*0114*/ 	.word	0x00000e90


	//   ....[16]....
        /*0118*/ 	.word	0x00000ec0


	//   ....[17]....
        /*011c*/ 	.word	0x00000ee0


	//   ....[18]....
        /*0120*/ 	.word	0x00000f00


	//   ....[19]....
        /*0124*/ 	.word	0x00000f20


	//   ....[20]....
        /*0128*/ 	.word	0x00001a00


	//   ....[21]....
        /*012c*/ 	.word	0x00001a70


	//   ....[22]....
        /*0130*/ 	.word	0x00001ae0


	//   ....[23]....
        /*0134*/ 	.word	0x00001b50


	//   ....[24]....
        /*0138*/ 	.word	0x00001bc0


	//   ....[25]....
        /*013c*/ 	.word	0x00001c40


	//   ....[26]....
        /*0140*/ 	.word	0x00001cb0


	//   ....[27]....
        /*0144*/ 	.word	0x00001d10


	//   ....[28]....
        /*0148*/ 	.word	0x00001d70


	//   ....[29]....
        /*014c*/ 	.word	0x00001de0


	//----- nvinfo : EIATTR_EXIT_INSTR_OFFSETS
	.align		4
.L_13649:
        /*0150*/ 	.byte	0x04, 0x1c
        /*0152*/ 	.short	(.L_13651 - .L_13650)


	//   ....[0]....
.L_13650:
        /*0154*/ 	.word	0x00001860


	//   ....[1]....
        /*0158*/ 	.word	0x000019b0


	//----- nvinfo : EIATTR_CRS_STACK_SIZE
	.align		4
.L_13651:
        /*015c*/ 	.byte	0x04, 0x1e
        /*015e*/ 	.short	(.L_13653 - .L_13652)
.L_13652:
        /*0160*/ 	.word	0x00000000
.L_13653:


//--------------------- .nv.info._ZN2at6native43_GLOBAL__N__9ae7fba5_10_SoftMax_cu_9f978f6322cunn_SoftMaxForwardRegIN3c108BFloat16EfS4_NS1_22SoftMaxForwardEpilogueElLi7EEEvPT1_PKT_T3_ --------------------------
	.section	.nv.info._ZN2at6native43_GLOBAL__N__9ae7fba5_10_SoftMax_cu_9f978f6322cunn_SoftMaxForwardRegIN3c108BFloat16EfS4_NS1_22SoftMaxForwardEpilogueElLi7EEEvPT1_PKT_T3_,"",@"SHT_CUDA_INFO"
	.sectionflags	@""
	.align	4


	//----- nvinfo : EIATTR_CUDA_API_VERSION
	.align		4
        /*0000*/ 	.byte	0x04, 0x37
        /*0002*/ 	.short	(.L_13655 - .L_13654)
.L_13654:
        /*0004*/ 	.word	0x00000082


	//----- nvinfo : EIATTR_SW2861232_WAR
	.align		4
.L_13655:
        /*0008*/ 	.byte	0x01, 0x35
	.zero		2


	//----- nvinfo : EIATTR_PARAM_CBANK
	.align		4
        /*000c*/ 	.byte	0x04, 0x0a
        /*000e*/ 	.short	(.L_13657 - .L_13656)
	.align		4
.L_13656:
        /*0010*/ 	.word	index@(.nv.constant0._ZN2at6native43_GLOBAL__N__9ae7fba5_10_SoftMax_cu_9f978f6322cunn_SoftMaxForwardRegIN3c108BFloat16EfS4_NS1_22SoftMaxForwardEpilogueElLi7EEEvPT1_PKT_T3_)
        /*0014*/ 	.short	0x0160
        /*0016*/ 	.short	0x0018


	//----- nvinfo : EIATTR_CBANK_PARAM_SIZE
	.align		4
.L_13657:
        /*0018*/ 	.byte	0x03, 0x19
        /*001a*/ 	.short	0x0018


	//----- nvinfo : EIATTR_KPARAM_INFO
	.align		4
        /*001c*/ 	.byte	0x04, 0x17
        /*001e*/ 	.short	(.L_13659 - .L_13658)
.L_13658:
        /*0020*/ 	.word	0x00000000
        /*0024*/ 	.short	0x0002
        /*0026*/ 	.short	0x0010
        /*0028*/ 	.byte	0x00, 0xf0, 0x21, 0x00


	//----- nvinfo : EIATTR_KPARAM_INFO
	.align		4
.L_13659:
        /*002c*/ 	.byte	0x04, 0x17
        /*002e*/ 	.short	(.L_13661 - .L_13660)
.L_13660:
        /*0030*/ 	.word	0x00000000
        /*0034*/ 	.short	0x0001
        /*0036*/ 	.short	0x0008
        /*0038*/ 	.byte	0x00, 0xf0, 0x21, 0x00


	//----- nvinfo : EIATTR_KPARAM_INFO
	.align		4
.L_13661:
        /*003c*/ 	.byte	0x04, 0x17
        /*003e*/ 	.short	(.L_13663 - .L_13662)
.L_13662:
        /*0040*/ 	.word	0x00000000
        /*0044*/ 	.short	0x0000
        /*0046*/ 	.short	0x0000
        /*0048*/ 	.byte	0x00, 0xf0, 0x21, 0x00


	//----- nvinfo : EIATTR_MAXREG_COUNT
	.align		4
.L_13663:
        /*004c*/ 	.byte	0x03, 0x1b
        /*004e*/ 	.short	0x00ff


	//----- nvinfo : EIATTR_NUM_BARRIERS
	.align		4
        /*0050*/ 	.byte	0x02, 0x4c
        /*0052*/ 	.byte	0x01
	.zero		1


	//----- nvinfo : EIATTR_MERCURY_ISA_VERSION
	.align		4
        /*0054*/ 	.byte	0x03, 0x5f
        /*0056*/ 	.short	0x0000


	//----- nvinfo : EIATTR_COOP_GROUP_MASK_REGIDS
	.align		4
        /*0058*/ 	.byte	0x04, 0x29
        /*005a*/ 	.short	(.L_13665 - .L_13664)


	//   ....[0]....
.L_13664:
        /*005c*/ 	.word	0xffffffff


	//   ....[1]....
        /*0060*/ 	.word	0xffffffff


	//   ....[2]....
        /*0064*/ 	.word	0xffffffff


	//   ....[3]....
        /*0068*/ 	.word	0xffffffff


	//   ....[4]....
        /*006c*/ 	.word	0xffffffff


	//   ....[5]....
        /*0070*/ 	.word	0xffffffff


	//   ....[6]....
        /*0074*/ 	.word	0xffffffff


	//   ....[7]....
        /*0078*/ 	.word	0xffffffff


	//   ....[8]....
        /*007c*/ 	.word	0xffffffff


	//   ....[9]....
        /*0080*/ 	.word	0xffffffff


	//   ....[10]....
        /*0084*/ 	.word	0xffffffff


	//   ....[11]....
        /*0088*/ 	.word	0xffffffff


	//   ....[12]....
        /*008c*/ 	.word	0xffffffff


	//   ....[13]....
        /*0090*/ 	.word	0xffffffff


	//   ....[14]....
        /*0094*/ 	.word	0xffffffff


	//   ....[15]....
        /*0098*/ 	.word	0xffffffff


	//   ....[16]....
        /*009c*/ 	.word	0xffffffff


	//   ....[17]....
        /*00a0*/ 	.word	0xffffffff


	//   ....[18]....
        /*00a4*/ 	.word	0xffffffff


	//   ....[19]....
        /*00a8*/ 	.word	0xffffffff


	//   ....[20]....
        /*00ac*/ 	.word	0xffffffff


	//   ....[21]....
        /*00b0*/ 	.word	0xffffffff


	//   ....[22]....
        /*00b4*/ 	.word	0xffffffff


	//   ....[23]....
        /*00b8*/ 	.word	0xffffffff


	//   ....[24]....
        /*00bc*/ 	.word	0xffffffff


	//   ....[25]....
        /*00c0*/ 	.word	0xffffffff


	//   ....[26]....
        /*00c4*/ 	.word	0xffffffff


	//   ....[27]....
        /*00c8*/ 	.word	0xffffffff


	//   ....[28]....
        /*00cc*/ 	.word	0xffffffff


	//   ....[29]....
        /*00d0*/ 	.word	0xffffffff


	//----- nvinfo : EIATTR_COOP_GROUP_INSTR_OFFSETS
	.align		4
.L_13665:
        /*00d4*/ 	.byte	0x04, 0x28
        /*00d6*/ 	.short	(.L_13667 - .L_13666)


	//   ....[0]....
.L_13666:
        /*00d8*/ 	.word	0x00000580


	//   ....[1]....
        /*00dc*/ 	.word	0x000005b0


	//   ....[2]....
        /*00e0*/ 	.word	0x000005e0


	//   ....[3]....
        /*00e4*/ 	.word	0x00000610


	//   ....[4]....
        /*00e8*/ 	.word	0x00000650


	//   ....[5]....
        /*00ec*/ 	.word	0x00000780


	//   ....[6]....
        /*00f0*/ 	.word	0x000007c0


	//   ....[7]....
        /*00f4*/ 	.word	0x000007f0


	//   ....[8]....
        /*00f8*/ 	.word	0x00000820


	//   ....[9]....
        /*00fc*/ 	.word	0x00000850


	//   ....[10]....
        /*0100*/ 	.word	0x00000be0


	//   ....[11]....
        /*0104*/ 	.word	0x00000c10


	//   ....[12]....
        /*0108*/ 	.word	0x00000c30


	//   ....[13]....
        /*010c*/ 	.word	0x00000c60


	//   ....[14]....
        /*0110*/ 	.word	0x00000c80


	//   ....[15]....
        /*0114*/ 	.word	0x00000d10


	//   ....[16]....
        /*0118*/ 	.word	0x00000d40


	//   ....[17]....
        /*011c*/ 	.word	0x00000d60


	//   ....[18]....
        /*0120*/ 	.word	0x00000d80


	//   ....[19]....
        /*0124*/ 	.word	0x00000da0


	//   ....[20]....
        /*0128*/ 	.word	0x00001700


	//   ....[21]....
        /*012c*/ 	.word	0x00001770


	//   ....[22]....
        /*0130*/ 	.word	0x000017e0


	//   ....[23]....
        /*0134*/ 	.word	0x00001850


	//   ....[24]....
        /*0138*/ 	.word	0x000018c0


	//   ....[25]....
        /*013c*/ 	.word	0x00001940


	//   ....[26]....
        /*0140*/ 	.word	0x000019b0


	//   ....[27]....
        /*0144*/ 	.word	0x00001a10


	//   ....[28]....
        /*0148*/ 	.word	0x00001a70


	//   ....[29]....
        /*014c*/ 	.word	0x00001ae0


	//----- nvinfo : EIATTR_EXIT_INSTR_OFFSETS
	.align		4
.L_13667:
        /*0150*/ 	.byte	0x04, 0x1c
        /*0152*/ 	.short	(.L_13669 - .L_13668)


	//   ....[0]....
.L_13668:
        /*0154*/ 	.word	0x00001570


	//   ....[1]....
        /*0158*/ 	.word	0x000016b0


	//----- nvinfo : EIATTR_CRS_STACK_SIZE
	.align		4
.L_13669:
        /*015c*/ 	.byte	0x04, 0x1e
        /*015e*/ 	.short	(.L_13671 - .L_13670)
.L_13670:
        /*0160*/ 	.word	0x00000000
.L_13671:


//--------------------- .nv.info._ZN2at6native43_GLOBAL__N__9ae7fba5_10_SoftMax_cu_9f978f6322cunn_SoftMaxForwardRegIN3c108BFloat16EfS4_NS1_22SoftMaxForwardEpilogueElLi6EEEvPT1_PKT_T3_ --------------------------
	.section	.nv.info._ZN2at6native43_GLOBAL__N__9ae7fba5_10_SoftMax_cu_9f978f6322cunn_SoftMaxForwardRegIN3c108BFloat16EfS4_NS1_22SoftMaxForwardEpilogueElLi6EEEvPT1_PKT_T3_,"",@"SHT_CUDA_INFO"
	.sectionflags	@""
	.align	4


	//----- nvinfo : EIATTR_CUDA_API_VERSION
	.align		4
        /*0000*/ 	.byte	0x04, 0x37
        /*0002*/ 	.short	(.L_13673 - .L_13672)
.L_13672:
        /*0004*/ 	.word	0x00000082


	//----- nvinfo : EIATTR_SW2861232_WAR
	.align		4
.L_13673:
        /*0008*/ 	.byte	0x01, 0x35
	.zero		2


	//----- nvinfo : EIATTR_PARAM_CBANK
	.align		4
        /*000c*/ 	.byte	0x04, 0x0a
        /*000e*/ 	.short	(.L_13675 - .L_13674)
	.align		4
.L_13674:
        /*0010*/ 	.word	index@(.nv.constant0._ZN2at6native43_GLOBAL__N__9ae7fba5_10_SoftMax_cu_9f978f6322cunn_SoftMaxForwardRegIN3c108BFloat16EfS4_NS1_22SoftMaxForwardEpilogueElLi6EEEvPT1_PKT_T3_)
        /*0014*/ 	.short	0x0160
        /*0016*/ 	.short	0x0018


	//----- nvinfo : EIATTR_CBANK_PARAM_SIZE
	.align		4
.L_13675:
        /*0018*/ 	.byte	0x03, 0x19
        /*001a*/ 	.short	0x0018


	//----- nvinfo : EIATTR_KPARAM_INFO
	.align		4
        /*001c*/ 	.byte	0x04, 0x17
        /*001e*/ 	.short	(.L_13677 - .L_13676)
.L_13676:
        /*0020*/ 	.word	0x00000000
        /*0024*/ 	.short	0x0002
        /*0026*/ 	.short	0x0010
        /*0028*/ 	.byte	0x00, 0xf0, 0x21, 0x00


	//----- nvinfo : EIATTR_KPARAM_INFO
	.align		4
.L_13677:
        /*002c*/ 	.byte	0x04, 0x17
        /*002e*/ 	.short	(.L_13679 - .L_13678)
.L_13678:
        /*0030*/ 	.word	0x00000000
        /*0034*/ 	.short	0x0001
        /*0036*/ 	.short	0x0008
        /*0038*/ 	.byte	0x00, 0xf0, 0x21, 0x00


	//----- nvinfo : EIATTR_KPARAM_INFO
	.align		4
.L_13679:
        /*003c*/ 	.byte	0x04, 0x17
        /*003e*/ 	.short	(.L_13681 - .L_13680)
.L_13680:
        /*0040*/ 	.word	0x00000000
        /*0044*/ 	.short	0x0000
        /*0046*/ 	.short	0x0000
        /*0048*/ 	.byte	0x00, 0xf0, 0x21, 0x00


	//----- nvinfo : EIATTR_MAXREG_COUNT
	.align		4
.L_13681:
        /*004c*/ 	.byte	0x03, 0x1b
        /*004e*/ 	.short	0x00ff


	//----- nvinfo : EIATTR_NUM_BARRIERS
	.align		4
        /*0050*/ 	.byte	0x02, 0x4c
        /*0052*/ 	.byte	0x01
	.zero		1


	//----- nvinfo : EIATTR_MERCURY_ISA_VERSION
	.align		4
        /*0054*/ 	.byte	0x03, 0x5f
        /*0056*/ 	.short	0x0000


	//----- nvinfo : EIATTR_COOP_GROUP_MASK_REGIDS
	.align		4
        /*0058*/ 	.byte	0x04, 0x29
        /*005a*/ 	.short	(.L_13683 - .L_13682)


	//   ....[0]....
.L_13682:
        /*005c*/ 	.word	0xffffffff


	//   ....[1]....
        /*0060*/ 	.word	0xffffffff


	//   ....[2]....
        /*0064*/ 	.word	0xffffffff


	//   ....[3]....
        /*0068*/ 	.word	0xffffffff


	//   ....[4]....
        /*006c*/ 	.word	0xffffffff


	//   ....[5]....
        /*0070*/ 	.word	0xffffffff


	//   ....[6]....
        /*0074*/ 	.word	0xffffffff


	//   ....[7]....
        /*0078*/ 	.word	0xffffffff


	//   ....[8]....
        /*007c*/ 	.word	0xffffffff


	//   ....[9]....
        /*0080*/ 	.word	0xffffffff


	//   ....[10]....
        /*0084*/ 	.word	0xffffffff


	//   ....[11]....
        /*0088*/ 	.word	0xffffffff


	//   ....[12]....
        /*008c*/ 	.word	0xffffffff


	//   ....[13]....
        /*0090*/ 	.word	0xffffffff


	//   ....[14]....
        /*0094*/ 	.word	0xffffffff


	//   ....[15]....
        /*0098*/ 	.word	0xffffffff


	//   ....[16]....
        /*009c*/ 	.word	0xffffffff


	//   ....[17]....
        /*00a0*/ 	.word	0xffffffff


	//   ....[18]....
        /*00a4*/ 	.word	0xffffffff


	//   ....[19]....
        /*00a8*/ 	.word	0xffffffff


	//   ....[20]....
        /*00ac*/ 	.word	0xffffffff


	//   ....[21]....
        /*00b0*/ 	.word	0xffffffff


	//   ....[22]....
        /*00b4*/ 	.word	0xffffffff


	//   ....[23]....
        /*00b8*/ 	.word	0xffffffff


	//   ....[24]....
        /*00bc*/ 	.word	0xffffffff


	//   ....[25]....
        /*00c0*/ 	.word	0xffffffff


	//   ....[26]....
        /*00c4*/ 	.word	0xffffffff


	//   ....[27]....
        /*00c8*/ 	.word	0xffffffff


	//   ....[28]....
        /*00cc*/ 	.word	0xffffffff


	//   ....[29]....
        /*00d0*/ 	.word	0xffffffff


	//----- nvinfo : EIATTR_COOP_GROUP_INSTR_OFFSETS
	.align		4
.L_13683:
        /*00d4*/ 	.byte	0x04, 0x28
        /*00d6*/ 	.short	(.L_13685 - .L_13684)


	//   ....[0]....
.L_13684:
        /*00d8*/ 	.word	0x000004b0


	//   ....[1]....
        /*00dc*/ 	.word	0x000004e0


	//   ....[2]....
        /*00e0*/ 	.word	0x00000510


	//   ....[3]....
        /*00e4*/ 	.word	0x00000540


	//   ....[4]....
        /*00e8*/ 	.word	0x00000570


	//   ....[5]....
        /*00ec*/ 	.word	0x000006b0


	//   ....[6]....
        /*00f0*/ 	.word	0x000006f0


	//   ....[7]....
        /*00f4*/ 	.word	0x00000720


	//   ....[8]....
        /*00f8*/ 	.word	0x00000750


	//   ....[9]....
        /*00fc*/ 	.word	0x00000780


	//   ....[10]....
        /*0100*/ 	.word	0x00000a90


	//   ....[11]....
        /*0104*/ 	.word	0x00000ab0


	//   ....[12]....
        /*0108*/ 	.word	0x00000ad0


	//   ....[13]....
        /*010c*/ 	.word	0x00000af0


	//   ....[14]....
        /*0110*/ 	.word	0x00000b10


	//   ....[15]....
        /*0114*/ 	.word	0x00000bb0


	//   ....[16]....
        /*0118*/ 	.word	0x00000be0


	//   ....[17]....
        /*011c*/ 	.word	0x00000c00


	//   ....[18]....
        /*0120*/ 	.word	0x00000c20


	//   ....[19]....
        /*0124*/ 	.word	0x00000c40


	//   ....[20]....
        /*0128*/ 	.word	0x00001430


	//   ....[21]....
        /*012c*/ 	.word	0x00001490


	//   ....[22]....
        /*0130*/ 	.word	0x00001500


	//   ....[23]....
        /*0134*/ 	.word	0x00001570


	//   ....[24]....
        /*0138*/ 	.word	0x000015e0


	//   ....[25]....
        /*013c*/ 	.word	0x00001650


	//   ....[26]....
        /*0140*/ 	.word	0x000016b0


	//   ....[27]....
        /*0144*/ 	.word	0x00001710


	//   ....[28]....
        /*0148*/ 	.word	0x00001770


	//   ....[29]....
        /*014c*/ 	.word	0x000017e0


	//----- nvinfo : EIATTR_EXIT_INSTR_OFFSETS
	.align		4
.L_13685:
        /*0150*/ 	.byte	0x04, 0x1c
        /*0152*/ 	.short	(.L_13687 - .L_13686)


	//   ....[0]....
.L_13686:
        /*0154*/ 	.word	0x000012b0


	//   ....[1]....
        /*0158*/ 	.word	0x000013e0


	//----- nvinfo : EIATTR_CRS_STACK_SIZE
	.align		4
.L_13687:
        /*015c*/ 	.byte	0x04, 0x1e
        /*015e*/ 	.short	(.L_13689 - .L_13688)
.L_13688:
        /*0160*/ 	.word	0x00000000
.L_13689:


//--------------------- .nv.info._ZN2at6native43_GLOBAL__N__9ae7fba5_10_SoftMax_cu_9f978f6322cunn_SoftMaxForwardRegIN3c108BFloat16EfS4_NS1_22SoftMaxForwardEpilogueElLi5EEEvPT1_PKT_T3_ --------------------------
	.section	.nv.info._ZN2at6native43_GLOBAL__N__9ae7fba5_10_SoftMax_cu_9f978f6322cunn_SoftMaxForwardRegIN3c108BFloat16EfS4_NS1_22SoftMaxForwardEpilogueElLi5EEEvPT1_PKT_T3_,"",@"SHT_CUDA_INFO"
	.sectionflags	@""
	.align	4


	//----- nvinfo : EIATTR_CUDA_API_VERSION
	.align		4
        /*0000*/ 	.byte	0x04, 0x37
        /*0002*/ 	.short	(.L_13691 - .L_13690)
.L_13690:
        /*0004*/ 	.word	0x00000082


	//----- nvinfo : EIATTR_SW2861232_WAR
	.align		4
.L_13691:
        /*0008*/ 	.byte	0x01, 0x35
	.zero		2


	//----- nvinfo : EIATTR_PARAM_CBANK
	.align		4
        /*000c*/ 	.byte	0x04, 0x0a
        /*000e*/ 	.short	(.L_13693 - .L_13692)
	.align		4
.L_13692:
        /*0010*/ 	.word	index@(.nv.constant0._ZN2at6native43_GLOBAL__N__9ae7fba5_10_SoftMax_cu_9f978f6322cunn_SoftMaxForwardRegIN3c108BFloat16EfS4_NS1_22SoftMaxForwardEpilogueElLi5EEEvPT1_PKT_T3_)
        /*0014*/ 	.short	0x0160
        /*0016*/ 	.short	0x0018


	//----- nvinfo : EIATTR_CBANK_PARAM_SIZE
	.align		4
.L_13693:
        /*0018*/ 	.byte	0x03, 0x19
        /*001a*/ 	.short	0x0018


	//----- nvinfo : EIATTR_KPARAM_INFO
	.align		4
        /*001c*/ 	.byte	0x04, 0x17
        /*001e*/ 	.short	(.L_13695 - .L_13694)
.L_13694:
        /*0020*/ 	.word	0x00000000
        /*0024*/ 	.short	0x0002
        /*0026*/ 	.short	0x0010
        /*0028*/ 	.byte	0x00, 0xf0, 0x21, 0x00


	//----- nvinfo : EIATTR_KPARAM_INFO
	.align		4
.L_13695:
        /*002c*/ 	.byte	0x04, 0x17
        /*002e*/ 	.short	(.L_13697 - .L_13696)
.L_13696:
        /*0030*/ 	.word	0x00000000
        /*0034*/ 	.short	0x0001
        /*0036*/ 	.short	0x0008
        /*0038*/ 	.byte	0x00, 0xf0, 0x21, 0x00


	//----- nvinfo : EIATTR_KPARAM_INFO
	.align		4
.L_13697:
        /*003c*/ 	.byte	0x04, 0x17
        /*003e*/ 	.short	(.L_13699 - .L_13698)
.L_13698:
        /*0040*/ 	.word	0x00000000
        /*0044*/ 	.short	0x0000
        /*0046*/ 	.short	0x0000
        /*0048*/ 	.byte	0x00, 0xf0, 0x21, 0x00


	//----- nvinfo : EIATTR_MAXREG_COUNT
	.align		4
.L_13699:
        /*004c*/ 	.byte	0x03, 0x1b
        /*004e*/ 	.short	0x00ff


	//----- nvinfo : EIATTR_NUM_BARRIERS
	.align		4
        /*0050*/ 	.byte	0x02, 0x4c
        /*0052*/ 	.byte	0x01
	.zero		1


	//----- nvinfo : EIATTR_MERCURY_ISA_VERSION
	.align		4
        /*0054*/ 	.byte	0x03, 0x5f
        /*0056*/ 	.short	0x0000


	//----- nvinfo : EIATTR_COOP_GROUP_MASK_REGIDS
	.align		4
        /*0058*/ 	.byte	0x04, 0x29
        /*005a*/ 	.short	(.L_13701 - .L_13700)


	//   ....[0]....
.L_13700:
        /*005c*/ 	.word	0xffffffff


	//   ....[1]....
        /*0060*/ 	.word	0xffffffff


	//   ....[2]....
        /*0064*/ 	.word	0xffffffff


	//   ....[3]....
        /*0068*/ 	.word	0xffffffff


	//   ....[4]....
        /*006c*/ 	.word	0xffffffff


	//   ....[5]....
        /*0070*/ 	.word	0xffffffff


	//   ....[6]....
        /*0074*/ 	.word	0xffffffff


	//   ....[7]....
        /*0078*/ 	.word	0xffffffff


	//   ....[8]....
        /*007c*/ 	.word	0xffffffff


	//   ....[9]....
        /*0080*/ 	.word	0xffffffff


	//   ....[10]....
        /*0084*/ 	.word	0xffffffff


	//   ....[11]....
        /*0088*/ 	.word	0xffffffff


	//   ....[12]....
        /*008c*/ 	.word	0xffffffff


	//   ....[13]....
        /*0090*/ 	.word	0xffffffff


	//   ....[14]....
        /*0094*/ 	.word	0xffffffff


	//   ....[15]....
        /*0098*/ 	.word	0xffffffff


	//   ....[16]....
        /*009c*/ 	.word	0xffffffff


	//   ....[17]....
        /*00a0*/ 	.word	0xffffffff


	//   ....[18]....
        /*00a4*/ 	.word	0xffffffff


	//   ....[19]....
        /*00a8*/ 	.word	0xffffffff


	//   ....[20]....
        /*00ac*/ 	.word	0xffffffff


	//   ....[21]....
        /*00b0*/ 	.word	0xffffffff


	//   ....[22]....
        /*00b4*/ 	.word	0xffffffff


	//   ....[23]....
        /*00b8*/ 	.word	0xffffffff


	//   ....[24]....
        /*00bc*/ 	.word	0xffffffff


	//   ....[25]....
        /*00c0*/ 	.word	0xffffffff


	//   ....[26]....
        /*00c4*/ 	.word	0xffffffff


	//   ....[27]....
        /*00c8*/ 	.word	0xffffffff


	//   ....[28]....
        /*00cc*/ 	.word	0xffffffff


	//   ....[29]....
        /*00d0*/ 	.word	0xffffffff


	//----- nvinfo : EIATTR_COOP_GROUP_INSTR_OFFSETS
	.align		4
.L_13701:
        /*00d4*/ 	.byte	0x04, 0x28
        /*00d6*/ 	.short	(.L_13703 - .L_13702)


	//   ....[0]....
.L_13702:
        /*00d8*/ 	.word	0x00000400


	//   ....[1]....
        /*00dc*/ 	.word	0x00000430


	//   ....[2]....
        /*00e0*/ 	.word	0x00000460


	//   ....[3]....
        /*00e4*/ 	.word	0x00000490


	//   ....[4]....
        /*00e8*/ 	.word	0x000004d0


	//   ....[5]....
        /*00ec*/ 	.word	0x000005f0


	//   ....[6]....
        /*00f0*/ 	.word	0x00000630


	//   ....[7]....
        /*00f4*/ 	.word	0x00000660


	//   ....[8]....
        /*00f8*/ 	.word	0x00000690


	//   ....[9]....
        /*00fc*/ 	.word	0x000006c0


	//   ....[10]....
        /*0100*/ 	.word	0x00000930


	//   ....[11]....
        /*0104*/ 	.word	0x00000950


	//   ....[12]....
        /*0108*/ 	.word	0x00000990


	//   ....[13]....
        /*010c*/ 	.word	0x000009b0


	//   ....[14]....
        /*0110*/ 	.word	0x000009d0


	//   ....[15]....
        /*0114*/ 	.word	0x00000a60


	//   ....[16]....
        /*0118*/ 	.word	0x00000a90


	//   ....[17]....
        /*011c*/ 	.word	0x00000ab0


	//   ....[18]....
        /*0120*/ 	.word	0x00000ad0


	//   ....[19]....
        /*0124*/ 	.word	0x00000af0


	//   ....[20]....
        /*0128*/ 	.word	0x000010e0


	//   ....[21]....
        /*012c*/ 	.word	0x00001140


	//   ....[22]....
        /*0130*/ 	.word	0x000011b0


	//   ....[23]....
        /*0134*/ 	.word	0x00001220


	//   ....[24]....
        /*0138*/ 	.word	0x00001290


	//   ....[25]....
        /*013c*/ 	.word	0x00001300


	//   ....[26]....
        /*0140*/ 	.word	0x00001360


	//   ....[27]....
        /*0144*/ 	.word	0x000013c0


	//   ....[28]....
        /*0148*/ 	.word	0x00001420


	//   ....[29]....
        /*014c*/ 	.word	0x00001490


	//----- nvinfo : EIATTR_EXIT_INSTR_OFFSETS
	.align		4
.L_13703:
        /*0150*/ 	.byte	0x04, 0x1c
        /*0152*/ 	.short	(.L_13705 - .L_13704)


	//   ....[0]....
.L_13704:
        /*0154*/ 	.word	0x00000fc0


	//   ....[1]....
        /*0158*/ 	.word	0x00001090


	//----- nvinfo : EIATTR_CRS_STACK_SIZE
	.align		4
.L_13705:
        /*015c*/ 	.byte	0x04, 0x1e
        /*015e*/ 	.short	(.L_13707 - .L_13706)
.L_13706:
        /*0160*/ 	.word	0x00000000
.L_13707:


//--------------------- .nv.info._ZN2at6native43_GLOBAL__N__9ae7fba5_10_SoftMax_cu_9f978f6322cunn_SoftMaxForwardRegIN3c108BFloat16EfS4_NS1_22SoftMaxForwardEpilogueElLi4EEEvPT1_PKT_T3_ --------------------------
	.section	.nv.info._ZN2at6native43_GLOBAL__N__9ae7fba5_10_SoftMax_cu_9f978f6322cunn_SoftMaxForwardRegIN3c108BFloat16EfS4_NS1_22SoftMaxForwardEpilogueElLi4EEEvPT1_PKT_T3_,"",@"SHT_CUDA_INFO"
	.sectionflags	@""
	.align	4


	//----- nvinfo : EIATTR_CUDA_API_VERSION
	.align		4
        /*0000*/ 	.byte	0x04, 0x37
        /*0002*/ 	.short	(.L_13709 - .L_13708)
.L_13708:
        /*0004*/ 	.word	0x00000082


	//----- nvinfo : EIATTR_SW2861232_WAR
	.align		4
.L_13709:
        /*0008*/ 	.byte	0x01, 0x35
	.zero		2


	//----- nvinfo : EIATTR_PARAM_CBANK
	.align		4
        /*000c*/ 	.byte	0x04, 0x0a
        /*000e*/ 	.short	(.L_13711 - .L_13710)
	.align		4
.L_13710:
        /*0010*/ 	.word	index@(.nv.constant0._ZN2at6native43_GLOBAL__N__9ae7fba5_10_SoftMax_cu_9f978f6322cunn_SoftMaxForwardRegIN3c108BFloat16EfS4_NS1_22SoftMaxForwardEpilogueElLi4EEEvPT1_PKT_T3_)
        /*0014*/ 	.short	0x0160
        /*0016*/ 	.short	0x0018


	//----- nvinfo : EIATTR_CBANK_PARAM_SIZE
	.align		4
.L_13711:
        /*0018*/ 	.byte	0x03, 0x19
        /*001a*/ 	.short	0x0018


	//----- nvinfo : EIATTR_KPARAM_INFO
	.align		4
        /*001c*/ 	.byte	0x04, 0x17
        /*001e*/ 	.short	(.L_13713 - .L_13712)
.L_13712:
        /*0020*/ 	.word	0x00000000
        /*0024*/ 	.short	0x0002
        /*0026*/ 	.short	0x0010
        /*0028*/ 	.byte	0x00, 0xf0, 0x21, 0x00


	//----- nvinfo : EIATTR_KPARAM_INFO
	.align		4
.L_13713:
        /*002c*/ 	.byte	0x04, 0x17
        /*002e*/ 	.short	(.L_13715 - .L_13714)
.L_13714:
        /*0030*/ 	.word	0x00000000
        /*0034*/ 	.short	0x0001
        /*0036*/ 	.short	0x0008
        /*0038*/ 	.byte	0x00, 0xf0, 0x21, 0x00


	//----- nvinfo : EIATTR_KPARAM_INFO
	.align		4
.L_13715:
        /*003c*/ 	.byte	0x04, 0x17
        /*003e*/ 	.short	(.L_13717 - .L_13716)
.L_13716:
        /*0040*/ 	.word	0x00000000
        /*0044*/ 	.short	0x0000
        /*0046*/ 	.short	0x0000
        /*0048*/ 	.byte	0x00, 0xf0, 0x21, 0x00


	//----- nvinfo : EIATTR_MAXREG_COUNT
	.align		4
.L_13717:
        /*004c*/ 	.byte	0x03, 0x1b
        /*004e*/ 	.short	0x00ff


	//----- nvinfo : EIATTR_NUM_BARRIERS
	.align		4
        /*0050*/ 	.byte	0x02, 0x4c
        /*0052*/ 	.byte	0x01
	.zero		1


	//----- nvinfo : EIATTR_MERCURY_ISA_VERSION
	.align		4
        /*0054*/ 	.byte	0x03, 0x5f
        /*0056*/ 	.short	0x0000


	//----- nvinfo : EIATTR_COOP_GROUP_MASK_REGIDS
	.align		4
        /*0058*/ 	.byte	0x04, 0x29
        /*005a*/ 	.short	(.L_13719 - .L_13718)


	//   ....[0]....
.L_13718:
        /*005c*/ 	.word	0xffffffff


	//   ....[1]....
        /*0060*/ 	.word	0xffffffff


	//   ....[2]....
        /*0064*/ 	.word	0xffffffff


	//   ....[3]....
        /*0068*/ 	.word	0xffffffff


	//   ....[4]....
        /*006c*/ 	.word	0xffffffff


	//   ....[5]....
        /*0070*/ 	.word	0xffffffff


	//   ....[6]....
        /*0074*/ 	.word	0xffffffff


	//   ....[7]....
        /*0078*/ 	.word	0xffffffff


	//   ....[8]....
        /*007c*/ 	.word	0xffffffff


	//   ....[9]....
        /*0080*/ 	.word	0xffffffff


	//   ....[10]....
        /*0084*/ 	.word	0xffffffff


	//   ....[11]....
        /*0088*/ 	.word	0xffffffff


	//   ....[12]....
        /*008c*/ 	.word	0xffffffff


	//   ....[13]....
        /*0090*/ 	.word	0xffffffff


	//   ....[14]....
        /*0094*/ 	.word	0xffffffff


	//   ....[15]....
        /*0098*/ 	.word	0xffffffff


	//   ....[16]....
        /*009c*/ 	.word	0xffffffff


	//   ....[17]....
        /*00a0*/ 	.word	0xffffffff


	//   ....[18]....
        /*00a4*/ 	.word	0xffffffff


	//   ....[19]....
        /*00a8*/ 	.word	0xffffffff


	//   ....[20]....
        /*00ac*/ 	.word	0xffffffff


	//   ....[21]....
        /*00b0*/ 	.word	0xffffffff


	//   ....[22]....
        /*00b4*/ 	.word	0xffffffff


	//   ....[23]....
        /*00b8*/ 	.word	0xffffffff


	//   ....[24]....
        /*00bc*/ 	.word	0xffffffff


	//   ....[25]....
        /*00c0*/ 	.word	0xffffffff


	//   ....[26]....
        /*00c4*/ 	.word	0xffffffff


	//   ....[27]....
        /*00c8*/ 	.word	0xffffffff


	//   ....[28]....
        /*00cc*/ 	.word	0xffffffff


	//   ....[29]....
        /*00d0*/ 	.word	0xffffffff


	//----- nvinfo : EIATTR_COOP_GROUP_INSTR_OFFSETS
	.align		4
.L_13719:
        /*00d4*/ 	.byte	0x04, 0x28
        /*00d6*/ 	.short	(.L_13721 - .L_13720)


	//   ....[0]....
.L_13720:
        /*00d8*/ 	.word	0x00000370


	//   ....[1]....
        /*00dc*/ 	.word	0x000003a0


	//   ....[2]....
        /*00e0*/ 	.word	0x000003d0


	//   ....[3]....
        /*00e4*/ 	.word	0x00000400


	//   ....[4]....
        /*00e8*/ 	.word	0x00000450


	//   ....[5]....
        /*00ec*/ 	.word	0x00000530


	//   ....[6]....
        /*00f0*/ 	.word	0x00000570


	//   ....[7]....
        /*00f4*/ 	.word	0x000005a0


	//   ....[8]....
        /*00f8*/ 	.word	0x000005d0


	//   ....[9]....
        /*00fc*/ 	.word	0x00000600


	//   ....[10]....
        /*0100*/ 	.word	0x00000810


	//   ....[11]....
        /*0104*/ 	.word	0x00000830


	//   ....[12]....
        /*0108*/ 	.word	0x00000850


	//   ....[13]....
        /*010c*/ 	.word	0x00000870


	//   ....[14]....
        /*0110*/ 	.word	0x00000890


	//   ....[15]....
        /*0114*/ 	.word	0x00000920


	//   ....[16]....
        /*0118*/ 	.word	0x00000950


	//   ....[17]....
        /*011c*/ 	.word	0x00000970


	//   ....[18]....
        /*0120*/ 	.word	0x00000990


	//   ....[19]....
        /*0124*/ 	.word	0x000009b0


	//   ....[20]....
        /*0128*/ 	.word	0x00000e10


	//   ....[21]....
        /*012c*/ 	.word	0x00000e80


	//   ....[22]....
        /*0130*/ 	.word	0x00000ef0


	//   ....[23]....
        /*0134*/ 	.word	0x00000f60


	//   ....[24]....
        /*0138*/ 	.word	0x00000fd0


	//   ....[25]....
        /*013c*/ 	.word	0x00001040


	//   ....[26]....
        /*0140*/ 	.word	0x000010a0


	//   ....[27]....
        /*0144*/ 	.word	0x00001100


	//   ....[28]....
        /*0148*/ 	.word	0x00001160


	//   ....[29]....
        /*014c*/ 	.word	0x000011d0


	//----- nvinfo : EIATTR_EXIT_INSTR_OFFSETS
	.align		4
.L_13721:
        /*0150*/ 	.byte	0x04, 0x1c
        /*0152*/ 	.short	(.L_13723 - .L_13722)


	//   ....[0]....
.L_13722:
        /*0154*/ 	.word	0x00000cf0


	//   ....[1]....
        /*0158*/ 	.word	0x00000dc0


	//----- nvinfo : EIATTR_CRS_STACK_SIZE
	.align		4
.L_13723:
        /*015c*/ 	.byte	0x04, 0x1e
        /*015e*/ 	.short	(.L_13725 - .L_13724)
.L_13724:
        /*0160*/ 	.word	0x00000000
.L_13725:


//--------------------- .nv.info._ZN2at6native43_GLOBAL__N__9ae7fba5_10_SoftMax_cu_9f978f6322cunn_SoftMaxForwardRegIN3c108BFloat16EfS4_NS1_22SoftMaxForwardEpilogueElLi3EEEvPT1_PKT_T3_ --------------------------
	.section	.nv.info._ZN2at6native43_GLOBAL__N__9ae7fba5_10_SoftMax_cu_9f978f6322cunn_SoftMaxForwardRegIN3c108BFloat16EfS4_NS1_22SoftMaxForwardEpilogueElLi3EEEvPT1_PKT_T3_,"",@"SHT_CUDA_INFO"
	.sectionflags	@""
	.align	4


	//----- nvinfo : EIATTR_CUDA_API_VERSION
	.align		4
        /*0000*/ 	.byte	0x04, 0x37
        /*0002*/ 	.short	(.L_13727 - .L_13726)
.L_13726:
        /*0004*/ 	.word	0x00000082


	//----- nvinfo : EIATTR_SW2861232_WAR
	.align		4
.L_13727:
        /*0008*/ 	.byte	0x01, 0x35
	.zero		2


	//----- nvinfo : EIATTR_PARAM_CBANK
	.align		4
        /*000c*/ 	.byte	0x04, 0x0a
        /*000e*/ 	.short	(.L_13729 - .L_13728)
	.align		4
.L_13728:
        /*0010*/ 	.word	index@(.nv.constant0._ZN2at6native43_GLOBAL__N__9ae7fba5_10_SoftMax_cu_9f978f6322cunn_SoftMaxForwardRegIN3c108BFloat16EfS4_NS1_22SoftMaxForwardEpilogueElLi3EEEvPT1_PKT_T3_)
        /*0014*/ 	.short	0x0160
        /*0016*/ 	.short	0x0018


	//----- nvinfo : EIATTR_CBANK_PARAM_SIZE
	.align		4
.L_13729:
        /*0018*/ 	.byte	0x03, 0x19
        /*001a*/ 	.short	0x0018


	//----- nvinfo : EIATTR_KPARAM_INFO
	.align		4
        /*001c*/ 	.byte	0x04, 0x17
        /*001e*/ 	.short	(.L_13731 - .L_13730)
.L_13730:
        /*0020*/ 	.word	0x00000000
        /*0024*/ 	.short	0x0002
        /*0026*/ 	.short	0x0010
        /*0028*/ 	.byte	0x00, 0xf0, 0x21, 0x00


	//----- nvinfo : EIATTR_KPARAM_INFO
	.align		4
.L_13731:
        /*002c*/ 	.byte	0x04, 0x17
        /*002e*/ 	.short	(.L_13733 - .L_13732)
.L_13732:
        /*0030*/ 	.word	0x00000000
        /*0034*/ 	.short	0x0001
        /*0036*/ 	.short	0x0008
        /*0038*/ 	.byte	0x00, 0xf0, 0x21, 0x00


	//----- nvinfo : EIATTR_KPARAM_INFO
	.align		4
.L_13733:
        /*003c*/ 	.byte	0x04, 0x17
        /*003e*/ 	.short	(.L_13735 - .L_13734)
.L_13734:
        /*0040*/ 	.word	0x00000000
        /*0044*/ 	.short	0x0000
        /*0046*/ 	.short	0x0000
        /*0048*/ 	.byte	0x00, 0xf0, 0x21, 0x00


	//----- nvinfo : EIATTR_MAXREG_COUNT
	.align		4
.L_13735:
        /*004c*/ 	.byte	0x03, 0x1b
        /*004e*/ 	.short	0x00ff


	//----- nvinfo : EIATTR_NUM_BARRIERS
	.align		4
        /*0050*/ 	.byte	0x02, 0x4c
        /*0052*/ 	.byte	0x01
	.zero		1


	//----- nvinfo : EIATTR_MERCURY_ISA_VERSION
	.align		4
        /*0054*/ 	.byte	0x03, 0x5f
        /*0056*/ 	.short	0x0000


	//----- nvinfo : EIATTR_COOP_GROUP_MASK_REGIDS
	.align		4
        /*0058*/ 	.byte	0x04, 0x29
        /*005a*/ 	.short	(.L_13737 - .L_13736)


	//   ....[0]....
.L_13736:
        /*005c*/ 	.word	0xffffffff


	//   ....[1]....
        /*0060*/ 	.word	0xffffffff


	//   ....[2]....
        /*0064*/ 	.word	0xffffffff


	//   ....[3]....
        /*0068*/ 	.word	0xffffffff


	//   ....[4]....
        /*006c*/ 	.word	0xffffffff


	//   ....[5]....
        /*0070*/ 	.word	0xffffffff


	//   ....[6]....
        /*0074*/ 	.word	0xffffffff


	//   ....[7]....
        /*0078*/ 	.word	0xffffffff


	//   ....[8]....
        /*007c*/ 	.word	0xffffffff


	//   ....[9]....
        /*0080*/ 	.word	0xffffffff


	//   ....[10]....
        /*0084*/ 	.word	0xffffffff


	//   ....[11]....
        /*0088*/ 	.word	0xffffffff


	//   ....[12]....
        /*008c*/ 	.word	0xffffffff


	//   ....[13]....
        /*0090*/ 	.word	0xffffffff


	//   ....[14]....
        /*0094*/ 	.word	0xffffffff


	//   ....[15]....
        /*0098*/ 	.word	0xffffffff


	//   ....[16]....
        /*009c*/ 	.word	0xffffffff


	//   ....[17]....
        /*00a0*/ 	.word	0xffffffff


	//   ....[18]....
        /*00a4*/ 	.word	0xffffffff


	//   ....[19]....
        /*00a8*/ 	.word	0xffffffff


	//   ....[20]....
        /*00ac*/ 	.word	0xffffffff


	//   ....[21]....
        /*00b0*/ 	.word	0xffffffff


	//   ....[22]....
        /*00b4*/ 	.word	0xffffffff


	//   ....[23]....
        /*00b8*/ 	.word	0xffffffff


	//   ....[24]....
        /*00bc*/ 	.word	0xffffffff


	//   ....[25]....
        /*00c0*/ 	.word	0xffffffff


	//   ....[26]....
        /*00c4*/ 	.word	0xffffffff


	//   ....[27]....
        /*00c8*/ 	.word	0xffffffff


	//   ....[28]....
        /*00cc*/ 	.word	0xffffffff


	//   ....[29]....
        /*00d0*/ 	.word	0xffffffff


	//----- nvinfo : EIATTR_COOP_GROUP_INSTR_OFFSETS
	.align		4
.L_13737:
        /*00d4*/ 	.byte	0x04, 0x28
        /*00d6*/ 	.short	(.L_13739 - .L_13738)


	//   ....[0]....
.L_13738:
        /*00d8*/ 	.word	0x000002a0


	//   ....[1]....
        /*00dc*/ 	.word	0x000002e0


	//   ....[2]....
        /*00e0*/ 	.word	0x00000320


	//   ....[3]....
        /*00e4*/ 	.word	0x00000370


	//   ....[4]....
        /*00e8*/ 	.word	0x000003c0


	//   ....[5]....
        /*00ec*/ 	.word	0x00000470


	//   ....[6]....
        /*00f0*/ 	.word	0x000004b0


	//   ....[7]....
        /*00f4*/ 	.word	0x000004e0


	//   ....[8]....
        /*00f8*/ 	.word	0x00000510


	//   ....[9]....
        /*00fc*/ 	.word	0x00000540


	//   ....[10]....
        /*0100*/ 	.word	0x00000710


	//   ....[11]....
        /*0104*/ 	.word	0x00000730


	//   ....[12]....
        /*0108*/ 	.word	0x00000750


	//   ....[13]....
        /*010c*/ 	.word	0x00000770


	//   ....[14]....
        /*0110*/ 	.word	0x00000790


	//   ....[15]....
        /*0114*/ 	.word	0x00000800


	//   ....[16]....
        /*0118*/ 	.word	0x00000830


	//   ....[17]....
        /*011c*/ 	.word	0x00000850


	//   ....[18]....
        /*0120*/ 	.word	0x00000870


	//   ....[19]....
        /*0124*/ 	.word	0x00000890


	//   ....[20]....
        /*0128*/ 	.word	0x00000c00


	//   ....[21]....
        /*012c*/ 	.word	0x00000c70


	//   ....[22]....
        /*0130*/ 	.word	0x00000ce0


	//   ....[23]....
        /*0134*/ 	.word	0x00000d50


	//   ....[24]....
        /*0138*/ 	.word	0x00000dc0


	//   ....[25]....
        /*013c*/ 	.word	0x00000e30


	//   ....[26]....
        /*0140*/ 	.word	0x00000ea0


	//   ....[27]....
        /*0144*/ 	.word	0x00000f00


	//   ....[28]....
        /*0148*/ 	.word	0x00000f60


	//   ....[29]....
        /*014c*/ 	.word	0x00000fd0


	//----- nvinfo : EIATTR_EXIT_INSTR_OFFSETS
	.align		4
.L_13739:
        /*0150*/ 	.byte	0x04, 0x1c
        /*0152*/ 	.short	(.L_13741 - .L_13740)


	//   ....[0]....
.L_13740:
        /*0154*/ 	.word	0x00000ae0


	//   ....[1]....
        /*0158*/ 	.word	0x00000bb0


	//----- nvinfo : EIATTR_CRS_STACK_SIZE
	.align		4
.L_13741:
        /*015c*/ 	.byte	0x04, 0x1e
        /*015e*/ 	.short	(.L_13743 - .L_13742)
.L_13742:
        /*0160*/ 	.word	0x00000000
.L_13743:


//--------------------- .nv.info._ZN2at6native43_GLOBAL__N__9ae7fba5_10_SoftMax_cu_9f978f6322cunn_SoftMaxForwardRegIN3c108BFloat16EfS4_NS1_22SoftMaxForwardEpilogueElLi2EEEvPT1_PKT_T3_ --------------------------
	.section	.nv.info._ZN2at6native43_GLOBAL__N__9ae7fba5_10_SoftMax_cu_9f978f6322cunn_SoftMaxForwardRegIN3c108BFloat16EfS4_NS1_22SoftMaxForwardEpilogueElLi2EEEvPT1_PKT_T3_,"",@"SHT_CUDA_INFO"
	.sectionflags	@""
	.align	4


	//----- nvinfo : EIATTR_CUDA_API_VERSION
	.align		4
        /*0000*/ 	.byte	0x04, 0x37
        /*0002*/ 	.short	(.L_13745 - .L_13744)
.L_13744:
        /*0004*/ 	.word	0x00000082


	//----- nvinfo : EIATTR_SW2861232_WAR
	.align		4
.L_13745:
        /*0008*/ 	.byte	0x01, 0x35
	.zero		2


	//----- nvinfo : EIATTR_PARAM_CBANK
	.align		4
        /*000c*/ 	.byte	0x04, 0x0a
        /*000e*/ 	.short	(.L_13747 - .L_13746)
	.align		4
.L_13746:
        /*0010*/ 	.word	index@(.nv.constant0._ZN2at6native43_GLOBAL__N__9ae7fba5_10_SoftMax_cu_9f978f6322cunn_SoftMaxForwardRegIN3c108BFloat16EfS4_NS1_22SoftMaxForwardEpilogueElLi2EEEvPT1_PKT_T3_)
        /*0014*/ 	.short	0x0160
        /*0016*/ 	.short	0x0018


	//----- nvinfo : EIATTR_CBANK_PARAM_SIZE
	.align		4
.L_13747:
        /*0018*/ 	.byte	0x03, 0x19
        /*001a*/ 	.short	0x0018


	//----- nvinfo : EIATTR_KPARAM_INFO
	.align		4
        /*001c*/ 	.byte	0x04, 0x17
        /*001e*/ 	.short	(.L_13749 - .L_13748)
.L_13748:
        /*0020*/ 	.word	0x00000000
        /*0024*/ 	.short	0x0002
        /*0026*/ 	.short	0x0010
        /*0028*/ 	.byte	0x00, 0xf0, 0x21, 0x00


	//----- nvinfo : EIATTR_KPARAM_INFO
	.align		4
.L_13749:
        /*002c*/ 	.byte	0x04, 0x17
        /*002e*/ 	.short	(.L_13751 - .L_13750)
.L_13750:
        /*0030*/ 	.word	0x00000000
        /*0034*/ 	.short	0x0001
        /*0036*/ 	.short	0x0008
        /*0038*/ 	.byte	0x00, 0xf0, 0x21, 0x00


	//----- nvinfo : EIATTR_KPARAM_INFO
	.align		4
.L_13751:
        /*003c*/ 	.byte	0x04, 0x17
        /*003e*/ 	.short	(.L_13753 - .L_13752)
.L_13752:
        /*0040*/ 	.word	0x00000000
        /*0044*/ 	.short	0x0000
        /*0046*/ 	.short	0x0000
        /*0048*/ 	.byte	0x00, 0xf0, 0x21, 0x00


	//----- nvinfo : EIATTR_MAXREG_COUNT
	.align		4
.L_13753:
        /*004c*/ 	.byte	0x03, 0x1b
        /*004e*/ 	.short	0x00ff


	//----- nvinfo : EIATTR_NUM_BARRIERS
	.align		4
        /*0050*/ 	.byte	0x02, 0x4c
        /*0052*/ 	.byte	0x01
	.zero		1


	//----- nvinfo : EIATTR_MERCURY_ISA_VERSION
	.align		4
        /*0054*/ 	.byte	0x03, 0x5f
        /*0056*/ 	.short	0x0000


	//----- nvinfo : EIATTR_COOP_GROUP_MASK_REGIDS
	.align		4
        /*0058*/ 	.byte	0x04, 0x29
        /*005a*/ 	.short	(.L_13755 - .L_13754)


	//   ....[0]....
.L_13754:
        /*005c*/ 	.word	0xffffffff


	//   ....[1]....
        /*0060*/ 	.word	0xffffffff


	//   ....[2]....
        /*0064*/ 	.word	0xffffffff


	//   ....[3]....
        /*0068*/ 	.word	0xffffffff


	//   ....[4]....
        /*006c*/ 	.word	0xffffffff


	//   ....[5]....
        /*0070*/ 	.word	0xffffffff


	//   ....[6]....
        /*0074*/ 	.word	0xffffffff


	//   ....[7]....
        /*0078*/ 	.word	0xffffffff


	//   ....[8]....
        /*007c*/ 	.word	0xffffffff


	//   ....[9]....
        /*0080*/ 	.word	0xffffffff


	//   ....[10]....
        /*0084*/ 	.word	0xffffffff


	//   ....[11]....
        /*0088*/ 	.word	0xffffffff


	//   ....[12]....
        /*008c*/ 	.word	0xffffffff


	//   ....[13]....
        /*0090*/ 	.word	0xffffffff


	//   ....[14]....
        /*0094*/ 	.word	0xffffffff


	//   ....[15]....
        /*0098*/ 	.word	0xffffffff


	//   ....[16]....
        /*009c*/ 	.word	0xffffffff


	//   ....[17]....
        /*00a0*/ 	.word	0xffffffff


	//   ....[18]....
        /*00a4*/ 	.word	0xffffffff


	//   ....[19]....
        /*00a8*/ 	.word	0xffffffff


	//   ....[20]....
        /*00ac*/ 	.word	0xffffffff


	//   ....[21]....
        /*00b0*/ 	.word	0xffffffff


	//   ....[22]....
        /*00b4*/ 	.word	0xffffffff


	//   ....[23]....
        /*00b8*/ 	.word	0xffffffff


	//   ....[24]....
        /*00bc*/ 	.word	0xffffffff


	//   ....[25]....
        /*00c0*/ 	.word	0xffffffff


	//   ....[26]....
        /*00c4*/ 	.word	0xffffffff


	//   ....[27]....
        /*00c8*/ 	.word	0xffffffff


	//   ....[28]....
        /*00cc*/ 	.word	0xffffffff


	//   ....[29]....
        /*00d0*/ 	.word	0xffffffff


	//----- nvinfo : EIATTR_COOP_GROUP_INSTR_OFFSETS
	.align		4
.L_13755:
        /*00d4*/ 	.byte	0x04, 0x28
        /*00d6*/ 	.short	(.L_13757 - .L_13756)


	//   ....[0]....
.L_13756:
        /*00d8*/ 	.word	0x000001f0


	//   ....[1]....
        /*00dc*/ 	.word	0x00000220


	//   ....[2]....
        /*00e0*/ 	.word	0x00000250


	//   ....[3]....
        /*00e4*/ 	.word	0x00000280


	//   ....[4]....
        /*00e8*/ 	.word	0x000002c0


	//   ....[5]....
        /*00ec*/ 	.word	0x000003c0


	//   ....[6]....
        /*00f0*/ 	.word	0x00000400


	//   ....[7]....
        /*00f4*/ 	.word	0x00000430


	//   ....[8]....
        /*00f8*/ 	.word	0x00000460


	//   ....[9]....
        /*00fc*/ 	.word	0x00000490


	//   ....[10]....
        /*0100*/ 	.word	0x00000610


	//   ....[11]....
        /*0104*/ 	.word	0x00000630


	//   ....[12]....
        /*0108*/ 	.word	0x00000650


	//   ....[13]....
        /*010c*/ 	.word	0x00000670


	//   ....[14]....
        /*0110*/ 	.word	0x00000690


	//   ....[15]....
        /*0114*/ 	.word	0x00000700


	//   ....[16]....
        /*0118*/ 	.word	0x00000730


	//   ....[17]....
        /*011c*/ 	.word	0x00000750


	//   ....[18]....
        /*0120*/ 	.word	0x00000770


	//   ....[19]....
        /*0124*/ 	.word	0x00000790


	//   ....[20]....
        /*0128*/ 	.word	0x00000a10


	//   ....[21]....
        /*012c*/ 	.word	0x00000a90


	//   ....[22]....
        /*0130*/ 	.word	0x00000b00


	//   ....[23]....
        /*0134*/ 	.word	0x00000b70


	//   ....[24]....
        /*0138*/ 	.word	0x00000bf0


	//   ....[25]....
        /*013c*/ 	.word	0x00000c70


	//   ....[26]....
        /*0140*/ 	.word	0x00000ce0


	//   ....[27]....
        /*0144*/ 	.word	0x00000d40


	//   ....[28]....
        /*0148*/ 	.word	0x00000da0


	//   ....[29]....
        /*014c*/ 	.word	0x00000e00


	//----- nvinfo : EIATTR_EXIT_INSTR_OFFSETS
	.align		4
.L_13757:
        /*0150*/ 	.byte	0x04, 0x1c
        /*0152*/ 	.short	(.L_13759 - .L_13758)


	//   ....[0]....
.L_13758:
        /*0154*/ 	.word	0x000008f0


	//   ....[1]....
        /*0158*/ 	.word	0x000009c0


	//----- nvinfo : EIATTR_CRS_STACK_SIZE
	.align		4
.L_13759:
        /*015c*/ 	.byte	0x04, 0x1e
        /*015e*/ 	.short	(.L_13761 - .L_13760)
.L_13760:
        /*0160*/ 	.word	0x00000000
.L_13761:


//--------------------- .nv.info._ZN2at6native43_GLOBAL__N__9ae7fba5_10_SoftMax_cu_9f978f6322cunn_SoftMaxForwardRegIN3c108BFloat16EfS4_NS1_22SoftMaxForwardEpilogueElLi1EEEvPT1_PKT_T3_ --------------------------
	.section	.nv.info._ZN2at6native43_GLOBAL__N__9ae7fba5_10_SoftMax_cu_9f978f6322cunn_SoftMaxForwardRegIN3c108BFloat16EfS4_NS1_22SoftMaxForwardEpilogueElLi1EEEvPT1_PKT_T3_,"",@"SHT_CUDA_INFO"
	.sectionflags	@""
	.align	4


	//----- nvinfo : EIATTR_CUDA_API_VERSION
	.align		4
        /*0000*/ 	.byte	0x04, 0x37
        /*0002*/ 	.short	(.L_13763 - .L_13762)
.L_13762:
        /*0004*/ 	.word	0x00000082


	//----- nvinfo : EIATTR_SW2861232_WAR
	.align		4
.L_13763:
        /*0008*/ 	.byte	0x01, 0x35
	.zero		2


	//----- nvinfo : EIATTR_PARAM_CBANK
	.align		4
        /*000c*/ 	.byte	0x04, 0x0a
        /*000e*/ 	.short	(.L_13765 - .L_13764)
	.align		4
.L_13764:
        /*0010*/ 	.word	index@(.nv.constant0._ZN2at6native43_GLOBAL__N__9ae7fba5_10_SoftMax_cu_9f978f6322cunn_SoftMaxForwardRegIN3c108BFloat16EfS4_NS1_22SoftMaxForwardEpilogueElLi1EEEvPT1_PKT_T3_)
        /*0014*/ 	.short	0x0160
        /*0016*/ 	.short	0x0018


	//----- nvinfo : EIATTR_CBANK_PARAM_SIZE
	.align		4
.L_13765:
        /*0018*/ 	.byte	0x03, 0x19
        /*001a*/ 	.short	0x0018


	//----- nvinfo : EIATTR_KPARAM_INFO
	.align		4
        /*001c*/ 	.byte	0x04, 0x17
        /*001e*/ 	.short	(.L_13767 - .L_13766)
.L_13766:
        /*0020*/ 	.word	0x00000000
        /*0024*/ 	.short	0x0002
        /*0026*/ 	.short	0x0010
        /*0028*/ 	.byte	0x00, 0xf0, 0x21, 0x00


	//----- nvinfo : EIATTR_KPARAM_INFO
	.align		4
.L_13767:
        /*002c*/ 	.byte	0x04, 0x17
        /*002e*/ 	.short	(.L_13769 - .L_13768)
.L_13768:
        /*0030*/ 	.word	0x00000000
        /*0034*/ 	.short	0x0001
        /*0036*/ 	.short	0x0008
        /*0038*/ 	.byte	0x00, 0xf0, 0x21, 0x00


	//----- nvinfo : EIATTR_KPARAM_INFO
	.align		4
.L_13769:
        /*003c*/ 	.byte	0x04, 0x17
        /*003e*/ 	.short	(.L_13771 - .L_13770)
.L_13770:
        /*0040*/ 	.word	0x00000000
        /*0044*/ 	.short	0x0000
        /*0046*/ 	.short	0x0000
        /*0048*/ 	.byte	0x00, 0xf0, 0x21, 0x00


	//----- nvinfo : EIATTR_MAXREG_COUNT
	.align		4
.L_13771:
        /*004c*/ 	.byte	0x03, 0x1b
        /*004e*/ 	.short	0x00ff


	//----- nvinfo : EIATTR_NUM_BARRIERS
	.align		4
        /*0050*/ 	.byte	0x02, 0x4c
        /*0052*/ 	.byte	0x01
	.zero		1


	//----- nvinfo : EIATTR_MERCURY_ISA_VERSION
	.align		4
        /*0054*/ 	.byte	0x03, 0x5f
        /*0056*/ 	.short	0x0000


	//----- nvinfo : EIATTR_COOP_GROUP_MASK_REGIDS
	.align		4
        /*0058*/ 	.byte	0x04, 0x29
        /*005a*/ 	.short	(.L_13773 - .L_13772)


	//   ....[0]....
.L_13772:
        /*005c*/ 	.word	0xffffffff


	//   ....[1]....
        /*0060*/ 	.word	0xffffffff


	//   ....[2]....
        /*0064*/ 	.word	0xffffffff


	//   ....[3]....
        /*0068*/ 	.word	0xffffffff


	//   ....[4]....
        /*006c*/ 	.word	0xffffffff


	//   ....[5]....
        /*0070*/ 	.word	0xffffffff


	//   ....[6]....
        /*0074*/ 	.word	0xffffffff


	//   ....[7]....
        /*0078*/ 	.word	0xffffffff


	//   ....[8]....
        /*007c*/ 	.word	0xffffffff


	//   ....[9]....
        /*0080*/ 	.word	0xffffffff


	//   ....[10]....
        /*0084*/ 	.word	0xffffffff


	//   ....[11]....
        /*0088*/ 	.word	0xffffffff


	//   ....[12]....
        /*008c*/ 	.word	0xffffffff


	//   ....[13]....
        /*0090*/ 	.word	0xffffffff


	//   ....[14]....
        /*0094*/ 	.word	0xffffffff


	//   ....[15]....
        /*0098*/ 	.word	0xffffffff


	//   ....[16]....
        /*009c*/ 	.word	0xffffffff


	//   ....[17]....
        /*00a0*/ 	.word	0xffffffff


	//   ....[18]....
        /*00a4*/ 	.word	0xffffffff


	//   ....[19]....
        /*00a8*/ 	.word	0xffffffff


	//   ....[20]....
        /*00ac*/ 	.word	0xffffffff


	//   ....[21]....
        /*00b0*/ 	.word	0xffffffff


	//   ....[22]....
        /*00b4*/ 	.word	0xffffffff


	//   ....[23]....
        /*00b8*/ 	.word	0xffffffff


	//   ....[24]....
        /*00bc*/ 	.word	0xffffffff


	//   ....[25]....
        /*00c0*/ 	.word	0xffffffff


	//   ....[26]....
        /*00c4*/ 	.word	0xffffffff


	//   ....[27]....
        /*00c8*/ 	.word	0xffffffff


	//   ....[28]....
        /*00cc*/ 	.word	0xffffffff


	//   ....[29]....
        /*00d0*/ 	.word	0xffffffff


	//----- nvinfo : EIATTR_COOP_GROUP_INSTR_OFFSETS
	.align		4
.L_13773:
        /*00d4*/ 	.byte	0x04, 0x28
        /*00d6*/ 	.short	(.L_13775 - .L_13774)


	//   ....[0]....
.L_13774:
        /*00d8*/ 	.word	0x00000150


	//   ....[1]....
        /*00dc*/ 	.word	0x00000190


	//   ....[2]....
        /*00e0*/ 	.word	0x000001d0


	//   ....[3]....
        /*00e4*/ 	.word	0x00000210


	//   ....[4]....
        /*00e8*/ 	.word	0x00000250


	//   ....[5]....
        /*00ec*/ 	.word	0x00000310


	//   ....[6]....
        /*00f0*/ 	.word	0x00000350


	//   ....[7]....
        /*00f4*/ 	.word	0x00000380


	//   ....[8]....
        /*00f8*/ 	.word	0x000003b0


	//   ....[9]....
        /*00fc*/ 	.word	0x000003e0


	//   ....[10]....
        /*0100*/ 	.word	0x00000500


	//   ....[11]....
        /*0104*/ 	.word	0x00000520


	//   ....[12]....
        /*0108*/ 	.word	0x00000540


	//   ....[13]....
        /*010c*/ 	.word	0x00000560


	//   ....[14]....
        /*0110*/ 	.word	0x00000580


	//   ....[15]....
        /*0114*/ 	.word	0x00000600


	//   ....[16]....
        /*0118*/ 	.word	0x00000630


	//   ....[17]....
        /*011c*/ 	.word	0x00000650


	//   ....[18]....
        /*0120*/ 	.word	0x00000670


	//   ....[19]....
        /*0124*/ 	.word	0x00000690


	//   ....[20]....
        /*0128*/ 	.word	0x00000820


	//   ....[21]....
        /*012c*/ 	.word	0x00000890


	//   ....[22]....
        /*0130*/ 	.word	0x00000900


	//   ....[23]....
        /*0134*/ 	.word	0x00000970


	//   ....[24]....
        /*0138*/ 	.word	0x000009e0


	//   ....[25]....
        /*013c*/ 	.word	0x00000a60


	//   ....[26]....
        /*0140*/ 	.word	0x00000ad0


	//   ....[27]....
        /*0144*/ 	.word	0x00000b30


	//   ....[28]....
        /*0148*/ 	.word	0x00000b90


	//   ....[29]....
        /*014c*/ 	.word	0x00000c00


	//----- nvinfo : EIATTR_EXIT_INSTR_OFFSETS
	.align		4
.L_13775:
        /*0150*/ 	.byte	0x04, 0x1c
        /*0152*/ 	.short	(.L_13777 - .L_13776)


	//   ....[0]....
.L_13776:
        /*0154*/ 	.word	0x000006f0


	//   ....[1]....
        /*0158*/ 	.word	0x000007d0


	//----- nvinfo : EIATTR_CRS_STACK_SIZE
	.align		4
.L_13777:
        /*015c*/ 	.byte	0x04, 0x1e
        /*015e*/ 	.short	(.L_13779 - .L_13778)
.L_13778:
        /*0160*/ 	.word	0x00000000
.L_13779:


//--------------------- .nv.info._ZN2at6native43_GLOBAL__N__9ae7fba5_10_SoftMax_cu_9f978f6319cunn_SoftMaxForwardILi8EN3c104HalfEffNS1_22SoftMaxForwardEpilogueEEEvPT2_PKT0_i --------------------------
	.section	.nv.info._ZN2at6native43_GLOBAL__N__9ae7fba5_10_SoftMax_cu_9f978f6319cunn_SoftMaxForwardILi8EN3c104HalfEffNS1_22SoftMaxForwardEpilogueEEEvPT2_PKT0_i,"",@"SHT_CUDA_INFO"
	.sectionflags	@""
	.align	4


	//----- nvinfo : EIATTR_CUDA_API_VERSION
	.align		4
        /*0000*/ 	.byte	0x04, 0x37
        /*0002*/ 	.short	(.L_13781 - .L_13780)
.L_13780:
        /*0004*/ 	.word	0x00000082


	//----- nvinfo : EIATTR_SW2861232_WAR
	.align		4
.L_13781:
        /*0008*/ 	.byte	0x01, 0x35
	.zero		2


	//----- nvinfo : EIATTR_PARAM_CBANK
	.align		4
        /*000c*/ 	.byte	0x04, 0x0a
        /*000e*/ 	.short	(.L_13783 - .L_13782)
	.align		4
.L_13782:
        /*0010*/ 	.word	index@(.nv.constant0._ZN2at6native43_GLOBAL__N__9ae7fba5_10_SoftMax_cu_9f978f6319cunn_SoftMaxForwardILi8EN3c104HalfEffNS1_22SoftMaxForwardEpilogueEEEvPT2_PKT0_i)
        /*0014*/ 	.short	0x0160
        /*0016*/ 	.short	0x0014


	//----- nvinfo : EIATTR_CBANK_PARAM_SIZE
	.align		4
.L_13783:
        /*0018*/ 	.byte	0x03, 0x19
        /*001a*/ 	.short	0x0014


	//----- nvinfo : EIATTR_KPARAM_INFO
	.align		4
        /*001c*/ 	.byte	0x04, 0x17
        /*001e*/ 	.short	(.L_13785 - .L_13784)
.L_13784:
        /*0020*/ 	.word	0x00000000
        /*0024*/ 	.short	0x0002
        /*0026*/ 	.short	0x0010
        /*0028*/ 	.byte	0x00, 0xf0, 0x11, 0x00


	//----- nvinfo : EIATTR_KPARAM_INFO
	.align		4
.L_13785:
        /*002c*/ 	.byte	0x04, 0x17
        /*002e*/ 	.short	(.L_13787 - .L_13786)
.L_13786:
        /*0030*/ 	.word	0x00000000
        /*0034*/ 	.short	0x0001
        /*0036*/ 	.short	0x0008
        /*0038*/ 	.byte	0x00, 0xf0, 0x21, 0x00


	//----- nvinfo : EIATTR_KPARAM_INFO
	.align		4
.L_13787:
        /*003c*/ 	.byte	0x04, 0x17
        /*003e*/ 	.short	(.L_13789 - .L_13788)
.L_13788:
        /*0040*/ 	.word	0x00000000
        /*0044*/ 	.short	0x0000
        /*0046*/ 	.short	0x0000
        /*0048*/ 	.byte	0x00, 0xf0, 0x21, 0x00


	//----- nvinfo : EIATTR_MAXREG_COUNT
	.align		4
.L_13789:
        /*004c*/ 	.byte	0x03, 0x1b
        /*004e*/ 	.short	0x00ff


	//----- nvinfo : EIATTR_NUM_BARRIERS
	.align		4
        /*0050*/ 	.byte	0x02, 0x4c
        /*0052*/ 	.byte	0x01
	.zero		1


	//----- nvinfo : EIATTR_MERCURY_ISA_VERSION
	.align		4
        /*0054*/ 	.byte	0x03, 0x5f
        /*0056*/ 	.short	0x0000


	//----- nvinfo : EIATTR_COOP_GROUP_MASK_REGIDS
	.align		4
        /*0058*/ 	.byte	0x04, 0x29
        /*005a*/ 	.short	(.L_13791 - .L_13790)


	//   ....[0]....
.L_13790:
        /*005c*/ 	.word	0xffffffff


	//   ....[1]....
        /*0060*/ 	.word	0xffffffff


	//   ....[2]....
        /*0064*/ 	.word	0xffffffff


	//   ....[3]....
        /*0068*/ 	.word	0xffffffff


	//   ....[4]....
        /*006c*/ 	.word	0xffffffff


	//   ....[5]....
        /*0070*/ 	.word	0xffffffff


	//   ....[6]....
        /*0074*/ 	.word	0xffffffff


	//   ....[7]....
        /*0078*/ 	.word	0xffffffff


	//   ....[8]....
        /*007c*/ 	.word	0xffffffff


	//   ....[9]....
        /*0080*/ 	.word	0xffffffff


	//   ....[10]....
        /*0084*/ 	.word	0xffffffff


	//   ....[11]....
        /*0088*/ 	.word	0xffffffff


	//   ....[12]....
        /*008c*/ 	.word	0xffffffff


	//   ....[13]....
        /*0090*/ 	.word	0xffffffff


	//   ....[14]....
        /*0094*/ 	.word	0xffffffff


	//   ....[15]....
        /*0098*/ 	.word	0xffffffff


	//   ....[16]....
        /*009c*/ 	.word	0xffffffff


	//   ....[17]....
        /*00a0*/ 	.word	0xffffffff


	//   ....[18]....
        /*00a4*/ 	.word	0xffffffff


	//   ....[19]....
        /*00a8*/ 	.word	0xffffffff


	//   ....[20]....
        /*00ac*/ 	.word	0xffffffff


	//   ....[21]....
        /*00b0*/ 	.word	0xffffffff


	//   ....[22]....
        /*00b4*/ 	.word	0xffffffff


	//   ....[23]....
        /*00b8*/ 	.word	0xffffffff


	//   ....[24]....
        /*00bc*/ 	.word	0xffffffff


	//   ....[25]....
        /*00c0*/ 	.word	0xffffffff


	//   ....[26]....
        /*00c4*/ 	.word	0xffffffff


	//   ....[27]....
        /*00c8*/ 	.word	0xffffffff


	//   ....[28]....
        /*00cc*/ 	.word	0xffffffff


	//   ....[29]....
        /*00d0*/ 	.word	0xffffffff


	//----- nvinfo : EIATTR_COOP_GROUP_INSTR_OFFSETS
	.align		4
.L_13791:
        /*00d4*/ 	.byte	0x04, 0x28
        /*00d6*/ 	.short	(.L_13793 - .L_13792)


	//   ....[0]....
.L_13792:
        /*00d8*/ 	.word	0x000006c0


	//   ....[1]....
        /*00dc*/ 	.word	0x00000730


	//   ....[2]....
        /*00e0*/ 	.word	0x00000770


	//   ....[3]....
        /*00e4*/ 	.word	0x00000810


	//   ....[4]....
        /*00e8*/ 	.word	0x00000860


	//   ....[5]....
        /*00ec*/ 	.word	0x000008e0


	//   ....[6]....
        /*00f0*/ 	.word	0x00000920


	//   ....[7]....
        /*00f4*/ 	.word	0x00000950


	//   ....[8]....
        /*00f8*/ 	.word	0x00000980


	//   ....[9]....
        /*00fc*/ 	.word	0x000009b0


	//   ....[10]....
        /*0100*/ 	.word	0x00001130


	//   ....[11]....
        /*0104*/ 	.word	0x00001190


	//   ....[12]....
        /*0108*/ 	.word	0x000011b0


	//   ....[13]....
        /*010c*/ 	.word	0x000011d0


	//   ....[14]....
        /*0110*/ 	.word	0x000011f0


	//   ....[15]....
        /*0114*/ 	.word	0x00001260


	//   ....[16]....
        /*0118*/ 	.word	0x00001290


	//   ....[17]....
        /*011c*/ 	.word	0x000012b0


	//   ....[18]....
        /*0120*/ 	.word	0x000012d0


	//   ....[19]....
        /*0124*/ 	.word	0x000012f0


	//   ....[20]....
        /*0128*/ 	.word	0x00001d20


	//   ....[21]....
        /*012c*/ 	.word	0x00001d90


	//   ....[22]....
        /*0130*/ 	.word	0x00001e00


	//   ....[23]....
        /*0134*/ 	.word	0x00001e70


	//   ....[24]....
        /*0138*/ 	.word	0x00001ee0


	//   ....[25]....
        /*013c*/ 	.word	0x00001f60


	//   ....[26]....
        /*0140*/ 	.word	0x00001fd0


	//   ....[27]....
        /*0144*/ 	.word	0x00002030


	//   ....[28]....
        /*0148*/ 	.word	0x00002090


	//   ....[29]....
        /*014c*/ 	.word	0x00002100


	//----- nvinfo : EIATTR_EXIT_INSTR_OFFSETS
	.align		4
.L_13793:
        /*0150*/ 	.byte	0x04, 0x1c
        /*0152*/ 	.short	(.L_13795 - .L_13794)


	//   ....[0]....
.L_13794:
        /*0154*/ 	.word	0x000013e0


	//   ....[1]....
        /*0158*/ 	.word	0x00001510


	//   ....[2]....
        /*015c*/ 	.word	0x00001bf0


	//   ....[3]....
        /*0160*/ 	.word	0x00001cd0


	//----- nvinfo : EIATTR_CRS_STACK_SIZE
	.align		4
.L_13795:
        /*0164*/ 	.byte	0x04, 0x1e
        /*0166*/ 	.short	(.L_13797 - .L_13796)
.L_13796:
        /*0168*/ 	.word	0x00000000
.L_13797:


//--------------------- .nv.info._ZN2at6native43_GLOBAL__N__9ae7fba5_10_SoftMax_cu_9f978f6323cunn_SoftMaxForwardSmemILi8EN3c104HalfEffNS1_22SoftMaxForwardEpilogueElEEvPT2_PKT0_T4_ --------------------------
	.section	.nv.info._ZN2at6native43_GLOBAL__N__9ae7fba5_10_SoftMax_cu_9f978f6323cunn_SoftMaxForwardSmemILi8EN3c104HalfEffNS1_22SoftMaxForwardEpilogueElEEvPT2_PKT0_T4_,"",@"SHT_CUDA_INFO"
	.sectionflags	@""
	.align	4


	//----- nvinfo : EIATTR_CUDA_API_VERSION
	.align		4
        /*0000*/ 	.byte	0x04, 0x37
        /*0002*/ 	.short	(.L_13799 - .L_13798)
.L_13798:
        /*0004*/ 	.word	0x00000082


	//----- nvinfo : EIATTR_SW2861232_WAR
	.align		4
.L_13799:
        /*0008*/ 	.byte	0x01, 0x35
	.zero		2


	//----- nvinfo : EIATTR_PARAM_CBANK
	.align		4
        /*000c*/ 	.byte	0x04, 0x0a
        /*000e*/ 	.short	(.L_13801 - .L_13800)
	.align		4
.L_13800:
        /*0010*/ 	.word	index@(.nv.constant0._ZN2at6native43_GLOBAL__N__9ae7fba5_10_SoftMax_cu_9f978f6323cunn_SoftMaxForwardSmemILi8EN3c104HalfEffNS1_22SoftMaxForwardEpilogueElEEvPT2_PKT0_T4_)
        /*0014*/ 	.short	0x0160
        /*0016*/ 	.short	0x0018


	//----- nvinfo : EIATTR_CBANK_PARAM_SIZE
	.align		4
.L_13801:
        /*0018*/ 	.byte	0x03, 0x19
        /*001a*/ 	.short	0x0018


	//----- nvinfo : EIATTR_KPARAM_INFO
	.align		4
        /*001c*/ 	.byte	0x04, 0x17
        /*001e*/ 	.short	(.L_13803 - .L_13802)
.L_13802:
        /*0020*/ 	.word	0x00000000
        /*0024*/ 	.short	0x0002
        /*0026*/ 	.short	0x0010
        /*0028*/ 	.byte	0x00, 0xf0, 0x21, 0x00


	//----- nvinfo : EIATTR_KPARAM_INFO
	.align		4
.L_13803:
        /*002c*/ 	.byte	0x04, 0x17
        /*002e*/ 	.short	(.L_13805 - .L_13804)
.L_13804:
        /*0030*/ 	.word	0x00000000
        /*0034*/ 	.short	0x0001
        /*0036*/ 	.short	0x0008
        /*0038*/ 	.byte	0x00, 0xf0, 0x21, 0x00


	//----- nvinfo : EIATTR_KPARAM_INFO
	.align		4
.L_13805:
        /*003c*/ 	.byte	0x04, 0x17
        /*003e*/ 	.short	(.L_13807 - .L_13806)
.L_13806:
        /*0040*/ 	.word	0x00000000
        /*0044*/ 	.short	0x0000
        /*0046*/ 	.short	0x0000
        /*0048*/ 	.byte	0x00, 0xf0, 0x21, 0x00


	//----- nvinfo : EIATTR_MAXREG_COUNT
	.align		4
.L_13807:
        /*004c*/ 	.byte	0x03, 0x1b
        /*004e*/ 	.short	0x00ff


	//----- nvinfo : EIATTR_NUM_BARRIERS
	.align		4
        /*0050*/ 	.byte	0x02, 0x4c
        /*0052*/ 	.byte	0x01
	.zero		1


	//----- nvinfo : EIATTR_MERCURY_ISA_VERSION
	.align		4
        /*0054*/ 	.byte	0x03, 0x5f
        /*0056*/ 	.short	0x0000


	//----- nvinfo : EIATTR_COOP_GROUP_MASK_REGIDS
	.align		4
        /*0058*/ 	.byte	0x04, 0x29
        /*005a*/ 	.short	(.L_13809 - .L_13808)


	//   ....[0]....
.L_13808:
        /*005c*/ 	.word	0xffffffff


	//   ....[1]....
        /*0060*/ 	.word	0xffffffff


	//   ....[2]....
        /*0064*/ 	.word	0xffffffff


	//   ....[3]....
        /*0068*/ 	.word	0xffffffff


	//   ....[4]....
        /*006c*/ 	.word	0xffffffff


	//   ....[5]....
        /*0070*/ 	.word	0xffffffff


	//   ....[6]....
        /*0074*/ 	.word	0xffffffff


	//   ....[7]....
        /*0078*/ 	.word	0xffffffff


	//   ....[8]....
        /*007c*/ 	.word	0xffffffff


	//   ....[9]....
        /*0080*/ 	.word	0xffffffff


	//   ....[10]....
        /*0084*/ 	.word	0xffffffff


	//   ....[11]....
        /*0088*/ 	.word	0xffffffff


	//   ....[12]....
        /*008c*/ 	.word	0xffffffff


	//   ....[13]....
        /*0090*/ 	.word	0xffffffff


	//   ....[14]....
        /*0094*/ 	.word	0xffffffff


	//   ....[15]....
        /*0098*/ 	.word	0xffffffff


	//   ....[16]....
        /*009c*/ 	.word	0xffffffff


	//   ....[17]....
        /*00a0*/ 	.word	0xffffffff


	//   ....[18]....
        /*00a4*/ 	.word	0xffffffff


	//   ....[19]....
        /*00a8*/ 	.word	0xffffffff


	//   ....[20]....
        /*00ac*/ 	.word	0xffffffff


	//   ....[21]....
        /*00b0*/ 	.word	0xffffffff


	//   ....[22]....
        /*00b4*/ 	.word	0xffffffff


	//   ....[23]....
        /*00b8*/ 	.word	0xffffffff


	//   ....[24]....
        /*00bc*/ 	.word	0xffffffff


	//   ....[25]....
        /*00c0*/ 	.word	0xffffffff


	//   ....[26]....
        /*00c4*/ 	.word	0xffffffff


	//   ....[27]....
        /*00c8*/ 	.word	0xffffffff


	//   ....[28]....
        /*00cc*/ 	.word	0xffffffff


	//   ....[29]....
        /*00d0*/ 	.word	0xffffffff


	//----- nvinfo : EIATTR_COOP_GROUP_INSTR_OFFSETS
	.align		4
.L_13809:
        /*00d4*/ 	.byte	0x04, 0x28
        /*00d6*/ 	.short	(.L_13811 - .L_13810)


	//   ....[0]....
.L_13810:
        /*00d8*/ 	.word	0x000002e0


	//   ....[1]....
        /*00dc*/ 	.word	0x000003e0


	//   ....[2]....
        /*00e0*/ 	.word	0x00000410


	//   ....[3]....
        /*00e4*/ 	.word	0x00000450


	//   ....[4]....
        /*00e8*/ 	.word	0x00000480


	//   ....[5]....
        /*00ec*/ 	.word	0x00000520


	//   ....[6]....
        /*00f0*/ 	.word	0x00000560


	//   ....[7]....
        /*00f4*/ 	.word	0x00000590


	//   ....[8]....
        /*00f8*/ 	.word	0x000005c0


	//   ....[9]....
        /*00fc*/ 	.word	0x000005f0


	//   ....[10]....
        /*0100*/ 	.word	0x000009f0


	//   ....[11]....
        /*0104*/ 	.word	0x00000a50


	//   ....[12]....
        /*0108*/ 	.word	0x00000a70


	//   ....[13]....
        /*010c*/ 	.word	0x00000a90


	//   ....[14]....
        /*0110*/ 	.word	0x00000ab0


	//   ....[15]....
        /*0114*/ 	.word	0x00000b20


	//   ....[16]....
        /*0118*/ 	.word	0x00000b50


	//   ....[17]....
        /*011c*/ 	.word	0x00000b70


	//   ....[18]....
        /*0120*/ 	.word	0x00000b90


	//   ....[19]....
        /*0124*/ 	.word	0x00000bb0


	//   ....[20]....
        /*0128*/ 	.word	0x00000ff0


	//   ....[21]....
        /*012c*/ 	.word	0x00001060


	//   ....[22]....
        /*0130*/ 	.word	0x000010d0


	//   ....[23]....
        /*0134*/ 	.word	0x00001140


	//   ....[24]....
        /*0138*/ 	.word	0x000011b0


	//   ....[25]....
        /*013c*/ 	.word	0x00001220


	//   ....[26]....
        /*0140*/ 	.word	0x000012a0


	//   ....[27]....
        /*0144*/ 	.word	0x00001300


	//   ....[28]....
        /*0148*/ 	.word	0x00001360


	//   ....[29]....
        /*014c*/ 	.word	0x000013c0


	//----- nvinfo : EIATTR_EXIT_INSTR_OFFSETS
	.align		4
.L_13811:
        /*0150*/ 	.byte	0x04, 0x1c
        /*0152*/ 	.short	(.L_13813 - .L_13812)


	//   ....[0]....
.L_13812:
        /*0154*/ 	.word	0x00000c10


	//   ....[1]....
        /*0158*/ 	.word	0x00000fa0


	//----- nvinfo : EIATTR_CRS_STACK_SIZE
	.align		4
.L_13813:
        /*015c*/ 	.byte	0x04, 0x1e
        /*015e*/ 	.short	(.L_13815 - .L_13814)
.L_13814:
        /*0160*/ 	.word	0x00000000
.L_13815:


//--------------------- .nv.info._ZN2at6native43_GLOBAL__N__9ae7fba5_10_SoftMax_cu_9f978f6319cunn_SoftMaxForwardILi8EN3c104HalfEfS4_NS1_22SoftMaxForwardEpilogueEEEvPT2_PKT0_i --------------------------
	.section	.nv.info._ZN2at6native43_GLOBAL__N__9ae7fba5_10_SoftMax_cu_9f978f6319cunn_SoftMaxForwardILi8EN3c104HalfEfS4_NS1_22SoftMaxForwardEpilogueEEEvPT2_PKT0_i,"",@"SHT_CUDA_INFO"
	.sectionflags	@""
	.align	4


	//----- nvinfo : EIATTR_CUDA_API_VERSION
	.align		4
        /*0000*/ 	.byte	0x04, 0x37
        /*0002*/ 	.short	(.L_13817 - .L_13816)
.L_13816:
        /*0004*/ 	.word	0x00000082


	//----- nvinfo : EIATTR_SW2861232_WAR
	.align		4
.L_13817:
        /*0008*/ 	.byte	0x01, 0x35
	.zero		2


	//----- nvinfo : EIATTR_PARAM_CBANK
	.align		4
        /*000c*/ 	.byte	0x04, 0x0a
        /*000e*/ 	.short	(.L_13819 - .L_13818)
	.align		4
.L_13818:
        /*0010*/ 	.word	index@(.nv.constant0._ZN2at6native43_GLOBAL__N__9ae7fba5_10_SoftMax_cu_9f978f6319cunn_SoftMaxForwardILi8EN3c104HalfEfS4_NS1_22SoftMaxForwardEpilogueEEEvPT2_PKT0_i)
        /*0014*/ 	.short	0x0160
        /*0016*/ 	.short	0x0014


	//----- nvinfo : EIATTR_CBANK_PARAM_SIZE
	.align		4
.L_13819:
        /*0018*/ 	.byte	0x03, 0x19
        /*001a*/ 	.short	0x0014


	//----- nvinfo : EIATTR_KPARAM_INFO
	.align		4
        /*001c*/ 	.byte	0x04, 0x17
        /*001e*/ 	.short	(.L_13821 - .L_13820)
.L_13820:
        /*0020*/ 	.word	0x00000000
        /*0024*/ 	.short	0x0002
        /*0026*/ 	.short	0x0010
        /*0028*/ 	.byte	0x00, 0xf0, 0x11, 0x00


	//----- nvinfo : EIATTR_KPARAM_INFO
	.align		4
.L_13821:
        /*002c*/ 	.byte	0x04, 0x17
        /*002e*/ 	.short	(.L_13823 - .L_13822)
.L_13822:
        /*0030*/ 	.word	0x00000000
        /*0034*/ 	.short	0x0001
        /*0036*/ 	.short	0x0008
        /*0038*/ 	.byte	0x00, 0xf0, 0x21, 0x00


	//----- nvinfo : EIATTR_KPARAM_INFO
	.align		4
.L_13823:
        /*003c*/ 	.byte	0x04, 0x17
        /*003e*/ 	.short	(.L_13825 - .L_13824)
.L_13824:
        /*0040*/ 	.word	0x00000000
        /*0044*/ 	.short	0x0000
        /*0046*/ 	.short	0x0000
        /*0048*/ 	.byte	0x00, 0xf0, 0x21, 0x00


	//----- nvinfo : EIATTR_MAXREG_COUNT
	.align		4
.L_13825:
        /*004c*/ 	.byte	0x03, 0x1b
        /*004e*/ 	.short	0x00ff


	//----- nvinfo : EIATTR_NUM_BARRIERS
	.align		4
        /*0050*/ 	.byte	0x02, 0x4c
        /*0052*/ 	.byte	0x01
	.zero		1


	//----- nvinfo : EIATTR_MERCURY_ISA_VERSION
	.align		4
        /*0054*/ 	.byte	0x03, 0x5f
        /*0056*/ 	.short	0x0000


	//----- nvinfo : EIATTR_COOP_GROUP_MASK_REGIDS
	.align		4
        /*0058*/ 	.byte	0x04, 0x29
        /*005a*/ 	.short	(.L_13827 - .L_13826)


	//   ....[0]....
.L_13826:
        /*005c*/ 	.word	0xffffffff


	//   ....[1]....
        /*0060*/ 	.word	0xffffffff


	//   ....[2]....
        /*0064*/ 	.word	0xffffffff


	//   ....[3]....
        /*0068*/ 	.word	0xffffffff


	//   ....[4]....
        /*006c*/ 	.word	0xffffffff


	//   ....[5]....
        /*0070*/ 	.word	0xffffffff


	//   ....[6]....
        /*0074*/ 	.word	0xffffffff


	//   ....[7]....
        /*0078*/ 	.word	0xffffffff


	//   ....[8]....
        /*007c*/ 	.word	0xffffffff


	//   ....[9]....
        /*0080*/ 	.word	0xffffffff


	//   ....[10]....
        /*0084*/ 	.word	0xffffffff


	//   ....[11]....
        /*0088*/ 	.word	0xffffffff


	//   ....[12]....
        /*008c*/ 	.word	0xffffffff


	//   ....[13]....
        /*0090*/ 	.word	0xffffffff


	//   ....[14]....
        /*0094*/ 	.word	0xffffffff


	//   ....[15]....
        /*0098*/ 	.word	0xffffffff


	//   ....[16]....
        /*009c*/ 	.word	0xffffffff


	//   ....[17]....
        /*00a0*/ 	.word	0xffffffff


	//   ....[18]....
        /*00a4*/ 	.word	0xffffffff


	//   ....[19]....
        /*00a8*/ 	.word	0xffffffff


	//   ....[20]....
        /*00ac*/ 	.word	0xffffffff


	//   ....[21]....
        /*00b0*/ 	.word	0xffffffff


	//   ....[22]....
        /*00b4*/ 	.word	0xffffffff


	//   ....[23]....
        /*00b8*/ 	.word	0xffffffff


	//   ....[24]....
        /*00bc*/ 	.word	0xffffffff


	//   ....[25]....
        /*00c0*/ 	.word	0xffffffff


	//   ....[26]....
        /*00c4*/ 	.word	0xffffffff


	//   ....[27]....
        /*00c8*/ 	.word	0xffffffff


	//   ....[28]....
        /*00cc*/ 	.word	0xffffffff


	//   ....[29]....
        /*00d0*/ 	.word	0xffffffff


	//----- nvinfo : EIATTR_COOP_GROUP_INSTR_OFFSETS
	.align		4
.L_13827:
        /*00d4*/ 	.byte	0x04, 0x28
        /*00d6*/ 	.short	(.L_13829 - .L_13828)


	//   ....[0]....
.L_13828:
        /*00d8*/ 	.word	0x000006c0


	//   ....[1]....
        /*00dc*/ 	.word	0x00000730


	//   ....[2]....
        /*00e0*/ 	.word	0x00000770


	//   ....[3]....
        /*00e4*/ 	.word	0x00000810


	//   ....[4]....
        /*00e8*/ 	.word	0x00000860


	//   ....[5]....
        /*00ec*/ 	.word	0x000008e0


	//   ....[6]....
        /*00f0*/ 	.word	0x00000920


	//   ....[7]....
        /*00f4*/ 	.word	0x00000950


	//   ....[8]....
        /*00f8*/ 	.word	0x00000980


	//   ....[9]....
        /*00fc*/ 	.word	0x000009b0


	//   ....[10]....
        /*0100*/ 	.word	0x00001130


	//   ....[11]....
        /*0104*/ 	.word	0x00001190


	//   ....[12]....
        /*0108*/ 	.word	0x000011b0


	//   ....[13]....
        /*010c*/ 	.word	0x000011d0


	//   ....[14]....
        /*0110*/ 	.word	0x000011f0


	//   ....[15]....
        /*0114*/ 	.word	0x00001260


	//   ....[16]....
        /*0118*/ 	.word	0x00001290


	//   ....[17]....
        /*011c*/ 	.word	0x000012b0


	//   ....[18]....
        /*0120*/ 	.word	0x000012d0


	//   ....[19]....
        /*0124*/ 	.word	0x000012f0


	//   ....[20]....
        /*0128*/ 	.word	0x00001d70


	//   ....[21]....
        /*012c*/ 	.word	0x00001de0


	//   ....[22]....
        /*0130*/ 	.word	0x00001e50


	//   ....[23]....
        /*0134*/ 	.word	0x00001ec0


	//   ....[24]....
        /*0138*/ 	.word	0x00001f30


	//   ....[25]....
        /*013c*/ 	.word	0x00001fb0


	//   ....[26]....
        /*0140*/ 	.word	0x00002020


	//   ....[27]....
        /*0144*/ 	.word	0x00002080


	//   ....[28]....
        /*0148*/ 	.word	0x000020e0


	//   ....[29]....
        /*014c*/ 	.word	0x00002150


	//----- nvinfo : EIATTR_EXIT_INSTR_OFFSETS
	.align		4
.L_13829:
        /*0150*/ 	.byte	0x04, 0x1c
        /*0152*/ 	.short	(.L_13831 - .L_13830)


	//   ....[0]....
.L_13830:
        /*0154*/ 	.word	0x000013e0


	//   ....[1]....
        /*0158*/ 	.word	0x00001520


	//   ....[2]....
        /*015c*/ 	.word	0x00001c30


	//   ....[3]....
        /*0160*/ 	.word	0x00001d20


	//----- nvinfo : EIATTR_CRS_STACK_SIZE
	.align		4
.L_13831:
        /*0164*/ 	.byte	0x04, 0x1e
        /*0166*/ 	.short	(.L_13833 - .L_13832)
.L_13832:
        /*0168*/ 	.word	0x00000000
.L_13833:


//--------------------- .nv.info._ZN2at6native43_GLOBAL__N__9ae7fba5_10_SoftMax_cu_9f978f6323cunn_SoftMaxForwardSmemILi8EN3c104HalfEfS4_NS1_22SoftMaxForwardEpilogueElEEvPT2_PKT0_T4_ --------------------------
	.section	.nv.info._ZN2at6native43_GLOBAL__N__9ae7fba5_10_SoftMax_cu_9f978f6323cunn_SoftMaxForwardSmemILi8EN3c104HalfEfS4_NS1_22SoftMaxForwardEpilogueElEEvPT2_PKT0_T4_,"",@"SHT_CUDA_INFO"
	.sectionflags	@""
	.align	4


	//----- nvinfo : EIATTR_CUDA_API_VERSION
	.align		4
        /*0000*/ 	.byte	0x04, 0x37
        /*0002*/ 	.short	(.L_13835 - .L_13834)
.L_13834:
        /*0004*/ 	.word	0x00000082


	//----- nvinfo : EIATTR_SW2861232_WAR
	.align		4
.L_13835:
        /*0008*/ 	.byte	0x01, 0x35
	.zero		2


	//----- nvinfo : EIATTR_PARAM_CBANK
	.align		4
        /*000c*/ 	.byte	0x04, 0x0a
        /*000e*/ 	.short	(.L_13837 - .L_13836)
	.align		4
.L_13836:
        /*0010*/ 	.word	index@(.nv.constant0._ZN2at6native43_GLOBAL__N__9ae7fba5_10_SoftMax_cu_9f978f6323cunn_SoftMaxForwardSmemILi8EN3c104HalfEfS4_NS1_22SoftMaxForwardEpilogueElEEvPT2_PKT0_T4_)
        /*0014*/ 	.short	0x0160
        /*0016*/ 	.short	0x0018


	//----- nvinfo : EIATTR_CBANK_PARAM_SIZE
	.align		4
.L_13837:
        /*0018*/ 	.byte	0x03, 0x19
        /*001a*/ 	.short	0x0018


	//----- nvinfo : EIATTR_KPARAM_INFO
	.align		4
        /*001c*/ 	.byte	0x04, 0x17
        /*001e*/ 	.short	(.L_13839 - .L_13838)
.L_13838:
        /*0020*/ 	.word	0x00000000
        /*0024*/ 	.short	0x0002
        /*0026*/ 	.short	0x0010
        /*0028*/ 	.byte	0x00, 0xf0, 0x21, 0x00


	//----- nvinfo : EIATTR_KPARAM_INFO
	.align		4
.L_13839:
        /*002c*/ 	.byte	0x04, 0x17
        /*002e*/ 	.short	(.L_13841 - .L_13840)
.L_13840:
        /*0030*/ 	.word	0x00000000
        /*0034*/ 	.short	0x0001
        /*0036*/ 	.short	0x0008
        /*0038*/ 	.byte	0x00, 0xf0, 0x21, 0x00


	//----- nvinfo : EIATTR_KPARAM_INFO
	.align		4
.L_13841:
        /*003c*/ 	.byte	0x04, 0x17
        /*003e*/ 	.short	(.L_13843 - .L_13842)
.L_13842:
        /*0040*/ 	.word	0x00000000
        /*0044*/ 	.short	0x0000
        /*0046*/ 	.short	0x0000
        /*0048*/ 	.byte	0x00, 0xf0, 0x21, 0x00


	//----- nvinfo : EIATTR_MAXREG_COUNT
	.align		4
.L_13843:
        /*004c*/ 	.byte	0x03, 0x1b
        /*004e*/ 	.short	0x00ff


	//----- nvinfo : EIATTR_NUM_BARRIERS
	.align		4
        /*0050*/ 	.byte	0x02, 0x4c
        /*0052*/ 	.byte	0x01
	.zero		1


	//----- nvinfo : EIATTR_MERCURY_ISA_VERSION
	.align		4
        /*0054*/ 	.byte	0x03, 0x5f
        /*0056*/ 	.short	0x0000


	//----- nvinfo : EIATTR_COOP_GROUP_MASK_REGIDS
	.align		4
        /*0058*/ 	.byte	0x04, 0x29
        /*005a*/ 	.short	(.L_13845 - .L_13844)


	//   ....[0]....
.L_13844:
        /*005c*/ 	.word	0xffffffff


	//   ....[1]....
        /*0060*/ 	.word	0xffffffff


	//   ....[2]....
        /*0064*/ 	.word	0xffffffff


	//   ....[3]....
        /*0068*/ 	.word	0xffffffff


	//   ....[4]....
        /*006c*/ 	.word	0xffffffff


	//   ....[5]....
        /*0070*/ 	.word	0xffffffff


	//   ....[6]....
        /*0074*/ 	.word	0xffffffff


	//   ....[7]....
        /*0078*/ 	.word	0xffffffff


	//   ....[8]....
        /*007c*/ 	.word	0xffffffff


	//   ....[9]....
        /*0080*/ 	.word	0xffffffff


	//   ....[10]....
        /*0084*/ 	.word	0xffffffff


	//   ....[11]....
        /*0088*/ 	.word	0xffffffff


	//   ....[12]....
        /*008c*/ 	.word	0xffffffff


	//   ....[13]....
        /*0090*/ 	.word	0xffffffff


	//   ....[14]....
        /*0094*/ 	.word	0xffffffff


	//   ....[15]....
        /*0098*/ 	.word	0xffffffff


	//   ....[16]....
        /*009c*/ 	.word	0xffffffff


	//   ....[17]....
        /*00a0*/ 	.word	0xffffffff


	//   ....[18]....
        /*00a4*/ 	.word	0xffffffff


	//   ....[19]....
        /*00a8*/ 	.word	0xffffffff


	//   ....[20]....
        /*00ac*/ 	.word	0xffffffff


	//   ....[21]....
        /*00b0*/ 	.word	0xffffffff


	//   ....[22]....
        /*00b4*/ 	.word	0xffffffff


	//   ....[23]....
        /*00b8*/ 	.word	0xffffffff


	//   ....[24]....
        /*00bc*/ 	.word	0xffffffff


	//   ....[25]....
        /*00c0*/ 	.word	0xffffffff


	//   ....[26]....
        /*00c4*/ 	.word	0xffffffff


	//   ....[27]....
        /*00c8*/ 	.word	0xffffffff


	//   ....[28]....
        /*00cc*/ 	.word	0xffffffff


	//   ....[29]....
        /*00d0*/ 	.word	0xffffffff


	//----- nvinfo : EIATTR_COOP_GROUP_INSTR_OFFSETS
	.align		4
.L_13845:
        /*00d4*/ 	.byte	0x04, 0x28
        /*00d6*/ 	.short	(.L_13847 - .L_13846)


	//   ....[0]....
.L_13846:
        /*00d8*/ 	.word	0x000002e0


	//   ....[1]....
        /*00dc*/ 	.word	0x000003d0


	//   ....[2]....
        /*00e0*/ 	.word	0x00000410


	//   ....[3]....
        /*00e4*/ 	.word	0x00000460


	//   ....[4]....
        /*00e8*/ 	.word	0x00000490


	//   ....[5]....
        /*00ec*/ 	.word	0x00000520


	//   ....[6]....
        /*00f0*/ 	.word	0x00000560


	//   ....[7]....
        /*00f4*/ 	.word	0x00000590


	//   ....[8]....
        /*00f8*/ 	.word	0x000005c0


	//   ....[9]....
        /*00fc*/ 	.word	0x000005f0


	//   ....[10]....
        /*0100*/ 	.word	0x000009f0


	//   ....[11]....
        /*0104*/ 	.word	0x00000a50


	//   ....[12]....
        /*0108*/ 	.word	0x00000a70


	//   ....[13]....
        /*010c*/ 	.word	0x00000a90


	//   ....[14]....
        /*0110*/ 	.word	0x00000ab0


	//   ....[15]....
        /*0114*/ 	.word	0x00000b20


	//   ....[16]....
        /*0118*/ 	.word	0x00000b50


	//   ....[17]....
        /*011c*/ 	.word	0x00000b70


	//   ....[18]....
        /*0120*/ 	.word	0x00000b90


	//   ....[19]....
        /*0124*/ 	.word	0x00000bb0


	//   ....[20]....
        /*0128*/ 	.word	0x00001020


	//   ....[21]....
        /*012c*/ 	.word	0x000010a0


	//   ....[22]....
        /*0130*/ 	.word	0x00001110


	//   ....[23]....
        /*0134*/ 	.word	0x00001180


	//   ....[24]....
        /*0138*/ 	.word	0x000011f0


	//   ....[25]....
        /*013c*/ 	.word	0x00001260


	//   ....[26]....
        /*0140*/ 	.word	0x000012e0


	//   ....[27]....
        /*0144*/ 	.word	0x00001340


	//   ....[28]....
        /*0148*/ 	.word	0x000013a0


	//   ....[29]....
        /*014c*/ 	.word	0x00001400


	//----- nvinfo : EIATTR_EXIT_INSTR_OFFSETS
	.align		4
.L_13847:
        /*0150*/ 	.byte	0x04, 0x1c
        /*0152*/ 	.short	(.L_13849 - .L_13848)


	//   ....[0]....
.L_13848:
        /*0154*/ 	.word	0x00000c10


	//   ....[1]....
        /*0158*/ 	.word	0x00000fd0


	//----- nvinfo : EIATTR_CRS_STACK_SIZE
	.align		4
.L_13849:
        /*015c*/ 	.byte	0x04, 0x1e
        /*015e*/ 	.short	(.L_13851 - .L_13850)
.L_13850:
        /*0160*/ 	.word	0x00000000
.L_13851:


//--------------------- .nv.info._ZN2at6native43_GLOBAL__N__9ae7fba5_10_SoftMax_cu_9f978f6322cunn_SoftMaxForwardRegIN3c104HalfEfS4_NS1_22SoftMaxForwardEpilogueElLi9EEEvPT1_PKT_T3_ --------------------------
	.section	.nv.info._ZN2at6native43_GLOBAL__N__9ae7fba5_10_SoftMax_cu_9f978f6322cunn_SoftMaxForwardRegIN3c104HalfEfS4_NS1_22SoftMaxForwardEpilogueElLi9EEEvPT1_PKT_T3_,"",@"SHT_CUDA_INFO"
	.sectionflags	@""
	.align	4


	//----- nvinfo : EIATTR_CUDA_API_VERSION
	.align		4
        /*0000*/ 	.byte	0x04, 0x37
        /*0002*/ 	.short	(.L_13853 - .L_13852)
.L_13852:
        /*0004*/ 	.word	0x00000082


	//----- nvinfo : EIATTR_SW2861232_WAR
	.align		4
.L_13853:
        /*0008*/ 	.byte	0x01, 0x35
	.zero		2


	//----- nvinfo : EIATTR_PARAM_CBANK
	.align		4
        /*000c*/ 	.byte	0x04, 0x0a
        /*000e*/ 	.short	(.L_13855 - .L_13854)
	.align		4
.L_13854:
        /*0010*/ 	.word	index@(.nv.constant0._ZN2at6native43_GLOBAL__N__9ae7fba5_10_SoftMax_cu_9f978f6322cunn_SoftMaxForwardRegIN3c104HalfEfS4_NS1_22SoftMaxForwardEpilogueElLi9EEEvPT1_PKT_T3_)
        /*0014*/ 	.short	0x0160
        /*0016*/ 	.short	0x0018


	//----- nvinfo : EIATTR_CBANK_PARAM_SIZE
	.align		4
.L_13855:
        /*0018*/ 	.byte	0x03, 0x19
        /*001a*/ 	.short	0x0018


	//----- nvinfo : EIATTR_KPARAM_INFO
	.align		4
        /*001c*/ 	.byte	0x04, 0x17
        /*001e*/ 	.short	(.L_13857 - .L_13856)
.L_13856:
        /*0020*/ 	.word	0x00000000
        /*0024*/ 	.short	0x0002
        /*0026*/ 	.short	0x0010
        /*0028*/ 	.byte	0x00, 0xf0, 0x21, 0x00


	//----- nvinfo : EIATTR_KPARAM_INFO
	.align		4
.L_13857:
        /*002c*/ 	.byte	0x04, 0x17
        /*002e*/ 	.short	(.L_13859 - .L_13858)
.L_13858:
        /*0030*/ 	.word	0x00000000
        /*0034*/ 	.short	0x0001
        /*0036*/ 	.short	0x0008
        /*0038*/ 	.byte	0x00, 0xf0, 0x21, 0x00


	//----- nvinfo : EIATTR_KPARAM_INFO
	.align		4
.L_13859:
        /*003c*/ 	.byte	0x04, 0x17
        /*003e*/ 	.short	(.L_13861 - .L_13860)
.L_13860:
        /*0040*/ 	.word	0x00000000
        /*0044*/ 	.short	0x0000
        /*0046*/ 	.short	0x0000
        /*0048*/ 	.byte	0x00, 0xf0, 0x21, 0x00


	//----- nvinfo : EIATTR_MAXREG_COUNT
	.align		4
.L_13861:
        /*004c*/ 	.byte	0x03, 0x1b
        /*004e*/ 	.short	0x00ff


	//----- nvinfo : EIATTR_NUM_BARRIERS
	.align		4
        /*0050*/ 	.byte	0x02, 0x4c
        /*0052*/ 	.byte	0x01
	.zero		1


	//----- nvinfo : EIATTR_MERCURY_ISA_VERSION
	.align		4
        /*0054*/ 	.byte	0x03, 0x5f
        /*0056*/ 	.short	0x0000


	//----- nvinfo : EIATTR_COOP_GROUP_MASK_REGIDS
	.align		4
        /*0058*/ 	.byte	0x04, 0x29
        /*005a*/ 	.short	(.L_13863 - .L_13862)


	//   ....[0]....
.L_13862:
        /*005c*/ 	.word	0xffffffff


	//   ....[1]....
        /*0060*/ 	.word	0xffffffff


	//   ....[2]....
        /*0064*/ 	.word	0xffffffff


	//   ....[3]....
        /*0068*/ 	.word	0xffffffff


	//   ....[4]....
        /*006c*/ 	.word	0xffffffff


	//   ....[5]....
        /*0070*/ 	.word	0xffffffff


	//   ....[6]....
        /*0074*/ 	.word	0xffffffff


	//   ....[7]....
        /*0078*/ 	.word	0xffffffff


	//   ....[8]....
        /*007c*/ 	.word	0xffffffff


	//   ....[9]....
        /*0080*/ 	.word	0xffffffff


	//   ....[10]....
        /*0084*/ 	.word	0xffffffff


	//   ....[11]....
        /*0088*/ 	.word	0xffffffff


	//   ....[12]....
        /*008c*/ 	.word	0xffffffff


	//   ....[13]....
        /*0090*/ 	.word	0xffffffff


	//   ....[14]....
        /*0094*/ 	.word	0xffffffff


	//   ....[15]....
        /*0098*/ 	.word	0xffffffff


	//   ....[16]....
        /*009c*/ 	.word	0xffffffff


	//   ....[17]....
        /*00a0*/ 	.word	0xffffffff


	//   ....[18]....
        /*00a4*/ 	.word	0xffffffff


	//   ....[19]....
        /*00a8*/ 	.word	0xffffffff


	//   ....[20]....
        /*00ac*/ 	.word	0xffffffff


	//   ....[21]....
        /*00b0*/ 	.word	0xffffffff


	//   ....[22]....
        /*00b4*/ 	.word	0xffffffff


	//   ....[23]....
        /*00b8*/ 	.word	0xffffffff


	//   ....[24]....
        /*00bc*/ 	.word	0xffffffff


	//   ....[25]....
        /*00c0*/ 	.word	0xffffffff


	//   ....[26]....
        /*00c4*/ 	.word	0xffffffff


	//   ....[27]....
        /*00c8*/ 	.word	0xffffffff


	//   ....[28]....
        /*00cc*/ 	.word	0xffffffff


	//   ....[29]....
        /*00d0*/ 	.word	0xffffffff


	//----- nvinfo : EIATTR_COOP_GROUP_INSTR_OFFSETS
	.align		4
.L_13863:
        /*00d4*/ 	.byte	0x04, 0x28
        /*00d6*/ 	.short	(.L_13865 - .L_13864)


	//   ....[0]....
.L_13864:
        /*00d8*/ 	.word	0x00000720


	//   ....[1]....
        /*00dc*/ 	.word	0x00000750


	//   ....[2]....
        /*00e0*/ 	.word	0x00000780


	//   ....[3]....
        /*00e4*/ 	.word	0x000007b0


	//   ....[4]....
        /*00e8*/ 	.word	0x000007f0


	//   ....[5]....
        /*00ec*/ 	.word	0x00000950


	//   ....[6]....
        /*00f0*/ 	.word	0x00000990


	//   ....[7]....
        /*00f4*/ 	.word	0x000009c0


	//   ....[8]....
        /*00f8*/ 	.word	0x000009f0


	//   ....[9]....
        /*00fc*/ 	.word	0x00000a20


	//   ....[10]....
        /*0100*/ 	.word	0x00000ea0


	//   ....[11]....
        /*0104*/ 	.word	0x00000ed0


	//   ....[12]....
        /*0108*/ 	.word	0x00000ef0


	//   ....[13]....
        /*010c*/ 	.word	0x00000f20


	//   ....[14]....
        /*0110*/ 	.word	0x00000f40


	//   ....[15]....
        /*0114*/ 	.word	0x00000fd0


	//   ....[16]....
        /*0118*/ 	.word	0x00001000


	//   ....[17]....
        /*011c*/ 	.word	0x00001020


	//   ....[18]....
        /*0120*/ 	.word	0x00001040


	//   ....[19]....
        /*0124*/ 	.word	0x00001060


	//   ....[20]....
        /*0128*/ 	.word	0x00001cd0


	//   ....[21]....
        /*012c*/ 	.word	0x00001d40


	//   ....[22]....
        /*0130*/ 	.word	0x00001db0


	//   ....[23]....
        /*0134*/ 	.word	0x00001e20


	//   ....[24]....
        /*0138*/ 	.word	0x00001e90


	//   ....[25]....
        /*013c*/ 	.word	0x00001f10


	//   ....[26]....
        /*0140*/ 	.word	0x00001f80


	//   ....[27]....
        /*0144*/ 	.word	0x00001fe0


	//   ....[28]....
        /*0148*/ 	.word	0x00002040


	//   ....[29]....
        /*014c*/ 	.word	0x000020b0


	//----- nvinfo : EIATTR_EXIT_INSTR_OFFSETS
	.align		4
.L_13865:
        /*0150*/ 	.byte	0x04, 0x1c
        /*0152*/ 	.short	(.L_13867 - .L_13866)


	//   ....[0]....
.L_13866:
        /*0154*/ 	.word	0x00001b20


	//   ....[1]....
        /*0158*/ 	.word	0x00001c80


	//----- nvinfo : EIATTR_CRS_STACK_SIZE
	.align		4
.L_13867:
        /*015c*/ 	.byte	0x04, 0x1e
        /*015e*/ 	.short	(.L_13869 - .L_13868)
.L_13868:
        /*0160*/ 	.word	0x00000000
.L_13869:


//--------------------- .nv.info._ZN2at6native43_GLOBAL__N__9ae7fba5_10_SoftMax_cu_9f978f6322cunn_SoftMaxForwardRegIN3c104HalfEfS4_NS1_22SoftMaxForwardEpilogueElLi8EEEvPT1_PKT_T3_ --------------------------
	.section	.nv.info._ZN2at6native43_GLOBAL__N__9ae7fba5_10_SoftMax_cu_9f978f6322cunn_SoftMaxForwardRegIN3c104HalfEfS4_NS1_22SoftMaxForwardEpilogueElLi8EEEvPT1_PKT_T3_,"",@"SHT_CUDA_INFO"
	.sectionflags	@""
	.align	4


	//----- nvinfo : EIATTR_CUDA_API_VERSION
	.align		4
        /*0000*/ 	.byte	0x04, 0x37
        /*0002*/ 	.short	(.L_13871 - .L_13870)
.L_13870:
        /*0004*/ 	.word	0x00000082


	//----- nvinfo : EIATTR_SW2861232_WAR
	.align		4
.L_13871:
        /*0008*/ 	.byte	0x01, 0x35
	.zero		2


	//----- nvinfo : EIATTR_PARAM_CBANK
	.align		4
        /*000c*/ 	.byte	0x04, 0x0a
        /*000e*/ 	.short	(.L_13873 - .L_13872)
	.align		4
.L_13872:
        /*0010*/ 	.word	index@(.nv.constant0._ZN2at6native43_GLOBAL__N__9ae7fba5_10_SoftMax_cu_9f978f6322cunn_SoftMaxForwardRegIN3c104HalfEfS4_NS1_22SoftMaxForwardEpilogueElLi8EEEvPT1_PKT_T3_)
        /*0014*/ 	.short	0x0160
        /*0016*/ 	.short	0x0018


	//----- nvinfo : EIATTR_CBANK_PARAM_SIZE
	.align		4
.L_13873:
        /*0018*/ 	.byte	0x03, 0x19
        /*001a*/ 	.short	0x0018


	//----- nvinfo : EIATTR_KPARAM_INFO
	.align		4
        /*001c*/ 	.byte	0x04, 0x17
        /*001e*/ 	.short	(.L_13875 - .L_13874)
.L_13874:
        /*0020*/ 	.word	0x00000000
        /*0024*/ 	.short	0x0002
        /*0026*/ 	.short	0x0010
        /*0028*/ 	.byte	0x00, 0xf0, 0x21, 0x00


	//----- nvinfo : EIATTR_KPARAM_INFO
	.align		4
.L_13875:
        /*002c*/ 	.byte	0x04, 0x17
        /*002e*/ 	.short	(.L_13877 - .L_13876)
.L_13876:
        /*0030*/ 	.word	0x00000000
        /*0034*/ 	.short	0x0001
        /*0036*/ 	.short	0x0008
        /*0038*/ 	.byte	0x00, 0xf0, 0x21, 0x00


	//----- nvinfo : EIATTR_KPARAM_INFO
	.align		4
.L_13877:
        /*003c*/ 	.byte	0x04, 0x17
        /*003e*/ 	.short	(.L_13879 - .L_13878)
.L_13878:
        /*0040*/ 	.word	0x00000000
        /*0044*/ 	.short	0x0000
        /*0046*/ 	.short	0x0000
        /*0048*/ 	.byte	0x00, 0xf0, 0x21, 0x00


	//----- nvinfo : EIATTR_MAXREG_COUNT
	.align		4
.L_13879:
        /*004c*/ 	.byte	0x03, 0x1b
        /*004e*/ 	.short	0x00ff


	//----- nvinfo : EIATTR_NUM_BARRIERS
	.align		4
        /*0050*/ 	.byte	0x02, 0x4c
        /*0052*/ 	.byte	0x01
	.zero		1


	//----- nvinfo : EIATTR_MERCURY_ISA_VERSION
	.align		4
        /*0054*/ 	.byte	0x03, 0x5f
        /*0056*/ 	.short	0x0000


	//----- nvinfo : EIATTR_COOP_GROUP_MASK_REGIDS
	.align		4
        /*0058*/ 	.byte	0x04, 0x29
        /*005a*/ 	.short	(.L_13881 - .L_13880)


	//   ....[0]....
.L_13880:
        /*005c*/ 	.word	0xffffffff


	//   ....[1]....
        /*0060*/ 	.word	0xffffffff


	//   ....[2]....
        /*0064*/ 	.word	0xffffffff


	//   ....[3]....
        /*0068*/ 	.word	0xffffffff


	//   ....[4]....
        /*006c*/ 	.word	0xffffffff


	//   ....[5]....
        /*0070*/ 	.word	0xffffffff


	//   ....[6]....
        /*0074*/ 	.word	0xffffffff


	//   ....[7]....
        /*0078*/ 	.word	0xffffffff


	//   ....[8]....
        /*007c*/ 	.word	0xffffffff


	//   ....[9]....
        /*0080*/ 	.word	0xffffffff


	//   ....[10]....
        /*0084*/ 	.word	0xffffffff


	//   ....[11]....
        /*0088*/ 	.word	0xffffffff


	//   ....[12]....
        /*008c*/ 	.word	0xffffffff


	//   ....[13]....
        /*0090*/ 	.word	0xffffffff


	//   ....[14]....
        /*0094*/ 	.word	0xffffffff


	//   ....[15]....
        /*0098*/ 	.word	0xffffffff


	//   ....[16]....
        /*009c*/ 	.word	0xffffffff


	//   ....[17]....
        /*00a0*/ 	.word	0xffffffff


	//   ....[18]....
        /*00a4*/ 	.word	0xffffffff


	//   ....[19]....
        /*00a8*/ 	.word	0xffffffff


	//   ....[20]....
        /*00ac*/ 	.word	0xffffffff


	//   ....[21]....
        /*00b0*/ 	.word	0xffffffff


	//   ....[22]....
        /*00b4*/ 	.word	0xffffffff


	//   ....[23]....
        /*00b8*/ 	.word	0xffffffff


	//   ....[24]....
        /*00bc*/ 	.word	0xffffffff


	//   ....[25]....
        /*00c0*/ 	.word	0xffffffff


	//   ....[26]....
        /*00c4*/ 	.word	0xffffffff


	//   ....[27]....
        /*00c8*/ 	.word	0xffffffff


	//   ....[28]....
        /*00cc*/ 	.word	0xffffffff


	//   ....[29]....
        /*00d0*/ 	.word	0xffffffff


	//----- nvinfo : EIATTR_COOP_GROUP_INSTR_OFFSETS
	.align		4
.L_13881:
        /*00d4*/ 	.byte	0x04, 0x28
        /*00d6*/ 	.short	(.L_13883 - .L_13882)


	//   ....[0]....
.L_13882:
        /*00d8*/ 	.word	0x00000670


	//   ....[1]....
        /*00dc*/ 	.word	0x000006a0


	//   ....[2]....
        /*00e0*/ 	.word	0x000006d0


	//   ....[3]....
        /*00e4*/ 	.word	0x00000700


	//   ....[4]....
        /*00e8*/ 	.word	0x00000740


	//   ....[5]....
        /*00ec*/ 	.word	0x00000890


	//   ....[6]....
        /*00f0*/ 	.word	0x000008d0


	//   ....[7]....
        /*00f4*/ 	.word	0x00000900


	//   ....[8]....
        /*00f8*/ 	.word	0x00000930


	//   ....[9]....
        /*00fc*/ 	.word	0x00000960


	//   ....[10]....
        /*0100*/ 	.word	0x00000d70


	//   ....[11]....
        /*0104*/ 	.word	0x00000da0


	//   ....[12]....
        /*0108*/ 	.word	0x00000dc0


	//   ....[13]....
        /*010c*/ 	.word	0x00000de0


	//   ....[14]....
        /*0110*/ 	.word	0x00000e00


	//   ....[15]....
        /*0114*/ 	.word	0x00000e90


	//   ....[16]....
        /*0118*/ 	.word	0x00000ec0


	//   ....[17]....
        /*011c*/ 	.word	0x00000ee0


	//   ....[18]....
        /*0120*/ 	.word	0x00000f00


	//   ....[19]....
        /*0124*/ 	.word	0x00000f20


	//   ....[20]....
        /*0128*/ 	.word	0x00001a00


	//   ....[21]....
        /*012c*/ 	.word	0x00001a70


	//   ....[22]....
        /*0130*/ 	.word	0x00001ae0


	//   ....[23]....
        /*0134*/ 	.word	0x00001b50


	//   ....[24]....
        /*0138*/ 	.word	0x00001bc0


	//   ....[25]....
        /*013c*/ 	.word	0x00001c40


	//   ....[26]....
        /*0140*/ 	.word	0x00001cb0


	//   ....[27]....
        /*0144*/ 	.word	0x00001d10


	//   ....[28]....
        /*0148*/ 	.word	0x00001d70


	//   ....[29]....
        /*014c*/ 	.word	0x00001de0


	//----- nvinfo : EIATTR_EXIT_INSTR_OFFSETS
	.align		4
.L_13883:
        /*0150*/ 	.byte	0x04, 0x1c
        /*0152*/ 	.short	(.L_13885 - .L_13884)


	//   ....[0]....
.L_13884:
        /*0154*/ 	.word	0x00001860


	//   ....[1]....
        /*0158*/ 	.word	0x000019b0


	//----- nvinfo : EIATTR_CRS_STACK_SIZE
	.align		4
.L_13885:
        /*015c*/ 	.byte	0x04, 0x1e
        /*015e*/ 	.short	(.L_13887 - .L_13886)
.L_13886:
        /*0160*/ 	.word	0x00000000
.L_13887:


//--------------------- .nv.info._ZN2at6native43_GLOBAL__N__9ae7fba5_10_SoftMax_cu_9f978f6322cunn_SoftMaxForwardRegIN3c104HalfEfS4_NS1_22SoftMaxForwardEpilogueElLi7EEEvPT1_PKT_T3_ --------------------------
	.section	.nv.info._ZN2at6native43_GLOBAL__N__9ae7fba5_10_SoftMax_cu_9f978f6322cunn_SoftMaxForwardRegIN3c104HalfEfS4_NS1_22SoftMaxForwardEpilogueElLi7EEEvPT1_PKT_T3_,"",@"SHT_CUDA_INFO"
	.sectionflags	@""
	.align	4


	//----- nvinfo : EIATTR_CUDA_API_VERSION
	.align		4
        /*0000*/ 	.byte	0x04, 0x37
        /*0002*/ 	.short	(.L_13889 - .L_13888)
.L_13888:
        /*0004*/ 	.word	0x00000082


	//----- nvinfo : EIATTR_SW2861232_WAR
	.align		4
.L_13889:
        /*0008*/ 	.byte	0x01, 0x35
	.zero		2


	//----- nvinfo : EIATTR_PARAM_CBANK
	.align		4
        /*000c*/ 	.byte	0x04, 0x0a
        /*000e*/ 	.short	(.L_13891 - .L_13890)
	.align		4
.L_13890:
        /*0010*/ 	.word	index@(.nv.constant0._ZN2at6native43_GLOBAL__N__9ae7fba5_10_SoftMax_cu_9f978f6322cunn_SoftMaxForwardRegIN3c104HalfEfS4_NS1_22SoftMaxForwardEpilogueElLi7EEEvPT1_PKT_T3_)
        /*0014*/ 	.short	0x0160
        /*0016*/ 	.short	0x0018


	//----- nvinfo : EIATTR_CBANK_PARAM_SIZE
	.align		4
.L_13891:
        /*0018*/ 	.byte	0x03, 0x19
        /*001a*/ 	.short	0x0018


	//----- nvinfo : EIATTR_KPARAM_INFO
	.align		4
        /*001c*/ 	.byte	0x04, 0x17
        /*001e*/ 	.short	(.L_13893 - .L_13892)
.L_13892:
        /*0020*/ 	.word	0x00000000
        /*0024*/ 	.short	0x0002
        /*0026*/ 	.short	0x0010
        /*0028*/ 	.byte	0x00, 0xf0, 0x21, 0x00


	//----- nvinfo : EIATTR_KPARAM_INFO
	.align		4
.L_13893:
        /*002c*/ 	.byte	0x04, 0x17
        /*002e*/ 	.short	(.L_13895 - .L_13894)
.L_13894:
        /*0030*/ 	.word	0x00000000
        /*0034*/ 	.short	0x0001
        /*0036*/ 	.short	0x0008
        /*0038*/ 	.byte	0x00, 0xf0, 0x21, 0x00


	//----- nvinfo : EIATTR_KPARAM_INFO
	.align		4
.L_13895:
        /*003c*/ 	.byte	0x04, 0x17
        /*003e*/ 	.short	(.L_13897 - .L_13896)
.L_13896:
        /*0040*/ 	.word	0x00000000
        /*0044*/ 	.short	0x0000
        /*0046*/ 	.short	0x0000
        /*0048*/ 	.byte	0x00, 0xf0, 0x21, 0x00


	//----- nvinfo : EIATTR_MAXREG_COUNT
	.align		4
.L_13897:
        /*004c*/ 	.byte	0x03, 0x1b
        /*004e*/ 	.short	0x00ff


	//----- nvinfo : EIATTR_NUM_BARRIERS
	.align		4
        /*0050*/ 	.byte	0x02, 0x4c
        /*0052*/ 	.byte	0x01
	.zero		1


	//----- nvinfo : EIATTR_MERCURY_ISA_VERSION
	.align		4
        /*0054*/ 	.byte	0x03, 0x5f
        /*0056*/ 	.short	0x0000


	//----- nvinfo : EIATTR_COOP_GROUP_MASK_REGIDS
	.align		4
        /*0058*/ 	.byte	0x04, 0x29
        /*005a*/ 	.short	(.L_13899 - .L_13898)


	//   ....[0]....
.L_13898:
        /*005c*/ 	.word	0xffffffff


	//   ....[1]....
        /*0060*/ 	.word	0xffffffff


	//   ....[2]....
        /*0064*/ 	.word	0xffffffff


	//   ....[3]....
        /*0068*/ 	.word	0xffffffff


	//   ....[4]....
        /*006c*/ 	.word	0xffffffff


	//   ....[5]....
        /*0070*/ 	.word	0xffffffff


	//   ....[6]....
        /*0074*/ 	.word	0xffffffff


	//   ....[7]....
        /*0078*/ 	.word	0xffffffff


	//   ....[8]....
        /*007c*/ 	.word	0xffffffff


	//   ....[9]....
        /*0080*/ 	.word	0xffffffff


	//   ....[10]....
        /*0084*/ 	.word	0xffffffff


	//   ....[11]....
        /*0088*/ 	.word	0xffffffff


	//   ....[12]....
        /*008c*/ 	.word	0xffffffff


	//   ....[13]....
        /*0090*/ 	.word	0xffffffff


	//   ....[14]....
        /*0094*/ 	.word	0xffffffff


	//   ....[15]....
        /*0098*/ 	.word	0xffffffff


	//   ....[16]....
        /*009c*/ 	.word	0xffffffff


	//   ....[17]....
        /*00a0*/ 	.word	0xffffffff


	//   ....[18]....
        /*00a4*/ 	.word	0xffffffff


	//   ....[19]....
        /*00a8*/ 	.word	0xffffffff


	//   ....[20]....
        /*00ac*/ 	.word	0xffffffff


	//   ....[21]....
        /*00b0*/ 	.word	0xffffffff


	//   ....[22]....
        /*00b4*/ 	.word	0xffffffff


	//   ....[23]....
        /*00b8*/ 	.word	0xffffffff


	//   ....[24]....
        /*00bc*/ 	.word	0xffffffff


	//   ....[25]....
        /*00c0*/ 	.word	0xffffffff


	//   ....[26]....
        /*00c4*/ 	.word	0xffffffff


	//   ....[27]....
        /*00c8*/ 	.word	0xffffffff


	//   ....[28]....
        /*00cc*/ 	.word	0xffffffff


	//   ....[29]....
        /*00d0*/ 	.word	0xffffffff


	//----- nvinfo : EIATTR_COOP_GROUP_INSTR_OFFSETS
	.align		4
.L_13899:
        /*00d4*/ 	.byte	0x04, 0x28
        /*00d6*/ 	.short	(.L_13901 - .L_13900)


	//   ....[0]....
.L_13900:
        /*00d8*/ 	.word	0x00000580


	//   ....[1]....
        /*00dc*/ 	.word	0x000005b0


	//   ....[2]....
        /*00e0*/ 	.word	0x000005e0


	//   ....[3]....
        /*00e4*/ 	.word	0x00000610


	//   ....[4]....
        /*00e8*/ 	.word	0x00000650


	//   ....[5]....
        /*00ec*/ 	.word	0x00000780


	//   ....[6]....
        /*00f0*/ 	.word	0x000007c0


	//   ....[7]....
        /*00f4*/ 	.word	0x000007f0


	//   ....[8]....
        /*00f8*/ 	.word	0x00000820


	//   ....[9]....
        /*00fc*/ 	.word	0x00000850


	//   ....[10]....
        /*0100*/ 	.word	0x00000be0


	//   ....[11]....
        /*0104*/ 	.word	0x00000c10


	//   ....[12]....
        /*0108*/ 	.word	0x00000c30


	//   ....[13]....
        /*010c*/ 	.word	0x00000c60


	//   ....[14]....
        /*0110*/ 	.word	0x00000c80


	//   ....[15]....
        /*0114*/ 	.word	0x00000d10


	//   ....[16]....
        /*0118*/ 	.word	0x00000d40


	//   ....[17]....
        /*011c*/ 	.word	0x00000d60


	//   ....[18]....
        /*0120*/ 	.word	0x00000d80


	//   ....[19]....
        /*0124*/ 	.word	0x00000da0


	//   ....[20]....
        /*0128*/ 	.word	0x00001700


	//   ....[21]....
        /*012c*/ 	.word	0x00001770


	//   ....[22]....
        /*0130*/ 	.word	0x000017e0


	//   ....[23]....
        /*0134*/ 	.word	0x00001850


	//   ....[24]....
        /*0138*/ 	.word	0x000018c0


	//   ....[25]....
        /*013c*/ 	.word	0x00001940


	//   ....[26]....
        /*0140*/ 	.word	0x000019b0


	//   ....[27]....
        /*0144*/ 	.word	0x00001a10


	//   ....[28]....
        /*0148*/ 	.word	0x00001a70


	//   ....[29]....
        /*014c*/ 	.word	0x00001ae0


	//----- nvinfo : EIATTR_EXIT_INSTR_OFFSETS
	.align		4
.L_13901:
        /*0150*/ 	.byte	0x04, 0x1c
        /*0152*/ 	.short	(.L_13903 - .L_13902)


	//   ....[0]....
.L_13902:
        /*0154*/ 	.word	0x00001570


	//   ....[1]....
        /*0158*/ 	.word	0x000016b0


	//----- nvinfo : EIATTR_CRS_STACK_SIZE
	.align		4
.L_13903:
        /*015c*/ 	.byte	0x04, 0x1e
        /*015e*/ 	.short	(.L_13905 - .L_13904)
.L_13904:
        /*0160*/ 	.word	0x00000000
.L_13905:


//--------------------- .nv.info._ZN2at6native43_GLOBAL__N__9ae7fba5_10_SoftMax_cu_9f978f6322cunn_SoftMaxForwardRegIN3c104HalfEfS4_NS1_22SoftMaxForwardEpilogueElLi6EEEvPT1_PKT_T3_ --------------------------
	.section	.nv.info._ZN2at6native43_GLOBAL__N__9ae7fba5_10_SoftMax_cu_9f978f6322cunn_SoftMaxForwardRegIN3c104HalfEfS4_NS1_22SoftMaxForwardEpilogueElLi6EEEvPT1_PKT_T3_,"",@"SHT_CUDA_INFO"
	.sectionflags	@""
	.align	4


	//----- nvinfo : EIATTR_CUDA_API_VERSION
	.align		4
        /*0000*/ 	.byte	0x04, 0x37
        /*0002*/ 	.short	(.L_13907 - .L_13906)
.L_13906:
        /*0004*/ 	.word	0x00000082


	//----- nvinfo : EIATTR_SW2861232_WAR
	.align		4
.L_13907:
        /*0008*/ 	.byte	0x01, 0x35
	.zero		2


	//----- nvinfo : EIATTR_PARAM_CBANK
	.align		4
        /*000c*/ 	.byte	0x04, 0x0a
        /*000e*/ 	.short	(.L_13909 - .L_13908)
	.align		4
.L_13908:
        /*0010*/ 	.word	index@(.nv.constant0._ZN2at6native43_GLOBAL__N__9ae7fba5_10_SoftMax_cu_9f978f6322cunn_SoftMaxForwardRegIN3c104HalfEfS4_NS1_22SoftMaxForwardEpilogueElLi6EEEvPT1_PKT_T3_)
        /*0014*/ 	.short	0x0160
        /*0016*/ 	.short	0x0018


	//----- nvinfo : EIATTR_CBANK_PARAM_SIZE
	.align		4
.L_13909:
        /*0018*/ 	.byte	0x03, 0x19
        /*001a*/ 	.short	0x0018


	//----- nvinfo : EIATTR_KPARAM_INFO
	.align		4
        /*001c*/ 	.byte	0x04, 0x17
        /*001e*/ 	.short	(.L_13911 - .L_13910)
.L_13910:
        /*0020*/ 	.word	0x00000000
        /*0024*/ 	.short	0x0002
        /*0026*/ 	.short	0x0010
        /*0028*/ 	.byte	0x00, 0xf0, 0x21, 0x00


	//----- nvinfo : EIATTR_KPARAM_INFO
	.align		4
.L_13911:
        /*002c*/ 	.byte	0x04, 0x17
        /*002e*/ 	.short	(.L_13913 - .L_13912)
.L_13912:
        /*0030*/ 	.word	0x00000000
        /*0034*/ 	.short	0x0001
        /*0036*/ 	.short	0x0008
        /*0038*/ 	.byte	0x00, 0xf0, 0x21, 0x00


	//----- nvinfo : EIATTR_KPARAM_INFO
	.align		4
.L_13913:
        /*003c*/ 	.byte	0x04, 0x17
        /*003e*/ 	.short	(.L_13915 - .L_13914)
.L_13914:
        /*0040*/ 	.word	0x00000000
        /*0044*/ 	.short	0x0000
        /*0046*/ 	.short	0x0000
        /*0048*/ 	.byte	0x00, 0xf0, 0x21, 0x00


	//----- nvinfo : EIATTR_MAXREG_COUNT
	.align		4
.L_13915:
        /*004c*/ 	.byte	0x03, 0x1b
        /*004e*/ 	.short	0x00ff


	//----- nvinfo : EIATTR_NUM_BARRIERS
	.align		4
        /*0050*/ 	.byte	0x02, 0x4c
        /*0052*/ 	.byte	0x01
	.zero		1


	//----- nvinfo : EIATTR_MERCURY_ISA_VERSION
	.align		4
        /*0054*/ 	.byte	0x03, 0x5f
        /*0056*/ 	.short	0x0000


	//----- nvinfo : EIATTR_COOP_GROUP_MASK_REGIDS
	.align		4
        /*0058*/ 	.byte	0x04, 0x29
        /*005a*/ 	.short	(.L_13917 - .L_13916)


	//   ....[0]....
.L_13916:
        /*005c*/ 	.word	0xffffffff


	//   ....[1]....
        /*0060*/ 	.word	0xffffffff


	//   ....[2]....
        /*0064*/ 	.word	0xffffffff


	//   ....[3]....
        /*0068*/ 	.word	0xffffffff


	//   ....[4]....
        /*006c*/ 	.word	0xffffffff


	//   ....[5]....
        /*0070*/ 	.word	0xffffffff


	//   ....[6]....
        /*0074*/ 	.word	0xffffffff


	//   ....[7]....
        /*0078*/ 	.word	0xffffffff


	//   ....[8]....
        /*007c*/ 	.word	0xffffffff


	//   ....[9]....
        /*0080*/ 	.word	0xffffffff


	//   ....[10]....
        /*0084*/ 	.word	0xffffffff


	//   ....[11]....
        /*0088*/ 	.word	0xffffffff


	//   ....[12]....
        /*008c*/ 	.word	0xffffffff


	//   ....[13]....
        /*0090*/ 	.word	0xffffffff


	//   ....[14]....
        /*0094*/ 	.word	0xffffffff


	//   ....[15]....
        /*0098*/ 	.word	0xffffffff


	//   ....[16]....
        /*009c*/ 	.word	0xffffffff


	//   ....[17]....
        /*00a0*/ 	.word	0xffffffff


	//   ....[18]....
        /*00a4*/ 	.word	0xffffffff


	//   ....[19]....
        /*00a8*/ 	.word	0xffffffff


	//   ....[20]....
        /*00ac*/ 	.word	0xffffffff


	//   ....[21]....
        /*00b0*/ 	.word	0xffffffff


	//   ....[22]....
        /*00b4*/ 	.word	0xffffffff


	//   ....[23]....
        /*00b8*/ 	.word	0xffffffff


	//   ....[24]....
        /*00bc*/ 	.word	0xffffffff


	//   ....[25]....
        /*00c0*/ 	.word	0xffffffff


	//   ....[26]....
        /*00c4*/ 	.word	0xffffffff


	//   ....[27]....
        /*00c8*/ 	.word	0xffffffff


	//   ....[28]....
        /*00cc*/ 	.word	0xffffffff


	//   ....[29]....
        /*00d0*/ 	.word	0xffffffff


	//----- nvinfo : EIATTR_COOP_GROUP_INSTR_OFFSETS
	.align		4
.L_13917:
        /*00d4*/ 	.byte	0x04, 0x28
        /*00d6*/ 	.short	(.L_13919 - .L_13918)


	//   ....[0]....
.L_13918:
        /*00d8*/ 	.word	0x000004a0


	//   ....[1]....
        /*00dc*/ 	.word	0x000004d0


	//   ....[2]....
        /*00e0*/ 	.word	0x00000500


	//   ....[3]....
        /*00e4*/ 	.word	0x00000530


	//   ....[4]....
        /*00e8*/ 	.word	0x00000570


	//   ....[5]....
        /*00ec*/ 	.word	0x000006b0


	//   ....[6]....
        /*00f0*/ 	.word	0x000006f0


	//   ....[7]....
        /*00f4*/ 	.word	0x00000720


	//   ....[8]....
        /*00f8*/ 	.word	0x00000750


	//   ....[9]....
        /*00fc*/ 	.word	0x00000780


	//   ....[10]....
        /*0100*/ 	.word	0x00000a90


	//   ....[11]....
        /*0104*/ 	.word	0x00000ab0


	//   ....[12]....
        /*0108*/ 	.word	0x00000ad0


	//   ....[13]....
        /*010c*/ 	.word	0x00000af0


	//   ....[14]....
        /*0110*/ 	.word	0x00000b10


	//   ....[15]....
        /*0114*/ 	.word	0x00000bb0


	//   ....[16]....
        /*0118*/ 	.word	0x00000be0


	//   ....[17]....
        /*011c*/ 	.word	0x00000c00


	//   ....[18]....
        /*0120*/ 	.word	0x00000c20


	//   ....[19]....
        /*0124*/ 	.word	0x00000c40


	//   ....[20]....
        /*0128*/ 	.word	0x00001430


	//   ....[21]....
        /*012c*/ 	.word	0x00001490


	//   ....[22]....
        /*0130*/ 	.word	0x00001500


	//   ....[23]....
        /*0134*/ 	.word	0x00001570


	//   ....[24]....
        /*0138*/ 	.word	0x000015e0


	//   ....[25]....
        /*013c*/ 	.word	0x00001650


	//   ....[26]....
        /*0140*/ 	.word	0x000016b0


	//   ....[27]....
        /*0144*/ 	.word	0x00001710


	//   ....[28]....
        /*0148*/ 	.word	0x00001770


	//   ....[29]....
        /*014c*/ 	.word	0x000017e0


	//----- nvinfo : EIATTR_EXIT_INSTR_OFFSETS
	.align		4
.L_13919:
        /*0150*/ 	.byte	0x04, 0x1c
        /*0152*/ 	.short	(.L_13921 - .L_13920)


	//   ....[0]....
.L_13920:
        /*0154*/ 	.word	0x000012b0


	//   ....[1]....
        /*0158*/ 	.word	0x000013e0


	//----- nvinfo : EIATTR_CRS_STACK_SIZE
	.align		4
.L_13921:
        /*015c*/ 	.byte	0x04, 0x1e
        /*015e*/ 	.short	(.L_13923 - .L_13922)
.L_13922:
        /*0160*/ 	.word	0x00000000
.L_13923:


//--------------------- .nv.info._ZN2at6native43_GLOBAL__N__9ae7fba5_10_SoftMax_cu_9f978f6322cunn_SoftMaxForwardRegIN3c104HalfEfS4_NS1_22SoftMaxForwardEpilogueElLi5EEEvPT1_PKT_T3_ --------------------------
	.section	.nv.info._ZN2at6native43_GLOBAL__N__9ae7fba5_10_SoftMax_cu_9f978f6322cunn_SoftMaxForwardRegIN3c104HalfEfS4_NS1_22SoftMaxForwardEpilogueElLi5EEEvPT1_PKT_T3_,"",@"SHT_CUDA_INFO"
	.sectionflags	@""
	.align	4


	//----- nvinfo : EIATTR_CUDA_API_VERSION
	.align		4
        /*0000*/ 	.byte	0x04, 0x37
        /*0002*/ 	.short	(.L_13925 - .L_13924)
.L_13924:
        /*0004*/ 	.word	0x00000082


	//----- nvinfo : EIATTR_SW2861232_WAR
	.align		4
.L_13925:
        /*0008*/ 	.byte	0x01, 0x35
	.zero		2


	//----- nvinfo : EIATTR_PARAM_CBANK
	.align		4
        /*000c*/ 	.byte	0x04, 0x0a
        /*000e*/ 	.short	(.L_13927 - .L_13926)
	.align		4
.L_13926:
        /*0010*/ 	.word	index@(.nv.constant0._ZN2at6native43_GLOBAL__N__9ae7fba5_10_SoftMax_cu_9f978f6322cunn_SoftMaxForwardRegIN3c104HalfEfS4_NS1_22SoftMaxForwardEpilogueElLi5EEEvPT1_PKT_T3_)
        /*0014*/ 	.short	0x0160
        /*0016*/ 	.short	0x0018


	//----- nvinfo : EIATTR_CBANK_PARAM_SIZE
	.align		4
.L_13927:
        /*0018*/ 	.byte	0x03, 0x19
        /*001a*/ 	.short	0x0018


	//----- nvinfo : EIATTR_KPARAM_INFO
	.align		4
        /*001c*/ 	.byte	0x04, 0x17
        /*001e*/ 	.short	(.L_13929 - .L_13928)
.L_13928:
        /*0020*/ 	.word	0x00000000
        /*0024*/ 	.short	0x0002
        /*0026*/ 	.short	0x0010
        /*0028*/ 	.byte	0x00, 0xf0, 0x21, 0x00


	//----- nvinfo : EIATTR_KPARAM_INFO
	.align		4
.L_13929:
        /*002c*/ 	.byte	0x04, 0x17
        /*002e*/ 	.short	(.L_13931 - .L_13930)
.L_13930:
        /*0030*/ 	.word	0x00000000
        /*0034*/ 	.short	0x0001
        /*0036*/ 	.short	0x0008
        /*0038*/ 	.byte	0x00, 0xf0, 0x21, 0x00


	//----- nvinfo : EIATTR_KPARAM_INFO
	.align		4
.L_13931:
        /*003c*/ 	.byte	0x04, 0x17
        /*003e*/ 	.short	(.L_13933 - .L_13932)
.L_13932:
        /*0040*/ 	.word	0x00000000
        /*0044*/ 	.short	0x0000
        /*0046*/ 	.short	0x0000
        /*0048*/ 	.byte	0x00, 0xf0, 0x21, 0x00


	//----- nvinfo : EIATTR_MAXREG_COUNT
	.align		4
.L_13933:
        /*004c*/ 	.byte	0x03, 0x1b
        /*004e*/ 	.short	0x00ff


	//----- nvinfo : EIATTR_NUM_BARRIERS
	.align		4
        /*0050*/ 	.byte	0x02, 0x4c
        /*0052*/ 	.byte	0x01
	.zero		1


	//----- nvinfo : EIATTR_MERCURY_ISA_VERSION
	.align		4
        /*0054*/ 	.byte	0x03, 0x5f
        /*0056*/ 	.short	0x0000


	//----- nvinfo : EIATTR_COOP_GROUP_MASK_REGIDS
	.align		4
        /*0058*/ 	.byte	0x04, 0x29
        /*005a*/ 	.short	(.L_13935 - .L_13934)


	//   ....[0]....
.L_13934:
        /*005c*/ 	.word	0xffffffff


	//   ....[1]....
        /*0060*/ 	.word	0xffffffff


	//   ....[2]....
        /*0064*/ 	.word	0xffffffff


	//   ....[3]....
        /*0068*/ 	.word	0xffffffff


	//   ....[4]....
        /*006c*/ 	.word	0xffffffff


	//   ....[5]....
        /*0070*/ 	.word	0xffffffff


	//   ....[6]....
        /*0074*/ 	.word	0xffffffff


	//   ....[7]....
        /*0078*/ 	.word	0xffffffff


	//   ....[8]....
        /*007c*/ 	.word	0xffffffff


	//   ....[9]....
        /*0080*/ 	.word	0xffffffff


	//   ....[10]....
        /*0084*/ 	.word	0xffffffff


	//   ....[11]....
        /*0088*/ 	.word	0xffffffff


	//   ....[12]....
        /*008c*/ 	.word	0xffffffff


	//   ....[13]....
        /*0090*/ 	.word	0xffffffff


	//   ....[14]....
        /*0094*/ 	.word	0xffffffff


	//   ....[15]....
        /*0098*/ 	.word	0xffffffff


	//   ....[16]....
        /*009c*/ 	.word	0xffffffff


	//   ....[17]....
        /*00a0*/ 	.word	0xffffffff


	//   ....[18]....
        /*00a4*/ 	.word	0xffffffff


	//   ....[19]....
        /*00a8*/ 	.word	0xffffffff


	//   ....[20]....
        /*00ac*/ 	.word	0xffffffff


	//   ....[21]....
        /*00b0*/ 	.word	0xffffffff


	//   ....[22]....
        /*00b4*/ 	.word	0xffffffff


	//   ....[23]....
        /*00b8*/ 	.word	0xffffffff


	//   ....[24]....
        /*00bc*/ 	.word	0xffffffff


	//   ....[25]....
        /*00c0*/ 	.word	0xffffffff


	//   ....[26]....
        /*00c4*/ 	.word	0xffffffff


	//   ....[27]....
        /*00c8*/ 	.word	0xffffffff


	//   ....[28]....
        /*00cc*/ 	.word	0xffffffff


	//   ....[29]....
        /*00d0*/ 	.word	0xffffffff


	//----- nvinfo : EIATTR_COOP_GROUP_INSTR_OFFSETS
	.align		4
.L_13935:
        /*00d4*/ 	.byte	0x04, 0x28
        /*00d6*/ 	.short	(.L_13937 - .L_13936)


	//   ....[0]....
.L_13936:
        /*00d8*/ 	.word	0x00000400


	//   ....[1]....
        /*00dc*/ 	.word	0x00000430


	//   ....[2]....
        /*00e0*/ 	.word	0x00000470


	//   ....[3]....
        /*00e4*/ 	.word	0x000004a0


	//   ....[4]....
        /*00e8*/ 	.word	0x000004e0


	//   ....[5]....
        /*00ec*/ 	.word	0x000005f0


	//   ....[6]....
        /*00f0*/ 	.word	0x00000630


	//   ....[7]....
        /*00f4*/ 	.word	0x00000660


	//   ....[8]....
        /*00f8*/ 	.word	0x00000690


	//   ....[9]....
        /*00fc*/ 	.word	0x000006c0


	//   ....[10]....
        /*0100*/ 	.word	0x00000930


	//   ....[11]....
        /*0104*/ 	.word	0x00000950


	//   ....[12]....
        /*0108*/ 	.word	0x00000990


	//   ....[13]....
        /*010c*/ 	.word	0x000009b0


	//   ....[14]....
        /*0110*/ 	.word	0x000009d0


	//   ....[15]....
        /*0114*/ 	.word	0x00000a60


	//   ....[16]....
        /*0118*/ 	.word	0x00000a90


	//   ....[17]....
        /*011c*/ 	.word	0x00000ab0


	//   ....[18]....
        /*0120*/ 	.word	0x00000ad0


	//   ....[19]....
        /*0124*/ 	.word	0x00000af0


	//   ....[20]....
        /*0128*/ 	.word	0x000010e0


	//   ....[21]....
        /*012c*/ 	.word	0x00001140


	//   ....[22]....
        /*0130*/ 	.word	0x000011b0


	//   ....[23]....
        /*0134*/ 	.word	0x00001220


	//   ....[24]....
        /*0138*/ 	.word	0x00001290


	//   ....[25]....
        /*013c*/ 	.word	0x00001300


	//   ....[26]....
        /*0140*/ 	.word	0x00001360


	//   ....[27]....
        /*0144*/ 	.word	0x000013c0


	//   ....[28]....
        /*0148*/ 	.word	0x00001420


	//   ....[29]....
        /*014c*/ 	.word	0x00001490


	//----- nvinfo : EIATTR_EXIT_INSTR_OFFSETS
	.align		4
.L_13937:
        /*0150*/ 	.byte	0x04, 0x1c
        /*0152*/ 	.short	(.L_13939 - .L_13938)


	//   ....[0]....
.L_13938:
        /*0154*/ 	.word	0x00000fc0


	//   ....[1]....
        /*0158*/ 	.word	0x00001090


	//----- nvinfo : EIATTR_CRS_STACK_SIZE
	.align		4
.L_13939:
        /*015c*/ 	.byte	0x04, 0x1e
        /*015e*/ 	.short	(.L_13941 - .L_13940)
.L_13940:
        /*0160*/ 	.word	0x00000000
.L_13941:


//--------------------- .nv.info._ZN2at6native43_GLOBAL__N__9ae7fba5_10_SoftMax_cu_9f978f6322cunn_SoftMaxForwardRegIN3c104HalfEfS4_NS1_22SoftMaxForwardEpilogueElLi4EEEvPT1_PKT_T3_ --------------------------
	.section	.nv.info._ZN2at6native43_GLOBAL__N__9ae7fba5_10_SoftMax_cu_9f978f6322cunn_SoftMaxForwardRegIN3c104HalfEfS4_NS1_22SoftMaxForwardEpilogueElLi4EEEvPT1_PKT_T3_,"",@"SHT_CUDA_INFO"
	.sectionflags	@""
	.align	4


	//----- nvinfo : EIATTR_CUDA_API_VERSION
	.align		4
        /*0000*/ 	.byte	0x04, 0x37
        /*0002*/ 	.short	(.L_13943 - .L_13942)
.L_13942:
        /*0004*/ 	.word	0x00000082


	//----- nvinfo : EIATTR_SW2861232_WAR
	.align		4
.L_13943:
        /*0008*/ 	.byte	0x01, 0x35
	.zero		2


	//----- nvinfo : EIATTR_PARAM_CBANK
	.align		4
        /*000c*/ 	.byte	0x04, 0x0a
        /*000e*/ 	.short	(.L_13945 - .L_13944)
	.align		4
.L_13944:
        /*0010*/ 	.word	index@(.nv.constant0._ZN2at6native43_GLOBAL__N__9ae7fba5_10_SoftMax_cu_9f978f6322cunn_SoftMaxForwardRegIN3c104HalfEfS4_NS1_22SoftMaxForwardEpilogueElLi4EEEvPT1_PKT_T3_)
        /*0014*/ 	.short	0x0160
        /*0016*/ 	.short	0x0018


	//----- nvinfo : EIATTR_CBANK_PARAM_SIZE
	.align		4
.L_13945:
        /*0018*/ 	.byte	0x03, 0x19
        /*001a*/ 	.short	0x0018


	//----- nvinfo : EIATTR_KPARAM_INFO
	.align		4
        /*001c*/ 	.byte	0x04, 0x17
        /*001e*/ 	.short	(.L_13947 - .L_13946)
.L_13946:
        /*0020*/ 	.word	0x00000000
        /*0024*/ 	.short	0x0002
        /*0026*/ 	.short	0x0010
        /*0028*/ 	.byte	0x00, 0xf0, 0x21, 0x00


	//----- nvinfo : EIATTR_KPARAM_INFO
	.align		4
.L_13947:
        /*002c*/ 	.byte	0x04, 0x17
        /*002e*/ 	.short	(.L_13949 - .L_13948)
.L_13948:
        /*0030*/ 	.word	0x00000000
        /*0034*/ 	.short	0x0001
        /*0036*/ 	.short	0x0008
        /*0038*/ 	.byte	0x00, 0xf0, 0x21, 0x00


	//----- nvinfo : EIATTR_KPARAM_INFO
	.align		4
.L_13949:
        /*003c*/ 	.byte	0x04, 0x17
        /*003e*/ 	.short	(.L_13951 - .L_13950)
.L_13950:
        /*0040*/ 	.word	0x00000000
        /*0044*/ 	.short	0x0000
        /*0046*/ 	.short	0x0000
        /*0048*/ 	.byte	0x00, 0xf0, 0x21, 0x00


	//----- nvinfo : EIATTR_MAXREG_COUNT
	.align		4
.L_13951:
        /*004c*/ 	.byte	0x03, 0x1b
        /*004e*/ 	.short	0x00ff


	//----- nvinfo : EIATTR_NUM_BARRIERS
	.align		4
        /*0050*/ 	.byte	0x02, 0x4c
        /*0052*/ 	.byte	0x01
	.zero		1


	//----- nvinfo : EIATTR_MERCURY_ISA_VERSION
	.align		4
        /*0054*/ 	.byte	0x03, 0x5f
        /*0056*/ 	.short	0x0000


	//----- nvinfo : EIATTR_COOP_GROUP_MASK_REGIDS
	.align		4
        /*0058*/ 	.byte	0x04, 0x29
        /*005a*/ 	.short	(.L_13953 - .L_13952)


	//   ....[0]....
.L_13952:
        /*005c*/ 	.word	0xffffffff


	//   ....[1]....
        /*0060*/ 	.word	0xffffffff


	//   ....[2]....
        /*0064*/ 	.word	0xffffffff


	//   ....[3]....
        /*0068*/ 	.word	0xffffffff


	//   ....[4]....
        /*006c*/ 	.word	0xffffffff


	//   ....[5]....
        /*0070*/ 	.word	0xffffffff


	//   ....[6]....
        /*0074*/ 	.word	0xffffffff


	//   ....[7]....
        /*0078*/ 	.word	0xffffffff


	//   ....[8]....
        /*007c*/ 	.word	0xffffffff


	//   ....[9]....
        /*0080*/ 	.word	0xffffffff


	//   ....[10]....
        /*0084*/ 	.word	0xffffffff


	//   ....[11]....
        /*0088*/ 	.word	0xffffffff


	//   ....[12]....
        /*008c*/ 	.word	0xffffffff


	//   ....[13]....
        /*0090*/ 	.word	0xffffffff


	//   ....[14]....
        /*0094*/ 	.word	0xffffffff


	//   ....[15]....
        /*0098*/ 	.word	0xffffffff


	//   ....[16]....
        /*009c*/ 	.word	0xffffffff


	//   ....[17]....
        /*00a0*/ 	.word	0xffffffff


	//   ....[18]....
        /*00a4*/ 	.word	0xffffffff


	//   ....[19]....
        /*00a8*/ 	.word	0xffffffff


	//   ....[20]....
        /*00ac*/ 	.word	0xffffffff


	//   ....[21]....
        /*00b0*/ 	.word	0xffffffff


	//   ....[22]....
        /*00b4*/ 	.word	0xffffffff


	//   ....[23]....
        /*00b8*/ 	.word	0xffffffff


	//   ....[24]....
        /*00bc*/ 	.word	0xffffffff


	//   ....[25]....
        /*00c0*/ 	.word	0xffffffff


	//   ....[26]....
        /*00c4*/ 	.word	0xffffffff


	//   ....[27]....
        /*00c8*/ 	.word	0xffffffff


	//   ....[28]....
        /*00cc*/ 	.word	0xffffffff


	//   ....[29]....
        /*00d0*/ 	.word	0xffffffff


	//----- nvinfo : EIATTR_COOP_GROUP_INSTR_OFFSETS
	.align		4
.L_13953:
        /*00d4*/ 	.byte	0x04, 0x28
        /*00d6*/ 	.short	(.L_13955 - .L_13954)


	//   ....[0]....
.L_13954:
        /*00d8*/ 	.word	0x00000360


	//   ....[1]....
        /*00dc*/ 	.word	0x00000390


	//   ....[2]....
        /*00e0*/ 	.word	0x000003c0


	//   ....[3]....
        /*00e4*/ 	.word	0x000003f0


	//   ....[4]....
        /*00e8*/ 	.word	0x00000440


	//   ....[5]....
        /*00ec*/ 	.word	0x00000530


	//   ....[6]....
        /*00f0*/ 	.word	0x00000570


	//   ....[7]....
        /*00f4*/ 	.word	0x000005a0


	//   ....[8]....
        /*00f8*/ 	.word	0x000005d0


	//   ....[9]....
        /*00fc*/ 	.word	0x00000600


	//   ....[10]....
        /*0100*/ 	.word	0x00000810


	//   ....[11]....
        /*0104*/ 	.word	0x00000830


	//   ....[12]....
        /*0108*/ 	.word	0x00000850


	//   ....[13]....
        /*010c*/ 	.word	0x00000870


	//   ....[14]....
        /*0110*/ 	.word	0x00000890


	//   ....[15]....
        /*0114*/ 	.word	0x00000920


	//   ....[16]....
        /*0118*/ 	.word	0x00000950


	//   ....[17]....
        /*011c*/ 	.word	0x00000970


	//   ....[18]....
        /*0120*/ 	.word	0x00000990


	//   ....[19]....
        /*0124*/ 	.word	0x000009b0


	//   ....[20]....
        /*0128*/ 	.word	0x00000e10


	//   ....[21]....
        /*012c*/ 	.word	0x00000e80


	//   ....[22]....
        /*0130*/ 	.word	0x00000ef0


	//   ....[23]....
        /*0134*/ 	.word	0x00000f60


	//   ....[24]....
        /*0138*/ 	.word	0x00000fd0


	//   ....[25]....
        /*013c*/ 	.word	0x00001040


	//   ....[26]....
        /*0140*/ 	.word	0x000010a0


	//   ....[27]....
        /*0144*/ 	.word	0x00001100


	//   ....[28]....
        /*0148*/ 	.word	0x00001160


	//   ....[29]....
        /*014c*/ 	.word	0x000011d0


	//----- nvinfo : EIATTR_EXIT_INSTR_OFFSETS
	.align		4
.L_13955:
        /*0150*/ 	.byte	0x04, 0x1c
        /*0152*/ 	.short	(.L_13957 - .L_13956)


	//   ....[0]....
.L_13956:
        /*0154*/ 	.word	0x00000cf0


	//   ....[1]....
        /*0158*/ 	.word	0x00000dc0


	//----- nvinfo : EIATTR_CRS_STACK_SIZE
	.align		4
.L_13957:
        /*015c*/ 	.byte	0x04, 0x1e
        /*015e*/ 	.short	(.L_13959 - .L_13958)
.L_13958:
        /*0160*/ 	.word	0x00000000
.L_13959:


//--------------------- .nv.info._ZN2at6native43_GLOBAL__N__9ae7fba5_10_SoftMax_cu_9f978f6322cunn_SoftMaxForwardRegIN3c104HalfEfS4_NS1_22SoftMaxForwardEpilogueElLi3EEEvPT1_PKT_T3_ --------------------------
	.section	.nv.info._ZN2at6native43_GLOBAL__N__9ae7fba5_10_SoftMax_cu_9f978f6322cunn_SoftMaxForwardRegIN3c104HalfEfS4_NS1_22SoftMaxForwardEpilogueElLi3EEEvPT1_PKT_T3_,"",@"SHT_CUDA_INFO"
	.sectionflags	@""
	.align	4


	//----- nvinfo : EIATTR_CUDA_API_VERSION
	.align		4
        /*0000*/ 	.byte	0x04, 0x37
        /*0002*/ 	.short	(.L_13961 - .L_13960)
.L_13960:
        /*0004*/ 	.word	0x00000082


	//----- nvinfo : EIATTR_SW2861232_WAR
	.align		4
.L_13961:
        /*0008*/ 	.byte	0x01, 0x35
	.zero		2


	//----- nvinfo : EIATTR_PARAM_CBANK
	.align		4
        /*000c*/ 	.byte	0x04, 0x0a
        /*000e*/ 	.short	(.L_13963 - .L_13962)
	.align		4
.L_13962:
        /*0010*/ 	.word	index@(.nv.constant0._ZN2at6native43_GLOBAL__N__9ae7fba5_10_SoftMax_cu_9f978f6322cunn_SoftMaxForwardRegIN3c104HalfEfS4_NS1_22SoftMaxForwardEpilogueElLi3EEEvPT1_PKT_T3_)
        /*0014*/ 	.short	0x0160
        /*0016*/ 	.short	0x0018


	//----- nvinfo : EIATTR_CBANK_PARAM_SIZE
	.align		4
.L_13963:
        /*0018*/ 	.byte	0x03, 0x19
        /*001a*/ 	.short	0x0018


	//----- nvinfo : EIATTR_KPARAM_INFO
	.align		4
        /*001c*/ 	.byte	0x04, 0x17
        /*001e*/ 	.short	(.L_13965 - .L_13964)
.L_13964:
        /*0020*/ 	.word	0x00000000
        /*0024*/ 	.short	0x0002
        /*0026*/ 	.short	0x0010
        /*0028*/ 	.byte	0x00, 0xf0, 0x21, 0x00


	//----- nvinfo : EIATTR_KPARAM_INFO
	.align		4
.L_13965:
        /*002c*/ 	.byte	0x04, 0x17
        /*002e*/ 	.short	(.L_13967 - .L_13966)
.L_13966:
        /*0030*/ 	.word	0x00000000
        /*0034*/ 	.short	0x0001
        /*0036*/ 	.short	0x0008
        /*0038*/ 	.byte	0x00, 0xf0, 0x21, 0x00


	//----- nvinfo : EIATTR_KPARAM_INFO
	.align		4
.L_13967:
        /*003c*/ 	.byte	0x04, 0x17
        /*003e*/ 	.short	(.L_13969 - .L_13968)
.L_13968:
        /*0040*/ 	.word	0x00000000
        /*0044*/ 	.short	0x0000
        /*0046*/ 	.short	0x0000
        /*0048*/ 	.byte	0x00, 0xf0, 0x21, 0x00


	//----- nvinfo : EIATTR_MAXREG_COUNT
	.align		4
.L_13969:
        /*004c*/ 	.byte	0x03, 0x1b
        /*004e*/ 	.short	0x00ff


	//----- nvinfo : EIATTR_NUM_BARRIERS
	.align		4
        /*0050*/ 	.byte	0x02, 0x4c
        /*0052*/ 	.byte	0x01
	.zero		1


	//----- nvinfo : EIATTR_MERCURY_ISA_VERSION
	.align		4
        /*0054*/ 	.byte	0x03, 0x5f
        /*0056*/ 	.short	0x0000


	//----- nvinfo : EIATTR_COOP_GROUP_MASK_REGIDS
	.align		4
        /*0058*/ 	.byte	0x04, 0x29
        /*005a*/ 	.short	(.L_13971 - .L_13970)


	//   ....[0]....
.L_13970:
        /*005c*/ 	.word	0xffffffff


	//   ....[1]....
        /*0060*/ 	.word	0xffffffff


	//   ....[2]....
        /*0064*/ 	.word	0xffffffff


	//   ....[3]....
        /*0068*/ 	.word	0xffffffff


	//   ....[4]....
        /*006c*/ 	.word	0xffffffff


	//   ....[5]....
        /*0070*/ 	.word	0xffffffff


	//   ....[6]....
        /*0074*/ 	.word	0xffffffff


	//   ....[7]....
        /*0078*/ 	.word	0xffffffff


	//   ....[8]....
        /*007c*/ 	.word	0xffffffff


	//   ....[9]....
        /*0080*/ 	.word	0xffffffff


	//   ....[10]....
        /*0084*/ 	.word	0xffffffff


	//   ....[11]....
        /*0088*/ 	.word	0xffffffff


	//   ....[12]....
        /*008c*/ 	.word	0xffffffff


	//   ....[13]....
        /*0090*/ 	.word	0xffffffff


	//   ....[14]....
        /*0094*/ 	.word	0xffffffff


	//   ....[15]....
        /*0098*/ 	.word	0xffffffff


	//   ....[16]....
        /*009c*/ 	.word	0xffffffff


	//   ....[17]....
        /*00a0*/ 	.word	0xffffffff


	//   ....[18]....
        /*00a4*/ 	.word	0xffffffff


	//   ....[19]....
        /*00a8*/ 	.word	0xffffffff


	//   ....[20]....
        /*00ac*/ 	.word	0xffffffff


	//   ....[21]....
        /*00b0*/ 	.word	0xffffffff


	//   ....[22]....
        /*00b4*/ 	.word	0xffffffff


	//   ....[23]....
        /*00b8*/ 	.word	0xffffffff


	//   ....[24]....
        /*00bc*/ 	.word	0xffffffff


	//   ....[25]....
        /*00c0*/ 	.word	0xffffffff


	//   ....[26]....
        /*00c4*/ 	.word	0xffffffff


	//   ....[27]....
        /*00c8*/ 	.word	0xffffffff


	//   ....[28]....
        /*00cc*/ 	.word	0xffffffff


	//   ....[29]....
        /*00d0*/ 	.word	0xffffffff


	//----- nvinfo : EIATTR_COOP_GROUP_INSTR_OFFSETS
	.align		4
.L_13971:
        /*00d4*/ 	.byte	0x04, 0x28
        /*00d6*/ 	.short	(.L_13973 - .L_13972)


	//   ....[0]....
.L_13972:
        /*00d8*/ 	.word	0x000002a0


	//   ....[1]....
        /*00dc*/ 	.word	0x000002e0


	//   ....[2]....
        /*00e0*/ 	.word	0x00000320


	//   ....[3]....
        /*00e4*/ 	.word	0x00000370


	//   ....[4]....
        /*00e8*/ 	.word	0x000003c0


	//   ....[5]....
        /*00ec*/ 	.word	0x00000470


	//   ....[6]....
        /*00f0*/ 	.word	0x000004b0


	//   ....[7]....
        /*00f4*/ 	.word	0x000004e0


	//   ....[8]....
        /*00f8*/ 	.word	0x00000510


	//   ....[9]....
        /*00fc*/ 	.word	0x00000540


	//   ....[10]....
        /*0100*/ 	.word	0x00000710


	//   ....[11]....
        /*0104*/ 	.word	0x00000730


	//   ....[12]....
        /*0108*/ 	.word	0x00000750


	//   ....[13]....
        /*010c*/ 	.word	0x00000770


	//   ....[14]....
        /*0110*/ 	.word	0x00000790


	//   ....[15]....
        /*0114*/ 	.word	0x00000800


	//   ....[16]....
        /*0118*/ 	.word	0x00000830


	//   ....[17]....
        /*011c*/ 	.word	0x00000850


	//   ....[18]....
        /*0120*/ 	.word	0x00000870


	//   ....[19]....
        /*0124*/ 	.word	0x00000890


	//   ....[20]....
        /*0128*/ 	.word	0x00000c00


	//   ....[21]....
        /*012c*/ 	.word	0x00000c70


	//   ....[22]....
        /*0130*/ 	.word	0x00000ce0


	//   ....[23]....
        /*0134*/ 	.word	0x00000d50


	//   ....[24]....
        /*0138*/ 	.word	0x00000dc0


	//   ....[25]....
        /*013c*/ 	.word	0x00000e30


	//   ....[26]....
        /*0140*/ 	.word	0x00000ea0


	//   ....[27]....
        /*0144*/ 	.word	0x00000f00


	//   ....[28]....
        /*0148*/ 	.word	0x00000f60


	//   ....[29]....
        /*014c*/ 	.word	0x00000fd0


	//----- nvinfo : EIATTR_EXIT_INSTR_OFFSETS
	.align		4
.L_13973:
        /*0150*/ 	.byte	0x04, 0x1c
        /*0152*/ 	.short	(.L_13975 - .L_13974)


	//   ....[0]....
.L_13974:
        /*0154*/ 	.word	0x00000ae0


	//   ....[1]....
        /*0158*/ 	.word	0x00000bb0


	//----- nvinfo : EIATTR_CRS_STACK_SIZE
	.align		4
.L_13975:
        /*015c*/ 	.byte	0x04, 0x1e
        /*015e*/ 	.short	(.L_13977 - .L_13976)
.L_13976:
        /*0160*/ 	.word	0x00000000
.L_13977:


//--------------------- .nv.info._ZN2at6native43_GLOBAL__N__9ae7fba5_10_SoftMax_cu_9f978f6322cunn_SoftMaxForwardRegIN3c104HalfEfS4_NS1_22SoftMaxForwardEpilogueElLi2EEEvPT1_PKT_T3_ --------------------------
	.section	.nv.info._ZN2at6native43_GLOBAL__N__9ae7fba5_10_SoftMax_cu_9f978f6322cunn_SoftMaxForwardRegIN3c104HalfEfS4_NS1_22SoftMaxForwardEpilogueElLi2EEEvPT1_PKT_T3_,"",@"SHT_CUDA_INFO"
	.sectionflags	@""
	.align	4


	//----- nvinfo : EIATTR_CUDA_API_VERSION
	.align		4
        /*0000*/ 	.byte	0x04, 0x37
        /*0002*/ 	.short	(.L_13979 - .L_13978)
.L_13978:
        /*0004*/ 	.word	0x00000082


	//----- nvinfo : EIATTR_SW2861232_WAR
	.align		4
.L_13979:
        /*0008*/ 	.byte	0x01, 0x35
	.zero		2


	//----- nvinfo : EIATTR_PARAM_CBANK
	.align		4
        /*000c*/ 	.byte	0x04, 0x0a
        /*000e*/ 	.short	(.L_13981 - .L_13980)
	.align		4
.L_13980:
        /*0010*/ 	.word	index@(.nv.constant0._ZN2at6native43_GLOBAL__N__9ae7fba5_10_SoftMax_cu_9f978f6322cunn_SoftMaxForwardRegIN3c104HalfEfS4_NS1_22SoftMaxForwardEpilogueElLi2EEEvPT1_PKT_T3_)
        /*0014*/ 	.short	0x0160
        /*0016*/ 	.short	0x0018


	//----- nvinfo : EIATTR_CBANK_PARAM_SIZE
	.align		4
.L_13981:
        /*0018*/ 	.byte	0x03, 0x19
        /*001a*/ 	.short	0x0018


	//----- nvinfo : EIATTR_KPARAM_INFO
	.align		4
        /*001c*/ 	.byte	0x04, 0x17
        /*001e*/ 	.short	(.L_13983 - .L_13982)
.L_13982:
        /*0020*/ 	.word	0x00000000
        /*0024*/ 	.short	0x0002
        /*0026*/ 	.short	0x0010
        /*0028*/ 	.byte	0x00, 0xf0, 0x21, 0x00


	//----- nvinfo : EIATTR_KPARAM_INFO
	.align		4
.L_13983:
        /*002c*/ 	.byte	0x04, 0x17
        /*002e*/ 	.short	(.L_13985 - .L_13984)
.L_13984:
        /*0030*/ 	.word	0x00000000
        /*0034*/ 	.short	0x0001
        /*0036*/ 	.short	0x0008
        /*0038*/ 	.byte	0x00, 0xf0, 0x21, 0x00


	//----- nvinfo : EIATTR_KPARAM_INFO
	.align		4
.L_13985:
        /*003c*/ 	.byte	0x04, 0x17
        /*003e*/ 	.short	(.L_13987 - .L_13986)
.L_13986:
        /*0040*/ 	.word	0x00000000
        /*0044*/ 	.short	0x0000
        /*0046*/ 	.short	0x0000
        /*0048*/ 	.byte	0x00, 0xf0, 0x21, 0x00


	//----- nvinfo : EIATTR_MAXREG_COUNT
	.align		4
.L_13987:
        /*004c*/ 	.byte	0x03, 0x1b
        /*004e*/ 	.short	0x00ff


	//----- nvinfo : EIATTR_NUM_BARRIERS
	.align		4
        /*0050*/ 	.byte	0x02, 0x4c
        /*0052*/ 	.byte	0x01
	.zero		1


	//----- nvinfo : EIATTR_MERCURY_ISA_VERSION
	.align		4
        /*0054*/ 	.byte	0x03, 0x5f
        /*0056*/ 	.short	0x0000


	//----- nvinfo : EIATTR_COOP_GROUP_MASK_REGIDS
	.align		4
        /*0058*/ 	.byte	0x04, 0x29
        /*005a*/ 	.short	(.L_13989 - .L_13988)


	//   ....[0]....
.L_13988:
        /*005c*/ 	.word	0xffffffff


	//   ....[1]....
        /*0060*/ 	.word	0xffffffff


	//   ....[2]....
        /*0064*/ 	.word	0xffffffff


	//   ....[3]....
        /*0068*/ 	.word	0xffffffff


	//   ....[4]....
        /*006c*/ 	.word	0xffffffff


	//   ....[5]....
        /*0070*/ 	.word	0xffffffff


	//   ....[6]....
        /*0074*/ 	.word	0xffffffff


	//   ....[7]....
        /*0078*/ 	.word	0xffffffff


	//   ....[8]....
        /*007c*/ 	.word	0xffffffff


	//   ....[9]....
        /*0080*/ 	.word	0xffffffff


	//   ....[10]....
        /*0084*/ 	.word	0xffffffff


	//   ....[11]....
        /*0088*/ 	.word	0xffffffff


	//   ....[12]....
        /*008c*/ 	.word	0xffffffff


	//   ....[13]....
        /*0090*/ 	.word	0xffffffff


	//   ....[14]....
        /*0094*/ 	.word	0xffffffff


	//   ....[15]....
        /*0098*/ 	.word	0xffffffff


	//   ....[16]....
        /*009c*/ 	.word	0xffffffff


	//   ....[17]....
        /*00a0*/ 	.word	0xffffffff


	//   ....[18]....
        /*00a4*/ 	.word	0xffffffff


	//   ....[19]....
        /*00a8*/ 	.word	0xffffffff


	//   ....[20]....
        /*00ac*/ 	.word	0xffffffff


	//   ....[21]....
        /*00b0*/ 	.word	0xffffffff


	//   ....[22]....
        /*00b4*/ 	.word	0xffffffff


	//   ....[23]....
        /*00b8*/ 	.word	0xffffffff


	//   ....[24]....
        /*00bc*/ 	.word	0xffffffff


	//   ....[25]....
        /*00c0*/ 	.word	0xffffffff


	//   ....[26]....
        /*00c4*/ 	.word	0xffffffff


	//   ....[27]....
        /*00c8*/ 	.word	0xffffffff


	//   ....[28]....
        /*00cc*/ 	.word	0xffffffff


	//   ....[29]....
        /*00d0*/ 	.word	0xffffffff


	//----- nvinfo : EIATTR_COOP_GROUP_INSTR_OFFSETS
	.align		4
.L_13989:
        /*00d4*/ 	.byte	0x04, 0x28
        /*00d6*/ 	.short	(.L_13991 - .L_13990)


	//   ....[0]....
.L_13990:
        /*00d8*/ 	.word	0x000001f0


	//   ....[1]....
        /*00dc*/ 	.word	0x00000220


	//   ....[2]....
        /*00e0*/ 	.word	0x00000250


	//   ....[3]....
        /*00e4*/ 	.word	0x00000280


	//   ....[4]....
        /*00e8*/ 	.word	0x000002c0


	//   ....[5]....
        /*00ec*/ 	.word	0x000003c0


	//   ....[6]....
        /*00f0*/ 	.word	0x00000400


	//   ....[7]....
        /*00f4*/ 	.word	0x00000430


	//   ....[8]....
        /*00f8*/ 	.word	0x00000460


	//   ....[9]....
        /*00fc*/ 	.word	0x00000490


	//   ....[10]....
        /*0100*/ 	.word	0x00000610


	//   ....[11]....
        /*0104*/ 	.word	0x00000630


	//   ....[12]....
        /*0108*/ 	.word	0x00000650


	//   ....[13]....
        /*010c*/ 	.word	0x00000670


	//   ....[14]....
        /*0110*/ 	.word	0x00000690


	//   ....[15]....
        /*0114*/ 	.word	0x00000700


	//   ....[16]....
        /*0118*/ 	.word	0x00000730


	//   ....[17]....
        /*011c*/ 	.word	0x00000750


	//   ....[18]....
        /*0120*/ 	.word	0x00000770


	//   ....[19]....
        /*0124*/ 	.word	0x00000790


	//   ....[20]....
        /*0128*/ 	.word	0x00000a10


	//   ....[21]....
        /*012c*/ 	.word	0x00000a90


	//   ....[22]....
        /*0130*/ 	.word	0x00000b00


	//   ....[23]....
        /*0134*/ 	.word	0x00000b70


	//   ....[24]....
        /*0138*/ 	.word	0x00000bf0


	//   ....[25]....
        /*013c*/ 	.word	0x00000c70


	//   ....[26]....
        /*0140*/ 	.word	0x00000ce0


	//   ....[27]....
        /*0144*/ 	.word	0x00000d40


	//   ....[28]....
        /*0148*/ 	.word	0x00000da0


	//   ....[29]....
        /*014c*/ 	.word	0x00000e00


	//----- nvinfo : EIATTR_EXIT_INSTR_OFFSETS
	.align		4
.L_13991:
        /*0150*/ 	.byte	0x04, 0x1c
        /*0152*/ 	.short	(.L_13993 - .L_13992)


	//   ....[0]....
.L_13992:
        /*0154*/ 	.word	0x000008f0


	//   ....[1]....
        /*0158*/ 	.word	0x000009c0


	//----- nvinfo : EIATTR_CRS_STACK_SIZE
	.align		4
.L_13993:
        /*015c*/ 	.byte	0x04, 0x1e
        /*015e*/ 	.short	(.L_13995 - .L_13994)
.L_13994:
        /*0160*/ 	.word	0x00000000
.L_13995:


//--------------------- .nv.info._ZN2at6native43_GLOBAL__N__9ae7fba5_10_SoftMax_cu_9f978f6322cunn_SoftMaxForwardRegIN3c104HalfEfS4_NS1_22SoftMaxForwardEpilogueElLi1EEEvPT1_PKT_T3_ --------------------------
	.section	.nv.info._ZN2at6native43_GLOBAL__N__9ae7fba5_10_SoftMax_cu_9f978f6322cunn_SoftMaxForwardRegIN3c104HalfEfS4_NS1_22SoftMaxForwardEpilogueElLi1EEEvPT1_PKT_T3_,"",@"SHT_CUDA_INFO"
	.sectionflags	@""
	.align	4


	//----- nvinfo : EIATTR_CUDA_API_VERSION
	.align		4
        /*0000*/ 	.byte	0x04, 0x37
        /*0002*/ 	.short	(.L_13997 - .L_13996)
.L_13996:
        /*0004*/ 	.word	0x00000082


	//----- nvinfo : EIATTR_SW2861232_WAR
	.align		4
.L_13997:
        /*0008*/ 	.byte	0x01, 0x35
	.zero		2


	//----- nvinfo : EIATTR_PARAM_CBANK
	.align		4
        /*000c*/ 	.byte	0x04, 0x0a
        /*000e*/ 	.short	(.L_13999 - .L_13998)
	.align		4
.L_13998:
        /*0010*/ 	.word	index@(.nv.constant0._ZN2at6native43_GLOBAL__N__9ae7fba5_10_SoftMax_cu_9f978f6322cunn_SoftMaxForwardRegIN3c104HalfEfS4_NS1_22SoftMaxForwardEpilogueElLi1EEEvPT1_PKT_T3_)
        /*0014*/ 	.short	0x0160
        /*0016*/ 	.short	0x0018


	//----- nvinfo : EIATTR_CBANK_PARAM_SIZE
	.align		4
.L_13999:
        /*0018*/ 	.byte	0x03, 0x19
        /*001a*/ 	.short	0x0018


	//----- nvinfo : EIATTR_KPARAM_INFO
	.align		4
        /*001c*/ 	.byte	0x04, 0x17
        /*001e*/ 	.short	(.L_14001 - .L_14000)
.L_14000:
        /*0020*/ 	.word	0x00000000
        /*0024*/ 	.short	0x0002
        /*0026*/ 	.short	0x0010
        /*0028*/ 	.byte	0x00, 0xf0, 0x21, 0x00


	//----- nvinfo : EIATTR_KPARAM_INFO
	.align		4
.L_14001:
        /*002c*/ 	.byte	0x04, 0x17
        /*002e*/ 	.short	(.L_14003 - .L_14002)
.L_14002:
        /*0030*/ 	.word	0x00000000
        /*0034*/ 	.short	0x0001
        /*0036*/ 	.short	0x0008
        /*0038*/ 	.byte	0x00, 0xf0, 0x21, 0x00


	//----- nvinfo : EIATTR_KPARAM_INFO
	.align		4
.L_14003:
        /*003c*/ 	.byte	0x04, 0x17
        /*003e*/ 	.short	(.L_14005 - .L_14004)
.L_14004:
        /*0040*/ 	.word	0x00000000
        /*0044*/ 	.short	0x0000
        /*0046*/ 	.short	0x0000
        /*0048*/ 	.byte	0x00, 0xf0, 0x21, 0x00


	//----- nvinfo : EIATTR_MAXREG_COUNT
	.align		4
.L_14005:
        /*004c*/ 	.byte	0x03, 0x1b
        /*004e*/ 	.short	0x00ff


	//----- nvinfo : EIATTR_NUM_BARRIERS
	.align		4
        /*0050*/ 	.byte	0x02, 0x4c
        /*0052*/ 	.byte	0x01
	.zero		1


	//----- nvinfo : EIATTR_MERCURY_ISA_VERSION
	.align		4
        /*0054*/ 	.byte	0x03, 0x5f
        /*0056*/ 	.short	0x0000


	//----- nvinfo : EIATTR_COOP_GROUP_MASK_REGIDS
	.align		4
        /*0058*/ 	.byte	0x04, 0x29
        /*005a*/ 	.short	(.L_14007 - .L_14006)


	//   ....[0]....
.L_14006:
        /*005c*/ 	.word	0xffffffff


	//   ....[1]....
        /*0060*/ 	.word	0xffffffff


	//   ....[2]....
        /*0064*/ 	.word	0xffffffff


	//   ....[3]....
        /*0068*/ 	.word	0xffffffff


	//   ....[4]....
        /*006c*/ 	.word	0xffffffff


	//   ....[5]....
        /*0070*/ 	.word	0xffffffff


	//   ....[6]....
        /*0074*/ 	.word	0xffffffff


	//   ....[7]....
        /*0078*/ 	.word	0xffffffff


	//   ....[8]....
        /*007c*/ 	.word	0xffffffff


	//   ....[9]....
        /*0080*/ 	.word	0xffffffff


	//   ....[10]....
        /*0084*/ 	.word	0xffffffff


	//   ....[11]....
        /*0088*/ 	.word	0xffffffff


	//   ....[12]....
        /*008c*/ 	.word	0xffffffff


	//   ....[13]....
        /*0090*/ 	.word	0xffffffff


	//   ....[14]....
        /*0094*/ 	.word	0xffffffff


	//   ....[15]....
        /*0098*/ 	.word	0xffffffff


	//   ....[16]....
        /*009c*/ 	.word	0xffffffff


	//   ....[17]....
        /*00a0*/ 	.word	0xffffffff


	//   ....[18]....
        /*00a4*/ 	.word	0xffffffff


	//   ....[19]....
        /*00a8*/ 	.word	0xffffffff


	//   ....[20]....
        /*00ac*/ 	.word	0xffffffff


	//   ....[21]....
        /*00b0*/ 	.word	0xffffffff


	//   ....[22]....
        /*00b4*/ 	.word	0xffffffff


	//   ....[23]....
        /*00b8*/ 	.word	0xffffffff


	//   ....[24]....
        /*00bc*/ 	.word	0xffffffff


	//   ....[25]....
        /*00c0*/ 	.word	0xffffffff


	//   ....[26]....
        /*00c4*/ 	.word	0xffffffff


	//   ....[27]....
        /*00c8*/ 	.word	0xffffffff


	//   ....[28]....
        /*00cc*/ 	.word	0xffffffff


	//   ....[29]....
        /*00d0*/ 	.word	0xffffffff


	//----- nvinfo : EIATTR_COOP_GROUP_INSTR_OFFSETS
	.align		4
.L_14007:
        /*00d4*/ 	.byte	0x04, 0x28
        /*00d6*/ 	.short	(.L_14009 - .L_14008)


	//   ....[0]....
.L_14008:
        /*00d8*/ 	.word	0x00000150


	//   ....[1]....
        /*00dc*/ 	.word	0x00000190


	//   ....[2]....
        /*00e0*/ 	.word	0x000001d0


	//   ....[3]....
        /*00e4*/ 	.word	0x00000210


	//   ....[4]....
        /*00e8*/ 	.word	0x00000250


	//   ....[5]....
        /*00ec*/ 	.word	0x00000310


	//   ....[6]....
        /*00f0*/ 	.word	0x00000350


	//   ....[7]....
        /*00f4*/ 	.word	0x00000380


	//   ....[8]....
        /*00f8*/ 	.word	0x000003b0


	//   ....[9]....
        /*00fc*/ 	.word	0x000003e0


	//   ....[10]....
        /*0100*/ 	.word	0x00000500


	//   ....[11]....
        /*0104*/ 	.word	0x00000520


	//   ....[12]....
        /*0108*/ 	.word	0x00000540


	//   ....[13]....
        /*010c*/ 	.word	0x00000560


	//   ....[14]....
        /*0110*/ 	.word	0x00000580


	//   ....[15]....
        /*0114*/ 	.word	0x00000600


	//   ....[16]....
        /*0118*/ 	.word	0x00000630


	//   ....[17]....
        /*011c*/ 	.word	0x00000650


	//   ....[18]....
        /*0120*/ 	.word	0x00000670


	//   ....[19]....
        /*0124*/ 	.word	0x00000690


	//   ....[20]....
        /*0128*/ 	.word	0x00000820


	//   ....[21]....
        /*012c*/ 	.word	0x00000890


	//   ....[22]....
        /*0130*/ 	.word	0x00000900


	//   ....[23]....
        /*0134*/ 	.word	0x00000970


	//   ....[24]....
        /*0138*/ 	.word	0x000009e0


	//   ....[25]....
        /*013c*/ 	.word	0x00000a60


	//   ....[26]....
        /*0140*/ 	.word	0x00000ad0


	//   ....[27]....
        /*0144*/ 	.word	0x00000b30


	//   ....[28]....
        /*0148*/ 	.word	0x00000b90


	//   ....[29]....
        /*014c*/ 	.word	0x00000c00


	//----- nvinfo : EIATTR_EXIT_INSTR_OFFSETS
	.align		4
.L_14009:
        /*0150*/ 	.byte	0x04, 0x1c
        /*0152*/ 	.short	(.L_14011 - .L_14010)


	//   ....[0]....
.L_14010:
        /*0154*/ 	.word	0x000006f0


	//   ....[1]....
        /*0158*/ 	.word	0x000007d0


	//----- nvinfo : EIATTR_CRS_STACK_SIZE
	.align		4
.L_14011:
        /*015c*/ 	.byte	0x04, 0x1e
        /*015e*/ 	.short	(.L_14013 - .L_14012)
.L_14012:
        /*0160*/ 	.word	0x00000000
.L_14013:


//--------------------- .nv.info._ZN2at6native43_GLOBAL__N__9ae7fba5_10_SoftMax_cu_9f978f6319cunn_SoftMaxForwardILi4EfffNS1_22SoftMaxForwardEpilogueEEEvPT2_PKT0_i --------------------------
	.section	.nv.info._ZN2at6native43_GLOBAL__N__9ae7fba5_10_SoftMax_cu_9f978f6319cunn_SoftMaxForwardILi4EfffNS1_22SoftMaxForwardEpilogueEEEvPT2_PKT0_i,"",@"SHT_CUDA_INFO"
	.sectionflags	@""
	.align	4


	//----- nvinfo : EIATTR_CUDA_API_VERSION
	.align		4
        /*0000*/ 	.byte	0x04, 0x37
        /*0002*/ 	.short	(.L_14015 - .L_14014)
.L_14014:
        /*0004*/ 	.word	0x00000082


	//----- nvinfo : EIATTR_SW2861232_WAR
	.align		4
.L_14015:
        /*0008*/ 	.byte	0x01, 0x35
	.zero		2


	//----- nvinfo : EIATTR_PARAM_CBANK
	.align		4
        /*000c*/ 	.byte	0x04, 0x0a
        /*000e*/ 	.short	(.L_14017 - .L_14016)
	.align		4
.L_14016:
        /*0010*/ 	.word	index@(.nv.constant0._ZN2at6native43_GLOBAL__N__9ae7fba5_10_SoftMax_cu_9f978f6319cunn_SoftMaxForwardILi4EfffNS1_22SoftMaxForwardEpilogueEEEvPT2_PKT0_i)
        /*0014*/ 	.short	0x0160
        /*0016*/ 	.short	0x0014


	//----- nvinfo : EIATTR_CBANK_PARAM_SIZE
	.align		4
.L_14017:
        /*0018*/ 	.byte	0x03, 0x19
        /*001a*/ 	.short	0x0014


	//----- nvinfo : EIATTR_KPARAM_INFO
	.align		4
        /*001c*/ 	.byte	0x04, 0x17
        /*001e*/ 	.short	(.L_14019 - .L_14018)
.L_14018:
        /*0020*/ 	.word	0x00000000
        /*0024*/ 	.short	0x0002
        /*0026*/ 	.short	0x0010
        /*0028*/ 	.byte	0x00, 0xf0, 0x11, 0x00


	//----- nvinfo : EIATTR_KPARAM_INFO
	.align		4
.L_14019:
        /*002c*/ 	.byte	0x04, 0x17
        /*002e*/ 	.short	(.L_14021 - .L_14020)
.L_14020:
        /*0030*/ 	.word	0x00000000
        /*0034*/ 	.short	0x0001
        /*0036*/ 	.short	0x0008
        /*0038*/ 	.byte	0x00, 0xf0, 0x21, 0x00


	//----- nvinfo : EIATTR_KPARAM_INFO
	.align		4
.L_14021:
        /*003c*/ 	.byte	0x04, 0x17
        /*003e*/ 	.short	(.L_14023 - .L_14022)
.L_14022:
        /*0040*/ 	.word	0x00000000
        /*0044*/ 	.short	0x0000
        /*0046*/ 	.short	0x0000
        /*0048*/ 	.byte	0x00, 0xf0, 0x21, 0x00


	//----- nvinfo : EIATTR_MAXREG_COUNT
	.align		4
.L_14023:
        /*004c*/ 	.byte	0x03, 0x1b
        /*004e*/ 	.short	0x00ff


	//----- nvinfo : EIATTR_NUM_BARRIERS
	.align		4
        /*0050*/ 	.byte	0x02, 0x4c
        /*0052*/ 	.byte	0x01
	.zero		1


	//----- nvinfo : EIATTR_MERCURY_ISA_VERSION
	.align		4
        /*0054*/ 	.byte	0x03, 0x5f
        /*0056*/ 	.short	0x0000


	//----- nvinfo : EIATTR_COOP_GROUP_MASK_REGIDS
	.align		4
        /*0058*/ 	.byte	0x04, 0x29
        /*005a*/ 	.short	(.L_14025 - .L_14024)


	//   ....[0]....
.L_14024:
        /*005c*/ 	.word	0xffffffff


	//   ....[1]....
        /*0060*/ 	.word	0xffffffff


	//   ....[2]....
        /*0064*/ 	.word	0xffffffff


	//   ....[3]....
        /*0068*/ 	.word	0xffffffff


	//   ....[4]....
        /*006c*/ 	.word	0xffffffff


	//   ....[5]....
        /*0070*/ 	.word	0xffffffff


	//   ....[6]....
        /*0074*/ 	.word	0xffffffff


	//   ....[7]....
        /*0078*/ 	.word	0xffffffff


	//   ....[8]....
        /*007c*/ 	.word	0xffffffff


	//   ....[9]....
        /*0080*/ 	.word	0xffffffff


	//   ....[10]....
        /*0084*/ 	.word	0xffffffff


	//   ....[11]....
        /*0088*/ 	.word	0xffffffff


	//   ....[12]....
        /*008c*/ 	.word	0xffffffff


	//   ....[13]....
        /*0090*/ 	.word	0xffffffff


	//   ....[14]....
        /*0094*/ 	.word	0xffffffff


	//   ....[15]....
        /*0098*/ 	.word	0xffffffff


	//   ....[16]....
        /*009c*/ 	.word	0xffffffff


	//   ....[17]....
        /*00a0*/ 	.word	0xffffffff


	//   ....[18]....
        /*00a4*/ 	.word	0xffffffff


	//   ....[19]....
        /*00a8*/ 	.word	0xffffffff


	//   ....[20]....
        /*00ac*/ 	.word	0xffffffff


	//   ....[21]....
        /*00b0*/ 	.word	0xffffffff


	//   ....[22]....
        /*00b4*/ 	.word	0xffffffff


	//   ....[23]....
        /*00b8*/ 	.word	0xffffffff


	//   ....[24]....
        /*00bc*/ 	.word	0xffffffff


	//   ....[25]....
        /*00c0*/ 	.word	0xffffffff


	//   ....[26]....
        /*00c4*/ 	.word	0xffffffff


	//   ....[27]....
        /*00c8*/ 	.word	0xffffffff


	//   ....[28]....
        /*00cc*/ 	.word	0xffffffff


	//   ....[29]....
        /*00d0*/ 	.word	0xffffffff


	//----- nvinfo : EIATTR_COOP_GROUP_INSTR_OFFSETS
	.align		4
.L_14025:
        /*00d4*/ 	.byte	0x04, 0x28
        /*00d6*/ 	.short	(.L_14027 - .L_14026)


	//   ....[0]....
.L_14026:
        /*00d8*/ 	.word	0x000005e0


	//   ....[1]....
        /*00dc*/ 	.word	0x00000640


	//   ....[2]....
        /*00e0*/ 	.word	0x000006d0


	//   ....[3]....
        /*00e4*/ 	.word	0x00000710


	//   ....[4]....
        /*00e8*/ 	.word	0x00000780


	//   ....[5]....
        /*00ec*/ 	.word	0x00000800


	//   ....[6]....
        /*00f0*/ 	.word	0x00000840


	//   ....[7]....
        /*00f4*/ 	.word	0x00000870


	//   ....[8]....
        /*00f8*/ 	.word	0x000008a0


	//   ....[9]....
        /*00fc*/ 	.word	0x000008d0


	//   ....[10]....
        /*0100*/ 	.word	0x00000eb0


	//   ....[11]....
        /*0104*/ 	.word	0x00000f00


	//   ....[12]....
        /*0108*/ 	.word	0x00000f20


	//   ....[13]....
        /*010c*/ 	.word	0x00000f40


	//   ....[14]....
        /*0110*/ 	.word	0x00000f60


	//   ....[15]....
        /*0114*/ 	.word	0x00000fe0


	//   ....[16]....
        /*0118*/ 	.word	0x00001010


	//   ....[17]....
        /*011c*/ 	.word	0x00001030


	//   ....[18]....
        /*0120*/ 	.word	0x00001050


	//   ....[19]....
        /*0124*/ 	.word	0x00001070


	//   ....[20]....
        /*0128*/ 	.word	0x000018d0


	//   ....[21]....
        /*012c*/ 	.word	0x00001950


	//   ....[22]....
        /*0130*/ 	.word	0x000019c0


	//   ....[23]....
        /*0134*/ 	.word	0x00001a30


	//   ....[24]....
        /*0138*/ 	.word	0x00001aa0


	//   ....[25]....
        /*013c*/ 	.word	0x00001b10


	//   ....[26]....
        /*0140*/ 	.word	0x00001b90


	//   ....[27]....
        /*0144*/ 	.word	0x00001bf0


	//   ....[28]....
        /*0148*/ 	.word	0x00001c50


	//   ....[29]....
        /*014c*/ 	.word	0x00001cb0


	//----- nvinfo : EIATTR_EXIT_INSTR_OFFSETS
	.align		4
.L_14027:
        /*0150*/ 	.byte	0x04, 0x1c
        /*0152*/ 	.short	(.L_14029 - .L_14028)


	//   ....[0]....
.L_14028:
        /*0154*/ 	.word	0x00001160


	//   ....[1]....
        /*0158*/ 	.word	0x00001280


	//   ....[2]....
        /*015c*/ 	.word	0x000017b0


	//   ....[3]....
        /*0160*/ 	.word	0x00001880


	//----- nvinfo : EIATTR_CRS_STACK_SIZE
	.align		4
.L_14029:
        /*0164*/ 	.byte	0x04, 0x1e
        /*0166*/ 	.short	(.L_14031 - .L_14030)
.L_14030:
        /*0168*/ 	.word	0x00000000
.L_14031:


//--------------------- .nv.info._ZN2at6native43_GLOBAL__N__9ae7fba5_10_SoftMax_cu_9f978f6323cunn_SoftMaxForwardSmemILi4EfffNS1_22SoftMaxForwardEpilogueElEEvPT2_PKT0_T4_ --------------------------
	.section	.nv.info._ZN2at6native43_GLOBAL__N__9ae7fba5_10_SoftMax_cu_9f978f6323cunn_SoftMaxForwardSmemILi4EfffNS1_22SoftMaxForwardEpilogueElEEvPT2_PKT0_T4_,"",@"SHT_CUDA_INFO"
	.sectionflags	@""
	.align	4


	//----- nvinfo : EIATTR_CUDA_API_VERSION
	.align		4
        /*0000*/ 	.byte	0x04, 0x37
        /*0002*/ 	.short	(.L_14033 - .L_14032)
.L_14032:
        /*0004*/ 	.word	0x00000082


	//----- nvinfo : EIATTR_SW2861232_WAR
	.align		4
.L_14033:
        /*0008*/ 	.byte	0x01, 0x35
	.zero		2


	//----- nvinfo : EIATTR_PARAM_CBANK
	.align		4
        /*000c*/ 	.byte	0x04, 0x0a
        /*000e*/ 	.short	(.L_14035 - .L_14034)
	.align		4
.L_14034:
        /*0010*/ 	.word	index@(.nv.constant0._ZN2at6native43_GLOBAL__N__9ae7fba5_10_SoftMax_cu_9f978f6323cunn_SoftMaxForwardSmemILi4EfffNS1_22SoftMaxForwardEpilogueElEEvPT2_PKT0_T4_)
        /*0014*/ 	.short	0x0160
        /*0016*/ 	.short	0x0018


	//----- nvinfo : EIATTR_CBANK_PARAM_SIZE
	.align		4
.L_14035:
        /*0018*/ 	.byte	0x03, 0x19
        /*001a*/ 	.short	0x0018


	//----- nvinfo : EIATTR_KPARAM_INFO
	.align		4
        /*001c*/ 	.byte	0x04, 0x17
        /*001e*/ 	.short	(.L_14037 - .L_14036)
.L_14036:
        /*0020*/ 	.word	0x00000000
        /*0024*/ 	.short	0x0002
        /*0026*/ 	.short	0x0010
        /*0028*/ 	.byte	0x00, 0xf0, 0x21, 0x00


	//----- nvinfo : EIATTR_KPARAM_INFO
	.align		4
.L_14037:
        /*002c*/ 	.byte	0x04, 0x17
        /*002e*/ 	.short	(.L_14039 - .L_14038)
.L_14038:
        /*0030*/ 	.word	0x00000000
        /*0034*/ 	.short	0x0001
        /*0036*/ 	.short	0x0008
        /*0038*/ 	.byte	0x00, 0xf0, 0x21, 0x00


	//----- nvinfo : EIATTR_KPARAM_INFO
	.align		4
.L_14039:
        /*003c*/ 	.byte	0x04, 0x17
        /*003e*/ 	.short	(.L_14041 - .L_14040)
.L_14040:
        /*0040*/ 	.word	0x00000000
        /*0044*/ 	.short	0x0000
        /*0046*/ 	.short	0x0000
        /*0048*/ 	.byte	0x00, 0xf0, 0x21, 0x00


	//----- nvinfo : EIATTR_MAXREG_COUNT
	.align		4
.L_14041:
        /*004c*/ 	.byte	0x03, 0x1b
        /*004e*/ 	.short	0x00ff


	//----- nvinfo : EIATTR_NUM_BARRIERS
	.align		4
        /*0050*/ 	.byte	0x02, 0x4c
        /*0052*/ 	.byte	0x01
	.zero		1


	//----- nvinfo : EIATTR_MERCURY_ISA_VERSION
	.align		4
        /*0054*/ 	.byte	0x03, 0x5f
        /*0056*/ 	.short	0x0000


	//----- nvinfo : EIATTR_COOP_GROUP_MASK_REGIDS
	.align		4
        /*0058*/ 	.byte	0x04, 0x29
        /*005a*/ 	.short	(.L_14043 - .L_14042)


	//   ....[0]....
.L_14042:
        /*005c*/ 	.word	0xffffffff


	//   ....[1]....
        /*0060*/ 	.word	0xffffffff


	//   ....[2]....
        /*0064*/ 	.word	0xffffffff


	//   ....[3]....
        /*0068*/ 	.word	0xffffffff


	//   ....[4]....
        /*006c*/ 	.word	0xffffffff


	//   ....[5]....
        /*0070*/ 	.word	0xffffffff


	//   ....[6]....
        /*0074*/ 	.word	0xffffffff


	//   ....[7]....
        /*0078*/ 	.word	0xffffffff


	//   ....[8]....
        /*007c*/ 	.word	0xffffffff


	//   ....[9]....
        /*0080*/ 	.word	0xffffffff


	//   ....[10]....
        /*0084*/ 	.word	0xffffffff


	//   ....[11]....
        /*0088*/ 	.word	0xffffffff


	//   ....[12]....
        /*008c*/ 	.word	0xffffffff


	//   ....[13]....
        /*0090*/ 	.word	0xffffffff


	//   ....[14]....
        /*0094*/ 	.word	0xffffffff


	//   ....[15]....
        /*0098*/ 	.word	0xffffffff


	//   ....[16]....
        /*009c*/ 	.word	0xffffffff


	//   ....[17]....
        /*00a0*/ 	.word	0xffffffff


	//   ....[18]....
        /*00a4*/ 	.word	0xffffffff


	//   ....[19]....
        /*00a8*/ 	.word	0xffffffff


	//   ....[20]....
        /*00ac*/ 	.word	0xffffffff


	//   ....[21]....
        /*00b0*/ 	.word	0xffffffff


	//   ....[22]....
        /*00b4*/ 	.word	0xffffffff


	//   ....[23]....
        /*00b8*/ 	.word	0xffffffff


	//   ....[24]....
        /*00bc*/ 	.word	0xffffffff


	//   ....[25]....
        /*00c0*/ 	.word	0xffffffff


	//   ....[26]....
        /*00c4*/ 	.word	0xffffffff


	//   ....[27]....
        /*00c8*/ 	.word	0xffffffff


	//   ....[28]....
        /*00cc*/ 	.word	0xffffffff


	//   ....[29]....
        /*00d0*/ 	.word	0xffffffff


	//----- nvinfo : EIATTR_COOP_GROUP_INSTR_OFFSETS
	.align		4
.L_14043:
        /*00d4*/ 	.byte	0x04, 0x28
        /*00d6*/ 	.short	(.L_14045 - .L_14044)


	//   ....[0]....
.L_14044:
        /*00d8*/ 	.word	0x00000220


	//   ....[1]....
        /*00dc*/ 	.word	0x00000320


	//   ....[2]....
        /*00e0*/ 	.word	0x00000360


	//   ....[3]....
        /*00e4*/ 	.word	0x000003a0


	//   ....[4]....
        /*00e8*/ 	.word	0x000003f0


	//   ....[5]....
        /*00ec*/ 	.word	0x00000470


	//   ....[6]....
        /*00f0*/ 	.word	0x000004b0


	//   ....[7]....
        /*00f4*/ 	.word	0x000004e0


	//   ....[8]....
        /*00f8*/ 	.word	0x00000510


	//   ....[9]....
        /*00fc*/ 	.word	0x00000540


	//   ....[10]....
        /*0100*/ 	.word	0x000007c0


	//   ....[11]....
        /*0104*/ 	.word	0x00000820


	//   ....[12]....
        /*0108*/ 	.word	0x00000840


	//   ....[13]....
        /*010c*/ 	.word	0x00000860


	//   ....[14]....
        /*0110*/ 	.word	0x00000880


	//   ....[15]....
        /*0114*/ 	.word	0x000008f0


	//   ....[16]....
        /*0118*/ 	.word	0x00000920


	//   ....[17]....
        /*011c*/ 	.word	0x00000940


	//   ....[18]....
        /*0120*/ 	.word	0x00000960


	//   ....[19]....
        /*0124*/ 	.word	0x00000980


	//   ....[20]....
        /*0128*/ 	.word	0x00000c30


	//   ....[21]....
        /*012c*/ 	.word	0x00000cb0


	//   ....[22]....
        /*0130*/ 	.word	0x00000d20


	//   ....[23]....
        /*0134*/ 	.word	0x00000d90


	//   ....[24]....
        /*0138*/ 	.word	0x00000e00


	//   ....[25]....
        /*013c*/ 	.word	0x00000e70


	//   ....[26]....
        /*0140*/ 	.word	0x00000ef0


	//   ....[27]....
        /*0144*/ 	.word	0x00000f50


	//   ....[28]....
        /*0148*/ 	.word	0x00000fb0


	//   ....[29]....
        /*014c*/ 	.word	0x00001010


	//----- nvinfo : EIATTR_EXIT_INSTR_OFFSETS
	.align		4
.L_14045:
        /*0150*/ 	.byte	0x04, 0x1c
        /*0152*/ 	.short	(.L_14047 - .L_14046)


	//   ....[0]....
.L_14046:
        /*0154*/ 	.word	0x000009e0


	//   ....[1]....
        /*0158*/ 	.word	0x00000be0


	//----- nvinfo : EIATTR_CRS_STACK_SIZE
	.align		4
.L_14047:
        /*015c*/ 	.byte	0x04, 0x1e
        /*015e*/ 	.short	(.L_14049 - .L_14048)
.L_14048:
        /*0160*/ 	.word	0x00000000
.L_14049:


//--------------------- .nv.info._ZN2at6native43_GLOBAL__N__9ae7fba5_10_SoftMax_cu_9f978f6322cunn_SoftMaxForwardRegIfffNS1_22SoftMaxForwardEpilogueElLi9EEEvPT1_PKT_T3_ --------------------------
	.section	.nv.info._ZN2at6native43_GLOBAL__N__9ae7fba5_10_SoftMax_cu_9f978f6322cunn_SoftMaxForwardRegIfffNS1_22SoftMaxForwardEpilogueElLi9EEEvPT1_PKT_T3_,"",@"SHT_CUDA_INFO"
	.sectionflags	@""
	.align	4


	//----- nvinfo : EIATTR_CUDA_API_VERSION
	.align		4
        /*0000*/ 	.byte	0x04, 0x37
        /*0002*/ 	.short	(.L_14051 - .L_14050)
.L_14050:
        /*0004*/ 	.word	0x00000082


	//----- nvinfo : EIATTR_SW2861232_WAR
	.align		4
.L_14051:
        /*0008*/ 	.byte	0x01, 0x35
	.zero		2


	//----- nvinfo : EIATTR_PARAM_CBANK
	.align		4
        /*000c*/ 	.byte	0x04, 0x0a
        /*000e*/ 	.short	(.L_14053 - .L_14052)
	.align		4
.L_14052:
        /*0010*/ 	.word	index@(.nv.constant0._ZN2at6native43_GLOBAL__N__9ae7fba5_10_SoftMax_cu_9f978f6322cunn_SoftMaxForwardRegIfffNS1_22SoftMaxForwardEpilogueElLi9EEEvPT1_PKT_T3_)
        /*0014*/ 	.short	0x0160
        /*0016*/ 	.short	0x0018


	//----- nvinfo : EIATTR_CBANK_PARAM_SIZE
	.align		4
.L_14053:
        /*0018*/ 	.byte	0x03, 0x19
        /*001a*/ 	.short	0x0018


	//----- nvinfo : EIATTR_KPARAM_INFO
	.align		4
        /*001c*/ 	.byte	0x04, 0x17
        /*001e*/ 	.short	(.L_14055 - .L_14054)
.L_14054:
        /*0020*/ 	.word	0x00000000
        /*0024*/ 	.short	0x0002
        /*0026*/ 	.short	0x0010
        /*0028*/ 	.byte	0x00, 0xf0, 0x21, 0x00


	//----- nvinfo : EIATTR_KPARAM_INFO
	.align		4
.L_14055:
        /*002c*/ 	.byte	0x04, 0x17
        /*002e*/ 	.short	(.L_14057 - .L_14056)
.L_14056:
        /*0030*/ 	.word	0x00000000
        /*0034*/ 	.short	0x0001
        /*0036*/ 	.short	0x0008
        /*0038*/ 	.byte	0x00, 0xf0, 0x21, 0x00


	//----- nvinfo : EIATTR_KPARAM_INFO
	.align		4
.L_14057:
        /*003c*/ 	.byte	0x04, 0x17
        /*003e*/ 	.short	(.L_14059 - .L_14058)
.L_14058:
        /*0040*/ 	.word	0x00000000
        /*0044*/ 	.short	0x0000
        /*0046*/ 	.short	0x0000
        /*0048*/ 	.byte	0x00, 0xf0, 0x21, 0x00


	//----- nvinfo : EIATTR_MAXREG_COUNT
	.align		4
.L_14059:
        /*004c*/ 	.byte	0x03, 0x1b
        /*004e*/ 	.short	0x00ff


	//----- nvinfo : EIATTR_NUM_BARRIERS
	.align		4
        /*0050*/ 	.byte	0x02, 0x4c
        /*0052*/ 	.byte	0x01
	.zero		1


	//----- nvinfo : EIATTR_MERCURY_ISA_VERSION
	.align		4
        /*0054*/ 	.byte	0x03, 0x5f
        /*0056*/ 	.short	0x0000


	//----- nvinfo : EIATTR_COOP_GROUP_MASK_REGIDS
	.align		4
        /*0058*/ 	.byte	0x04, 0x29
        /*005a*/ 	.short	(.L_14061 - .L_14060)


	//   ....[0]....
.L_14060:
        /*005c*/ 	.word	0xffffffff


	//   ....[1]....
        /*0060*/ 	.word	0xffffffff


	//   ....[2]....
        /*0064*/ 	.word	0xffffffff


	//   ....[3]....
        /*0068*/ 	.word	0xffffffff


	//   ....[4]....
        /*006c*/ 	.word	0xffffffff


	//   ....[5]....
        /*0070*/ 	.word	0xffffffff


	//   ....[6]....
        /*0074*/ 	.word	0xffffffff


	//   ....[7]....
        /*0078*/ 	.word	0xffffffff


	//   ....[8]....
        /*007c*/ 	.word	0xffffffff


	//   ....[9]....
        /*0080*/ 	.word	0xffffffff


	//   ....[10]....
        /*0084*/ 	.word	0xffffffff


	//   ....[11]....
        /*0088*/ 	.word	0xffffffff


	//   ....[12]....
        /*008c*/ 	.word	0xffffffff


	//   ....[13]....
        /*0090*/ 	.word	0xffffffff


	//   ....[14]....
        /*0094*/ 	.word	0xffffffff


	//   ....[15]....
        /*0098*/ 	.word	0xffffffff


	//   ....[16]....
        /*009c*/ 	.word	0xffffffff


	//   ....[17]....
        /*00a0*/ 	.word	0xffffffff


	//   ....[18]....
        /*00a4*/ 	.word	0xffffffff


	//   ....[19]....
        /*00a8*/ 	.word	0xffffffff


	//   ....[20]....
        /*00ac*/ 	.word	0xffffffff


	//   ....[21]....
        /*00b0*/ 	.word	0xffffffff


	//   ....[22]....
        /*00b4*/ 	.word	0xffffffff


	//   ....[23]....
        /*00b8*/ 	.word	0xffffffff


	//   ....[24]....
        /*00bc*/ 	.word	0xffffffff


	//   ....[25]....
        /*00c0*/ 	.word	0xffffffff


	//   ....[26]....
        /*00c4*/ 	.word	0xffffffff


	//   ....[27]....
        /*00c8*/ 	.word	0xffffffff


	//   ....[28]....
        /*00cc*/ 	.word	0xffffffff


	//   ....[29]....
        /*00d0*/ 	.word	0xffffffff


	//----- nvinfo : EIATTR_COOP_GROUP_INSTR_OFFSETS
	.align		4
.L_14061:
        /*00d4*/ 	.byte	0x04, 0x28
        /*00d6*/ 	.short	(.L_14063 - .L_14062)


	//   ....[0]....
.L_14062:
        /*00d8*/ 	.word	0x000006d0


	//   ....[1]....
        /*00dc*/ 	.word	0x00000700


	//   ....[2]....
        /*00e0*/ 	.word	0x00000730


	//   ....[3]....
        /*00e4*/ 	.word	0x00000760


	//   ....[4]....
        /*00e8*/ 	.word	0x00000790


	//   ....[5]....
        /*00ec*/ 	.word	0x000008c0


	//   ....[6]....
        /*00f0*/ 	.word	0x00000900


	//   ....[7]....
        /*00f4*/ 	.word	0x00000930


	//   ....[8]....
        /*00f8*/ 	.word	0x00000960


	//   ....[9]....
        /*00fc*/ 	.word	0x00000990


	//   ....[10]....
        /*0100*/ 	.word	0x00000d90


	//   ....[11]....
        /*0104*/ 	.word	0x00000dc0


	//   ....[12]....
        /*0108*/ 	.word	0x00000de0


	//   ....[13]....
        /*010c*/ 	.word	0x00000e00


	//   ....[14]....
        /*0110*/ 	.word	0x00000e20


	//   ....[15]....
        /*0114*/ 	.word	0x00000eb0


	//   ....[16]....
        /*0118*/ 	.word	0x00000ee0


	//   ....[17]....
        /*011c*/ 	.word	0x00000f00


	//   ....[18]....
        /*0120*/ 	.word	0x00000f20


	//   ....[19]....
        /*0124*/ 	.word	0x00000f40


	//   ....[20]....
        /*0128*/ 	.word	0x00001a90


	//   ....[21]....
        /*012c*/ 	.word	0x00001b00


	//   ....[22]....
        /*0130*/ 	.word	0x00001b70


	//   ....[23]....
        /*0134*/ 	.word	0x00001be0


	//   ....[24]....
        /*0138*/ 	.word	0x00001c50


	//   ....[25]....
        /*013c*/ 	.word	0x00001cd0


	//   ....[26]....
        /*0140*/ 	.word	0x00001d50


	//   ....[27]....
        /*0144*/ 	.word	0x00001db0


	//   ....[28]....
        /*0148*/ 	.word	0x00001e10


	//   ....[29]....
        /*014c*/ 	.word	0x00001e80


	//----- nvinfo : EIATTR_EXIT_INSTR_OFFSETS
	.align		4
.L_14063:
        /*0150*/ 	.byte	0x04, 0x1c
        /*0152*/ 	.short	(.L_14065 - .L_14064)


	//   ....[0]....
.L_14064:
        /*0154*/ 	.word	0x00001900


	//   ....[1]....
        /*0158*/ 	.word	0x00001a30


	//----- nvinfo : EIATTR_CRS_STACK_SIZE
	.align		4
.L_14065:
        /*015c*/ 	.byte	0x04, 0x1e
        /*015e*/ 	.short	(.L_14067 - .L_14066)
.L_14066:
        /*0160*/ 	.word	0x00000000
.L_14067:


//--------------------- .nv.info._ZN2at6native43_GLOBAL__N__9ae7fba5_10_SoftMax_cu_9f978f6322cunn_SoftMaxForwardRegIfffNS1_22SoftMaxForwardEpilogueElLi8EEEvPT1_PKT_T3_ --------------------------
	.section	.nv.info._ZN2at6native43_GLOBAL__N__9ae7fba5_10_SoftMax_cu_9f978f6322cunn_SoftMaxForwardRegIfffNS1_22SoftMaxForwardEpilogueElLi8EEEvPT1_PKT_T3_,"",@"SHT_CUDA_INFO"
	.sectionflags	@""
	.align	4


	//----- nvinfo : EIATTR_CUDA_API_VERSION
	.align		4
        /*0000*/ 	.byte	0x04, 0x37
        /*0002*/ 	.short	(.L_14069 - .L_14068)
.L_14068:
        /*0004*/ 	.word	0x00000082


	//----- nvinfo : EIATTR_SW2861232_WAR
	.align		4
.L_14069:
        /*0008*/ 	.byte	0x01, 0x35
	.zero		2


	//----- nvinfo : EIATTR_PARAM_CBANK
	.align		4
        /*000c*/ 	.byte	0x04, 0x0a
        /*000e*/ 	.short	(.L_14071 - .L_14070)
	.align		4
.L_14070:
        /*0010*/ 	.word	index@(.nv.constant0._ZN2at6native43_GLOBAL__N__9ae7fba5_10_SoftMax_cu_9f978f6322cunn_SoftMaxForwardRegIfffNS1_22SoftMaxForwardEpilogueElLi8EEEvPT1_PKT_T3_)
        /*0014*/ 	.short	0x0160
        /*0016*/ 	.short	0x0018


	//----- nvinfo : EIATTR_CBANK_PARAM_SIZE
	.align		4
.L_14071:
        /*0018*/ 	.byte	0x03, 0x19
        /*001a*/ 	.short	0x0018


	//----- nvinfo : EIATTR_KPARAM_INFO
	.align		4
        /*001c*/ 	.byte	0x04, 0x17
        /*001e*/ 	.short	(.L_14073 - .L_14072)
.L_14072:
        /*0020*/ 	.word	0x00000000
        /*0024*/ 	.short	0x0002
        /*0026*/ 	.short	0x0010
        /*0028*/ 	.byte	0x00, 0xf0, 0x21, 0x00


	//----- nvinfo : EIATTR_KPARAM_INFO
	.align		4
.L_14073:
        /*002c*/ 	.byte	0x04, 0x17
        /*002e*/ 	.short	(.L_14075 - .L_14074)
.L_14074:
        /*0030*/ 	.word	0x00000000
        /*0034*/ 	.short	0x0001
        /*0036*/ 	.short	0x0008
        /*0038*/ 	.byte	0x00, 0xf0, 0x21, 0x00


	//----- nvinfo : EIATTR_KPARAM_INFO
	.align		4
.L_14075:
        /*003c*/ 	.byte	0x04, 0x17
        /*003e*/ 	.short	(.L_14077 - .L_14076)
.L_14076:
        /*0040*/ 	.word	0x00000000
        /*0044*/ 	.short	0x0000
        /*0046*/ 	.short	0x0000
        /*0048*/ 	.byte	0x00, 0xf0, 0x21, 0x00


	//----- nvinfo : EIATTR_MAXREG_COUNT
	.align		4
.L_14077:
        /*004c*/ 	.byte	0x03, 0x1b
        /*004e*/ 	.short	0x00ff


	//----- nvinfo : EIATTR_NUM_BARRIERS
	.align		4
        /*0050*/ 	.byte	0x02, 0x4c
        /*0052*/ 	.byte	0x01
	.zero		1


	//----- nvinfo : EIATTR_MERCURY_ISA_VERSION
	.align		4
        /*0054*/ 	.byte	0x03, 0x5f
        /*0056*/ 	.short	0x0000


	//----- nvinfo : EIATTR_COOP_GROUP_MASK_REGIDS
	.align		4
        /*0058*/ 	.byte	0x04, 0x29
        /*005a*/ 	.short	(.L_14079 - .L_14078)


	//   ....[0]....
.L_14078:
        /*005c*/ 	.word	0xffffffff


	//   ....[1]....
        /*0060*/ 	.word	0xffffffff


	//   ....[2]....
        /*0064*/ 	.word	0xffffffff


	//   ....[3]....
        /*0068*/ 	.word	0xffffffff


	//   ....[4]....
        /*006c*/ 	.word	0xffffffff


	//   ....[5]....
        /*0070*/ 	.word	0xffffffff


	//   ....[6]....
        /*0074*/ 	.word	0xffffffff


	//   ....[7]....
        /*0078*/ 	.word	0xffffffff


	//   ....[8]....
        /*007c*/ 	.word	0xffffffff


	//   ....[9]....
        /*0080*/ 	.word	0xffffffff


	//   ....[10]....
        /*0084*/ 	.word	0xffffffff


	//   ....[11]....
        /*0088*/ 	.word	0xffffffff


	//   ....[12]....
        /*008c*/ 	.word	0xffffffff


	//   ....[13]....
        /*0090*/ 	.word	0xffffffff


	//   ....[14]....
        /*0094*/ 	.word	0xffffffff


	//   ....[15]....
        /*0098*/ 	.word	0xffffffff


	//   ....[16]....
        /*009c*/ 	.word	0xffffffff


	//   ....[17]....
        /*00a0*/ 	.word	0xffffffff


	//   ....[18]....
        /*00a4*/ 	.word	0xffffffff


	//   ....[19]....
        /*00a8*/ 	.word	0xffffffff


	//   ....[20]....
        /*00ac*/ 	.word	0xffffffff


	//   ....[21]....
        /*00b0*/ 	.word	0xffffffff


	//   ....[22]....
        /*00b4*/ 	.word	0xffffffff


	//   ....[23]....
        /*00b8*/ 	.word	0xffffffff


	//   ....[24]....
        /*00bc*/ 	.word	0xffffffff


	//   ....[25]....
        /*00c0*/ 	.word	0xffffffff


	//   ....[26]....
        /*00c4*/ 	.word	0xffffffff


	//   ....[27]....
        /*00c8*/ 	.word	0xffffffff


	//   ....[28]....
        /*00cc*/ 	.word	0xffffffff


	//   ....[29]....
        /*00d0*/ 	.word	0xffffffff


	//----- nvinfo : EIATTR_COOP_GROUP_INSTR_OFFSETS
	.align		4
.L_14079:
        /*00d4*/ 	.byte	0x04, 0x28
        /*00d6*/ 	.short	(.L_14081 - .L_14080)


	//   ....[0]....
.L_14080:
        /*00d8*/ 	.word	0x00000610


	//   ....[1]....
        /*00dc*/ 	.word	0x00000640


	//   ....[2]....
        /*00e0*/ 	.word	0x00000670


	//   ....[3]....
        /*00e4*/ 	.word	0x000006a0


	//   ....[4]....
        /*00e8*/ 	.word	0x000006e0


	//   ....[5]....
        /*00ec*/ 	.word	0x00000810


	//   ....[6]....
        /*00f0*/ 	.word	0x00000850


	//   ....[7]....
        /*00f4*/ 	.word	0x00000880


	//   ....[8]....
        /*00f8*/ 	.word	0x000008b0


	//   ....[9]....
        /*00fc*/ 	.word	0x000008e0


	//   ....[10]....
        /*0100*/ 	.word	0x00000c70


	//   ....[11]....
        /*0104*/ 	.word	0x00000c90


	//   ....[12]....
        /*0108*/ 	.word	0x00000cb0


	//   ....[13]....
        /*010c*/ 	.word	0x00000cd0


	//   ....[14]....
        /*0110*/ 	.word	0x00000cf0


	//   ....[15]....
        /*0114*/ 	.word	0x00000d90


	//   ....[16]....
        /*0118*/ 	.word	0x00000dc0


	//   ....[17]....
        /*011c*/ 	.word	0x00000de0


	//   ....[18]....
        /*0120*/ 	.word	0x00000e00


	//   ....[19]....
        /*0124*/ 	.word	0x00000e20


	//   ....[20]....
        /*0128*/ 	.word	0x00001800


	//   ....[21]....
        /*012c*/ 	.word	0x00001870


	//   ....[22]....
        /*0130*/ 	.word	0x000018e0


	//   ....[23]....
        /*0134*/ 	.word	0x00001950


	//   ....[24]....
        /*0138*/ 	.word	0x000019c0


	//   ....[25]....
        /*013c*/ 	.word	0x00001a30


	//   ....[26]....
        /*0140*/ 	.word	0x00001aa0


	//   ....[27]....
        /*0144*/ 	.word	0x00001b00


	//   ....[28]....
        /*0148*/ 	.word	0x00001b60


	//   ....[29]....
        /*014c*/ 	.word	0x00001bc0


	//----- nvinfo : EIATTR_EXIT_INSTR_OFFSETS
	.align		4
.L_14081:
        /*0150*/ 	.byte	0x04, 0x1c
        /*0152*/ 	.short	(.L_14083 - .L_14082)


	//   ....[0]....
.L_14082:
        /*0154*/ 	.word	0x00001680


	//   ....[1]....
        /*0158*/ 	.word	0x000017b0


	//----- nvinfo : EIATTR_CRS_STACK_SIZE
	.align		4
.L_14083:
        /*015c*/ 	.byte	0x04, 0x1e
        /*015e*/ 	.short	(.L_14085 - .L_14084)
.L_14084:
        /*0160*/ 	.word	0x00000000
.L_14085:


//--------------------- .nv.info._ZN2at6native43_GLOBAL__N__9ae7fba5_10_SoftMax_cu_9f978f6322cunn_SoftMaxForwardRegIfffNS1_22SoftMaxForwardEpilogueElLi7EEEvPT1_PKT_T3_ --------------------------
	.section	.nv.info._ZN2at6native43_GLOBAL__N__9ae7fba5_10_SoftMax_cu_9f978f6322cunn_SoftMaxForwardRegIfffNS1_22SoftMaxForwardEpilogueElLi7EEEvPT1_PKT_T3_,"",@"SHT_CUDA_INFO"
	.sectionflags	@""
	.align	4


	//----- nvinfo : EIATTR_CUDA_API_VERSION
	.align		4
        /*0000*/ 	.byte	0x04, 0x37
        /*0002*/ 	.short	(.L_14087 - .L_14086)
.L_14086:
        /*0004*/ 	.word	0x00000082


	//----- nvinfo : EIATTR_SW2861232_WAR
	.align		4
.L_14087:
        /*0008*/ 	.byte	0x01, 0x35
	.zero		2


	//----- nvinfo : EIATTR_PARAM_CBANK
	.align		4
        /*000c*/ 	.byte	0x04, 0x0a
        /*000e*/ 	.short	(.L_14089 - .L_14088)
	.align		4
.L_14088:
        /*0010*/ 	.word	index@(.nv.constant0._ZN2at6native43_GLOBAL__N__9ae7fba5_10_SoftMax_cu_9f978f6322cunn_SoftMaxForwardRegIfffNS1_22SoftMaxForwardEpilogueElLi7EEEvPT1_PKT_T3_)
        /*0014*/ 	.short	0x0160
        /*0016*/ 	.short	0x0018


	//----- nvinfo : EIATTR_CBANK_PARAM_SIZE
	.align		4
.L_14089:
        /*0018*/ 	.byte	0x03, 0x19
        /*001a*/ 	.short	0x0018


	//----- nvinfo : EIATTR_KPARAM_INFO
	.align		4
        /*001c*/ 	.byte	0x04, 0x17
        /*001e*/ 	.short	(.L_14091 - .L_14090)
.L_14090:
        /*0020*/ 	.word	0x00000000
        /*0024*/ 	.short	0x0002
        /*0026*/ 	.short	0x0010
        /*0028*/ 	.byte	0x00, 0xf0, 0x21, 0x00


	//----- nvinfo : EIATTR_KPARAM_INFO
	.align		4
.L_14091:
        /*002c*/ 	.byte	0x04, 0x17
        /*002e*/ 	.short	(.L_14093 - .L_14092)
.L_14092:
        /*0030*/ 	.word	0x00000000
        /*0034*/ 	.short	0x0001
        /*0036*/ 	.short	0x0008
        /*0038*/ 	.byte	0x00, 0xf0, 0x21, 0x00


	//----- nvinfo : EIATTR_KPARAM_INFO
	.align		4
.L_14093:
        /*003c*/ 	.byte	0x04, 0x17
        /*003e*/ 	.short	(.L_14095 - .L_14094)
.L_14094:
        /*0040*/ 	.word	0x00000000
        /*0044*/ 	.short	0x0000
        /*0046*/ 	.short	0x0000
        /*0048*/ 	.byte	0x00, 0xf0, 0x21, 0x00


	//----- nvinfo : EIATTR_MAXREG_COUNT
	.align		4
.L_14095:
        /*004c*/ 	.byte	0x03, 0x1b
        /*004e*/ 	.short	0x00ff


	//----- nvinfo : EIATTR_NUM_BARRIERS
	.align		4
        /*0050*/ 	.byte	0x02, 0x4c
        /*0052*/ 	.byte	0x01
	.zero		1


	//----- nvinfo : EIATTR_MERCURY_ISA_VERSION
	.align		4
        /*0054*/ 	.byte	0x03, 0x5f
        /*0056*/ 	.short	0x0000


	//----- nvinfo : EIATTR_COOP_GROUP_MASK_REGIDS
	.align		4
        /*0058*/ 	.byte	0x04, 0x29
        /*005a*/ 	.short	(.L_14097 - .L_14096)


	//   ....[0]....
.L_14096:
        /*005c*/ 	.word	0xffffffff


	//   ....[1]....
        /*0060*/ 	.word	0xffffffff


	//   ....[2]....
        /*0064*/ 	.word	0xffffffff


	//   ....[3]....
        /*0068*/ 	.word	0xffffffff


	//   ....[4]....
        /*006c*/ 	.word	0xffffffff


	//   ....[5]....
        /*0070*/ 	.word	0xffffffff


	//   ....[6]....
        /*0074*/ 	.word	0xffffffff


	//   ....[7]....
        /*0078*/ 	.word	0xffffffff


	//   ....[8]....
        /*007c*/ 	.word	0xffffffff


	//   ....[9]....
        /*0080*/ 	.word	0xffffffff


	//   ....[10]....
        /*0084*/ 	.word	0xffffffff


	//   ....[11]....
        /*0088*/ 	.word	0xffffffff


	//   ....[12]....
        /*008c*/ 	.word	0xffffffff


	//   ....[13]....
        /*0090*/ 	.word	0xffffffff


	//   ....[14]....
        /*0094*/ 	.word	0xffffffff


	//   ....[15]....
        /*0098*/ 	.word	0xffffffff


	//   ....[16]....
        /*009c*/ 	.word	0xffffffff


	//   ....[17]....
        /*00a0*/ 	.word	0xffffffff


	//   ....[18]....
        /*00a4*/ 	.word	0xffffffff


	//   ....[19]....
        /*00a8*/ 	.word	0xffffffff


	//   ....[20]....
        /*00ac*/ 	.word	0xffffffff


	//   ....[21]....
        /*00b0*/ 	.word	0xffffffff


	//   ....[22]....
        /*00b4*/ 	.word	0xffffffff


	//   ....[23]....
        /*00b8*/ 	.word	0xffffffff


	//   ....[24]....
        /*00bc*/ 	.word	0xffffffff


	//   ....[25]....
        /*00c0*/ 	.word	0xffffffff


	//   ....[26]....
        /*00c4*/ 	.word	0xffffffff


	//   ....[27]....
        /*00c8*/ 	.word	0xffffffff


	//   ....[28]....
        /*00cc*/ 	.word	0xffffffff


	//   ....[29]....
        /*00d0*/ 	.word	0xffffffff


	//----- nvinfo : EIATTR_COOP_GROUP_INSTR_OFFSETS
	.align		4
.L_14097:
        /*00d4*/ 	.byte	0x04, 0x28
        /*00d6*/ 	.short	(.L_14099 - .L_14098)


	//   ....[0]....
.L_14098:
        /*00d8*/ 	.word	0x00000520


	//   ....[1]....
        /*00dc*/ 	.word	0x00000550


	//   ....[2]....
        /*00e0*/ 	.word	0x00000580


	//   ....[3]....
        /*00e4*/ 	.word	0x000005b0


	//   ....[4]....
        /*00e8*/ 	.word	0x000005e0


	//   ....[5]....
        /*00ec*/ 	.word	0x00000710


	//   ....[6]....
        /*00f0*/ 	.word	0x00000750


	//   ....[7]....
        /*00f4*/ 	.word	0x00000780


	//   ....[8]....
        /*00f8*/ 	.word	0x000007b0


	//   ....[9]....
        /*00fc*/ 	.word	0x000007e0


	//   ....[10]....
        /*0100*/ 	.word	0x00000b00


	//   ....[11]....
        /*0104*/ 	.word	0x00000b30


	//   ....[12]....
        /*0108*/ 	.word	0x00000b50


	//   ....[13]....
        /*010c*/ 	.word	0x00000b80


	//   ....[14]....
        /*0110*/ 	.word	0x00000ba0


	//   ....[15]....
        /*0114*/ 	.word	0x00000c30


	//   ....[16]....
        /*0118*/ 	.word	0x00000c60


	//   ....[17]....
        /*011c*/ 	.word	0x00000c80


	//   ....[18]....
        /*0120*/ 	.word	0x00000ca0


	//   ....[19]....
        /*0124*/ 	.word	0x00000cc0


	//   ....[20]....
        /*0128*/ 	.word	0x00001550


	//   ....[21]....
        /*012c*/ 	.word	0x000015c0


	//   ....[22]....
        /*0130*/ 	.word	0x00001630


	//   ....[23]....
        /*0134*/ 	.word	0x000016a0


	//   ....[24]....
        /*0138*/ 	.word	0x00001710


	//   ....[25]....
        /*013c*/ 	.word	0x00001790


	//   ....[26]....
        /*0140*/ 	.word	0x00001800


	//   ....[27]....
        /*0144*/ 	.word	0x00001860


	//   ....[28]....
        /*0148*/ 	.word	0x000018c0


	//   ....[29]....
        /*014c*/ 	.word	0x00001930


	//----- nvinfo : EIATTR_EXIT_INSTR_OFFSETS
	.align		4
.L_14099:
        /*0150*/ 	.byte	0x04, 0x1c
        /*0152*/ 	.short	(.L_14101 - .L_14100)


	//   ....[0]....
.L_14100:
        /*0154*/ 	.word	0x000013d0


	//   ....[1]....
        /*0158*/ 	.word	0x000014f0


	//----- nvinfo : EIATTR_CRS_STACK_SIZE
	.align		4
.L_14101:
        /*015c*/ 	.byte	0x04, 0x1e
        /*015e*/ 	.short	(.L_14103 - .L_14102)
.L_14102:
        /*0160*/ 	.word	0x00000000
.L_14103:


//--------------------- .nv.info._ZN2at6native43_GLOBAL__N__9ae7fba5_10_SoftMax_cu_9f978f6322cunn_SoftMaxForwardRegIfffNS1_22SoftMaxForwardEpilogueElLi6EEEvPT1_PKT_T3_ --------------------------
	.section	.nv.info._ZN2at6native43_GLOBAL__N__9ae7fba5_10_SoftMax_cu_9f978f6322cunn_SoftMaxForwardRegIfffNS1_22SoftMaxForwardEpilogueElLi6EEEvPT1_PKT_T3_,"",@"SHT_CUDA_INFO"
	.sectionflags	@""
	.align	4


	//----- nvinfo : EIATTR_CUDA_API_VERSION
	.align		4
        /*0000*/ 	.byte	0x04, 0x37
        /*0002*/ 	.short	(.L_14105 - .L_14104)
.L_14104:
        /*0004*/ 	.word	0x00000082


	//----- nvinfo : EIATTR_SW2861232_WAR
	.align		4
.L_14105:
        /*0008*/ 	.byte	0x01, 0x35
	.zero		2


	//----- nvinfo : EIATTR_PARAM_CBANK
	.align		4
        /*000c*/ 	.byte	0x04, 0x0a
        /*000e*/ 	.short	(.L_14107 - .L_14106)
	.align		4
.L_14106:
        /*0010*/ 	.word	index@(.nv.constant0._ZN2at6native43_GLOBAL__N__9ae7fba5_10_SoftMax_cu_9f978f6322cunn_SoftMaxForwardRegIfffNS1_22SoftMaxForwardEpilogueElLi6EEEvPT1_PKT_T3_)
        /*0014*/ 	.short	0x0160
        /*0016*/ 	.short	0x0018


	//----- nvinfo : EIATTR_CBANK_PARAM_SIZE
	.align		4
.L_14107:
        /*0018*/ 	.byte	0x03, 0x19
        /*001a*/ 	.short	0x0018


	//----- nvinfo : EIATTR_KPARAM_INFO
	.align		4
        /*001c*/ 	.byte	0x04, 0x17
        /*001e*/ 	.short	(.L_14109 - .L_14108)
.L_14108:
        /*0020*/ 	.word	0x00000000
        /*0024*/ 	.short	0x0002
        /*0026*/ 	.short	0x0010
        /*0028*/ 	.byte	0x00, 0xf0, 0x21, 0x00


	//----- nvinfo : EIATTR_KPARAM_INFO
	.align		4
.L_14109:
        /*002c*/ 	.byte	0x04, 0x17
        /*002e*/ 	.short	(.L_14111 - .L_14110)
.L_14110:
        /*0030*/ 	.word	0x00000000
        /*0034*/ 	.short	0x0001
        /*0036*/ 	.short	0x0008
        /*0038*/ 	.byte	0x00, 0xf0, 0x21, 0x00


	//----- nvinfo : EIATTR_KPARAM_INFO
	.align		4
.L_14111:
        /*003c*/ 	.byte	0x04, 0x17
        /*003e*/ 	.short	(.L_14113 - .L_14112)
.L_14112:
        /*0040*/ 	.word	0x00000000
        /*0044*/ 	.short	0x0000
        /*0046*/ 	.short	0x0000
        /*0048*/ 	.byte	0x00, 0xf0, 0x21, 0x00


	//----- nvinfo : EIATTR_MAXREG_COUNT
	.align		4
.L_14113:
        /*004c*/ 	.byte	0x03, 0x1b
        /*004e*/ 	.short	0x00ff


	//----- nvinfo : EIATTR_NUM_BARRIERS
	.align		4
        /*0050*/ 	.byte	0x02, 0x4c
        /*0052*/ 	.byte	0x01
	.zero		1


	//----- nvinfo : EIATTR_MERCURY_ISA_VERSION
	.align		4
        /*0054*/ 	.byte	0x03, 0x5f
        /*0056*/ 	.short	0x0000


	//----- nvinfo : EIATTR_COOP_GROUP_MASK_REGIDS
	.align		4
        /*0058*/ 	.byte	0x04, 0x29
        /*005a*/ 	.short	(.L_14115 - .L_14114)


	//   ....[0]....
.L_14114:
        /*005c*/ 	.word	0xffffffff


	//   ....[1]....
        /*0060*/ 	.word	0xffffffff


	//   ....[2]....
        /*0064*/ 	.word	0xffffffff


	//   ....[3]....
        /*0068*/ 	.word	0xffffffff


	//   ....[4]....
        /*006c*/ 	.word	0xffffffff


	//   ....[5]....
        /*0070*/ 	.word	0xffffffff


	//   ....[6]....
        /*0074*/ 	.word	0xffffffff


	//   ....[7]....
        /*0078*/ 	.word	0xffffffff


	//   ....[8]....
        /*007c*/ 	.word	0xffffffff


	//   ....[9]....
        /*0080*/ 	.word	0xffffffff


	//   ....[10]....
        /*0084*/ 	.word	0xffffffff


	//   ....[11]....
        /*0088*/ 	.word	0xffffffff


	//   ....[12]....
        /*008c*/ 	.word	0xffffffff


	//   ....[13]....
        /*0090*/ 	.word	0xffffffff


	//   ....[14]....
        /*0094*/ 	.word	0xffffffff


	//   ....[15]....
        /*0098*/ 	.word	0xffffffff


	//   ....[16]....
        /*009c*/ 	.word	0xffffffff


	//   ....[17]....
        /*00a0*/ 	.word	0xffffffff


	//   ....[18]....
        /*00a4*/ 	.word	0xffffffff


	//   ....[19]....
        /*00a8*/ 	.word	0xffffffff


	//   ....[20]....
        /*00ac*/ 	.word	0xffffffff


	//   ....[21]....
        /*00b0*/ 	.word	0xffffffff


	//   ....[22]....
        /*00b4*/ 	.word	0xffffffff


	//   ....[23]....
        /*00b8*/ 	.word	0xffffffff


	//   ....[24]....
        /*00bc*/ 	.word	0xffffffff


	//   ....[25]....
        /*00c0*/ 	.word	0xffffffff


	//   ....[26]....
        /*00c4*/ 	.word	0xffffffff


	//   ....[27]....
        /*00c8*/ 	.word	0xffffffff


	//   ....[28]....
        /*00cc*/ 	.word	0xffffffff


	//   ....[29]....
        /*00d0*/ 	.word	0xffffffff


	//----- nvinfo : EIATTR_COOP_GROUP_INSTR_OFFSETS
	.align		4
.L_14115:
        /*00d4*/ 	.byte	0x04, 0x28
        /*00d6*/ 	.short	(.L_14117 - .L_14116)


	//   ....[0]....
.L_14116:
        /*00d8*/ 	.word	0x00000450


	//   ....[1]....
        /*00dc*/ 	.word	0x00000480


	//   ....[2]....
        /*00e0*/ 	.word	0x000004b0


	//   ....[3]....
        /*00e4*/ 	.word	0x000004e0


	//   ....[4]....
        /*00e8*/ 	.word	0x00000520


	//   ....[5]....
        /*00ec*/ 	.word	0x00000650


	//   ....[6]....
        /*00f0*/ 	.word	0x00000690


	//   ....[7]....
        /*00f4*/ 	.word	0x000006c0


	//   ....[8]....
        /*00f8*/ 	.word	0x000006f0


	//   ....[9]....
        /*00fc*/ 	.word	0x00000720


	//   ....[10]....
        /*0100*/ 	.word	0x000009c0


	//   ....[11]....
        /*0104*/ 	.word	0x000009f0


	//   ....[12]....
        /*0108*/ 	.word	0x00000a10


	//   ....[13]....
        /*010c*/ 	.word	0x00000a30


	//   ....[14]....
        /*0110*/ 	.word	0x00000a50


	//   ....[15]....
        /*0114*/ 	.word	0x00000af0


	//   ....[16]....
        /*0118*/ 	.word	0x00000b20


	//   ....[17]....
        /*011c*/ 	.word	0x00000b40


	//   ....[18]....
        /*0120*/ 	.word	0x00000b60


	//   ....[19]....
        /*0124*/ 	.word	0x00000b80


	//   ....[20]....
        /*0128*/ 	.word	0x000012b0


	//   ....[21]....
        /*012c*/ 	.word	0x00001310


	//   ....[22]....
        /*0130*/ 	.word	0x00001380


	//   ....[23]....
        /*0134*/ 	.word	0x000013f0


	//   ....[24]....
        /*0138*/ 	.word	0x00001460


	//   ....[25]....
        /*013c*/ 	.word	0x000014d0


	//   ....[26]....
        /*0140*/ 	.word	0x00001530


	//   ....[27]....
        /*0144*/ 	.word	0x00001590


	//   ....[28]....
        /*0148*/ 	.word	0x000015f0


	//   ....[29]....
        /*014c*/ 	.word	0x00001660


	//----- nvinfo : EIATTR_EXIT_INSTR_OFFSETS
	.align		4
.L_14117:
        /*0150*/ 	.byte	0x04, 0x1c
        /*0152*/ 	.short	(.L_14119 - .L_14118)


	//   ....[0]....
.L_14118:
        /*0154*/ 	.word	0x00001140


	//   ....[1]....
        /*0158*/ 	.word	0x00001260


	//----- nvinfo : EIATTR_CRS_STACK_SIZE
	.align		4
.L_14119:
        /*015c*/ 	.byte	0x04, 0x1e
        /*015e*/ 	.short	(.L_14121 - .L_14120)
.L_14120:
        /*0160*/ 	.word	0x00000000
.L_14121:


//--------------------- .nv.info._ZN2at6native43_GLOBAL__N__9ae7fba5_10_SoftMax_cu_9f978f6322cunn_SoftMaxForwardRegIfffNS1_22SoftMaxForwardEpilogueElLi5EEEvPT1_PKT_T3_ --------------------------
	.section	.nv.info._ZN2at6native43_GLOBAL__N__9ae7fba5_10_SoftMax_cu_9f978f6322cunn_SoftMaxForwardRegIfffNS1_22SoftMaxForwardEpilogueElLi5EEEvPT1_PKT_T3_,"",@"SHT_CUDA_INFO"
	.sectionflags	@""
	.align	4


	//----- nvinfo : EIATTR_CUDA_API_VERSION
	.align		4
        /*0000*/ 	.byte	0x04, 0x37
        /*0002*/ 	.short	(.L_14123 - .L_14122)
.L_14122:
        /*0004*/ 	.word	0x00000082


	//----- nvinfo : EIATTR_SW2861232_WAR
	.align		4
.L_14123:
        /*0008*/ 	.byte	0x01, 0x35
	.zero		2


	//----- nvinfo : EIATTR_PARAM_CBANK
	.align		4
        /*000c*/ 	.byte	0x04, 0x0a
        /*000e*/ 	.short	(.L_14125 - .L_14124)
	.align		4
.L_14124:
        /*0010*/ 	.word	index@(.nv.constant0._ZN2at6native43_GLOBAL__N__9ae7fba5_10_SoftMax_cu_9f978f6322cunn_SoftMaxForwardRegIfffNS1_22SoftMaxForwardEpilogueElLi5EEEvPT1_PKT_T3_)
        /*0014*/ 	.short	0x0160
        /*0016*/ 	.short	0x0018


	//----- nvinfo : EIATTR_CBANK_PARAM_SIZE
	.align		4
.L_14125:
        /*0018*/ 	.byte	0x03, 0x19
        /*001a*/ 	.short	0x0018


	//----- nvinfo : EIATTR_KPARAM_INFO
	.align		4
        /*001c*/ 	.byte	0x04, 0x17
        /*001e*/ 	.short	(.L_14127 - .L_14126)
.L_14126:
        /*0020*/ 	.word	0x00000000
        /*0024*/ 	.short	0x0002
        /*0026*/ 	.short	0x0010
        /*0028*/ 	.byte	0x00, 0xf0, 0x21, 0x00


	//----- nvinfo : EIATTR_KPARAM_INFO
	.align		4
.L_14127:
        /*002c*/ 	.byte	0x04, 0x17
        /*002e*/ 	.short	(.L_14129 - .L_14128)
.L_14128:
        /*0030*/ 	.word	0x00000000
        /*0034*/ 	.short	0x0001
        /*0036*/ 	.short	0x0008
        /*0038*/ 	.byte	0x00, 0xf0, 0x21, 0x00


	//----- nvinfo : EIATTR_KPARAM_INFO
	.align		4
.L_14129:
        /*003c*/ 	.byte	0x04, 0x17
        /*003e*/ 	.short	(.L_14131 - .L_14130)
.L_14130:
        /*0040*/ 	.word	0x00000000
        /*0044*/ 	.short	0x0000
        /*0046*/ 	.short	0x0000
        /*0048*/ 	.byte	0x00, 0xf0, 0x21, 0x00


	//----- nvinfo : EIATTR_MAXREG_COUNT
	.align		4
.L_14131:
        /*004c*/ 	.byte	0x03, 0x1b
        /*004e*/ 	.short	0x00ff


	//----- nvinfo : EIATTR_NUM_BARRIERS
	.align		4
        /*0050*/ 	.byte	0x02, 0x4c
        /*0052*/ 	.byte	0x01
	.zero		1


	//----- nvinfo : EIATTR_MERCURY_ISA_VERSION
	.align		4
        /*0054*/ 	.byte	0x03, 0x5f
        /*0056*/ 	.short	0x0000


	//----- nvinfo : EIATTR_COOP_GROUP_MASK_REGIDS
	.align		4
        /*0058*/ 	.byte	0x04, 0x29
        /*005a*/ 	.short	(.L_14133 - .L_14132)


	//   ....[0]....
.L_14132:
        /*005c*/ 	.word	0xffffffff


	//   ....[1]....
        /*0060*/ 	.word	0xffffffff


	//   ....[2]....
        /*0064*/ 	.word	0xffffffff


	//   ....[3]....
        /*0068*/ 	.word	0xffffffff


	//   ....[4]....
        /*006c*/ 	.word	0xffffffff


	//   ....[5]....
        /*0070*/ 	.word	0xffffffff


	//   ....[6]....
        /*0074*/ 	.word	0xffffffff


	//   ....[7]....
        /*0078*/ 	.word	0xffffffff


	//   ....[8]....
        /*007c*/ 	.word	0xffffffff


	//   ....[9]....
        /*0080*/ 	.word	0xffffffff


	//   ....[10]....
        /*0084*/ 	.word	0xffffffff


	//   ....[11]....
        /*0088*/ 	.word	0xffffffff


	//   ....[12]....
        /*008c*/ 	.word	0xffffffff


	//   ....[13]....
        /*0090*/ 	.word	0xffffffff


	//   ....[14]....
        /*0094*/ 	.word	0xffffffff


	//   ....[15]....
        /*0098*/ 	.word	0xffffffff


	//   ....[16]....
        /*009c*/ 	.word	0xffffffff


	//   ....[17]....
        /*00a0*/ 	.word	0xffffffff


	//   ....[18]....
        /*00a4*/ 	.word	0xffffffff


	//   ....[19]....
        /*00a8*/ 	.word	0xffffffff


	//   ....[20]....
        /*00ac*/ 	.word	0xffffffff


	//   ....[21]....
        /*00b0*/ 	.word	0xffffffff


	//   ....[22]....
        /*00b4*/ 	.word	0xffffffff


	//   ....[23]....
        /*00b8*/ 	.word	0xffffffff


	//   ....[24]....
        /*00bc*/ 	.word	0xffffffff


	//   ....[25]....
        /*00c0*/ 	.word	0xffffffff


	//   ....[26]....
        /*00c4*/ 	.word	0xffffffff


	//   ....[27]....
        /*00c8*/ 	.word	0xffffffff


	//   ....[28]....
        /*00cc*/ 	.word	0xffffffff


	//   ....[29]....
        /*00d0*/ 	.word	0xffffffff


	//----- nvinfo : EIATTR_COOP_GROUP_INSTR_OFFSETS
	.align		4
.L_14133:
        /*00d4*/ 	.byte	0x04, 0x28
        /*00d6*/ 	.short	(.L_14135 - .L_14134)


	//   ....[0]....
.L_14134:
        /*00d8*/ 	.word	0x000003b0


	//   ....[1]....
        /*00dc*/ 	.word	0x000003f0


	//   ....[2]....
        /*00e0*/ 	.word	0x00000430


	//   ....[3]....
        /*00e4*/ 	.word	0x00000480


	//   ....[4]....
        /*00e8*/ 	.word	0x000004c0


	//   ....[5]....
        /*00ec*/ 	.word	0x000005a0


	//   ....[6]....
        /*00f0*/ 	.word	0x000005e0


	//   ....[7]....
        /*00f4*/ 	.word	0x00000610


	//   ....[8]....
        /*00f8*/ 	.word	0x00000640


	//   ....[9]....
        /*00fc*/ 	.word	0x00000670


	//   ....[10]....
        /*0100*/ 	.word	0x00000890


	//   ....[11]....
        /*0104*/ 	.word	0x000008d0


	//   ....[12]....
        /*0108*/ 	.word	0x000008f0


	//   ....[13]....
        /*010c*/ 	.word	0x00000910


	//   ....[14]....
        /*0110*/ 	.word	0x00000930


	//   ....[15]....
        /*0114*/ 	.word	0x000009c0


	//   ....[16]....
        /*0118*/ 	.word	0x000009f0


	//   ....[17]....
        /*011c*/ 	.word	0x00000a10


	//   ....[18]....
        /*0120*/ 	.word	0x00000a30


	//   ....[19]....
        /*0124*/ 	.word	0x00000a50


	//   ....[20]....
        /*0128*/ 	.word	0x00000fa0


	//   ....[21]....
        /*012c*/ 	.word	0x00001000


	//   ....[22]....
        /*0130*/ 	.word	0x00001070


	//   ....[23]....
        /*0134*/ 	.word	0x000010e0


	//   ....[24]....
        /*0138*/ 	.word	0x00001150


	//   ....[25]....
        /*013c*/ 	.word	0x000011c0


	//   ....[26]....
        /*0140*/ 	.word	0x00001220


	//   ....[27]....
        /*0144*/ 	.word	0x00001280


	//   ....[28]....
        /*0148*/ 	.word	0x000012e0


	//   ....[29]....
        /*014c*/ 	.word	0x00001350


	//----- nvinfo : EIATTR_EXIT_INSTR_OFFSETS
	.align		4
.L_14135:
        /*0150*/ 	.byte	0x04, 0x1c
        /*0152*/ 	.short	(.L_14137 - .L_14136)


	//   ....[0]....
.L_14136:
        /*0154*/ 	.word	0x00000ea0


	//   ....[1]....
        /*0158*/ 	.word	0x00000f50


	//----- nvinfo : EIATTR_CRS_STACK_SIZE
	.align		4
.L_14137:
        /*015c*/ 	.byte	0x04, 0x1e
        /*015e*/ 	.short	(.L_14139 - .L_14138)
.L_14138:
        /*0160*/ 	.word	0x00000000
.L_14139:


//--------------------- .nv.info._ZN2at6native43_GLOBAL__N__9ae7fba5_10_SoftMax_cu_9f978f6322cunn_SoftMaxForwardRegIfffNS1_22SoftMaxForwardEpilogueElLi4EEEvPT1_PKT_T3_ --------------------------
	.section	.nv.info._ZN2at6native43_GLOBAL__N__9ae7fba5_10_SoftMax_cu_9f978f6322cunn_SoftMaxForwardRegIfffNS1_22SoftMaxForwardEpilogueElLi4EEEvPT1_PKT_T3_,"",@"SHT_CUDA_INFO"
	.sectionflags	@""
	.align	4


	//----- nvinfo : EIATTR_CUDA_API_VERSION
	.align		4
        /*0000*/ 	.byte	0x04, 0x37
        /*0002*/ 	.short	(.L_14141 - .L_14140)
.L_14140:
        /*0004*/ 	.word	0x00000082


	//----- nvinfo : EIATTR_SW2861232_WAR
	.align		4
.L_14141:
        /*0008*/ 	.byte	0x01, 0x35
	.zero		2


	//----- nvinfo : EIATTR_PARAM_CBANK
	.align		4
        /*000c*/ 	.byte	0x04, 0x0a
        /*000e*/ 	.short	(.L_14143 - .L_14142)
	.align		4
.L_14142:
        /*0010*/ 	.word	index@(.nv.constant0._ZN2at6native43_GLOBAL__N__9ae7fba5_10_SoftMax_cu_9f978f6322cunn_SoftMaxForwardRegIfffNS1_22SoftMaxForwardEpilogueElLi4EEEvPT1_PKT_T3_)
        /*0014*/ 	.short	0x0160
        /*0016*/ 	.short	0x0018


	//----- nvinfo : EIATTR_CBANK_PARAM_SIZE
	.align		4
.L_14143:
        /*0018*/ 	.byte	0x03, 0x19
        /*001a*/ 	.short	0x0018


	//----- nvinfo : EIATTR_KPARAM_INFO
	.align		4
        /*001c*/ 	.byte	0x04, 0x17
        /*001e*/ 	.short	(.L_14145 - .L_14144)
.L_14144:
        /*0020*/ 	.word	0x00000000
        /*0024*/ 	.short	0x0002
        /*0026*/ 	.short	0x0010
        /*0028*/ 	.byte	0x00, 0xf0, 0x21, 0x00


	//----- nvinfo : EIATTR_KPARAM_INFO
	.align		4
.L_14145:
        /*002c*/ 	.byte	0x04, 0x17
        /*002e*/ 	.short	(.L_14147 - .L_14146)
.L_14146:
        /*0030*/ 	.word	0x00000000
        /*0034*/ 	.short	0x0001
        /*0036*/ 	.short	0x0008
        /*0038*/ 	.byte	0x00, 0xf0, 0x21, 0x00


	//----- nvinfo : EIATTR_KPARAM_INFO
	.align		4
.L_14147:
        /*003c*/ 	.byte	0x04, 0x17
        /*003e*/ 	.short	(.L_14149 - .L_14148)
.L_14148:
        /*0040*/ 	.word	0x00000000
        /*0044*/ 	.short	0x0000
        /*0046*/ 	.short	0x0000
        /*0048*/ 	.byte	0x00, 0xf0, 0x21, 0x00


	//----- nvinfo : EIATTR_MAXREG_COUNT
	.align		4
.L_14149:
        /*004c*/ 	.byte	0x03, 0x1b
        /*004e*/ 	.short	0x00ff


	//----- nvinfo : EIATTR_NUM_BARRIERS
	.align		4
        /*0050*/ 	.byte	0x02, 0x4c
        /*0052*/ 	.byte	0x01
	.zero		1


	//----- nvinfo : EIATTR_MERCURY_ISA_VERSION
	.align		4
        /*0054*/ 	.byte	0x03, 0x5f
        /*0056*/ 	.short	0x0000


	//----- nvinfo : EIATTR_COOP_GROUP_MASK_REGIDS
	.align		4
        /*0058*/ 	.byte	0x04, 0x29
        /*005a*/ 	.short	(.L_14151 - .L_14150)


	//   ....[0]....
.L_14150:
        /*005c*/ 	.word	0xffffffff


	//   ....[1]....
        /*0060*/ 	.word	0xffffffff


	//   ....[2]....
        /*0064*/ 	.word	0xffffffff


	//   ....[3]....
        /*0068*/ 	.word	0xffffffff


	//   ....[4]....
        /*006c*/ 	.word	0xffffffff


	//   ....[5]....
        /*0070*/ 	.word	0xffffffff


	//   ....[6]....
        /*0074*/ 	.word	0xffffffff


	//   ....[7]....
        /*0078*/ 	.word	0xffffffff


	//   ....[8]....
        /*007c*/ 	.word	0xffffffff


	//   ....[9]....
        /*0080*/ 	.word	0xffffffff


	//   ....[10]....
        /*0084*/ 	.word	0xffffffff


	//   ....[11]....
        /*0088*/ 	.word	0xffffffff


	//   ....[12]....
        /*008c*/ 	.word	0xffffffff


	//   ....[13]....
        /*0090*/ 	.word	0xffffffff


	//   ....[14]....
        /*0094*/ 	.word	0xffffffff


	//   ....[15]....
        /*0098*/ 	.word	0xffffffff


	//   ....[16]....
        /*009c*/ 	.word	0xffffffff


	//   ....[17]....
        /*00a0*/ 	.word	0xffffffff


	//   ....[18]....
        /*00a4*/ 	.word	0xffffffff


	//   ....[19]....
        /*00a8*/ 	.word	0xffffffff


	//   ....[20]....
        /*00ac*/ 	.word	0xffffffff


	//   ....[21]....
        /*00b0*/ 	.word	0xffffffff


	//   ....[22]....
        /*00b4*/ 	.word	0xffffffff


	//   ....[23]....
        /*00b8*/ 	.word	0xffffffff


	//   ....[24]....
        /*00bc*/ 	.word	0xffffffff


	//   ....[25]....
        /*00c0*/ 	.word	0xffffffff


	//   ....[26]....
        /*00c4*/ 	.word	0xffffffff


	//   ....[27]....
        /*00c8*/ 	.word	0xffffffff


	//   ....[28]....
        /*00cc*/ 	.word	0xffffffff


	//   ....[29]....
        /*00d0*/ 	.word	0xffffffff


	//----- nvinfo : EIATTR_COOP_GROUP_INSTR_OFFSETS
	.align		4
.L_14151:
        /*00d4*/ 	.byte	0x04, 0x28
        /*00d6*/ 	.short	(.L_14153 - .L_14152)


	//   ....[0]....
.L_14152:
        /*00d8*/ 	.word	0x00000330


	//   ....[1]....
        /*00dc*/ 	.word	0x00000360


	//   ....[2]....
        /*00e0*/ 	.word	0x00000390


	//   ....[3]....
        /*00e4*/ 	.word	0x000003c0


	//   ....[4]....
        /*00e8*/ 	.word	0x00000410


	//   ....[5]....
        /*00ec*/ 	.word	0x000004f0


	//   ....[6]....
        /*00f0*/ 	.word	0x00000530


	//   ....[7]....
        /*00f4*/ 	.word	0x00000560


	//   ....[8]....
        /*00f8*/ 	.word	0x00000590


	//   ....[9]....
        /*00fc*/ 	.word	0x000005c0


	//   ....[10]....
        /*0100*/ 	.word	0x00000790


	//   ....[11]....
        /*0104*/ 	.word	0x000007b0


	//   ....[12]....
        /*0108*/ 	.word	0x000007d0


	//   ....[13]....
        /*010c*/ 	.word	0x000007f0


	//   ....[14]....
        /*0110*/ 	.word	0x00000810


	//   ....[15]....
        /*0114*/ 	.word	0x000008a0


	//   ....[16]....
        /*0118*/ 	.word	0x000008d0


	//   ....[17]....
        /*011c*/ 	.word	0x000008f0


	//   ....[18]....
        /*0120*/ 	.word	0x00000910


	//   ....[19]....
        /*0124*/ 	.word	0x00000930


	//   ....[20]....
        /*0128*/ 	.word	0x00000d10


	//   ....[21]....
        /*012c*/ 	.word	0x00000d70


	//   ....[22]....
        /*0130*/ 	.word	0x00000de0


	//   ....[23]....
        /*0134*/ 	.word	0x00000e50


	//   ....[24]....
        /*0138*/ 	.word	0x00000ec0


	//   ....[25]....
        /*013c*/ 	.word	0x00000f30


	//   ....[26]....
        /*0140*/ 	.word	0x00000f90


	//   ....[27]....
        /*0144*/ 	.word	0x00000ff0


	//   ....[28]....
        /*0148*/ 	.word	0x00001050


	//   ....[29]....
        /*014c*/ 	.word	0x000010c0


	//----- nvinfo : EIATTR_EXIT_INSTR_OFFSETS
	.align		4
.L_14153:
        /*0150*/ 	.byte	0x04, 0x1c
        /*0152*/ 	.short	(.L_14155 - .L_14154)


	//   ....[0]....
.L_14154:
        /*0154*/ 	.word	0x00000c10


	//   ....[1]....
        /*0158*/ 	.word	0x00000cc0


	//----- nvinfo : EIATTR_CRS_STACK_SIZE
	.align		4
.L_14155:
        /*015c*/ 	.byte	0x04, 0x1e
        /*015e*/ 	.short	(.L_14157 - .L_14156)
.L_14156:
        /*0160*/ 	.word	0x00000000
.L_14157:


//--------------------- .nv.info._ZN2at6native43_GLOBAL__N__9ae7fba5_10_SoftMax_cu_9f978f6322cunn_SoftMaxForwardRegIfffNS1_22SoftMaxForwardEpilogueElLi3EEEvPT1_PKT_T3_ --------------------------
	.section	.nv.info._ZN2at6native43_GLOBAL__N__9ae7fba5_10_SoftMax_cu_9f978f6322cunn_SoftMaxForwardRegIfffNS1_22SoftMaxForwardEpilogueElLi3EEEvPT1_PKT_T3_,"",@"SHT_CUDA_INFO"
	.sectionflags	@""
	.align	4


	//----- nvinfo : EIATTR_CUDA_API_VERSION
	.align		4
        /*0000*/ 	.byte	0x04, 0x37
        /*0002*/ 	.short	(.L_14159 - .L_14158)
.L_14158:
        /*0004*/ 	.word	0x00000082


	//----- nvinfo : EIATTR_SW2861232_WAR
	.align		4
.L_14159:
        /*0008*/ 	.byte	0x01, 0x35
	.zero		2


	//----- nvinfo : EIATTR_PARAM_CBANK
	.align		4
        /*000c*/ 	.byte	0x04, 0x0a
        /*000e*/ 	.short	(.L_14161 - .L_14160)
	.align		4
.L_14160:
        /*0010*/ 	.word	index@(.nv.constant0._ZN2at6native43_GLOBAL__N__9ae7fba5_10_SoftMax_cu_9f978f6322cunn_SoftMaxForwardRegIfffNS1_22SoftMaxForwardEpilogueElLi3EEEvPT1_PKT_T3_)
        /*0014*/ 	.short	0x0160
        /*0016*/ 	.short	0x0018


	//----- nvinfo : EIATTR_CBANK_PARAM_SIZE
	.align		4
.L_14161:
        /*0018*/ 	.byte	0x03, 0x19
        /*001a*/ 	.short	0x0018


	//----- nvinfo : EIATTR_KPARAM_INFO
	.align		4
        /*001c*/ 	.byte	0x04, 0x17
        /*001e*/ 	.short	(.L_14163 - .L_14162)
.L_14162:
        /*0020*/ 	.word	0x00000000
        /*0024*/ 	.short	0x0002
        /*0026*/ 	.short	0x0010
        /*0028*/ 	.byte	0x00, 0xf0, 0x21, 0x00


	//----- nvinfo : EIATTR_KPARAM_INFO
	.align		4
.L_14163:
        /*002c*/ 	.byte	0x04, 0x17
        /*002e*/ 	.short	(.L_14165 - .L_14164)
.L_14164:
        /*0030*/ 	.word	0x00000000
        /*0034*/ 	.short	0x0001
        /*0036*/ 	.short	0x0008
        /*0038*/ 	.byte	0x00, 0xf0, 0x21, 0x00


	//----- nvinfo : EIATTR_KPARAM_INFO
	.align		4
.L_14165:
        /*003c*/ 	.byte	0x04, 0x17
        /*003e*/ 	.short	(.L_14167 - .L_14166)
.L_14166:
        /*0040*/ 	.word	0x00000000
        /*0044*/ 	.short	0x0000
        /*0046*/ 	.short	0x0000
        /*0048*/ 	.byte	0x00, 0xf0, 0x21, 0x00


	//----- nvinfo : EIATTR_MAXREG_COUNT
	.align		4
.L_14167:
        /*004c*/ 	.byte	0x03, 0x1b
        /*004e*/ 	.short	0x00ff


	//----- nvinfo : EIATTR_NUM_BARRIERS
	.align		4
        /*0050*/ 	.byte	0x02, 0x4c
        /*0052*/ 	.byte	0x01
	.zero		1


	//----- nvinfo : EIATTR_MERCURY_ISA_VERSION
	.align		4
        /*0054*/ 	.byte	0x03, 0x5f
        /*0056*/ 	.short	0x0000


	//----- nvinfo : EIATTR_COOP_GROUP_MASK_REGIDS
	.align		4
        /*0058*/ 	.byte	0x04, 0x29
        /*005a*/ 	.short	(.L_14169 - .L_14168)


	//   ....[0]....
.L_14168:
        /*005c*/ 	.word	0xffffffff


	//   ....[1]....
        /*0060*/ 	.word	0xffffffff


	//   ....[2]....
        /*0064*/ 	.word	0xffffffff


	//   ....[3]....
        /*0068*/ 	.word	0xffffffff


	//   ....[4]....
        /*006c*/ 	.word	0xffffffff


	//   ....[5]....
        /*0070*/ 	.word	0xffffffff


	//   ....[6]....
        /*0074*/ 	.word	0xffffffff


	//   ....[7]....
        /*0078*/ 	.word	0xffffffff


	//   ....[8]....
        /*007c*/ 	.word	0xffffffff


	//   ....[9]....
        /*0080*/ 	.word	0xffffffff


	//   ....[10]....
        /*0084*/ 	.word	0xffffffff


	//   ....[11]....
        /*0088*/ 	.word	0xffffffff


	//   ....[12]....
        /*008c*/ 	.word	0xffffffff


	//   ....[13]....
        /*0090*/ 	.word	0xffffffff


	//   ....[14]....
        /*0094*/ 	.word	0xffffffff


	//   ....[15]....
        /*0098*/ 	.word	0xffffffff


	//   ....[16]....
        /*009c*/ 	.word	0xffffffff


	//   ....[17]....
        /*00a0*/ 	.word	0xffffffff


	//   ....[18]....
        /*00a4*/ 	.word	0xffffffff


	//   ....[19]....
        /*00a8*/ 	.word	0xffffffff


	//   ....[20]....
        /*00ac*/ 	.word	0xffffffff


	//   ....[21]....
        /*00b0*/ 	.word	0xffffffff


	//   ....[22]....
        /*00b4*/ 	.word	0xffffffff


	//   ....[23]....
        /*00b8*/ 	.word	0xffffffff


	//   ....[24]....
        /*00bc*/ 	.word	0xffffffff


	//   ....[25]....
        /*00c0*/ 	.word	0xffffffff


	//   ....[26]....
        /*00c4*/ 	.word	0xffffffff


	//   ....[27]....
        /*00c8*/ 	.word	0xffffffff


	//   ....[28]....
        /*00cc*/ 	.word	0xffffffff


	//   ....[29]....
        /*00d0*/ 	.word	0xffffffff


	//----- nvinfo : EIATTR_COOP_GROUP_INSTR_OFFSETS
	.align		4
.L_14169:
        /*00d4*/ 	.byte	0x04, 0x28
        /*00d6*/ 	.short	(.L_14171 - .L_14170)


	//   ....[0]....
.L_14170:
        /*00d8*/ 	.word	0x00000270


	//   ....[1]....
        /*00dc*/ 	.word	0x000002b0


	//   ....[2]....
        /*00e0*/ 	.word	0x00000310


	//   ....[3]....
        /*00e4*/ 	.word	0x00000350


	//   ....[4]....
        /*00e8*/ 	.word	0x000003a0


	//   ....[5]....
        /*00ec*/ 	.word	0x00000440


	//   ....[6]....
        /*00f0*/ 	.word	0x00000480


	//   ....[7]....
        /*00f4*/ 	.word	0x000004b0


	//   ....[8]....
        /*00f8*/ 	.word	0x000004e0


	//   ....[9]....
        /*00fc*/ 	.word	0x00000510


	//   ....[10]....
        /*0100*/ 	.word	0x000006b0


	//   ....[11]....
        /*0104*/ 	.word	0x000006d0


	//   ....[12]....
        /*0108*/ 	.word	0x000006f0


	//   ....[13]....
        /*010c*/ 	.word	0x00000710


	//   ....[14]....
        /*0110*/ 	.word	0x00000730


	//   ....[15]....
        /*0114*/ 	.word	0x000007a0


	//   ....[16]....
        /*0118*/ 	.word	0x000007d0


	//   ....[17]....
        /*011c*/ 	.word	0x000007f0


	//   ....[18]....
        /*0120*/ 	.word	0x00000810


	//   ....[19]....
        /*0124*/ 	.word	0x00000830


	//   ....[20]....
        /*0128*/ 	.word	0x00000b40


	//   ....[21]....
        /*012c*/ 	.word	0x00000bb0


	//   ....[22]....
        /*0130*/ 	.word	0x00000c20


	//   ....[23]....
        /*0134*/ 	.word	0x00000c90


	//   ....[24]....
        /*0138*/ 	.word	0x00000d00


	//   ....[25]....
        /*013c*/ 	.word	0x00000d80


	//   ....[26]....
        /*0140*/ 	.word	0x00000df0


	//   ....[27]....
        /*0144*/ 	.word	0x00000e50


	//   ....[28]....
        /*0148*/ 	.word	0x00000eb0


	//   ....[29]....
        /*014c*/ 	.word	0x00000f10


	//----- nvinfo : EIATTR_EXIT_INSTR_OFFSETS
	.align		4
.L_14171:
        /*0150*/ 	.byte	0x04, 0x1c
        /*0152*/ 	.short	(.L_14173 - .L_14172)


	//   ....[0]....
.L_14172:
        /*0154*/ 	.word	0x00000a40


	//   ....[1]....
        /*0158*/ 	.word	0x00000af0


	//----- nvinfo : EIATTR_CRS_STACK_SIZE
	.align		4
.L_14173:
        /*015c*/ 	.byte	0x04, 0x1e
        /*015e*/ 	.short	(.L_14175 - .L_14174)
.L_14174:
        /*0160*/ 	.word	0x00000000
.L_14175:


//--------------------- .nv.info._ZN2at6native43_GLOBAL__N__9ae7fba5_10_SoftMax_cu_9f978f6322cunn_SoftMaxForwardRegIfffNS1_22SoftMaxForwardEpilogueElLi2EEEvPT1_PKT_T3_ --------------------------
	.section	.nv.info._ZN2at6native43_GLOBAL__N__9ae7fba5_10_SoftMax_cu_9f978f6322cunn_SoftMaxForwardRegIfffNS1_22SoftMaxForwardEpilogueElLi2EEEvPT1_PKT_T3_,"",@"SHT_CUDA_INFO"
	.sectionflags	@""
	.align	4


	//----- nvinfo : EIATTR_CUDA_API_VERSION
	.align		4
        /*0000*/ 	.byte	0x04, 0x37
        /*0002*/ 	.short	(.L_14177 - .L_14176)
.L_14176:
        /*0004*/ 	.word	0x00000082


	//----- nvinfo : EIATTR_SW2861232_WAR
	.align		4
.L_14177:
        /*0008*/ 	.byte	0x01, 0x35
	.zero		2


	//----- nvinfo : EIATTR_PARAM_CBANK
	.align		4
        /*000c*/ 	.byte	0x04, 0x0a
        /*000e*/ 	.short	(.L_14179 - .L_14178)
	.align		4
.L_14178:
        /*0010*/ 	.word	index@(.nv.constant0._ZN2at6native43_GLOBAL__N__9ae7fba5_10_SoftMax_cu_9f978f6322cunn_SoftMaxForwardRegIfffNS1_22SoftMaxForwardEpilogueElLi2EEEvPT1_PKT_T3_)
        /*0014*/ 	.short	0x0160
        /*0016*/ 	.short	0x0018


	//----- nvinfo : EIATTR_CBANK_PARAM_SIZE
	.align		4
.L_14179:
        /*0018*/ 	.byte	0x03, 0x19
        /*001a*/ 	.short	0x0018


	//----- nvinfo : EIATTR_KPARAM_INFO
	.align		4
        /*001c*/ 	.byte	0x04, 0x17
        /*001e*/ 	.short	(.L_14181 - .L_14180)
.L_14180:
        /*0020*/ 	.word	0x00000000
        /*0024*/ 	.short	0x0002
        /*0026*/ 	.short	0x0010
        /*0028*/ 	.byte	0x00, 0xf0, 0x21, 0x00


	//----- nvinfo : EIATTR_KPARAM_INFO
	.align		4
.L_14181:
        /*002c*/ 	.byte	0x04, 0x17
        /*002e*/ 	.short	(.L_14183 - .L_14182)
.L_14182:
        /*0030*/ 	.word	0x00000000
        /*0034*/ 	.short	0x0001
        /*0036*/ 	.short	0x0008
        /*0038*/ 	.byte	0x00, 0xf0, 0x21, 0x00


	//----- nvinfo : EIATTR_KPARAM_INFO
	.align		4
.L_14183:
        /*003c*/ 	.byte	0x04, 0x17
        /*003e*/ 	.short	(.L_14185 - .L_14184)
.L_14184:
        /*0040*/ 	.word	0x00000000
        /*0044*/ 	.short	0x0000
        /*0046*/ 	.short	0x0000
        /*0048*/ 	.byte	0x00, 0xf0, 0x21, 0x00


	//----- nvinfo : EIATTR_MAXREG_COUNT
	.align		4
.L_14185:
        /*004c*/ 	.byte	0x03, 0x1b
        /*004e*/ 	.short	0x00ff


	//----- nvinfo : EIATTR_NUM_BARRIERS
	.align		4
        /*0050*/ 	.byte	0x02, 0x4c
        /*0052*/ 	.byte	0x01
	.zero		1


	//----- nvinfo : EIATTR_MERCURY_ISA_VERSION
	.align		4
        /*0054*/ 	.byte	0x03, 0x5f
        /*0056*/ 	.short	0x0000


	//----- nvinfo : EIATTR_COOP_GROUP_MASK_REGIDS
	.align		4
        /*0058*/ 	.byte	0x04, 0x29
        /*005a*/ 	.short	(.L_14187 - .L_14186)


	//   ....[0]....
.L_14186:
        /*005c*/ 	.word	0xffffffff


	//   ....[1]....
        /*0060*/ 	.word	0xffffffff


	//   ....[2]....
        /*0064*/ 	.word	0xffffffff


	//   ....[3]....
        /*0068*/ 	.word	0xffffffff


	//   ....[4]....
        /*006c*/ 	.word	0xffffffff


	//   ....[5]....
        /*0070*/ 	.word	0xffffffff


	//   ....[6]....
        /*0074*/ 	.word	0xffffffff


	//   ....[7]....
        /*0078*/ 	.word	0xffffffff


	//   ....[8]....
        /*007c*/ 	.word	0xffffffff


	//   ....[9]....
        /*0080*/ 	.word	0xffffffff


	//   ....[10]....
        /*0084*/ 	.word	0xffffffff


	//   ....[11]....
        /*0088*/ 	.word	0xffffffff


	//   ....[12]....
        /*008c*/ 	.word	0xffffffff


	//   ....[13]....
        /*0090*/ 	.word	0xffffffff


	//   ....[14]....
        /*0094*/ 	.word	0xffffffff


	//   ....[15]....
        /*0098*/ 	.word	0xffffffff


	//   ....[16]....
        /*009c*/ 	.word	0xffffffff


	//   ....[17]....
        /*00a0*/ 	.word	0xffffffff


	//   ....[18]....
        /*00a4*/ 	.word	0xffffffff


	//   ....[19]....
        /*00a8*/ 	.word	0xffffffff


	//   ....[20]....
        /*00ac*/ 	.word	0xffffffff


	//   ....[21]....
        /*00b0*/ 	.word	0xffffffff


	//   ....[22]....
        /*00b4*/ 	.word	0xffffffff


	//   ....[23]....
        /*00b8*/ 	.word	0xffffffff


	//   ....[24]....
        /*00bc*/ 	.word	0xffffffff


	//   ....[25]....
        /*00c0*/ 	.word	0xffffffff


	//   ....[26]....
        /*00c4*/ 	.word	0xffffffff


	//   ....[27]....
        /*00c8*/ 	.word	0xffffffff


	//   ....[28]....
        /*00cc*/ 	.word	0xffffffff


	//   ....[29]....
        /*00d0*/ 	.word	0xffffffff


	//----- nvinfo : EIATTR_COOP_GROUP_INSTR_OFFSETS
	.align		4
.L_14187:
        /*00d4*/ 	.byte	0x04, 0x28
        /*00d6*/ 	.short	(.L_14189 - .L_14188)


	//   ....[0]....
.L_14188:
        /*00d8*/ 	.word	0x000001d0


	//   ....[1]....
        /*00dc*/ 	.word	0x00000200


	//   ....[2]....
        /*00e0*/ 	.word	0x00000230


	//   ....[3]....
        /*00e4*/ 	.word	0x00000260


	//   ....[4]....
        /*00e8*/ 	.word	0x000002a0


	//   ....[5]....
        /*00ec*/ 	.word	0x000003a0


	//   ....[6]....
        /*00f0*/ 	.word	0x000003e0


	//   ....[7]....
        /*00f4*/ 	.word	0x00000410


	//   ....[8]....
        /*00f8*/ 	.word	0x00000440


	//   ....[9]....
        /*00fc*/ 	.word	0x00000470


	//   ....[10]....
        /*0100*/ 	.word	0x000005c0


	//   ....[11]....
        /*0104*/ 	.word	0x000005e0


	//   ....[12]....
        /*0108*/ 	.word	0x00000600


	//   ....[13]....
        /*010c*/ 	.word	0x00000620


	//   ....[14]....
        /*0110*/ 	.word	0x00000640


	//   ....[15]....
        /*0114*/ 	.word	0x000006c0


	//   ....[16]....
        /*0118*/ 	.word	0x000006f0


	//   ....[17]....
        /*011c*/ 	.word	0x00000710


	//   ....[18]....
        /*0120*/ 	.word	0x00000730


	//   ....[19]....
        /*0124*/ 	.word	0x00000750


	//   ....[20]....
        /*0128*/ 	.word	0x000009a0


	//   ....[21]....
        /*012c*/ 	.word	0x00000a20


	//   ....[22]....
        /*0130*/ 	.word	0x00000a90


	//   ....[23]....
        /*0134*/ 	.word	0x00000b00


	//   ....[24]....
        /*0138*/ 	.word	0x00000b80


	//   ....[25]....
        /*013c*/ 	.word	0x00000c00


	//   ....[26]....
        /*0140*/ 	.word	0x00000c80


	//   ....[27]....
        /*0144*/ 	.word	0x00000ce0


	//   ....[28]....
        /*0148*/ 	.word	0x00000d40


	//   ....[29]....
        /*014c*/ 	.word	0x00000da0


	//----- nvinfo : EIATTR_EXIT_INSTR_OFFSETS
	.align		4
.L_14189:
        /*0150*/ 	.byte	0x04, 0x1c
        /*0152*/ 	.short	(.L_14191 - .L_14190)


	//   ....[0]....
.L_14190:
        /*0154*/ 	.word	0x00000890


	//   ....[1]....
        /*0158*/ 	.word	0x00000940


	//----- nvinfo : EIATTR_CRS_STACK_SIZE
	.align		4
.L_14191:
        /*015c*/ 	.byte	0x04, 0x1e
        /*015e*/ 	.short	(.L_14193 - .L_14192)
.L_14192:
        /*0160*/ 	.word	0x00000000
.L_14193:


//--------------------- .nv.info._ZN2at6native43_GLOBAL__N__9ae7fba5_10_SoftMax_cu_9f978f6322cunn_SoftMaxForwardRegIfffNS1_22SoftMaxForwardEpilogueElLi1EEEvPT1_PKT_T3_ --------------------------
	.section	.nv.info._ZN2at6native43_GLOBAL__N__9ae7fba5_10_SoftMax_cu_9f978f6322cunn_SoftMaxForwardRegIfffNS1_22SoftMaxForwardEpilogueElLi1EEEvPT1_PKT_T3_,"",@"SHT_CUDA_INFO"
	.sectionflags	@""
	.align	4


	//----- nvinfo : EIATTR_CUDA_API_VERSION
	.align		4
        /*0000*/ 	.byte	0x04, 0x37
        /*0002*/ 	.short	(.L_14195 - .L_14194)
.L_14194:
        /*0004*/ 	.word	0x00000082


	//----- nvinfo : EIATTR_SW2861232_WAR
	.align		4
.L_14195:
        /*0008*/ 	.byte	0x01, 0x35
	.zero		2


	//----- nvinfo : EIATTR_PARAM_CBANK
	.align		4
        /*000c*/ 	.byte	0x04, 0x0a
        /*000e*/ 	.short	(.L_14197 - .L_14196)
	.align		4
.L_14196:
        /*0010*/ 	.word	index@(.nv.constant0._ZN2at6native43_GLOBAL__N__9ae7fba5_10_SoftMax_cu_9f978f6322cunn_SoftMaxForwardRegIfffNS1_22SoftMaxForwardEpilogueElLi1EEEvPT1_PKT_T3_)
        /*0014*/ 	.short	0x0160
        /*0016*/ 	.short	0x0018


	//----- nvinfo : EIATTR_CBANK_PARAM_SIZE
	.align		4
.L_14197:
        /*0018*/ 	.byte	0x03, 0x19
        /*001a*/ 	.short	0x0018


	//----- nvinfo : EIATTR_KPARAM_INFO
	.align		4
        /*001c*/ 	.byte	0x04, 0x17
        /*001e*/ 	.short	(.L_14199 - .L_14198)
.L_14198:
        /*0020*/ 	.word	0x00000000
        /*0024*/ 	.short	0x0002
        /*0026*/ 	.short	0x0010
        /*0028*/ 	.byte	0x00, 0xf0, 0x21, 0x00


	//----- nvinfo : EIATTR_KPARAM_INFO
	.align		4
.L_14199:
        /*002c*/ 	.byte	0x04, 0x17
        /*002e*/ 	.short	(.L_14201 - .L_14200)
.L_14200:
        /*0030*/ 	.word	0x00000000
        /*0034*/ 	.short	0x0001
        /*0036*/ 	.short	0x0008
        /*0038*/ 	.byte	0x00, 0xf0, 0x21, 0x00


	//----- nvinfo : EIATTR_KPARAM_INFO
	.align		4
.L_14201:
        /*003c*/ 	.byte	0x04, 0x17
        /*003e*/ 	.short	(.L_14203 - .L_14202)
.L_14202:
        /*0040*/ 	.word	0x00000000
        /*0044*/ 	.short	0x0000
        /*0046*/ 	.short	0x0000
        /*0048*/ 	.byte	0x00, 0xf0, 0x21, 0x00


	//----- nvinfo : EIATTR_MAXREG_COUNT
	.align		4
.L_14203:
        /*004c*/ 	.byte	0x03, 0x1b
        /*004e*/ 	.short	0x00ff


	//----- nvinfo : EIATTR_NUM_BARRIERS
	.align		4
        /*0050*/ 	.byte	0x02, 0x4c
        /*0052*/ 	.byte	0x01
	.zero		1


	//----- nvinfo : EIATTR_MERCURY_ISA_VERSION
	.align		4
        /*0054*/ 	.byte	0x03, 0x5f
        /*0056*/ 	.short	0x0000


	//----- nvinfo : EIATTR_COOP_GROUP_MASK_REGIDS
	.align		4
        /*0058*/ 	.byte	0x04, 0x29
        /*005a*/ 	.short	(.L_14205 - .L_14204)


	//   ....[0]....
.L_14204:
        /*005c*/ 	.word	0xffffffff


	//   ....[1]....
        /*0060*/ 	.word	0xffffffff


	//   ....[2]....
        /*0064*/ 	.word	0xffffffff


	//   ....[3]....
        /*0068*/ 	.word	0xffffffff


	//   ....[4]....
        /*006c*/ 	.word	0xffffffff


	//   ....[5]....
        /*0070*/ 	.word	0xffffffff


	//   ....[6]....
        /*0074*/ 	.word	0xffffffff


	//   ....[7]....
        /*0078*/ 	.word	0xffffffff


	//   ....[8]....
        /*007c*/ 	.word	0xffffffff


	//   ....[9]....
        /*0080*/ 	.word	0xffffffff


	//   ....[10]....
        /*0084*/ 	.word	0xffffffff


	//   ....[11]....
        /*0088*/ 	.word	0xffffffff


	//   ....[12]....
        /*008c*/ 	.word	0xffffffff


	//   ....[13]....
        /*0090*/ 	.word	0xffffffff


	//   ....[14]....
        /*0094*/ 	.word	0xffffffff


	//   ....[15]....
        /*0098*/ 	.word	0xffffffff


	//   ....[16]....
        /*009c*/ 	.word	0xffffffff


	//   ....[17]....
        /*00a0*/ 	.word	0xffffffff


	//   ....[18]....
        /*00a4*/ 	.word	0xffffffff


	//   ....[19]....
        /*00a8*/ 	.word	0xffffffff


	//   ....[20]....
        /*00ac*/ 	.word	0xffffffff


	//   ....[21]....
        /*00b0*/ 	.word	0xffffffff


	//   ....[22]....
        /*00b4*/ 	.word	0xffffffff


	//   ....[23]....
        /*00b8*/ 	.word	0xffffffff


	//   ....[24]....
        /*00bc*/ 	.word	0xffffffff


	//   ....[25]....
        /*00c0*/ 	.word	0xffffffff


	//   ....[26]....
        /*00c4*/ 	.word	0xffffffff


	//   ....[27]....
        /*00c8*/ 	.word	0xffffffff


	//   ....[28]....
        /*00cc*/ 	.word	0xffffffff


	//   ....[29]....
        /*00d0*/ 	.word	0xffffffff


	//----- nvinfo : EIATTR_COOP_GROUP_INSTR_OFFSETS
	.align		4
.L_14205:
        /*00d4*/ 	.byte	0x04, 0x28
        /*00d6*/ 	.short	(.L_14207 - .L_14206)


	//   ....[0]....
.L_14206:
        /*00d8*/ 	.word	0x00000140


	//   ....[1]....
        /*00dc*/ 	.word	0x00000180


	//   ....[2]....
        /*00e0*/ 	.word	0x000001c0


	//   ....[3]....
        /*00e4*/ 	.word	0x00000200


	//   ....[4]....
        /*00e8*/ 	.word	0x00000240


	//   ....[5]....
        /*00ec*/ 	.word	0x00000300


	//   ....[6]....
        /*00f0*/ 	.word	0x00000340


	//   ....[7]....
        /*00f4*/ 	.word	0x00000370


	//   ....[8]....
        /*00f8*/ 	.word	0x000003a0


	//   ....[9]....
        /*00fc*/ 	.word	0x000003d0


	//   ....[10]....
        /*0100*/ 	.word	0x000004e0


	//   ....[11]....
        /*0104*/ 	.word	0x00000500


	//   ....[12]....
        /*0108*/ 	.word	0x00000520


	//   ....[13]....
        /*010c*/ 	.word	0x00000540


	//   ....[14]....
        /*0110*/ 	.word	0x00000560


	//   ....[15]....
        /*0114*/ 	.word	0x000005e0


	//   ....[16]....
        /*0118*/ 	.word	0x00000610


	//   ....[17]....
        /*011c*/ 	.word	0x00000630


	//   ....[18]....
        /*0120*/ 	.word	0x00000650


	//   ....[19]....
        /*0124*/ 	.word	0x00000670


	//   ....[20]....
        /*0128*/ 	.word	0x000007e0


	//   ....[21]....
        /*012c*/ 	.word	0x00000850


	//   ....[22]....
        /*0130*/ 	.word	0x000008c0


	//   ....[23]....
        /*0134*/ 	.word	0x00000930


	//   ....[24]....
        /*0138*/ 	.word	0x000009a0


	//   ....[25]....
        /*013c*/ 	.word	0x00000a20


	//   ....[26]....
        /*0140*/ 	.word	0x00000a90


	//   ....[27]....
        /*0144*/ 	.word	0x00000af0


	//   ....[28]....
        /*0148*/ 	.word	0x00000b50


	//   ....[29]....
        /*014c*/ 	.word	0x00000bc0


	//----- nvinfo : EIATTR_EXIT_INSTR_OFFSETS
	.align		4
.L_14207:
        /*0150*/ 	.byte	0x04, 0x1c
        /*0152*/ 	.short	(.L_14209 - .L_14208)


	//   ....[0]....
.L_14208:
        /*0154*/ 	.word	0x000006d0


	//   ....[1]....
        /*0158*/ 	.word	0x00000790


	//----- nvinfo : EIATTR_CRS_STACK_SIZE
	.align		4
.L_14209:
        /*015c*/ 	.byte	0x04, 0x1e
        /*015e*/ 	.short	(.L_14211 - .L_14210)
.L_14210:
        /*0160*/ 	.word	0x00000000
.L_14211:


//--------------------- .nv.info._ZN2at6native43_GLOBAL__N__9ae7fba5_10_SoftMax_cu_9f978f6319cunn_SoftMaxForwardILi2EdddNS1_22SoftMaxForwardEpilogueEEEvPT2_PKT0_i --------------------------
	.section	.nv.info._ZN2at6native43_GLOBAL__N__9ae7fba5_10_SoftMax_cu_9f978f6319cunn_SoftMaxForwardILi2EdddNS1_22SoftMaxForwardEpilogueEEEvPT2_PKT0_i,"",@"SHT_CUDA_INFO"
	.sectionflags	@""
	.align	4


	//----- nvinfo : EIATTR_CUDA_API_VERSION
	.align		4
        /*0000*/ 	.byte	0x04, 0x37
        /*0002*/ 	.short	(.L_14213 - .L_14212)
.L_14212:
        /*0004*/ 	.word	0x00000082


	//----- nvinfo : EIATTR_SW2861232_WAR
	.align		4
.L_14213:
        /*0008*/ 	.byte	0x01, 0x35
	.zero		2


	//----- nvinfo : EIATTR_PARAM_CBANK
	.align		4
        /*000c*/ 	.byte	0x04, 0x0a
        /*000e*/ 	.short	(.L_14215 - .L_14214)
	.align		4
.L_14214:
        /*0010*/ 	.word	index@(.nv.constant0._ZN2at6native43_GLOBAL__N__9ae7fba5_10_SoftMax_cu_9f978f6319cunn_SoftMaxForwardILi2EdddNS1_22SoftMaxForwardEpilogueEEEvPT2_PKT0_i)
        /*0014*/ 	.short	0x0160
        /*0016*/ 	.short	0x0014


	//----- nvinfo : EIATTR_CBANK_PARAM_SIZE
	.align		4
.L_14215:
        /*0018*/ 	.byte	0x03, 0x19
        /*001a*/ 	.short	0x0014


	//----- nvinfo : EIATTR_KPARAM_INFO
	.align		4
        /*001c*/ 	.byte	0x04, 0x17
        /*001e*/ 	.short	(.L_14217 - .L_14216)
.L_14216:
        /*0020*/ 	.word	0x00000000
        /*0024*/ 	.short	0x0002
        /*0026*/ 	.short	0x0010
        /*0028*/ 	.byte	0x00, 0xf0, 0x11, 0x00


	//----- nvinfo : EIATTR_KPARAM_INFO
	.align		4
.L_14217:
        /*002c*/ 	.byte	0x04, 0x17
        /*002e*/ 	.short	(.L_14219 - .L_14218)
.L_14218:
        /*0030*/ 	.word	0x00000000
        /*0034*/ 	.short	0x0001
        /*0036*/ 	.short	0x0008
        /*0038*/ 	.byte	0x00, 0xf0, 0x21, 0x00


	//----- nvinfo : EIATTR_KPARAM_INFO
	.align		4
.L_14219:
        /*003c*/ 	.byte	0x04, 0x17
        /*003e*/ 	.short	(.L_14221 - .L_14220)
.L_14220:
        /*0040*/ 	.word	0x00000000
        /*0044*/ 	.short	0x0000
        /*0046*/ 	.short	0x0000
        /*0048*/ 	.byte	0x00, 0xf0, 0x21, 0x00


	//----- nvinfo : EIATTR_MAXREG_COUNT
	.align		4
.L_14221:
        /*004c*/ 	.byte	0x03, 0x1b
        /*004e*/ 	.short	0x00ff


	//----- nvinfo : EIATTR_NUM_BARRIERS
	.align		4
        /*0050*/ 	.byte	0x02, 0x4c
        /*0052*/ 	.byte	0x01
	.zero		1


	//----- nvinfo : EIATTR_MERCURY_ISA_VERSION
	.align		4
        /*0054*/ 	.byte	0x03, 0x5f
        /*0056*/ 	.short	0x0000


	//----- nvinfo : EIATTR_COOP_GROUP_MASK_REGIDS
	.align		4
        /*0058*/ 	.byte	0x04, 0x29
        /*005a*/ 	.short	(.L_14223 - .L_14222)


	//   ....[0]....
.L_14222:
        /*005c*/ 	.word	0xffffffff


	//   ....[1]....
        /*0060*/ 	.word	0xffffffff


	//   ....[2]....
        /*0064*/ 	.word	0xffffffff


	//   ....[3]....
        /*0068*/ 	.word	0xffffffff


	//   ....[4]....
        /*006c*/ 	.word	0xffffffff


	//   ....[5]....
        /*0070*/ 	.word	0xffffffff


	//   ....[6]....
        /*0074*/ 	.word	0xffffffff


	//   ....[7]....
        /*0078*/ 	.word	0xffffffff


	//   ....[8]....
        /*007c*/ 	.word	0xffffffff


	//   ....[9]....
        /*0080*/ 	.word	0xffffffff


	//   ....[10]....
        /*0084*/ 	.word	0xffffffff


	//   ....[11]....
        /*0088*/ 	.word	0xffffffff


	//   ....[12]....
        /*008c*/ 	.word	0xffffffff


	//   ....[13]....
        /*0090*/ 	.word	0xffffffff


	//   ....[14]....
        /*0094*/ 	.word	0xffffffff


	//   ....[15]....
        /*0098*/ 	.word	0xffffffff


	//   ....[16]....
        /*009c*/ 	.word	0xffffffff


	//   ....[17]....
        /*00a0*/ 	.word	0xffffffff


	//   ....[18]....
        /*00a4*/ 	.word	0xffffffff


	//   ....[19]....
        /*00a8*/ 	.word	0xffffffff


	//   ....[20]....
        /*00ac*/ 	.word	0xffffffff


	//   ....[21]....
        /*00b0*/ 	.word	0xffffffff


	//   ....[22]....
        /*00b4*/ 	.word	0xffffffff


	//   ....[23]....
        /*00b8*/ 	.word	0xffffffff


	//   ....[24]....
        /*00bc*/ 	.word	0xffffffff


	//   ....[25]....
        /*00c0*/ 	.word	0xffffffff


	//   ....[26]....
        /*00c4*/ 	.word	0xffffffff


	//   ....[27]....
        /*00c8*/ 	.word	0xffffffff


	//   ....[28]....
        /*00cc*/ 	.word	0xffffffff


	//   ....[29]....
        /*00d0*/ 	.word	0xffffffff


	//   ....[30]....
        /*00d4*/ 	.word	0xffffffff


	//   ....[31]....
        /*00d8*/ 	.word	0xffffffff


	//   ....[32]....
        /*00dc*/ 	.word	0xffffffff


	//   ....[33]....
        /*00e0*/ 	.word	0xffffffff


	//   ....[34]....
        /*00e4*/ 	.word	0xffffffff


	//   ....[35]....
        /*00e8*/ 	.word	0xffffffff


	//   ....[36]....
        /*00ec*/ 	.word	0xffffffff


	//   ....[37]....
        /*00f0*/ 	.word	0xffffffff


	//   ....[38]....
        /*00f4*/ 	.word	0xffffffff


	//   ....[39]....
        /*00f8*/ 	.word	0xffffffff


	//   ....[40]....
        /*00fc*/ 	.word	0xffffffff


	//   ....[41]....
        /*0100*/ 	.word	0xffffffff


	//   ....[42]....
        /*0104*/ 	.word	0xffffffff


	//   ....[43]....
        /*0108*/ 	.word	0xffffffff


	//   ....[44]....
        /*010c*/ 	.word	0xffffffff


	//   ....[45]....
        /*0110*/ 	.word	0xffffffff


	//   ....[46]....
        /*0114*/ 	.word	0xffffffff


	//   ....[47]....
        /*0118*/ 	.word	0xffffffff


	//   ....[48]....
        /*011c*/ 	.word	0xffffffff


	//   ....[49]....
        /*0120*/ 	.word	0xffffffff


	//   ....[50]....
        /*0124*/ 	.word	0xffffffff


	//   ....[51]....
        /*0128*/ 	.word	0xffffffff


	//   ....[52]....
        /*012c*/ 	.word	0xffffffff


	//   ....[53]....
        /*0130*/ 	.word	0xffffffff


	//   ....[54]....
        /*0134*/ 	.word	0xffffffff


	//   ....[55]....
        /*0138*/ 	.word	0xffffffff


	//   ....[56]....
        /*013c*/ 	.word	0xffffffff


	//   ....[57]....
        /*0140*/ 	.word	0xffffffff


	//   ....[58]....
        /*0144*/ 	.word	0xffffffff


	//   ....[59]....
        /*0148*/ 	.word	0xffffffff


	//----- nvinfo : EIATTR_COOP_GROUP_INSTR_OFFSETS
	.align		4
.L_14223:
        /*014c*/ 	.byte	0x04, 0x28
        /*014e*/ 	.short	(.L_14225 - .L_14224)


	//   ....[0]....
.L_14224:
        /*0150*/ 	.word	0x00000770


	//   ....[1]....
        /*0154*/ 	.word	0x000007a0


	//   ....[2]....
        /*0158*/ 	.word	0x000007f0


	//   ....[3]....
        /*015c*/ 	.word	0x00000800


	//   ....[4]....
        /*0160*/ 	.word	0x00000840


	//   ....[5]....
        /*0164*/ 	.word	0x00000850


	//   ....[6]....
        /*0168*/ 	.word	0x000008a0


	//   ....[7]....
        /*016c*/ 	.word	0x000008c0


	//   ....[8]....
        /*0170*/ 	.word	0x00000970


	//   ....[9]....
        /*0174*/ 	.word	0x00000980


	//   ....[10]....
        /*0178*/ 	.word	0x00000a40


	//   ....[11]....
        /*017c*/ 	.word	0x00000a60


	//   ....[12]....
        /*0180*/ 	.word	0x00000ab0


	//   ....[13]....
        /*0184*/ 	.word	0x00000ac0


	//   ....[14]....
        /*0188*/ 	.word	0x00000b00


	//   ....[15]....
        /*018c*/ 	.word	0x00000b10


	//   ....[16]....
        /*0190*/ 	.word	0x00000b50


	//   ....[17]....
        /*0194*/ 	.word	0x00000b60


	//   ....[18]....
        /*0198*/ 	.word	0x00000ba0


	//   ....[19]....
        /*019c*/ 	.word	0x00000bb0


	//   ....[20]....
        /*01a0*/ 	.word	0x00001a30


	//   ....[21]....
        /*01a4*/ 	.word	0x00001a70


	//   ....[22]....
        /*01a8*/ 	.word	0x00001ad0


	//   ....[23]....
        /*01ac*/ 	.word	0x00001af0


	//   ....[24]....
        /*01b0*/ 	.word	0x00001b30


	//   ....[25]....
        /*01b4*/ 	.word	0x00001b40


	//   ....[26]....
        /*01b8*/ 	.word	0x00001b60


	//   ....[27]....
        /*01bc*/ 	.word	0x00001b70


	//   ....[28]....
        /*01c0*/ 	.word	0x00001ba0


	//   ....[29]....
        /*01c4*/ 	.word	0x00001bb0


	//   ....[30]....
        /*01c8*/ 	.word	0x00001c30


	//   ....[31]....
        /*01cc*/ 	.word	0x00001c50


	//   ....[32]....
        /*01d0*/ 	.word	0x00001c70


	//   ....[33]....
        /*01d4*/ 	.word	0x00001c80


	//   ....[34]....
        /*01d8*/ 	.word	0x00001ca0


	//   ....[35]....
        /*01dc*/ 	.word	0x00001cb0


	//   ....[36]....
        /*01e0*/ 	.word	0x00001cd0


	//   ....[37]....
        /*01e4*/ 	.word	0x00001ce0


	//   ....[38]....
        /*01e8*/ 	.word	0x00001d00


	//   ....[39]....
        /*01ec*/ 	.word	0x00001d10


	//   ....[40]....
        /*01f0*/ 	.word	0x00003a50


	//   ....[41]....
        /*01f4*/ 	.word	0x00003ad0


	//   ....[42]....
        /*01f8*/ 	.word	0x00003b80


	//   ....[43]....
        /*01fc*/ 	.word	0x00003bf0


	//   ....[44]....
        /*0200*/ 	.word	0x00003c90


	//   ....[45]....
        /*0204*/ 	.word	0x00003d00


	//   ....[46]....
        /*0208*/ 	.word	0x00003da0


	//   ....[47]....
        /*020c*/ 	.word	0x00003e10


	//   ....[48]....
        /*0210*/ 	.word	0x00003eb0


	//   ....[49]....
        /*0214*/ 	.word	0x00003f20


	//   ....[50]....
        /*0218*/ 	.word	0x00003f90


	//   ....[51]....
        /*021c*/ 	.word	0x00004010


	//   ....[52]....
        /*0220*/ 	.word	0x00004090


	//   ....[53]....
        /*0224*/ 	.word	0x00004100


	//   ....[54]....
        /*0228*/ 	.word	0x00004180


	//   ....[55]....
        /*022c*/ 	.word	0x000041f0


	//   ....[56]....
        /*0230*/ 	.word	0x00004270


	//   ....[57]....
        /*0234*/ 	.word	0x000042e0


	//   ....[58]....
        /*0238*/ 	.word	0x00004360


	//   ....[59]....
        /*023c*/ 	.word	0x000043d0


	//----- nvinfo : EIATTR_EXIT_INSTR_OFFSETS
	.align		4
.L_14225:
        /*0240*/ 	.byte	0x04, 0x1c
        /*0242*/ 	.short	(.L_14227 - .L_14226)


	//   ....[0]....
.L_14226:
        /*0244*/ 	.word	0x00001e50


	//   ....[1]....
        /*0248*/ 	.word	0x00002380


	//   ....[2]....
        /*024c*/ 	.word	0x00003510


	//   ....[3]....
        /*0250*/ 	.word	0x000039f0


	//----- nvinfo : EIATTR_CRS_STACK_SIZE
	.align		4
.L_14227:
        /*0254*/ 	.byte	0x04, 0x1e
        /*0256*/ 	.short	(.L_14229 - .L_14228)
.L_14228:
        /*0258*/ 	.word	0x00000000
.L_14229:


//--------------------- .nv.info._ZN2at6native43_GLOBAL__N__9ae7fba5_10_SoftMax_cu_9f978f6323cunn_SoftMaxForwardSmemILi2EdddNS1_22SoftMaxForwardEpilogueElEEvPT2_PKT0_T4_ --------------------------
	.section	.nv.info._ZN2at6native43_GLOBAL__N__9ae7fba5_10_SoftMax_cu_9f978f6323cunn_SoftMaxForwardSmemILi2EdddNS1_22SoftMaxForwardEpilogueElEEvPT2_PKT0_T4_,"",@"SHT_CUDA_INFO"
	.sectionflags	@""
	.align	4


	//----- nvinfo : EIATTR_CUDA_API_VERSION
	.align		4
        /*0000*/ 	.byte	0x04, 0x37
        /*0002*/ 	.short	(.L_14231 - .L_14230)
.L_14230:
        /*0004*/ 	.word	0x00000082


	//----- nvinfo : EIATTR_SW2861232_WAR
	.align		4
.L_14231:
        /*0008*/ 	.byte	0x01, 0x35
	.zero		2


	//----- nvinfo : EIATTR_PARAM_CBANK
	.align		4
        /*000c*/ 	.byte	0x04, 0x0a
        /*000e*/ 	.short	(.L_14233 - .L_14232)
	.align		4
.L_14232:
        /*0010*/ 	.word	index@(.nv.constant0._ZN2at6native43_GLOBAL__N__9ae7fba5_10_SoftMax_cu_9f978f6323cunn_SoftMaxForwardSmemILi2EdddNS1_22SoftMaxForwardEpilogueElEEvPT2_PKT0_T4_)
        /*0014*/ 	.short	0x0160
        /*0016*/ 	.short	0x0018


	//----- nvinfo : EIATTR_CBANK_PARAM_SIZE
	.align		4
.L_14233:
        /*0018*/ 	.byte	0x03, 0x19
        /*001a*/ 	.short	0x0018


	//----- nvinfo : EIATTR_KPARAM_INFO
	.align		4
        /*001c*/ 	.byte	0x04, 0x17
        /*001e*/ 	.short	(.L_14235 - .L_14234)
.L_14234:
        /*0020*/ 	.word	0x00000000
        /*0024*/ 	.short	0x0002
        /*0026*/ 	.short	0x0010
        /*0028*/ 	.byte	0x00, 0xf0, 0x21, 0x00


	//----- nvinfo : EIATTR_KPARAM_INFO
	.align		4
.L_14235:
        /*002c*/ 	.byte	0x04, 0x17
        /*002e*/ 	.short	(.L_14237 - .L_14236)
.L_14236:
        /*0030*/ 	.word	0x00000000
        /*0034*/ 	.short	0x0001
        /*0036*/ 	.short	0x0008
        /*0038*/ 	.byte	0x00, 0xf0, 0x21, 0x00


	//----- nvinfo : EIATTR_KPARAM_INFO
	.align		4
.L_14237:
        /*003c*/ 	.byte	0x04, 0x17
        /*003e*/ 	.short	(.L_14239 - .L_14238)
.L_14238:
        /*0040*/ 	.word	0x00000000
        /*0044*/ 	.short	0x0000
        /*0046*/ 	.short	0x0000
        /*0048*/ 	.byte	0x00, 0xf0, 0x21, 0x00


	//----- nvinfo : EIATTR_MAXREG_COUNT
	.align		4
.L_14239:
        /*004c*/ 	.byte	0x03, 0x1b
        /*004e*/ 	.short	0x00ff


	//----- nvinfo : EIATTR_NUM_BARRIERS
	.align		4
        /*0050*/ 	.byte	0x02, 0x4c
        /*0052*/ 	.byte	0x01
	.zero		1


	//----- nvinfo : EIATTR_MERCURY_ISA_VERSION
	.align		4
        /*0054*/ 	.byte	0x03, 0x5f
        /*0056*/ 	.short	0x0000


	//----- nvinfo : EIATTR_COOP_GROUP_MASK_REGIDS
	.align		4
        /*0058*/ 	.byte	0x04, 0x29
        /*005a*/ 	.short	(.L_14241 - .L_14240)


	//   ....[0]....
.L_14240:
        /*005c*/ 	.word	0xffffffff


	//   ....[1]....
        /*0060*/ 	.word	0xffffffff


	//   ....[2]....
        /*0064*/ 	.word	0xffffffff


	//   ....[3]....
        /*0068*/ 	.word	0xffffffff


	//   ....[4]....
        /*006c*/ 	.word	0xffffffff


	//   ....[5]....
        /*0070*/ 	.word	0xffffffff


	//   ....[6]....
        /*0074*/ 	.word	0xffffffff


	//   ....[7]....
        /*0078*/ 	.word	0xffffffff


	//   ....[8]....
        /*007c*/ 	.word	0xffffffff


	//   ....[9]....
        /*0080*/ 	.word	0xffffffff


	//   ....[10]....
        /*0084*/ 	.word	0xffffffff


	//   ....[11]....
        /*0088*/ 	.word	0xffffffff


	//   ....[12]....
        /*008c*/ 	.word	0xffffffff


	//   ....[13]....
        /*0090*/ 	.word	0xffffffff


	//   ....[14]....
        /*0094*/ 	.word	0xffffffff


	//   ....[15]....
        /*0098*/ 	.word	0xffffffff


	//   ....[16]....
        /*009c*/ 	.word	0xffffffff


	//   ....[17]....
        /*00a0*/ 	.word	0xffffffff


	//   ....[18]....
        /*00a4*/ 	.word	0xffffffff


	//   ....[19]....
        /*00a8*/ 	.word	0xffffffff


	//   ....[20]....
        /*00ac*/ 	.word	0xffffffff


	//   ....[21]....
        /*00b0*/ 	.word	0xffffffff


	//   ....[22]....
        /*00b4*/ 	.word	0xffffffff


	//   ....[23]....
        /*00b8*/ 	.word	0xffffffff


	//   ....[24]....
        /*00bc*/ 	.word	0xffffffff


	//   ....[25]....
        /*00c0*/ 	.word	0xffffffff


	//   ....[26]....
        /*00c4*/ 	.word	0xffffffff


	//   ....[27]....
        /*00c8*/ 	.word	0xffffffff


	//   ....[28]....
        /*00cc*/ 	.word	0xffffffff


	//   ....[29]....
        /*00d0*/ 	.word	0xffffffff


	//   ....[30]....
        /*00d4*/ 	.word	0xffffffff


	//   ....[31]....
        /*00d8*/ 	.word	0xffffffff


	//   ....[32]....
        /*00dc*/ 	.word	0xffffffff


	//   ....[33]....
        /*00e0*/ 	.word	0xffffffff


	//   ....[34]....
        /*00e4*/ 	.word	0xffffffff


	//   ....[35]....
        /*00e8*/ 	.word	0xffffffff


	//   ....[36]....
        /*00ec*/ 	.word	0xffffffff


	//   ....[37]....
        /*00f0*/ 	.word	0xffffffff


	//   ....[38]....
        /*00f4*/ 	.word	0xffffffff


	//   ....[39]....
        /*00f8*/ 	.word	0xffffffff


	//   ....[40]....
        /*00fc*/ 	.word	0xffffffff


	//   ....[41]....
        /*0100*/ 	.word	0xffffffff


	//   ....[42]....
        /*0104*/ 	.word	0xffffffff


	//   ....[43]....
        /*0108*/ 	.word	0xffffffff


	//   ....[44]....
        /*010c*/ 	.word	0xffffffff


	//   ....[45]....
        /*0110*/ 	.word	0xffffffff


	//   ....[46]....
        /*0114*/ 	.word	0xffffffff


	//   ....[47]....
        /*0118*/ 	.word	0xffffffff


	//   ....[48]....
        /*011c*/ 	.word	0xffffffff


	//   ....[49]....
        /*0120*/ 	.word	0xffffffff


	//   ....[50]....
        /*0124*/ 	.word	0xffffffff


	//   ....[51]....
        /*0128*/ 	.word	0xffffffff


	//   ....[52]....
        /*012c*/ 	.word	0xffffffff


	//   ....[53]....
        /*0130*/ 	.word	0xffffffff


	//   ....[54]....
        /*0134*/ 	.word	0xffffffff


	//   ....[55]....
        /*0138*/ 	.word	0xffffffff


	//   ....[56]....
        /*013c*/ 	.word	0xffffffff


	//   ....[57]....
        /*0140*/ 	.word	0xffffffff


	//   ....[58]....
        /*0144*/ 	.word	0xffffffff


	//   ....[59]....
        /*0148*/ 	.word	0xffffffff


	//----- nvinfo : EIATTR_COOP_GROUP_INSTR_OFFSETS
	.align		4
.L_14241:
        /*014c*/ 	.byte	0x04, 0x28
        /*014e*/ 	.short	(.L_14243 - .L_14242)


	//   ....[0]....
.L_14242:
        /*0150*/ 	.word	0x00000310


	//   ....[1]....
        /*0154*/ 	.word	0x00000350


	//   ....[2]....
        /*0158*/ 	.word	0x000003d0


	//   ....[3]....
        /*015c*/ 	.word	0x000003e0


	//   ....[4]....
        /*0160*/ 	.word	0x00000420


	//   ....[5]....
        /*0164*/ 	.word	0x00000430


	//   ....[6]....
        /*0168*/ 	.word	0x00000480


	//   ....[7]....
        /*016c*/ 	.word	0x000004a0


	//   ....[8]....
        /*0170*/ 	.word	0x00000510


	//   ....[9]....
        /*0174*/ 	.word	0x00000520


	//   ....[10]....
        /*0178*/ 	.word	0x00000610


	//   ....[11]....
        /*017c*/ 	.word	0x00000630


	//   ....[12]....
        /*0180*/ 	.word	0x00000680


	//   ....[13]....
        /*0184*/ 	.word	0x00000690


	//   ....[14]....
        /*0188*/ 	.word	0x000006d0


	//   ....[15]....
        /*018c*/ 	.word	0x000006e0


	//   ....[16]....
        /*0190*/ 	.word	0x00000720


	//   ....[17]....
        /*0194*/ 	.word	0x00000730


	//   ....[18]....
        /*0198*/ 	.word	0x00000770


	//   ....[19]....
        /*019c*/ 	.word	0x00000780


	//   ....[20]....
        /*01a0*/ 	.word	0x00000dc0


	//   ....[21]....
        /*01a4*/ 	.word	0x00000dd0


	//   ....[22]....
        /*01a8*/ 	.word	0x00000e20


	//   ....[23]....
        /*01ac*/ 	.word	0x00000e40


	//   ....[24]....
        /*01b0*/ 	.word	0x00000e70


	//   ....[25]....
        /*01b4*/ 	.word	0x00000e80


	//   ....[26]....
        /*01b8*/ 	.word	0x00000ea0


	//   ....[27]....
        /*01bc*/ 	.word	0x00000eb0


	//   ....[28]....
        /*01c0*/ 	.word	0x00000ee0


	//   ....[29]....
        /*01c4*/ 	.word	0x00000ef0


	//   ....[30]....
        /*01c8*/ 	.word	0x00000f60


	//   ....[31]....
        /*01cc*/ 	.word	0x00000f80


	//   ....[32]....
        /*01d0*/ 	.word	0x00000fa0


	//   ....[33]....
        /*01d4*/ 	.word	0x00000fb0


	//   ....[34]....
        /*01d8*/ 	.word	0x00000fd0


	//   ....[35]....
        /*01dc*/ 	.word	0x00000fe0


	//   ....[36]....
        /*01e0*/ 	.word	0x00001000


	//   ....[37]....
        /*01e4*/ 	.word	0x00001010


	//   ....[38]....
        /*01e8*/ 	.word	0x00001030


	//   ....[39]....
        /*01ec*/ 	.word	0x00001040


	//   ....[40]....
        /*01f0*/ 	.word	0x00001a40


	//   ....[41]....
        /*01f4*/ 	.word	0x00001ac0


	//   ....[42]....
        /*01f8*/ 	.word	0x00001b60


	//   ....[43]....
        /*01fc*/ 	.word	0x00001bd0


	//   ....[44]....
        /*0200*/ 	.word	0x00001c70


	//   ....[45]....
        /*0204*/ 	.word	0x00001ce0


	//   ....[46]....
        /*0208*/ 	.word	0x00001d80


	//   ....[47]....
        /*020c*/ 	.word	0x00001df0


	//   ....[48]....
        /*0210*/ 	.word	0x00001e90


	//   ....[49]....
        /*0214*/ 	.word	0x00001f00


	//   ....[50]....
        /*0218*/ 	.word	0x00001f70


	//   ....[51]....
        /*021c*/ 	.word	0x00001ff0


	//   ....[52]....
        /*0220*/ 	.word	0x00002070


	//   ....[53]....
        /*0224*/ 	.word	0x000020e0


	//   ....[54]....
        /*0228*/ 	.word	0x00002160


	//   ....[55]....
        /*022c*/ 	.word	0x000021d0


	//   ....[56]....
        /*0230*/ 	.word	0x00002250


	//   ....[57]....
        /*0234*/ 	.word	0x000022c0


	//   ....[58]....
        /*0238*/ 	.word	0x00002340


	//   ....[59]....
        /*023c*/ 	.word	0x000023b0


	//----- nvinfo : EIATTR_EXIT_INSTR_OFFSETS
	.align		4
.L_14243:
        /*0240*/ 	.byte	0x04, 0x1c
        /*0242*/ 	.short	(.L_14245 - .L_14244)


	//   ....[0]....
.L_14244:
        /*0244*/ 	.word	0x000010e0


	//   ....[1]....
        /*0248*/ 	.word	0x000019e0


	//----- nvinfo : EIATTR_CRS_STACK_SIZE
	.align		4
.L_14245:
        /*024c*/ 	.byte	0x04, 0x1e
        /*024e*/ 	.short	(.L_14247 - .L_14246)
.L_14246:
        /*0250*/ 	.word	0x00000000
.L_14247:


//--------------------- .nv.info._ZN2at6native43_GLOBAL__N__9ae7fba5_10_SoftMax_cu_9f978f6322cunn_SoftMaxForwardRegIdddNS1_22SoftMaxForwardEpilogueElLi9EEEvPT1_PKT_T3_ --------------------------
	.section	.nv.info._ZN2at6native43_GLOBAL__N__9ae7fba5_10_SoftMax_cu_9f978f6322cunn_SoftMaxForwardRegIdddNS1_22SoftMaxForwardEpilogueElLi9EEEvPT1_PKT_T3_,"",@"SHT_CUDA_INFO"
	.sectionflags	@""
	.align	4


	//----- nvinfo : EIATTR_CUDA_API_VERSION
	.align		4
        /*0000*/ 	.byte	0x04, 0x37
        /*0002*/ 	.short	(.L_14249 - .L_14248)
.L_14248:
        /*0004*/ 	.word	0x00000082


	//----- nvinfo : EIATTR_SW2861232_WAR
	.align		4
.L_14249:
        /*0008*/ 	.byte	0x01, 0x35
	.zero		2


	//----- nvinfo : EIATTR_PARAM_CBANK
	.align		4
        /*000c*/ 	.byte	0x04, 0x0a
        /*000e*/ 	.short	(.L_14251 - .L_14250)
	.align		4
.L_14250:
        /*0010*/ 	.word	index@(.nv.constant0._ZN2at6native43_GLOBAL__N__9ae7fba5_10_SoftMax_cu_9f978f6322cunn_SoftMaxForwardRegIdddNS1_22SoftMaxForwardEpilogueElLi9EEEvPT1_PKT_T3_)
        /*0014*/ 	.short	0x0160
        /*0016*/ 	.short	0x0018


	//----- nvinfo : EIATTR_CBANK_PARAM_SIZE
	.align		4
.L_14251:
        /*0018*/ 	.byte	0x03, 0x19
        /*001a*/ 	.short	0x0018


	//----- nvinfo : EIATTR_KPARAM_INFO
	.align		4
        /*001c*/ 	.byte	0x04, 0x17
        /*001e*/ 	.short	(.L_14253 - .L_14252)
.L_14252:
        /*0020*/ 	.word	0x00000000
        /*0024*/ 	.short	0x0002
        /*0026*/ 	.short	0x0010
        /*0028*/ 	.byte	0x00, 0xf0, 0x21, 0x00


	//----- nvinfo : EIATTR_KPARAM_INFO
	.align		4
.L_14253:
        /*002c*/ 	.byte	0x04, 0x17
        /*002e*/ 	.short	(.L_14255 - .L_14254)
.L_14254:
        /*0030*/ 	.word	0x00000000
        /*0034*/ 	.short	0x0001
        /*0036*/ 	.short	0x0008
        /*0038*/ 	.byte	0x00, 0xf0, 0x21, 0x00


	//----- nvinfo : EIATTR_KPARAM_INFO
	.align		4
.L_14255:
        /*003c*/ 	.byte	0x04, 0x17
        /*003e*/ 	.short	(.L_14257 - .L_14256)
.L_14256:
        /*0040*/ 	.word	0x00000000
        /*0044*/ 	.short	0x0000
        /*0046*/ 	.short	0x0000
        /*0048*/ 	.byte	0x00, 0xf0, 0x21, 0x00


	//----- nvinfo : EIATTR_MAXREG_COUNT
	.align		4
.L_14257:
        /*004c*/ 	.byte	0x03, 0x1b
        /*004e*/ 	.short	0x00ff


	//----- nvinfo : EIATTR_NUM_BARRIERS
	.align		4
        /*0050*/ 	.byte	0x02, 0x4c
        /*0052*/ 	.byte	0x01
	.zero		1


	//----- nvinfo : EIATTR_MERCURY_ISA_VERSION
	.align		4
        /*0054*/ 	.byte	0x03, 0x5f
        /*0056*/ 	.short	0x0000


	//----- nvinfo : EIATTR_COOP_GROUP_MASK_REGIDS
	.align		4
        /*0058*/ 	.byte	0x04, 0x29
        /*005a*/ 	.short	(.L_14259 - .L_14258)


	//   ....[0]....
.L_14258:
        /*005c*/ 	.word	0xffffffff


	//   ....[1]....
        /*0060*/ 	.word	0xffffffff


	//   ....[2]....
        /*0064*/ 	.word	0xffffffff


	//   ....[3]....
        /*0068*/ 	.word	0xffffffff


	//   ....[4]....
        /*006c*/ 	.word	0xffffffff


	//   ....[5]....
        /*0070*/ 	.word	0xffffffff


	//   ....[6]....
        /*0074*/ 	.word	0xffffffff


	//   ....[7]....
        /*0078*/ 	.word	0xffffffff


	//   ....[8]....
        /*007c*/ 	.word	0xffffffff


	//   ....[9]....
        /*0080*/ 	.word	0xffffffff


	//   ....[10]....
        /*0084*/ 	.word	0xffffffff


	//   ....[11]....
        /*0088*/ 	.word	0xffffffff


	//   ....[12]....
        /*008c*/ 	.word	0xffffffff


	//   ....[13]....
        /*0090*/ 	.word	0xffffffff


	//   ....[14]....
        /*0094*/ 	.word	0xffffffff


	//   ....[15]....
        /*0098*/ 	.word	0xffffffff


	//   ....[16]....
        /*009c*/ 	.word	0xffffffff


	//   ....[17]....
        /*00a0*/ 	.word	0xffffffff


	//   ....[18]....
        /*00a4*/ 	.word	0xffffffff


	//   ....[19]....
        /*00a8*/ 	.word	0xffffffff


	//   ....[20]....
        /*00ac*/ 	.word	0xffffffff


	//   ....[21]....
        /*00b0*/ 	.word	0xffffffff


	//   ....[22]....
        /*00b4*/ 	.word	0xffffffff


	//   ....[23]....
        /*00b8*/ 	.word	0xffffffff


	//   ....[24]....
        /*00bc*/ 	.word	0xffffffff


	//   ....[25]....
        /*00c0*/ 	.word	0xffffffff


	//   ....[26]....
        /*00c4*/ 	.word	0xffffffff


	//   ....[27]....
        /*00c8*/ 	.word	0xffffffff


	//   ....[28]....
        /*00cc*/ 	.word	0xffffffff


	//   ....[29]....
        /*00d0*/ 	.word	0xffffffff


	//   ....[30]....
        /*00d4*/ 	.word	0xffffffff


	//   ....[31]....
        /*00d8*/ 	.word	0xffffffff


	//   ....[32]....
        /*00dc*/ 	.word	0xffffffff


	//   ....[33]....
        /*00e0*/ 	.word	0xffffffff


	//   ....[34]....
        /*00e4*/ 	.word	0xffffffff


	//   ....[35]....
        /*00e8*/ 	.word	0xffffffff


	//   ....[36]....
        /*00ec*/ 	.word	0xffffffff


	//   ....[37]....
        /*00f0*/ 	.word	0xffffffff


	//   ....[38]....
        /*00f4*/ 	.word	0xffffffff


	//   ....[39]....
        /*00f8*/ 	.word	0xffffffff


	//   ....[40]....
        /*00fc*/ 	.word	0xffffffff


	//   ....[41]....
        /*0100*/ 	.word	0xffffffff


	//   ....[42]....
        /*0104*/ 	.word	0xffffffff


	//   ....[43]....
        /*0108*/ 	.word	0xffffffff


	//   ....[44]....
        /*010c*/ 	.word	0xffffffff


	//   ....[45]....
        /*0110*/ 	.word	0xffffffff


	//   ....[46]....
        /*0114*/ 	.word	0xffffffff


	//   ....[47]....
        /*0118*/ 	.word	0xffffffff


	//   ....[48]....
        /*011c*/ 	.word	0xffffffff


	//   ....[49]....
        /*0120*/ 	.word	0xffffffff


	//   ....[50]....
        /*0124*/ 	.word	0xffffffff


	//   ....[51]....
        /*0128*/ 	.word	0xffffffff


	//   ....[52]....
        /*012c*/ 	.word	0xffffffff


	//   ....[53]....
        /*0130*/ 	.word	0xffffffff


	//   ....[54]....
        /*0134*/ 	.word	0xffffffff


	//   ....[55]....
        /*0138*/ 	.word	0xffffffff


	//   ....[56]....
        /*013c*/ 	.word	0xffffffff


	//   ....[57]....
        /*0140*/ 	.word	0xffffffff


	//   ....[58]....
        /*0144*/ 	.word	0xffffffff


	//   ....[59]....
        /*0148*/ 	.word	0xffffffff


	//----- nvinfo : EIATTR_COOP_GROUP_INSTR_OFFSETS
	.align		4
.L_14259:
        /*014c*/ 	.byte	0x04, 0x28
        /*014e*/ 	.short	(.L_14261 - .L_14260)


	//   ....[0]....
.L_14260:
        /*0150*/ 	.word	0x00000bf0


	//   ....[1]....
        /*0154*/ 	.word	0x00000c00


	//   ....[2]....
        /*0158*/ 	.word	0x00000c50


	//   ....[3]....
        /*015c*/ 	.word	0x00000c60


	//   ....[4]....
        /*0160*/ 	.word	0x00000ca0


	//   ....[5]....
        /*0164*/ 	.word	0x00000cb0


	//   ....[6]....
        /*0168*/ 	.word	0x00000cf0


	//   ....[7]....
        /*016c*/ 	.word	0x00000d00


	//   ....[8]....
        /*0170*/ 	.word	0x00000d40


	//   ....[9]....
        /*0174*/ 	.word	0x00000d50


	//   ....[10]....
        /*0178*/ 	.word	0x00000ed0


	//   ....[11]....
        /*017c*/ 	.word	0x00000ef0


	//   ....[12]....
        /*0180*/ 	.word	0x00000f40


	//   ....[13]....
        /*0184*/ 	.word	0x00000f50


	//   ....[14]....
        /*0188*/ 	.word	0x00000f90


	//   ....[15]....
        /*018c*/ 	.word	0x00000fa0


	//   ....[16]....
        /*0190*/ 	.word	0x00000fe0


	//   ....[17]....
        /*0194*/ 	.word	0x00000ff0


	//   ....[18]....
        /*0198*/ 	.word	0x00001030


	//   ....[19]....
        /*019c*/ 	.word	0x00001040


	//   ....[20]....
        /*01a0*/ 	.word	0x00002910


	//   ....[21]....
        /*01a4*/ 	.word	0x00002940


	//   ....[22]....
        /*01a8*/ 	.word	0x00002970


	//   ....[23]....
        /*01ac*/ 	.word	0x00002980


	//   ....[24]....
        /*01b0*/ 	.word	0x000029c0


	//   ....[25]....
        /*01b4*/ 	.word	0x000029d0


	//   ....[26]....
        /*01b8*/ 	.word	0x00002a00


	//   ....[27]....
        /*01bc*/ 	.word	0x00002a10


	//   ....[28]....
        /*01c0*/ 	.word	0x00002a30


	//   ....[29]....
        /*01c4*/ 	.word	0x00002a40


	//   ....[30]....
        /*01c8*/ 	.word	0x00002ad0


	//   ....[31]....
        /*01cc*/ 	.word	0x00002af0


	//   ....[32]....
        /*01d0*/ 	.word	0x00002b20


	//   ....[33]....
        /*01d4*/ 	.word	0x00002b30


	//   ....[34]....
        /*01d8*/ 	.word	0x00002b50


	//   ....[35]....
        /*01dc*/ 	.word	0x00002b60


	//   ....[36]....
        /*01e0*/ 	.word	0x00002b80


	//   ....[37]....
        /*01e4*/ 	.word	0x00002b90


	//   ....[38]....
        /*01e8*/ 	.word	0x00002bb0


	//   ....[39]....
        /*01ec*/ 	.word	0x00002bc0


	//   ....[40]....
        /*01f0*/ 	.word	0x00005750


	//   ....[41]....
        /*01f4*/ 	.word	0x000057d0


	//   ....[42]....
        /*01f8*/ 	.word	0x00005870


	//   ....[43]....
        /*01fc*/ 	.word	0x000058e0


	//   ....[44]....
        /*0200*/ 	.word	0x00005980


	//   ....[45]....
        /*0204*/ 	.word	0x000059f0


	//   ....[46]....
        /*0208*/ 	.word	0x00005a90


	//   ....[47]....
        /*020c*/ 	.word	0x00005b00


	//   ....[48]....
        /*0210*/ 	.word	0x00005ba0


	//   ....[49]....
        /*0214*/ 	.word	0x00005c10


	//   ....[50]....
        /*0218*/ 	.word	0x00005c90


	//   ....[51]....
        /*021c*/ 	.word	0x00005d10


	//   ....[52]....
        /*0220*/ 	.word	0x00005d90


	//   ....[53]....
        /*0224*/ 	.word	0x00005e00


	//   ....[54]....
        /*0228*/ 	.word	0x00005e80


	//   ....[55]....
        /*022c*/ 	.word	0x00005ef0


	//   ....[56]....
        /*0230*/ 	.word	0x00005f70


	//   ....[57]....
        /*0234*/ 	.word	0x00005fe0


	//   ....[58]....
        /*0238*/ 	.word	0x00006060


	//   ....[59]....
        /*023c*/ 	.word	0x000060d0


	//----- nvinfo : EIATTR_EXIT_INSTR_OFFSETS
	.align		4
.L_14261:
        /*0240*/ 	.byte	0x04, 0x1c
        /*0242*/ 	.short	(.L_14263 - .L_14262)


	//   ....[0]....
.L_14262:
        /*0244*/ 	.word	0x00005220


	//   ....[1]....
        /*0248*/ 	.word	0x000056f0


	//----- nvinfo : EIATTR_CRS_STACK_SIZE
	.align		4
.L_14263:
        /*024c*/ 	.byte	0x04, 0x1e
        /*024e*/ 	.short	(.L_14265 - .L_14264)
.L_14264:
        /*0250*/ 	.word	0x00000000
.L_14265:


//--------------------- .nv.info._ZN2at6native43_GLOBAL__N__9ae7fba5_10_SoftMax_cu_9f978f6322cunn_SoftMaxForwardRegIdddNS1_22SoftMaxForwardEpilogueElLi8EEEvPT1_PKT_T3_ --------------------------
	.section	.nv.info._ZN2at6native43_GLOBAL__N__9ae7fba5_10_SoftMax_cu_9f978f6322cunn_SoftMaxForwardRegIdddNS1_22SoftMaxForwardEpilogueElLi8EEEvPT1_PKT_T3_,"",@"SHT_CUDA_INFO"
	.sectionflags	@""
	.align	4


	//----- nvinfo : EIATTR_CUDA_API_VERSION
	.align		4
        /*0000*/ 	.byte	0x04, 0x37
        /*0002*/ 	.short	(.L_14267 - .L_14266)
.L_14266:
        /*0004*/ 	.word	0x00000082


	//----- nvinfo : EIATTR_SW2861232_WAR
	.align		4
.L_14267:
        /*0008*/ 	.byte	0x01, 0x35
	.zero		2


	//----- nvinfo : EIATTR_PARAM_CBANK
	.align		4
        /*000c*/ 	.byte	0x04, 0x0a
        /*000e*/ 	.short	(.L_14269 - .L_14268)
	.align		4
.L_14268:
        /*0010*/ 	.word	index@(.nv.constant0._ZN2at6native43_GLOBAL__N__9ae7fba5_10_SoftMax_cu_9f978f6322cunn_SoftMaxForwardRegIdddNS1_22SoftMaxForwardEpilogueElLi8EEEvPT1_PKT_T3_)
        /*0014*/ 	.short	0x0160
        /*0016*/ 	.short	0x0018


	//----- nvinfo : EIATTR_CBANK_PARAM_SIZE
	.align		4
.L_14269:
        /*0018*/ 	.byte	0x03, 0x19
        /*001a*/ 	.short	0x0018


	//----- nvinfo : EIATTR_KPARAM_INFO
	.align		4
        /*001c*/ 	.byte	0x04, 0x17
        /*001e*/ 	.short	(.L_14271 - .L_14270)
.L_14270:
        /*0020*/ 	.word	0x00000000
        /*0024*/ 	.short	0x0002
        /*0026*/ 	.short	0x0010
        /*0028*/ 	.byte	0x00, 0xf0, 0x21, 0x00


	//----- nvinfo : EIATTR_KPARAM_INFO
	.align		4
.L_14271:
        /*002c*/ 	.byte	0x04, 0x17
        /*002e*/ 	.short	(.L_14273 - .L_14272)
.L_14272:
        /*0030*/ 	.word	0x00000000
        /*0034*/ 	.short	0x0001
        /*0036*/ 	.short	0x0008
        /*0038*/ 	.byte	0x00, 0xf0, 0x21, 0x00


	//----- nvinfo : EIATTR_KPARAM_INFO
	.align		4
.L_14273:
        /*003c*/ 	.byte	0x04, 0x17
        /*003e*/ 	.short	(.L_14275 - .L_14274)
.L_14274:
        /*0040*/ 	.word	0x00000000
        /*0044*/ 	.short	0x0000
        /*0046*/ 	.short	0x0000
        /*0048*/ 	.byte	0x00, 0xf0, 0x21, 0x00


	//----- nvinfo : EIATTR_MAXREG_COUNT
	.align		4
.L_14275:
        /*004c*/ 	.byte	0x03, 0x1b
        /*004e*/ 	.short	0x00ff


	//----- nvinfo : EIATTR_NUM_BARRIERS
	.align		4
        /*0050*/ 	.byte	0x02, 0x4c
        /*0052*/ 	.byte	0x01
	.zero		1


	//----- nvinfo : EIATTR_MERCURY_ISA_VERSION
	.align		4
        /*0054*/ 	.byte	0x03, 0x5f
        /*0056*/ 	.short	0x0000


	//----- nvinfo : EIATTR_COOP_GROUP_MASK_REGIDS
	.align		4
        /*0058*/ 	.byte	0x04, 0x29
        /*005a*/ 	.short	(.L_14277 - .L_14276)


	//   ....[0]....
.L_14276:
        /*005c*/ 	.word	0xffffffff


	//   ....[1]....
        /*0060*/ 	.word	0xffffffff


	//   ....[2]....
        /*0064*/ 	.word	0xffffffff


	//   ....[3]....
        /*0068*/ 	.word	0xffffffff


	//   ....[4]....
        /*006c*/ 	.word	0xffffffff


	//   ....[5]....
        /*0070*/ 	.word	0xffffffff


	//   ....[6]....
        /*0074*/ 	.word	0xffffffff


	//   ....[7]....
        /*0078*/ 	.word	0xffffffff


	//   ....[8]....
        /*007c*/ 	.word	0xffffffff


	//   ....[9]....
        /*0080*/ 	.word	0xffffffff


	//   ....[10]....
        /*0084*/ 	.word	0xffffffff


	//   ....[11]....
        /*0088*/ 	.word	0xffffffff


	//   ....[12]....
        /*008c*/ 	.word	0xffffffff


	//   ....[13]....
        /*0090*/ 	.word	0xffffffff


	//   ....[14]....
        /*0094*/ 	.word	0xffffffff


	//   ....[15]....
        /*0098*/ 	.word	0xffffffff


	//   ....[16]....
        /*009c*/ 	.word	0xffffffff


	//   ....[17]....
        /*00a0*/ 	.word	0xffffffff


	//   ....[18]....
        /*00a4*/ 	.word	0xffffffff


	//   ....[19]....
        /*00a8*/ 	.word	0xffffffff


	//   ....[20]....
        /*00ac*/ 	.word	0xffffffff


	//   ....[21]....
        /*00b0*/ 	.word	0xffffffff


	//   ....[22]....
        /*00b4*/ 	.word	0xffffffff


	//   ....[23]....
        /*00b8*/ 	.word	0xffffffff


	//   ....[24]....
        /*00bc*/ 	.word	0xffffffff


	//   ....[25]....
        /*00c0*/ 	.word	0xffffffff


	//   ....[26]....
        /*00c4*/ 	.word	0xffffffff


	//   ....[27]....
        /*00c8*/ 	.word	0xffffffff


	//   ....[28]....
        /*00cc*/ 	.word	0xffffffff


	//   ....[29]....
        /*00d0*/ 	.word	0xffffffff


	//   ....[30]....
        /*00d4*/ 	.word	0xffffffff


	//   ....[31]....
        /*00d8*/ 	.word	0xffffffff


	//   ....[32]....
        /*00dc*/ 	.word	0xffffffff


	//   ....[33]....
        /*00e0*/ 	.word	0xffffffff


	//   ....[34]....
        /*00e4*/ 	.word	0xffffffff


	//   ....[35]....
        /*00e8*/ 	.word	0xffffffff


	//   ....[36]....
        /*00ec*/ 	.word	0xffffffff


	//   ....[37]....
        /*00f0*/ 	.word	0xffffffff


	//   ....[38]....
        /*00f4*/ 	.word	0xffffffff


	//   ....[39]....
        /*00f8*/ 	.word	0xffffffff


	//   ....[40]....
        /*00fc*/ 	.word	0xffffffff


	//   ....[41]....
        /*0100*/ 	.word	0xffffffff


	//   ....[42]....
        /*0104*/ 	.word	0xffffffff


	//   ....[43]....
        /*0108*/ 	.word	0xffffffff


	//   ....[44]....
        /*010c*/ 	.word	0xffffffff


	//   ....[45]....
        /*0110*/ 	.word	0xffffffff


	//   ....[46]....
        /*0114*/ 	.word	0xffffffff


	//   ....[47]....
        /*0118*/ 	.word	0xffffffff


	//   ....[48]....
        /*011c*/ 	.word	0xffffffff


	//   ....[49]....
        /*0120*/ 	.word	0xffffffff


	//   ....[50]....
        /*0124*/ 	.word	0xffffffff


	//   ....[51]....
        /*0128*/ 	.word	0xffffffff


	//   ....[52]....
        /*012c*/ 	.word	0xffffffff


	//   ....[53]....
        /*0130*/ 	.word	0xffffffff


	//   ....[54]....
        /*0134*/ 	.word	0xffffffff


	//   ....[55]....
        /*0138*/ 	.word	0xffffffff


	//   ....[56]....
        /*013c*/ 	.word	0xffffffff


	//   ....[57]....
        /*0140*/ 	.word	0xffffffff


	//   ....[58]....
        /*0144*/ 	.word	0xffffffff


	//   ....[59]....
        /*0148*/ 	.word	0xffffffff


	//----- nvinfo : EIATTR_COOP_GROUP_INSTR_OFFSETS
	.align		4
.L_14277:
        /*014c*/ 	.byte	0x04, 0x28
        /*014e*/ 	.short	(.L_14279 - .L_14278)


	//   ....[0]....
.L_14278:
        /*0150*/ 	.word	0x00000aa0


	//   ....[1]....
        /*0154*/ 	.word	0x00000ab0


	//   ....[2]....
        /*0158*/ 	.word	0x00000b00


	//   ....[3]....
        /*015c*/ 	.word	0x00000b10


	//   ....[4]....
        /*0160*/ 	.word	0x00000b50


	//   ....[5]....
        /*0164*/ 	.word	0x00000b60


	//   ....[6]....
        /*0168*/ 	.word	0x00000ba0


	//   ....[7]....
        /*016c*/ 	.word	0x00000bb0


	//   ....[8]....
        /*0170*/ 	.word	0x00000bf0


	//   ....[9]....
        /*0174*/ 	.word	0x00000c00


	//   ....[10]....
        /*0178*/ 	.word	0x00000d70


	//   ....[11]....
        /*017c*/ 	.word	0x00000d90


	//   ....[12]....
        /*0180*/ 	.word	0x00000de0


	//   ....[13]....
        /*0184*/ 	.word	0x00000df0


	//   ....[14]....
        /*0188*/ 	.word	0x00000e30


	//   ....[15]....
        /*018c*/ 	.word	0x00000e40


	//   ....[16]....
        /*0190*/ 	.word	0x00000e80


	//   ....[17]....
        /*0194*/ 	.word	0x00000e90


	//   ....[18]....
        /*0198*/ 	.word	0x00000ed0


	//   ....[19]....
        /*019c*/ 	.word	0x00000ee0


	//   ....[20]....
        /*01a0*/ 	.word	0x000024f0


	//   ....[21]....
        /*01a4*/ 	.word	0x00002520


	//   ....[22]....
        /*01a8*/ 	.word	0x00002580


	//   ....[23]....
        /*01ac*/ 	.word	0x00002590


	//   ....[24]....
        /*01b0*/ 	.word	0x000025b0


	//   ....[25]....
        /*01b4*/ 	.word	0x000025c0


	//   ....[26]....
        /*01b8*/ 	.word	0x000025e0


	//   ....[27]....
        /*01bc*/ 	.word	0x000025f0


	//   ....[28]....
        /*01c0*/ 	.word	0x00002620


	//   ....[29]....
        /*01c4*/ 	.word	0x00002630


	//   ....[30]....
        /*01c8*/ 	.word	0x000026b0


	//   ....[31]....
        /*01cc*/ 	.word	0x000026d0


	//   ....[32]....
        /*01d0*/ 	.word	0x00002700


	//   ....[33]....
        /*01d4*/ 	.word	0x00002710


	//   ....[34]....
        /*01d8*/ 	.word	0x00002730


	//   ....[35]....
        /*01dc*/ 	.word	0x00002740


	//   ....[36]....
        /*01e0*/ 	.word	0x00002760


	//   ....[37]....
        /*01e4*/ 	.word	0x00002770


	//   ....[38]....
        /*01e8*/ 	.word	0x00002790


	//   ....[39]....
        /*01ec*/ 	.word	0x000027a0


	//   ....[40]....
        /*01f0*/ 	.word	0x00004d20


	//   ....[41]....
        /*01f4*/ 	.word	0x00004da0


	//   ....[42]....
        /*01f8*/ 	.word	0x00004e40


	//   ....[43]....
        /*01fc*/ 	.word	0x00004eb0


	//   ....[44]....
        /*0200*/ 	.word	0x00004f50


	//   ....[45]....
        /*0204*/ 	.word	0x00004fc0


	//   ....[46]....
        /*0208*/ 	.word	0x00005060


	//   ....[47]....
        /*020c*/ 	.word	0x000050d0


	//   ....[48]....
        /*0210*/ 	.word	0x00005170


	//   ....[49]....
        /*0214*/ 	.word	0x000051e0


	//   ....[50]....
        /*0218*/ 	.word	0x00005260


	//   ....[51]....
        /*021c*/ 	.word	0x000052e0


	//   ....[52]....
        /*0220*/ 	.word	0x00005360


	//   ....[53]....
        /*0224*/ 	.word	0x000053d0


	//   ....[54]....
        /*0228*/ 	.word	0x00005450


	//   ....[55]....
        /*022c*/ 	.word	0x000054c0


	//   ....[56]....
        /*0230*/ 	.word	0x00005540


	//   ....[57]....
        /*0234*/ 	.word	0x000055b0


	//   ....[58]....
        /*0238*/ 	.word	0x00005630


	//   ....[59]....
        /*023c*/ 	.word	0x000056a0


	//----- nvinfo : EIATTR_EXIT_INSTR_OFFSETS
	.align		4
.L_14279:
        /*0240*/ 	.byte	0x04, 0x1c
        /*0242*/ 	.short	(.L_14281 - .L_14280)


	//   ....[0]....
.L_14280:
        /*0244*/ 	.word	0x00004810


	//   ....[1]....
        /*0248*/ 	.word	0x00004cc0


	//----- nvinfo : EIATTR_CRS_STACK_SIZE
	.align		4
.L_14281:
        /*024c*/ 	.byte	0x04, 0x1e
        /*024e*/ 	.short	(.L_14283 - .L_14282)
.L_14282:
        /*0250*/ 	.word	0x00000000
.L_14283:


//--------------------- .nv.info._ZN2at6native43_GLOBAL__N__9ae7fba5_10_SoftMax_cu_9f978f6322cunn_SoftMaxForwardRegIdddNS1_22SoftMaxForwardEpilogueElLi7EEEvPT1_PKT_T3_ --------------------------
	.section	.nv.info._ZN2at6native43_GLOBAL__N__9ae7fba5_10_SoftMax_cu_9f978f6322cunn_SoftMaxForwardRegIdddNS1_22SoftMaxForwardEpilogueElLi7EEEvPT1_PKT_T3_,"",@"SHT_CUDA_INFO"
	.sectionflags	@""
	.align	4


	//----- nvinfo : EIATTR_CUDA_API_VERSION
	.align		4
        /*0000*/ 	.byte	0x04, 0x37
        /*0002*/ 	.short	(.L_14285 - .L_14284)
.L_14284:
        /*0004*/ 	.word	0x00000082


	//----- nvinfo : EIATTR_SW2861232_WAR
	.align		4
.L_14285:
        /*0008*/ 	.byte	0x01, 0x35
	.zero		2


	//----- nvinfo : EIATTR_PARAM_CBANK
	.align		4
        /*000c*/ 	.byte	0x04, 0x0a
        /*000e*/ 	.short	(.L_14287 - .L_14286)
	.align		4
.L_14286:
        /*0010*/ 	.word	index@(.nv.constant0._ZN2at6native43_GLOBAL__N__9ae7fba5_10_SoftMax_cu_9f978f6322cunn_SoftMaxForwardRegIdddNS1_22SoftMaxForwardEpilogueElLi7EEEvPT1_PKT_T3_)
        /*0014*/ 	.short	0x0160
        /*0016*/ 	.short	0x0018


	//----- nvinfo : EIATTR_CBANK_PARAM_SIZE
	.align		4
.L_14287:
        /*0018*/ 	.byte	0x03, 0x19
        /*001a*/ 	.short	0x0018


	//----- nvinfo : EIATTR_KPARAM_INFO
	.align		4
        /*001c*/ 	.byte	0x04, 0x17
        /*001e*/ 	.short	(.L_14289 - .L_14288)
.L_14288:
        /*0020*/ 	.word	0x00000000
        /*0024*/ 	.short	0x0002
        /*0026*/ 	.short	0x0010
        /*0028*/ 	.byte	0x00, 0xf0, 0x21, 0x00


	//----- nvinfo : EIATTR_KPARAM_INFO
	.align		4
.L_14289:
        /*002c*/ 	.byte	0x04, 0x17
        /*002e*/ 	.short	(.L_14291 - .L_14290)
.L_14290:
        /*0030*/ 	.word	0x00000000
        /*0034*/ 	.short	0x0001
        /*0036*/ 	.short	0x0008
        /*0038*/ 	.byte	0x00, 0xf0, 0x21, 0x00


	//----- nvinfo : EIATTR_KPARAM_INFO
	.align		4
.L_14291:
        /*003c*/ 	.byte	0x04, 0x17
        /*003e*/ 	.short	(.L_14293 - .L_14292)
.L_14292:
        /*0040*/ 	.word	0x00000000
        /*0044*/ 	.short	0x0000
        /*0046*/ 	.short	0x0000
        /*0048*/ 	.byte	0x00, 0xf0, 0x21, 0x00


	//----- nvinfo : EIATTR_MAXREG_COUNT
	.align		4
.L_14293:
        /*004c*/ 	.byte	0x03, 0x1b
        /*004e*/ 	.short	0x00ff


	//----- nvinfo : EIATTR_NUM_BARRIERS
	.align		4
        /*0050*/ 	.byte	0x02, 0x4c
        /*0052*/ 	.byte	0x01
	.zero		1


	//----- nvinfo : EIATTR_MERCURY_ISA_VERSION
	.align		4
        /*0054*/ 	.byte	0x03, 0x5f
        /*0056*/ 	.short	0x0000


	//----- nvinfo : EIATTR_COOP_GROUP_MASK_REGIDS
	.align		4
        /*0058*/ 	.byte	0x04, 0x29
        /*005a*/ 	.short	(.L_14295 - .L_14294)


	//   ....[0]....
.L_14294:
        /*005c*/ 	.word	0xffffffff


	//   ....[1]....
        /*0060*/ 	.word	0xffffffff


	//   ....[2]....
        /*0064*/ 	.word	0xffffffff


	//   ....[3]....
        /*0068*/ 	.word	0xffffffff


	//   ....[4]....
        /*006c*/ 	.word	0xffffffff


	//   ....[5]....
        /*0070*/ 	.word	0xffffffff


	//   ....[6]....
        /*0074*/ 	.word	0xffffffff


	//   ....[7]....
        /*0078*/ 	.word	0xffffffff


	//   ....[8]....
        /*007c*/ 	.word	0xffffffff


	//   ....[9]....
        /*0080*/ 	.word	0xffffffff


	//   ....[10]....
        /*0084*/ 	.word	0xffffffff


	//   ....[11]....
        /*0088*/ 	.word	0xffffffff


	//   ....[12]....
        /*008c*/ 	.word	0xffffffff


	//   ....[13]....
        /*0090*/ 	.word	0xffffffff


	//   ....[14]....
        /*0094*/ 	.word	0xffffffff


	//   ....[15]....
        /*0098*/ 	.word	0xffffffff


	//   ....[16]....
        /*009c*/ 	.word	0xffffffff


	//   ....[17]....
        /*00a0*/ 	.word	0xffffffff


	//   ....[18]....
        /*00a4*/ 	.word	0xffffffff


	//   ....[19]....
        /*00a8*/ 	.word	0xffffffff


	//   ....[20]....
        /*00ac*/ 	.word	0xffffffff


	//   ....[21]....
        /*00b0*/ 	.word	0xffffffff


	//   ....[22]....
        /*00b4*/ 	.word	0xffffffff


	//   ....[23]....
        /*00b8*/ 	.word	0xffffffff


	//   ....[24]....
        /*00bc*/ 	.word	0xffffffff


	//   ....[25]....
        /*00c0*/ 	.word	0xffffffff


	//   ....[26]....
        /*00c4*/ 	.word	0xffffffff


	//   ....[27]....
        /*00c8*/ 	.word	0xffffffff


	//   ....[28]....
        /*00cc*/ 	.word	0xffffffff


	//   ....[29]....
        /*00d0*/ 	.word	0xffffffff


	//   ....[30]....
        /*00d4*/ 	.word	0xffffffff


	//   ....[31]....
        /*00d8*/ 	.word	0xffffffff


	//   ....[32]....
        /*00dc*/ 	.word	0xffffffff


	//   ....[33]....
        /*00e0*/ 	.word	0xffffffff


	//   ....[34]....
        /*00e4*/ 	.word	0xffffffff


	//   ....[35]....
        /*00e8*/ 	.word	0xffffffff


	//   ....[36]....
        /*00ec*/ 	.word	0xffffffff


	//   ....[37]....
        /*00f0*/ 	.word	0xffffffff


	//   ....[38]....
        /*00f4*/ 	.word	0xffffffff


	//   ....[39]....
        /*00f8*/ 	.word	0xffffffff


	//   ....[40]....
        /*00fc*/ 	.word	0xffffffff


	//   ....[41]....
        /*0100*/ 	.word	0xffffffff


	//   ....[42]....
        /*0104*/ 	.word	0xffffffff


	//   ....[43]....
        /*0108*/ 	.word	0xffffffff


	//   ....[44]....
        /*010c*/ 	.word	0xffffffff


	//   ....[45]....
        /*0110*/ 	.word	0xffffffff


	//   ....[46]....
        /*0114*/ 	.word	0xffffffff


	//   ....[47]....
        /*0118*/ 	.word	0xffffffff


	//   ....[48]....
        /*011c*/ 	.word	0xffffffff


	//   ....[49]....
        /*0120*/ 	.word	0xffffffff


	//   ....[50]....
        /*0124*/ 	.word	0xffffffff


	//   ....[51]....
        /*0128*/ 	.word	0xffffffff


	//   ....[52]....
        /*012c*/ 	.word	0xffffffff


	//   ....[53]....
        /*0130*/ 	.word	0xffffffff


	//   ....[54]....
        /*0134*/ 	.word	0xffffffff


	//   ....[55]....
        /*0138*/ 	.word	0xffffffff


	//   ....[56]....
        /*013c*/ 	.word	0xffffffff


	//   ....[57]....
        /*0140*/ 	.word	0xffffffff


	//   ....[58]....
        /*0144*/ 	.word	0xffffffff


	//   ....[59]....
        /*0148*/ 	.word	0xffffffff


	//----- nvinfo : EIATTR_COOP_GROUP_INSTR_OFFSETS
	.align		4
.L_14295:
        /*014c*/ 	.byte	0x04, 0x28
        /*014e*/ 	.short	(.L_14297 - .L_14296)


	//   ....[0]....
.L_14296:
        /*0150*/ 	.word	0x00000910


	//   ....[1]....
        /*0154*/ 	.word	0x00000920


	//   ....[2]....
        /*0158*/ 	.word	0x00000970


	//   ....[3]....
        /*015c*/ 	.word	0x00000980


	//   ....[4]....
        /*0160*/ 	.word	0x000009c0


	//   ....[5]....
        /*0164*/ 	.word	0x000009d0


	//   ....[6]....
        /*0168*/ 	.word	0x00000a10


	//   ....[7]....
        /*016c*/ 	.word	0x00000a20


	//   ....[8]....
        /*0170*/ 	.word	0x00000a60


	//   ....[9]....
        /*0174*/ 	.word	0x00000a70


	//   ....[10]....
        /*0178*/ 	.word	0x00000c00


	//   ....[11]....
        /*017c*/ 	.word	0x00000c20


	//   ....[12]....
        /*0180*/ 	.word	0x00000c60


	//   ....[13]....
        /*0184*/ 	.word	0x00000c70


	//   ....[14]....
        /*0188*/ 	.word	0x00000cb0


	//   ....[15]....
        /*018c*/ 	.word	0x00000cc0


	//   ....[16]....
        /*0190*/ 	.word	0x00000d00


	//   ....[17]....
        /*0194*/ 	.word	0x00000d10


	//   ....[18]....
        /*0198*/ 	.word	0x00000d50


	//   ....[19]....
        /*019c*/ 	.word	0x00000d60


	//   ....[20]....
        /*01a0*/ 	.word	0x000020a0


	//   ....[21]....
        /*01a4*/ 	.word	0x000020f0


	//   ....[22]....
        /*01a8*/ 	.word	0x00002150


	//   ....[23]....
        /*01ac*/ 	.word	0x00002160


	//   ....[24]....
        /*01b0*/ 	.word	0x00002180


	//   ....[25]....
        /*01b4*/ 	.word	0x00002190


	//   ....[26]....
        /*01b8*/ 	.word	0x000021b0


	//   ....[27]....
        /*01bc*/ 	.word	0x000021c0


	//   ....[28]....
        /*01c0*/ 	.word	0x000021e0


	//   ....[29]....
        /*01c4*/ 	.word	0x000021f0


	//   ....[30]....
        /*01c8*/ 	.word	0x00002290


	//   ....[31]....
        /*01cc*/ 	.word	0x000022b0


	//   ....[32]....
        /*01d0*/ 	.word	0x000022e0


	//   ....[33]....
        /*01d4*/ 	.word	0x000022f0


	//   ....[34]....
        /*01d8*/ 	.word	0x00002310


	//   ....[35]....
        /*01dc*/ 	.word	0x00002320


	//   ....[36]....
        /*01e0*/ 	.word	0x00002340


	//   ....[37]....
        /*01e4*/ 	.word	0x00002350


	//   ....[38]....
        /*01e8*/ 	.word	0x00002370


	//   ....[39]....
        /*01ec*/ 	.word	0x00002380


	//   ....[40]....
        /*01f0*/ 	.word	0x00004520


	//   ....[41]....
        /*01f4*/ 	.word	0x000045a0


	//   ....[42]....
        /*01f8*/ 	.word	0x00004640


	//   ....[43]....
        /*01fc*/ 	.word	0x000046b0


	//   ....[44]....
        /*0200*/ 	.word	0x00004750


	//   ....[45]....
        /*0204*/ 	.word	0x000047c0


	//   ....[46]....
        /*0208*/ 	.word	0x00004860


	//   ....[47]....
        /*020c*/ 	.word	0x000048d0


	//   ....[48]....
        /*0210*/ 	.word	0x00004970


	//   ....[49]....
        /*0214*/ 	.word	0x000049e0


	//   ....[50]....
        /*0218*/ 	.word	0x00004a60


	//   ....[51]....
        /*021c*/ 	.word	0x00004ae0


	//   ....[52]....
        /*0220*/ 	.word	0x00004b60


	//   ....[53]....
        /*0224*/ 	.word	0x00004bd0


	//   ....[54]....
        /*0228*/ 	.word	0x00004c50


	//   ....[55]....
        /*022c*/ 	.word	0x00004cc0


	//   ....[56]....
        /*0230*/ 	.word	0x00004d40


	//   ....[57]....
        /*0234*/ 	.word	0x00004db0


	//   ....[58]....
        /*0238*/ 	.word	0x00004e30


	//   ....[59]....
        /*023c*/ 	.word	0x00004ea0


	//----- nvinfo : EIATTR_EXIT_INSTR_OFFSETS
	.align		4
.L_14297:
        /*0240*/ 	.byte	0x04, 0x1c
        /*0242*/ 	.short	(.L_14299 - .L_14298)


	//   ....[0]....
.L_14298:
        /*0244*/ 	.word	0x00004010


	//   ....[1]....
        /*0248*/ 	.word	0x000044c0


	//----- nvinfo : EIATTR_CRS_STACK_SIZE
	.align		4
.L_14299:
        /*024c*/ 	.byte	0x04, 0x1e
        /*024e*/ 	.short	(.L_14301 - .L_14300)
.L_14300:
        /*0250*/ 	.word	0x00000000
.L_14301:


//--------------------- .nv.info._ZN2at6native43_GLOBAL__N__9ae7fba5_10_SoftMax_cu_9f978f6322cunn_SoftMaxForwardRegIdddNS1_22SoftMaxForwardEpilogueElLi6EEEvPT1_PKT_T3_ --------------------------
	.section	.nv.info._ZN2at6native43_GLOBAL__N__9ae7fba5_10_SoftMax_cu_9f978f6322cunn_SoftMaxForwardRegIdddNS1_22SoftMaxForwardEpilogueElLi6EEEvPT1_PKT_T3_,"",@"SHT_CUDA_INFO"
	.sectionflags	@""
	.align	4


	//----- nvinfo : EIATTR_CUDA_API_VERSION
	.align		4
        /*0000*/ 	.byte	0x04, 0x37
        /*0002*/ 	.short	(.L_14303 - .L_14302)
.L_14302:
        /*0004*/ 	.word	0x00000082


	//----- nvinfo : EIATTR_SW2861232_WAR
	.align		4
.L_14303:
        /*0008*/ 	.byte	0x01, 0x35
	.zero		2


	//----- nvinfo : EIATTR_PARAM_CBANK
	.align		4
        /*000c*/ 	.byte	0x04, 0x0a
        /*000e*/ 	.short	(.L_14305 - .L_14304)
	.align		4
.L_14304:
        /*0010*/ 	.word	index@(.nv.constant0._ZN2at6native43_GLOBAL__N__9ae7fba5_10_SoftMax_cu_9f978f6322cunn_SoftMaxForwardRegIdddNS1_22SoftMaxForwardEpilogueElLi6EEEvPT1_PKT_T3_)
        /*0014*/ 	.short	0x0160
        /*0016*/ 	.short	0x0018


	//----- nvinfo : EIATTR_CBANK_PARAM_SIZE
	.align		4
.L_14305:
        /*0018*/ 	.byte	0x03, 0x19
        /*001a*/ 	.short	0x0018


	//----- nvinfo : EIATTR_KPARAM_INFO
	.align		4
        /*001c*/ 	.byte	0x04, 0x17
        /*001e*/ 	.short	(.L_14307 - .L_14306)
.L_14306:
        /*0020*/ 	.word	0x00000000
        /*0024*/ 	.short	0x0002
        /*0026*/ 	.short	0x0010
        /*0028*/ 	.byte	0x00, 0xf0, 0x21, 0x00


	//----- nvinfo : EIATTR_KPARAM_INFO
	.align		4
.L_14307:
        /*002c*/ 	.byte	0x04, 0x17
        /*002e*/ 	.short	(.L_14309 - .L_14308)
.L_14308:
        /*0030*/ 	.word	0x00000000
        /*0034*/ 	.short	0x0001
        /*0036*/ 	.short	0x0008
        /*0038*/ 	.byte	0x00, 0xf0, 0x21, 0x00


	//----- nvinfo : EIATTR_KPARAM_INFO
	.align		4
.L_14309:
        /*003c*/ 	.byte	0x04, 0x17
        /*003e*/ 	.short	(.L_14311 - .L_14310)
.L_14310:
        /*0040*/ 	.word	0x00000000
        /*0044*/ 	.short	0x0000
        /*0046*/ 	.short	0x0000
        /*0048*/ 	.byte	0x00, 0xf0, 0x21, 0x00


	//----- nvinfo : EIATTR_MAXREG_COUNT
	.align		4
.L_14311:
        /*004c*/ 	.byte	0x03, 0x1b
        /*004e*/ 	.short	0x00ff


	//----- nvinfo : EIATTR_NUM_BARRIERS
	.align		4
        /*0050*/ 	.byte	0x02, 0x4c
        /*0052*/ 	.byte	0x01
	.zero		1


	//----- nvinfo : EIATTR_MERCURY_ISA_VERSION
	.align		4
        /*0054*/ 	.byte	0x03, 0x5f
        /*0056*/ 	.short	0x0000


	//----- nvinfo : EIATTR_COOP_GROUP_MASK_REGIDS
	.align		4
        /*0058*/ 	.byte	0x04, 0x29
        /*005a*/ 	.short	(.L_14313 - .L_14312)


	//   ....[0]....
.L_14312:
        /*005c*/ 	.word	0xffffffff


	//   ....[1]....
        /*0060*/ 	.word	0xffffffff


	//   ....[2]....
        /*0064*/ 	.word	0xffffffff


	//   ....[3]....
        /*0068*/ 	.word	0xffffffff


	//   ....[4]....
        /*006c*/ 	.word	0xffffffff


	//   ....[5]....
        /*0070*/ 	.word	0xffffffff


	//   ....[6]....
        /*0074*/ 	.word	0xffffffff


	//   ....[7]....
        /*0078*/ 	.word	0xffffffff


	//   ....[8]....
        /*007c*/ 	.word	0xffffffff


	//   ....[9]....
        /*0080*/ 	.word	0xffffffff


	//   ....[10]....
        /*0084*/ 	.word	0xffffffff


	//   ....[11]....
        /*0088*/ 	.word	0xffffffff


	//   ....[12]....
        /*008c*/ 	.word	0xffffffff


	//   ....[13]....
        /*0090*/ 	.word	0xffffffff


	//   ....[14]....
        /*0094*/ 	.word	0xffffffff


	//   ....[15]....
        /*0098*/ 	.word	0xffffffff


	//   ....[16]....
        /*009c*/ 	.word	0xffffffff


	//   ....[17]....
        /*00a0*/ 	.word	0xffffffff


	//   ....[18]....
        /*00a4*/ 	.word	0xffffffff


	//   ....[19]....
        /*00a8*/ 	.word	0xffffffff


	//   ....[20]....
        /*00ac*/ 	.word	0xffffffff


	//   ....[21]....
        /*00b0*/ 	.word	0xffffffff


	//   ....[22]....
        /*00b4*/ 	.word	0xffffffff


	//   ....[23]....
        /*00b8*/ 	.word	0xffffffff


	//   ....[24]....
        /*00bc*/ 	.word	0xffffffff


	//   ....[25]....
        /*00c0*/ 	.word	0xffffffff


	//   ....[26]....
        /*00c4*/ 	.word	0xffffffff


	//   ....[27]....
        /*00c8*/ 	.word	0xffffffff


	//   ....[28]....
        /*00cc*/ 	.word	0xffffffff


	//   ....[29]....
        /*00d0*/ 	.word	0xffffffff


	//   ....[30]....
        /*00d4*/ 	.word	0xffffffff


	//   ....[31]....
        /*00d8*/ 	.word	0xffffffff


	//   ....[32]....
        /*00dc*/ 	.word	0xffffffff


	//   ....[33]....
        /*00e0*/ 	.word	0xffffffff


	//   ....[34]....
        /*00e4*/ 	.word	0xffffffff


	//   ....[35]....
        /*00e8*/ 	.word	0xffffffff


	//   ....[36]....
        /*00ec*/ 	.word	0xffffffff


	//   ....[37]....
        /*00f0*/ 	.word	0xffffffff


	//   ....[38]....
        /*00f4*/ 	.word	0xffffffff


	//   ....[39]....
        /*00f8*/ 	.word	0xffffffff


	//   ....[40]....
        /*00fc*/ 	.word	0xffffffff


	//   ....[41]....
        /*0100*/ 	.word	0xffffffff


	//   ....[42]....
        /*0104*/ 	.word	0xffffffff


	//   ....[43]....
        /*0108*/ 	.word	0xffffffff


	//   ....[44]....
        /*010c*/ 	.word	0xffffffff


	//   ....[45]....
        /*0110*/ 	.word	0xffffffff


	//   ....[46]....
        /*0114*/ 	.word	0xffffffff


	//   ....[47]....
        /*0118*/ 	.word	0xffffffff


	//   ....[48]....
        /*011c*/ 	.word	0xffffffff


	//   ....[49]....
        /*0120*/ 	.word	0xffffffff


	//   ....[50]....
        /*0124*/ 	.word	0xffffffff


	//   ....[51]....
        /*0128*/ 	.word	0xffffffff


	//   ....[52]....
        /*012c*/ 	.word	0xffffffff


	//   ....[53]....
        /*0130*/ 	.word	0xffffffff


	//   ....[54]....
        /*0134*/ 	.word	0xffffffff


	//   ....[55]....
        /*0138*/ 	.word	0xffffffff


	//   ....[56]....
        /*013c*/ 	.word	0xffffffff


	//   ....[57]....
        /*0140*/ 	.word	0xffffffff


	//   ....[58]....
        /*0144*/ 	.word	0xffffffff


	//   ....[59]....
        /*0148*/ 	.word	0xffffffff


	//----- nvinfo : EIATTR_COOP_GROUP_INSTR_OFFSETS
	.align		4
.L_14313:
        /*014c*/ 	.byte	0x04, 0x28
        /*014e*/ 	.short	(.L_14315 - .L_14314)


	//   ....[0]....
.L_14314:
        /*0150*/ 	.word	0x000007b0


	//   ....[1]....
        /*0154*/ 	.word	0x000007c0


	//   ....[2]....
        /*0158*/ 	.word	0x00000800


	//   ....[3]....
        /*015c*/ 	.word	0x00000810


	//   ....[4]....
        /*0160*/ 	.word	0x00000860


	//   ....[5]....
        /*0164*/ 	.word	0x00000870


	//   ....[6]....
        /*0168*/ 	.word	0x000008b0


	//   ....[7]....
        /*016c*/ 	.word	0x000008c0


	//   ....[8]....
        /*0170*/ 	.word	0x00000900


	//   ....[9]....
        /*0174*/ 	.word	0x00000910


	//   ....[10]....
        /*0178*/ 	.word	0x00000a70


	//   ....[11]....
        /*017c*/ 	.word	0x00000a90


	//   ....[12]....
        /*0180*/ 	.word	0x00000ae0


	//   ....[13]....
        /*0184*/ 	.word	0x00000af0


	//   ....[14]....
        /*0188*/ 	.word	0x00000b30


	//   ....[15]....
        /*018c*/ 	.word	0x00000b40


	//   ....[16]....
        /*0190*/ 	.word	0x00000b80


	//   ....[17]....
        /*0194*/ 	.word	0x00000b90


	//   ....[18]....
        /*0198*/ 	.word	0x00000bd0


	//   ....[19]....
        /*019c*/ 	.word	0x00000be0


	//   ....[20]....
        /*01a0*/ 	.word	0x00001c80


	//   ....[21]....
        /*01a4*/ 	.word	0x00001cd0


	//   ....[22]....
        /*01a8*/ 	.word	0x00001d00


	//   ....[23]....
        /*01ac*/ 	.word	0x00001d10


	//   ....[24]....
        /*01b0*/ 	.word	0x00001d50


	//   ....[25]....
        /*01b4*/ 	.word	0x00001d70


	//   ....[26]....
        /*01b8*/ 	.word	0x00001da0


	//   ....[27]....
        /*01bc*/ 	.word	0x00001db0


	//   ....[28]....
        /*01c0*/ 	.word	0x00001dd0


	//   ....[29]....
        /*01c4*/ 	.word	0x00001de0


	//   ....[30]....
        /*01c8*/ 	.word	0x00001e70


	//   ....[31]....
        /*01cc*/ 	.word	0x00001e90


	//   ....[32]....
        /*01d0*/ 	.word	0x00001ec0


	//   ....[33]....
        /*01d4*/ 	.word	0x00001ed0


	//   ....[34]....
        /*01d8*/ 	.word	0x00001ef0


	//   ....[35]....
        /*01dc*/ 	.word	0x00001f00


	//   ....[36]....
        /*01e0*/ 	.word	0x00001f20


	//   ....[37]....
        /*01e4*/ 	.word	0x00001f30


	//   ....[38]....
        /*01e8*/ 	.word	0x00001f50


	//   ....[39]....
        /*01ec*/ 	.word	0x00001f60


	//   ....[40]....
        /*01f0*/ 	.word	0x00003c30


	//   ....[41]....
        /*01f4*/ 	.word	0x00003cb0


	//   ....[42]....
        /*01f8*/ 	.word	0x00003d60


	//   ....[43]....
        /*01fc*/ 	.word	0x00003dd0


	//   ....[44]....
        /*0200*/ 	.word	0x00003e70


	//   ....[45]....
        /*0204*/ 	.word	0x00003ee0


	//   ....[46]....
        /*0208*/ 	.word	0x00003f80


	//   ....[47]....
        /*020c*/ 	.word	0x00003ff0


	//   ....[48]....
        /*0210*/ 	.word	0x00004090


	//   ....[49]....
        /*0214*/ 	.word	0x00004100


	//   ....[50]....
        /*0218*/ 	.word	0x00004180


	//   ....[51]....
        /*021c*/ 	.word	0x00004200


	//   ....[52]....
        /*0220*/ 	.word	0x00004290


	//   ....[53]....
        /*0224*/ 	.word	0x00004300


	//   ....[54]....
        /*0228*/ 	.word	0x00004380


	//   ....[55]....
        /*022c*/ 	.word	0x000043f0


	//   ....[56]....
        /*0230*/ 	.word	0x00004470


	//   ....[57]....
        /*0234*/ 	.word	0x000044e0


	//   ....[58]....
        /*0238*/ 	.word	0x00004560


	//   ....[59]....
        /*023c*/ 	.word	0x000045d0


	//----- nvinfo : EIATTR_EXIT_INSTR_OFFSETS
	.align		4
.L_14315:
        /*0240*/ 	.byte	0x04, 0x1c
        /*0242*/ 	.short	(.L_14317 - .L_14316)


	//   ....[0]....
.L_14316:
        /*0244*/ 	.word	0x00003720


	//   ....[1]....
        /*0248*/ 	.word	0x00003bd0


	//----- nvinfo : EIATTR_CRS_STACK_SIZE
	.align		4
.L_14317:
        /*024c*/ 	.byte	0x04, 0x1e
        /*024e*/ 	.short	(.L_14319 - .L_14318)
.L_14318:
        /*0250*/ 	.word	0x00000000
.L_14319:


//--------------------- .nv.info._ZN2at6native43_GLOBAL__N__9ae7fba5_10_SoftMax_cu_9f978f6322cunn_SoftMaxForwardRegIdddNS1_22SoftMaxForwardEpilogueElLi5EEEvPT1_PKT_T3_ --------------------------
	.section	.nv.info._ZN2at6native43_GLOBAL__N__9ae7fba5_10_SoftMax_cu_9f978f6322cunn_SoftMaxForwardRegIdddNS1_22SoftMaxForwardEpilogueElLi5EEEvPT1_PKT_T3_,"",@"SHT_CUDA_INFO"
	.sectionflags	@""
	.align	4


	//----- nvinfo : EIATTR_CUDA_API_VERSION
	.align		4
        /*0000*/ 	.byte	0x04, 0x37
        /*0002*/ 	.short	(.L_14321 - .L_14320)
.L_14320:
        /*0004*/ 	.word	0x00000082


	//----- nvinfo : EIATTR_SW2861232_WAR
	.align		4
.L_14321:
        /*0008*/ 	.byte	0x01, 0x35
	.zero		2


	//----- nvinfo : EIATTR_PARAM_CBANK
	.align		4
        /*000c*/ 	.byte	0x04, 0x0a
        /*000e*/ 	.short	(.L_14323 - .L_14322)
	.align		4
.L_14322:
        /*0010*/ 	.word	index@(.nv.constant0._ZN2at6native43_GLOBAL__N__9ae7fba5_10_SoftMax_cu_9f978f6322cunn_SoftMaxForwardRegIdddNS1_22SoftMaxForwardEpilogueElLi5EEEvPT1_PKT_T3_)
        /*0014*/ 	.short	0x0160
        /*0016*/ 	.short	0x0018


	//----- nvinfo : EIATTR_CBANK_PARAM_SIZE
	.align		4
.L_14323:
        /*0018*/ 	.byte	0x03, 0x19
        /*001a*/ 	.short	0x0018


	//----- nvinfo : EIATTR_KPARAM_INFO
	.align		4
        /*001c*/ 	.byte	0x04, 0x17
        /*001e*/ 	.short	(.L_14325 - .L_14324)
.L_14324:
        /*0020*/ 	.word	0x00000000
        /*0024*/ 	.short	0x0002
        /*0026*/ 	.short	0x0010
        /*0028*/ 	.byte	0x00, 0xf0, 0x21, 0x00


	//----- nvinfo : EIATTR_KPARAM_INFO
	.align		4
.L_14325:
        /*002c*/ 	.byte	0x04, 0x17
        /*002e*/ 	.short	(.L_14327 - .L_14326)
.L_14326:
        /*0030*/ 	.word	0x00000000
        /*0034*/ 	.short	0x0001
        /*0036*/ 	.short	0x0008
        /*0038*/ 	.byte	0x00, 0xf0, 0x21, 0x00


	//----- nvinfo : EIATTR_KPARAM_INFO
	.align		4
.L_14327:
        /*003c*/ 	.byte	0x04, 0x17
        /*003e*/ 	.short	(.L_14329 - .L_14328)
.L_14328:
        /*0040*/ 	.word	0x00000000
        /*0044*/ 	.short	0x0000
        /*0046*/ 	.short	0x0000
        /*0048*/ 	.byte	0x00, 0xf0, 0x21, 0x00


	//----- nvinfo : EIATTR_MAXREG_COUNT
	.align		4
.L_14329:
        /*004c*/ 	.byte	0x03, 0x1b
        /*004e*/ 	.short	0x00ff


	//----- nvinfo : EIATTR_NUM_BARRIERS
	.align		4
        /*0050*/ 	.byte	0x02, 0x4c
        /*0052*/ 	.byte	0x01
	.zero		1


	//----- nvinfo : EIATTR_MERCURY_ISA_VERSION
	.align		4
        /*0054*/ 	.byte	0x03, 0x5f
        /*0056*/ 	.short	0x0000


	//----- nvinfo : EIATTR_COOP_GROUP_MASK_REGIDS
	.align		4
        /*0058*/ 	.byte	0x04, 0x29
        /*005a*/ 	.short	(.L_14331 - .L_14330)


	//   ....[0]....
.L_14330:
        /*005c*/ 	.word	0xffffffff


	//   ....[1]....
        /*0060*/ 	.word	0xffffffff


	//   ....[2]....
        /*0064*/ 	.word	0xffffffff


	//   ....[3]....
        /*0068*/ 	.word	0xffffffff


	//   ....[4]....
        /*006c*/ 	.word	0xffffffff


	//   ....[5]....
        /*0070*/ 	.word	0xffffffff


	//   ....[6]....
        /*0074*/ 	.word	0xffffffff


	//   ....[7]....
        /*0078*/ 	.word	0xffffffff


	//   ....[8]....
        /*007c*/ 	.word	0xffffffff


	//   ....[9]....
        /*0080*/ 	.word	0xffffffff


	//   ....[10]....
        /*0084*/ 	.word	0xffffffff


	//   ....[11]....
        /*0088*/ 	.word	0xffffffff


	//   ....[12]....
        /*008c*/ 	.word	0xffffffff


	//   ....[13]....
        /*0090*/ 	.word	0xffffffff


	//   ....[14]....
        /*0094*/ 	.word	0xffffffff


	//   ....[15]....
        /*0098*/ 	.word	0xffffffff


	//   ....[16]....
        /*009c*/ 	.word	0xffffffff


	//   ....[17]....
        /*00a0*/ 	.word	0xffffffff


	//   ....[18]....
        /*00a4*/ 	.word	0xffffffff


	//   ....[19]....
        /*00a8*/ 	.word	0xffffffff


	//   ....[20]....
        /*00ac*/ 	.word	0xffffffff


	//   ....[21]....
        /*00b0*/ 	.word	0xffffffff


	//   ....[22]....
        /*00b4*/ 	.word	0xffffffff


	//   ....[23]....
        /*00b8*/ 	.word	0xffffffff


	//   ....[24]....
        /*00bc*/ 	.word	0xffffffff


	//   ....[25]....
        /*00c0*/ 	.word	0xffffffff


	//   ....[26]....
        /*00c4*/ 	.word	0xffffffff


	//   ....[27]....
        /*00c8*/ 	.word	0xffffffff


	//   ....[28]....
        /*00cc*/ 	.word	0xffffffff


	//   ....[29]....
        /*00d0*/ 	.word	0xffffffff


	//   ....[30]....
        /*00d4*/ 	.word	0xffffffff


	//   ....[31]....
        /*00d8*/ 	.word	0xffffffff


	//   ....[32]....
        /*00dc*/ 	.word	0xffffffff


	//   ....[33]....
        /*00e0*/ 	.word	0xffffffff


	//   ....[34]....
        /*00e4*/ 	.word	0xffffffff


	//   ....[35]....
        /*00e8*/ 	.word	0xffffffff


	//   ....[36]....
        /*00ec*/ 	.word	0xffffffff


	//   ....[37]....
        /*00f0*/ 	.word	0xffffffff


	//   ....[38]....
        /*00f4*/ 	.word	0xffffffff


	//   ....[39]....
        /*00f8*/ 	.word	0xffffffff


	//   ....[40]....
        /*00fc*/ 	.word	0xffffffff


	//   ....[41]....
        /*0100*/ 	.word	0xffffffff


	//   ....[42]....
        /*0104*/ 	.word	0xffffffff


	//   ....[43]....
        /*0108*/ 	.word	0xffffffff


	//   ....[44]....
        /*010c*/ 	.word	0xffffffff


	//   ....[45]....
        /*0110*/ 	.word	0xffffffff


	//   ....[46]....
        /*0114*/ 	.word	0xffffffff


	//   ....[47]....
        /*0118*/ 	.word	0xffffffff


	//   ....[48]....
        /*011c*/ 	.word	0xffffffff


	//   ....[49]....
        /*0120*/ 	.word	0xffffffff


	//   ....[50]....
        /*0124*/ 	.word	0xffffffff


	//   ....[51]....
        /*0128*/ 	.word	0xffffffff


	//   ....[52]....
        /*012c*/ 	.word	0xffffffff


	//   ....[53]....
        /*0130*/ 	.word	0xffffffff


	//   ....[54]....
        /*0134*/ 	.word	0xffffffff


	//   ....[55]....
        /*0138*/ 	.word	0xffffffff


	//   ....[56]....
        /*013c*/ 	.word	0xffffffff


	//   ....[57]....
        /*0140*/ 	.word	0xffffffff


	//   ....[58]....
        /*0144*/ 	.word	0xffffffff


	//   ....[59]....
        /*0148*/ 	.word	0xffffffff


	//----- nvinfo : EIATTR_COOP_GROUP_INSTR_OFFSETS
	.align		4
.L_14331:
        /*014c*/ 	.byte	0x04, 0x28
        /*014e*/ 	.short	(.L_14333 - .L_14332)


	//   ....[0]....
.L_14332:
        /*0150*/ 	.word	0x00000640


	//   ....[1]....
        /*0154*/ 	.word	0x00000660


	//   ....[2]....
        /*0158*/ 	.word	0x000006d0


	//   ....[3]....
        /*015c*/ 	.word	0x000006e0


	//   ....[4]....
        /*0160*/ 	.word	0x00000720


	//   ....[5]....
        /*0164*/ 	.word	0x00000730


	//   ....[6]....
        /*0168*/ 	.word	0x00000770


	//   ....[7]....
        /*016c*/ 	.word	0x00000780


	//   ....[8]....
        /*0170*/ 	.word	0x000007d0


	//   ....[9]....
        /*0174*/ 	.word	0x000007e0


	//   ....[10]....
        /*0178*/ 	.word	0x000008e0


	//   ....[11]....
        /*017c*/ 	.word	0x00000900


	//   ....[12]....
        /*0180*/ 	.word	0x00000950


	//   ....[13]....
        /*0184*/ 	.word	0x00000960


	//   ....[14]....
        /*0188*/ 	.word	0x000009a0


	//   ....[15]....
        /*018c*/ 	.word	0x000009b0


	//   ....[16]....
        /*0190*/ 	.word	0x000009f0


	//   ....[17]....
        /*0194*/ 	.word	0x00000a00


	//   ....[18]....
        /*0198*/ 	.word	0x00000a40


	//   ....[19]....
        /*019c*/ 	.word	0x00000a50


	//   ....[20]....
        /*01a0*/ 	.word	0x00001860


	//   ....[21]....
        /*01a4*/ 	.word	0x00001890


	//   ....[22]....
        /*01a8*/ 	.word	0x000018c0


	//   ....[23]....
        /*01ac*/ 	.word	0x000018d0


	//   ....[24]....
        /*01b0*/ 	.word	0x00001910


	//   ....[25]....
        /*01b4*/ 	.word	0x00001930


	//   ....[26]....
        /*01b8*/ 	.word	0x00001950


	//   ....[27]....
        /*01bc*/ 	.word	0x00001960


	//   ....[28]....
        /*01c0*/ 	.word	0x00001980


	//   ....[29]....
        /*01c4*/ 	.word	0x00001990


	//   ....[30]....
        /*01c8*/ 	.word	0x00001a20


	//   ....[31]....
        /*01cc*/ 	.word	0x00001a40


	//   ....[32]....
        /*01d0*/ 	.word	0x00001a70


	//   ....[33]....
        /*01d4*/ 	.word	0x00001a80


	//   ....[34]....
        /*01d8*/ 	.word	0x00001aa0


	//   ....[35]....
        /*01dc*/ 	.word	0x00001ab0


	//   ....[36]....
        /*01e0*/ 	.word	0x00001ad0


	//   ....[37]....
        /*01e4*/ 	.word	0x00001ae0


	//   ....[38]....
        /*01e8*/ 	.word	0x00001b00


	//   ....[39]....
        /*01ec*/ 	.word	0x00001b10


	//   ....[40]....
        /*01f0*/ 	.word	0x00003310


	//   ....[41]....
        /*01f4*/ 	.word	0x00003390


	//   ....[42]....
        /*01f8*/ 	.word	0x00003430


	//   ....[43]....
        /*01fc*/ 	.word	0x000034a0


	//   ....[44]....
        /*0200*/ 	.word	0x00003540


	//   ....[45]....
        /*0204*/ 	.word	0x000035b0


	//   ....[46]....
        /*0208*/ 	.word	0x00003650


	//   ....[47]....
        /*020c*/ 	.word	0x000036c0


	//   ....[48]....
        /*0210*/ 	.word	0x00003760


	//   ....[49]....
        /*0214*/ 	.word	0x000037d0


	//   ....[50]....
        /*0218*/ 	.word	0x00003840


	//   ....[51]....
        /*021c*/ 	.word	0x000038c0


	//   ....[52]....
        /*0220*/ 	.word	0x00003940


	//   ....[53]....
        /*0224*/ 	.word	0x000039b0


	//   ....[54]....
        /*0228*/ 	.word	0x00003a30


	//   ....[55]....
        /*022c*/ 	.word	0x00003aa0


	//   ....[56]....
        /*0230*/ 	.word	0x00003b20


	//   ....[57]....
        /*0234*/ 	.word	0x00003b90


	//   ....[58]....
        /*0238*/ 	.word	0x00003c10


	//   ....[59]....
        /*023c*/ 	.word	0x00003c80


	//----- nvinfo : EIATTR_EXIT_INSTR_OFFSETS
	.align		4
.L_14333:
        /*0240*/ 	.byte	0x04, 0x1c
        /*0242*/ 	.short	(.L_14335 - .L_14334)


	//   ....[0]....
.L_14334:
        /*0244*/ 	.word	0x00002e10


	//   ....[1]....
        /*0248*/ 	.word	0x000032b0


	//----- nvinfo : EIATTR_CRS_STACK_SIZE
	.align		4
.L_14335:
        /*024c*/ 	.byte	0x04, 0x1e
        /*024e*/ 	.short	(.L_14337 - .L_14336)
.L_14336:
        /*0250*/ 	.word	0x00000000
.L_14337:


//--------------------- .nv.info._ZN2at6native43_GLOBAL__N__9ae7fba5_10_SoftMax_cu_9f978f6322cunn_SoftMaxForwardRegIdddNS1_22SoftMaxForwardEpilogueElLi4EEEvPT1_PKT_T3_ --------------------------
	.section	.nv.info._ZN2at6native43_GLOBAL__N__9ae7fba5_10_SoftMax_cu_9f978f6322cunn_SoftMaxForwardRegIdddNS1_22SoftMaxForwardEpilogueElLi4EEEvPT1_PKT_T3_,"",@"SHT_CUDA_INFO"
	.sectionflags	@""
	.align	4


	//----- nvinfo : EIATTR_CUDA_API_VERSION
	.align		4
        /*0000*/ 	.byte	0x04, 0x37
        /*0002*/ 	.short	(.L_14339 - .L_14338)
.L_14338:
        /*0004*/ 	.word	0x00000082


	//----- nvinfo : EIATTR_SW2861232_WAR
	.align		4
.L_14339:
        /*0008*/ 	.byte	0x01, 0x35
	.zero		2


	//----- nvinfo : EIATTR_PARAM_CBANK
	.align		4
        /*000c*/ 	.byte	0x04, 0x0a
        /*000e*/ 	.short	(.L_14341 - .L_14340)
	.align		4
.L_14340:
        /*0010*/ 	.word	index@(.nv.constant0._ZN2at6native43_GLOBAL__N__9ae7fba5_10_SoftMax_cu_9f978f6322cunn_SoftMaxForwardRegIdddNS1_22SoftMaxForwardEpilogueElLi4EEEvPT1_PKT_T3_)
        /*0014*/ 	.short	0x0160
        /*0016*/ 	.short	0x0018


	//----- nvinfo : EIATTR_CBANK_PARAM_SIZE
	.align		4
.L_14341:
        /*0018*/ 	.byte	0x03, 0x19
        /*001a*/ 	.short	0x0018


	//----- nvinfo : EIATTR_KPARAM_INFO
	.align		4
        /*001c*/ 	.byte	0x04, 0x17
        /*001e*/ 	.short	(.L_14343 - .L_14342)
.L_14342:
        /*0020*/ 	.word	0x00000000
        /*0024*/ 	.short	0x0002
        /*0026*/ 	.short	0x0010
        /*0028*/ 	.byte	0x00, 0xf0, 0x21, 0x00


	//----- nvinfo : EIATTR_KPARAM_INFO
	.align		4
.L_14343:
        /*002c*/ 	.byte	0x04, 0x17
        /*002e*/ 	.short	(.L_14345 - .L_14344)
.L_14344:
        /*0030*/ 	.word	0x00000000
        /*0034*/ 	.short	0x0001
        /*0036*/ 	.short	0x0008
        /*0038*/ 	.byte	0x00, 0xf0, 0x21, 0x00


	//----- nvinfo : EIATTR_KPARAM_INFO
	.align		4
.L_14345:
        /*003c*/ 	.byte	0x04, 0x17
        /*003e*/ 	.short	(.L_14347 - .L_14346)
.L_14346:
        /*0040*/ 	.word	0x00000000
        /*0044*/ 	.short	0x0000
        /*0046*/ 	.short	0x0000
        /*0048*/ 	.byte	0x00, 0xf0, 0x21, 0x00


	//----- nvinfo : EIATTR_MAXREG_COUNT
	.align		4
.L_14347:
        /*004c*/ 	.byte	0x03, 0x1b
        /*004e*/ 	.short	0x00ff


	//----- nvinfo : EIATTR_NUM_BARRIERS
	.align		4
        /*0050*/ 	.byte	0x02, 0x4c
        /*0052*/ 	.byte	0x01
	.zero		1


	//----- nvinfo : EIATTR_MERCURY_ISA_VERSION
	.align		4
        /*0054*/ 	.byte	0x03, 0x5f
        /*0056*/ 	.short	0x0000


	//----- nvinfo : EIATTR_COOP_GROUP_MASK_REGIDS
	.align		4
        /*0058*/ 	.byte	0x04, 0x29
        /*005a*/ 	.short	(.L_14349 - .L_14348)


	//   ....[0]....
.L_14348:
        /*005c*/ 	.word	0xffffffff


	//   ....[1]....
        /*0060*/ 	.word	0xffffffff


	//   ....[2]....
        /*0064*/ 	.word	0xffffffff


	//   ....[3]....
        /*0068*/ 	.word	0xffffffff


	//   ....[4]....
        /*006c*/ 	.word	0xffffffff


	//   ....[5]....
        /*0070*/ 	.word	0xffffffff


	//   ....[6]....
        /*0074*/ 	.word	0xffffffff


	//   ....[7]....
        /*0078*/ 	.word	0xffffffff


	//   ....[8]....
        /*007c*/ 	.word	0xffffffff


	//   ....[9]....
        /*0080*/ 	.word	0xffffffff


	//   ....[10]....
        /*0084*/ 	.word	0xffffffff


	//   ....[11]....
        /*0088*/ 	.word	0xffffffff


	//   ....[12]....
        /*008c*/ 	.word	0xffffffff


	//   ....[13]....
        /*0090*/ 	.word	0xffffffff


	//   ....[14]....
        /*0094*/ 	.word	0xffffffff


	//   ....[15]....
        /*0098*/ 	.word	0xffffffff


	//   ....[16]....
        /*009c*/ 	.word	0xffffffff


	//   ....[17]....
        /*00a0*/ 	.word	0xffffffff


	//   ....[18]....
        /*00a4*/ 	.word	0xffffffff


	//   ....[19]....
        /*00a8*/ 	.word	0xffffffff


	//   ....[20]....
        /*00ac*/ 	.word	0xffffffff


	//   ....[21]....
        /*00b0*/ 	.word	0xffffffff


	//   ....[22]....
        /*00b4*/ 	.word	0xffffffff


	//   ....[23]....
        /*00b8*/ 	.word	0xffffffff


	//   ....[24]....
        /*00bc*/ 	.word	0xffffffff


	//   ....[25]....
        /*00c0*/ 	.word	0xffffffff


	//   ....[26]....
        /*00c4*/ 	.word	0xffffffff


	//   ....[27]....
        /*00c8*/ 	.word	0xffffffff


	//   ....[28]....
        /*00cc*/ 	.word	0xffffffff


	//   ....[29]....
        /*00d0*/ 	.word	0xffffffff


	//   ....[30]....
        /*00d4*/ 	.word	0xffffffff


	//   ....[31]....
        /*00d8*/ 	.word	0xffffffff


	//   ....[32]....
        /*00dc*/ 	.word	0xffffffff


	//   ....[33]....
        /*00e0*/ 	.word	0xffffffff


	//   ....[34]....
        /*00e4*/ 	.word	0xffffffff


	//   ....[35]....
        /*00e8*/ 	.word	0xffffffff


	//   ....[36]....
        /*00ec*/ 	.word	0xffffffff


	//   ....[37]....
        /*00f0*/ 	.word	0xffffffff


	//   ....[38]....
        /*00f4*/ 	.word	0xffffffff


	//   ....[39]....
        /*00f8*/ 	.word	0xffffffff


	//   ....[40]....
        /*00fc*/ 	.word	0xffffffff


	//   ....[41]....
        /*0100*/ 	.word	0xffffffff


	//   ....[42]....
        /*0104*/ 	.word	0xffffffff


	//   ....[43]....
        /*0108*/ 	.word	0xffffffff


	//   ....[44]....
        /*010c*/ 	.word	0xffffffff


	//   ....[45]....
        /*0110*/ 	.word	0xffffffff


	//   ....[46]....
        /*0114*/ 	.word	0xffffffff


	//   ....[47]....
        /*0118*/ 	.word	0xffffffff


	//   ....[48]....
        /*011c*/ 	.word	0xffffffff


	//   ....[49]....
        /*0120*/ 	.word	0xffffffff


	//   ....[50]....
        /*0124*/ 	.word	0xffffffff


	//   ....[51]....
        /*0128*/ 	.word	0xffffffff


	//   ....[52]....
        /*012c*/ 	.word	0xffffffff


	//   ....[53]....
        /*0130*/ 	.word	0xffffffff


	//   ....[54]....
        /*0134*/ 	.word	0xffffffff


	//   ....[55]....
        /*0138*/ 	.word	0xffffffff


	//   ....[56]....
        /*013c*/ 	.word	0xffffffff


	//   ....[57]....
        /*0140*/ 	.word	0xffffffff


	//   ....[58]....
        /*0144*/ 	.word	0xffffffff


	//   ....[59]....
        /*0148*/ 	.word	0xffffffff


	//----- nvinfo : EIATTR_COOP_GROUP_INSTR_OFFSETS
	.align		4
.L_14349:
        /*014c*/ 	.byte	0x04, 0x28
        /*014e*/ 	.short	(.L_14351 - .L_14350)


	//   ....[0]....
.L_14350:
        /*0150*/ 	.word	0x00000510


	//   ....[1]....
        /*0154*/ 	.word	0x00000520


	//   ....[2]....
        /*0158*/ 	.word	0x00000560


	//   ....[3]....
        /*015c*/ 	.word	0x00000570


	//   ....[4]....
        /*0160*/ 	.word	0x000005b0


	//   ....[5]....
        /*0164*/ 	.word	0x000005c0


	//   ....[6]....
        /*0168*/ 	.word	0x00000600


	//   ....[7]....
        /*016c*/ 	.word	0x00000610


	//   ....[8]....
        /*0170*/ 	.word	0x00000660


	//   ....[9]....
        /*0174*/ 	.word	0x00000690


	//   ....[10]....
        /*0178*/ 	.word	0x000007a0


	//   ....[11]....
        /*017c*/ 	.word	0x000007c0


	//   ....[12]....
        /*0180*/ 	.word	0x00000810


	//   ....[13]....
        /*0184*/ 	.word	0x00000820


	//   ....[14]....
        /*0188*/ 	.word	0x00000860


	//   ....[15]....
        /*018c*/ 	.word	0x00000870


	//   ....[16]....
        /*0190*/ 	.word	0x000008b0


	//   ....[17]....
        /*0194*/ 	.word	0x000008c0


	//   ....[18]....
        /*0198*/ 	.word	0x00000900


	//   ....[19]....
        /*019c*/ 	.word	0x00000910


	//   ....[20]....
        /*01a0*/ 	.word	0x00001470


	//   ....[21]....
        /*01a4*/ 	.word	0x000014a0


	//   ....[22]....
        /*01a8*/ 	.word	0x000014d0


	//   ....[23]....
        /*01ac*/ 	.word	0x000014e0


	//   ....[24]....
        /*01b0*/ 	.word	0x00001520


	//   ....[25]....
        /*01b4*/ 	.word	0x00001540


	//   ....[26]....
        /*01b8*/ 	.word	0x00001560


	//   ....[27]....
        /*01bc*/ 	.word	0x00001570


	//   ....[28]....
        /*01c0*/ 	.word	0x000015a0


	//   ....[29]....
        /*01c4*/ 	.word	0x000015b0


	//   ....[30]....
        /*01c8*/ 	.word	0x00001620


	//   ....[31]....
        /*01cc*/ 	.word	0x00001640


	//   ....[32]....
        /*01d0*/ 	.word	0x00001670


	//   ....[33]....
        /*01d4*/ 	.word	0x00001680


	//   ....[34]....
        /*01d8*/ 	.word	0x000016a0


	//   ....[35]....
        /*01dc*/ 	.word	0x000016b0


	//   ....[36]....
        /*01e0*/ 	.word	0x000016d0


	//   ....[37]....
        /*01e4*/ 	.word	0x000016e0


	//   ....[38]....
        /*01e8*/ 	.word	0x00001700


	//   ....[39]....
        /*01ec*/ 	.word	0x00001710


	//   ....[40]....
        /*01f0*/ 	.word	0x00002a60


	//   ....[41]....
        /*01f4*/ 	.word	0x00002ae0


	//   ....[42]....
        /*01f8*/ 	.word	0x00002b80


	//   ....[43]....
        /*01fc*/ 	.word	0x00002bf0


	//   ....[44]....
        /*0200*/ 	.word	0x00002c90


	//   ....[45]....
        /*0204*/ 	.word	0x00002d00


	//   ....[46]....
        /*0208*/ 	.word	0x00002da0


	//   ....[47]....
        /*020c*/ 	.word	0x00002e10


	//   ....[48]....
        /*0210*/ 	.word	0x00002eb0


	//   ....[49]....
        /*0214*/ 	.word	0x00002f20


	//   ....[50]....
        /*0218*/ 	.word	0x00002f90


	//   ....[51]....
        /*021c*/ 	.word	0x00003010


	//   ....[52]....
        /*0220*/ 	.word	0x00003090


	//   ....[53]....
        /*0224*/ 	.word	0x00003100


	//   ....[54]....
        /*0228*/ 	.word	0x00003180


	//   ....[55]....
        /*022c*/ 	.word	0x000031f0


	//   ....[56]....
        /*0230*/ 	.word	0x00003270


	//   ....[57]....
        /*0234*/ 	.word	0x000032e0


	//   ....[58]....
        /*0238*/ 	.word	0x00003360


	//   ....[59]....
        /*023c*/ 	.word	0x000033d0


	//----- nvinfo : EIATTR_EXIT_INSTR_OFFSETS
	.align		4
.L_14351:
        /*0240*/ 	.byte	0x04, 0x1c
        /*0242*/ 	.short	(.L_14353 - .L_14352)


	//   ....[0]....
.L_14352:
        /*0244*/ 	.word	0x00002570


	//   ....[1]....
        /*0248*/ 	.word	0x00002a00


	//----- nvinfo : EIATTR_CRS_STACK_SIZE
	.align		4
.L_14353:
        /*024c*/ 	.byte	0x04, 0x1e
        /*024e*/ 	.short	(.L_14355 - .L_14354)
.L_14354:
        /*0250*/ 	.word	0x00000000
.L_14355:


//--------------------- .nv.info._ZN2at6native43_GLOBAL__N__9ae7fba5_10_SoftMax_cu_9f978f6322cunn_SoftMaxForwardRegIdddNS1_22SoftMaxForwardEpilogueElLi3EEEvPT1_PKT_T3_ --------------------------
	.section	.nv.info._ZN2at6native43_GLOBAL__N__9ae7fba5_10_SoftMax_cu_9f978f6322cunn_SoftMaxForwardRegIdddNS1_22SoftMaxForwardEpilogueElLi3EEEvPT1_PKT_T3_,"",@"SHT_CUDA_INFO"
	.sectionflags	@""
	.align	4


	//----- nvinfo : EIATTR_CUDA_API_VERSION
	.align		4
        /*0000*/ 	.byte	0x04, 0x37
        /*0002*/ 	.short	(.L_14357 - .L_14356)
.L_14356:
        /*0004*/ 	.word	0x00000082


	//----- nvinfo : EIATTR_SW2861232_WAR
	.align		4
.L_14357:
        /*0008*/ 	.byte	0x01, 0x35
	.zero		2


	//----- nvinfo : EIATTR_PARAM_CBANK
	.align		4
        /*000c*/ 	.byte	0x04, 0x0a
        /*000e*/ 	.short	(.L_14359 - .L_14358)
	.align		4
.L_14358:
        /*0010*/ 	.word	index@(.nv.constant0._ZN2at6native43_GLOBAL__N__9ae7fba5_10_SoftMax_cu_9f978f6322cunn_SoftMaxForwardRegIdddNS1_22SoftMaxForwardEpilogueElLi3EEEvPT1_PKT_T3_)
        /*0014*/ 	.short	0x0160
        /*0016*/ 	.short	0x0018


	//----- nvinfo : EIATTR_CBANK_PARAM_SIZE
	.align		4
.L_14359:
        /*0018*/ 	.byte	0x03, 0x19
        /*001a*/ 	.short	0x0018


	//----- nvinfo : EIATTR_KPARAM_INFO
	.align		4
        /*001c*/ 	.byte	0x04, 0x17
        /*001e*/ 	.short	(.L_14361 - .L_14360)
.L_14360:
        /*0020*/ 	.word	0x00000000
        /*0024*/ 	.short	0x0002
        /*0026*/ 	.short	0x0010
        /*0028*/ 	.byte	0x00, 0xf0, 0x21, 0x00


	//----- nvinfo : EIATTR_KPARAM_INFO
	.align		4
.L_14361:
        /*002c*/ 	.byte	0x04, 0x17
        /*002e*/ 	.short	(.L_14363 - .L_14362)
.L_14362:
        /*0030*/ 	.word	0x00000000
        /*0034*/ 	.short	0x0001
        /*0036*/ 	.short	0x0008
        /*0038*/ 	.byte	0x00, 0xf0, 0x21, 0x00


	//----- nvinfo : EIATTR_KPARAM_INFO
	.align		4
.L_14363:
        /*003c*/ 	.byte	0x04, 0x17
        /*003e*/ 	.short	(.L_14365 - .L_14364)
.L_14364:
        /*0040*/ 	.word	0x00000000
        /*0044*/ 	.short	0x0000
        /*0046*/ 	.short	0x0000
        /*0048*/ 	.byte	0x00, 0xf0, 0x21, 0x00


	//----- nvinfo : EIATTR_MAXREG_COUNT
	.align		4
.L_14365:
        /*004c*/ 	.byte	0x03, 0x1b
        /*004e*/ 	.short	0x00ff


	//----- nvinfo : EIATTR_NUM_BARRIERS
	.align		4
        /*0050*/ 	.byte	0x02, 0x4c
        /*0052*/ 	.byte	0x01
	.zero		1


	//----- nvinfo : EIATTR_MERCURY_ISA_VERSION
	.align		4
        /*0054*/ 	.byte	0x03, 0x5f
        /*0056*/ 	.short	0x0000


	//----- nvinfo : EIATTR_COOP_GROUP_MASK_REGIDS
	.align		4
        /*0058*/ 	.byte	0x04, 0x29
        /*005a*/ 	.short	(.L_14367 - .L_14366)


	//   ....[0]....
.L_14366:
        /*005c*/ 	.word	0xffffffff


	//   ....[1]....
        /*0060*/ 	.word	0xffffffff


	//   ....[2]....
        /*0064*/ 	.word	0xffffffff


	//   ....[3]....
        /*0068*/ 	.word	0xffffffff


	//   ....[4]....
        /*006c*/ 	.word	0xffffffff


	//   ....[5]....
        /*0070*/ 	.word	0xffffffff


	//   ....[6]....
        /*0074*/ 	.word	0xffffffff


	//   ....[7]....
        /*0078*/ 	.word	0xffffffff


	//   ....[8]....
        /*007c*/ 	.word	0xffffffff


	//   ....[9]....
        /*0080*/ 	.word	0xffffffff


	//   ....[10]....
        /*0084*/ 	.word	0xffffffff


	//   ....[11]....
        /*0088*/ 	.word	0xffffffff


	//   ....[12]....
        /*008c*/ 	.word	0xffffffff


	//   ....[13]....
        /*0090*/ 	.word	0xffffffff


	//   ....[14]....
        /*0094*/ 	.word	0xffffffff


	//   ....[15]....
        /*0098*/ 	.word	0xffffffff


	//   ....[16]....
        /*009c*/ 	.word	0xffffffff


	//   ....[17]....
        /*00a0*/ 	.word	0xffffffff


	//   ....[18]....
        /*00a4*/ 	.word	0xffffffff


	//   ....[19]....
        /*00a8*/ 	.word	0xffffffff


	//   ....[20]....
        /*00ac*/ 	.word	0xffffffff


	//   ....[21]....
        /*00b0*/ 	.word	0xffffffff


	//   ....[22]....
        /*00b4*/ 	.word	0xffffffff


	//   ....[23]....
        /*00b8*/ 	.word	0xffffffff


	//   ....[24]....
        /*00bc*/ 	.word	0xffffffff


	//   ....[25]....
        /*00c0*/ 	.word	0xffffffff


	//   ....[26]....
        /*00c4*/ 	.word	0xffffffff


	//   ....[27]....
        /*00c8*/ 	.word	0xffffffff


	//   ....[28]....
        /*00cc*/ 	.word	0xffffffff


	//   ....[29]....
        /*00d0*/ 	.word	0xffffffff


	//   ....[30]....
        /*00d4*/ 	.word	0xffffffff


	//   ....[31]....
        /*00d8*/ 	.word	0xffffffff


	//   ....[32]....
        /*00dc*/ 	.word	0xffffffff


	//   ....[33]....
        /*00e0*/ 	.word	0xffffffff


	//   ....[34]....
        /*00e4*/ 	.word	0xffffffff


	//   ....[35]....
        /*00e8*/ 	.word	0xffffffff


	//   ....[36]....
        /*00ec*/ 	.word	0xffffffff


	//   ....[37]....
        /*00f0*/ 	.word	0xffffffff


	//   ....[38]....
        /*00f4*/ 	.word	0xffffffff


	//   ....[39]....
        /*00f8*/ 	.word	0xffffffff


	//   ....[40]....
        /*00fc*/ 	.word	0xffffffff


	//   ....[41]....
        /*0100*/ 	.word	0xffffffff


	//   ....[42]....
        /*0104*/ 	.word	0xffffffff


	//   ....[43]....
        /*0108*/ 	.word	0xffffffff


	//   ....[44]....
        /*010c*/ 	.word	0xffffffff


	//   ....[45]....
        /*0110*/ 	.word	0xffffffff


	//   ....[46]....
        /*0114*/ 	.word	0xffffffff


	//   ....[47]....
        /*0118*/ 	.word	0xffffffff


	//   ....[48]....
        /*011c*/ 	.word	0xffffffff


	//   ....[49]....
        /*0120*/ 	.word	0xffffffff


	//   ....[50]....
        /*0124*/ 	.word	0xffffffff


	//   ....[51]....
        /*0128*/ 	.word	0xffffffff


	//   ....[52]....
        /*012c*/ 	.word	0xffffffff


	//   ....[53]....
        /*0130*/ 	.word	0xffffffff


	//   ....[54]....
        /*0134*/ 	.word	0xffffffff


	//   ....[55]....
        /*0138*/ 	.word	0xffffffff


	//   ....[56]....
        /*013c*/ 	.word	0xffffffff


	//   ....[57]....
        /*0140*/ 	.word	0xffffffff


	//   ....[58]....
        /*0144*/ 	.word	0xffffffff


	//   ....[59]....
        /*0148*/ 	.word	0xffffffff


	//----- nvinfo : EIATTR_COOP_GROUP_INSTR_OFFSETS
	.align		4
.L_14367:
        /*014c*/ 	.byte	0x04, 0x28
        /*014e*/ 	.short	(.L_14369 - .L_14368)


	//   ....[0]....
.L_14368:
        /*0150*/ 	.word	0x000003f0


	//   ....[1]....
        /*0154*/ 	.word	0x00000410


	//   ....[2]....
        /*0158*/ 	.word	0x000004a0


	//   ....[3]....
        /*015c*/ 	.word	0x000004b0


	//   ....[4]....
        /*0160*/ 	.word	0x000004f0


	//   ....[5]....
        /*0164*/ 	.word	0x00000500


	//   ....[6]....
        /*0168*/ 	.word	0x00000540


	//   ....[7]....
        /*016c*/ 	.word	0x00000550


	//   ....[8]....
        /*0170*/ 	.word	0x000005a0


	//   ....[9]....
        /*0174*/ 	.word	0x000005c0


	//   ....[10]....
        /*0178*/ 	.word	0x00000680


	//   ....[11]....
        /*017c*/ 	.word	0x000006a0


	//   ....[12]....
        /*0180*/ 	.word	0x000006f0


	//   ....[13]....
        /*0184*/ 	.word	0x00000700


	//   ....[14]....
        /*0188*/ 	.word	0x00000740


	//   ....[15]....
        /*018c*/ 	.word	0x00000750


	//   ....[16]....
        /*0190*/ 	.word	0x00000790


	//   ....[17]....
        /*0194*/ 	.word	0x000007a0


	//   ....[18]....
        /*0198*/ 	.word	0x000007e0


	//   ....[19]....
        /*019c*/ 	.word	0x000007f0


	//   ....[20]....
        /*01a0*/ 	.word	0x000010b0


	//   ....[21]....
        /*01a4*/ 	.word	0x000010e0


	//   ....[22]....
        /*01a8*/ 	.word	0x00001110


	//   ....[23]....
        /*01ac*/ 	.word	0x00001120


	//   ....[24]....
        /*01b0*/ 	.word	0x00001160


	//   ....[25]....
        /*01b4*/ 	.word	0x00001170


	//   ....[26]....
        /*01b8*/ 	.word	0x000011a0


	//   ....[27]....
        /*01bc*/ 	.word	0x000011b0


	//   ....[28]....
        /*01c0*/ 	.word	0x000011d0


	//   ....[29]....
        /*01c4*/ 	.word	0x000011e0


	//   ....[30]....
        /*01c8*/ 	.word	0x00001260


	//   ....[31]....
        /*01cc*/ 	.word	0x00001280


	//   ....[32]....
        /*01d0*/ 	.word	0x000012b0


	//   ....[33]....
        /*01d4*/ 	.word	0x000012c0


	//   ....[34]....
        /*01d8*/ 	.word	0x000012e0


	//   ....[35]....
        /*01dc*/ 	.word	0x000012f0


	//   ....[36]....
        /*01e0*/ 	.word	0x00001310


	//   ....[37]....
        /*01e4*/ 	.word	0x00001320


	//   ....[38]....
        /*01e8*/ 	.word	0x00001340


	//   ....[39]....
        /*01ec*/ 	.word	0x00001350


	//   ....[40]....
        /*01f0*/ 	.word	0x000021f0


	//   ....[41]....
        /*01f4*/ 	.word	0x00002270


	//   ....[42]....
        /*01f8*/ 	.word	0x00002320


	//   ....[43]....
        /*01fc*/ 	.word	0x00002390


	//   ....[44]....
        /*0200*/ 	.word	0x00002430


	//   ....[45]....
        /*0204*/ 	.word	0x000024a0


	//   ....[46]....
        /*0208*/ 	.word	0x00002540


	//   ....[47]....
        /*020c*/ 	.word	0x000025b0


	//   ....[48]....
        /*0210*/ 	.word	0x00002650


	//   ....[49]....
        /*0214*/ 	.word	0x000026c0


	//   ....[50]....
        /*0218*/ 	.word	0x00002730


	//   ....[51]....
        /*021c*/ 	.word	0x000027b0


	//   ....[52]....
        /*0220*/ 	.word	0x00002840


	//   ....[53]....
        /*0224*/ 	.word	0x000028b0


	//   ....[54]....
        /*0228*/ 	.word	0x00002930


	//   ....[55]....
        /*022c*/ 	.word	0x000029a0


	//   ....[56]....
        /*0230*/ 	.word	0x00002a20


	//   ....[57]....
        /*0234*/ 	.word	0x00002a90


	//   ....[58]....
        /*0238*/ 	.word	0x00002b10


	//   ....[59]....
        /*023c*/ 	.word	0x00002b80


	//----- nvinfo : EIATTR_EXIT_INSTR_OFFSETS
	.align		4
.L_14369:
        /*0240*/ 	.byte	0x04, 0x1c
        /*0242*/ 	.short	(.L_14371 - .L_14370)


	//   ....[0]....
.L_14370:
        /*0244*/ 	.word	0x00001d10


	//   ....[1]....
        /*0248*/ 	.word	0x00002190


	//----- nvinfo : EIATTR_CRS_STACK_SIZE
	.align		4
.L_14371:
        /*024c*/ 	.byte	0x04, 0x1e
        /*024e*/ 	.short	(.L_14373 - .L_14372)
.L_14372:
        /*0250*/ 	.word	0x00000000
.L_14373:


//--------------------- .nv.info._ZN2at6native43_GLOBAL__N__9ae7fba5_10_SoftMax_cu_9f978f6322cunn_SoftMaxForwardRegIdddNS1_22SoftMaxForwardEpilogueElLi2EEEvPT1_PKT_T3_ --------------------------
	.section	.nv.info._ZN2at6native43_GLOBAL__N__9ae7fba5_10_SoftMax_cu_9f978f6322cunn_SoftMaxForwardRegIdddNS1_22SoftMaxForwardEpilogueElLi2EEEvPT1_PKT_T3_,"",@"SHT_CUDA_INFO"
	.sectionflags	@""
	.align	4


	//----- nvinfo : EIATTR_CUDA_API_VERSION
	.align		4
        /*0000*/ 	.byte	0x04, 0x37
        /*0002*/ 	.short	(.L_14375 - .L_14374)
.L_14374:
        /*0004*/ 	.word	0x00000082


	//----- nvinfo : EIATTR_SW2861232_WAR
	.align		4
.L_14375:
        /*0008*/ 	.byte	0x01, 0x35
	.zero		2


	//----- nvinfo : EIATTR_PARAM_CBANK
	.align		4
        /*000c*/ 	.byte	0x04, 0x0a
        /*000e*/ 	.short	(.L_14377 - .L_14376)
	.align		4
.L_14376:
        /*0010*/ 	.word	index@(.nv.constant0._ZN2at6native43_GLOBAL__N__9ae7fba5_10_SoftMax_cu_9f978f6322cunn_SoftMaxForwardRegIdddNS1_22SoftMaxForwardEpilogueElLi2EEEvPT1_PKT_T3_)
        /*0014*/ 	.short	0x0160
        /*0016*/ 	.short	0x0018


	//----- nvinfo : EIATTR_CBANK_PARAM_SIZE
	.align		4
.L_14377:
        /*0018*/ 	.byte	0x03, 0x19
        /*001a*/ 	.short	0x0018


	//----- nvinfo : EIATTR_KPARAM_INFO
	.align		4
        /*001c*/ 	.byte	0x04, 0x17
        /*001e*/ 	.short	(.L_14379 - .L_14378)
.L_14378:
        /*0020*/ 	.word	0x00000000
        /*0024*/ 	.short	0x0002
        /*0026*/ 	.short	0x0010
        /*0028*/ 	.byte	0x00, 0xf0, 0x21, 0x00


	//----- nvinfo : EIATTR_KPARAM_INFO
	.align		4
.L_14379:
        /*002c*/ 	.byte	0x04, 0x17
        /*002e*/ 	.short	(.L_14381 - .L_14380)
.L_14380:
        /*0030*/ 	.word	0x00000000
        /*0034*/ 	.short	0x0001
        /*0036*/ 	.short	0x0008
        /*0038*/ 	.byte	0x00, 0xf0, 0x21, 0x00


	//----- nvinfo : EIATTR_KPARAM_INFO
	.align		4
.L_14381:
        /*003c*/ 	.byte	0x04, 0x17
        /*003e*/ 	.short	(.L_14383 - .L_14382)
.L_14382:
        /*0040*/ 	.word	0x00000000
        /*0044*/ 	.short	0x0000
        /*0046*/ 	.short	0x0000
        /*0048*/ 	.byte	0x00, 0xf0, 0x21, 0x00


	//----- nvinfo : EIATTR_MAXREG_COUNT
	.align		4
.L_14383:
        /*004c*/ 	.byte	0x03, 0x1b
        /*004e*/ 	.short	0x00ff


	//----- nvinfo : EIATTR_NUM_BARRIERS
	.align		4
        /*0050*/ 	.byte	0x02, 0x4c
        /*0052*/ 	.byte	0x01
	.zero		1


	//----- nvinfo : EIATTR_MERCURY_ISA_VERSION
	.align		4
        /*0054*/ 	.byte	0x03, 0x5f
        /*0056*/ 	.short	0x0000


	//----- nvinfo : EIATTR_COOP_GROUP_MASK_REGIDS
	.align		4
        /*0058*/ 	.byte	0x04, 0x29
        /*005a*/ 	.short	(.L_14385 - .L_14384)


	//   ....[0]....
.L_14384:
        /*005c*/ 	.word	0xffffffff


	//   ....[1]....
        /*0060*/ 	.word	0xffffffff


	//   ....[2]....
        /*0064*/ 	.word	0xffffffff


	//   ....[3]....
        /*0068*/ 	.word	0xffffffff


	//   ....[4]....
        /*006c*/ 	.word	0xffffffff


	//   ....[5]....
        /*0070*/ 	.word	0xffffffff


	//   ....[6]....
        /*0074*/ 	.word	0xffffffff


	//   ....[7]....
        /*0078*/ 	.word	0xffffffff


	//   ....[8]....
        /*007c*/ 	.word	0xffffffff


	//   ....[9]....
        /*0080*/ 	.word	0xffffffff


	//   ....[10]....
        /*0084*/ 	.word	0xffffffff


	//   ....[11]....
        /*0088*/ 	.word	0xffffffff


	//   ....[12]....
        /*008c*/ 	.word	0xffffffff


	//   ....[13]....
        /*0090*/ 	.word	0xffffffff


	//   ....[14]....
        /*0094*/ 	.word	0xffffffff


	//   ....[15]....
        /*0098*/ 	.word	0xffffffff


	//   ....[16]....
        /*009c*/ 	.word	0xffffffff


	//   ....[17]....
        /*00a0*/ 	.word	0xffffffff


	//   ....[18]....
        /*00a4*/ 	.word	0xffffffff


	//   ....[19]....
        /*00a8*/ 	.word	0xffffffff


	//   ....[20]....
        /*00ac*/ 	.word	0xffffffff


	//   ....[21]....
        /*00b0*/ 	.word	0xffffffff


	//   ....[22]....
        /*00b4*/ 	.word	0xffffffff


	//   ....[23]....
        /*00b8*/ 	.word	0xffffffff


	//   ....[24]....
        /*00bc*/ 	.word	0xffffffff


	//   ....[25]....
        /*00c0*/ 	.word	0xffffffff


	//   ....[26]....
        /*00c4*/ 	.word	0xffffffff


	//   ....[27]....
        /*00c8*/ 	.word	0xffffffff


	//   ....[28]....
        /*00cc*/ 	.word	0xffffffff


	//   ....[29]....
        /*00d0*/ 	.word	0xffffffff


	//   ....[30]....
        /*00d4*/ 	.word	0xffffffff


	//   ....[31]....
        /*00d8*/ 	.word	0xffffffff


	//   ....[32]....
        /*00dc*/ 	.word	0xffffffff


	//   ....[33]....
        /*00e0*/ 	.word	0xffffffff


	//   ....[34]....
        /*00e4*/ 	.word	0xffffffff


	//   ....[35]....
        /*00e8*/ 	.word	0xffffffff


	//   ....[36]....
        /*00ec*/ 	.word	0xffffffff


	//   ....[37]....
        /*00f0*/ 	.word	0xffffffff


	//   ....[38]....
        /*00f4*/ 	.word	0xffffffff


	//   ....[39]....
        /*00f8*/ 	.word	0xffffffff


	//   ....[40]....
        /*00fc*/ 	.word	0xffffffff


	//   ....[41]....
        /*0100*/ 	.word	0xffffffff


	//   ....[42]....
        /*0104*/ 	.word	0xffffffff


	//   ....[43]....
        /*0108*/ 	.word	0xffffffff


	//   ....[44]....
        /*010c*/ 	.word	0xffffffff


	//   ....[45]....
        /*0110*/ 	.word	0xffffffff


	//   ....[46]....
        /*0114*/ 	.word	0xffffffff


	//   ....[47]....
        /*0118*/ 	.word	0xffffffff


	//   ....[48]....
        /*011c*/ 	.word	0xffffffff


	//   ....[49]....
        /*0120*/ 	.word	0xffffffff


	//   ....[50]....
        /*0124*/ 	.word	0xffffffff


	//   ....[51]....
        /*0128*/ 	.word	0xffffffff


	//   ....[52]....
        /*012c*/ 	.word	0xffffffff


	//   ....[53]....
        /*0130*/ 	.word	0xffffffff


	//   ....[54]....
        /*0134*/ 	.word	0xffffffff


	//   ....[55]....
        /*0138*/ 	.word	0xffffffff


	//   ....[56]....
        /*013c*/ 	.word	0xffffffff


	//   ....[57]....
        /*0140*/ 	.word	0xffffffff


	//   ....[58]....
        /*0144*/ 	.word	0xffffffff


	//   ....[59]....
        /*0148*/ 	.word	0xffffffff


	//----- nvinfo : EIATTR_COOP_GROUP_INSTR_OFFSETS
	.align		4
.L_14385:
        /*014c*/ 	.byte	0x04, 0x28
        /*014e*/ 	.short	(.L_14387 - .L_14386)


	//   ....[0]....
.L_14386:
        /*0150*/ 	.word	0x000002d0


	//   ....[1]....
        /*0154*/ 	.word	0x000002f0


	//   ....[2]....
        /*0158*/ 	.word	0x00000370


	//   ....[3]....
        /*015c*/ 	.word	0x00000380


	//   ....[4]....
        /*0160*/ 	.word	0x000003c0


	//   ....[5]....
        /*0164*/ 	.word	0x000003d0


	//   ....[6]....
        /*0168*/ 	.word	0x00000410


	//   ....[7]....
        /*016c*/ 	.word	0x00000420


	//   ....[8]....
        /*0170*/ 	.word	0x00000470


	//   ....[9]....
        /*0174*/ 	.word	0x00000490


	//   ....[10]....
        /*0178*/ 	.word	0x00000550


	//   ....[11]....
        /*017c*/ 	.word	0x00000570


	//   ....[12]....
        /*0180*/ 	.word	0x000005c0


	//   ....[13]....
        /*0184*/ 	.word	0x000005d0


	//   ....[14]....
        /*0188*/ 	.word	0x00000610


	//   ....[15]....
        /*018c*/ 	.word	0x00000620


	//   ....[16]....
        /*0190*/ 	.word	0x00000660


	//   ....[17]....
        /*0194*/ 	.word	0x00000670


	//   ....[18]....
        /*0198*/ 	.word	0x000006b0


	//   ....[19]....
        /*019c*/ 	.word	0x000006c0


	//   ....[20]....
        /*01a0*/ 	.word	0x00000cd0


	//   ....[21]....
        /*01a4*/ 	.word	0x00000d00


	//   ....[22]....
        /*01a8*/ 	.word	0x00000d30


	//   ....[23]....
        /*01ac*/ 	.word	0x00000d40


	//   ....[24]....
        /*01b0*/ 	.word	0x00000d80


	//   ....[25]....
        /*01b4*/ 	.word	0x00000da0


	//   ....[26]....
        /*01b8*/ 	.word	0x00000dc0


	//   ....[27]....
        /*01bc*/ 	.word	0x00000dd0


	//   ....[28]....
        /*01c0*/ 	.word	0x00000df0


	//   ....[29]....
        /*01c4*/ 	.word	0x00000e00


	//   ....[30]....
        /*01c8*/ 	.word	0x00000e80


	//   ....[31]....
        /*01cc*/ 	.word	0x00000ea0


	//   ....[32]....
        /*01d0*/ 	.word	0x00000ed0


	//   ....[33]....
        /*01d4*/ 	.word	0x00000ee0


	//   ....[34]....
        /*01d8*/ 	.word	0x00000f00


	//   ....[35]....
        /*01dc*/ 	.word	0x00000f10


	//   ....[36]....
        /*01e0*/ 	.word	0x00000f30


	//   ....[37]....
        /*01e4*/ 	.word	0x00000f40


	//   ....[38]....
        /*01e8*/ 	.word	0x00000f60


	//   ....[39]....
        /*01ec*/ 	.word	0x00000f70


	//   ....[40]....
        /*01f0*/ 	.word	0x00001980


	//   ....[41]....
        /*01f4*/ 	.word	0x00001a00


	//   ....[42]....
        /*01f8*/ 	.word	0x00001aa0


	//   ....[43]....
        /*01fc*/ 	.word	0x00001b10


	//   ....[44]....
        /*0200*/ 	.word	0x00001bb0


	//   ....[45]....
        /*0204*/ 	.word	0x00001c20


	//   ....[46]....
        /*0208*/ 	.word	0x00001cc0


	//   ....[47]....
        /*020c*/ 	.word	0x00001d30


	//   ....[48]....
        /*0210*/ 	.word	0x00001dd0


	//   ....[49]....
        /*0214*/ 	.word	0x00001e40


	//   ....[50]....
        /*0218*/ 	.word	0x00001eb0


	//   ....[51]....
        /*021c*/ 	.word	0x00001f30


	//   ....[52]....
        /*0220*/ 	.word	0x00001fb0


	//   ....[53]....
        /*0224*/ 	.word	0x00002020


	//   ....[54]....
        /*0228*/ 	.word	0x000020a0


	//   ....[55]....
        /*022c*/ 	.word	0x00002110


	//   ....[56]....
        /*0230*/ 	.word	0x00002190


	//   ....[57]....
        /*0234*/ 	.word	0x00002200


	//   ....[58]....
        /*0238*/ 	.word	0x00002280


	//   ....[59]....
        /*023c*/ 	.word	0x000022f0


	//----- nvinfo : EIATTR_EXIT_INSTR_OFFSETS
	.align		4
.L_14387:
        /*0240*/ 	.byte	0x04, 0x1c
        /*0242*/ 	.short	(.L_14389 - .L_14388)


	//   ....[0]....
.L_14388:
        /*0244*/ 	.word	0x00001490


	//   ....[1]....
        /*0248*/ 	.word	0x00001920


	//----- nvinfo : EIATTR_CRS_STACK_SIZE
	.align		4
.L_14389:
        /*024c*/ 	.byte	0x04, 0x1e
        /*024e*/ 	.short	(.L_14391 - .L_14390)
.L_14390:
        /*0250*/ 	.word	0x00000000
.L_14391:


//--------------------- .nv.info._ZN2at6native43_GLOBAL__N__9ae7fba5_10_SoftMax_cu_9f978f6322cunn_SoftMaxForwardRegIdddNS1_22SoftMaxForwardEpilogueElLi1EEEvPT1_PKT_T3_ --------------------------
	.section	.nv.info._ZN2at6native43_GLOBAL__N__9ae7fba5_10_SoftMax_cu_9f978f6322cunn_SoftMaxForwardRegIdddNS1_22SoftMaxForwardEpilogueElLi1EEEvPT1_PKT_T3_,"",@"SHT_CUDA_INFO"
	.sectionflags	@""
	.align	4


	//----- nvinfo : EIATTR_CUDA_API_VERSION
	.align		4
        /*0000*/ 	.byte	0x04, 0x37
        /*0002*/ 	.short	(.L_14393 - .L_14392)
.L_14392:
        /*0004*/ 	.word	0x00000082


	//----- nvinfo : EIATTR_SW2861232_WAR
	.align		4
.L_14393:
        /*0008*/ 	.byte	0x01, 0x35
	.zero		2


	//----- nvinfo : EIATTR_PARAM_CBANK
	.align		4
        /*000c*/ 	.byte	0x04, 0x0a
        /*000e*/ 	.short	(.L_14395 - .L_14394)
	.align		4
.L_14394:
        /*0010*/ 	.word	index@(.nv.constant0._ZN2at6native43_GLOBAL__N__9ae7fba5_10_SoftMax_cu_9f978f6322cunn_SoftMaxForwardRegIdddNS1_22SoftMaxForwardEpilogueElLi1EEEvPT1_PKT_T3_)
        /*0014*/ 	.short	0x0160
        /*0016*/ 	.short	0x0018


	//----- nvinfo : EIATTR_CBANK_PARAM_SIZE
	.align		4
.L_14395:
        /*0018*/ 	.byte	0x03, 0x19
        /*001a*/ 	.short	0x0018


	//----- nvinfo : EIATTR_KPARAM_INFO
	.align		4
        /*001c*/ 	.byte	0x04, 0x17
        /*001e*/ 	.short	(.L_14397 - .L_14396)
.L_14396:
        /*0020*/ 	.word	0x00000000
        /*0024*/ 	.short	0x0002
        /*0026*/ 	.short	0x0010
        /*0028*/ 	.byte	0x00, 0xf0, 0x21, 0x00


	//----- nvinfo : EIATTR_KPARAM_INFO
	.align		4
.L_14397:
        /*002c*/ 	.byte	0x04, 0x17
        /*002e*/ 	.short	(.L_14399 - .L_14398)
.L_14398:
        /*0030*/ 	.word	0x00000000
        /*0034*/ 	.short	0x0001
        /*0036*/ 	.short	0x0008
        /*0038*/ 	.byte	0x00, 0xf0, 0x21, 0x00


	//----- nvinfo : EIATTR_KPARAM_INFO
	.align		4
.L_14399:
        /*003c*/ 	.byte	0x04, 0x17
        /*003e*/ 	.short	(.L_14401 - .L_14400)
.L_14400:
        /*0040*/ 	.word	0x00000000
        /*0044*/ 	.short	0x0000
        /*0046*/ 	.short	0x0000
        /*0048*/ 	.byte	0x00, 0xf0, 0x21, 0x00


	//----- nvinfo : EIATTR_MAXREG_COUNT
	.align		4
.L_14401:
        /*004c*/ 	.byte	0x03, 0x1b
        /*004e*/ 	.short	0x00ff


	//----- nvinfo : EIATTR_NUM_BARRIERS
	.align		4
        /*0050*/ 	.byte	0x02, 0x4c
        /*0052*/ 	.byte	0x01
	.zero		1


	//----- nvinfo : EIATTR_MERCURY_ISA_VERSION
	.align		4
        /*0054*/ 	.byte	0x03, 0x5f
        /*0056*/ 	.short	0x0000


	//----- nvinfo : EIATTR_COOP_GROUP_MASK_REGIDS
	.align		4
        /*0058*/ 	.byte	0x04, 0x29
        /*005a*/ 	.short	(.L_14403 - .L_14402)


	//   ....[0]....
.L_14402:
        /*005c*/ 	.word	0xffffffff


	//   ....[1]....
        /*0060*/ 	.word	0xffffffff


	//   ....[2]....
        /*0064*/ 	.word	0xffffffff


	//   ....[3]....
        /*0068*/ 	.word	0xffffffff


	//   ....[4]....
        /*006c*/ 	.word	0xffffffff


	//   ....[5]....
        /*0070*/ 	.word	0xffffffff


	//   ....[6]....
        /*0074*/ 	.word	0xffffffff


	//   ....[7]....
        /*0078*/ 	.word	0xffffffff


	//   ....[8]....
        /*007c*/ 	.word	0xffffffff


	//   ....[9]....
        /*0080*/ 	.word	0xffffffff


	//   ....[10]....
        /*0084*/ 	.word	0xffffffff


	//   ....[11]....
        /*0088*/ 	.word	0xffffffff


	//   ....[12]....
        /*008c*/ 	.word	0xffffffff


	//   ....[13]....
        /*0090*/ 	.word	0xffffffff


	//   ....[14]....
        /*0094*/ 	.word	0xffffffff


	//   ....[15]....
        /*0098*/ 	.word	0xffffffff


	//   ....[16]....
        /*009c*/ 	.word	0xffffffff


	//   ....[17]....
        /*00a0*/ 	.word	0xffffffff


	//   ....[18]....
        /*00a4*/ 	.word	0xffffffff


	//   ....[19]....
        /*00a8*/ 	.word	0xffffffff


	//   ....[20]....
        /*00ac*/ 	.word	0xffffffff


	//   ....[21]....
        /*00b0*/ 	.word	0xffffffff


	//   ....[22]....
        /*00b4*/ 	.word	0xffffffff


	//   ....[23]....
        /*00b8*/ 	.word	0xffffffff


	//   ....[24]....
        /*00bc*/ 	.word	0xffffffff


	//   ....[25]....
        /*00c0*/ 	.word	0xffffffff


	//   ....[26]....
        /*00c4*/ 	.word	0xffffffff


	//   ....[27]....
        /*00c8*/ 	.word	0xffffffff


	//   ....[28]....
        /*00cc*/ 	.word	0xffffffff


	//   ....[29]....
        /*00d0*/ 	.word	0xffffffff


	//   ....[30]....
        /*00d4*/ 	.word	0xffffffff


	//   ....[31]....
        /*00d8*/ 	.word	0xffffffff


	//   ....[32]....
        /*00dc*/ 	.word	0xffffffff


	//   ....[33]....
        /*00e0*/ 	.word	0xffffffff


	//   ....[34]....
        /*00e4*/ 	.word	0xffffffff


	//   ....[35]....
        /*00e8*/ 	.word	0xffffffff


	//   ....[36]....
        /*00ec*/ 	.word	0xffffffff


	//   ....[37]....
        /*00f0*/ 	.word	0xffffffff


	//   ....[38]....
        /*00f4*/ 	.word	0xffffffff


	//   ....[39]....
        /*00f8*/ 	.word	0xffffffff


	//   ....[40]....
        /*00fc*/ 	.word	0xffffffff


	//   ....[41]....
        /*0100*/ 	.word	0xffffffff


	//   ....[42]....
        /*0104*/ 	.word	0xffffffff


	//   ....[43]....
        /*0108*/ 	.word	0xffffffff


	//   ....[44]....
        /*010c*/ 	.word	0xffffffff


	//   ....[45]....
        /*0110*/ 	.word	0xffffffff


	//   ....[46]....
        /*0114*/ 	.word	0xffffffff


	//   ....[47]....
        /*0118*/ 	.word	0xffffffff


	//   ....[48]....
        /*011c*/ 	.word	0xffffffff


	//   ....[49]....
        /*0120*/ 	.word	0xffffffff


	//   ....[50]....
        /*0124*/ 	.word	0xffffffff


	//   ....[51]....
        /*0128*/ 	.word	0xffffffff


	//   ....[52]....
        /*012c*/ 	.word	0xffffffff


	//   ....[53]....
        /*0130*/ 	.word	0xffffffff


	//   ....[54]....
        /*0134*/ 	.word	0xffffffff


	//   ....[55]....
        /*0138*/ 	.word	0xffffffff


	//   ....[56]....
        /*013c*/ 	.word	0xffffffff


	//   ....[57]....
        /*0140*/ 	.word	0xffffffff


	//   ....[58]....
        /*0144*/ 	.word	0xffffffff


	//   ....[59]....
        /*0148*/ 	.word	0xffffffff


	//----- nvinfo : EIATTR_COOP_GROUP_INSTR_OFFSETS
	.align		4
.L_14403:
        /*014c*/ 	.byte	0x04, 0x28
        /*014e*/ 	.short	(.L_14405 - .L_14404)


	//   ....[0]....
.L_14404:
        /*0150*/ 	.word	0x000001b0


	//   ....[1]....
        /*0154*/ 	.word	0x000001d0


	//   ....[2]....
        /*0158*/ 	.word	0x00000210


	//   ....[3]....
        /*015c*/ 	.word	0x00000220


	//   ....[4]....
        /*0160*/ 	.word	0x00000260


	//   ....[5]....
        /*0164*/ 	.word	0x00000270


	//   ....[6]....
        /*0168*/ 	.word	0x000002d0


	//   ....[7]....
        /*016c*/ 	.word	0x000002e0


	//   ....[8]....
        /*0170*/ 	.word	0x00000370


	//   ....[9]....
        /*0174*/ 	.word	0x00000390


	//   ....[10]....
        /*0178*/ 	.word	0x00000430


	//   ....[11]....
        /*017c*/ 	.word	0x00000450


	//   ....[12]....
        /*0180*/ 	.word	0x00000490


	//   ....[13]....
        /*0184*/ 	.word	0x000004a0


	//   ....[14]....
        /*0188*/ 	.word	0x000004e0


	//   ....[15]....
        /*018c*/ 	.word	0x000004f0


	//   ....[16]....
        /*0190*/ 	.word	0x00000530


	//   ....[17]....
        /*0194*/ 	.word	0x00000540


	//   ....[18]....
        /*0198*/ 	.word	0x00000580


	//   ....[19]....
        /*019c*/ 	.word	0x00000590


	//   ....[20]....
        /*01a0*/ 	.word	0x00000900


	//   ....[21]....
        /*01a4*/ 	.word	0x00000930


	//   ....[22]....
        /*01a8*/ 	.word	0x00000990


	//   ....[23]....
        /*01ac*/ 	.word	0x000009a0


	//   ....[24]....
        /*01b0*/ 	.word	0x000009c0


	//   ....[25]....
        /*01b4*/ 	.word	0x000009d0


	//   ....[26]....
        /*01b8*/ 	.word	0x00000a00


	//   ....[27]....
        /*01bc*/ 	.word	0x00000a10


	//   ....[28]....
        /*01c0*/ 	.word	0x00000a30


	//   ....[29]....
        /*01c4*/ 	.word	0x00000a40


	//   ....[30]....
        /*01c8*/ 	.word	0x00000ab0


	//   ....[31]....
        /*01cc*/ 	.word	0x00000ad0


	//   ....[32]....
        /*01d0*/ 	.word	0x00000b00


	//   ....[33]....
        /*01d4*/ 	.word	0x00000b10


	//   ....[34]....
        /*01d8*/ 	.word	0x00000b30


	//   ....[35]....
        /*01dc*/ 	.word	0x00000b40


	//   ....[36]....
        /*01e0*/ 	.word	0x00000b60


	//   ....[37]....
        /*01e4*/ 	.word	0x00000b70


	//   ....[38]....
        /*01e8*/ 	.word	0x00000b90


	//   ....[39]....
        /*01ec*/ 	.word	0x00000ba0


	//   ....[40]....
        /*01f0*/ 	.word	0x000010f0


	//   ....[41]....
        /*01f4*/ 	.word	0x00001170


	//   ....[42]....
        /*01f8*/ 	.word	0x00001210


	//   ....[43]....
        /*01fc*/ 	.word	0x00001280


	//   ....[44]....
        /*0200*/ 	.word	0x00001320


	//   ....[45]....
        /*0204*/ 	.word	0x00001390


	//   ....[46]....
        /*0208*/ 	.word	0x00001430


	//   ....[47]....
        /*020c*/ 	.word	0x000014a0


	//   ....[48]....
        /*0210*/ 	.word	0x00001540


	//   ....[49]....
        /*0214*/ 	.word	0x000015b0


	//   ....[50]....
        /*0218*/ 	.word	0x00001620


	//   ....[51]....
        /*021c*/ 	.word	0x000016a0


	//   ....[52]....
        /*0220*/ 	.word	0x00001720


	//   ....[53]....
        /*0224*/ 	.word	0x00001790


	//   ....[54]....
        /*0228*/ 	.word	0x00001810


	//   ....[55]....
        /*022c*/ 	.word	0x00001880


	//   ....[56]....
        /*0230*/ 	.word	0x00001900


	//   ....[57]....
        /*0234*/ 	.word	0x00001970


	//   ....[58]....
        /*0238*/ 	.word	0x000019f0


	//   ....[59]....
        /*023c*/ 	.word	0x00001a60


	//----- nvinfo : EIATTR_EXIT_INSTR_OFFSETS
	.align		4
.L_14405:
        /*0240*/ 	.byte	0x04, 0x1c
        /*0242*/ 	.short	(.L_14407 - .L_14406)


	//   ....[0]....
.L_14406:
        /*0244*/ 	.word	0x00000c10


	//   ....[1]....
        /*0248*/ 	.word	0x00001090


	//----- nvinfo : EIATTR_CRS_STACK_SIZE
	.align		4
.L_14407:
        /*024c*/ 	.byte	0x04, 0x1e
        /*024e*/ 	.short	(.L_14409 - .L_14408)
.L_14408:
        /*0250*/ 	.word	0x00000000
.L_14409:


//--------------------- .nv.info._ZN2at6native43_GLOBAL__N__9ae7fba5_10_SoftMax_cu_9f978f6327cunn_SpatialSoftMaxBackwardIN3c108BFloat16EffNS1_26LogSoftMaxBackwardEpilogueEEEvPT_PKT1_SA_jjj --------------------------
	.section	.nv.info._ZN2at6native43_GLOBAL__N__9ae7fba5_10_SoftMax_cu_9f978f6327cunn_SpatialSoftMaxBackwardIN3c108BFloat16EffNS1_26LogSoftMaxBackwardEpilogueEEEvPT_PKT1_SA_jjj,"",@"SHT_CUDA_INFO"
	.sectionflags	@""
	.align	4


	//----- nvinfo : EIATTR_CUDA_API_VERSION
	.align		4
        /*0000*/ 	.byte	0x04, 0x37
        /*0002*/ 	.short	(.L_14411 - .L_14410)
.L_14410:
        /*0004*/ 	.word	0x00000082


	//----- nvinfo : EIATTR_SW2861232_WAR
	.align		4
.L_14411:
        /*0008*/ 	.byte	0x01, 0x35
	.zero		2


	//----- nvinfo : EIATTR_PARAM_CBANK
	.align		4
        /*000c*/ 	.byte	0x04, 0x0a
        /*000e*/ 	.short	(.L_14413 - .L_14412)
	.align		4
.L_14412:
        /*0010*/ 	.word	index@(.nv.constant0._ZN2at6native43_GLOBAL__N__9ae7fba5_10_SoftMax_cu_9f978f6327cunn_SpatialSoftMaxBackwardIN3c108BFloat16EffNS1_26LogSoftMaxBackwardEpilogueEEEvPT_PKT1_SA_jjj)
        /*0014*/ 	.short	0x0160
        /*0016*/ 	.short	0x0024


	//----- nvinfo : EIATTR_CBANK_PARAM_SIZE
	.align		4
.L_14413:
        /*0018*/ 	.byte	0x03, 0x19
        /*001a*/ 	.short	0x0024


	//----- nvinfo : EIATTR_KPARAM_INFO
	.align		4
        /*001c*/ 	.byte	0x04, 0x17
        /*001e*/ 	.short	(.L_14415 - .L_14414)
.L_14414:
        /*0020*/ 	.word	0x00000000
        /*0024*/ 	.short	0x0005
        /*0026*/ 	.short	0x0020
        /*0028*/ 	.byte	0x00, 0xf0, 0x11, 0x00


	//----- nvinfo : EIATTR_KPARAM_INFO
	.align		4
.L_14415:
        /*002c*/ 	.byte	0x04, 0x17
        /*002e*/ 	.short	(.L_14417 - .L_14416)
.L_14416:
        /*0030*/ 	.word	0x00000000
        /*0034*/ 	.short	0x0004
        /*0036*/ 	.short	0x001c
        /*0038*/ 	.byte	0x00, 0xf0, 0x11, 0x00


	//----- nvinfo : EIATTR_KPARAM_INFO
	.align		4
.L_14417:
        /*003c*/ 	.byte	0x04, 0x17
        /*003e*/ 	.short	(.L_14419 - .L_14418)
.L_14418:
        /*0040*/ 	.word	0x00000000
        /*0044*/ 	.short	0x0003
        /*0046*/ 	.short	0x0018
        /*0048*/ 	.byte	0x00, 0xf0, 0x11, 0x00


	//----- nvinfo : EIATTR_KPARAM_INFO
	.align		4
.L_14419:
        /*004c*/ 	.byte	0x04, 0x17
        /*004e*/ 	.short	(.L_14421 - .L_14420)
.L_14420:
        /*0050*/ 	.word	0x00000000
        /*0054*/ 	.short	0x0002
        /*0056*/ 	.short	0x0010
        /*0058*/ 	.byte	0x00, 0xf0, 0x21, 0x00


	//----- nvinfo : EIATTR_KPARAM_INFO
	.align		4
.L_14421:
        /*005c*/ 	.byte	0x04, 0x17
        /*005e*/ 	.short	(.L_14423 - .L_14422)
.L_14422:
        /*0060*/ 	.word	0x00000000
        /*0064*/ 	.short	0x0001
        /*0066*/ 	.short	0x0008
        /*0068*/ 	.byte	0x00, 0xf0, 0x21, 0x00


	//----- nvinfo : EIATTR_KPARAM_INFO
	.align		4
.L_14423:
        /*006c*/ 	.byte	0x04, 0x17
        /*006e*/ 	.short	(.L_14425 - .L_14424)
.L_14424:
        /*0070*/ 	.word	0x00000000
        /*0074*/ 	.short	0x0000
        /*0076*/ 	.short	0x0000
        /*0078*/ 	.byte	0x00, 0xf0, 0x21, 0x00


	//----- nvinfo : EIATTR_MAXREG_COUNT
	.align		4
.L_14425:
        /*007c*/ 	.byte	0x03, 0x1b
        /*007e*/ 	.short	0x00ff


	//----- nvinfo : EIATTR_NUM_BARRIERS
	.align		4
        /*0080*/ 	.byte	0x02, 0x4c
        /*0082*/ 	.byte	0x01
	.zero		1


	//----- nvinfo : EIATTR_MERCURY_ISA_VERSION
	.align		4
        /*0084*/ 	.byte	0x03, 0x5f
        /*0086*/ 	.short	0x0000


	//----- nvinfo : EIATTR_EXIT_INSTR_OFFSETS
	.align		4
        /*0088*/ 	.byte	0x04, 0x1c
        /*008a*/ 	.short	(.L_14427 - .L_14426)


	//   ....[0]....
.L_14426:
        /*008c*/ 	.word	0x00000030


	//   ....[1]....
        /*0090*/ 	.word	0x00000fb0


	//----- nvinfo : EIATTR_CRS_STACK_SIZE
	.align		4
.L_14427:
        /*0094*/ 	.byte	0x04, 0x1e
        /*0096*/ 	.short	(.L_14429 - .L_14428)
.L_14428:
        /*0098*/ 	.word	0x00000000
.L_14429:


//--------------------- .nv.info._ZN2at6native43_GLOBAL__N__9ae7fba5_10_SoftMax_cu_9f978f6327cunn_SpatialSoftMaxBackwardIN3c108BFloat16EfS4_NS1_26LogSoftMaxBackwardEpilogueEEEvPT_PKT1_SA_jjj --------------------------
	.section	.nv.info._ZN2at6native43_GLOBAL__N__9ae7fba5_10_SoftMax_cu_9f978f6327cunn_SpatialSoftMaxBackwardIN3c108BFloat16EfS4_NS1_26LogSoftMaxBackwardEpilogueEEEvPT_PKT1_SA_jjj,"",@"SHT_CUDA_INFO"
	.sectionflags	@""
	.align	4


	//----- nvinfo : EIATTR_CUDA_API_VERSION
	.align		4
        /*0000*/ 	.byte	0x04, 0x37
        /*0002*/ 	.short	(.L_14431 - .L_14430)
.L_14430:
        /*0004*/ 	.word	0x00000082


	//----- nvinfo : EIATTR_SW2861232_WAR
	.align		4
.L_14431:
        /*0008*/ 	.byte	0x01, 0x35
	.zero		2


	//----- nvinfo : EIATTR_PARAM_CBANK
	.align		4
        /*000c*/ 	.byte	0x04, 0x0a
        /*000e*/ 	.short	(.L_14433 - .L_14432)
	.align		4
.L_14432:
        /*0010*/ 	.word	index@(.nv.constant0._ZN2at6native43_GLOBAL__N__9ae7fba5_10_SoftMax_cu_9f978f6327cunn_SpatialSoftMaxBackwardIN3c108BFloat16EfS4_NS1_26LogSoftMaxBackwardEpilogueEEEvPT_PKT1_SA_jjj)
        /*0014*/ 	.short	0x0160
        /*0016*/ 	.short	0x0024


	//----- nvinfo : EIATTR_CBANK_PARAM_SIZE
	.align		4
.L_14433:
        /*0018*/ 	.byte	0x03, 0x19
        /*001a*/ 	.short	0x0024


	//----- nvinfo : EIATTR_KPARAM_INFO
	.align		4
        /*001c*/ 	.byte	0x04, 0x17
        /*001e*/ 	.short	(.L_14435 - .L_14434)
.L_14434:
        /*0020*/ 	.word	0x00000000
        /*0024*/ 	.short	0x0005
        /*0026*/ 	.short	0x0020
        /*0028*/ 	.byte	0x00, 0xf0, 0x11, 0x00


	//----- nvinfo : EIATTR_KPARAM_INFO
	.align		4
.L_14435:
        /*002c*/ 	.byte	0x04, 0x17
        /*002e*/ 	.short	(.L_14437 - .L_14436)
.L_14436:
        /*0030*/ 	.word	0x00000000
        /*0034*/ 	.short	0x0004
        /*0036*/ 	.short	0x001c
        /*0038*/ 	.byte	0x00, 0xf0, 0x11, 0x00


	//----- nvinfo : EIATTR_KPARAM_INFO
	.align		4
.L_14437:
        /*003c*/ 	.byte	0x04, 0x17
        /*003e*/ 	.short	(.L_14439 - .L_14438)
.L_14438:
        /*0040*/ 	.word	0x00000000
        /*0044*/ 	.short	0x0003
        /*0046*/ 	.short	0x0018
        /*0048*/ 	.byte	0x00, 0xf0, 0x11, 0x00


	//----- nvinfo : EIATTR_KPARAM_INFO
	.align		4
.L_14439:
        /*004c*/ 	.byte	0x04, 0x17
        /*004e*/ 	.short	(.L_14441 - .L_14440)
.L_14440:
        /*0050*/ 	.word	0x00000000
        /*0054*/ 	.short	0x0002
        /*0056*/ 	.short	0x0010
        /*0058*/ 	.byte	0x00, 0xf0, 0x21, 0x00


	//----- nvinfo : EIATTR_KPARAM_INFO
	.align		4
.L_14441:
        /*005c*/ 	.byte	0x04, 0x17
        /*005e*/ 	.short	(.L_14443 - .L_14442)
.L_14442:
        /*0060*/ 	.word	0x00000000
        /*0064*/ 	.short	0x0001
        /*0066*/ 	.short	0x0008
        /*0068*/ 	.byte	0x00, 0xf0, 0x21, 0x00


	//----- nvinfo : EIATTR_KPARAM_INFO
	.align		4
.L_14443:
        /*006c*/ 	.byte	0x04, 0x17
        /*006e*/ 	.short	(.L_14445 - .L_14444)
.L_14444:
        /*0070*/ 	.word	0x00000000
        /*0074*/ 	.short	0x0000
        /*0076*/ 	.short	0x0000
        /*0078*/ 	.byte	0x00, 0xf0, 0x21, 0x00


	//----- nvinfo : EIATTR_MAXREG_COUNT
	.align		4
.L_14445:
        /*007c*/ 	.byte	0x03, 0x1b
        /*007e*/ 	.short	0x00ff


	//----- nvinfo : EIATTR_NUM_BARRIERS
	.align		4
        /*0080*/ 	.byte	0x02, 0x4c
        /*0082*/ 	.byte	0x01
	.zero		1


	//----- nvinfo : EIATTR_MERCURY_ISA_VERSION
	.align		4
        /*0084*/ 	.byte	0x03, 0x5f
        /*0086*/ 	.short	0x0000


	//----- nvinfo : EIATTR_EXIT_INSTR_OFFSETS
	.align		4
        /*0088*/ 	.byte	0x04, 0x1c
        /*008a*/ 	.short	(.L_14447 - .L_14446)


	//   ....[0]....
.L_14446:
        /*008c*/ 	.word	0x00000030


	//   ....[1]....
        /*0090*/ 	.word	0x00001110


	//----- nvinfo : EIATTR_CRS_STACK_SIZE
	.align		4
.L_14447:
        /*0094*/ 	.byte	0x04, 0x1e
        /*0096*/ 	.short	(.L_14449 - .L_14448)
.L_14448:
        /*0098*/ 	.word	0x00000000
.L_14449:


//--------------------- .nv.info._ZN2at6native43_GLOBAL__N__9ae7fba5_10_SoftMax_cu_9f978f6327cunn_SpatialSoftMaxBackwardIN3c104HalfEffNS1_26LogSoftMaxBackwardEpilogueEEEvPT_PKT1_SA_jjj --------------------------
	.section	.nv.info._ZN2at6native43_GLOBAL__N__9ae7fba5_10_SoftMax_cu_9f978f6327cunn_SpatialSoftMaxBackwardIN3c104HalfEffNS1_26LogSoftMaxBackwardEpilogueEEEvPT_PKT1_SA_jjj,"",@"SHT_CUDA_INFO"
	.sectionflags	@""
	.align	4


	//----- nvinfo : EIATTR_CUDA_API_VERSION
	.align		4
        /*0000*/ 	.byte	0x04, 0x37
        /*0002*/ 	.short	(.L_14451 - .L_14450)
.L_14450:
        /*0004*/ 	.word	0x00000082


	//----- nvinfo : EIATTR_SW2861232_WAR
	.align		4
.L_14451:
        /*0008*/ 	.byte	0x01, 0x35
	.zero		2


	//----- nvinfo : EIATTR_PARAM_CBANK
	.align		4
        /*000c*/ 	.byte	0x04, 0x0a
        /*000e*/ 	.short	(.L_14453 - .L_14452)
	.align		4
.L_14452:
        /*0010*/ 	.word	index@(.nv.constant0._ZN2at6native43_GLOBAL__N__9ae7fba5_10_SoftMax_cu_9f978f6327cunn_SpatialSoftMaxBackwardIN3c104HalfEffNS1_26LogSoftMaxBackwardEpilogueEEEvPT_PKT1_SA_jjj)
        /*0014*/ 	.short	0x0160
        /*0016*/ 	.short	0x0024


	//----- nvinfo : EIATTR_CBANK_PARAM_SIZE
	.align		4
.L_14453:
        /*0018*/ 	.byte	0x03, 0x19
        /*001a*/ 	.short	0x0024


	//----- nvinfo : EIATTR_KPARAM_INFO
	.align		4
        /*001c*/ 	.byte	0x04, 0x17
        /*001e*/ 	.short	(.L_14455 - .L_14454)
.L_14454:
        /*0020*/ 	.word	0x00000000
        /*0024*/ 	.short	0x0005
        /*0026*/ 	.short	0x0020
        /*0028*/ 	.byte	0x00, 0xf0, 0x11, 0x00


	//----- nvinfo : EIATTR_KPARAM_INFO
	.align		4
.L_14455:
        /*002c*/ 	.byte	0x04, 0x17
        /*002e*/ 	.short	(.L_14457 - .L_14456)
.L_14456:
        /*0030*/ 	.word	0x00000000
        /*0034*/ 	.short	0x0004
        /*0036*/ 	.short	0x001c
        /*0038*/ 	.byte	0x00, 0xf0, 0x11, 0x00


	//----- nvinfo : EIATTR_KPARAM_INFO
	.align		4
.L_14457:
        /*003c*/ 	.byte	0x04, 0x17
        /*003e*/ 	.short	(.L_14459 - .L_14458)
.L_14458:
        /*0040*/ 	.word	0x00000000
        /*0044*/ 	.short	0x0003
        /*0046*/ 	.short	0x0018
        /*0048*/ 	.byte	0x00, 0xf0, 0x11, 0x00


	//----- nvinfo : EIATTR_KPARAM_INFO
	.align		4
.L_14459:
        /*004c*/ 	.byte	0x04, 0x17
        /*004e*/ 	.short	(.L_14461 - .L_14460)
.L_14460:
        /*0050*/ 	.word	0x00000000
        /*0054*/ 	.short	0x0002
        /*0056*/ 	.short	0x0010
        /*0058*/ 	.byte	0x00, 0xf0, 0x21, 0x00


	//----- nvinfo : EIATTR_KPARAM_INFO
	.align		4
.L_14461:
        /*005c*/ 	.byte	0x04, 0x17
        /*005e*/ 	.short	(.L_14463 - .L_14462)
.L_14462:
        /*0060*/ 	.word	0x00000000
        /*0064*/ 	.short	0x0001
        /*0066*/ 	.short	0x0008
        /*0068*/ 	.byte	0x00, 0xf0, 0x21, 0x00


	//----- nvinfo : EIATTR_KPARAM_INFO
	.align		4
.L_14463:
        /*006c*/ 	.byte	0x04, 0x17
        /*006e*/ 	.short	(.L_14465 - .L_14464)
.L_14464:
        /*0070*/ 	.word	0x00000000
        /*0074*/ 	.short	0x0000
        /*0076*/ 	.short	0x0000
        /*0078*/ 	.byte	0x00, 0xf0, 0x21, 0x00


	//----- nvinfo : EIATTR_MAXREG_COUNT
	.align		4
.L_14465:
        /*007c*/ 	.byte	0x03, 0x1b
        /*007e*/ 	.short	0x00ff


	//----- nvinfo : EIATTR_NUM_BARRIERS
	.align		4
        /*0080*/ 	.byte	0x02, 0x4c
        /*0082*/ 	.byte	0x01
	.zero		1


	//----- nvinfo : EIATTR_MERCURY_ISA_VERSION
	.align		4
        /*0084*/ 	.byte	0x03, 0x5f
        /*0086*/ 	.short	0x0000


	//----- nvinfo : EIATTR_EXIT_INSTR_OFFSETS
	.align		4
        /*0088*/ 	.byte	0x04, 0x1c
        /*008a*/ 	.short	(.L_14467 - .L_14466)


	//   ....[0]....
.L_14466:
        /*008c*/ 	.word	0x00000030


	//   ....[1]....
        /*0090*/ 	.word	0x00000fb0


	//----- nvinfo : EIATTR_CRS_STACK_SIZE
	.align		4
.L_14467:
        /*0094*/ 	.byte	0x04, 0x1e
        /*0096*/ 	.short	(.L_14469 - .L_14468)
.L_14468:
        /*0098*/ 	.word	0x00000000
.L_14469:


//--------------------- .nv.info._ZN2at6native43_GLOBAL__N__9ae7fba5_10_SoftMax_cu_9f978f6327cunn_SpatialSoftMaxBackwardIN3c104HalfEfS4_NS1_26LogSoftMaxBackwardEpilogueEEEvPT_PKT1_SA_jjj --------------------------
	.section	.nv.info._ZN2at6native43_GLOBAL__N__9ae7fba5_10_SoftMax_cu_9f978f6327cunn_SpatialSoftMaxBackwardIN3c104HalfEfS4_NS1_26LogSoftMaxBackwardEpilogueEEEvPT_PKT1_SA_jjj,"",@"SHT_CUDA_INFO"
	.sectionflags	@""
	.align	4


	//----- nvinfo : EIATTR_CUDA_API_VERSION
	.align		4
        /*0000*/ 	.byte	0x04, 0x37
        /*0002*/ 	.short	(.L_14471 - .L_14470)
.L_14470:
        /*0004*/ 	.word	0x00000082


	//----- nvinfo : EIATTR_SW2861232_WAR
	.align		4
.L_14471:
        /*0008*/ 	.byte	0x01, 0x35
	.zero		2


	//----- nvinfo : EIATTR_PARAM_CBANK
	.align		4
        /*000c*/ 	.byte	0x04, 0x0a
        /*000e*/ 	.short	(.L_14473 - .L_14472)
	.align		4
.L_14472:
        /*0010*/ 	.word	index@(.nv.constant0._ZN2at6native43_GLOBAL__N__9ae7fba5_10_SoftMax_cu_9f978f6327cunn_SpatialSoftMaxBackwardIN3c104HalfEfS4_NS1_26LogSoftMaxBackwardEpilogueEEEvPT_PKT1_SA_jjj)
        /*0014*/ 	.short	0x0160
        /*0016*/ 	.short	0x0024


	//----- nvinfo : EIATTR_CBANK_PARAM_SIZE
	.align		4
.L_14473:
        /*0018*/ 	.byte	0x03, 0x19
        /*001a*/ 	.short	0x0024


	//----- nvinfo : EIATTR_KPARAM_INFO
	.align		4
        /*001c*/ 	.byte	0x04, 0x17
        /*001e*/ 	.short	(.L_14475 - .L_14474)
.L_14474:
        /*0020*/ 	.word	0x00000000
        /*0024*/ 	.short	0x0005
        /*0026*/ 	.short	0x0020
        /*0028*/ 	.byte	0x00, 0xf0, 0x11, 0x00


	//----- nvinfo : EIATTR_KPARAM_INFO
	.align		4
.L_14475:
        /*002c*/ 	.byte	0x04, 0x17
        /*002e*/ 	.short	(.L_14477 - .L_14476)
.L_14476:
        /*0030*/ 	.word	0x00000000
        /*0034*/ 	.short	0x0004
        /*0036*/ 	.short	0x001c
        /*0038*/ 	.byte	0x00, 0xf0, 0x11, 0x00


	//----- nvinfo : EIATTR_KPARAM_INFO
	.align		4
.L_14477:
        /*003c*/ 	.byte	0x04, 0x17
        /*003e*/ 	.short	(.L_14479 - .L_14478)
.L_14478:
        /*0040*/ 	.word	0x00000000
        /*0044*/ 	.short	0x0003
        /*0046*/ 	.short	0x0018
        /*0048*/ 	.byte	0x00, 0xf0, 0x11, 0x00


	//----- nvinfo : EIATTR_KPARAM_INFO
	.align		4
.L_14479:
        /*004c*/ 	.byte	0x04, 0x17
        /*004e*/ 	.short	(.L_14481 - .L_14480)
.L_14480:
        /*0050*/ 	.word	0x00000000
        /*0054*/ 	.short	0x0002
        /*0056*/ 	.short	0x0010
        /*0058*/ 	.byte	0x00, 0xf0, 0x21, 0x00


	//----- nvinfo : EIATTR_KPARAM_INFO
	.align		4
.L_14481:
        /*005c*/ 	.byte	0x04, 0x17
        /*005e*/ 	.short	(.L_14483 - .L_14482)
.L_14482:
        /*0060*/ 	.word	0x00000000
        /*0064*/ 	.short	0x0001
        /*0066*/ 	.short	0x0008
        /*0068*/ 	.byte	0x00, 0xf0, 0x21, 0x00


	//----- nvinfo : EIATTR_KPARAM_INFO
	.align		4
.L_14483:
        /*006c*/ 	.byte	0x04, 0x17
        /*006e*/ 	.short	(.L_14485 - .L_14484)
.L_14484:
        /*0070*/ 	.word	0x00000000
        /*0074*/ 	.short	0x0000
        /*0076*/ 	.short	0x0000
        /*0078*/ 	.byte	0x00, 0xf0, 0x21, 0x00


	//----- nvinfo : EIATTR_MAXREG_COUNT
	.align		4
.L_14485:
        /*007c*/ 	.byte	0x03, 0x1b
        /*007e*/ 	.short	0x00ff


	//----- nvinfo : EIATTR_NUM_BARRIERS
	.align		4
        /*0080*/ 	.byte	0x02, 0x4c
        /*0082*/ 	.byte	0x01
	.zero		1


	//----- nvinfo : EIATTR_MERCURY_ISA_VERSION
	.align		4
        /*0084*/ 	.byte	0x03, 0x5f
        /*0086*/ 	.short	0x0000


	//----- nvinfo : EIATTR_EXIT_INSTR_OFFSETS
	.align		4
        /*0088*/ 	.byte	0x04, 0x1c
        /*008a*/ 	.short	(.L_14487 - .L_14486)


	//   ....[0]....
.L_14486:
        /*008c*/ 	.word	0x00000030


	//   ....[1]....
        /*0090*/ 	.word	0x00001110


	//----- nvinfo : EIATTR_CRS_STACK_SIZE
	.align		4
.L_14487:
        /*0094*/ 	.byte	0x04, 0x1e
        /*0096*/ 	.short	(.L_14489 - .L_14488)
.L_14488:
        /*0098*/ 	.word	0x00000000
.L_14489:


//--------------------- .nv.info._ZN2at6native43_GLOBAL__N__9ae7fba5_10_SoftMax_cu_9f978f6327cunn_SpatialSoftMaxBackwardIfffNS1_26LogSoftMaxBackwardEpilogueEEEvPT_PKT1_S8_jjj --------------------------
	.section	.nv.info._ZN2at6native43_GLOBAL__N__9ae7fba5_10_SoftMax_cu_9f978f6327cunn_SpatialSoftMaxBackwardIfffNS1_26LogSoftMaxBackwardEpilogueEEEvPT_PKT1_S8_jjj,"",@"SHT_CUDA_INFO"
	.sectionflags	@""
	.align	4


	//----- nvinfo : EIATTR_CUDA_API_VERSION
	.align		4
        /*0000*/ 	.byte	0x04, 0x37
        /*0002*/ 	.short	(.L_14491 - .L_14490)
.L_14490:
        /*0004*/ 	.word	0x00000082


	//----- nvinfo : EIATTR_SW2861232_WAR
	.align		4
.L_14491:
        /*0008*/ 	.byte	0x01, 0x35
	.zero		2


	//----- nvinfo : EIATTR_PARAM_CBANK
	.align		4
        /*000c*/ 	.byte	0x04, 0x0a
        /*000e*/ 	.short	(.L_14493 - .L_14492)
	.align		4
.L_14492:
        /*0010*/ 	.word	index@(.nv.constant0._ZN2at6native43_GLOBAL__N__9ae7fba5_10_SoftMax_cu_9f978f6327cunn_SpatialSoftMaxBackwardIfffNS1_26LogSoftMaxBackwardEpilogueEEEvPT_PKT1_S8_jjj)
        /*0014*/ 	.short	0x0160
        /*0016*/ 	.short	0x0024


	//----- nvinfo : EIATTR_CBANK_PARAM_SIZE
	.align		4
.L_14493:
        /*0018*/ 	.byte	0x03, 0x19
        /*001a*/ 	.short	0x0024


	//----- nvinfo : EIATTR_KPARAM_INFO
	.align		4
        /*001c*/ 	.byte	0x04, 0x17
        /*001e*/ 	.short	(.L_14495 - .L_14494)
.L_14494:
        /*0020*/ 	.word	0x00000000
        /*0024*/ 	.short	0x0005
        /*0026*/ 	.short	0x0020
        /*0028*/ 	.byte	0x00, 0xf0, 0x11, 0x00


	//----- nvinfo : EIATTR_KPARAM_INFO
	.align		4
.L_14495:
        /*002c*/ 	.byte	0x04, 0x17
        /*002e*/ 	.short	(.L_14497 - .L_14496)
.L_14496:
        /*0030*/ 	.word	0x00000000
        /*0034*/ 	.short	0x0004
        /*0036*/ 	.short	0x001c
        /*0038*/ 	.byte	0x00, 0xf0, 0x11, 0x00


	//----- nvinfo : EIATTR_KPARAM_INFO
	.align		4
.L_14497:
        /*003c*/ 	.byte	0x04, 0x17
        /*003e*/ 	.short	(.L_14499 - .L_14498)
.L_14498:
        /*0040*/ 	.word	0x00000000
        /*0044*/ 	.short	0x0003
        /*0046*/ 	.short	0x0018
        /*0048*/ 	.byte	0x00, 0xf0, 0x11, 0x00


	//----- nvinfo : EIATTR_KPARAM_INFO
	.align		4
.L_14499:
        /*004c*/ 	.byte	0x04, 0x17
        /*004e*/ 	.short	(.L_14501 - .L_14500)
.L_14500:
        /*0050*/ 	.word	0x00000000
        /*0054*/ 	.short	0x0002
        /*0056*/ 	.short	0x0010
        /*0058*/ 	.byte	0x00, 0xf0, 0x21, 0x00


	//----- nvinfo : EIATTR_KPARAM_INFO
	.align		4
.L_14501:
        /*005c*/ 	.byte	0x04, 0x17
        /*005e*/ 	.short	(.L_14503 - .L_14502)
.L_14502:
        /*0060*/ 	.word	0x00000000
        /*0064*/ 	.short	0x0001
        /*0066*/ 	.short	0x0008
        /*0068*/ 	.byte	0x00, 0xf0, 0x21, 0x00


	//----- nvinfo : EIATTR_KPARAM_INFO
	.align		4
.L_14503:
        /*006c*/ 	.byte	0x04, 0x17
        /*006e*/ 	.short	(.L_14505 - .L_14504)
.L_14504:
        /*0070*/ 	.word	0x00000000
        /*0074*/ 	.short	0x0000
        /*0076*/ 	.short	0x0000
        /*0078*/ 	.byte	0x00, 0xf0, 0x21, 0x00


	//----- nvinfo : EIATTR_MAXREG_COUNT
	.align		4
.L_14505:
        /*007c*/ 	.byte	0x03, 0x1b
        /*007e*/ 	.short	0x00ff


	//----- nvinfo : EIATTR_NUM_BARRIERS
	.align		4
        /*0080*/ 	.byte	0x02, 0x4c
        /*0082*/ 	.byte	0x01
	.zero		1


	//----- nvinfo : EIATTR_MERCURY_ISA_VERSION
	.align		4
        /*0084*/ 	.byte	0x03, 0x5f
        /*0086*/ 	.short	0x0000


	//----- nvinfo : EIATTR_EXIT_INSTR_OFFSETS
	.align		4
        /*0088*/ 	.byte	0x04, 0x1c
        /*008a*/ 	.short	(.L_14507 - .L_14506)


	//   ....[0]....
.L_14506:
        /*008c*/ 	.word	0x00000030


	//   ....[1]....
        /*0090*/ 	.word	0x00000ed0


	//----- nvinfo : EIATTR_CRS_STACK_SIZE
	.align		4
.L_14507:
        /*0094*/ 	.byte	0x04, 0x1e
        /*0096*/ 	.short	(.L_14509 - .L_14508)
.L_14508:
        /*0098*/ 	.word	0x00000000
.L_14509:


//--------------------- .nv.info._ZN2at6native43_GLOBAL__N__9ae7fba5_10_SoftMax_cu_9f978f6327cunn_SpatialSoftMaxBackwardIdddNS1_26LogSoftMaxBackwardEpilogueEEEvPT_PKT1_S8_jjj --------------------------
	.section	.nv.info._ZN2at6native43_GLOBAL__N__9ae7fba5_10_SoftMax_cu_9f978f6327cunn_SpatialSoftMaxBackwardIdddNS1_26LogSoftMaxBackwardEpilogueEEEvPT_PKT1_S8_jjj,"",@"SHT_CUDA_INFO"
	.sectionflags	@""
	.align	4


	//----- nvinfo : EIATTR_CUDA_API_VERSION
	.align		4
        /*0000*/ 	.byte	0x04, 0x37
        /*0002*/ 	.short	(.L_14511 - .L_14510)
.L_14510:
        /*0004*/ 	.word	0x00000082


	//----- nvinfo : EIATTR_SW2861232_WAR
	.align		4
.L_14511:
        /*0008*/ 	.byte	0x01, 0x35
	.zero		2


	//----- nvinfo : EIATTR_PARAM_CBANK
	.align		4
        /*000c*/ 	.byte	0x04, 0x0a
        /*000e*/ 	.short	(.L_14513 - .L_14512)
	.align		4
.L_14512:
        /*0010*/ 	.word	index@(.nv.constant0._ZN2at6native43_GLOBAL__N__9ae7fba5_10_SoftMax_cu_9f978f6327cunn_SpatialSoftMaxBackwardIdddNS1_26LogSoftMaxBackwardEpilogueEEEvPT_PKT1_S8_jjj)
        /*0014*/ 	.short	0x0160
        /*0016*/ 	.short	0x0024


	//----- nvinfo : EIATTR_CBANK_PARAM_SIZE
	.align		4
.L_14513:
        /*0018*/ 	.byte	0x03, 0x19
        /*001a*/ 	.short	0x0024


	//----- nvinfo : EIATTR_KPARAM_INFO
	.align		4
        /*001c*/ 	.byte	0x04, 0x17
        /*001e*/ 	.short	(.L_14515 - .L_14514)
.L_14514:
        /*0020*/ 	.word	0x00000000
        /*0024*/ 	.short	0x0005
        /*0026*/ 	.short	0x0020
        /*0028*/ 	.byte	0x00, 0xf0, 0x11, 0x00


	//----- nvinfo : EIATTR_KPARAM_INFO
	.align		4
.L_14515:
        /*002c*/ 	.byte	0x04, 0x17
        /*002e*/ 	.short	(.L_14517 - .L_14516)
.L_14516:
        /*0030*/ 	.word	0x00000000
        /*0034*/ 	.short	0x0004
        /*0036*/ 	.short	0x001c
        /*0038*/ 	.byte	0x00, 0xf0, 0x11, 0x00


	//----- nvinfo : EIATTR_KPARAM_INFO
	.align		4
.L_14517:
        /*003c*/ 	.byte	0x04, 0x17
        /*003e*/ 	.short	(.L_14519 - .L_14518)
.L_14518:
        /*0040*/ 	.word	0x00000000
        /*0044*/ 	.short	0x0003
        /*0046*/ 	.short	0x0018
        /*0048*/ 	.byte	0x00, 0xf0, 0x11, 0x00


	//----- nvinfo : EIATTR_KPARAM_INFO
	.align		4
.L_14519:
        /*004c*/ 	.byte	0x04, 0x17
        /*004e*/ 	.short	(.L_14521 - .L_14520)
.L_14520:
        /*0050*/ 	.word	0x00000000
        /*0054*/ 	.short	0x0002
        /*0056*/ 	.short	0x0010
        /*0058*/ 	.byte	0x00, 0xf0, 0x21, 0x00


	//----- nvinfo : EIATTR_KPARAM_INFO
	.align		4
.L_14521:
        /*005c*/ 	.byte	0x04, 0x17
        /*005e*/ 	.short	(.L_14523 - .L_14522)
.L_14522:
        /*0060*/ 	.word	0x00000000
        /*0064*/ 	.short	0x0001
        /*0066*/ 	.short	0x0008
        /*0068*/ 	.byte	0x00, 0xf0, 0x21, 0x00


	//----- nvinfo : EIATTR_KPARAM_INFO
	.align		4
.L_14523:
        /*006c*/ 	.byte	0x04, 0x17
        /*006e*/ 	.short	(.L_14525 - .L_14524)
.L_14524:
        /*0070*/ 	.word	0x00000000
        /*0074*/ 	.short	0x0000
        /*0076*/ 	.short	0x0000
        /*0078*/ 	.byte	0x00, 0xf0, 0x21, 0x00


	//----- nvinfo : EIATTR_MAXREG_COUNT
	.align		4
.L_14525:
        /*007c*/ 	.byte	0x03, 0x1b
        /*007e*/ 	.short	0x00ff


	//----- nvinfo : EIATTR_NUM_BARRIERS
	.align		4
        /*0080*/ 	.byte	0x02, 0x4c
        /*0082*/ 	.byte	0x01
	.zero		1


	//----- nvinfo : EIATTR_MERCURY_ISA_VERSION
	.align		4
        /*0084*/ 	.byte	0x03, 0x5f
        /*0086*/ 	.short	0x0000


	//----- nvinfo : EIATTR_EXIT_INSTR_OFFSETS
	.align		4
        /*0088*/ 	.byte	0x04, 0x1c
        /*008a*/ 	.short	(.L_14527 - .L_14526)


	//   ....[0]....
.L_14526:
        /*008c*/ 	.word	0x00000030


	//   ....[1]....
        /*0090*/ 	.word	0x00001500


	//----- nvinfo : EIATTR_CRS_STACK_SIZE
	.align		4
.L_14527:
        /*0094*/ 	.byte	0x04, 0x1e
        /*0096*/ 	.short	(.L_14529 - .L_14528)
.L_14528:
        /*0098*/ 	.word	0x00000000
.L_14529:


//--------------------- .nv.info._ZN2at6native43_GLOBAL__N__9ae7fba5_10_SoftMax_cu_9f978f6320cunn_SoftMaxBackwardILi4EN3c108BFloat16EffNS1_26LogSoftMaxBackwardEpilogueEEEvPT0_PKT2_SA_l --------------------------
	.section	.nv.info._ZN2at6native43_GLOBAL__N__9ae7fba5_10_SoftMax_cu_9f978f6320cunn_SoftMaxBackwardILi4EN3c108BFloat16EffNS1_26LogSoftMaxBackwardEpilogueEEEvPT0_PKT2_SA_l,"",@"SHT_CUDA_INFO"
	.sectionflags	@""
	.align	4


	//----- nvinfo : EIATTR_CUDA_API_VERSION
	.align		4
        /*0000*/ 	.byte	0x04, 0x37
        /*0002*/ 	.short	(.L_14531 - .L_14530)
.L_14530:
        /*0004*/ 	.word	0x00000082


	//----- nvinfo : EIATTR_SW2861232_WAR
	.align		4
.L_14531:
        /*0008*/ 	.byte	0x01, 0x35
	.zero		2


	//----- nvinfo : EIATTR_PARAM_CBANK
	.align		4
        /*000c*/ 	.byte	0x04, 0x0a
        /*000e*/ 	.short	(.L_14533 - .L_14532)
	.align		4
.L_14532:
        /*0010*/ 	.word	index@(.nv.constant0._ZN2at6native43_GLOBAL__N__9ae7fba5_10_SoftMax_cu_9f978f6320cunn_SoftMaxBackwardILi4EN3c108BFloat16EffNS1_26LogSoftMaxBackwardEpilogueEEEvPT0_PKT2_SA_l)
        /*0014*/ 	.short	0x0160
        /*0016*/ 	.short	0x0020


	//----- nvinfo : EIATTR_CBANK_PARAM_SIZE
	.align		4
.L_14533:
        /*0018*/ 	.byte	0x03, 0x19
        /*001a*/ 	.short	0x0020


	//----- nvinfo : EIATTR_KPARAM_INFO
	.align		4
        /*001c*/ 	.byte	0x04, 0x17
        /*001e*/ 	.short	(.L_14535 - .L_14534)
.L_14534:
        /*0020*/ 	.word	0x00000000
        /*0024*/ 	.short	0x0003
        /*0026*/ 	.short	0x0018
        /*0028*/ 	.byte	0x00, 0xf0, 0x21, 0x00


	//----- nvinfo : EIATTR_KPARAM_INFO
	.align		4
.L_14535:
        /*002c*/ 	.byte	0x04, 0x17
        /*002e*/ 	.short	(.L_14537 - .L_14536)
.L_14536:
        /*0030*/ 	.word	0x00000000
        /*0034*/ 	.short	0x0002
        /*0036*/ 	.short	0x0010
        /*0038*/ 	.byte	0x00, 0xf0, 0x21, 0x00


	//----- nvinfo : EIATTR_KPARAM_INFO
	.align		4
.L_14537:
        /*003c*/ 	.byte	0x04, 0x17
        /*003e*/ 	.short	(.L_14539 - .L_14538)
.L_14538:
        /*0040*/ 	.word	0x00000000
        /*0044*/ 	.short	0x0001
        /*0046*/ 	.short	0x0008
        /*0048*/ 	.byte	0x00, 0xf0, 0x21, 0x00


	//----- nvinfo : EIATTR_KPARAM_INFO
	.align		4
.L_14539:
        /*004c*/ 	.byte	0x04, 0x17
        /*004e*/ 	.short	(.L_14541 - .L_14540)
.L_14540:
        /*0050*/ 	.word	0x00000000
        /*0054*/ 	.short	0x0000
        /*0056*/ 	.short	0x0000
        /*0058*/ 	.byte	0x00, 0xf0, 0x21, 0x00


	//----- nvinfo : EIATTR_MAXREG_COUNT
	.align		4
.L_14541:
        /*005c*/ 	.byte	0x03, 0x1b
        /*005e*/ 	.short	0x00ff


	//----- nvinfo : EIATTR_NUM_BARRIERS
	.align		4
        /*0060*/ 	.byte	0x02, 0x4c
        /*0062*/ 	.byte	0x01
	.zero		1


	//----- nvinfo : EIATTR_MERCURY_ISA_VERSION
	.align		4
        /*0064*/ 	.byte	0x03, 0x5f
        /*0066*/ 	.short	0x0000


	//----- nvinfo : EIATTR_COOP_GROUP_MASK_REGIDS
	.align		4
        /*0068*/ 	.byte	0x04, 0x29
        /*006a*/ 	.short	(.L_14543 - .L_14542)


	//   ....[0]....
.L_14542:
        /*006c*/ 	.word	0xffffffff


	//   ....[1]....
        /*0070*/ 	.word	0x05000006


	//----- nvinfo : EIATTR_COOP_GROUP_INSTR_OFFSETS
	.align		4
.L_14543:
        /*0074*/ 	.byte	0x04, 0x28
        /*0076*/ 	.short	(.L_14545 - .L_14544)


	//   ....[0]....
.L_14544:
        /*0078*/ 	.word	0x000016a0


	//   ....[1]....
        /*007c*/ 	.word	0x000016b0


	//----- nvinfo : EIATTR_EXIT_INSTR_OFFSETS
	.align		4
.L_14545:
        /*0080*/ 	.byte	0x04, 0x1c
        /*0082*/ 	.short	(.L_14547 - .L_14546)


	//   ....[0]....
.L_14546:
        /*0084*/ 	.word	0x000023b0


	//   ....[1]....
        /*0088*/ 	.word	0x00002500


	//   ....[2]....
        /*008c*/ 	.word	0x000029c0


	//   ....[3]....
        /*0090*/ 	.word	0x00002b00


	//   ....[4]....
        /*0094*/ 	.word	0x00003280


	//   ....[5]....
        /*0098*/ 	.word	0x000033e0


	//   ....[6]....
        /*009c*/ 	.word	0x000039a0


	//   ....[7]....
        /*00a0*/ 	.word	0x00003a80


	//----- nvinfo : EIATTR_CRS_STACK_SIZE
	.align		4
.L_14547:
        /*00a4*/ 	.byte	0x04, 0x1e
        /*00a6*/ 	.short	(.L_14549 - .L_14548)
.L_14548:
        /*00a8*/ 	.word	0x00000000
.L_14549:


//--------------------- .nv.info._ZN2at6native43_GLOBAL__N__9ae7fba5_10_SoftMax_cu_9f978f6324cunn_SoftMaxBackwardSmemILi4EN3c108BFloat16EffNS1_26LogSoftMaxBackwardEpilogueEEEvPT0_PKT2_SA_l --------------------------
	.section	.nv.info._ZN2at6native43_GLOBAL__N__9ae7fba5_10_SoftMax_cu_9f978f6324cunn_SoftMaxBackwardSmemILi4EN3c108BFloat16EffNS1_26LogSoftMaxBackwardEpilogueEEEvPT0_PKT2_SA_l,"",@"SHT_CUDA_INFO"
	.sectionflags	@""
	.align	4


	//----- nvinfo : EIATTR_CUDA_API_VERSION
	.align		4
        /*0000*/ 	.byte	0x04, 0x37
        /*0002*/ 	.short	(.L_14551 - .L_14550)
.L_14550:
        /*0004*/ 	.word	0x00000082


	//----- nvinfo : EIATTR_SW2861232_WAR
	.align		4
.L_14551:
        /*0008*/ 	.byte	0x01, 0x35
	.zero		2


	//----- nvinfo : EIATTR_PARAM_CBANK
	.align		4
        /*000c*/ 	.byte	0x04, 0x0a
        /*000e*/ 	.short	(.L_14553 - .L_14552)
	.align		4
.L_14552:
        /*0010*/ 	.word	index@(.nv.constant0._ZN2at6native43_GLOBAL__N__9ae7fba5_10_SoftMax_cu_9f978f6324cunn_SoftMaxBackwardSmemILi4EN3c108BFloat16EffNS1_26LogSoftMaxBackwardEpilogueEEEvPT0_PKT2_SA_l)
        /*0014*/ 	.short	0x0160
        /*0016*/ 	.short	0x0020


	//----- nvinfo : EIATTR_CBANK_PARAM_SIZE
	.align		4
.L_14553:
        /*0018*/ 	.byte	0x03, 0x19
        /*001a*/ 	.short	0x0020


	//----- nvinfo : EIATTR_KPARAM_INFO
	.align		4
        /*001c*/ 	.byte	0x04, 0x17
        /*001e*/ 	.short	(.L_14555 - .L_14554)
.L_14554:
        /*0020*/ 	.word	0x00000000
        /*0024*/ 	.short	0x0003
        /*0026*/ 	.short	0x0018
        /*0028*/ 	.byte	0x00, 0xf0, 0x21, 0x00


	//----- nvinfo : EIATTR_KPARAM_INFO
	.align		4
.L_14555:
        /*002c*/ 	.byte	0x04, 0x17
        /*002e*/ 	.short	(.L_14557 - .L_14556)
.L_14556:
        /*0030*/ 	.word	0x00000000
        /*0034*/ 	.short	0x0002
        /*0036*/ 	.short	0x0010
        /*0038*/ 	.byte	0x00, 0xf0, 0x21, 0x00


	//----- nvinfo : EIATTR_KPARAM_INFO
	.align		4
.L_14557:
        /*003c*/ 	.byte	0x04, 0x17
        /*003e*/ 	.short	(.L_14559 - .L_14558)
.L_14558:
        /*0040*/ 	.word	0x00000000
        /*0044*/ 	.short	0x0001
        /*0046*/ 	.short	0x0008
        /*0048*/ 	.byte	0x00, 0xf0, 0x21, 0x00


	//----- nvinfo : EIATTR_KPARAM_INFO
	.align		4
.L_14559:
        /*004c*/ 	.byte	0x04, 0x17
        /*004e*/ 	.short	(.L_14561 - .L_14560)
.L_14560:
        /*0050*/ 	.word	0x00000000
        /*0054*/ 	.short	0x0000
        /*0056*/ 	.short	0x0000
        /*0058*/ 	.byte	0x00, 0xf0, 0x21, 0x00


	//----- nvinfo : EIATTR_MAXREG_COUNT
	.align		4
.L_14561:
        /*005c*/ 	.byte	0x03, 0x1b
        /*005e*/ 	.short	0x00ff


	//----- nvinfo : EIATTR_NUM_BARRIERS
	.align		4
        /*0060*/ 	.byte	0x02, 0x4c
        /*0062*/ 	.byte	0x01
	.zero		1


	//----- nvinfo : EIATTR_MERCURY_ISA_VERSION
	.align		4
        /*0064*/ 	.byte	0x03, 0x5f
        /*0066*/ 	.short	0x0000


	//----- nvinfo : EIATTR_COOP_GROUP_MASK_REGIDS
	.align		4
        /*0068*/ 	.byte	0x04, 0x29
        /*006a*/ 	.short	(.L_14563 - .L_14562)


	//   ....[0]....
.L_14562:
        /*006c*/ 	.word	0xffffffff


	//   ....[1]....
        /*0070*/ 	.word	0xffffffff


	//   ....[2]....
        /*0074*/ 	.word	0xffffffff


	//   ....[3]....
        /*0078*/ 	.word	0xffffffff


	//   ....[4]....
        /*007c*/ 	.word	0xffffffff


	//   ....[5]....
        /*0080*/ 	.word	0xffffffff


	//   ....[6]....
        /*0084*/ 	.word	0xffffffff


	//   ....[7]....
        /*0088*/ 	.word	0xffffffff


	//   ....[8]....
        /*008c*/ 	.word	0xffffffff


	//   ....[9]....
        /*0090*/ 	.word	0xffffffff


	//   ....[10]....
        /*0094*/ 	.word	0xffffffff


	//   ....[11]....
        /*0098*/ 	.word	0xffffffff


	//   ....[12]....
        /*009c*/ 	.word	0xffffffff


	//   ....[13]....
        /*00a0*/ 	.word	0xffffffff


	//   ....[14]....
        /*00a4*/ 	.word	0xffffffff


	//----- nvinfo : EIATTR_COOP_GROUP_INSTR_OFFSETS
	.align		4
.L_14563:
        /*00a8*/ 	.byte	0x04, 0x28
        /*00aa*/ 	.short	(.L_14565 - .L_14564)


	//   ....[0]....
.L_14564:
        /*00ac*/ 	.word	0x000001f0


	//   ....[1]....
        /*00b0*/ 	.word	0x000002c0


	//   ....[2]....
        /*00b4*/ 	.word	0x000002f0


	//   ....[3]....
        /*00b8*/ 	.word	0x00000320


	//   ....[4]....
        /*00bc*/ 	.word	0x00000350


	//   ....[5]....
        /*00c0*/ 	.word	0x000003d0


	//   ....[6]....
        /*00c4*/ 	.word	0x00000400


	//   ....[7]....
        /*00c8*/ 	.word	0x00000420


	//   ....[8]....
        /*00cc*/ 	.word	0x00000440


	//   ....[9]....
        /*00d0*/ 	.word	0x00000460


	//   ....[10]....
        /*00d4*/ 	.word	0x00000710


	//   ....[11]....
        /*00d8*/ 	.word	0x00000790


	//   ....[12]....
        /*00dc*/ 	.word	0x000007f0


	//   ....[13]....
        /*00e0*/ 	.word	0x00000850


	//   ....[14]....
        /*00e4*/ 	.word	0x000008b0


	//----- nvinfo : EIATTR_EXIT_INSTR_OFFSETS
	.align		4
.L_14565:
        /*00e8*/ 	.byte	0x04, 0x1c
        /*00ea*/ 	.short	(.L_14567 - .L_14566)


	//   ....[0]....
.L_14566:
        /*00ec*/ 	.word	0x000004d0


	//   ....[1]....
        /*00f0*/ 	.word	0x000006c0


	//----- nvinfo : EIATTR_CRS_STACK_SIZE
	.align		4
.L_14567:
        /*00f4*/ 	.byte	0x04, 0x1e
        /*00f6*/ 	.short	(.L_14569 - .L_14568)
.L_14568:
        /*00f8*/ 	.word	0x00000000
.L_14569:


//--------------------- .nv.info._ZN2at6native43_GLOBAL__N__9ae7fba5_10_SoftMax_cu_9f978f6320cunn_SoftMaxBackwardILi8EN3c108BFloat16EfS4_NS1_26LogSoftMaxBackwardEpilogueEEEvPT0_PKT2_SA_l --------------------------
	.section	.nv.info._ZN2at6native43_GLOBAL__N__9ae7fba5_10_SoftMax_cu_9f978f6320cunn_SoftMaxBackwardILi8EN3c108BFloat16EfS4_NS1_26LogSoftMaxBackwardEpilogueEEEvPT0_PKT2_SA_l,"",@"SHT_CUDA_INFO"
	.sectionflags	@""
	.align	4


	//----- nvinfo : EIATTR_CUDA_API_VERSION
	.align		4
        /*0000*/ 	.byte	0x04, 0x37
        /*0002*/ 	.short	(.L_14571 - .L_14570)
.L_14570:
        /*0004*/ 	.word	0x00000082


	//----- nvinfo : EIATTR_SW2861232_WAR
	.align		4
.L_14571:
        /*0008*/ 	.byte	0x01, 0x35
	.zero		2


	//----- nvinfo : EIATTR_PARAM_CBANK
	.align		4
        /*000c*/ 	.byte	0x04, 0x0a
        /*000e*/ 	.short	(.L_14573 - .L_14572)
	.align		4
.L_14572:
        /*0010*/ 	.word	index@(.nv.constant0._ZN2at6native43_GLOBAL__N__9ae7fba5_10_SoftMax_cu_9f978f6320cunn_SoftMaxBackwardILi8EN3c108BFloat16EfS4_NS1_26LogSoftMaxBackwardEpilogueEEEvPT0_PKT2_SA_l)
        /*0014*/ 	.short	0x0160
        /*0016*/ 	.short	0x0020


	//----- nvinfo : EIATTR_CBANK_PARAM_SIZE
	.align		4
.L_14573:
        /*0018*/ 	.byte	0x03, 0x19
        /*001a*/ 	.short	0x0020


	//----- nvinfo : EIATTR_KPARAM_INFO
	.align		4
        /*001c*/ 	.byte	0x04, 0x17
        /*001e*/ 	.short	(.L_14575 - .L_14574)
.L_14574:
        /*0020*/ 	.word	0x00000000
        /*0024*/ 	.short	0x0003
        /*0026*/ 	.short	0x0018
        /*0028*/ 	.byte	0x00, 0xf0, 0x21, 0x00


	//----- nvinfo : EIATTR_KPARAM_INFO
	.align		4
.L_14575:
        /*002c*/ 	.byte	0x04, 0x17
        /*002e*/ 	.short	(.L_14577 - .L_14576)
.L_14576:
        /*0030*/ 	.word	0x00000000
        /*0034*/ 	.short	0x0002
        /*0036*/ 	.short	0x0010
        /*0038*/ 	.byte	0x00, 0xf0, 0x21, 0x00


	//----- nvinfo : EIATTR_KPARAM_INFO
	.align		4
.L_14577:
        /*003c*/ 	.byte	0x04, 0x17
        /*003e*/ 	.short	(.L_14579 - .L_14578)
.L_14578:
        /*0040*/ 	.word	0x00000000
        /*0044*/ 	.short	0x0001
        /*0046*/ 	.short	0x0008
        /*0048*/ 	.byte	0x00, 0xf0, 0x21, 0x00


	//----- nvinfo : EIATTR_KPARAM_INFO
	.align		4
.L_14579:
        /*004c*/ 	.byte	0x04, 0x17
        /*004e*/ 	.short	(.L_14581 - .L_14580)
.L_14580:
        /*0050*/ 	.word	0x00000000
        /*0054*/ 	.short	0x0000
        /*0056*/ 	.short	0x0000
        /*0058*/ 	.byte	0x00, 0xf0, 0x21, 0x00


	//----- nvinfo : EIATTR_MAXREG_COUNT
	.align		4
.L_14581:
        /*005c*/ 	.byte	0x03, 0x1b
        /*005e*/ 	.short	0x00ff


	//----- nvinfo : EIATTR_NUM_BARRIERS
	.align		4
        /*0060*/ 	.byte	0x02, 0x4c
        /*0062*/ 	.byte	0x01
	.zero		1


	//----- nvinfo : EIATTR_MERCURY_ISA_VERSION
	.align		4
        /*0064*/ 	.byte	0x03, 0x5f
        /*0066*/ 	.short	0x0000


	//----- nvinfo : EIATTR_COOP_GROUP_MASK_REGIDS
	.align		4
        /*0068*/ 	.byte	0x04, 0x29
        /*006a*/ 	.short	(.L_14583 - .L_14582)


	//   ....[0]....
.L_14582:
        /*006c*/ 	.word	0xffffffff


	//   ....[1]....
        /*0070*/ 	.word	0x05000008


	//----- nvinfo : EIATTR_COOP_GROUP_INSTR_OFFSETS
	.align		4
.L_14583:
        /*0074*/ 	.byte	0x04, 0x28
        /*0076*/ 	.short	(.L_14585 - .L_14584)


	//   ....[0]....
.L_14584:
        /*0078*/ 	.word	0x00001350


	//   ....[1]....
        /*007c*/ 	.word	0x00001360


	//----- nvinfo : EIATTR_EXIT_INSTR_OFFSETS
	.align		4
.L_14585:
        /*0080*/ 	.byte	0x04, 0x1c
        /*0082*/ 	.short	(.L_14587 - .L_14586)


	//   ....[0]....
.L_14586:
        /*0084*/ 	.word	0x00002570


	//   ....[1]....
        /*0088*/ 	.word	0x000026e0


	//   ....[2]....
        /*008c*/ 	.word	0x00002f70


	//   ....[3]....
        /*0090*/ 	.word	0x000030d0


	//   ....[4]....
        /*0094*/ 	.word	0x00003aa0


	//   ....[5]....
        /*0098*/ 	.word	0x00003c20


	//   ....[6]....
        /*009c*/ 	.word	0x00004420


	//   ....[7]....
        /*00a0*/ 	.word	0x00004520


	//----- nvinfo : EIATTR_CRS_STACK_SIZE
	.align		4
.L_14587:
        /*00a4*/ 	.byte	0x04, 0x1e
        /*00a6*/ 	.short	(.L_14589 - .L_14588)
.L_14588:
        /*00a8*/ 	.word	0x00000000
.L_14589:


//--------------------- .nv.info._ZN2at6native43_GLOBAL__N__9ae7fba5_10_SoftMax_cu_9f978f6324cunn_SoftMaxBackwardSmemILi8EN3c108BFloat16EfS4_NS1_26LogSoftMaxBackwardEpilogueEEEvPT0_PKT2_SA_l --------------------------
	.section	.nv.info._ZN2at6native43_GLOBAL__N__9ae7fba5_10_SoftMax_cu_9f978f6324cunn_SoftMaxBackwardSmemILi8EN3c108BFloat16EfS4_NS1_26LogSoftMaxBackwardEpilogueEEEvPT0_PKT2_SA_l,"",@"SHT_CUDA_INFO"
	.sectionflags	@""
	.align	4


	//----- nvinfo : EIATTR_CUDA_API_VERSION
	.align		4
        /*0000*/ 	.byte	0x04, 0x37
        /*0002*/ 	.short	(.L_14591 - .L_14590)
.L_14590:
        /*0004*/ 	.word	0x00000082


	//----- nvinfo : EIATTR_SW2861232_WAR
	.align		4
.L_14591:
        /*0008*/ 	.byte	0x01, 0x35
	.zero		2


	//----- nvinfo : EIATTR_PARAM_CBANK
	.align		4
        /*000c*/ 	.byte	0x04, 0x0a
        /*000e*/ 	.short	(.L_14593 - .L_14592)
	.align		4
.L_14592:
        /*0010*/ 	.word	index@(.nv.constant0._ZN2at6native43_GLOBAL__N__9ae7fba5_10_SoftMax_cu_9f978f6324cunn_SoftMaxBackwardSmemILi8EN3c108BFloat16EfS4_NS1_26LogSoftMaxBackwardEpilogueEEEvPT0_PKT2_SA_l)
        /*0014*/ 	.short	0x0160
        /*0016*/ 	.short	0x0020


	//----- nvinfo : EIATTR_CBANK_PARAM_SIZE
	.align		4
.L_14593:
        /*0018*/ 	.byte	0x03, 0x19
        /*001a*/ 	.short	0x0020


	//----- nvinfo : EIATTR_KPARAM_INFO
	.align		4
        /*001c*/ 	.byte	0x04, 0x17
        /*001e*/ 	.short	(.L_14595 - .L_14594)
.L_14594:
        /*0020*/ 	.word	0x00000000
        /*0024*/ 	.short	0x0003
        /*0026*/ 	.short	0x0018
        /*0028*/ 	.byte	0x00, 0xf0, 0x21, 0x00


	//----- nvinfo : EIATTR_KPARAM_INFO
	.align		4
.L_14595:
        /*002c*/ 	.byte	0x04, 0x17
        /*002e*/ 	.short	(.L_14597 - .L_14596)
.L_14596:
        /*0030*/ 	.word	0x00000000
        /*0034*/ 	.short	0x0002
        /*0036*/ 	.short	0x0010
        /*0038*/ 	.byte	0x00, 0xf0, 0x21, 0x00


	//----- nvinfo : EIATTR_KPARAM_INFO
	.align		4
.L_14597:
        /*003c*/ 	.byte	0x04, 0x17
        /*003e*/ 	.short	(.L_14599 - .L_14598)
.L_14598:
        /*0040*/ 	.word	0x00000000
        /*0044*/ 	.short	0x0001
        /*0046*/ 	.short	0x0008
        /*0048*/ 	.byte	0x00, 0xf0, 0x21, 0x00


	//----- nvinfo : EIATTR_KPARAM_INFO
	.align		4
.L_14599:
        /*004c*/ 	.byte	0x04, 0x17
        /*004e*/ 	.short	(.L_14601 - .L_14600)
.L_14600:
        /*0050*/ 	.word	0x00000000
        /*0054*/ 	.short	0x0000
        /*0056*/ 	.short	0x0000
        /*0058*/ 	.byte	0x00, 0xf0, 0x21, 0x00


	//----- nvinfo : EIATTR_MAXREG_COUNT
	.align		4
.L_14601:
        /*005c*/ 	.byte	0x03, 0x1b
        /*005e*/ 	.short	0x00ff


	//----- nvinfo : EIATTR_NUM_BARRIERS
	.align		4
        /*0060*/ 	.byte	0x02, 0x4c
        /*0062*/ 	.byte	0x01
	.zero		1


	//----- nvinfo : EIATTR_MERCURY_ISA_VERSION
	.align		4
        /*0064*/ 	.byte	0x03, 0x5f
        /*0066*/ 	.short	0x0000


	//----- nvinfo : EIATTR_COOP_GROUP_MASK_REGIDS
	.align		4
        /*0068*/ 	.byte	0x04, 0x29
        /*006a*/ 	.short	(.L_14603 - .L_14602)


	//   ....[0]....
.L_14602:
        /*006c*/ 	.word	0xffffffff


	//   ....[1]....
        /*0070*/ 	.word	0xffffffff


	//   ....[2]....
        /*0074*/ 	.word	0xffffffff


	//   ....[3]....
        /*0078*/ 	.word	0xffffffff


	//   ....[4]....
        /*007c*/ 	.word	0xffffffff


	//   ....[5]....
        /*0080*/ 	.word	0xffffffff


	//   ....[6]....
        /*0084*/ 	.word	0xffffffff


	//   ....[7]....
        /*0088*/ 	.word	0xffffffff


	//   ....[8]....
        /*008c*/ 	.word	0xffffffff


	//   ....[9]....
        /*0090*/ 	.word	0xffffffff


	//   ....[10]....
        /*0094*/ 	.word	0xffffffff


	//   ....[11]....
        /*0098*/ 	.word	0xffffffff


	//   ....[12]....
        /*009c*/ 	.word	0xffffffff


	//   ....[13]....
        /*00a0*/ 	.word	0xffffffff


	//   ....[14]....
        /*00a4*/ 	.word	0xffffffff


	//----- nvinfo : EIATTR_COOP_GROUP_INSTR_OFFSETS
	.align		4
.L_14603:
        /*00a8*/ 	.byte	0x04, 0x28
        /*00aa*/ 	.short	(.L_14605 - .L_14604)


	//   ....[0]....
.L_14604:
        /*00ac*/ 	.word	0x000002b0


	//   ....[1]....
        /*00b0*/ 	.word	0x00000380


	//   ....[2]....
        /*00b4*/ 	.word	0x000003b0


	//   ....[3]....
        /*00b8*/ 	.word	0x000003e0


	//   ....[4]....
        /*00bc*/ 	.word	0x00000400


	//   ....[5]....
        /*00c0*/ 	.word	0x00000490


	//   ....[6]....
        /*00c4*/ 	.word	0x000004c0


	//   ....[7]....
        /*00c8*/ 	.word	0x000004e0


	//   ....[8]....
        /*00cc*/ 	.word	0x00000500


	//   ....[9]....
        /*00d0*/ 	.word	0x00000520


	//   ....[10]....
        /*00d4*/ 	.word	0x000009c0


	//   ....[11]....
        /*00d8*/ 	.word	0x00000a40


	//   ....[12]....
        /*00dc*/ 	.word	0x00000aa0


	//   ....[13]....
        /*00e0*/ 	.word	0x00000b00


	//   ....[14]....
        /*00e4*/ 	.word	0x00000b60


	//----- nvinfo : EIATTR_EXIT_INSTR_OFFSETS
	.align		4
.L_14605:
        /*00e8*/ 	.byte	0x04, 0x1c
        /*00ea*/ 	.short	(.L_14607 - .L_14606)


	//   ....[0]....
.L_14606:
        /*00ec*/ 	.word	0x00000580


	//   ....[1]....
        /*00f0*/ 	.word	0x00000970


	//----- nvinfo : EIATTR_CRS_STACK_SIZE
	.align		4
.L_14607:
        /*00f4*/ 	.byte	0x04, 0x1e
        /*00f6*/ 	.short	(.L_14609 - .L_14608)
.L_14608:
        /*00f8*/ 	.word	0x00000000
.L_14609:


//--------------------- .nv.info._ZN2at6native43_GLOBAL__N__9ae7fba5_10_SoftMax_cu_9f978f6320cunn_SoftMaxBackwardILi4EN3c104HalfEffNS1_26LogSoftMaxBackwardEpilogueEEEvPT0_PKT2_SA_l --------------------------
	.section	.nv.info._ZN2at6native43_GLOBAL__N__9ae7fba5_10_SoftMax_cu_9f978f6320cunn_SoftMaxBackwardILi4EN3c104HalfEffNS1_26LogSoftMaxBackwardEpilogueEEEvPT0_PKT2_SA_l,"",@"SHT_CUDA_INFO"
	.sectionflags	@""
	.align	4


	//----- nvinfo : EIATTR_CUDA_API_VERSION
	.align		4
        /*0000*/ 	.byte	0x04, 0x37
        /*0002*/ 	.short	(.L_14611 - .L_14610)
.L_14610:
        /*0004*/ 	.word	0x00000082


	//----- nvinfo : EIATTR_SW2861232_WAR
	.align		4
.L_14611:
        /*0008*/ 	.byte	0x01, 0x35
	.zero		2


	//----- nvinfo : EIATTR_PARAM_CBANK
	.align		4
        /*000c*/ 	.byte	0x04, 0x0a
        /*000e*/ 	.short	(.L_14613 - .L_14612)
	.align		4
.L_14612:
        /*0010*/ 	.word	index@(.nv.constant0._ZN2at6native43_GLOBAL__N__9ae7fba5_10_SoftMax_cu_9f978f6320cunn_SoftMaxBackwardILi4EN3c104HalfEffNS1_26LogSoftMaxBackwardEpilogueEEEvPT0_PKT2_SA_l)
        /*0014*/ 	.short	0x0160
        /*0016*/ 	.short	0x0020


	//----- nvinfo : EIATTR_CBANK_PARAM_SIZE
	.align		4
.L_14613:
        /*0018*/ 	.byte	0x03, 0x19
        /*001a*/ 	.short	0x0020


	//----- nvinfo : EIATTR_KPARAM_INFO
	.align		4
        /*001c*/ 	.byte	0x04, 0x17
        /*001e*/ 	.short	(.L_14615 - .L_14614)
.L_14614:
        /*0020*/ 	.word	0x00000000
        /*0024*/ 	.short	0x0003
        /*0026*/ 	.short	0x0018
        /*0028*/ 	.byte	0x00, 0xf0, 0x21, 0x00


	//----- nvinfo : EIATTR_KPARAM_INFO
	.align		4
.L_14615:
        /*002c*/ 	.byte	0x04, 0x17
        /*002e*/ 	.short	(.L_14617 - .L_14616)
.L_14616:
        /*0030*/ 	.word	0x00000000
        /*0034*/ 	.short	0x0002
        /*0036*/ 	.short	0x0010
        /*0038*/ 	.byte	0x00, 0xf0, 0x21, 0x00


	//----- nvinfo : EIATTR_KPARAM_INFO
	.align		4
.L_14617:
        /*003c*/ 	.byte	0x04, 0x17
        /*003e*/ 	.short	(.L_14619 - .L_14618)
.L_14618:
        /*0040*/ 	.word	0x00000000
        /*0044*/ 	.short	0x0001
        /*0046*/ 	.short	0x0008
        /*0048*/ 	.byte	0x00, 0xf0, 0x21, 0x00


	//----- nvinfo : EIATTR_KPARAM_INFO
	.align		4
.L_14619:
        /*004c*/ 	.byte	0x04, 0x17
        /*004e*/ 	.short	(.L_14621 - .L_14620)
.L_14620:
        /*0050*/ 	.word	0x00000000
        /*0054*/ 	.short	0x0000
        /*0056*/ 	.short	0x0000
        /*0058*/ 	.byte	0x00, 0xf0, 0x21, 0x00


	//----- nvinfo : EIATTR_MAXREG_COUNT
	.align		4
.L_14621:
        /*005c*/ 	.byte	0x03, 0x1b
        /*005e*/ 	.short	0x00ff


	//----- nvinfo : EIATTR_NUM_BARRIERS
	.align		4
        /*0060*/ 	.byte	0x02, 0x4c
        /*0062*/ 	.byte	0x01
	.zero		1


	//----- nvinfo : EIATTR_MERCURY_ISA_VERSION
	.align		4
        /*0064*/ 	.byte	0x03, 0x5f
        /*0066*/ 	.short	0x0000


	//----- nvinfo : EIATTR_COOP_GROUP_MASK_REGIDS
	.align		4
        /*0068*/ 	.byte	0x04, 0x29
        /*006a*/ 	.short	(.L_14623 - .L_14622)


	//   ....[0]....
.L_14622:
        /*006c*/ 	.word	0xffffffff


	//   ....[1]....
        /*0070*/ 	.word	0x05000006


	//----- nvinfo : EIATTR_COOP_GROUP_INSTR_OFFSETS
	.align		4
.L_14623:
        /*0074*/ 	.byte	0x04, 0x28
        /*0076*/ 	.short	(.L_14625 - .L_14624)


	//   ....[0]....
.L_14624:
        /*0078*/ 	.word	0x000016a0


	//   ....[1]....
        /*007c*/ 	.word	0x000016b0


	//----- nvinfo : EIATTR_EXIT_INSTR_OFFSETS
	.align		4
.L_14625:
        /*0080*/ 	.byte	0x04, 0x1c
        /*0082*/ 	.short	(.L_14627 - .L_14626)


	//   ....[0]....
.L_14626:
        /*0084*/ 	.word	0x000023b0


	//   ....[1]....
        /*0088*/ 	.word	0x00002500


	//   ....[2]....
        /*008c*/ 	.word	0x000029c0


	//   ....[3]....
        /*0090*/ 	.word	0x00002b00


	//   ....[4]....
        /*0094*/ 	.word	0x00003280


	//   ....[5]....
        /*0098*/ 	.word	0x000033e0


	//   ....[6]....
        /*009c*/ 	.word	0x000039a0


	//   ....[7]....
        /*00a0*/ 	.word	0x00003a80


	//----- nvinfo : EIATTR_CRS_STACK_SIZE
	.align		4
.L_14627:
        /*00a4*/ 	.byte	0x04, 0x1e
        /*00a6*/ 	.short	(.L_14629 - .L_14628)
.L_14628:
        /*00a8*/ 	.word	0x00000000
.L_14629:


//--------------------- .nv.info._ZN2at6native43_GLOBAL__N__9ae7fba5_10_SoftMax_cu_9f978f6324cunn_SoftMaxBackwardSmemILi4EN3c104HalfEffNS1_26LogSoftMaxBackwardEpilogueEEEvPT0_PKT2_SA_l --------------------------
	.section	.nv.info._ZN2at6native43_GLOBAL__N__9ae7fba5_10_SoftMax_cu_9f978f6324cunn_SoftMaxBackwardSmemILi4EN3c104HalfEffNS1_26LogSoftMaxBackwardEpilogueEEEvPT0_PKT2_SA_l,"",@"SHT_CUDA_INFO"
	.sectionflags	@""
	.align	4


	//----- nvinfo : EIATTR_CUDA_API_VERSION
	.align		4
        /*0000*/ 	.byte	0x04, 0x37
        /*0002*/ 	.short	(.L_14631 - .L_14630)
.L_14630:
        /*0004*/ 	.word	0x00000082


	//----- nvinfo : EIATTR_SW2861232_WAR
	.align		4
.L_14631:
        /*0008*/ 	.byte	0x01, 0x35
	.zero		2


	//----- nvinfo : EIATTR_PARAM_CBANK
	.align		4
        /*000c*/ 	.byte	0x04, 0x0a
        /*000e*/ 	.short	(.L_14633 - .L_14632)
	.align		4
.L_14632:
        /*0010*/ 	.word	index@(.nv.constant0._ZN2at6native43_GLOBAL__N__9ae7fba5_10_SoftMax_cu_9f978f6324cunn_SoftMaxBackwardSmemILi4EN3c104HalfEffNS1_26LogSoftMaxBackwardEpilogueEEEvPT0_PKT2_SA_l)
        /*0014*/ 	.short	0x0160
        /*0016*/ 	.short	0x0020


	//----- nvinfo : EIATTR_CBANK_PARAM_SIZE
	.align		4
.L_14633:
        /*0018*/ 	.byte	0x03, 0x19
        /*001a*/ 	.short	0x0020


	//----- nvinfo : EIATTR_KPARAM_INFO
	.align		4
        /*001c*/ 	.byte	0x04, 0x17
        /*001e*/ 	.short	(.L_14635 - .L_14634)
.L_14634:
        /*0020*/ 	.word	0x00000000
        /*0024*/ 	.short	0x0003
        /*0026*/ 	.short	0x0018
        /*0028*/ 	.byte	0x00, 0xf0, 0x21, 0x00


	//----- nvinfo : EIATTR_KPARAM_INFO
	.align		4
.L_14635:
        /*002c*/ 	.byte	0x04, 0x17
        /*002e*/ 	.short	(.L_14637 - .L_14636)
.L_14636:
        /*0030*/ 	.word	0x00000000
        /*0034*/ 	.short	0x0002
        /*0036*/ 	.short	0x0010
        /*0038*/ 	.byte	0x00, 0xf0, 0x21, 0x00


	//----- nvinfo : EIATTR_KPARAM_INFO
	.align		4
.L_14637:
        /*003c*/ 	.byte	0x04, 0x17
        /*003e*/ 	.short	(.L_14639 - .L_14638)
.L_14638:
        /*0040*/ 	.word	0x00000000
        /*0044*/ 	.short	0x0001
        /*0046*/ 	.short	0x0008
        /*0048*/ 	.byte	0x00, 0xf0, 0x21, 0x00


	//----- nvinfo : EIATTR_KPARAM_INFO
	.align		4
.L_14639:
        /*004c*/ 	.byte	0x04, 0x17
        /*004e*/ 	.short	(.L_14641 - .L_14640)
.L_14640:
        /*0050*/ 	.word	0x00000000
        /*0054*/ 	.short	0x0000
        /*0056*/ 	.short	0x0000
        /*0058*/ 	.byte	0x00, 0xf0, 0x21, 0x00


	//----- nvinfo : EIATTR_MAXREG_COUNT
	.align		4
.L_14641:
        /*005c*/ 	.byte	0x03, 0x1b
        /*005e*/ 	.short	0x00ff


	//----- nvinfo : EIATTR_NUM_BARRIERS
	.align		4
        /*0060*/ 	.byte	0x02, 0x4c
        /*0062*/ 	.byte	0x01
	.zero		1


	//----- nvinfo : EIATTR_MERCURY_ISA_VERSION
	.align		4
        /*0064*/ 	.byte	0x03, 0x5f
        /*0066*/ 	.short	0x0000


	//----- nvinfo : EIATTR_COOP_GROUP_MASK_REGIDS
	.align		4
        /*0068*/ 	.byte	0x04, 0x29
        /*006a*/ 	.short	(.L_14643 - .L_14642)


	//   ....[0]....
.L_14642:
        /*006c*/ 	.word	0xffffffff


	//   ....[1]....
        /*0070*/ 	.word	0xffffffff


	//   ....[2]....
        /*0074*/ 	.word	0xffffffff


	//   ....[3]....
        /*0078*/ 	.word	0xffffffff


	//   ....[4]....
        /*007c*/ 	.word	0xffffffff


	//   ....[5]....
        /*0080*/ 	.word	0xffffffff


	//   ....[6]....
        /*0084*/ 	.word	0xffffffff


	//   ....[7]....
        /*0088*/ 	.word	0xffffffff


	//   ....[8]....
        /*008c*/ 	.word	0xffffffff


	//   ....[9]....
        /*0090*/ 	.word	0xffffffff


	//   ....[10]....
        /*0094*/ 	.word	0xffffffff


	//   ....[11]....
        /*0098*/ 	.word	0xffffffff


	//   ....[12]....
        /*009c*/ 	.word	0xffffffff


	//   ....[13]....
        /*00a0*/ 	.word	0xffffffff


	//   ....[14]....
        /*00a4*/ 	.word	0xffffffff


	//----- nvinfo : EIATTR_COOP_GROUP_INSTR_OFFSETS
	.align		4
.L_14643:
        /*00a8*/ 	.byte	0x04, 0x28
        /*00aa*/ 	.short	(.L_14645 - .L_14644)


	//   ....[0]....
.L_14644:
        /*00ac*/ 	.word	0x000001f0


	//   ....[1]....
        /*00b0*/ 	.word	0x000002c0


	//   ....[2]....
        /*00b4*/ 	.word	0x000002f0


	//   ....[3]....
        /*00b8*/ 	.word	0x00000320


	//   ....[4]....
        /*00bc*/ 	.word	0x00000350


	//   ....[5]....
        /*00c0*/ 	.word	0x000003d0


	//   ....[6]....
        /*00c4*/ 	.word	0x00000400


	//   ....[7]....
        /*00c8*/ 	.word	0x00000420


	//   ....[8]....
        /*00cc*/ 	.word	0x00000440


	//   ....[9]....
        /*00d0*/ 	.word	0x00000460


	//   ....[10]....
        /*00d4*/ 	.word	0x00000710


	//   ....[11]....
        /*00d8*/ 	.word	0x00000790


	//   ....[12]....
        /*00dc*/ 	.word	0x000007f0


	//   ....[13]....
        /*00e0*/ 	.word	0x00000850


	//   ....[14]....
        /*00e4*/ 	.word	0x000008b0


	//----- nvinfo : EIATTR_EXIT_INSTR_OFFSETS
	.align		4
.L_14645:
        /*00e8*/ 	.byte	0x04, 0x1c
        /*00ea*/ 	.short	(.L_14647 - .L_14646)


	//   ....[0]....
.L_14646:
        /*00ec*/ 	.word	0x000004d0


	//   ....[1]....
        /*00f0*/ 	.word	0x000006c0


	//----- nvinfo : EIATTR_CRS_STACK_SIZE
	.align		4
.L_14647:
        /*00f4*/ 	.byte	0x04, 0x1e
        /*00f6*/ 	.short	(.L_14649 - .L_14648)
.L_14648:
        /*00f8*/ 	.word	0x00000000
.L_14649:


//--------------------- .nv.info._ZN2at6native43_GLOBAL__N__9ae7fba5_10_SoftMax_cu_9f978f6320cunn_SoftMaxBackwardILi8EN3c104HalfEfS4_NS1_26LogSoftMaxBackwardEpilogueEEEvPT0_PKT2_SA_l --------------------------
	.section	.nv.info._ZN2at6native43_GLOBAL__N__9ae7fba5_10_SoftMax_cu_9f978f6320cunn_SoftMaxBackwardILi8EN3c104HalfEfS4_NS1_26LogSoftMaxBackwardEpilogueEEEvPT0_PKT2_SA_l,"",@"SHT_CUDA_INFO"
	.sectionflags	@""
	.align	4


	//----- nvinfo : EIATTR_CUDA_API_VERSION
	.align		4
        /*0000*/ 	.byte	0x04, 0x37
        /*0002*/ 	.short	(.L_14651 - .L_14650)
.L_14650:
        /*0004*/ 	.word	0x00000082


	//----- nvinfo : EIATTR_SW2861232_WAR
	.align		4
.L_14651:
        /*0008*/ 	.byte	0x01, 0x35
	.zero		2


	//----- nvinfo : EIATTR_PARAM_CBANK
	.align		4
        /*000c*/ 	.byte	0x04, 0x0a
        /*000e*/ 	.short	(.L_14653 - .L_14652)
	.align		4
.L_14652:
        /*0010*/ 	.word	index@(.nv.constant0._ZN2at6native43_GLOBAL__N__9ae7fba5_10_SoftMax_cu_9f978f6320cunn_SoftMaxBackwardILi8EN3c104HalfEfS4_NS1_26LogSoftMaxBackwardEpilogueEEEvPT0_PKT2_SA_l)
        /*0014*/ 	.short	0x0160
        /*0016*/ 	.short	0x0020


	//----- nvinfo : EIATTR_CBANK_PARAM_SIZE
	.align		4
.L_14653:
        /*0018*/ 	.byte	0x03, 0x19
        /*001a*/ 	.short	0x0020


	//----- nvinfo : EIATTR_KPARAM_INFO
	.align		4
        /*001c*/ 	.byte	0x04, 0x17
        /*001e*/ 	.short	(.L_14655 - .L_14654)
.L_14654:
        /*0020*/ 	.word	0x00000000
        /*0024*/ 	.short	0x0003
        /*0026*/ 	.short	0x0018
        /*0028*/ 	.byte	0x00, 0xf0, 0x21, 0x00


	//----- nvinfo : EIATTR_KPARAM_INFO
	.align		4
.L_14655:
        /*002c*/ 	.byte	0x04, 0x17
        /*002e*/ 	.short	(.L_14657 - .L_14656)
.L_14656:
        /*0030*/ 	.word	0x00000000
        /*0034*/ 	.short	0x0002
        /*0036*/ 	.short	0x0010
        /*0038*/ 	.byte	0x00, 0xf0, 0x21, 0x00


	//----- nvinfo : EIATTR_KPARAM_INFO
	.align		4
.L_14657:
        /*003c*/ 	.byte	0x04, 0x17
        /*003e*/ 	.short	(.L_14659 - .L_14658)
.L_14658:
        /*0040*/ 	.word	0x00000000
        /*0044*/ 	.short	0x0001
        /*0046*/ 	.short	0x0008
        /*0048*/ 	.byte	0x00, 0xf0, 0x21, 0x00


	//----- nvinfo : EIATTR_KPARAM_INFO
	.align		4
.L_14659:
        /*004c*/ 	.byte	0x04, 0x17
        /*004e*/ 	.short	(.L_14661 - .L_14660)
.L_14660:
        /*0050*/ 	.word	0x00000000
        /*0054*/ 	.short	0x0000
        /*0056*/ 	.short	0x0000
        /*0058*/ 	.byte	0x00, 0xf0, 0x21, 0x00


	//----- nvinfo : EIATTR_MAXREG_COUNT
	.align		4
.L_14661:
        /*005c*/ 	.byte	0x03, 0x1b
        /*005e*/ 	.short	0x00ff


	//----- nvinfo : EIATTR_NUM_BARRIERS
	.align		4
        /*0060*/ 	.byte	0x02, 0x4c
        /*0062*/ 	.byte	0x01
	.zero		1


	//----- nvinfo : EIATTR_MERCURY_ISA_VERSION
	.align		4
        /*0064*/ 	.byte	0x03, 0x5f
        /*0066*/ 	.short	0x0000


	//----- nvinfo : EIATTR_COOP_GROUP_MASK_REGIDS
	.align		4
        /*0068*/ 	.byte	0x04, 0x29
        /*006a*/ 	.short	(.L_14663 - .L_14662)


	//   ....[0]....
.L_14662:
        /*006c*/ 	.word	0xffffffff


	//   ....[1]....
        /*0070*/ 	.word	0x05000008


	//----- nvinfo : EIATTR_COOP_GROUP_INSTR_OFFSETS
	.align		4
.L_14663:
        /*0074*/ 	.byte	0x04, 0x28
        /*0076*/ 	.short	(.L_14665 - .L_14664)


	//   ....[0]....
.L_14664:
        /*0078*/ 	.word	0x00001350


	//   ....[1]....
        /*007c*/ 	.word	0x00001360


	//----- nvinfo : EIATTR_EXIT_INSTR_OFFSETS
	.align		4
.L_14665:
        /*0080*/ 	.byte	0x04, 0x1c
        /*0082*/ 	.short	(.L_14667 - .L_14666)


	//   ....[0]....
.L_14666:
        /*0084*/ 	.word	0x00002580


	//   ....[1]....
        /*0088*/ 	.word	0x000026f0


	//   ....[2]....
        /*008c*/ 	.word	0x00002f90


	//   ....[3]....
        /*0090*/ 	.word	0x000030f0


	//   ....[4]....
        /*0094*/ 	.word	0x00003ac0


	//   ....[5]....
        /*0098*/ 	.word	0x00003c40


	//   ....[6]....
        /*009c*/ 	.word	0x00004440


	//   ....[7]....
        /*00a0*/ 	.word	0x00004540


	//----- nvinfo : EIATTR_CRS_STACK_SIZE
	.align		4
.L_14667:
        /*00a4*/ 	.byte	0x04, 0x1e
        /*00a6*/ 	.short	(.L_14669 - .L_14668)
.L_14668:
        /*00a8*/ 	.word	0x00000000
.L_14669:


//--------------------- .nv.info._ZN2at6native43_GLOBAL__N__9ae7fba5_10_SoftMax_cu_9f978f6324cunn_SoftMaxBackwardSmemILi8EN3c104HalfEfS4_NS1_26LogSoftMaxBackwardEpilogueEEEvPT0_PKT2_SA_l --------------------------
	.section	.nv.info._ZN2at6native43_GLOBAL__N__9ae7fba5_10_SoftMax_cu_9f978f6324cunn_SoftMaxBackwardSmemILi8EN3c104HalfEfS4_NS1_26LogSoftMaxBackwardEpilogueEEEvPT0_PKT2_SA_l,"",@"SHT_CUDA_INFO"
	.sectionflags	@""
	.align	4


	//----- nvinfo : EIATTR_CUDA_API_VERSION
	.align		4
        /*0000*/ 	.byte	0x04, 0x37
        /*0002*/ 	.short	(.L_14671 - .L_14670)
.L_14670:
        /*0004*/ 	.word	0x00000082


	//----- nvinfo : EIATTR_SW2861232_WAR
	.align		4
.L_14671:
        /*0008*/ 	.byte	0x01, 0x35
	.zero		2


	//----- nvinfo : EIATTR_PARAM_CBANK
	.align		4
        /*000c*/ 	.byte	0x04, 0x0a
        /*000e*/ 	.short	(.L_14673 - .L_14672)
	.align		4
.L_14672:
        /*0010*/ 	.word	index@(.nv.constant0._ZN2at6native43_GLOBAL__N__9ae7fba5_10_SoftMax_cu_9f978f6324cunn_SoftMaxBackwardSmemILi8EN3c104HalfEfS4_NS1_26LogSoftMaxBackwardEpilogueEEEvPT0_PKT2_SA_l)
        /*0014*/ 	.short	0x0160
        /*0016*/ 	.short	0x0020


	//----- nvinfo : EIATTR_CBANK_PARAM_SIZE
	.align		4
.L_14673:
        /*0018*/ 	.byte	0x03, 0x19
        /*001a*/ 	.short	0x0020


	//----- nvinfo : EIATTR_KPARAM_INFO
	.align		4
        /*001c*/ 	.byte	0x04, 0x17
        /*001e*/ 	.short	(.L_14675 - .L_14674)
.L_14674:
        /*0020*/ 	.word	0x00000000
        /*0024*/ 	.short	0x0003
        /*0026*/ 	.short	0x0018
        /*0028*/ 	.byte	0x00, 0xf0, 0x21, 0x00


	//----- nvinfo : EIATTR_KPARAM_INFO
	.align		4
.L_14675:
        /*002c*/ 	.byte	0x04, 0x17
        /*002e*/ 	.short	(.L_14677 - .L_14676)
.L_14676:
        /*0030*/ 	.word	0x00000000
        /*0034*/ 	.short	0x0002
        /*0036*/ 	.short	0x0010
        /*0038*/ 	.byte	0x00, 0xf0, 0x21, 0x00


	//----- nvinfo : EIATTR_KPARAM_INFO
	.align		4
.L_14677:
        /*003c*/ 	.byte	0x04, 0x17
        /*003e*/ 	.short	(.L_14679 - .L_14678)
.L_14678:
        /*0040*/ 	.word	0x00000000
        /*0044*/ 	.short	0x0001
        /*0046*/ 	.short	0x0008
        /*0048*/ 	.byte	0x00, 0xf0, 0x21, 0x00


	//----- nvinfo : EIATTR_KPARAM_INFO
	.align		4
.L_14679:
        /*004c*/ 	.byte	0x04, 0x17
        /*004e*/ 	.short	(.L_14681 - .L_14680)
.L_14680:
        /*0050*/ 	.word	0x00000000
        /*0054*/ 	.short	0x0000
        /*0056*/ 	.short	0x0000
        /*0058*/ 	.byte	0x00, 0xf0, 0x21, 0x00


	//----- nvinfo : EIATTR_MAXREG_COUNT
	.align		4
.L_14681:
        /*005c*/ 	.byte	0x03, 0x1b
        /*005e*/ 	.short	0x00ff


	//----- nvinfo : EIATTR_NUM_BARRIERS
	.align		4
        /*0060*/ 	.byte	0x02, 0x4c
        /*0062*/ 	.byte	0x01
	.zero		1


	//----- nvinfo : EIATTR_MERCURY_ISA_VERSION
	.align		4
        /*0064*/ 	.byte	0x03, 0x5f
        /*0066*/ 	.short	0x0000


	//----- nvinfo : EIATTR_COOP_GROUP_MASK_REGIDS
	.align		4
        /*0068*/ 	.byte	0x04, 0x29
        /*006a*/ 	.short	(.L_14683 - .L_14682)


	//   ....[0]....
.L_14682:
        /*006c*/ 	.word	0xffffffff


	//   ....[1]....
        /*0070*/ 	.word	0xffffffff


	//   ....[2]....
        /*0074*/ 	.word	0xffffffff


	//   ....[3]....
        /*0078*/ 	.word	0xffffffff


	//   ....[4]....
        /*007c*/ 	.word	0xffffffff


	//   ....[5]....
        /*0080*/ 	.word	0xffffffff


	//   ....[6]....
        /*0084*/ 	.word	0xffffffff


	//   ....[7]....
        /*0088*/ 	.word	0xffffffff


	//   ....[8]....
        /*008c*/ 	.word	0xffffffff


	//   ....[9]....
        /*0090*/ 	.word	0xffffffff


	//   ....[10]....
        /*0094*/ 	.word	0xffffffff


	//   ....[11]....
        /*0098*/ 	.word	0xffffffff


	//   ....[12]....
        /*009c*/ 	.word	0xffffffff


	//   ....[13]....
        /*00a0*/ 	.word	0xffffffff


	//   ....[14]....
        /*00a4*/ 	.word	0xffffffff


	//----- nvinfo : EIATTR_COOP_GROUP_INSTR_OFFSETS
	.align		4
.L_14683:
        /*00a8*/ 	.byte	0x04, 0x28
        /*00aa*/ 	.short	(.L_14685 - .L_14684)


	//   ....[0]....
.L_14684:
        /*00ac*/ 	.word	0x000002b0


	//   ....[1]....
        /*00b0*/ 	.word	0x00000380


	//   ....[2]....
        /*00b4*/ 	.word	0x000003b0


	//   ....[3]....
        /*00b8*/ 	.word	0x000003e0


	//   ....[4]....
        /*00bc*/ 	.word	0x00000400


	//   ....[5]....
        /*00c0*/ 	.word	0x00000490


	//   ....[6]....
        /*00c4*/ 	.word	0x000004c0


	//   ....[7]....
        /*00c8*/ 	.word	0x000004e0


	//   ....[8]....
        /*00cc*/ 	.word	0x00000500


	//   ....[9]....
        /*00d0*/ 	.word	0x00000520


	//   ....[10]....
        /*00d4*/ 	.word	0x000009c0


	//   ....[11]....
        /*00d8*/ 	.word	0x00000a40


	//   ....[12]....
        /*00dc*/ 	.word	0x00000aa0


	//   ....[13]....
        /*00e0*/ 	.word	0x00000b00


	//   ....[14]....
        /*00e4*/ 	.word	0x00000b60


	//----- nvinfo : EIATTR_EXIT_INSTR_OFFSETS
	.align		4
.L_14685:
        /*00e8*/ 	.byte	0x04, 0x1c
        /*00ea*/ 	.short	(.L_14687 - .L_14686)


	//   ....[0]....
.L_14686:
        /*00ec*/ 	.word	0x00000580


	//   ....[1]....
        /*00f0*/ 	.word	0x00000970


	//----- nvinfo : EIATTR_CRS_STACK_SIZE
	.align		4
.L_14687:
        /*00f4*/ 	.byte	0x04, 0x1e
        /*00f6*/ 	.short	(.L_14689 - .L_14688)
.L_14688:
        /*00f8*/ 	.word	0x00000000
.L_14689:


//--------------------- .nv.info._ZN2at6native43_GLOBAL__N__9ae7fba5_10_SoftMax_cu_9f978f6320cunn_SoftMaxBackwardILi4EfffNS1_26LogSoftMaxBackwardEpilogueEEEvPT0_PKT2_S8_l --------------------------
	.section	.nv.info._ZN2at6native43_GLOBAL__N__9ae7fba5_10_SoftMax_cu_9f978f6320cunn_SoftMaxBackwardILi4EfffNS1_26LogSoftMaxBackwardEpilogueEEEvPT0_PKT2_S8_l,"",@"SHT_CUDA_INFO"
	.sectionflags	@""
	.align	4


	//----- nvinfo : EIATTR_CUDA_API_VERSION
	.align		4
        /*0000*/ 	.byte	0x04, 0x37
        /*0002*/ 	.short	(.L_14691 - .L_14690)
.L_14690:
        /*0004*/ 	.word	0x00000082


	//----- nvinfo : EIATTR_SW2861232_WAR
	.align		4
.L_14691:
        /*0008*/ 	.byte	0x01, 0x35
	.zero		2


	//----- nvinfo : EIATTR_PARAM_CBANK
	.align		4
        /*000c*/ 	.byte	0x04, 0x0a
        /*000e*/ 	.short	(.L_14693 - .L_14692)
	.align		4
.L_14692:
        /*0010*/ 	.word	index@(.nv.constant0._ZN2at6native43_GLOBAL__N__9ae7fba5_10_SoftMax_cu_9f978f6320cunn_SoftMaxBackwardILi4EfffNS1_26LogSoftMaxBackwardEpilogueEEEvPT0_PKT2_S8_l)
        /*0014*/ 	.short	0x0160
        /*0016*/ 	.short	0x0020


	//----- nvinfo : EIATTR_CBANK_PARAM_SIZE
	.align		4
.L_14693:
        /*0018*/ 	.byte	0x03, 0x19
        /*001a*/ 	.short	0x0020


	//----- nvinfo : EIATTR_KPARAM_INFO
	.align		4
        /*001c*/ 	.byte	0x04, 0x17
        /*001e*/ 	.short	(.L_14695 - .L_14694)
.L_14694:
        /*0020*/ 	.word	0x00000000
        /*0024*/ 	.short	0x0003
        /*0026*/ 	.short	0x0018
        /*0028*/ 	.byte	0x00, 0xf0, 0x21, 0x00


	//----- nvinfo : EIATTR_KPARAM_INFO
	.align		4
.L_14695:
        /*002c*/ 	.byte	0x04, 0x17
        /*002e*/ 	.short	(.L_14697 - .L_14696)
.L_14696:
        /*0030*/ 	.word	0x00000000
        /*0034*/ 	.short	0x0002
        /*0036*/ 	.short	0x0010
        /*0038*/ 	.byte	0x00, 0xf0, 0x21, 0x00


	//----- nvinfo : EIATTR_KPARAM_INFO
	.align		4
.L_14697:
        /*003c*/ 	.byte	0x04, 0x17
        /*003e*/ 	.short	(.L_14699 - .L_14698)
.L_14698:
        /*0040*/ 	.word	0x00000000
        /*0044*/ 	.short	0x0001
        /*0046*/ 	.short	0x0008
        /*0048*/ 	.byte	0x00, 0xf0, 0x21, 0x00


	//----- nvinfo : EIATTR_KPARAM_INFO
	.align		4
.L_14699:
        /*004c*/ 	.byte	0x04, 0x17
        /*004e*/ 	.short	(.L_14701 - .L_14700)
.L_14700:
        /*0050*/ 	.word	0x00000000
        /*0054*/ 	.short	0x0000
        /*0056*/ 	.short	0x0000
        /*0058*/ 	.byte	0x00, 0xf0, 0x21, 0x00


	//----- nvinfo : EIATTR_MAXREG_COUNT
	.align		4
.L_14701:
        /*005c*/ 	.byte	0x03, 0x1b
        /*005e*/ 	.short	0x00ff


	//----- nvinfo : EIATTR_NUM_BARRIERS
	.align		4
        /*0060*/ 	.byte	0x02, 0x4c
        /*0062*/ 	.byte	0x01
	.zero		1


	//----- nvinfo : EIATTR_MERCURY_ISA_VERSION
	.align		4
        /*0064*/ 	.byte	0x03, 0x5f
        /*0066*/ 	.short	0x0000


	//----- nvinfo : EIATTR_COOP_GROUP_MASK_REGIDS
	.align		4
        /*0068*/ 	.byte	0x04, 0x29
        /*006a*/ 	.short	(.L_14703 - .L_14702)


	//   ....[0]....
.L_14702:
        /*006c*/ 	.word	0xffffffff


	//   ....[1]....
        /*0070*/ 	.word	0x05000006


	//----- nvinfo : EIATTR_COOP_GROUP_INSTR_OFFSETS
	.align		4
.L_14703:
        /*0074*/ 	.byte	0x04, 0x28
        /*0076*/ 	.short	(.L_14705 - .L_14704)


	//   ....[0]....
.L_14704:
        /*0078*/ 	.word	0x00001620


	//   ....[1]....
        /*007c*/ 	.word	0x00001630


	//----- nvinfo : EIATTR_EXIT_INSTR_OFFSETS
	.align		4
.L_14705:
        /*0080*/ 	.byte	0x04, 0x1c
        /*0082*/ 	.short	(.L_14707 - .L_14706)


	//   ....[0]....
.L_14706:
        /*0084*/ 	.word	0x00002b00


	//   ....[1]....
        /*0088*/ 	.word	0x00003020


	//   ....[2]....
        /*008c*/ 	.word	0x000034b0


	//   ....[3]....
        /*0090*/ 	.word	0x00003930


	//   ....[4]....
        /*0094*/ 	.word	0x00003a60


	//   ....[5]....
        /*0098*/ 	.word	0x000041c0


	//   ....[6]....
        /*009c*/ 	.word	0x000046e0


	//   ....[7]....
        /*00a0*/ 	.word	0x00004b50


	//   ....[8]....
        /*00a4*/ 	.word	0x000050e0


	//   ....[9]....
        /*00a8*/ 	.word	0x000051b0


	//----- nvinfo : EIATTR_CRS_STACK_SIZE
	.align		4
.L_14707:
        /*00ac*/ 	.byte	0x04, 0x1e
        /*00ae*/ 	.short	(.L_14709 - .L_14708)
.L_14708:
        /*00b0*/ 	.word	0x00000000
.L_14709:


//--------------------- .nv.info._ZN2at6native43_GLOBAL__N__9ae7fba5_10_SoftMax_cu_9f978f6324cunn_SoftMaxBackwardSmemILi4EfffNS1_26LogSoftMaxBackwardEpilogueEEEvPT0_PKT2_S8_l --------------------------
	.section	.nv.info._ZN2at6native43_GLOBAL__N__9ae7fba5_10_SoftMax_cu_9f978f6324cunn_SoftMaxBackwardSmemILi4EfffNS1_26LogSoftMaxBackwardEpilogueEEEvPT0_PKT2_S8_l,"",@"SHT_CUDA_INFO"
	.sectionflags	@""
	.align	4


	//----- nvinfo : EIATTR_CUDA_API_VERSION
	.align		4
        /*0000*/ 	.byte	0x04, 0x37
        /*0002*/ 	.short	(.L_14711 - .L_14710)
.L_14710:
        /*0004*/ 	.word	0x00000082


	//----- nvinfo : EIATTR_SW2861232_WAR
	.align		4
.L_14711:
        /*0008*/ 	.byte	0x01, 0x35
	.zero		2


	//----- nvinfo : EIATTR_PARAM_CBANK
	.align		4
        /*000c*/ 	.byte	0x04, 0x0a
        /*000e*/ 	.short	(.L_14713 - .L_14712)
	.align		4
.L_14712:
        /*0010*/ 	.word	index@(.nv.constant0._ZN2at6native43_GLOBAL__N__9ae7fba5_10_SoftMax_cu_9f978f6324cunn_SoftMaxBackwardSmemILi4EfffNS1_26LogSoftMaxBackwardEpilogueEEEvPT0_PKT2_S8_l)
        /*0014*/ 	.short	0x0160
        /*0016*/ 	.short	0x0020


	//----- nvinfo : EIATTR_CBANK_PARAM_SIZE
	.align		4
.L_14713:
        /*0018*/ 	.byte	0x03, 0x19
        /*001a*/ 	.short	0x0020


	//----- nvinfo : EIATTR_KPARAM_INFO
	.align		4
        /*001c*/ 	.byte	0x04, 0x17
        /*001e*/ 	.short	(.L_14715 - .L_14714)
.L_14714:
        /*0020*/ 	.word	0x00000000
        /*0024*/ 	.short	0x0003
        /*0026*/ 	.short	0x0018
        /*0028*/ 	.byte	0x00, 0xf0, 0x21, 0x00


	//----- nvinfo : EIATTR_KPARAM_INFO
	.align		4
.L_14715:
        /*002c*/ 	.byte	0x04, 0x17
        /*002e*/ 	.short	(.L_14717 - .L_14716)
.L_14716:
        /*0030*/ 	.word	0x00000000
        /*0034*/ 	.short	0x0002
        /*0036*/ 	.short	0x0010
        /*0038*/ 	.byte	0x00, 0xf0, 0x21, 0x00


	//----- nvinfo : EIATTR_KPARAM_INFO
	.align		4
.L_14717:
        /*003c*/ 	.byte	0x04, 0x17
        /*003e*/ 	.short	(.L_14719 - .L_14718)
.L_14718:
        /*0040*/ 	.word	0x00000000
        /*0044*/ 	.short	0x0001
        /*0046*/ 	.short	0x0008
        /*0048*/ 	.byte	0x00, 0xf0, 0x21, 0x00


	//----- nvinfo : EIATTR_KPARAM_INFO
	.align		4
.L_14719:
        /*004c*/ 	.byte	0x04, 0x17
        /*004e*/ 	.short	(.L_14721 - .L_14720)
.L_14720:
        /*0050*/ 	.word	0x00000000
        /*0054*/ 	.short	0x0000
        /*0056*/ 	.short	0x0000
        /*0058*/ 	.byte	0x00, 0xf0, 0x21, 0x00


	//----- nvinfo : EIATTR_MAXREG_COUNT
	.align		4
.L_14721:
        /*005c*/ 	.byte	0x03, 0x1b
        /*005e*/ 	.short	0x00ff


	//----- nvinfo : EIATTR_NUM_BARRIERS
	.align		4
        /*0060*/ 	.byte	0x02, 0x4c
        /*0062*/ 	.byte	0x01
	.zero		1


	//----- nvinfo : EIATTR_MERCURY_ISA_VERSION
	.align		4
        /*0064*/ 	.byte	0x03, 0x5f
        /*0066*/ 	.short	0x0000


	//----- nvinfo : EIATTR_COOP_GROUP_MASK_REGIDS
	.align		4
        /*0068*/ 	.byte	0x04, 0x29
        /*006a*/ 	.short	(.L_14723 - .L_14722)


	//   ....[0]....
.L_14722:
        /*006c*/ 	.word	0xffffffff


	//   ....[1]....
        /*0070*/ 	.word	0xffffffff


	//   ....[2]....
        /*0074*/ 	.word	0xffffffff


	//   ....[3]....
        /*0078*/ 	.word	0xffffffff


	//   ....[4]....
        /*007c*/ 	.word	0xffffffff


	//   ....[5]....
        /*0080*/ 	.word	0xffffffff


	//   ....[6]....
        /*0084*/ 	.word	0xffffffff


	//   ....[7]....
        /*0088*/ 	.word	0xffffffff


	//   ....[8]....
        /*008c*/ 	.word	0xffffffff


	//   ....[9]....
        /*0090*/ 	.word	0xffffffff


	//   ....[10]....
        /*0094*/ 	.word	0xffffffff


	//   ....[11]....
        /*0098*/ 	.word	0xffffffff


	//   ....[12]....
        /*009c*/ 	.word	0xffffffff


	//   ....[13]....
        /*00a0*/ 	.word	0xffffffff


	//   ....[14]....
        /*00a4*/ 	.word	0xffffffff


	//----- nvinfo : EIATTR_COOP_GROUP_INSTR_OFFSETS
	.align		4
.L_14723:
        /*00a8*/ 	.byte	0x04, 0x28
        /*00aa*/ 	.short	(.L_14725 - .L_14724)


	//   ....[0]....
.L_14724:
        /*00ac*/ 	.word	0x000001f0


	//   ....[1]....
        /*00b0*/ 	.word	0x000002c0


	//   ....[2]....
        /*00b4*/ 	.word	0x000002f0


	//   ....[3]....
        /*00b8*/ 	.word	0x00000320


	//   ....[4]....
        /*00bc*/ 	.word	0x00000350


	//   ....[5]....
        /*00c0*/ 	.word	0x000003d0


	//   ....[6]....
        /*00c4*/ 	.word	0x00000400


	//   ....[7]....
        /*00c8*/ 	.word	0x00000420


	//   ....[8]....
        /*00cc*/ 	.word	0x00000440


	//   ....[9]....
        /*00d0*/ 	.word	0x00000460


	//   ....[10]....
        /*00d4*/ 	.word	0x00000710


	//   ....[11]....
        /*00d8*/ 	.word	0x00000790


	//   ....[12]....
        /*00dc*/ 	.word	0x000007f0


	//   ....[13]....
        /*00e0*/ 	.word	0x00000850


	//   ....[14]....
        /*00e4*/ 	.word	0x000008b0


	//----- nvinfo : EIATTR_EXIT_INSTR_OFFSETS
	.align		4
.L_14725:
        /*00e8*/ 	.byte	0x04, 0x1c
        /*00ea*/ 	.short	(.L_14727 - .L_14726)


	//   ....[0]....
.L_14726:
        /*00ec*/ 	.word	0x000004d0


	//   ....[1]....
        /*00f0*/ 	.word	0x000006c0


	//----- nvinfo : EIATTR_CRS_STACK_SIZE
	.align		4
.L_14727:
        /*00f4*/ 	.byte	0x04, 0x1e
        /*00f6*/ 	.short	(.L_14729 - .L_14728)
.L_14728:
        /*00f8*/ 	.word	0x00000000
.L_14729:


//--------------------- .nv.info._ZN2at6native43_GLOBAL__N__9ae7fba5_10_SoftMax_cu_9f978f6320cunn_SoftMaxBackwardILi2EdddNS1_26LogSoftMaxBackwardEpilogueEEEvPT0_PKT2_S8_l --------------------------
	.section	.nv.info._ZN2at6native43_GLOBAL__N__9ae7fba5_10_SoftMax_cu_9f978f6320cunn_SoftMaxBackwardILi2EdddNS1_26LogSoftMaxBackwardEpilogueEEEvPT0_PKT2_S8_l,"",@"SHT_CUDA_INFO"
	.sectionflags	@""
	.align	4


	//----- nvinfo : EIATTR_CUDA_API_VERSION
	.align		4
        /*0000*/ 	.byte	0x04, 0x37
        /*0002*/ 	.short	(.L_14731 - .L_14730)
.L_14730:
        /*0004*/ 	.word	0x00000082


	//----- nvinfo : EIATTR_SW2861232_WAR
	.align		4
.L_14731:
        /*0008*/ 	.byte	0x01, 0x35
	.zero		2


	//----- nvinfo : EIATTR_PARAM_CBANK
	.align		4
        /*000c*/ 	.byte	0x04, 0x0a
        /*000e*/ 	.short	(.L_14733 - .L_14732)
	.align		4
.L_14732:
        /*0010*/ 	.word	index@(.nv.constant0._ZN2at6native43_GLOBAL__N__9ae7fba5_10_SoftMax_cu_9f978f6320cunn_SoftMaxBackwardILi2EdddNS1_26LogSoftMaxBackwardEpilogueEEEvPT0_PKT2_S8_l)
        /*0014*/ 	.short	0x0160
        /*0016*/ 	.short	0x0020


	//----- nvinfo : EIATTR_CBANK_PARAM_SIZE
	.align		4
.L_14733:
        /*0018*/ 	.byte	0x03, 0x19
        /*001a*/ 	.short	0x0020


	//----- nvinfo : EIATTR_KPARAM_INFO
	.align		4
        /*001c*/ 	.byte	0x04, 0x17
        /*001e*/ 	.short	(.L_14735 - .L_14734)
.L_14734:
        /*0020*/ 	.word	0x00000000
        /*0024*/ 	.short	0x0003
        /*0026*/ 	.short	0x0018
        /*0028*/ 	.byte	0x00, 0xf0, 0x21, 0x00


	//----- nvinfo : EIATTR_KPARAM_INFO
	.align		4
.L_14735:
        /*002c*/ 	.byte	0x04, 0x17
        /*002e*/ 	.short	(.L_14737 - .L_14736)
.L_14736:
        /*0030*/ 	.word	0x00000000
        /*0034*/ 	.short	0x0002
        /*0036*/ 	.short	0x0010
        /*0038*/ 	.byte	0x00, 0xf0, 0x21, 0x00


	//----- nvinfo : EIATTR_KPARAM_INFO
	.align		4
.L_14737:
        /*003c*/ 	.byte	0x04, 0x17
        /*003e*/ 	.short	(.L_14739 - .L_14738)
.L_14738:
        /*0040*/ 	.word	0x00000000
        /*0044*/ 	.short	0x0001
        /*0046*/ 	.short	0x0008
        /*0048*/ 	.byte	0x00, 0xf0, 0x21, 0x00


	//----- nvinfo : EIATTR_KPARAM_INFO
	.align		4
.L_14739:
        /*004c*/ 	.byte	0x04, 0x17
        /*004e*/ 	.short	(.L_14741 - .L_14740)
.L_14740:
        /*0050*/ 	.word	0x00000000
        /*0054*/ 	.short	0x0000
        /*0056*/ 	.short	0x0000
        /*0058*/ 	.byte	0x00, 0xf0, 0x21, 0x00


	//----- nvinfo : EIATTR_MAXREG_COUNT
	.align		4
.L_14741:
        /*005c*/ 	.byte	0x03, 0x1b
        /*005e*/ 	.short	0x00ff


	//----- nvinfo : EIATTR_NUM_BARRIERS
	.align		4
        /*0060*/ 	.byte	0x02, 0x4c
        /*0062*/ 	.byte	0x01
	.zero		1


	//----- nvinfo : EIATTR_MERCURY_ISA_VERSION
	.align		4
        /*0064*/ 	.byte	0x03, 0x5f
        /*0066*/ 	.short	0x0000


	//----- nvinfo : EIATTR_COOP_GROUP_MASK_REGIDS
	.align		4
        /*0068*/ 	.byte	0x04, 0x29
        /*006a*/ 	.short	(.L_14743 - .L_14742)


	//   ....[0]....
.L_14742:
        /*006c*/ 	.word	0xffffffff


	//   ....[1]....
        /*0070*/ 	.word	0x05000010


	//----- nvinfo : EIATTR_COOP_GROUP_INSTR_OFFSETS
	.align		4
.L_14743:
        /*0074*/ 	.byte	0x04, 0x28
        /*0076*/ 	.short	(.L_14745 - .L_14744)


	//   ....[0]....
.L_14744:
        /*0078*/ 	.word	0x00001590


	//   ....[1]....
        /*007c*/ 	.word	0x000015a0


	//----- nvinfo : EIATTR_EXIT_INSTR_OFFSETS
	.align		4
.L_14745:
        /*0080*/ 	.byte	0x04, 0x1c
        /*0082*/ 	.short	(.L_14747 - .L_14746)


	//   ....[0]....
.L_14746:
        /*0084*/ 	.word	0x000025f0


	//   ....[1]....
        /*0088*/ 	.word	0x00002bd0


	//   ....[2]....
        /*008c*/ 	.word	0x00003220


	//   ....[3]....
        /*0090*/ 	.word	0x00003980


	//   ....[4]....
        /*0094*/ 	.word	0x00003cc0


	//   ....[5]....
        /*0098*/ 	.word	0x00004a80


	//   ....[6]....
        /*009c*/ 	.word	0x00005040


	//   ....[7]....
        /*00a0*/ 	.word	0x000056a0


	//   ....[8]....
        /*00a4*/ 	.word	0x00006250


	//   ....[9]....
        /*00a8*/ 	.word	0x00006580


	//----- nvinfo : EIATTR_CRS_STACK_SIZE
	.align		4
.L_14747:
        /*00ac*/ 	.byte	0x04, 0x1e
        /*00ae*/ 	.short	(.L_14749 - .L_14748)
.L_14748:
        /*00b0*/ 	.word	0x00000000
.L_14749:


//--------------------- .nv.info._ZN2at6native43_GLOBAL__N__9ae7fba5_10_SoftMax_cu_9f978f6324cunn_SoftMaxBackwardSmemILi2EdddNS1_26LogSoftMaxBackwardEpilogueEEEvPT0_PKT2_S8_l --------------------------
	.section	.nv.info._ZN2at6native43_GLOBAL__N__9ae7fba5_10_SoftMax_cu_9f978f6324cunn_SoftMaxBackwardSmemILi2EdddNS1_26LogSoftMaxBackwardEpilogueEEEvPT0_PKT2_S8_l,"",@"SHT_CUDA_INFO"
	.sectionflags	@""
	.align	4


	//----- nvinfo : EIATTR_CUDA_API_VERSION
	.align		4
        /*0000*/ 	.byte	0x04, 0x37
        /*0002*/ 	.short	(.L_14751 - .L_14750)
.L_14750:
        /*0004*/ 	.word	0x00000082


	//----- nvinfo : EIATTR_SW2861232_WAR
	.align		4
.L_14751:
        /*0008*/ 	.byte	0x01, 0x35
	.zero		2


	//----- nvinfo : EIATTR_PARAM_CBANK
	.align		4
        /*000c*/ 	.byte	0x04, 0x0a
        /*000e*/ 	.short	(.L_14753 - .L_14752)
	.align		4
.L_14752:
        /*0010*/ 	.word	index@(.nv.constant0._ZN2at6native43_GLOBAL__N__9ae7fba5_10_SoftMax_cu_9f978f6324cunn_SoftMaxBackwardSmemILi2EdddNS1_26LogSoftMaxBackwardEpilogueEEEvPT0_PKT2_S8_l)
        /*0014*/ 	.short	0x0160
        /*0016*/ 	.short	0x0020


	//----- nvinfo : EIATTR_CBANK_PARAM_SIZE
	.align		4
.L_14753:
        /*0018*/ 	.byte	0x03, 0x19
        /*001a*/ 	.short	0x0020


	//----- nvinfo : EIATTR_KPARAM_INFO
	.align		4
        /*001c*/ 	.byte	0x04, 0x17
        /*001e*/ 	.short	(.L_14755 - .L_14754)
.L_14754:
        /*0020*/ 	.word	0x00000000
        /*0024*/ 	.short	0x0003
        /*0026*/ 	.short	0x0018
        /*0028*/ 	.byte	0x00, 0xf0, 0x21, 0x00


	//----- nvinfo : EIATTR_KPARAM_INFO
	.align		4
.L_14755:
        /*002c*/ 	.byte	0x04, 0x17
        /*002e*/ 	.short	(.L_14757 - .L_14756)
.L_14756:
        /*0030*/ 	.word	0x00000000
        /*0034*/ 	.short	0x0002
        /*0036*/ 	.short	0x0010
        /*0038*/ 	.byte	0x00, 0xf0, 0x21, 0x00


	//----- nvinfo : EIATTR_KPARAM_INFO
	.align		4
.L_14757:
        /*003c*/ 	.byte	0x04, 0x17
        /*003e*/ 	.short	(.L_14759 - .L_14758)
.L_14758:
        /*0040*/ 	.word	0x00000000
        /*0044*/ 	.short	0x0001
        /*0046*/ 	.short	0x0008
        /*0048*/ 	.byte	0x00, 0xf0, 0x21, 0x00


	//----- nvinfo : EIATTR_KPARAM_INFO
	.align		4
.L_14759:
        /*004c*/ 	.byte	0x04, 0x17
        /*004e*/ 	.short	(.L_14761 - .L_14760)
.L_14760:
        /*0050*/ 	.word	0x00000000
        /*0054*/ 	.short	0x0000
        /*0056*/ 	.short	0x0000
        /*0058*/ 	.byte	0x00, 0xf0, 0x21, 0x00


	//----- nvinfo : EIATTR_MAXREG_COUNT
	.align		4
.L_14761:
        /*005c*/ 	.byte	0x03, 0x1b
        /*005e*/ 	.short	0x00ff


	//----- nvinfo : EIATTR_NUM_BARRIERS
	.align		4
        /*0060*/ 	.byte	0x02, 0x4c
        /*0062*/ 	.byte	0x01
	.zero		1


	//----- nvinfo : EIATTR_MERCURY_ISA_VERSION
	.align		4
        /*0064*/ 	.byte	0x03, 0x5f
        /*0066*/ 	.short	0x0000


	//----- nvinfo : EIATTR_COOP_GROUP_MASK_REGIDS
	.align		4
        /*0068*/ 	.byte	0x04, 0x29
        /*006a*/ 	.short	(.L_14763 - .L_14762)


	//   ....[0]....
.L_14762:
        /*006c*/ 	.word	0xffffffff


	//   ....[1]....
        /*0070*/ 	.word	0xffffffff


	//   ....[2]....
        /*0074*/ 	.word	0xffffffff


	//   ....[3]....
        /*0078*/ 	.word	0xffffffff


	//   ....[4]....
        /*007c*/ 	.word	0xffffffff


	//   ....[5]....
        /*0080*/ 	.word	0xffffffff


	//   ....[6]....
        /*0084*/ 	.word	0xffffffff


	//   ....[7]....
        /*0088*/ 	.word	0xffffffff


	//   ....[8]....
        /*008c*/ 	.word	0xffffffff


	//   ....[9]....
        /*0090*/ 	.word	0xffffffff


	//   ....[10]....
        /*0094*/ 	.word	0xffffffff


	//   ....[11]....
        /*0098*/ 	.word	0xffffffff


	//   ....[12]....
        /*009c*/ 	.word	0xffffffff


	//   ....[13]....
        /*00a0*/ 	.word	0xffffffff


	//   ....[14]....
        /*00a4*/ 	.word	0xffffffff


	//   ....[15]....
        /*00a8*/ 	.word	0xffffffff


	//   ....[16]....
        /*00ac*/ 	.word	0xffffffff


	//   ....[17]....
        /*00b0*/ 	.word	0xffffffff


	//   ....[18]....
        /*00b4*/ 	.word	0xffffffff


	//   ....[19]....
        /*00b8*/ 	.word	0xffffffff


	//   ....[20]....
        /*00bc*/ 	.word	0xffffffff


	//   ....[21]....
        /*00c0*/ 	.word	0xffffffff


	//   ....[22]....
        /*00c4*/ 	.word	0xffffffff


	//   ....[23]....
        /*00c8*/ 	.word	0xffffffff


	//   ....[24]....
        /*00cc*/ 	.word	0xffffffff


	//   ....[25]....
        /*00d0*/ 	.word	0xffffffff


	//   ....[26]....
        /*00d4*/ 	.word	0xffffffff


	//   ....[27]....
        /*00d8*/ 	.word	0xffffffff


	//   ....[28]....
        /*00dc*/ 	.word	0xffffffff


	//   ....[29]....
        /*00e0*/ 	.word	0xffffffff


	//----- nvinfo : EIATTR_COOP_GROUP_INSTR_OFFSETS
	.align		4
.L_14763:
        /*00e4*/ 	.byte	0x04, 0x28
        /*00e6*/ 	.short	(.L_14765 - .L_14764)


	//   ....[0]....
.L_14764:
        /*00e8*/ 	.word	0x000001d0


	//   ....[1]....
        /*00ec*/ 	.word	0x00000200


	//   ....[2]....
        /*00f0*/ 	.word	0x000002c0


	//   ....[3]....
        /*00f4*/ 	.word	0x000002d0


	//   ....[4]....
        /*00f8*/ 	.word	0x00000300


	//   ....[5]....
        /*00fc*/ 	.word	0x00000310


	//   ....[6]....
        /*0100*/ 	.word	0x00000340


	//   ....[7]....
        /*0104*/ 	.word	0x00000350


	//   ....[8]....
        /*0108*/ 	.word	0x00000370


	//   ....[9]....
        /*010c*/ 	.word	0x00000380


	//   ....[10]....
        /*0110*/ 	.word	0x00000400


	//   ....[11]....
        /*0114*/ 	.word	0x00000420


	//   ....[12]....
        /*0118*/ 	.word	0x00000450


	//   ....[13]....
        /*011c*/ 	.word	0x00000460


	//   ....[14]....
        /*0120*/ 	.word	0x00000480


	//   ....[15]....
        /*0124*/ 	.word	0x00000490


	//   ....[16]....
        /*0128*/ 	.word	0x000004b0


	//   ....[17]....
        /*012c*/ 	.word	0x000004c0


	//   ....[18]....
        /*0130*/ 	.word	0x000004e0


	//   ....[19]....
        /*0134*/ 	.word	0x000004f0


	//   ....[20]....
        /*0138*/ 	.word	0x00000bb0


	//   ....[21]....
        /*013c*/ 	.word	0x00000c30


	//   ....[22]....
        /*0140*/ 	.word	0x00000cc0


	//   ....[23]....
        /*0144*/ 	.word	0x00000d30


	//   ....[24]....
        /*0148*/ 	.word	0x00000db0


	//   ....[25]....
        /*014c*/ 	.word	0x00000e20


	//   ....[26]....
        /*0150*/ 	.word	0x00000ea0


	//   ....[27]....
        /*0154*/ 	.word	0x00000f10


	//   ....[28]....
        /*0158*/ 	.word	0x00000f90


	//   ....[29]....
        /*015c*/ 	.word	0x00001000


	//----- nvinfo : EIATTR_EXIT_INSTR_OFFSETS
	.align		4
.L_14765:
        /*0160*/ 	.byte	0x04, 0x1c
        /*0162*/ 	.short	(.L_14767 - .L_14766)


	//   ....[0]....
.L_14766:
        /*0164*/ 	.word	0x00000580


	//   ....[1]....
        /*0168*/ 	.word	0x00000b50


	//----- nvinfo : EIATTR_CRS_STACK_SIZE
	.align		4
.L_14767:
        /*016c*/ 	.byte	0x04, 0x1e
        /*016e*/ 	.short	(.L_14769 - .L_14768)
.L_14768:
        /*0170*/ 	.word	0x00000000
.L_14769:


//--------------------- .nv.info._ZN2at6native43_GLOBAL__N__9ae7fba5_10_SoftMax_cu_9f978f6326cunn_SpatialSoftMaxForwardIN3c108BFloat16EfflNS1_25LogSoftMaxForwardEpilogueEEEvPT1_PKT_T2_SB_SB_ --------------------------
	.section	.nv.info._ZN2at6native43_GLOBAL__N__9ae7fba5_10_SoftMax_cu_9f978f6326cunn_SpatialSoftMaxForwardIN3c108BFloat16EfflNS1_25LogSoftMaxForwardEpilogueEEEvPT1_PKT_T2_SB_SB_,"",@"SHT_CUDA_INFO"
	.sectionflags	@""
	.align	4


	//----- nvinfo : EIATTR_CUDA_API_VERSION
	.align		4
        /*0000*/ 	.byte	0x04, 0x37
        /*0002*/ 	.short	(.L_14771 - .L_14770)
.L_14770:
        /*0004*/ 	.word	0x00000082


	//----- nvinfo : EIATTR_SW2861232_WAR
	.align		4
.L_14771:
        /*0008*/ 	.byte	0x01, 0x35
	.zero		2


	//----- nvinfo : EIATTR_PARAM_CBANK
	.align		4
        /*000c*/ 	.byte	0x04, 0x0a
        /*000e*/ 	.short	(.L_14773 - .L_14772)
	.align		4
.L_14772:
        /*0010*/ 	.word	index@(.nv.constant0._ZN2at6native43_GLOBAL__N__9ae7fba5_10_SoftMax_cu_9f978f6326cunn_SpatialSoftMaxForwardIN3c108BFloat16EfflNS1_25LogSoftMaxForwardEpilogueEEEvPT1_PKT_T2_SB_SB_)
        /*0014*/ 	.short	0x0160
        /*0016*/ 	.short	0x0028


	//----- nvinfo : EIATTR_CBANK_PARAM_SIZE
	.align		4
.L_14773:
        /*0018*/ 	.byte	0x03, 0x19
        /*001a*/ 	.short	0x0028


	//----- nvinfo : EIATTR_KPARAM_INFO
	.align		4
        /*001c*/ 	.byte	0x04, 0x17
        /*001e*/ 	.short	(.L_14775 - .L_14774)
.L_14774:
        /*0020*/ 	.word	0x00000000
        /*0024*/ 	.short	0x0004
        /*0026*/ 	.short	0x0020
        /*0028*/ 	.byte	0x00, 0xf0, 0x21, 0x00


	//----- nvinfo : EIATTR_KPARAM_INFO
	.align		4
.L_14775:
        /*002c*/ 	.byte	0x04, 0x17
        /*002e*/ 	.short	(.L_14777 - .L_14776)
.L_14776:
        /*0030*/ 	.word	0x00000000
        /*0034*/ 	.short	0x0003
        /*0036*/ 	.short	0x0018
        /*0038*/ 	.byte	0x00, 0xf0, 0x21, 0x00


	//----- nvinfo : EIATTR_KPARAM_INFO
	.align		4
.L_14777:
        /*003c*/ 	.byte	0x04, 0x17
        /*003e*/ 	.short	(.L_14779 - .L_14778)
.L_14778:
        /*0040*/ 	.word	0x00000000
        /*0044*/ 	.short	0x0002
        /*0046*/ 	.short	0x0010
        /*0048*/ 	.byte	0x00, 0xf0, 0x21, 0x00


	//----- nvinfo : EIATTR_KPARAM_INFO
	.align		4
.L_14779:
        /*004c*/ 	.byte	0x04, 0x17
        /*004e*/ 	.short	(.L_14781 - .L_14780)
.L_14780:
        /*0050*/ 	.word	0x00000000
        /*0054*/ 	.short	0x0001
        /*0056*/ 	.short	0x0008
        /*0058*/ 	.byte	0x00, 0xf0, 0x21, 0x00


	//----- nvinfo : EIATTR_KPARAM_INFO
	.align		4
.L_14781:
        /*005c*/ 	.byte	0x04, 0x17
        /*005e*/ 	.short	(.L_14783 - .L_14782)
.L_14782:
        /*0060*/ 	.word	0x00000000
        /*0064*/ 	.short	0x0000
        /*0066*/ 	.short	0x0000
        /*0068*/ 	.byte	0x00, 0xf0, 0x21, 0x00


	//----- nvinfo : EIATTR_MAXREG_COUNT
	.align		4
.L_14783:
        /*006c*/ 	.byte	0x03, 0x1b
        /*006e*/ 	.short	0x00ff


	//----- nvinfo : EIATTR_NUM_BARRIERS
	.align		4
        /*0070*/ 	.byte	0x02, 0x4c
        /*0072*/ 	.byte	0x01
	.zero		1


	//----- nvinfo : EIATTR_MERCURY_ISA_VERSION
	.align		4
        /*0074*/ 	.byte	0x03, 0x5f
        /*0076*/ 	.short	0x0000


	//----- nvinfo : EIATTR_EXIT_INSTR_OFFSETS
	.align		4
        /*0078*/ 	.byte	0x04, 0x1c
        /*007a*/ 	.short	(.L_14785 - .L_14784)


	//   ....[0]....
.L_14784:
        /*007c*/ 	.word	0x00000040


	//   ....[1]....
        /*0080*/ 	.word	0x00000f90


	//----- nvinfo : EIATTR_CRS_STACK_SIZE
	.align		4
.L_14785:
        /*0084*/ 	.byte	0x04, 0x1e
        /*0086*/ 	.short	(.L_14787 - .L_14786)
.L_14786:
        /*0088*/ 	.word	0x00000000
.L_14787:


//--------------------- .nv.info._ZN2at6native43_GLOBAL__N__9ae7fba5_10_SoftMax_cu_9f978f6326cunn_SpatialSoftMaxForwardIN3c108BFloat16EfS4_lNS1_25LogSoftMaxForwardEpilogueEEEvPT1_PKT_T2_SB_SB_ --------------------------
	.section	.nv.info._ZN2at6native43_GLOBAL__N__9ae7fba5_10_SoftMax_cu_9f978f6326cunn_SpatialSoftMaxForwardIN3c108BFloat16EfS4_lNS1_25LogSoftMaxForwardEpilogueEEEvPT1_PKT_T2_SB_SB_,"",@"SHT_CUDA_INFO"
	.sectionflags	@""
	.align	4


	//----- nvinfo : EIATTR_CUDA_API_VERSION
	.align		4
        /*0000*/ 	.byte	0x04, 0x37
        /*0002*/ 	.short	(.L_14789 - .L_14788)
.L_14788:
        /*0004*/ 	.word	0x00000082


	//----- nvinfo : EIATTR_SW2861232_WAR
	.align		4
.L_14789:
        /*0008*/ 	.byte	0x01, 0x35
	.zero		2


	//----- nvinfo : EIATTR_PARAM_CBANK
	.align		4
        /*000c*/ 	.byte	0x04, 0x0a
        /*000e*/ 	.short	(.L_14791 - .L_14790)
	.align		4
.L_14790:
        /*0010*/ 	.word	index@(.nv.constant0._ZN2at6native43_GLOBAL__N__9ae7fba5_10_SoftMax_cu_9f978f6326cunn_SpatialSoftMaxForwardIN3c108BFloat16EfS4_lNS1_25LogSoftMaxForwardEpilogueEEEvPT1_PKT_T2_SB_SB_)
        /*0014*/ 	.short	0x0160
        /*0016*/ 	.short	0x0028


	//----- nvinfo : EIATTR_CBANK_PARAM_SIZE
	.align		4
.L_14791:
        /*0018*/ 	.byte	0x03, 0x19
        /*001a*/ 	.short	0x0028


	//----- nvinfo : EIATTR_KPARAM_INFO
	.align		4
        /*001c*/ 	.byte	0x04, 0x17
        /*001e*/ 	.short	(.L_14793 - .L_14792)
.L_14792:
        /*0020*/ 	.word	0x00000000
        /*0024*/ 	.short	0x0004
        /*0026*/ 	.short	0x0020
        /*0028*/ 	.byte	0x00, 0xf0, 0x21, 0x00


	//----- nvinfo : EIATTR_KPARAM_INFO
	.align		4
.L_14793:
        /*002c*/ 	.byte	0x04, 0x17
        /*002e*/ 	.short	(.L_14795 - .L_14794)
.L_14794:
        /*0030*/ 	.word	0x00000000
        /*0034*/ 	.short	0x0003
        /*0036*/ 	.short	0x0018
        /*0038*/ 	.byte	0x00, 0xf0, 0x21, 0x00


	//----- nvinfo : EIATTR_KPARAM_INFO
	.align		4
.L_14795:
        /*003c*/ 	.byte	0x04, 0x17
        /*003e*/ 	.short	(.L_14797 - .L_14796)
.L_14796:
        /*0040*/ 	.word	0x00000000
        /*0044*/ 	.short	0x0002
        /*0046*/ 	.short	0x0010
        /*0048*/ 	.byte	0x00, 0xf0, 0x21, 0x00


	//----- nvinfo : EIATTR_KPARAM_INFO
	.align		4
.L_14797:
        /*004c*/ 	.byte	0x04, 0x17
        /*004e*/ 	.short	(.L_14799 - .L_14798)
.L_14798:
        /*0050*/ 	.word	0x00000000
        /*0054*/ 	.short	0x0001
        /*0056*/ 	.short	0x0008
        /*0058*/ 	.byte	0x00, 0xf0, 0x21, 0x00


	//----- nvinfo : EIATTR_KPARAM_INFO
	.align		4
.L_14799:
        /*005c*/ 	.byte	0x04, 0x17
        /*005e*/ 	.short	(.L_14801 - .L_14800)
.L_14800:
        /*0060*/ 	.word	0x00000000
        /*0064*/ 	.short	0x0000
        /*0066*/ 	.short	0x0000
        /*0068*/ 	.byte	0x00, 0xf0, 0x21, 0x00


	//----- nvinfo : EIATTR_MAXREG_COUNT
	.align		4
.L_14801:
        /*006c*/ 	.byte	0x03, 0x1b
        /*006e*/ 	.short	0x00ff


	//----- nvinfo : EIATTR_NUM_BARRIERS
	.align		4
        /*0070*/ 	.byte	0x02, 0x4c
        /*0072*/ 	.byte	0x01
	.zero		1


	//----- nvinfo : EIATTR_MERCURY_ISA_VERSION
	.align		4
        /*0074*/ 	.byte	0x03, 0x5f
        /*0076*/ 	.short	0x0000


	//----- nvinfo : EIATTR_EXIT_INSTR_OFFSETS
	.align		4
        /*0078*/ 	.byte	0x04, 0x1c
        /*007a*/ 	.short	(.L_14803 - .L_14802)


	//   ....[0]....
.L_14802:
        /*007c*/ 	.word	0x00000040


	//   ....[1]....
        /*0080*/ 	.word	0x00001000


	//----- nvinfo : EIATTR_CRS_STACK_SIZE
	.align		4
.L_14803:
        /*0084*/ 	.byte	0x04, 0x1e
        /*0086*/ 	.short	(.L_14805 - .L_14804)
.L_14804:
        /*0088*/ 	.word	0x00000000
.L_14805:


//--------------------- .nv.info._ZN2at6native43_GLOBAL__N__9ae7fba5_10_SoftMax_cu_9f978f6326cunn_SpatialSoftMaxForwardIN3c108BFloat16EffiNS1_25LogSoftMaxForwardEpilogueEEEvPT1_PKT_T2_SB_SB_ --------------------------
	.section	.nv.info._ZN2at6native43_GLOBAL__N__9ae7fba5_10_SoftMax_cu_9f978f6326cunn_SpatialSoftMaxForwardIN3c108BFloat16EffiNS1_25LogSoftMaxForwardEpilogueEEEvPT1_PKT_T2_SB_SB_,"",@"SHT_CUDA_INFO"
	.sectionflags	@""
	.align	4


	//----- nvinfo : EIATTR_CUDA_API_VERSION
	.align		4
        /*0000*/ 	.byte	0x04, 0x37
        /*0002*/ 	.short	(.L_14807 - .L_14806)
.L_14806:
        /*0004*/ 	.word	0x00000082


	//----- nvinfo : EIATTR_SW2861232_WAR
	.align		4
.L_14807:
        /*0008*/ 	.byte	0x01, 0x35
	.zero		2


	//----- nvinfo : EIATTR_PARAM_CBANK
	.align		4
        /*000c*/ 	.byte	0x04, 0x0a
        /*000e*/ 	.short	(.L_14809 - .L_14808)
	.align		4
.L_14808:
        /*0010*/ 	.word	index@(.nv.constant0._ZN2at6native43_GLOBAL__N__9ae7fba5_10_SoftMax_cu_9f978f6326cunn_SpatialSoftMaxForwardIN3c108BFloat16EffiNS1_25LogSoftMaxForwardEpilogueEEEvPT1_PKT_T2_SB_SB_)
        /*0014*/ 	.short	0x0160
        /*0016*/ 	.short	0x001c


	//----- nvinfo : EIATTR_CBANK_PARAM_SIZE
	.align		4
.L_14809:
        /*0018*/ 	.byte	0x03, 0x19
        /*001a*/ 	.short	0x001c


	//----- nvinfo : EIATTR_KPARAM_INFO
	.align		4
        /*001c*/ 	.byte	0x04, 0x17
        /*001e*/ 	.short	(.L_14811 - .L_14810)
.L_14810:
        /*0020*/ 	.word	0x00000000
        /*0024*/ 	.short	0x0004
        /*0026*/ 	.short	0x0018
        /*0028*/ 	.byte	0x00, 0xf0, 0x11, 0x00


	//----- nvinfo : EIATTR_KPARAM_INFO
	.align		4
.L_14811:
        /*002c*/ 	.byte	0x04, 0x17
        /*002e*/ 	.short	(.L_14813 - .L_14812)
.L_14812:
        /*0030*/ 	.word	0x00000000
        /*0034*/ 	.short	0x0003
        /*0036*/ 	.short	0x0014
        /*0038*/ 	.byte	0x00, 0xf0, 0x11, 0x00


	//----- nvinfo : EIATTR_KPARAM_INFO
	.align		4
.L_14813:
        /*003c*/ 	.byte	0x04, 0x17
        /*003e*/ 	.short	(.L_14815 - .L_14814)
.L_14814:
        /*0040*/ 	.word	0x00000000
        /*0044*/ 	.short	0x0002
        /*0046*/ 	.short	0x0010
        /*0048*/ 	.byte	0x00, 0xf0, 0x11, 0x00


	//----- nvinfo : EIATTR_KPARAM_INFO
	.align		4
.L_14815:
        /*004c*/ 	.byte	0x04, 0x17
        /*004e*/ 	.short	(.L_14817 - .L_14816)
.L_14816:
        /*0050*/ 	.word	0x00000000
        /*0054*/ 	.short	0x0001
        /*0056*/ 	.short	0x0008
        /*0058*/ 	.byte	0x00, 0xf0, 0x21, 0x00


	//----- nvinfo : EIATTR_KPARAM_INFO
	.align		4
.L_14817:
        /*005c*/ 	.byte	0x04, 0x17
        /*005e*/ 	.short	(.L_14819 - .L_14818)
.L_14818:
        /*0060*/ 	.word	0x00000000
        /*0064*/ 	.short	0x0000
        /*0066*/ 	.short	0x0000
        /*0068*/ 	.byte	0x00, 0xf0, 0x21, 0x00


	//----- nvinfo : EIATTR_MAXREG_COUNT
	.align		4
.L_14819:
        /*006c*/ 	.byte	0x03, 0x1b
        /*006e*/ 	.short	0x00ff


	//----- nvinfo : EIATTR_NUM_BARRIERS
	.align		4
        /*0070*/ 	.byte	0x02, 0x4c
        /*0072*/ 	.byte	0x01
	.zero		1


	//----- nvinfo : EIATTR_MERCURY_ISA_VERSION
	.align		4
        /*0074*/ 	.byte	0x03, 0x5f
        /*0076*/ 	.short	0x0000


	//----- nvinfo : EIATTR_EXIT_INSTR_OFFSETS
	.align		4
        /*0078*/ 	.byte	0x04, 0x1c
        /*007a*/ 	.short	(.L_14821 - .L_14820)


	//   ....[0]....
.L_14820:
        /*007c*/ 	.word	0x00000030


	//   ....[1]....
        /*0080*/ 	.word	0x00000b00


	//----- nvinfo : EIATTR_CRS_STACK_SIZE
	.align		4
.L_14821:
        /*0084*/ 	.byte	0x04, 0x1e
        /*0086*/ 	.short	(.L_14823 - .L_14822)
.L_14822:
        /*0088*/ 	.word	0x00000000
.L_14823:


//--------------------- .nv.info._ZN2at6native43_GLOBAL__N__9ae7fba5_10_SoftMax_cu_9f978f6326cunn_SpatialSoftMaxForwardIN3c108BFloat16EfS4_iNS1_25LogSoftMaxForwardEpilogueEEEvPT1_PKT_T2_SB_SB_ --------------------------
	.section	.nv.info._ZN2at6native43_GLOBAL__N__9ae7fba5_10_SoftMax_cu_9f978f6326cunn_SpatialSoftMaxForwardIN3c108BFloat16EfS4_iNS1_25LogSoftMaxForwardEpilogueEEEvPT1_PKT_T2_SB_SB_,"",@"SHT_CUDA_INFO"
	.sectionflags	@""
	.align	4


	//----- nvinfo : EIATTR_CUDA_API_VERSION
	.align		4
        /*0000*/ 	.byte	0x04, 0x37
        /*0002*/ 	.short	(.L_14825 - .L_14824)
.L_14824:
        /*0004*/ 	.word	0x00000082


	//----- nvinfo : EIATTR_SW2861232_WAR
	.align		4
.L_14825:
        /*0008*/ 	.byte	0x01, 0x35
	.zero		2


	//----- nvinfo : EIATTR_PARAM_CBANK
	.align		4
        /*000c*/ 	.byte	0x04, 0x0a
        /*000e*/ 	.short	(.L_14827 - .L_14826)
	.align		4
.L_14826:
        /*0010*/ 	.word	index@(.nv.constant0._ZN2at6native43_GLOBAL__N__9ae7fba5_10_SoftMax_cu_9f978f6326cunn_SpatialSoftMaxForwardIN3c108BFloat16EfS4_iNS1_25LogSoftMaxForwardEpilogueEEEvPT1_PKT_T2_SB_SB_)
        /*0014*/ 	.short	0x0160
        /*0016*/ 	.short	0x001c


	//----- nvinfo : EIATTR_CBANK_PARAM_SIZE
	.align		4
.L_14827:
        /*0018*/ 	.byte	0x03, 0x19
        /*001a*/ 	.short	0x001c


	//----- nvinfo : EIATTR_KPARAM_INFO
	.align		4
        /*001c*/ 	.byte	0x04, 0x17
        /*001e*/ 	.short	(.L_14829 - .L_14828)
.L_14828:
        /*0020*/ 	.word	0x00000000
        /*0024*/ 	.short	0x0004
        /*0026*/ 	.short	0x0018
        /*0028*/ 	.byte	0x00, 0xf0, 0x11, 0x00


	//----- nvinfo : EIATTR_KPARAM_INFO
	.align		4
.L_14829:
        /*002c*/ 	.byte	0x04, 0x17
        /*002e*/ 	.short	(.L_14831 - .L_14830)
.L_14830:
        /*0030*/ 	.word	0x00000000
        /*0034*/ 	.short	0x0003
        /*0036*/ 	.short	0x0014
        /*0038*/ 	.byte	0x00, 0xf0, 0x11, 0x00


	//----- nvinfo : EIATTR_KPARAM_INFO
	.align		4
.L_14831:
        /*003c*/ 	.byte	0x04, 0x17
        /*003e*/ 	.short	(.L_14833 - .L_14832)
.L_14832:
        /*0040*/ 	.word	0x00000000
        /*0044*/ 	.short	0x0002
        /*0046*/ 	.short	0x0010
        /*0048*/ 	.byte	0x00, 0xf0, 0x11, 0x00


	//----- nvinfo : EIATTR_KPARAM_INFO
	.align		4
.L_14833:
        /*004c*/ 	.byte	0x04, 0x17
        /*004e*/ 	.short	(.L_14835 - .L_14834)
.L_14834:
        /*0050*/ 	.word	0x00000000
        /*0054*/ 	.short	0x0001
        /*0056*/ 	.short	0x0008
        /*0058*/ 	.byte	0x00, 0xf0, 0x21, 0x00


	//----- nvinfo : EIATTR_KPARAM_INFO
	.align		4
.L_14835:
        /*005c*/ 	.byte	0x04, 0x17
        /*005e*/ 	.short	(.L_14837 - .L_14836)
.L_14836:
        /*0060*/ 	.word	0x00000000
        /*0064*/ 	.short	0x0000
        /*0066*/ 	.short	0x0000
        /*0068*/ 	.byte	0x00, 0xf0, 0x21, 0x00


	//----- nvinfo : EIATTR_MAXREG_COUNT
	.align		4
.L_14837:
        /*006c*/ 	.byte	0x03, 0x1b
        /*006e*/ 	.short	0x00ff


	//----- nvinfo : EIATTR_NUM_BARRIERS
	.align		4
        /*0070*/ 	.byte	0x02, 0x4c
        /*0072*/ 	.byte	0x01
	.zero		1


	//----- nvinfo : EIATTR_MERCURY_ISA_VERSION
	.align		4
        /*0074*/ 	.byte	0x03, 0x5f
        /*0076*/ 	.short	0x0000


	//----- nvinfo : EIATTR_EXIT_INSTR_OFFSETS
	.align		4
        /*0078*/ 	.byte	0x04, 0x1c
        /*007a*/ 	.short	(.L_14839 - .L_14838)


	//   ....[0]....
.L_14838:
        /*007c*/ 	.word	0x00000030


	//   ....[1]....
        /*0080*/ 	.word	0x00000b00


	//----- nvinfo : EIATTR_CRS_STACK_SIZE
	.align		4
.L_14839:
        /*0084*/ 	.byte	0x04, 0x1e
        /*0086*/ 	.short	(.L_14841 - .L_14840)
.L_14840:
        /*0088*/ 	.word	0x00000000
.L_14841:


//--------------------- .nv.info._ZN2at6native43_GLOBAL__N__9ae7fba5_10_SoftMax_cu_9f978f6326cunn_SpatialSoftMaxForwardIN3c104HalfEfflNS1_25LogSoftMaxForwardEpilogueEEEvPT1_PKT_T2_SB_SB_ --------------------------
	.section	.nv.info._ZN2at6native43_GLOBAL__N__9ae7fba5_10_SoftMax_cu_9f978f6326cunn_SpatialSoftMaxForwardIN3c104HalfEfflNS1_25LogSoftMaxForwardEpilogueEEEvPT1_PKT_T2_SB_SB_,"",@"SHT_CUDA_INFO"
	.sectionflags	@""
	.align	4


	//----- nvinfo : EIATTR_CUDA_API_VERSION
	.align		4
        /*0000*/ 	.byte	0x04, 0x37
        /*0002*/ 	.short	(.L_14843 - .L_14842)
.L_14842:
        /*0004*/ 	.word	0x00000082


	//----- nvinfo : EIATTR_SW2861232_WAR
	.align		4
.L_14843:
        /*0008*/ 	.byte	0x01, 0x35
	.zero		2


	//----- nvinfo : EIATTR_PARAM_CBANK
	.align		4
        /*000c*/ 	.byte	0x04, 0x0a
        /*000e*/ 	.short	(.L_14845 - .L_14844)
	.align		4
.L_14844:
        /*0010*/ 	.word	index@(.nv.constant0._ZN2at6native43_GLOBAL__N__9ae7fba5_10_SoftMax_cu_9f978f6326cunn_SpatialSoftMaxForwardIN3c104HalfEfflNS1_25LogSoftMaxForwardEpilogueEEEvPT1_PKT_T2_SB_SB_)
        /*0014*/ 	.short	0x0160
        /*0016*/ 	.short	0x0028


	//----- nvinfo : EIATTR_CBANK_PARAM_SIZE
	.align		4
.L_14845:
        /*0018*/ 	.byte	0x03, 0x19
        /*001a*/ 	.short	0x0028


	//----- nvinfo : EIATTR_KPARAM_INFO
	.align		4
        /*001c*/ 	.byte	0x04, 0x17
        /*001e*/ 	.short	(.L_14847 - .L_14846)
.L_14846:
        /*0020*/ 	.word	0x00000000
        /*0024*/ 	.short	0x0004
        /*0026*/ 	.short	0x0020
        /*0028*/ 	.byte	0x00, 0xf0, 0x21, 0x00


	//----- nvinfo : EIATTR_KPARAM_INFO
	.align		4
.L_14847:
        /*002c*/ 	.byte	0x04, 0x17
        /*002e*/ 	.short	(.L_14849 - .L_14848)
.L_14848:
        /*0030*/ 	.word	0x00000000
        /*0034*/ 	.short	0x0003
        /*0036*/ 	.short	0x0018
        /*0038*/ 	.byte	0x00, 0xf0, 0x21, 0x00


	//----- nvinfo : EIATTR_KPARAM_INFO
	.align		4
.L_14849:
        /*003c*/ 	.byte	0x04, 0x17
        /*003e*/ 	.short	(.L_14851 - .L_14850)
.L_14850:
        /*0040*/ 	.word	0x00000000
        /*0044*/ 	.short	0x0002
        /*0046*/ 	.short	0x0010
        /*0048*/ 	.byte	0x00, 0xf0, 0x21, 0x00


	//----- nvinfo : EIATTR_KPARAM_INFO
	.align		4
.L_14851:
        /*004c*/ 	.byte	0x04, 0x17
        /*004e*/ 	.short	(.L_14853 - .L_14852)
.L_14852:
        /*0050*/ 	.word	0x00000000
        /*0054*/ 	.short	0x0001
        /*0056*/ 	.short	0x0008
        /*0058*/ 	.byte	0x00, 0xf0, 0x21, 0x00


	//----- nvinfo : EIATTR_KPARAM_INFO
	.align		4
.L_14853:
        /*005c*/ 	.byte	0x04, 0x17
        /*005e*/ 	.short	(.L_14855 - .L_14854)
.L_14854:
        /*0060*/ 	.word	0x00000000
        /*0064*/ 	.short	0x0000
        /*0066*/ 	.short	0x0000
        /*0068*/ 	.byte	0x00, 0xf0, 0x21, 0x00


	//----- nvinfo : EIATTR_MAXREG_COUNT
	.align		4
.L_14855:
        /*006c*/ 	.byte	0x03, 0x1b
        /*006e*/ 	.short	0x00ff


	//----- nvinfo : EIATTR_NUM_BARRIERS
	.align		4
        /*0070*/ 	.byte	0x02, 0x4c
        /*0072*/ 	.byte	0x01
	.zero		1


	//----- nvinfo : EIATTR_MERCURY_ISA_VERSION
	.align		4
        /*0074*/ 	.byte	0x03, 0x5f
        /*0076*/ 	.short	0x0000


	//----- nvinfo : EIATTR_EXIT_INSTR_OFFSETS
	.align		4
        /*0078*/ 	.byte	0x04, 0x1c
        /*007a*/ 	.short	(.L_14857 - .L_14856)


	//   ....[0]....
.L_14856:
        /*007c*/ 	.word	0x00000040


	//   ....[1]....
        /*0080*/ 	.word	0x00000f90


	//----- nvinfo : EIATTR_CRS_STACK_SIZE
	.align		4
.L_14857:
        /*0084*/ 	.byte	0x04, 0x1e
        /*0086*/ 	.short	(.L_14859 - .L_14858)
.L_14858:
        /*0088*/ 	.word	0x00000000
.L_14859:


//--------------------- .nv.info._ZN2at6native43_GLOBAL__N__9ae7fba5_10_SoftMax_cu_9f978f6326cunn_SpatialSoftMaxForwardIN3c104HalfEfS4_lNS1_25LogSoftMaxForwardEpilogueEEEvPT1_PKT_T2_SB_SB_ --------------------------
	.section	.nv.info._ZN2at6native43_GLOBAL__N__9ae7fba5_10_SoftMax_cu_9f978f6326cunn_SpatialSoftMaxForwardIN3c104HalfEfS4_lNS1_25LogSoftMaxForwardEpilogueEEEvPT1_PKT_T2_SB_SB_,"",@"SHT_CUDA_INFO"
	.sectionflags	@""
	.align	4


	//----- nvinfo : EIATTR_CUDA_API_VERSION
	.align		4
        /*0000*/ 	.byte	0x04, 0x37
        /*0002*/ 	.short	(.L_14861 - .L_14860)
.L_14860:
        /*0004*/ 	.word	0x00000082


	//----- nvinfo : EIATTR_SW2861232_WAR
	.align		4
.L_14861:
        /*0008*/ 	.byte	0x01, 0x35
	.zero		2


	//----- nvinfo : EIATTR_PARAM_CBANK
	.align		4
        /*000c*/ 	.byte	0x04, 0x0a
        /*000e*/ 	.short	(.L_14863 - .L_14862)
	.align		4
.L_14862:
        /*0010*/ 	.word	index@(.nv.constant0._ZN2at6native43_GLOBAL__N__9ae7fba5_10_SoftMax_cu_9f978f6326cunn_SpatialSoftMaxForwardIN3c104HalfEfS4_lNS1_25LogSoftMaxForwardEpilogueEEEvPT1_PKT_T2_SB_SB_)
        /*0014*/ 	.short	0x0160
        /*0016*/ 	.short	0x0028


	//----- nvinfo : EIATTR_CBANK_PARAM_SIZE
	.align		4
.L_14863:
        /*0018*/ 	.byte	0x03, 0x19
        /*001a*/ 	.short	0x0028


	//----- nvinfo : EIATTR_KPARAM_INFO
	.align		4
        /*001c*/ 	.byte	0x04, 0x17
        /*001e*/ 	.short	(.L_14865 - .L_14864)
.L_14864:
        /*0020*/ 	.word	0x00000000
        /*0024*/ 	.short	0x0004
        /*0026*/ 	.short	0x0020
        /*0028*/ 	.byte	0x00, 0xf0, 0x21, 0x00


	//----- nvinfo : EIATTR_KPARAM_INFO
	.align		4
.L_14865:
        /*002c*/ 	.byte	0x04, 0x17
        /*002e*/ 	.short	(.L_14867 - .L_14866)
.L_14866:
        /*0030*/ 	.word	0x00000000
        /*0034*/ 	.short	0x0003
        /*0036*/ 	.short	0x0018
        /*0038*/ 	.byte	0x00, 0xf0, 0x21, 0x00


	//----- nvinfo : EIATTR_KPARAM_INFO
	.align		4
.L_14867:
        /*003c*/ 	.byte	0x04, 0x17
        /*003e*/ 	.short	(.L_14869 - .L_14868)
.L_14868:
        /*0040*/ 	.word	0x00000000
        /*0044*/ 	.short	0x0002
        /*0046*/ 	.short	0x0010
        /*0048*/ 	.byte	0x00, 0xf0, 0x21, 0x00


	//----- nvinfo : EIATTR_KPARAM_INFO
	.align		4
.L_14869:
        /*004c*/ 	.byte	0x04, 0x17
        /*004e*/ 	.short	(.L_14871 - .L_14870)
.L_14870:
        /*0050*/ 	.word	0x00000000
        /*0054*/ 	.short	0x0001
        /*0056*/ 	.short	0x0008
        /*0058*/ 	.byte	0x00, 0xf0, 0x21, 0x00


	//----- nvinfo : EIATTR_KPARAM_INFO
	.align		4
.L_14871:
        /*005c*/ 	.byte	0x04, 0x17
        /*005e*/ 	.short	(.L_14873 - .L_14872)
.L_14872:
        /*0060*/ 	.word	0x00000000
        /*0064*/ 	.short	0x0000
        /*0066*/ 	.short	0x0000
        /*0068*/ 	.byte	0x00, 0xf0, 0x21, 0x00


	//----- nvinfo : EIATTR_MAXREG_COUNT
	.align		4
.L_14873:
        /*006c*/ 	.byte	0x03, 0x1b
        /*006e*/ 	.short	0x00ff


	//----- nvinfo : EIATTR_NUM_BARRIERS
	.align		4
        /*0070*/ 	.byte	0x02, 0x4c
        /*0072*/ 	.byte	0x01
	.zero		1


	//----- nvinfo : EIATTR_MERCURY_ISA_VERSION
	.align		4
        /*0074*/ 	.byte	0x03, 0x5f
        /*0076*/ 	.short	0x0000


	//----- nvinfo : EIATTR_EXIT_INSTR_OFFSETS
	.align		4
        /*0078*/ 	.byte	0x04, 0x1c
        /*007a*/ 	.short	(.L_14875 - .L_14874)


	//   ....[0]....
.L_14874:
        /*007c*/ 	.word	0x00000040


	//   ....[1]....
        /*0080*/ 	.word	0x00001000


	//----- nvinfo : EIATTR_CRS_STACK_SIZE
	.align		4
.L_14875:
        /*0084*/ 	.byte	0x04, 0x1e
        /*0086*/ 	.short	(.L_14877 - .L_14876)
.L_14876:
        /*0088*/ 	.word	0x00000000
.L_14877:


//--------------------- .nv.info._ZN2at6native43_GLOBAL__N__9ae7fba5_10_SoftMax_cu_9f978f6326cunn_SpatialSoftMaxForwardIN3c104HalfEffiNS1_25LogSoftMaxForwardEpilogueEEEvPT1_PKT_T2_SB_SB_ --------------------------
	.section	.nv.info._ZN2at6native43_GLOBAL__N__9ae7fba5_10_SoftMax_cu_9f978f6326cunn_SpatialSoftMaxForwardIN3c104HalfEffiNS1_25LogSoftMaxForwardEpilogueEEEvPT1_PKT_T2_SB_SB_,"",@"SHT_CUDA_INFO"
	.sectionflags	@""
	.align	4


	//----- nvinfo : EIATTR_CUDA_API_VERSION
	.align		4
        /*0000*/ 	.byte	0x04, 0x37
        /*0002*/ 	.short	(.L_14879 - .L_14878)
.L_14878:
        /*0004*/ 	.word	0x00000082


	//----- nvinfo : EIATTR_SW2861232_WAR
	.align		4
.L_14879:
        /*0008*/ 	.byte	0x01, 0x35
	.zero		2


	//----- nvinfo : EIATTR_PARAM_CBANK
	.align		4
        /*000c*/ 	.byte	0x04, 0x0a
        /*000e*/ 	.short	(.L_14881 - .L_14880)
	.align		4
.L_14880:
        /*0010*/ 	.word	index@(.nv.constant0._ZN2at6native43_GLOBAL__N__9ae7fba5_10_SoftMax_cu_9f978f6326cunn_SpatialSoftMaxForwardIN3c104HalfEffiNS1_25LogSoftMaxForwardEpilogueEEEvPT1_PKT_T2_SB_SB_)
        /*0014*/ 	.short	0x0160
        /*0016*/ 	.short	0x001c


	//----- nvinfo : EIATTR_CBANK_PARAM_SIZE
	.align		4
.L_14881:
        /*0018*/ 	.byte	0x03, 0x19
        /*001a*/ 	.short	0x001c


	//----- nvinfo : EIATTR_KPARAM_INFO
	.align		4
        /*001c*/ 	.byte	0x04, 0x17
        /*001e*/ 	.short	(.L_14883 - .L_14882)
.L_14882:
        /*0020*/ 	.word	0x00000000
        /*0024*/ 	.short	0x0004
        /*0026*/ 	.short	0x0018
        /*0028*/ 	.byte	0x00, 0xf0, 0x11, 0x00


	//----- nvinfo : EIATTR_KPARAM_INFO
	.align		4
.L_14883:
        /*002c*/ 	.byte	0x04, 0x17
        /*002e*/ 	.short	(.L_14885 - .L_14884)
.L_14884:
        /*0030*/ 	.word	0x00000000
        /*0034*/ 	.short	0x0003
        /*0036*/ 	.short	0x0014
        /*0038*/ 	.byte	0x00, 0xf0, 0x11, 0x00


	//----- nvinfo : EIATTR_KPARAM_INFO
	.align		4
.L_14885:
        /*003c*/ 	.byte	0x04, 0x17
        /*003e*/ 	.short	(.L_14887 - .L_14886)
.L_14886:
        /*0040*/ 	.word	0x00000000
        /*0044*/ 	.short	0x0002
        /*0046*/ 	.short	0x0010
        /*0048*/ 	.byte	0x00, 0xf0, 0x11, 0x00


	//----- nvinfo : EIATTR_KPARAM_INFO
	.align		4
.L_14887:
        /*004c*/ 	.byte	0x04, 0x17
        /*004e*/ 	.short	(.L_14889 - .L_14888)
.L_14888:
        /*0050*/ 	.word	0x00000000
        /*0054*/ 	.short	0x0001
        /*0056*/ 	.short	0x0008
        /*0058*/ 	.byte	0x00, 0xf0, 0x21, 0x00


	//----- nvinfo : EIATTR_KPARAM_INFO
	.align		4
.L_14889:
        /*005c*/ 	.byte	0x04, 0x17
        /*005e*/ 	.short	(.L_14891 - .L_14890)
.L_14890:
        /*0060*/ 	.word	0x00000000
        /*0064*/ 	.short	0x0000
        /*0066*/ 	.short	0x0000
        /*0068*/ 	.byte	0x00, 0xf0, 0x21, 0x00


	//----- nvinfo : EIATTR_MAXREG_COUNT
	.align		4
.L_14891:
        /*006c*/ 	.byte	0x03, 0x1b
        /*006e*/ 	.short	0x00ff


	//----- nvinfo : EIATTR_NUM_BARRIERS
	.align		4
        /*0070*/ 	.byte	0x02, 0x4c
        /*0072*/ 	.byte	0x01
	.zero		1


	//----- nvinfo : EIATTR_MERCURY_ISA_VERSION
	.align		4
        /*0074*/ 	.byte	0x03, 0x5f
        /*0076*/ 	.short	0x0000


	//----- nvinfo : EIATTR_EXIT_INSTR_OFFSETS
	.align		4
        /*0078*/ 	.byte	0x04, 0x1c
        /*007a*/ 	.short	(.L_14893 - .L_14892)


	//   ....[0]....
.L_14892:
        /*007c*/ 	.word	0x00000030


	//   ....[1]....
        /*0080*/ 	.word	0x00000b00


	//----- nvinfo : EIATTR_CRS_STACK_SIZE
	.align		4
.L_14893:
        /*0084*/ 	.byte	0x04, 0x1e
        /*0086*/ 	.short	(.L_14895 - .L_14894)
.L_14894:
        /*0088*/ 	.word	0x00000000
.L_14895:


//--------------------- .nv.info._ZN2at6native43_GLOBAL__N__9ae7fba5_10_SoftMax_cu_9f978f6326cunn_SpatialSoftMaxForwardIN3c104HalfEfS4_iNS1_25LogSoftMaxForwardEpilogueEEEvPT1_PKT_T2_SB_SB_ --------------------------
	.section	.nv.info._ZN2at6native43_GLOBAL__N__9ae7fba5_10_SoftMax_cu_9f978f6326cunn_SpatialSoftMaxForwardIN3c104HalfEfS4_iNS1_25LogSoftMaxForwardEpilogueEEEvPT1_PKT_T2_SB_SB_,"",@"SHT_CUDA_INFO"
	.sectionflags	@""
	.align	4


	//----- nvinfo : EIATTR_CUDA_API_VERSION
	.align		4
        /*0000*/ 	.byte	0x04, 0x37
        /*0002*/ 	.short	(.L_14897 - .L_14896)
.L_14896:
        /*0004*/ 	.word	0x00000082


	//----- nvinfo : EIATTR_SW2861232_WAR
	.align		4
.L_14897:
        /*0008*/ 	.byte	0x01, 0x35
	.zero		2


	//----- nvinfo : EIATTR_PARAM_CBANK
	.align		4
        /*000c*/ 	.byte	0x04, 0x0a
        /*000e*/ 	.short	(.L_14899 - .L_14898)
	.align		4
.L_14898:
        /*0010*/ 	.word	index@(.nv.constant0._ZN2at6native43_GLOBAL__N__9ae7fba5_10_SoftMax_cu_9f978f6326cunn_SpatialSoftMaxForwardIN3c104HalfEfS4_iNS1_25LogSoftMaxForwardEpilogueEEEvPT1_PKT_T2_SB_SB_)
        /*0014*/ 	.short	0x0160
        /*0016*/ 	.short	0x001c


	//----- nvinfo : EIATTR_CBANK_PARAM_SIZE
	.align		4
.L_14899:
        /*0018*/ 	.byte	0x03, 0x19
        /*001a*/ 	.short	0x001c


	//----- nvinfo : EIATTR_KPARAM_INFO
	.align		4
        /*001c*/ 	.byte	0x04, 0x17
        /*001e*/ 	.short	(.L_14901 - .L_14900)
.L_14900:
        /*0020*/ 	.word	0x00000000
        /*0024*/ 	.short	0x0004
        /*0026*/ 	.short	0x0018
        /*0028*/ 	.byte	0x00, 0xf0, 0x11, 0x00


	//----- nvinfo : EIATTR_KPARAM_INFO
	.align		4
.L_14901:
        /*002c*/ 	.byte	0x04, 0x17
        /*002e*/ 	.short	(.L_14903 - .L_14902)
.L_14902:
        /*0030*/ 	.word	0x00000000
        /*0034*/ 	.short	0x0003
        /*0036*/ 	.short	0x0014
        /*0038*/ 	.byte	0x00, 0xf0, 0x11, 0x00


	//----- nvinfo : EIATTR_KPARAM_INFO
	.align		4
.L_14903:
        /*003c*/ 	.byte	0x04, 0x17
        /*003e*/ 	.short	(.L_14905 - .L_14904)
.L_14904:
        /*0040*/ 	.word	0x00000000
        /*0044*/ 	.short	0x0002
        /*0046*/ 	.short	0x0010
        /*0048*/ 	.byte	0x00, 0xf0, 0x11, 0x00


	//----- nvinfo : EIATTR_KPARAM_INFO
	.align		4
.L_14905:
        /*004c*/ 	.byte	0x04, 0x17
        /*004e*/ 	.short	(.L_14907 - .L_14906)
.L_14906:
        /*0050*/ 	.word	0x00000000
        /*0054*/ 	.short	0x0001
        /*0056*/ 	.short	0x0008
        /*0058*/ 	.byte	0x00, 0xf0, 0x21, 0x00


	//----- nvinfo : EIATTR_KPARAM_INFO
	.align		4
.L_14907:
        /*005c*/ 	.byte	0x04, 0x17
        /*005e*/ 	.short	(.L_14909 - .L_14908)
.L_14908:
        /*0060*/ 	.word	0x00000000
        /*0064*/ 	.short	0x0000
        /*0066*/ 	.short	0x0000
        /*0068*/ 	.byte	0x00, 0xf0, 0x21, 0x00


	//----- nvinfo : EIATTR_MAXREG_COUNT
	.align		4
.L_14909:
        /*006c*/ 	.byte	0x03, 0x1b
        /*006e*/ 	.short	0x00ff


	//----- nvinfo : EIATTR_NUM_BARRIERS
	.align		4
        /*0070*/ 	.byte	0x02, 0x4c
        /*0072*/ 	.byte	0x01
	.zero		1


	//----- nvinfo : EIATTR_MERCURY_ISA_VERSION
	.align		4
        /*0074*/ 	.byte	0x03, 0x5f
        /*0076*/ 	.short	0x0000


	//----- nvinfo : EIATTR_EXIT_INSTR_OFFSETS
	.align		4
        /*0078*/ 	.byte	0x04, 0x1c
        /*007a*/ 	.short	(.L_14911 - .L_14910)


	//   ....[0]....
.L_14910:
        /*007c*/ 	.word	0x00000030


	//   ....[1]....
        /*0080*/ 	.word	0x00000b00


	//----- nvinfo : EIATTR_CRS_STACK_SIZE
	.align		4
.L_14911:
        /*0084*/ 	.byte	0x04, 0x1e
        /*0086*/ 	.short	(.L_14913 - .L_14912)
.L_14912:
        /*0088*/ 	.word	0x00000000
.L_14913:


//--------------------- .nv.info._ZN2at6native43_GLOBAL__N__9ae7fba5_10_SoftMax_cu_9f978f6326cunn_SpatialSoftMaxForwardIffflNS1_25LogSoftMaxForwardEpilogueEEEvPT1_PKT_T2_S9_S9_ --------------------------
	.section	.nv.info._ZN2at6native43_GLOBAL__N__9ae7fba5_10_SoftMax_cu_9f978f6326cunn_SpatialSoftMaxForwardIffflNS1_25LogSoftMaxForwardEpilogueEEEvPT1_PKT_T2_S9_S9_,"",@"SHT_CUDA_INFO"
	.sectionflags	@""
	.align	4


	//----- nvinfo : EIATTR_CUDA_API_VERSION
	.align		4
        /*0000*/ 	.byte	0x04, 0x37
        /*0002*/ 	.short	(.L_14915 - .L_14914)
.L_14914:
        /*0004*/ 	.word	0x00000082


	//----- nvinfo : EIATTR_SW2861232_WAR
	.align		4
.L_14915:
        /*0008*/ 	.byte	0x01, 0x35
	.zero		2


	//----- nvinfo : EIATTR_PARAM_CBANK
	.align		4
        /*000c*/ 	.byte	0x04, 0x0a
        /*000e*/ 	.short	(.L_14917 - .L_14916)
	.align		4
.L_14916:
        /*0010*/ 	.word	index@(.nv.constant0._ZN2at6native43_GLOBAL__N__9ae7fba5_10_SoftMax_cu_9f978f6326cunn_SpatialSoftMaxForwardIffflNS1_25LogSoftMaxForwardEpilogueEEEvPT1_PKT_T2_S9_S9_)
        /*0014*/ 	.short	0x0160
        /*0016*/ 	.short	0x0028


	//----- nvinfo : EIATTR_CBANK_PARAM_SIZE
	.align		4
.L_14917:
        /*0018*/ 	.byte	0x03, 0x19
        /*001a*/ 	.short	0x0028


	//----- nvinfo : EIATTR_KPARAM_INFO
	.align		4
        /*001c*/ 	.byte	0x04, 0x17
        /*001e*/ 	.short	(.L_14919 - .L_14918)
.L_14918:
        /*0020*/ 	.word	0x00000000
        /*0024*/ 	.short	0x0004
        /*0026*/ 	.short	0x0020
        /*0028*/ 	.byte	0x00, 0xf0, 0x21, 0x00


	//----- nvinfo : EIATTR_KPARAM_INFO
	.align		4
.L_14919:
        /*002c*/ 	.byte	0x04, 0x17
        /*002e*/ 	.short	(.L_14921 - .L_14920)
.L_14920:
        /*0030*/ 	.word	0x00000000
        /*0034*/ 	.short	0x0003
        /*0036*/ 	.short	0x0018
        /*0038*/ 	.byte	0x00, 0xf0, 0x21, 0x00


	//----- nvinfo : EIATTR_KPARAM_INFO
	.align		4
.L_14921:
        /*003c*/ 	.byte	0x04, 0x17
        /*003e*/ 	.short	(.L_14923 - .L_14922)
.L_14922:
        /*0040*/ 	.word	0x00000000
        /*0044*/ 	.short	0x0002
        /*0046*/ 	.short	0x0010
        /*0048*/ 	.byte	0x00, 0xf0, 0x21, 0x00


	//----- nvinfo : EIATTR_KPARAM_INFO
	.align		4
.L_14923:
        /*004c*/ 	.byte	0x04, 0x17
        /*004e*/ 	.short	(.L_14925 - .L_14924)
.L_14924:
        /*0050*/ 	.word	0x00000000
        /*0054*/ 	.short	0x0001
        /*0056*/ 	.short	0x0008
        /*0058*/ 	.byte	0x00, 0xf0, 0x21, 0x00


	//----- nvinfo : EIATTR_KPARAM_INFO
	.align		4
.L_14925:
        /*005c*/ 	.byte	0x04, 0x17
        /*005e*/ 	.short	(.L_14927 - .L_14926)
.L_14926:
        /*0060*/ 	.word	0x00000000
        /*0064*/ 	.short	0x0000
        /*0066*/ 	.short	0x0000
        /*0068*/ 	.byte	0x00, 0xf0, 0x21, 0x00


	//----- nvinfo : EIATTR_MAXREG_COUNT
	.align		4
.L_14927:
        /*006c*/ 	.byte	0x03, 0x1b
        /*006e*/ 	.short	0x00ff


	//----- nvinfo : EIATTR_NUM_BARRIERS
	.align		4
        /*0070*/ 	.byte	0x02, 0x4c
        /*0072*/ 	.byte	0x01
	.zero		1


	//----- nvinfo : EIATTR_MERCURY_ISA_VERSION
	.align		4
        /*0074*/ 	.byte	0x03, 0x5f
        /*0076*/ 	.short	0x0000


	//----- nvinfo : EIATTR_EXIT_INSTR_OFFSETS
	.align		4
        /*0078*/ 	.byte	0x04, 0x1c
        /*007a*/ 	.short	(.L_14929 - .L_14928)


	//   ....[0]....
.L_14928:
        /*007c*/ 	.word	0x00000040


	//   ....[1]....
        /*0080*/ 	.word	0x00000f80


	//----- nvinfo : EIATTR_CRS_STACK_SIZE
	.align		4
.L_14929:
        /*0084*/ 	.byte	0x04, 0x1e
        /*0086*/ 	.short	(.L_14931 - .L_14930)
.L_14930:
        /*0088*/ 	.word	0x00000000
.L_14931:


//--------------------- .nv.info._ZN2at6native43_GLOBAL__N__9ae7fba5_10_SoftMax_cu_9f978f6326cunn_SpatialSoftMaxForwardIfffiNS1_25LogSoftMaxForwardEpilogueEEEvPT1_PKT_T2_S9_S9_ --------------------------
	.section	.nv.info._ZN2at6native43_GLOBAL__N__9ae7fba5_10_SoftMax_cu_9f978f6326cunn_SpatialSoftMaxForwardIfffiNS1_25LogSoftMaxForwardEpilogueEEEvPT1_PKT_T2_S9_S9_,"",@"SHT_CUDA_INFO"
	.sectionflags	@""
	.align	4


	//----- nvinfo : EIATTR_CUDA_API_VERSION
	.align		4
        /*0000*/ 	.byte	0x04, 0x37
        /*0002*/ 	.short	(.L_14933 - .L_14932)
.L_14932:
        /*0004*/ 	.word	0x00000082


	//----- nvinfo : EIATTR_SW2861232_WAR
	.align		4
.L_14933:
        /*0008*/ 	.byte	0x01, 0x35
	.zero		2


	//----- nvinfo : EIATTR_PARAM_CBANK
	.align		4
        /*000c*/ 	.byte	0x04, 0x0a
        /*000e*/ 	.short	(.L_14935 - .L_14934)
	.align		4
.L_14934:
        /*0010*/ 	.word	index@(.nv.constant0._ZN2at6native43_GLOBAL__N__9ae7fba5_10_SoftMax_cu_9f978f6326cunn_SpatialSoftMaxForwardIfffiNS1_25LogSoftMaxForwardEpilogueEEEvPT1_PKT_T2_S9_S9_)
        /*0014*/ 	.short	0x0160
        /*0016*/ 	.short	0x001c


	//----- nvinfo : EIATTR_CBANK_PARAM_SIZE
	.align		4
.L_14935:
        /*0018*/ 	.byte	0x03, 0x19
        /*001a*/ 	.short	0x001c


	//----- nvinfo : EIATTR_KPARAM_INFO
	.align		4
        /*001c*/ 	.byte	0x04, 0x17
        /*001e*/ 	.short	(.L_14937 - .L_14936)
.L_14936:
        /*0020*/ 	.word	0x00000000
        /*0024*/ 	.short	0x0004
        /*0026*/ 	.short	0x0018
        /*0028*/ 	.byte	0x00, 0xf0, 0x11, 0x00


	//----- nvinfo : EIATTR_KPARAM_INFO
	.align		4
.L_14937:
        /*002c*/ 	.byte	0x04, 0x17
        /*002e*/ 	.short	(.L_14939 - .L_14938)
.L_14938:
        /*0030*/ 	.word	0x00000000
        /*0034*/ 	.short	0x0003
        /*0036*/ 	.short	0x0014
        /*0038*/ 	.byte	0x00, 0xf0, 0x11, 0x00


	//----- nvinfo : EIATTR_KPARAM_INFO
	.align		4
.L_14939:
        /*003c*/ 	.byte	0x04, 0x17
        /*003e*/ 	.short	(.L_14941 - .L_14940)
.L_14940:
        /*0040*/ 	.word	0x00000000
        /*0044*/ 	.short	0x0002
        /*0046*/ 	.short	0x0010
        /*0048*/ 	.byte	0x00, 0xf0, 0x11, 0x00


	//----- nvinfo : EIATTR_KPARAM_INFO
	.align		4
.L_14941:
        /*004c*/ 	.byte	0x04, 0x17
        /*004e*/ 	.short	(.L_14943 - .L_14942)
.L_14942:
        /*0050*/ 	.word	0x00000000
        /*0054*/ 	.short	0x0001
        /*0056*/ 	.short	0x0008
        /*0058*/ 	.byte	0x00, 0xf0, 0x21, 0x00


	//----- nvinfo : EIATTR_KPARAM_INFO
	.align		4
.L_14943:
        /*005c*/ 	.byte	0x04, 0x17
        /*005e*/ 	.short	(.L_14945 - .L_14944)
.L_14944:
        /*0060*/ 	.word	0x00000000
        /*0064*/ 	.short	0x0000
        /*0066*/ 	.short	0x0000
        /*0068*/ 	.byte	0x00, 0xf0, 0x21, 0x00


	//----- nvinfo : EIATTR_MAXREG_COUNT
	.align		4
.L_14945:
        /*006c*/ 	.byte	0x03, 0x1b
        /*006e*/ 	.short	0x00ff


	//----- nvinfo : EIATTR_NUM_BARRIERS
	.align		4
        /*0070*/ 	.byte	0x02, 0x4c
        /*0072*/ 	.byte	0x01
	.zero		1


	//----- nvinfo : EIATTR_MERCURY_ISA_VERSION
	.align		4
        /*0074*/ 	.byte	0x03, 0x5f
        /*0076*/ 	.short	0x0000


	//----- nvinfo : EIATTR_EXIT_INSTR_OFFSETS
	.align		4
        /*0078*/ 	.byte	0x04, 0x1c
        /*007a*/ 	.short	(.L_14947 - .L_14946)


	//   ....[0]....
.L_14946:
        /*007c*/ 	.word	0x00000030


	//   ....[1]....
        /*0080*/ 	.word	0x00000a80


	//----- nvinfo : EIATTR_CRS_STACK_SIZE
	.align		4
.L_14947:
        /*0084*/ 	.byte	0x04, 0x1e
        /*0086*/ 	.short	(.L_14949 - .L_14948)
.L_14948:
        /*0088*/ 	.word	0x00000000
.L_14949:


//--------------------- .nv.info._ZN2at6native43_GLOBAL__N__9ae7fba5_10_SoftMax_cu_9f978f6326cunn_SpatialSoftMaxForwardIdddlNS1_25LogSoftMaxForwardEpilogueEEEvPT1_PKT_T2_S9_S9_ --------------------------
	.section	.nv.info._ZN2at6native43_GLOBAL__N__9ae7fba5_10_SoftMax_cu_9f978f6326cunn_SpatialSoftMaxForwardIdddlNS1_25LogSoftMaxForwardEpilogueEEEvPT1_PKT_T2_S9_S9_,"",@"SHT_CUDA_INFO"
	.sectionflags	@""
	.align	4


	//----- nvinfo : EIATTR_CUDA_API_VERSION
	.align		4
        /*0000*/ 	.byte	0x04, 0x37
        /*0002*/ 	.short	(.L_14951 - .L_14950)
.L_14950:
        /*0004*/ 	.word	0x00000082


	//----- nvinfo : EIATTR_SW2861232_WAR
	.align		4
.L_14951:
        /*0008*/ 	.byte	0x01, 0x35
	.zero		2


	//----- nvinfo : EIATTR_PARAM_CBANK
	.align		4
        /*000c*/ 	.byte	0x04, 0x0a
        /*000e*/ 	.short	(.L_14953 - .L_14952)
	.align		4
.L_14952:
        /*0010*/ 	.word	index@(.nv.constant0._ZN2at6native43_GLOBAL__N__9ae7fba5_10_SoftMax_cu_9f978f6326cunn_SpatialSoftMaxForwardIdddlNS1_25LogSoftMaxForwardEpilogueEEEvPT1_PKT_T2_S9_S9_)
        /*0014*/ 	.short	0x0160
        /*0016*/ 	.short	0x0028


	//----- nvinfo : EIATTR_CBANK_PARAM_SIZE
	.align		4
.L_14953:
        /*0018*/ 	.byte	0x03, 0x19
        /*001a*/ 	.short	0x0028


	//----- nvinfo : EIATTR_KPARAM_INFO
	.align		4
        /*001c*/ 	.byte	0x04, 0x17
        /*001e*/ 	.short	(.L_14955 - .L_14954)
.L_14954:
        /*0020*/ 	.word	0x00000000
        /*0024*/ 	.short	0x0004
        /*0026*/ 	.short	0x0020
        /*0028*/ 	.byte	0x00, 0xf0, 0x21, 0x00


	//----- nvinfo : EIATTR_KPARAM_INFO
	.align		4
.L_14955:
        /*002c*/ 	.byte	0x04, 0x17
        /*002e*/ 	.short	(.L_14957 - .L_14956)
.L_14956:
        /*0030*/ 	.word	0x00000000
        /*0034*/ 	.short	0x0003
        /*0036*/ 	.short	0x0018
        /*0038*/ 	.byte	0x00, 0xf0, 0x21, 0x00


	//----- nvinfo : EIATTR_KPARAM_INFO
	.align		4
.L_14957:
        /*003c*/ 	.byte	0x04, 0x17
        /*003e*/ 	.short	(.L_14959 - .L_14958)
.L_14958:
        /*0040*/ 	.word	0x00000000
        /*0044*/ 	.short	0x0002
        /*0046*/ 	.short	0x0010
        /*0048*/ 	.byte	0x00, 0xf0, 0x21, 0x00


	//----- nvinfo : EIATTR_KPARAM_INFO
	.align		4
.L_14959:
        /*004c*/ 	.byte	0x04, 0x17
        /*004e*/ 	.short	(.L_14961 - .L_14960)
.L_14960:
        /*0050*/ 	.word	0x00000000
        /*0054*/ 	.short	0x0001
        /*0056*/ 	.short	0x0008
        /*0058*/ 	.byte	0x00, 0xf0, 0x21, 0x00


	//----- nvinfo : EIATTR_KPARAM_INFO
	.align		4
.L_14961:
        /*005c*/ 	.byte	0x04, 0x17
        /*005e*/ 	.short	(.L_14963 - .L_14962)
.L_14962:
        /*0060*/ 	.word	0x00000000
        /*0064*/ 	.short	0x0000
        /*0066*/ 	.short	0x0000
        /*0068*/ 	.byte	0x00, 0xf0, 0x21, 0x00


	//----- nvinfo : EIATTR_MAXREG_COUNT
	.align		4
.L_14963:
        /*006c*/ 	.byte	0x03, 0x1b
        /*006e*/ 	.short	0x00ff


	//----- nvinfo : EIATTR_NUM_BARRIERS
	.align		4
        /*0070*/ 	.byte	0x02, 0x4c
        /*0072*/ 	.byte	0x01
	.zero		1


	//----- nvinfo : EIATTR_MERCURY_ISA_VERSION
	.align		4
        /*0074*/ 	.byte	0x03, 0x5f
        /*0076*/ 	.short	0x0000


	//----- nvinfo : EIATTR_EXIT_INSTR_OFFSETS
	.align		4
        /*0078*/ 	.byte	0x04, 0x1c
        /*007a*/ 	.short	(.L_14965 - .L_14964)


	//   ....[0]....
.L_14964:
        /*007c*/ 	.word	0x00000040


	//   ....[1]....
        /*0080*/ 	.word	0x00001c70


	//----- nvinfo : EIATTR_CRS_STACK_SIZE
	.align		4
.L_14965:
        /*0084*/ 	.byte	0x04, 0x1e
        /*0086*/ 	.short	(.L_14967 - .L_14966)
.L_14966:
        /*0088*/ 	.word	0x00000000
.L_14967:


//--------------------- .nv.info._ZN2at6native43_GLOBAL__N__9ae7fba5_10_SoftMax_cu_9f978f6326cunn_SpatialSoftMaxForwardIdddiNS1_25LogSoftMaxForwardEpilogueEEEvPT1_PKT_T2_S9_S9_ --------------------------
	.section	.nv.info._ZN2at6native43_GLOBAL__N__9ae7fba5_10_SoftMax_cu_9f978f6326cunn_SpatialSoftMaxForwardIdddiNS1_25LogSoftMaxForwardEpilogueEEEvPT1_PKT_T2_S9_S9_,"",@"SHT_CUDA_INFO"
	.sectionflags	@""
	.align	4


	//----- nvinfo : EIATTR_CUDA_API_VERSION
	.align		4
        /*0000*/ 	.byte	0x04, 0x37
        /*0002*/ 	.short	(.L_14969 - .L_14968)
.L_14968:
        /*0004*/ 	.word	0x00000082


	//----- nvinfo : EIATTR_SW2861232_WAR
	.align		4
.L_14969:
        /*0008*/ 	.byte	0x01, 0x35
	.zero		2


	//----- nvinfo : EIATTR_PARAM_CBANK
	.align		4
        /*000c*/ 	.byte	0x04, 0x0a
        /*000e*/ 	.short	(.L_14971 - .L_14970)
	.align		4
.L_14970:
        /*0010*/ 	.word	index@(.nv.constant0._ZN2at6native43_GLOBAL__N__9ae7fba5_10_SoftMax_cu_9f978f6326cunn_SpatialSoftMaxForwardIdddiNS1_25LogSoftMaxForwardEpilogueEEEvPT1_PKT_T2_S9_S9_)
        /*0014*/ 	.short	0x0160
        /*0016*/ 	.short	0x001c


	//----- nvinfo : EIATTR_CBANK_PARAM_SIZE
	.align		4
.L_14971:
        /*0018*/ 	.byte	0x03, 0x19
        /*001a*/ 	.short	0x001c


	//----- nvinfo : EIATTR_KPARAM_INFO
	.align		4
        /*001c*/ 	.byte	0x04, 0x17
        /*001e*/ 	.short	(.L_14973 - .L_14972)
.L_14972:
        /*0020*/ 	.word	0x00000000
        /*0024*/ 	.short	0x0004
        /*0026*/ 	.short	0x0018
        /*0028*/ 	.byte	0x00, 0xf0, 0x11, 0x00


	//----- nvinfo : EIATTR_KPARAM_INFO
	.align		4
.L_14973:
        /*002c*/ 	.byte	0x04, 0x17
        /*002e*/ 	.short	(.L_14975 - .L_14974)
.L_14974:
        /*0030*/ 	.word	0x00000000
        /*0034*/ 	.short	0x0003
        /*0036*/ 	.short	0x0014
        /*0038*/ 	.byte	0x00, 0xf0, 0x11, 0x00


	//----- nvinfo : EIATTR_KPARAM_INFO
	.align		4
.L_14975:
        /*003c*/ 	.byte	0x04, 0x17
        /*003e*/ 	.short	(.L_14977 - .L_14976)
.L_14976:
        /*0040*/ 	.word	0x00000000
        /*0044*/ 	.short	0x0002
        /*0046*/ 	.short	0x0010
        /*0048*/ 	.byte	0x00, 0xf0, 0x11, 0x00


	//----- nvinfo : EIATTR_KPARAM_INFO
	.align		4
.L_14977:
        /*004c*/ 	.byte	0x04, 0x17
        /*004e*/ 	.short	(.L_14979 - .L_14978)
.L_14978:
        /*0050*/ 	.word	0x00000000
        /*0054*/ 	.short	0x0001
        /*0056*/ 	.short	0x0008
        /*0058*/ 	.byte	0x00, 0xf0, 0x21, 0x00


	//----- nvinfo : EIATTR_KPARAM_INFO
	.align		4
.L_14979:
        /*005c*/ 	.byte	0x04, 0x17
        /*005e*/ 	.short	(.L_14981 - .L_14980)
.L_14980:
        /*0060*/ 	.word	0x00000000
        /*0064*/ 	.short	0x0000
        /*0066*/ 	.short	0x0000
        /*0068*/ 	.byte	0x00, 0xf0, 0x21, 0x00


	//----- nvinfo : EIATTR_MAXREG_COUNT
	.align		4
.L_14981:
        /*006c*/ 	.byte	0x03, 0x1b
        /*006e*/ 	.short	0x00ff


	//----- nvinfo : EIATTR_NUM_BARRIERS
	.align		4
        /*0070*/ 	.byte	0x02, 0x4c
        /*0072*/ 	.byte	0x01
	.zero		1


	//----- nvinfo : EIATTR_MERCURY_ISA_VERSION
	.align		4
        /*0074*/ 	.byte	0x03, 0x5f
        /*0076*/ 	.short	0x0000


	//----- nvinfo : EIATTR_EXIT_INSTR_OFFSETS
	.align		4
        /*0078*/ 	.byte	0x04, 0x1c
        /*007a*/ 	.short	(.L_14983 - .L_14982)


	//   ....[0]....
.L_14982:
        /*007c*/ 	.word	0x00000030


	//   ....[1]....
        /*0080*/ 	.word	0x00001730


	//----- nvinfo : EIATTR_CRS_STACK_SIZE
	.align		4
.L_14983:
        /*0084*/ 	.byte	0x04, 0x1e
        /*0086*/ 	.short	(.L_14985 - .L_14984)
.L_14984:
        /*0088*/ 	.word	0x00000000
.L_14985:


//--------------------- .nv.info._ZN2at6native43_GLOBAL__N__9ae7fba5_10_SoftMax_cu_9f978f6319cunn_SoftMaxForwardILi8EN3c108BFloat16EffNS1_25LogSoftMaxForwardEpilogueEEEvPT2_PKT0_i --------------------------
	.section	.nv.info._ZN2at6native43_GLOBAL__N__9ae7fba5_10_SoftMax_cu_9f978f6319cunn_SoftMaxForwardILi8EN3c108BFloat16EffNS1_25LogSoftMaxForwardEpilogueEEEvPT2_PKT0_i,"",@"SHT_CUDA_INFO"
	.sectionflags	@""
	.align	4


	//----- nvinfo : EIATTR_CUDA_API_VERSION
	.align		4
        /*0000*/ 	.byte	0x04, 0x37
        /*0002*/ 	.short	(.L_14987 - .L_14986)
.L_14986:
        /*0004*/ 	.word	0x00000082


	//----- nvinfo : EIATTR_SW2861232_WAR
	.align		4
.L_14987:
        /*0008*/ 	.byte	0x01, 0x35
	.zero		2


	//----- nvinfo : EIATTR_PARAM_CBANK
	.align		4
        /*000c*/ 	.byte	0x04, 0x0a
        /*000e*/ 	.short	(.L_14989 - .L_14988)
	.align		4
.L_14988:
        /*0010*/ 	.word	index@(.nv.constant0._ZN2at6native43_GLOBAL__N__9ae7fba5_10_SoftMax_cu_9f978f6319cunn_SoftMaxForwardILi8EN3c108BFloat16EffNS1_25LogSoftMaxForwardEpilogueEEEvPT2_PKT0_i)
        /*0014*/ 	.short	0x0160
        /*0016*/ 	.short	0x0014


	//----- nvinfo : EIATTR_CBANK_PARAM_SIZE
	.align		4
.L_14989:
        /*0018*/ 	.byte	0x03, 0x19
        /*001a*/ 	.short	0x0014


	//----- nvinfo : EIATTR_KPARAM_INFO
	.align		4
        /*001c*/ 	.byte	0x04, 0x17
        /*001e*/ 	.short	(.L_14991 - .L_14990)
.L_14990:
        /*0020*/ 	.word	0x00000000
        /*0024*/ 	.short	0x0002
        /*0026*/ 	.short	0x0010
        /*0028*/ 	.byte	0x00, 0xf0, 0x11, 0x00


	//----- nvinfo : EIATTR_KPARAM_INFO
	.align		4
.L_14991:
        /*002c*/ 	.byte	0x04, 0x17
        /*002e*/ 	.short	(.L_14993 - .L_14992)
.L_14992:
        /*0030*/ 	.word	0x00000000
        /*0034*/ 	.short	0x0001
        /*0036*/ 	.short	0x0008
        /*0038*/ 	.byte	0x00, 0xf0, 0x21, 0x00


	//----- nvinfo : EIATTR_KPARAM_INFO
	.align		4
.L_14993:
        /*003c*/ 	.byte	0x04, 0x17
        /*003e*/ 	.short	(.L_14995 - .L_14994)
.L_14994:
        /*0040*/ 	.word	0x00000000
        /*0044*/ 	.short	0x0000
        /*0046*/ 	.short	0x0000
        /*0048*/ 	.byte	0x00, 0xf0, 0x21, 0x00


	//----- nvinfo : EIATTR_MAXREG_COUNT
	.align		4
.L_14995:
        /*004c*/ 	.byte	0x03, 0x1b
        /*004e*/ 	.short	0x00ff


	//----- nvinfo : EIATTR_NUM_BARRIERS
	.align		4
        /*0050*/ 	.byte	0x02, 0x4c
        /*0052*/ 	.byte	0x01
	.zero		1


	//----- nvinfo : EIATTR_MERCURY_ISA_VERSION
	.align		4
        /*0054*/ 	.byte	0x03, 0x5f
        /*0056*/ 	.short	0x0000


	//----- nvinfo : EIATTR_COOP_GROUP_MASK_REGIDS
	.align		4
        /*0058*/ 	.byte	0x04, 0x29
        /*005a*/ 	.short	(.L_14997 - .L_14996)


	//   ....[0]....
.L_14996:
        /*005c*/ 	.word	0xffffffff


	//   ....[1]....
        /*0060*/ 	.word	0xffffffff


	//   ....[2]....
        /*0064*/ 	.word	0xffffffff


	//   ....[3]....
        /*0068*/ 	.word	0xffffffff


	//   ....[4]....
        /*006c*/ 	.word	0xffffffff


	//   ....[5]....
        /*0070*/ 	.word	0xffffffff


	//   ....[6]....
        /*0074*/ 	.word	0xffffffff


	//   ....[7]....
        /*0078*/ 	.word	0xffffffff


	//   ....[8]....
        /*007c*/ 	.word	0xffffffff


	//   ....[9]....
        /*0080*/ 	.word	0xffffffff


	//   ....[10]....
        /*0084*/ 	.word	0xffffffff


	//   ....[11]....
        /*0088*/ 	.word	0xffffffff


	//   ....[12]....
        /*008c*/ 	.word	0xffffffff


	//   ....[13]....
        /*0090*/ 	.word	0xffffffff


	//   ....[14]....
        /*0094*/ 	.word	0xffffffff


	//   ....[15]....
        /*0098*/ 	.word	0xffffffff


	//   ....[16]....
        /*009c*/ 	.word	0xffffffff


	//   ....[17]....
        /*00a0*/ 	.word	0xffffffff


	//   ....[18]....
        /*00a4*/ 	.word	0xffffffff


	//   ....[19]....
        /*00a8*/ 	.word	0xffffffff


	//   ....[20]....
        /*00ac*/ 	.word	0xffffffff


	//   ....[21]....
        /*00b0*/ 	.word	0xffffffff


	//   ....[22]....
        /*00b4*/ 	.word	0xffffffff


	//   ....[23]....
        /*00b8*/ 	.word	0xffffffff


	//   ....[24]....
        /*00bc*/ 	.word	0xffffffff


	//   ....[25]....
        /*00c0*/ 	.word	0xffffffff


	//   ....[26]....
        /*00c4*/ 	.word	0xffffffff


	//   ....[27]....
        /*00c8*/ 	.word	0xffffffff


	//   ....[28]....
        /*00cc*/ 	.word	0xffffffff


	//   ....[29]....
        /*00d0*/ 	.word	0xffffffff


	//----- nvinfo : EIATTR_COOP_GROUP_INSTR_OFFSETS
	.align		4
.L_14997:
        /*00d4*/ 	.byte	0x04, 0x28
        /*00d6*/ 	.short	(.L_14999 - .L_14998)


	//   ....[0]....
.L_14998:
        /*00d8*/ 	.word	0x000006c0


	//   ....[1]....
        /*00dc*/ 	.word	0x00000730


	//   ....[2]....
        /*00e0*/ 	.word	0x00000770


	//   ....[3]....
        /*00e4*/ 	.word	0x00000810


	//   ....[4]....
        /*00e8*/ 	.word	0x00000860


	//   ....[5]....
        /*00ec*/ 	.word	0x000008e0


	//   ....[6]....
        /*00f0*/ 	.word	0x00000920


	//   ....[7]....
        /*00f4*/ 	.word	0x00000950


	//   ....[8]....
        /*00f8*/ 	.word	0x00000980


	//   ....[9]....
        /*00fc*/ 	.word	0x000009b0


	//   ....[10]....
        /*0100*/ 	.word	0x00001130


	//   ....[11]....
        /*0104*/ 	.word	0x00001190


	//   ....[12]....
        /*0108*/ 	.word	0x000011b0


	//   ....[13]....
        /*010c*/ 	.word	0x000011d0


	//   ....[14]....
        /*0110*/ 	.word	0x000011f0


	//   ....[15]....
        /*0114*/ 	.word	0x00001260


	//   ....[16]....
        /*0118*/ 	.word	0x00001290


	//   ....[17]....
        /*011c*/ 	.word	0x000012b0


	//   ....[18]....
        /*0120*/ 	.word	0x000012d0


	//   ....[19]....
        /*0124*/ 	.word	0x000012f0


	//   ....[20]....
        /*0128*/ 	.word	0x00001b90


	//   ....[21]....
        /*012c*/ 	.word	0x00001c00


	//   ....[22]....
        /*0130*/ 	.word	0x00001c70


	//   ....[23]....
        /*0134*/ 	.word	0x00001ce0


	//   ....[24]....
        /*0138*/ 	.word	0x00001d50


	//   ....[25]....
        /*013c*/ 	.word	0x00001dd0


	//   ....[26]....
        /*0140*/ 	.word	0x00001e40


	//   ....[27]....
        /*0144*/ 	.word	0x00001ea0


	//   ....[28]....
        /*0148*/ 	.word	0x00001f00


	//   ....[29]....
        /*014c*/ 	.word	0x00001f70


	//----- nvinfo : EIATTR_EXIT_INSTR_OFFSETS
	.align		4
.L_14999:
        /*0150*/ 	.byte	0x04, 0x1c
        /*0152*/ 	.short	(.L_15001 - .L_15000)


	//   ....[0]....
.L_15000:
        /*0154*/ 	.word	0x000013f0


	//   ....[1]....
        /*0158*/ 	.word	0x000014f0


	//   ....[2]....
        /*015c*/ 	.word	0x00001a90


	//   ....[3]....
        /*0160*/ 	.word	0x00001b40


	//----- nvinfo : EIATTR_CRS_STACK_SIZE
	.align		4
.L_15001:
        /*0164*/ 	.byte	0x04, 0x1e
        /*0166*/ 	.short	(.L_15003 - .L_15002)
.L_15002:
        /*0168*/ 	.word	0x00000000
.L_15003:


//--------------------- .nv.info._ZN2at6native43_GLOBAL__N__9ae7fba5_10_SoftMax_cu_9f978f6323cunn_SoftMaxForwardSmemILi8EN3c108BFloat16EffNS1_25LogSoftMaxForwardEpilogueElEEvPT2_PKT0_T4_ --------------------------
	.section	.nv.info._ZN2at6native43_GLOBAL__N__9ae7fba5_10_SoftMax_cu_9f978f6323cunn_SoftMaxForwardSmemILi8EN3c108BFloat16EffNS1_25LogSoftMaxForwardEpilogueElEEvPT2_PKT0_T4_,"",@"SHT_CUDA_INFO"
	.sectionflags	@""
	.align	4


	//----- nvinfo : EIATTR_CUDA_API_VERSION
	.align		4
        /*0000*/ 	.byte	0x04, 0x37
        /*0002*/ 	.short	(.L_15005 - .L_15004)
.L_15004:
        /*0004*/ 	.word	0x00000082


	//----- nvinfo : EIATTR_SW2861232_WAR
	.align		4
.L_15005:
        /*0008*/ 	.byte	0x01, 0x35
	.zero		2


	//----- nvinfo : EIATTR_PARAM_CBANK
	.align		4
        /*000c*/ 	.byte	0x04, 0x0a
        /*000e*/ 	.short	(.L_15007 - .L_15006)
	.align		4
.L_15006:
        /*0010*/ 	.word	index@(.nv.constant0._ZN2at6native43_GLOBAL__N__9ae7fba5_10_SoftMax_cu_9f978f6323cunn_SoftMaxForwardSmemILi8EN3c108BFloat16EffNS1_25LogSoftMaxForwardEpilogueElEEvPT2_PKT0_T4_)
        /*0014*/ 	.short	0x0160
        /*0016*/ 	.short	0x0018


	//----- nvinfo : EIATTR_CBANK_PARAM_SIZE
	.align		4
.L_15007:
        /*0018*/ 	.byte	0x03, 0x19
        /*001a*/ 	.short	0x0018


	//----- nvinfo : EIATTR_KPARAM_INFO
	.align		4
        /*001c*/ 	.byte	0x04, 0x17
        /*001e*/ 	.short	(.L_15009 - .L_15008)
.L_15008:
        /*0020*/ 	.word	0x00000000
        /*0024*/ 	.short	0x0002
        /*0026*/ 	.short	0x0010
        /*0028*/ 	.byte	0x00, 0xf0, 0x21, 0x00


	//----- nvinfo : EIATTR_KPARAM_INFO
	.align		4
.L_15009:
        /*002c*/ 	.byte	0x04, 0x17
        /*002e*/ 	.short	(.L_15011 - .L_15010)
.L_15010:
        /*0030*/ 	.word	0x00000000
        /*0034*/ 	.short	0x0001
        /*0036*/ 	.short	0x0008
        /*0038*/ 	.byte	0x00, 0xf0, 0x21, 0x00


	//----- nvinfo : EIATTR_KPARAM_INFO
	.align		4
.L_15011:
        /*003c*/ 	.byte	0x04, 0x17
        /*003e*/ 	.short	(.L_15013 - .L_15012)
.L_15012:
        /*0040*/ 	.word	0x00000000
        /*0044*/ 	.short	0x0000
        /*0046*/ 	.short	0x0000
        /*0048*/ 	.byte	0x00, 0xf0, 0x21, 0x00


	//----- nvinfo : EIATTR_MAXREG_COUNT
	.align		4
.L_15013:
        /*004c*/ 	.byte	0x03, 0x1b
        /*004e*/ 	.short	0x00ff


	//----- nvinfo : EIATTR_NUM_BARRIERS
	.align		4
        /*0050*/ 	.byte	0x02, 0x4c
        /*0052*/ 	.byte	0x01
	.zero		1


	//----- nvinfo : EIATTR_MERCURY_ISA_VERSION
	.align		4
        /*0054*/ 	.byte	0x03, 0x5f
        /*0056*/ 	.short	0x0000


	//----- nvinfo : EIATTR_COOP_GROUP_MASK_REGIDS
	.align		4
        /*0058*/ 	.byte	0x04, 0x29
        /*005a*/ 	.short	(.L_15015 - .L_15014)


	//   ....[0]....
.L_15014:
        /*005c*/ 	.word	0xffffffff


	//   ....[1]....
        /*0060*/ 	.word	0xffffffff


	//   ....[2]....
        /*0064*/ 	.word	0xffffffff


	//   ....[3]....
        /*0068*/ 	.word	0xffffffff


	//   ....[4]....
        /*006c*/ 	.word	0xffffffff


	//   ....[5]....
        /*0070*/ 	.word	0xffffffff


	//   ....[6]....
        /*0074*/ 	.word	0xffffffff


	//   ....[7]....
        /*0078*/ 	.word	0xffffffff


	//   ....[8]....
        /*007c*/ 	.word	0xffffffff


	//   ....[9]....
        /*0080*/ 	.word	0xffffffff


	//   ....[10]....
        /*0084*/ 	.word	0xffffffff


	//   ....[11]....
        /*0088*/ 	.word	0xffffffff


	//   ....[12]....
        /*008c*/ 	.word	0xffffffff


	//   ....[13]....
        /*0090*/ 	.word	0xffffffff


	//   ....[14]....
        /*0094*/ 	.word	0xffffffff


	//   ....[15]....
        /*0098*/ 	.word	0xffffffff


	//   ....[16]....
        /*009c*/ 	.word	0xffffffff


	//   ....[17]....
        /*00a0*/ 	.word	0xffffffff


	//   ....[18]....
        /*00a4*/ 	.word	0xffffffff


	//   ....[19]....
        /*00a8*/ 	.word	0xffffffff


	//   ....[20]....
        /*00ac*/ 	.word	0xffffffff


	//   ....[21]....
        /*00b0*/ 	.word	0xffffffff


	//   ....[22]....
        /*00b4*/ 	.word	0xffffffff


	//   ....[23]....
        /*00b8*/ 	.word	0xffffffff


	//   ....[24]....
        /*00bc*/ 	.word	0xffffffff


	//   ....[25]....
        /*00c0*/ 	.word	0xffffffff


	//   ....[26]....
        /*00c4*/ 	.word	0xffffffff


	//   ....[27]....
        /*00c8*/ 	.word	0xffffffff


	//   ....[28]....
        /*00cc*/ 	.word	0xffffffff


	//   ....[29]....
        /*00d0*/ 	.word	0xffffffff


	//----- nvinfo : EIATTR_COOP_GROUP_INSTR_OFFSETS
	.align		4
.L_15015:
        /*00d4*/ 	.byte	0x04, 0x28
        /*00d6*/ 	.short	(.L_15017 - .L_15016)


	//   ....[0]....
.L_15016:
        /*00d8*/ 	.word	0x000002e0


	//   ....[1]....
        /*00dc*/ 	.word	0x000003e0


	//   ....[2]....
        /*00e0*/ 	.word	0x00000410


	//   ....[3]....
        /*00e4*/ 	.word	0x00000450


	//   ....[4]....
        /*00e8*/ 	.word	0x00000480


	//   ....[5]....
        /*00ec*/ 	.word	0x00000520


	//   ....[6]....
        /*00f0*/ 	.word	0x00000560


	//   ....[7]....
        /*00f4*/ 	.word	0x00000590


	//   ....[8]....
        /*00f8*/ 	.word	0x000005c0


	//   ....[9]....
        /*00fc*/ 	.word	0x000005f0


	//   ....[10]....
        /*0100*/ 	.word	0x000009f0


	//   ....[11]....
        /*0104*/ 	.word	0x00000a50


	//   ....[12]....
        /*0108*/ 	.word	0x00000a70


	//   ....[13]....
        /*010c*/ 	.word	0x00000a90


	//   ....[14]....
        /*0110*/ 	.word	0x00000ab0


	//   ....[15]....
        /*0114*/ 	.word	0x00000b20


	//   ....[16]....
        /*0118*/ 	.word	0x00000b50


	//   ....[17]....
        /*011c*/ 	.word	0x00000b70


	//   ....[18]....
        /*0120*/ 	.word	0x00000b90


	//   ....[19]....
        /*0124*/ 	.word	0x00000bb0


	//   ....[20]....
        /*0128*/ 	.word	0x00000ef0


	//   ....[21]....
        /*012c*/ 	.word	0x00000f60


	//   ....[22]....
        /*0130*/ 	.word	0x00000fd0


	//   ....[23]....
        /*0134*/ 	.word	0x00001040


	//   ....[24]....
        /*0138*/ 	.word	0x000010b0


	//   ....[25]....
        /*013c*/ 	.word	0x00001120


	//   ....[26]....
        /*0140*/ 	.word	0x000011a0


	//   ....[27]....
        /*0144*/ 	.word	0x00001200


	//   ....[28]....
        /*0148*/ 	.word	0x00001260


	//   ....[29]....
        /*014c*/ 	.word	0x000012c0


	//----- nvinfo : EIATTR_EXIT_INSTR_OFFSETS
	.align		4
.L_15017:
        /*0150*/ 	.byte	0x04, 0x1c
        /*0152*/ 	.short	(.L_15019 - .L_15018)


	//   ....[0]....
.L_15018:
        /*0154*/ 	.word	0x00000c10


	//   ....[1]....
        /*0158*/ 	.word	0x00000ea0


	//----- nvinfo : EIATTR_CRS_STACK_SIZE
	.align		4
.L_15019:
        /*015c*/ 	.byte	0x04, 0x1e
        /*015e*/ 	.short	(.L_15021 - .L_15020)
.L_15020:
        /*0160*/ 	.word	0x00000000
.L_15021:


//--------------------- .nv.info._ZN2at6native43_GLOBAL__N__9ae7fba5_10_SoftMax_cu_9f978f6319cunn_SoftMaxForwardILi8EN3c108BFloat16EfS4_NS1_25LogSoftMaxForwardEpilogueEEEvPT2_PKT0_i --------------------------
	.section	.nv.info._ZN2at6native43_GLOBAL__N__9ae7fba5_10_SoftMax_cu_9f978f6319cunn_SoftMaxForwardILi8EN3c108BFloat16EfS4_NS1_25LogSoftMaxForwardEpilogueEEEvPT2_PKT0_i,"",@"SHT_CUDA_INFO"
	.sectionflags	@""
	.align	4


	//----- nvinfo : EIATTR_CUDA_API_VERSION
	.align		4
        /*0000*/ 	.byte	0x04, 0x37
        /*0002*/ 	.short	(.L_15023 - .L_15022)
.L_15022:
        /*0004*/ 	.word	0x00000082


	//----- nvinfo : EIATTR_SW2861232_WAR
	.align		4
.L_15023:
        /*0008*/ 	.byte	0x01, 0x35
	.zero		2


	//----- nvinfo : EIATTR_PARAM_CBANK
	.align		4
        /*000c*/ 	.byte	0x04, 0x0a
        /*000e*/ 	.short	(.L_15025 - .L_15024)
	.align		4
.L_15024:
        /*0010*/ 	.word	index@(.nv.constant0._ZN2at6native43_GLOBAL__N__9ae7fba5_10_SoftMax_cu_9f978f6319cunn_SoftMaxForwardILi8EN3c108BFloat16EfS4_NS1_25LogSoftMaxForwardEpilogueEEEvPT2_PKT0_i)
        /*0014*/ 	.short	0x0160
        /*0016*/ 	.short	0x0014


	//----- nvinfo : EIATTR_CBANK_PARAM_SIZE
	.align		4
.L_15025:
        /*0018*/ 	.byte	0x03, 0x19
        /*001a*/ 	.short	0x0014


	//----- nvinfo : EIATTR_KPARAM_INFO
	.align		4
        /*001c*/ 	.byte	0x04, 0x17
        /*001e*/ 	.short	(.L_15027 - .L_15026)
.L_15026:
        /*0020*/ 	.word	0x00000000
        /*0024*/ 	.short	0x0002
        /*0026*/ 	.short	0x0010
        /*0028*/ 	.byte	0x00, 0xf0, 0x11, 0x00


	//----- nvinfo : EIATTR_KPARAM_INFO
	.align		4
.L_15027:
        /*002c*/ 	.byte	0x04, 0x17
        /*002e*/ 	.short	(.L_15029 - .L_15028)
.L_15028:
        /*0030*/ 	.word	0x00000000
        /*0034*/ 	.short	0x0001
        /*0036*/ 	.short	0x0008
        /*0038*/ 	.byte	0x00, 0xf0, 0x21, 0x00


	//----- nvinfo : EIATTR_KPARAM_INFO
	.align		4
.L_15029:
        /*003c*/ 	.byte	0x04, 0x17
        /*003e*/ 	.short	(.L_15031 - .L_15030)
.L_15030:
        /*0040*/ 	.word	0x00000000
        /*0044*/ 	.short	0x0000
        /*0046*/ 	.short	0x0000
        /*0048*/ 	.byte	0x00, 0xf0, 0x21, 0x00


	//----- nvinfo : EIATTR_MAXREG_COUNT
	.align		4
.L_15031:
        /*004c*/ 	.byte	0x03, 0x1b
        /*004e*/ 	.short	0x00ff


	//----- nvinfo : EIATTR_NUM_BARRIERS
	.align		4
        /*0050*/ 	.byte	0x02, 0x4c
        /*0052*/ 	.byte	0x01
	.zero		1


	//----- nvinfo : EIATTR_MERCURY_ISA_VERSION
	.align		4
        /*0054*/ 	.byte	0x03, 0x5f
        /*0056*/ 	.short	0x0000


	//----- nvinfo : EIATTR_COOP_GROUP_MASK_REGIDS
	.align		4
        /*0058*/ 	.byte	0x04, 0x29
        /*005a*/ 	.short	(.L_15033 - .L_15032)


	//   ....[0]....
.L_15032:
        /*005c*/ 	.word	0xffffffff


	//   ....[1]....
        /*0060*/ 	.word	0xffffffff


	//   ....[2]....
        /*0064*/ 	.word	0xffffffff


	//   ....[3]....
        /*0068*/ 	.word	0xffffffff


	//   ....[4]....
        /*006c*/ 	.word	0xffffffff


	//   ....[5]....
        /*0070*/ 	.word	0xffffffff


	//   ....[6]....
        /*0074*/ 	.word	0xffffffff


	//   ....[7]....
        /*0078*/ 	.word	0xffffffff


	//   ....[8]....
        /*007c*/ 	.word	0xffffffff


	//   ....[9]....
        /*0080*/ 	.word	0xffffffff


	//   ....[10]....
        /*0084*/ 	.word	0xffffffff


	//   ....[11]....
        /*0088*/ 	.word	0xffffffff


	//   ....[12]....
        /*008c*/ 	.word	0xffffffff


	//   ....[13]....
        /*0090*/ 	.word	0xffffffff


	//   ....[14]....
        /*0094*/ 	.word	0xffffffff


	//   ....[15]....
        /*0098*/ 	.word	0xffffffff


	//   ....[16]....
        /*009c*/ 	.word	0xffffffff


	//   ....[17]....
        /*00a0*/ 	.word	0xffffffff


	//   ....[18]....
        /*00a4*/ 	.word	0xffffffff


	//   ....[19]....
        /*00a8*/ 	.word	0xffffffff


	//   ....[20]....
        /*00ac*/ 	.word	0xffffffff


	//   ....[21]....
        /*00b0*/ 	.word	0xffffffff


	//   ....[22]....
        /*00b4*/ 	.word	0xffffffff


	//   ....[23]....
        /*00b8*/ 	.word	0xffffffff


	//   ....[24]....
        /*00bc*/ 	.word	0xffffffff


	//   ....[25]....
        /*00c0*/ 	.word	0xffffffff


	//   ....[26]....
        /*00c4*/ 	.word	0xffffffff


	//   ....[27]....
        /*00c8*/ 	.word	0xffffffff


	//   ....[28]....
        /*00cc*/ 	.word	0xffffffff


	//   ....[29]....
        /*00d0*/ 	.word	0xffffffff


	//----- nvinfo : EIATTR_COOP_GROUP_INSTR_OFFSETS
	.align		4
.L_15033:
        /*00d4*/ 	.byte	0x04, 0x28
        /*00d6*/ 	.short	(.L_15035 - .L_15034)


	//   ....[0]....
.L_15034:
        /*00d8*/ 	.word	0x000006c0


	//   ....[1]....
        /*00dc*/ 	.word	0x00000730


	//   ....[2]....
        /*00e0*/ 	.word	0x00000770


	//   ....[3]....
        /*00e4*/ 	.word	0x00000810


	//   ....[4]....
        /*00e8*/ 	.word	0x00000860


	//   ....[5]....
        /*00ec*/ 	.word	0x000008e0


	//   ....[6]....
        /*00f0*/ 	.word	0x00000920


	//   ....[7]....
        /*00f4*/ 	.word	0x00000950


	//   ....[8]....
        /*00f8*/ 	.word	0x00000980


	//   ....[9]....
        /*00fc*/ 	.word	0x000009b0


	//   ....[10]....
        /*0100*/ 	.word	0x00001130


	//   ....[11]....
        /*0104*/ 	.word	0x00001190


	//   ....[12]....
        /*0108*/ 	.word	0x000011b0


	//   ....[13]....
        /*010c*/ 	.word	0x000011d0


	//   ....[14]....
        /*0110*/ 	.word	0x000011f0


	//   ....[15]....
        /*0114*/ 	.word	0x00001260


	//   ....[16]....
        /*0118*/ 	.word	0x00001290


	//   ....[17]....
        /*011c*/ 	.word	0x000012b0


	//   ....[18]....
        /*0120*/ 	.word	0x000012d0


	//   ....[19]....
        /*0124*/ 	.word	0x000012f0


	//   ....[20]....
        /*0128*/ 	.word	0x00001be0


	//   ....[21]....
        /*012c*/ 	.word	0x00001c50


	//   ....[22]....
        /*0130*/ 	.word	0x00001cc0


	//   ....[23]....
        /*0134*/ 	.word	0x00001d30


	//   ....[24]....
        /*0138*/ 	.word	0x00001da0


	//   ....[25]....
        /*013c*/ 	.word	0x00001e20


	//   ....[26]....
        /*0140*/ 	.word	0x00001e90


	//   ....[27]....
        /*0144*/ 	.word	0x00001ef0


	//   ....[28]....
        /*0148*/ 	.word	0x00001f50


	//   ....[29]....
        /*014c*/ 	.word	0x00001fc0


	//----- nvinfo : EIATTR_EXIT_INSTR_OFFSETS
	.align		4
.L_15035:
        /*0150*/ 	.byte	0x04, 0x1c
        /*0152*/ 	.short	(.L_15037 - .L_15036)


	//   ....[0]....
.L_15036:
        /*0154*/ 	.word	0x000013f0


	//   ....[1]....
        /*0158*/ 	.word	0x00001500


	//   ....[2]....
        /*015c*/ 	.word	0x00001ad0


	//   ....[3]....
        /*0160*/ 	.word	0x00001b90


	//----- nvinfo : EIATTR_CRS_STACK_SIZE
	.align		4
.L_15037:
        /*0164*/ 	.byte	0x04, 0x1e
        /*0166*/ 	.short	(.L_15039 - .L_15038)
.L_15038:
        /*0168*/ 	.word	0x00000000
.L_15039:


//--------------------- .nv.info._ZN2at6native43_GLOBAL__N__9ae7fba5_10_SoftMax_cu_9f978f6323cunn_SoftMaxForwardSmemILi8EN3c108BFloat16EfS4_NS1_25LogSoftMaxForwardEpilogueElEEvPT2_PKT0_T4_ --------------------------
	.section	.nv.info._ZN2at6native43_GLOBAL__N__9ae7fba5_10_SoftMax_cu_9f978f6323cunn_SoftMaxForwardSmemILi8EN3c108BFloat16EfS4_NS1_25LogSoftMaxForwardEpilogueElEEvPT2_PKT0_T4_,"",@"SHT_CUDA_INFO"
	.sectionflags	@""
	.align	4


	//----- nvinfo : EIATTR_CUDA_API_VERSION
	.align		4
        /*0000*/ 	.byte	0x04, 0x37
        /*0002*/ 	.short	(.L_15041 - .L_15040)
.L_15040:
        /*0004*/ 	.word	0x00000082


	//----- nvinfo : EIATTR_SW2861232_WAR
	.align		4
.L_15041:
        /*0008*/ 	.byte	0x01, 0x35
	.zero		2


	//----- nvinfo : EIATTR_PARAM_CBANK
	.align		4
        /*000c*/ 	.byte	0x04, 0x0a
        /*000e*/ 	.short	(.L_15043 - .L_15042)
	.align		4
.L_15042:
        /*0010*/ 	.word	index@(.nv.constant0._ZN2at6native43_GLOBAL__N__9ae7fba5_10_SoftMax_cu_9f978f6323cunn_SoftMaxForwardSmemILi8EN3c108BFloat16EfS4_NS1_25LogSoftMaxForwardEpilogueElEEvPT2_PKT0_T4_)
        /*0014*/ 	.short	0x0160
        /*0016*/ 	.short	0x0018


	//----- nvinfo : EIATTR_CBANK_PARAM_SIZE
	.align		4
.L_15043:
        /*0018*/ 	.byte	0x03, 0x19
        /*001a*/ 	.short	0x0018


	//----- nvinfo : EIATTR_KPARAM_INFO
	.align		4
        /*001c*/ 	.byte	0x04, 0x17
        /*001e*/ 	.short	(.L_15045 - .L_15044)
.L_15044:
        /*0020*/ 	.word	0x00000000
        /*0024*/ 	.short	0x0002
        /*0026*/ 	.short	0x0010
        /*0028*/ 	.byte	0x00, 0xf0, 0x21, 0x00


	//----- nvinfo : EIATTR_KPARAM_INFO
	.align		4
.L_15045:
        /*002c*/ 	.byte	0x04, 0x17
        /*002e*/ 	.short	(.L_15047 - .L_15046)
.L_15046:
        /*0030*/ 	.word	0x00000000
        /*0034*/ 	.short	0x0001
        /*0036*/ 	.short	0x0008
        /*0038*/ 	.byte	0x00, 0xf0, 0x21, 0x00


	//----- nvinfo : EIATTR_KPARAM_INFO
	.align		4
.L_15047:
        /*003c*/ 	.byte	0x04, 0x17
        /*003e*/ 	.short	(.L_15049 - .L_15048)
.L_15048:
        /*0040*/ 	.word	0x00000000
        /*0044*/ 	.short	0x0000
        /*0046*/ 	.short	0x0000
        /*0048*/ 	.byte	0x00, 0xf0, 0x21, 0x00


	//----- nvinfo : EIATTR_MAXREG_COUNT
	.align		4
.L_15049:
        /*004c*/ 	.byte	0x03, 0x1b
        /*004e*/ 	.short	0x00ff


	//----- nvinfo : EIATTR_NUM_BARRIERS
	.align		4
        /*0050*/ 	.byte	0x02, 0x4c
        /*0052*/ 	.byte	0x01
	.zero		1


	//----- nvinfo : EIATTR_MERCURY_ISA_VERSION
	.align		4
        /*0054*/ 	.byte	0x03, 0x5f
        /*0056*/ 	.short	0x0000


	//----- nvinfo : EIATTR_COOP_GROUP_MASK_REGIDS
	.align		4
        /*0058*/ 	.byte	0x04, 0x29
        /*005a*/ 	.short	(.L_15051 - .L_15050)


	//   ....[0]....
.L_15050:
        /*005c*/ 	.word	0xffffffff


	//   ....[1]....
        /*0060*/ 	.word	0xffffffff


	//   ....[2]....
        /*0064*/ 	.word	0xffffffff


	//   ....[3]....
        /*0068*/ 	.word	0xffffffff


	//   ....[4]....
        /*006c*/ 	.word	0xffffffff


	//   ....[5]....
        /*0070*/ 	.word	0xffffffff


	//   ....[6]....
        /*0074*/ 	.word	0xffffffff


	//   ....[7]....
        /*0078*/ 	.word	0xffffffff


	//   ....[8]....
        /*007c*/ 	.word	0xffffffff


	//   ....[9]....
        /*0080*/ 	.word	0xffffffff


	//   ....[10]....
        /*0084*/ 	.word	0xffffffff


	//   ....[11]....
        /*0088*/ 	.word	0xffffffff


	//   ....[12]....
        /*008c*/ 	.word	0xffffffff


	//   ....[13]....
        /*0090*/ 	.word	0xffffffff


	//   ....[14]....
        /*0094*/ 	.word	0xffffffff


	//   ....[15]....
        /*0098*/ 	.word	0xffffffff


	//   ....[16]....
        /*009c*/ 	.word	0xffffffff


	//   ....[17]....
        /*00a0*/ 	.word	0xffffffff


	//   ....[18]....
        /*00a4*/ 	.word	0xffffffff


	//   ....[19]....
        /*00a8*/ 	.word	0xffffffff


	//   ....[20]....
        /*00ac*/ 	.word	0xffffffff


	//   ....[21]....
        /*00b0*/ 	.word	0xffffffff


	//   ....[22]....
        /*00b4*/ 	.word	0xffffffff


	//   ....[23]....
        /*00b8*/ 	.word	0xffffffff


	//   ....[24]....
        /*00bc*/ 	.word	0xffffffff


	//   ....[25]....
        /*00c0*/ 	.word	0xffffffff


	//   ....[26]....
        /*00c4*/ 	.word	0xffffffff


	//   ....[27]....
        /*00c8*/ 	.word	0xffffffff


	//   ....[28]....
        /*00cc*/ 	.word	0xffffffff


	//   ....[29]....
        /*00d0*/ 	.word	0xffffffff


	//----- nvinfo : EIATTR_COOP_GROUP_INSTR_OFFSETS
	.align		4
.L_15051:
        /*00d4*/ 	.byte	0x04, 0x28
        /*00d6*/ 	.short	(.L_15053 - .L_15052)


	//   ....[0]....
.L_15052:
        /*00d8*/ 	.word	0x000002e0


	//   ....[1]....
        /*00dc*/ 	.word	0x000003d0


	//   ....[2]....
        /*00e0*/ 	.word	0x00000410


	//   ....[3]....
        /*00e4*/ 	.word	0x00000460


	//   ....[4]....
        /*00e8*/ 	.word	0x00000490


	//   ....[5]....
        /*00ec*/ 	.word	0x00000520


	//   ....[6]....
        /*00f0*/ 	.word	0x00000560


	//   ....[7]....
        /*00f4*/ 	.word	0x00000590


	//   ....[8]....
        /*00f8*/ 	.word	0x000005c0


	//   ....[9]....
        /*00fc*/ 	.word	0x000005f0


	//   ....[10]....
        /*0100*/ 	.word	0x000009f0


	//   ....[11]....
        /*0104*/ 	.word	0x00000a50


	//   ....[12]....
        /*0108*/ 	.word	0x00000a70


	//   ....[13]....
        /*010c*/ 	.word	0x00000a90


	//   ....[14]....
        /*0110*/ 	.word	0x00000ab0


	//   ....[15]....
        /*0114*/ 	.word	0x00000b20


	//   ....[16]....
        /*0118*/ 	.word	0x00000b50


	//   ....[17]....
        /*011c*/ 	.word	0x00000b70


	//   ....[18]....
        /*0120*/ 	.word	0x00000b90


	//   ....[19]....
        /*0124*/ 	.word	0x00000bb0


	//   ....[20]....
        /*0128*/ 	.word	0x00000f20


	//   ....[21]....
        /*012c*/ 	.word	0x00000fa0


	//   ....[22]....
        /*0130*/ 	.word	0x00001010


	//   ....[23]....
        /*0134*/ 	.word	0x00001080


	//   ....[24]....
        /*0138*/ 	.word	0x000010f0


	//   ....[25]....
        /*013c*/ 	.word	0x00001160


	//   ....[26]....
        /*0140*/ 	.word	0x000011e0


	//   ....[27]....
        /*0144*/ 	.word	0x00001240


	//   ....[28]....
        /*0148*/ 	.word	0x000012a0


	//   ....[29]....
        /*014c*/ 	.word	0x00001300


	//----- nvinfo : EIATTR_EXIT_INSTR_OFFSETS
	.align		4
.L_15053:
        /*0150*/ 	.byte	0x04, 0x1c
        /*0152*/ 	.short	(.L_15055 - .L_15054)


	//   ....[0]....
.L_15054:
        /*0154*/ 	.word	0x00000c10


	//   ....[1]....
        /*0158*/ 	.word	0x00000ed0


	//----- nvinfo : EIATTR_CRS_STACK_SIZE
	.align		4
.L_15055:
        /*015c*/ 	.byte	0x04, 0x1e
        /*015e*/ 	.short	(.L_15057 - .L_15056)
.L_15056:
        /*0160*/ 	.word	0x00000000
.L_15057:


//--------------------- .nv.info._ZN2at6native43_GLOBAL__N__9ae7fba5_10_SoftMax_cu_9f978f6322cunn_SoftMaxForwardRegIN3c108BFloat16EfS4_NS1_25LogSoftMaxForwardEpilogueElLi9EEEvPT1_PKT_T3_ --------------------------
	.section	.nv.info._ZN2at6native43_GLOBAL__N__9ae7fba5_10_SoftMax_cu_9f978f6322cunn_SoftMaxForwardRegIN3c108BFloat16EfS4_NS1_25LogSoftMaxForwardEpilogueElLi9EEEvPT1_PKT_T3_,"",@"SHT_CUDA_INFO"
	.sectionflags	@""
	.align	4


	//----- nvinfo : EIATTR_CUDA_API_VERSION
	.align		4
        /*0000*/ 	.byte	0x04, 0x37
        /*0002*/ 	.short	(.L_15059 - .L_15058)
.L_15058:
        /*0004*/ 	.word	0x00000082


	//----- nvinfo : EIATTR_SW2861232_WAR
	.align		4
.L_15059:
        /*0008*/ 	.byte	0x01, 0x35
	.zero		2


	//----- nvinfo : EIATTR_PARAM_CBANK
	.align		4
        /*000c*/ 	.byte	0x04, 0x0a
        /*000e*/ 	.short	(.L_15061 - .L_15060)
	.align		4
.L_15060:
        /*0010*/ 	.word	index@(.nv.constant0._ZN2at6native43_GLOBAL__N__9ae7fba5_10_SoftMax_cu_9f978f6322cunn_SoftMaxForwardRegIN3c108BFloat16EfS4_NS1_25LogSoftMaxForwardEpilogueElLi9EEEvPT1_PKT_T3_)
        /*0014*/ 	.short	0x0160
        /*0016*/ 	.short	0x0018


	//----- nvinfo : EIATTR_CBANK_PARAM_SIZE
	.align		4
.L_15061:
        /*0018*/ 	.byte	0x03, 0x19
        /*001a*/ 	.short	0x0018


	//----- nvinfo : EIATTR_KPARAM_INFO
	.align		4
        /*001c*/ 	.byte	0x04, 0x17
        /*001e*/ 	.short	(.L_15063 - .L_15062)
.L_15062:
        /*0020*/ 	.word	0x00000000
        /*0024*/ 	.short	0x0002
        /*0026*/ 	.short	0x0010
        /*0028*/ 	.byte	0x00, 0xf0, 0x21, 0x00


	//----- nvinfo : EIATTR_KPARAM_INFO
	.align		4
.L_15063:
        /*002c*/ 	.byte	0x04, 0x17
        /*002e*/ 	.short	(.L_15065 - .L_15064)
.L_15064:
        /*0030*/ 	.word	0x00000000
        /*0034*/ 	.short	0x0001
        /*0036*/ 	.short	0x0008
        /*0038*/ 	.byte	0x00, 0xf0, 0x21, 0x00


	//----- nvinfo : EIATTR_KPARAM_INFO
	.align		4
.L_15065:
        /*003c*/ 	.byte	0x04, 0x17
        /*003e*/ 	.short	(.L_15067 - .L_15066)
.L_15066:
        /*0040*/ 	.word	0x00000000
        /*0044*/ 	.short	0x0000
        /*0046*/ 	.short	0x0000
        /*0048*/ 	.byte	0x00, 0xf0, 0x21, 0x00


	//----- nvinfo : EIATTR_MAXREG_COUNT
	.align		4
.L_15067:
        /*004c*/ 	.byte	0x03, 0x1b
        /*004e*/ 	.short	0x00ff


	//----- nvinfo : EIATTR_NUM_BARRIERS
	.align		4
        /*0050*/ 	.byte	0x02, 0x4c
        /*0052*/ 	.byte	0x01
	.zero		1


	//----- nvinfo : EIATTR_MERCURY_ISA_VERSION
	.align		4
        /*0054*/ 	.byte	0x03, 0x5f
        /*0056*/ 	.short	0x0000


	//----- nvinfo : EIATTR_COOP_GROUP_MASK_REGIDS
	.align		4
        /*0058*/ 	.byte	0x04, 0x29
        /*005a*/ 	.short	(.L_15069 - .L_15068)


	//   ....[0]....
.L_15068:
        /*005c*/ 	.word	0xffffffff


	//   ....[1]....
        /*0060*/ 	.word	0xffffffff


	//   ....[2]....
        /*0064*/ 	.word	0xffffffff


	//   ....[3]....
        /*0068*/ 	.word	0xffffffff


	//   ....[4]....
        /*006c*/ 	.word	0xffffffff


	//   ....[5]....
        /*0070*/ 	.word	0xffffffff


	//   ....[6]....
        /*0074*/ 	.word	0xffffffff


	//   ....[7]....
        /*0078*/ 	.word	0xffffffff


	//   ....[8]....
        /*007c*/ 	.word	0xffffffff


	//   ....[9]....
        /*0080*/ 	.word	0xffffffff


	//   ....[10]....
        /*0084*/ 	.word	0xffffffff


	//   ....[11]....
        /*0088*/ 	.word	0xffffffff


	//   ....[12]....
        /*008c*/ 	.word	0xffffffff


	//   ....[13]....
        /*0090*/ 	.word	0xffffffff


	//   ....[14]....
        /*0094*/ 	.word	0xffffffff


	//   ....[15]....
        /*0098*/ 	.word	0xffffffff


	//   ....[16]....
        /*009c*/ 	.word	0xffffffff


	//   ....[17]....
        /*00a0*/ 	.word	0xffffffff


	//   ....[18]....
        /*00a4*/ 	.word	0xffffffff


	//   ....[19]....
        /*00a8*/ 	.word	0xffffffff


	//   ....[20]....
        /*00ac*/ 	.word	0xffffffff


	//   ....[21]....
        /*00b0*/ 	.word	0xffffffff


	//   ....[22]....
        /*00b4*/ 	.word	0xffffffff


	//   ....[23]....
        /*00b8*/ 	.word	0xffffffff


	//   ....[24]....
        /*00bc*/ 	.word	0xffffffff


	//   ....[25]....
        /*00c0*/ 	.word	0xffffffff


	//   ....[26]....
        /*00c4*/ 	.word	0xffffffff


	//   ....[27]....
        /*00c8*/ 	.word	0xffffffff


	//   ....[28]....
        /*00cc*/ 	.word	0xffffffff


	//   ....[29]....
        /*00d0*/ 	.word	0xffffffff


	//----- nvinfo : EIATTR_COOP_GROUP_INSTR_OFFSETS
	.align		4
.L_15069:
        /*00d4*/ 	.byte	0x04, 0x28
        /*00d6*/ 	.short	(.L_15071 - .L_15070)


	//   ....[0]....
.L_15070:
        /*00d8*/ 	.word	0x00000740


	//   ....[1]....
        /*00dc*/ 	.word	0x00000770


	//   ....[2]....
        /*00e0*/ 	.word	0x000007a0


	//   ....[3]....
        /*00e4*/ 	.word	0x000007d0


	//   ....[4]....
        /*00e8*/ 	.word	0x00000810


	//   ....[5]....
        /*00ec*/ 	.word	0x00000950


	//   ....[6]....
        /*00f0*/ 	.word	0x00000990


	//   ....[7]....
        /*00f4*/ 	.word	0x000009c0


	//   ....[8]....
        /*00f8*/ 	.word	0x000009f0


	//   ....[9]....
        /*00fc*/ 	.word	0x00000a20


	//   ....[10]....
        /*0100*/ 	.word	0x00000ea0


	//   ....[11]....
        /*0104*/ 	.word	0x00000ed0


	//   ....[12]....
        /*0108*/ 	.word	0x00000ef0


	//   ....[13]....
        /*010c*/ 	.word	0x00000f20


	//   ....[14]....
        /*0110*/ 	.word	0x00000f40


	//   ....[15]....
        /*0114*/ 	.word	0x00000fd0


	//   ....[16]....
        /*0118*/ 	.word	0x00001000


	//   ....[17]....
        /*011c*/ 	.word	0x00001020


	//   ....[18]....
        /*0120*/ 	.word	0x00001040


	//   ....[19]....
        /*0124*/ 	.word	0x00001060


	//   ....[20]....
        /*0128*/ 	.word	0x00001b30


	//   ....[21]....
        /*012c*/ 	.word	0x00001ba0


	//   ....[22]....
        /*0130*/ 	.word	0x00001c10


	//   ....[23]....
        /*0134*/ 	.word	0x00001c80


	//   ....[24]....
        /*0138*/ 	.word	0x00001cf0


	//   ....[25]....
        /*013c*/ 	.word	0x00001d70


	//   ....[26]....
        /*0140*/ 	.word	0x00001de0


	//   ....[27]....
        /*0144*/ 	.word	0x00001e40


	//   ....[28]....
        /*0148*/ 	.word	0x00001ea0


	//   ....[29]....
        /*014c*/ 	.word	0x00001f10


	//----- nvinfo : EIATTR_EXIT_INSTR_OFFSETS
	.align		4
.L_15071:
        /*0150*/ 	.byte	0x04, 0x1c
        /*0152*/ 	.short	(.L_15073 - .L_15072)


	//   ....[0]....
.L_15072:
        /*0154*/ 	.word	0x000019c0


	//   ....[1]....
        /*0158*/ 	.word	0x00001ae0


	//----- nvinfo : EIATTR_CRS_STACK_SIZE
	.align		4
.L_15073:
        /*015c*/ 	.byte	0x04, 0x1e
        /*015e*/ 	.short	(.L_15075 - .L_15074)
.L_15074:
        /*0160*/ 	.word	0x00000000
.L_15075:


//--------------------- .nv.info._ZN2at6native43_GLOBAL__N__9ae7fba5_10_SoftMax_cu_9f978f6322cunn_SoftMaxForwardRegIN3c108BFloat16EfS4_NS1_25LogSoftMaxForwardEpilogueElLi8EEEvPT1_PKT_T3_ --------------------------
	.section	.nv.info._ZN2at6native43_GLOBAL__N__9ae7fba5_10_SoftMax_cu_9f978f6322cunn_SoftMaxForwardRegIN3c108BFloat16EfS4_NS1_25LogSoftMaxForwardEpilogueElLi8EEEvPT1_PKT_T3_,"",@"SHT_CUDA_INFO"
	.sectionflags	@""
	.align	4


	//----- nvinfo : EIATTR_CUDA_API_VERSION
	.align		4
        /*0000*/ 	.byte	0x04, 0x37
        /*0002*/ 	.short	(.L_15077 - .L_15076)
.L_15076:
        /*0004*/ 	.word	0x00000082


	//----- nvinfo : EIATTR_SW2861232_WAR
	.align		4
.L_15077:
        /*0008*/ 	.byte	0x01, 0x35
	.zero		2


	//----- nvinfo : EIATTR_PARAM_CBANK
	.align		4
        /*000c*/ 	.byte	0x04, 0x0a
        /*000e*/ 	.short	(.L_15079 - .L_15078)
	.align		4
.L_15078:
        /*0010*/ 	.word	index@(.nv.constant0._ZN2at6native43_GLOBAL__N__9ae7fba5_10_SoftMax_cu_9f978f6322cunn_SoftMaxForwardRegIN3c108BFloat16EfS4_NS1_25LogSoftMaxForwardEpilogueElLi8EEEvPT1_PKT_T3_)
        /*0014*/ 	.short	0x0160
        /*0016*/ 	.short	0x0018


	//----- nvinfo : EIATTR_CBANK_PARAM_SIZE
	.align		4
.L_15079:
        /*0018*/ 	.byte	0x03, 0x19
        /*001a*/ 	.short	0x0018


	//----- nvinfo : EIATTR_KPARAM_INFO
	.align		4
        /*001c*/ 	.byte	0x04, 0x17
        /*001e*/ 	.short	(.L_15081 - .L_15080)
.L_15080:
        /*0020*/ 	.word	0x00000000
        /*0024*/ 	.short	0x0002
        /*0026*/ 	.short	0x0010
        /*0028*/ 	.byte	0x00, 0xf0, 0x21, 0x00


	//----- nvinfo : EIATTR_KPARAM_INFO
	.align		4
.L_15081:
        /*002c*/ 	.byte	0x04, 0x17
        /*002e*/ 	.short	(.L_15083 - .L_15082)
.L_15082:
        /*0030*/ 	.word	0x00000000
        /*0034*/ 	.short	0x0001
        /*0036*/ 	.short	0x0008
        /*0038*/ 	.byte	0x00, 0xf0, 0x21, 0x00


	//----- nvinfo : EIATTR_KPARAM_INFO
	.align		4
.L_15083:
        /*003c*/ 	.byte	0x04, 0x17
        /*003e*/ 	.short	(.L_15085 - .L_15084)
.L_15084:
        /*0040*/ 	.word	0x00000000
        /*0044*/ 	.short	0x0000
        /*0046*/ 	.short	0x0000
        /*0048*/ 	.byte	0x00, 0xf0, 0x21, 0x00


	//----- nvinfo : EIATTR_MAXREG_COUNT
	.align		4
.L_15085:
        /*004c*/ 	.byte	0x03, 0x1b
        /*004e*/ 	.short	0x00ff


	//----- nvinfo : EIATTR_NUM_BARRIERS
	.align		4
        /*0050*/ 	.byte	0x02, 0x4c
        /*0052*/ 	.byte	0x01
	.zero		1


	//----- nvinfo : EIATTR_MERCURY_ISA_VERSION
	.align		4
        /*0054*/ 	.byte	0x03, 0x5f
        /*0056*/ 	.short	0x0000


	//----- nvinfo : EIATTR_COOP_GROUP_MASK_REGIDS
	.align		4
        /*0058*/ 	.byte	0x04, 0x29
        /*005a*/ 	.short	(.L_15087 - .L_15086)


	//   ....[0]....
.L_15086:
        /*005c*/ 	.word	0xffffffff


	//   ....[1]....
        /*0060*/ 	.word	0xffffffff


	//   ....[2]....
        /*0064*/ 	.word	0xffffffff


	//   ....[3]....
        /*0068*/ 	.word	0xffffffff


	//   ....[4]....
        /*006c*/ 	.word	0xffffffff


	//   ....[5]....
        /*0070*/ 	.word	0xffffffff


	//   ....[6]....
        /*0074*/ 	.word	0xffffffff


	//   ....[7]....
        /*0078*/ 	.word	0xffffffff


	//   ....[8]....
        /*007c*/ 	.word	0xffffffff


	//   ....[9]....
        /*0080*/ 	.word	0xffffffff


	//   ....[10]....
        /*0084*/ 	.word	0xffffffff


	//   ....[11]....
        /*0088*/ 	.word	0xffffffff


	//   ....[12]....
        /*008c*/ 	.word	0xffffffff


	//   ....[13]....
        /*0090*/ 	.word	0xffffffff


	//   ....[14]....
        /*0094*/ 	.word	0xffffffff


	//   ....[15]....
        /*0098*/ 	.word	0xffffffff


	//   ....[16]....
        /*009c*/ 	.word	0xffffffff


	//   ....[17]....
        /*00a0*/ 	.word	0xffffffff


	//   ....[18]....
        /*00a4*/ 	.word	0xffffffff


	//   ....[19]....
        /*00a8*/ 	.word	0xffffffff


	//   ....[20]....
        /*00ac*/ 	.word	0xffffffff


	//   ....[21]....
        /*00b0*/ 	.word	0xffffffff


	//   ....[22]....
        /*00b4*/ 	.word	0xffffffff


	//   ....[23]....
        /*00b8*/ 	.word	0xffffffff


	//   ....[24]....
        /*00bc*/ 	.word	0xffffffff


	//   ....[25]....
        /*00c0*/ 	.word	0xffffffff


	//   ....[26]....
        /*00c4*/ 	.word	0xffffffff


	//   ....[27]....
        /*00c8*/ 	.word	0xffffffff


	//   ....[28]....
        /*00cc*/ 	.word	0xffffffff


	//   ....[29]....
        /*00d0*/ 	.word	0xffffffff


	//----- nvinfo : EIATTR_COOP_GROUP_INSTR_OFFSETS
	.align		4
.L_15087:
        /*00d4*/ 	.byte	0x04, 0x28
        /*00d6*/ 	.short	(.L_15089 - .L_15088)


	//   ....[0]....
.L_15088:
        /*00d8*/ 	.word	0x00000680


	//   ....[1]....
        /*00dc*/ 	.word	0x000006b0


	//   ....[2]....
        /*00e0*/ 	.word	0x000006e0


	//   ....[3]....
        /*00e4*/ 	.word	0x00000710


	//   ....[4]....
        /*00e8*/ 	.word	0x00000750


	//   ....[5]....
        /*00ec*/ 	.word	0x00000890


	//   ....[6]....
        /*00f0*/ 	.word	0x000008d0


	//   ....[7]....
        /*00f4*/ 	.word	0x00000900


	//   ....[8]....
        /*00f8*/ 	.word	0x00000930


	//   ....[9]....
        /*00fc*/ 	.word	0x00000960


	//   ....[10]....
        /*0100*/ 	.word	0x00000d60


	//   ....[11]....
        /*0104*/ 	.word	0x00000d90


	//   ....[12]....
        /*0108*/ 	.word	0x00000db0


	//   ....[13]....
        /*010c*/ 	.word	0x00000de0


	//   ....[14]....
        /*0110*/ 	.word	0x00000e00


	//   ....[15]....
        /*0114*/ 	.word	0x00000e90


	//   ....[16]....
        /*0118*/ 	.word	0x00000ec0


	//   ....[17]....
        /*011c*/ 	.word	0x00000ee0


	//   ....[18]....
        /*0120*/ 	.word	0x00000f00


	//   ....[19]....
        /*0124*/ 	.word	0x00000f20


	//   ....[20]....
        /*0128*/ 	.word	0x000018a0


	//   ....[21]....
        /*012c*/ 	.word	0x00001910


	//   ....[22]....
        /*0130*/ 	.word	0x00001980


	//   ....[23]....
        /*0134*/ 	.word	0x000019f0


	//   ....[24]....
        /*0138*/ 	.word	0x00001a60


	//   ....[25]....
        /*013c*/ 	.word	0x00001ae0


	//   ....[26]....
        /*0140*/ 	.word	0x00001b50


	//   ....[27]....
        /*0144*/ 	.word	0x00001bb0


	//   ....[28]....
        /*0148*/ 	.word	0x00001c10


	//   ....[29]....
        /*014c*/ 	.word	0x00001c80


	//----- nvinfo : EIATTR_EXIT_INSTR_OFFSETS
	.align		4
.L_15089:
        /*0150*/ 	.byte	0x04, 0x1c
        /*0152*/ 	.short	(.L_15091 - .L_15090)


	//   ....[0]....
.L_15090:
        /*0154*/ 	.word	0x00001730


	//   ....[1]....
        /*0158*/ 	.word	0x00001850


	//----- nvinfo : EIATTR_CRS_STACK_SIZE
	.align		4
.L_15091:
        /*015c*/ 	.byte	0x04, 0x1e
        /*015e*/ 	.short	(.L_15093 - .L_15092)
.L_15092:
        /*0160*/ 	.word	0x00000000
.L_15093:


//--------------------- .nv.info._ZN2at6native43_GLOBAL__N__9ae7fba5_10_SoftMax_cu_9f978f6322cunn_SoftMaxForwardRegIN3c108BFloat16EfS4_NS1_25LogSoftMaxForwardEpilogueElLi7EEEvPT1_PKT_T3_ --------------------------
	.section	.nv.info._ZN2at6native43_GLOBAL__N__9ae7fba5_10_SoftMax_cu_9f978f6322cunn_SoftMaxForwardRegIN3c108BFloat16EfS4_NS1_25LogSoftMaxForwardEpilogueElLi7EEEvPT1_PKT_T3_,"",@"SHT_CUDA_INFO"
	.sectionflags	@""
	.align	4


	//----- nvinfo : EIATTR_CUDA_API_VERSION
	.align		4
        /*0000*/ 	.byte	0x04, 0x37
        /*0002*/ 	.short	(.L_15095 - .L_15094)
.L_15094:
        /*0004*/ 	.word	0x00000082


	//----- nvinfo : EIATTR_SW2861232_WAR
	.align		4
.L_15095:
        /*0008*/ 	.byte	0x01, 0x35
	.zero		2


	//----- nvinfo : EIATTR_PARAM_CBANK
	.align		4
        /*000c*/ 	.byte	0x04, 0x0a
        /*000e*/ 	.short	(.L_15097 - .L_15096)
	.align		4
.L_15096:
        /*0010*/ 	.word	index@(.nv.constant0._ZN2at6native43_GLOBAL__N__9ae7fba5_10_SoftMax_cu_9f978f6322cunn_SoftMaxForwardRegIN3c108BFloat16EfS4_NS1_25LogSoftMaxForwardEpilogueElLi7EEEvPT1_PKT_T3_)
        /*0014*/ 	.short	0x0160
        /*0016*/ 	.short	0x0018


	//----- nvinfo : EIATTR_CBANK_PARAM_SIZE
	.align		4
.L_15097:
        /*0018*/ 	.byte	0x03, 0x19
        /*001a*/ 	.short	0x0018


	//----- nvinfo : EIATTR_KPARAM_INFO
	.align		4
        /*001c*/ 	.byte	0x04, 0x17
        /*001e*/ 	.short	(.L_15099 - .L_15098)
.L_15098:
        /*0020*/ 	.word	0x00000000
        /*0024*/ 	.short	0x0002
        /*0026*/ 	.short	0x0010
        /*0028*/ 	.byte	0x00, 0xf0, 0x21, 0x00


	//----- nvinfo : EIATTR_KPARAM_INFO
	.align		4
.L_15099:
        /*002c*/ 	.byte	0x04, 0x17
        /*002e*/ 	.short	(.L_15101 - .L_15100)
.L_15100:
        /*0030*/ 	.word	0x00000000
        /*0034*/ 	.short	0x0001
        /*0036*/ 	.short	0x0008
        /*0038*/ 	.byte	0x00, 0xf0, 0x21, 0x00


	//----- nvinfo : EIATTR_KPARAM_INFO
	.align		4
.L_15101:
        /*003c*/ 	.byte	0x04, 0x17
        /*003e*/ 	.short	(.L_15103 - .L_15102)
.L_15102:
        /*0040*/ 	.word	0x00000000
        /*0044*/ 	.short	0x0000
        /*0046*/ 	.short	0x0000
        /*0048*/ 	.byte	0x00, 0xf0, 0x21, 0x00


	//----- nvinfo : EIATTR_MAXREG_COUNT
	.align		4
.L_15103:
        /*004c*/ 	.byte	0x03, 0x1b
        /*004e*/ 	.short	0x00ff


	//----- nvinfo : EIATTR_NUM_BARRIERS
	.align		4
        /*0050*/ 	.byte	0x02, 0x4c
        /*0052*/ 	.byte	0x01
	.zero		1


	//----- nvinfo : EIATTR_MERCURY_ISA_VERSION
	.align		4
        /*0054*/ 	.byte	0x03, 0x5f
        /*0056*/ 	.short	0x0000


	//----- nvinfo : EIATTR_COOP_GROUP_MASK_REGIDS
	.align		4
        /*0058*/ 	.byte	0x04, 0x29
        /*005a*/ 	.short	(.L_15105 - .L_15104)


	//   ....[0]....
.L_15104:
        /*005c*/ 	.word	0xffffffff


	//   ....[1]....
        /*0060*/ 	.word	0xffffffff


	//   ....[2]....
        /*0064*/ 	.word	0xffffffff


	//   ....[3]....
        /*0068*/ 	.word	0xffffffff


	//   ....[4]....
        /*006c*/ 	.word	0xffffffff


	//   ....[5]....
        /*0070*/ 	.word	0xffffffff


	//   ....[6]....
        /*0074*/ 	.word	0xffffffff


	//   ....[7]....
        /*0078*/ 	.word	0xffffffff


	//   ....[8]....
        /*007c*/ 	.word	0xffffffff


	//   ....[9]....
        /*0080*/ 	.word	0xffffffff


	//   ....[10]....
        /*0084*/ 	.word	0xffffffff


	//   ....[11]....
        /*0088*/ 	.word	0xffffffff


	//   ....[12]....
        /*008c*/ 	.word	0xffffffff


	//   ....[13]....
        /*0090*/ 	.word	0xffffffff


	//   ....[14]....
        /*0094*/ 	.word	0xffffffff


	//   ....[15]....
        /*0098*/ 	.word	0xffffffff


	//   ....[16]....
        /*009c*/ 	.word	0xffffffff


	//   ....[17]....
        /*00a0*/ 	.word	0xffffffff


	//   ....[18]....
        /*00a4*/ 	.word	0xffffffff


	//   ....[19]....
        /*00a8*/ 	.word	0xffffffff


	//   ....[20]....
        /*00ac*/ 	.word	0xffffffff


	//   ....[21]....
        /*00b0*/ 	.word	0xffffffff


	//   ....[22]....
        /*00b4*/ 	.word	0xffffffff


	//   ....[23]....
        /*00b8*/ 	.word	0xffffffff


	//   ....[24]....
        /*00bc*/ 	.word	0xffffffff


	//   ....[25]....
        /*00c0*/ 	.word	0xffffffff


	//   ....[26]....
        /*00c4*/ 	.word	0xffffffff


	//   ....[27]....
        /*00c8*/ 	.word	0xffffffff


	//   ....[28]....
        /*00cc*/ 	.word	0xffffffff


	//   ....[29]....
        /*00d0*/ 	.word	0xffffffff


	//----- nvinfo : EIATTR_COOP_GROUP_INSTR_OFFSETS
	.align		4
.L_15105:
        /*00d4*/ 	.byte	0x04, 0x28
        /*00d6*/ 	.short	(.L_15107 - .L_15106)


	//   ....[0]....
.L_15106:
        /*00d8*/ 	.word	0x00000580


	//   ....[1]....
        /*00dc*/ 	.word	0x000005b0


	//   ....[2]....
        /*00e0*/ 	.word	0x000005e0


	//   ....[3]....
        /*00e4*/ 	.word	0x00000610


	//   ....[4]....
        /*00e8*/ 	.word	0x00000650


	//   ....[5]....
        /*00ec*/ 	.word	0x00000780


	//   ....[6]....
        /*00f0*/ 	.word	0x000007c0


	//   ....[7]....
        /*00f4*/ 	.word	0x000007f0


	//   ....[8]....
        /*00f8*/ 	.word	0x00000820


	//   ....[9]....
        /*00fc*/ 	.word	0x00000850


	//   ....[10]....
        /*0100*/ 	.word	0x00000be0


	//   ....[11]....
        /*0104*/ 	.word	0x00000c10


	//   ....[12]....
        /*0108*/ 	.word	0x00000c30


	//   ....[13]....
        /*010c*/ 	.word	0x00000c60


	//   ....[14]....
        /*0110*/ 	.word	0x00000c80


	//   ....[15]....
        /*0114*/ 	.word	0x00000d10


	//   ....[16]....
        /*0118*/ 	.word	0x00000d40


	//   ....[17]....
        /*011c*/ 	.word	0x00000d60


	//   ....[18]....
        /*0120*/ 	.word	0x00000d80


	//   ....[19]....
        /*0124*/ 	.word	0x00000da0


	//   ....[20]....
        /*0128*/ 	.word	0x000015d0


	//   ....[21]....
        /*012c*/ 	.word	0x00001640


	//   ....[22]....
        /*0130*/ 	.word	0x000016b0


	//   ....[23]....
        /*0134*/ 	.word	0x00001720


	//   ....[24]....
        /*0138*/ 	.word	0x00001790


	//   ....[25]....
        /*013c*/ 	.word	0x00001810


	//   ....[26]....
        /*0140*/ 	.word	0x00001880


	//   ....[27]....
        /*0144*/ 	.word	0x000018e0


	//   ....[28]....
        /*0148*/ 	.word	0x00001940


	//   ....[29]....
        /*014c*/ 	.word	0x000019b0


	//----- nvinfo : EIATTR_EXIT_INSTR_OFFSETS
	.align		4
.L_15107:
        /*0150*/ 	.byte	0x04, 0x1c
        /*0152*/ 	.short	(.L_15109 - .L_15108)


	//   ....[0]....
.L_15108:
        /*0154*/ 	.word	0x00001470


	//   ....[1]....
        /*0158*/ 	.word	0x00001580


	//----- nvinfo : EIATTR_CRS_STACK_SIZE
	.align		4
.L_15109:
        /*015c*/ 	.byte	0x04, 0x1e
        /*015e*/ 	.short	(.L_15111 - .L_15110)
.L_15110:
        /*0160*/ 	.word	0x00000000
.L_15111:


//--------------------- .nv.info._ZN2at6native43_GLOBAL__N__9ae7fba5_10_SoftMax_cu_9f978f6322cunn_SoftMaxForwardRegIN3c108BFloat16EfS4_NS1_25LogSoftMaxForwardEpilogueElLi6EEEvPT1_PKT_T3_ --------------------------
	.section	.nv.info._ZN2at6native43_GLOBAL__N__9ae7fba5_10_SoftMax_cu_9f978f6322cunn_SoftMaxForwardRegIN3c108BFloat16EfS4_NS1_25LogSoftMaxForwardEpilogueElLi6EEEvPT1_PKT_T3_,"",@"SHT_CUDA_INFO"
	.sectionflags	@""
	.align	4


	//----- nvinfo : EIATTR_CUDA_API_VERSION
	.align		4
        /*0000*/ 	.byte	0x04, 0x37
        /*0002*/ 	.short	(.L_15113 - .L_15112)
.L_15112:
        /*0004*/ 	.word	0x00000082


	//----- nvinfo : EIATTR_SW2861232_WAR
	.align		4
.L_15113:
        /*0008*/ 	.byte	0x01, 0x35
	.zero		2


	//----- nvinfo : EIATTR_PARAM_CBANK
	.align		4
        /*000c*/ 	.byte	0x04, 0x0a
        /*000e*/ 	.short	(.L_15115 - .L_15114)
	.align		4
.L_15114:
        /*0010*/ 	.word	index@(.nv.constant0._ZN2at6native43_GLOBAL__N__9ae7fba5_10_SoftMax_cu_9f978f6322cunn_SoftMaxForwardRegIN3c108BFloat16EfS4_NS1_25LogSoftMaxForwardEpilogueElLi6EEEvPT1_PKT_T3_)
        /*0014*/ 	.short	0x0160
        /*0016*/ 	.short	0x0018


	//----- nvinfo : EIATTR_CBANK_PARAM_SIZE
	.align		4
.L_15115:
        /*0018*/ 	.byte	0x03, 0x19
        /*001a*/ 	.short	0x0018


	//----- nvinfo : EIATTR_KPARAM_INFO
	.align		4
        /*001c*/ 	.byte	0x04, 0x17
        /*001e*/ 	.short	(.L_15117 - .L_15116)
.L_15116:
        /*0020*/ 	.word	0x00000000
        /*0024*/ 	.short	0x0002
        /*0026*/ 	.short	0x0010
        /*0028*/ 	.byte	0x00, 0xf0, 0x21, 0x00


	//----- nvinfo : EIATTR_KPARAM_INFO
	.align		4
.L_15117:
        /*002c*/ 	.byte	0x04, 0x17
        /*002e*/ 	.short	(.L_15119 - .L_15118)
.L_15118:
        /*0030*/ 	.word	0x00000000
        /*0034*/ 	.short	0x0001
        /*0036*/ 	.short	0x0008
        /*0038*/ 	.byte	0x00, 0xf0, 0x21, 0x00


	//----- nvinfo : EIATTR_KPARAM_INFO
	.align		4
.L_15119:
        /*003c*/ 	.byte	0x04, 0x17
        /*003e*/ 	.short	(.L_15121 - .L_15120)
.L_15120:
        /*0040*/ 	.word	0x00000000
        /*0044*/ 	.short	0x0000
        /*0046*/ 	.short	0x0000
        /*0048*/ 	.byte	0x00, 0xf0, 0x21, 0x00


	//----- nvinfo : EIATTR_MAXREG_COUNT
	.align		4
.L_15121:
        /*004c*/ 	.byte	0x03, 0x1b
        /*004e*/ 	.short	0x00ff


	//----- nvinfo : EIATTR_NUM_BARRIERS
	.align		4
        /*0050*/ 	.byte	0x02, 0x4c
        /*0052*/ 	.byte	0x01
	.zero		1


	//----- nvinfo : EIATTR_MERCURY_ISA_VERSION
	.align		4
        /*0054*/ 	.byte	0x03, 0x5f
        /*0056*/ 	.short	0x0000


	//----- nvinfo : EIATTR_COOP_GROUP_MASK_REGIDS
	.align		4
        /*0058*/ 	.byte	0x04, 0x29
        /*005a*/ 	.short	(.L_15123 - .L_15122)


	//   ....[0]....
.L_15122:
        /*005c*/ 	.word	0xffffffff


	//   ....[1]....
        /*0060*/ 	.word	0xffffffff


	//   ....[2]....
        /*0064*/ 	.word	0xffffffff


	//   ....[3]....
        /*0068*/ 	.word	0xffffffff


	//   ....[4]....
        /*006c*/ 	.word	0xffffffff


	//   ....[5]....
        /*0070*/ 	.word	0xffffffff


	//   ....[6]....
        /*0074*/ 	.word	0xffffffff


	//   ....[7]....
        /*0078*/ 	.word	0xffffffff


	//   ....[8]....
        /*007c*/ 	.word	0xffffffff


	//   ....[9]....
        /*0080*/ 	.word	0xffffffff


	//   ....[10]....
        /*0084*/ 	.word	0xffffffff


	//   ....[11]....
        /*0088*/ 	.word	0xffffffff


	//   ....[12]....
        /*008c*/ 	.word	0xffffffff


	//   ....[13]....
        /*0090*/ 	.word	0xffffffff


	//   ....[14]....
        /*0094*/ 	.word	0xffffffff


	//   ....[15]....
        /*0098*/ 	.word	0xffffffff


	//   ....[16]....
        /*009c*/ 	.word	0xffffffff


	//   ....[17]....
        /*00a0*/ 	.word	0xffffffff


	//   ....[18]....
        /*00a4*/ 	.word	0xffffffff


	//   ....[19]....
        /*00a8*/ 	.word	0xffffffff


	//   ....[20]....
        /*00ac*/ 	.word	0xffffffff


	//   ....[21]....
        /*00b0*/ 	.word	0xffffffff


	//   ....[22]....
        /*00b4*/ 	.word	0xffffffff


	//   ....[23]....
        /*00b8*/ 	.word	0xffffffff


	//   ....[24]....
        /*00bc*/ 	.word	0xffffffff


	//   ....[25]....
        /*00c0*/ 	.word	0xffffffff


	//   ....[26]....
        /*00c4*/ 	.word	0xffffffff


	//   ....[27]....
        /*00c8*/ 	.word	0xffffffff


	//   ....[28]....
        /*00cc*/ 	.word	0xffffffff


	//   ....[29]....
        /*00d0*/ 	.word	0xffffffff


	//----- nvinfo : EIATTR_COOP_GROUP_INSTR_OFFSETS
	.align		4
.L_15123:
        /*00d4*/ 	.byte	0x04, 0x28
        /*00d6*/ 	.short	(.L_15125 - .L_15124)


	//   ....[0]....
.L_15124:
        /*00d8*/ 	.word	0x000004b0


	//   ....[1]....
        /*00dc*/ 	.word	0x000004e0


	//   ....[2]....
        /*00e0*/ 	.word	0x00000510


	//   ....[3]....
        /*00e4*/ 	.word	0x00000540


	//   ....[4]....
        /*00e8*/ 	.word	0x00000570


	//   ....[5]....
        /*00ec*/ 	.word	0x000006b0


	//   ....[6]....
        /*00f0*/ 	.word	0x000006f0


	//   ....[7]....
        /*00f4*/ 	.word	0x00000720


	//   ....[8]....
        /*00f8*/ 	.word	0x00000750


	//   ....[9]....
        /*00fc*/ 	.word	0x00000780


	//   ....[10]....
        /*0100*/ 	.word	0x00000a90


	//   ....[11]....
        /*0104*/ 	.word	0x00000ab0


	//   ....[12]....
        /*0108*/ 	.word	0x00000ad0


	//   ....[13]....
        /*010c*/ 	.word	0x00000af0


	//   ....[14]....
        /*0110*/ 	.word	0x00000b10


	//   ....[15]....
        /*0114*/ 	.word	0x00000bb0


	//   ....[16]....
        /*0118*/ 	.word	0x00000be0


	//   ....[17]....
        /*011c*/ 	.word	0x00000c00


	//   ....[18]....
        /*0120*/ 	.word	0x00000c20


	//   ....[19]....
        /*0124*/ 	.word	0x00000c40


	//   ....[20]....
        /*0128*/ 	.word	0x00001330


	//   ....[21]....
        /*012c*/ 	.word	0x00001390


	//   ....[22]....
        /*0130*/ 	.word	0x00001400


	//   ....[23]....
        /*0134*/ 	.word	0x00001470


	//   ....[24]....
        /*0138*/ 	.word	0x000014e0


	//   ....[25]....
        /*013c*/ 	.word	0x00001550


	//   ....[26]....
        /*0140*/ 	.word	0x000015b0


	//   ....[27]....
        /*0144*/ 	.word	0x00001610


	//   ....[28]....
        /*0148*/ 	.word	0x00001670


	//   ....[29]....
        /*014c*/ 	.word	0x000016e0


	//----- nvinfo : EIATTR_EXIT_INSTR_OFFSETS
	.align		4
.L_15125:
        /*0150*/ 	.byte	0x04, 0x1c
        /*0152*/ 	.short	(.L_15127 - .L_15126)


	//   ....[0]....
.L_15126:
        /*0154*/ 	.word	0x000011d0


	//   ....[1]....
        /*0158*/ 	.word	0x000012e0


	//----- nvinfo : EIATTR_CRS_STACK_SIZE
	.align		4
.L_15127:
        /*015c*/ 	.byte	0x04, 0x1e
        /*015e*/ 	.short	(.L_15129 - .L_15128)
.L_15128:
        /*0160*/ 	.word	0x00000000
.L_15129:


//--------------------- .nv.info._ZN2at6native43_GLOBAL__N__9ae7fba5_10_SoftMax_cu_9f978f6322cunn_SoftMaxForwardRegIN3c108BFloat16EfS4_NS1_25LogSoftMaxForwardEpilogueElLi5EEEvPT1_PKT_T3_ --------------------------
	.section	.nv.info._ZN2at6native43_GLOBAL__N__9ae7fba5_10_SoftMax_cu_9f978f6322cunn_SoftMaxForwardRegIN3c108BFloat16EfS4_NS1_25LogSoftMaxForwardEpilogueElLi5EEEvPT1_PKT_T3_,"",@"SHT_CUDA_INFO"
	.sectionflags	@""
	.align	4


	//----- nvinfo : EIATTR_CUDA_API_VERSION
	.align		4
        /*0000*/ 	.byte	0x04, 0x37
        /*0002*/ 	.short	(.L_15131 - .L_15130)
.L_15130:
        /*0004*/ 	.word	0x00000082


	//----- nvinfo : EIATTR_SW2861232_WAR
	.align		4
.L_15131:
        /*0008*/ 	.byte	0x01, 0x35
	.zero		2


	//----- nvinfo : EIATTR_PARAM_CBANK
	.align		4
        /*000c*/ 	.byte	0x04, 0x0a
        /*000e*/ 	.short	(.L_15133 - .L_15132)
	.align		4
.L_15132:
        /*0010*/ 	.word	index@(.nv.constant0._ZN2at6native43_GLOBAL__N__9ae7fba5_10_SoftMax_cu_9f978f6322cunn_SoftMaxForwardRegIN3c108BFloat16EfS4_NS1_25LogSoftMaxForwardEpilogueElLi5EEEvPT1_PKT_T3_)
        /*0014*/ 	.short	0x0160
        /*0016*/ 	.short	0x0018


	//----- nvinfo : EIATTR_CBANK_PARAM_SIZE
	.align		4
.L_15133:
        /*0018*/ 	.byte	0x03, 0x19
        /*001a*/ 	.short	0x0018


	//----- nvinfo : EIATTR_KPARAM_INFO
	.align		4
        /*001c*/ 	.byte	0x04, 0x17
        /*001e*/ 	.short	(.L_15135 - .L_15134)
.L_15134:
        /*0020*/ 	.word	0x00000000
        /*0024*/ 	.short	0x0002
        /*0026*/ 	.short	0x0010
        /*0028*/ 	.byte	0x00, 0xf0, 0x21, 0x00


	//----- nvinfo : EIATTR_KPARAM_INFO
	.align		4
.L_15135:
        /*002c*/ 	.byte	0x04, 0x17
        /*002e*/ 	.short	(.L_15137 - .L_15136)
.L_15136:
        /*0030*/ 	.word	0x00000000
        /*0034*/ 	.short	0x0001
        /*0036*/ 	.short	0x0008
        /*0038*/ 	.byte	0x00, 0xf0, 0x21, 0x00


	//----- nvinfo : EIATTR_KPARAM_INFO
	.align		4
.L_15137:
        /*003c*/ 	.byte	0x04, 0x17
        /*003e*/ 	.short	(.L_15139 - .L_15138)
.L_15138:
        /*0040*/ 	.word	0x00000000
        /*0044*/ 	.short	0x0000
        /*0046*/ 	.short	0x0000
        /*0048*/ 	.byte	0x00, 0xf0, 0x21, 0x00


	//----- nvinfo : EIATTR_MAXREG_COUNT
	.align		4
.L_15139:
        /*004c*/ 	.byte	0x03, 0x1b
        /*004e*/ 	.short	0x00ff


	//----- nvinfo : EIATTR_NUM_BARRIERS
	.align		4
        /*0050*/ 	.byte	0x02, 0x4c
        /*0052*/ 	.byte	0x01
	.zero		1


	//----- nvinfo : EIATTR_MERCURY_ISA_VERSION
	.align		4
        /*0054*/ 	.byte	0x03, 0x5f
        /*0056*/ 	.short	0x0000


	//----- nvinfo : EIATTR_COOP_GROUP_MASK_REGIDS
	.align		4
        /*0058*/ 	.byte	0x04, 0x29
        /*005a*/ 	.short	(.L_15141 - .L_15140)


	//   ....[0]....
.L_15140:
        /*005c*/ 	.word	0xffffffff


	//   ....[1]....
        /*0060*/ 	.word	0xffffffff


	//   ....[2]....
        /*0064*/ 	.word	0xffffffff


	//   ....[3]....
        /*0068*/ 	.word	0xffffffff


	//   ....[4]....
        /*006c*/ 	.word	0xffffffff


	//   ....[5]....
        /*0070*/ 	.word	0xffffffff


	//   ....[6]....
        /*0074*/ 	.word	0xffffffff


	//   ....[7]....
        /*0078*/ 	.word	0xffffffff


	//   ....[8]....
        /*007c*/ 	.word	0xffffffff


	//   ....[9]....
        /*0080*/ 	.word	0xffffffff


	//   ....[10]....
        /*0084*/ 	.word	0xffffffff


	//   ....[11]....
        /*0088*/ 	.word	0xffffffff


	//   ....[12]....
        /*008c*/ 	.word	0xffffffff


	//   ....[13]....
        /*0090*/ 	.word	0xffffffff


	//   ....[14]....
        /*0094*/ 	.word	0xffffffff


	//   ....[15]....
        /*0098*/ 	.word	0xffffffff


	//   ....[16]....
        /*009c*/ 	.word	0xffffffff


	//   ....[17]....
        /*00a0*/ 	.word	0xffffffff


	//   ....[18]....
        /*00a4*/ 	.word	0xffffffff


	//   ....[19]....
        /*00a8*/ 	.word	0xffffffff


	//   ....[20]....
        /*00ac*/ 	.word	0xffffffff


	//   ....[21]....
        /*00b0*/ 	.word	0xffffffff


	//   ....[22]....
        /*00b4*/ 	.word	0xffffffff


	//   ....[23]....
        /*00b8*/ 	.word	0xffffffff


	//   ....[24]....
        /*00bc*/ 	.word	0xffffffff


	//   ....[25]....
        /*00c0*/ 	.word	0xffffffff


	//   ....[26]....
        /*00c4*/ 	.word	0xffffffff


	//   ....[27]....
        /*00c8*/ 	.word	0xffffffff


	//   ....[28]....
        /*00cc*/ 	.word	0xffffffff


	//   ....[29]....
        /*00d0*/ 	.word	0xffffffff


	//----- nvinfo : EIATTR_COOP_GROUP_INSTR_OFFSETS
	.align		4
.L_15141:
        /*00d4*/ 	.byte	0x04, 0x28
        /*00d6*/ 	.short	(.L_15143 - .L_15142)


	//   ....[0]....
.L_15142:
        /*00d8*/ 	.word	0x00000400


	//   ....[1]....
        /*00dc*/ 	.word	0x00000430


	//   ....[2]....
        /*00e0*/ 	.word	0x00000460


	//   ....[3]....
        /*00e4*/ 	.word	0x00000490


	//   ....[4]....
        /*00e8*/ 	.word	0x000004d0


	//   ....[5]....
        /*00ec*/ 	.word	0x000005f0


	//   ....[6]....
        /*00f0*/ 	.word	0x00000630


	//   ....[7]....
        /*00f4*/ 	.word	0x00000660


	//   ....[8]....
        /*00f8*/ 	.word	0x00000690


	//   ....[9]....
        /*00fc*/ 	.word	0x000006c0


	//   ....[10]....
        /*0100*/ 	.word	0x00000930


	//   ....[11]....
        /*0104*/ 	.word	0x00000950


	//   ....[12]....
        /*0108*/ 	.word	0x00000990


	//   ....[13]....
        /*010c*/ 	.word	0x000009b0


	//   ....[14]....
        /*0110*/ 	.word	0x000009d0


	//   ....[15]....
        /*0114*/ 	.word	0x00000a60


	//   ....[16]....
        /*0118*/ 	.word	0x00000a90


	//   ....[17]....
        /*011c*/ 	.word	0x00000ab0


	//   ....[18]....
        /*0120*/ 	.word	0x00000ad0


	//   ....[19]....
        /*0124*/ 	.word	0x00000af0


	//   ....[20]....
        /*0128*/ 	.word	0x00001000


	//   ....[21]....
        /*012c*/ 	.word	0x00001060


	//   ....[22]....
        /*0130*/ 	.word	0x000010d0


	//   ....[23]....
        /*0134*/ 	.word	0x00001140


	//   ....[24]....
        /*0138*/ 	.word	0x000011b0


	//   ....[25]....
        /*013c*/ 	.word	0x00001220


	//   ....[26]....
        /*0140*/ 	.word	0x00001280


	//   ....[27]....
        /*0144*/ 	.word	0x000012e0


	//   ....[28]....
        /*0148*/ 	.word	0x00001340


	//   ....[29]....
        /*014c*/ 	.word	0x000013b0


	//----- nvinfo : EIATTR_EXIT_INSTR_OFFSETS
	.align		4
.L_15143:
        /*0150*/ 	.byte	0x04, 0x1c
        /*0152*/ 	.short	(.L_15145 - .L_15144)


	//   ....[0]....
.L_15144:
        /*0154*/ 	.word	0x00000f10


	//   ....[1]....
        /*0158*/ 	.word	0x00000fb0


	//----- nvinfo : EIATTR_CRS_STACK_SIZE
	.align		4
.L_15145:
        /*015c*/ 	.byte	0x04, 0x1e
        /*015e*/ 	.short	(.L_15147 - .L_15146)
.L_15146:
        /*0160*/ 	.word	0x00000000
.L_15147:


//--------------------- .nv.info._ZN2at6native43_GLOBAL__N__9ae7fba5_10_SoftMax_cu_9f978f6322cunn_SoftMaxForwardRegIN3c108BFloat16EfS4_NS1_25LogSoftMaxForwardEpilogueElLi4EEEvPT1_PKT_T3_ --------------------------
	.section	.nv.info._ZN2at6native43_GLOBAL__N__9ae7fba5_10_SoftMax_cu_9f978f6322cunn_SoftMaxForwardRegIN3c108BFloat16EfS4_NS1_25LogSoftMaxForwardEpilogueElLi4EEEvPT1_PKT_T3_,"",@"SHT_CUDA_INFO"
	.sectionflags	@""
	.align	4


	//----- nvinfo : EIATTR_CUDA_API_VERSION
	.align		4
        /*0000*/ 	.byte	0x04, 0x37
        /*0002*/ 	.short	(.L_15149 - .L_15148)
.L_15148:
        /*0004*/ 	.word	0x00000082


	//----- nvinfo : EIATTR_SW2861232_WAR
	.align		4
.L_15149:
        /*0008*/ 	.byte	0x01, 0x35
	.zero		2


	//----- nvinfo : EIATTR_PARAM_CBANK
	.align		4
        /*000c*/ 	.byte	0x04, 0x0a
        /*000e*/ 	.short	(.L_15151 - .L_15150)
	.align		4
.L_15150:
        /*0010*/ 	.word	index@(.nv.constant0._ZN2at6native43_GLOBAL__N__9ae7fba5_10_SoftMax_cu_9f978f6322cunn_SoftMaxForwardRegIN3c108BFloat16EfS4_NS1_25LogSoftMaxForwardEpilogueElLi4EEEvPT1_PKT_T3_)
        /*0014*/ 	.short	0x0160
        /*0016*/ 	.short	0x0018


	//----- nvinfo : EIATTR_CBANK_PARAM_SIZE
	.align		4
.L_15151:
        /*0018*/ 	.byte	0x03, 0x19
        /*001a*/ 	.short	0x0018


	//----- nvinfo : EIATTR_KPARAM_INFO
	.align		4
        /*001c*/ 	.byte	0x04, 0x17
        /*001e*/ 	.short	(.L_15153 - .L_15152)
.L_15152:
        /*0020*/ 	.word	0x00000000
        /*0024*/ 	.short	0x0002
        /*0026*/ 	.short	0x0010
        /*0028*/ 	.byte	0x00, 0xf0, 0x21, 0x00


	//----- nvinfo : EIATTR_KPARAM_INFO
	.align		4
.L_15153:
        /*002c*/ 	.byte	0x04, 0x17
        /*002e*/ 	.short	(.L_15155 - .L_15154)
.L_15154:
        /*0030*/ 	.word	0x00000000
        /*0034*/ 	.short	0x0001
        /*0036*/ 	.short	0x0008
        /*0038*/ 	.byte	0x00, 0xf0, 0x21, 0x00


	//----- nvinfo : EIATTR_KPARAM_INFO
	.align		4
.L_15155:
        /*003c*/ 	.byte	0x04, 0x17
        /*003e*/ 	.short	(.L_15157 - .L_15156)
.L_15156:
        /*0040*/ 	.word	0x00000000
        /*0044*/ 	.short	0x0000
        /*0046*/ 	.short	0x0000
        /*0048*/ 	.byte	0x00, 0xf0, 0x21, 0x00


	//----- nvinfo : EIATTR_MAXREG_COUNT
	.align		4
.L_15157:
        /*004c*/ 	.byte	0x03, 0x1b
        /*004e*/ 	.short	0x00ff


	//----- nvinfo : EIATTR_NUM_BARRIERS
	.align		4
        /*0050*/ 	.byte	0x02, 0x4c
        /*0052*/ 	.byte	0x01
	.zero		1


	//----- nvinfo : EIATTR_MERCURY_ISA_VERSION
	.align		4
        /*0054*/ 	.byte	0x03, 0x5f
        /*0056*/ 	.short	0x0000


	//----- nvinfo : EIATTR_COOP_GROUP_MASK_REGIDS
	.align		4
        /*0058*/ 	.byte	0x04, 0x29
        /*005a*/ 	.short	(.L_15159 - .L_15158)


	//   ....[0]....
.L_15158:
        /*005c*/ 	.word	0xffffffff


	//   ....[1]....
        /*0060*/ 	.word	0xffffffff


	//   ....[2]....
        /*0064*/ 	.word	0xffffffff


	//   ....[3]....
        /*0068*/ 	.word	0xffffffff


	//   ....[4]....
        /*006c*/ 	.word	0xffffffff


	//   ....[5]....
        /*0070*/ 	.word	0xffffffff


	//   ....[6]....
        /*0074*/ 	.word	0xffffffff


	//   ....[7]....
        /*0078*/ 	.word	0xffffffff


	//   ....[8]....
        /*007c*/ 	.word	0xffffffff


	//   ....[9]....
        /*0080*/ 	.word	0xffffffff


	//   ....[10]....
        /*0084*/ 	.word	0xffffffff


	//   ....[11]....
        /*0088*/ 	.word	0xffffffff


	//   ....[12]....
        /*008c*/ 	.word	0xffffffff


	//   ....[13]....
        /*0090*/ 	.word	0xffffffff


	//   ....[14]....
        /*0094*/ 	.word	0xffffffff


	//   ....[15]....
        /*0098*/ 	.word	0xffffffff


	//   ....[16]....
        /*009c*/ 	.word	0xffffffff


	//   ....[17]....
        /*00a0*/ 	.word	0xffffffff


	//   ....[18]....
        /*00a4*/ 	.word	0xffffffff


	//   ....[19]....
        /*00a8*/ 	.word	0xffffffff


	//   ....[20]....
        /*00ac*/ 	.word	0xffffffff


	//   ....[21]....
        /*00b0*/ 	.word	0xffffffff


	//   ....[22]....
        /*00b4*/ 	.word	0xffffffff


	//   ....[23]....
        /*00b8*/ 	.word	0xffffffff


	//   ....[24]....
        /*00bc*/ 	.word	0xffffffff


	//   ....[25]....
        /*00c0*/ 	.word	0xffffffff


	//   ....[26]....
        /*00c4*/ 	.word	0xffffffff


	//   ....[27]....
        /*00c8*/ 	.word	0xffffffff


	//   ....[28]....
        /*00cc*/ 	.word	0xffffffff


	//   ....[29]....
        /*00d0*/ 	.word	0xffffffff


	//----- nvinfo : EIATTR_COOP_GROUP_INSTR_OFFSETS
	.align		4
.L_15159:
        /*00d4*/ 	.byte	0x04, 0x28
        /*00d6*/ 	.short	(.L_15161 - .L_15160)


	//   ....[0]....
.L_15160:
        /*00d8*/ 	.word	0x00000370


	//   ....[1]....
        /*00dc*/ 	.word	0x000003a0


	//   ....[2]....
        /*00e0*/ 	.word	0x000003d0


	//   ....[3]....
        /*00e4*/ 	.word	0x00000400


	//   ....[4]....
        /*00e8*/ 	.word	0x00000450


	//   ....[5]....
        /*00ec*/ 	.word	0x00000530


	//   ....[6]....
        /*00f0*/ 	.word	0x00000570


	//   ....[7]....
        /*00f4*/ 	.word	0x000005a0


	//   ....[8]....
        /*00f8*/ 	.word	0x000005d0


	//   ....[9]....
        /*00fc*/ 	.word	0x00000600


	//   ....[10]....
        /*0100*/ 	.word	0x00000810


	//   ....[11]....
        /*0104*/ 	.word	0x00000830


	//   ....[12]....
        /*0108*/ 	.word	0x00000850


	//   ....[13]....
        /*010c*/ 	.word	0x00000870


	//   ....[14]....
        /*0110*/ 	.word	0x00000890


	//   ....[15]....
        /*0114*/ 	.word	0x00000920


	//   ....[16]....
        /*0118*/ 	.word	0x00000950


	//   ....[17]....
        /*011c*/ 	.word	0x00000970


	//   ....[18]....
        /*0120*/ 	.word	0x00000990


	//   ....[19]....
        /*0124*/ 	.word	0x000009b0


	//   ....[20]....
        /*0128*/ 	.word	0x00000d60


	//   ....[21]....
        /*012c*/ 	.word	0x00000dd0


	//   ....[22]....
        /*0130*/ 	.word	0x00000e40


	//   ....[23]....
        /*0134*/ 	.word	0x00000eb0


	//   ....[24]....
        /*0138*/ 	.word	0x00000f20


	//   ....[25]....
        /*013c*/ 	.word	0x00000f90


	//   ....[26]....
        /*0140*/ 	.word	0x00000ff0


	//   ....[27]....
        /*0144*/ 	.word	0x00001050


	//   ....[28]....
        /*0148*/ 	.word	0x000010b0


	//   ....[29]....
        /*014c*/ 	.word	0x00001120


	//----- nvinfo : EIATTR_EXIT_INSTR_OFFSETS
	.align		4
.L_15161:
        /*0150*/ 	.byte	0x04, 0x1c
        /*0152*/ 	.short	(.L_15163 - .L_15162)


	//   ....[0]....
.L_15162:
        /*0154*/ 	.word	0x00000c70


	//   ....[1]....
        /*0158*/ 	.word	0x00000d10


	//----- nvinfo : EIATTR_CRS_STACK_SIZE
	.align		4
.L_15163:
        /*015c*/ 	.byte	0x04, 0x1e
        /*015e*/ 	.short	(.L_15165 - .L_15164)
.L_15164:
        /*0160*/ 	.word	0x00000000
.L_15165:


//--------------------- .nv.info._ZN2at6native43_GLOBAL__N__9ae7fba5_10_SoftMax_cu_9f978f6322cunn_SoftMaxForwardRegIN3c108BFloat16EfS4_NS1_25LogSoftMaxForwardEpilogueElLi3EEEvPT1_PKT_T3_ --------------------------
	.section	.nv.info._ZN2at6native43_GLOBAL__N__9ae7fba5_10_SoftMax_cu_9f978f6322cunn_SoftMaxForwardRegIN3c108BFloat16EfS4_NS1_25LogSoftMaxForwardEpilogueElLi3EEEvPT1_PKT_T3_,"",@"SHT_CUDA_INFO"
	.sectionflags	@""
	.align	4


	//----- nvinfo : EIATTR_CUDA_API_VERSION
	.align		4
        /*0000*/ 	.byte	0x04, 0x37
        /*0002*/ 	.short	(.L_15167 - .L_15166)
.L_15166:
        /*0004*/ 	.word	0x00000082


	//----- nvinfo : EIATTR_SW2861232_WAR
	.align		4
.L_15167:
        /*0008*/ 	.byte	0x01, 0x35
	.zero		2


	//----- nvinfo : EIATTR_PARAM_CBANK
	.align		4
        /*000c*/ 	.byte	0x04, 0x0a
        /*000e*/ 	.short	(.L_15169 - .L_15168)
	.align		4
.L_15168:
        /*0010*/ 	.word	index@(.nv.constant0._ZN2at6native43_GLOBAL__N__9ae7fba5_10_SoftMax_cu_9f978f6322cunn_SoftMaxForwardRegIN3c108BFloat16EfS4_NS1_25LogSoftMaxForwardEpilogueElLi3EEEvPT1_PKT_T3_)
        /*0014*/ 	.short	0x0160
        /*0016*/ 	.short	0x0018


	//----- nvinfo : EIATTR_CBANK_PARAM_SIZE
	.align		4
.L_15169:
        /*0018*/ 	.byte	0x03, 0x19
        /*001a*/ 	.short	0x0018


	//----- nvinfo : EIATTR_KPARAM_INFO
	.align		4
        /*001c*/ 	.byte	0x04, 0x17
        /*001e*/ 	.short	(.L_15171 - .L_15170)
.L_15170:
        /*0020*/ 	.word	0x00000000
        /*0024*/ 	.short	0x0002
        /*0026*/ 	.short	0x0010
        /*0028*/ 	.byte	0x00, 0xf0, 0x21, 0x00


	//----- nvinfo : EIATTR_KPARAM_INFO
	.align		4
.L_15171:
        /*002c*/ 	.byte	0x04, 0x17
        /*002e*/ 	.short	(.L_15173 - .L_15172)
.L_15172:
        /*0030*/ 	.word	0x00000000
        /*0034*/ 	.short	0x0001
        /*0036*/ 	.short	0x0008
        /*0038*/ 	.byte	0x00, 0xf0, 0x21, 0x00


	//----- nvinfo : EIATTR_KPARAM_INFO
	.align		4
.L_15173:
        /*003c*/ 	.byte	0x04, 0x17
        /*003e*/ 	.short	(.L_15175 - .L_15174)
.L_15174:
        /*0040*/ 	.word	0x00000000
        /*0044*/ 	.short	0x0000
        /*0046*/ 	.short	0x0000
        /*0048*/ 	.byte	0x00, 0xf0, 0x21, 0x00


	//----- nvinfo : EIATTR_MAXREG_COUNT
	.align		4
.L_15175:
        /*004c*/ 	.byte	0x03, 0x1b
        /*004e*/ 	.short	0x00ff


	//----- nvinfo : EIATTR_NUM_BARRIERS
	.align		4
        /*0050*/ 	.byte	0x02, 0x4c
        /*0052*/ 	.byte	0x01
	.zero		1


	//----- nvinfo : EIATTR_MERCURY_ISA_VERSION
	.align		4
        /*0054*/ 	.byte	0x03, 0x5f
        /*0056*/ 	.short	0x0000


	//----- nvinfo : EIATTR_COOP_GROUP_MASK_REGIDS
	.align		4
        /*0058*/ 	.byte	0x04, 0x29
        /*005a*/ 	.short	(.L_15177 - .L_15176)


	//   ....[0]....
.L_15176:
        /*005c*/ 	.word	0xffffffff


	//   ....[1]....
        /*0060*/ 	.word	0xffffffff


	//   ....[2]....
        /*0064*/ 	.word	0xffffffff


	//   ....[3]....
        /*0068*/ 	.word	0xffffffff


	//   ....[4]....
        /*006c*/ 	.word	0xffffffff


	//   ....[5]....
        /*0070*/ 	.word	0xffffffff


	//   ....[6]....
        /*0074*/ 	.word	0xffffffff


	//   ....[7]....
        /*0078*/ 	.word	0xffffffff


	//   ....[8]....
        /*007c*/ 	.word	0xffffffff


	//   ....[9]....
        /*0080*/ 	.word	0xffffffff


	//   ....[10]....
        /*0084*/ 	.word	0xffffffff


	//   ....[11]....
        /*0088*/ 	.word	0xffffffff


	//   ....[12]....
        /*008c*/ 	.word	0xffffffff


	//   ....[13]....
        /*0090*/ 	.word	0xffffffff


	//   ....[14]....
        /*0094*/ 	.word	0xffffffff


	//   ....[15]....
        /*0098*/ 	.word	0xffffffff


	//   ....[16]....
        /*009c*/ 	.word	0xffffffff


	//   ....[17]....
        /*00a0*/ 	.word	0xffffffff


	//   ....[18]....
        /*00a4*/ 	.word	0xffffffff


	//   ....[19]....
        /*00a8*/ 	.word	0xffffffff


	//   ....[20]....
        /*00ac*/ 	.word	0xffffffff


	//   ....[21]....
        /*00b0*/ 	.word	0xffffffff


	//   ....[22]....
        /*00b4*/ 	.word	0xffffffff


	//   ....[23]....
        /*00b8*/ 	.word	0xffffffff


	//   ....[24]....
        /*00bc*/ 	.word	0xffffffff


	//   ....[25]....
        /*00c0*/ 	.word	0xffffffff


	//   ....[26]....
        /*00c4*/ 	.word	0xffffffff


	//   ....[27]....
        /*00c8*/ 	.word	0xffffffff


	//   ....[28]....
        /*00cc*/ 	.word	0xffffffff


	//   ....[29]....
        /*00d0*/ 	.word	0xffffffff


	//----- nvinfo : EIATTR_COOP_GROUP_INSTR_OFFSETS
	.align		4
.L_15177:
        /*00d4*/ 	.byte	0x04, 0x28
        /*00d6*/ 	.short	(.L_15179 - .L_15178)


	//   ....[0]....
.L_15178:
        /*00d8*/ 	.word	0x000002a0


	//   ....[1]....
        /*00dc*/ 	.word	0x000002e0


	//   ....[2]....
        /*00e0*/ 	.word	0x00000320


	//   ....[3]....
        /*00e4*/ 	.word	0x00000370


	//   ....[4]....
        /*00e8*/ 	.word	0x000003c0


	//   ....[5]....
        /*00ec*/ 	.word	0x00000470


	//   ....[6]....
        /*00f0*/ 	.word	0x000004b0


	//   ....[7]....
        /*00f4*/ 	.word	0x000004e0


	//   ....[8]....
        /*00f8*/ 	.word	0x00000510


	//   ....[9]....
        /*00fc*/ 	.word	0x00000540


	//   ....[10]....
        /*0100*/ 	.word	0x00000710


	//   ....[11]....
        /*0104*/ 	.word	0x00000730


	//   ....[12]....
        /*0108*/ 	.word	0x00000750


	//   ....[13]....
        /*010c*/ 	.word	0x00000770


	//   ....[14]....
        /*0110*/ 	.word	0x00000790


	//   ....[15]....
        /*0114*/ 	.word	0x00000800


	//   ....[16]....
        /*0118*/ 	.word	0x00000830


	//   ....[17]....
        /*011c*/ 	.word	0x00000850


	//   ....[18]....
        /*0120*/ 	.word	0x00000870


	//   ....[19]....
        /*0124*/ 	.word	0x00000890


	//   ....[20]....
        /*0128*/ 	.word	0x00000b80


	//   ....[21]....
        /*012c*/ 	.word	0x00000bf0


	//   ....[22]....
        /*0130*/ 	.word	0x00000c60


	//   ....[23]....
        /*0134*/ 	.word	0x00000cd0


	//   ....[24]....
        /*0138*/ 	.word	0x00000d40


	//   ....[25]....
        /*013c*/ 	.word	0x00000db0


	//   ....[26]....
        /*0140*/ 	.word	0x00000e20


	//   ....[27]....
        /*0144*/ 	.word	0x00000e80


	//   ....[28]....
        /*0148*/ 	.word	0x00000ee0


	//   ....[29]....
        /*014c*/ 	.word	0x00000f50


	//----- nvinfo : EIATTR_EXIT_INSTR_OFFSETS
	.align		4
.L_15179:
        /*0150*/ 	.byte	0x04, 0x1c
        /*0152*/ 	.short	(.L_15181 - .L_15180)


	//   ....[0]....
.L_15180:
        /*0154*/ 	.word	0x00000a90


	//   ....[1]....
        /*0158*/ 	.word	0x00000b30


	//----- nvinfo : EIATTR_CRS_STACK_SIZE
	.align		4
.L_15181:
        /*015c*/ 	.byte	0x04, 0x1e
        /*015e*/ 	.short	(.L_15183 - .L_15182)
.L_15182:
        /*0160*/ 	.word	0x00000000
.L_15183:


//--------------------- .nv.info._ZN2at6native43_GLOBAL__N__9ae7fba5_10_SoftMax_cu_9f978f6322cunn_SoftMaxForwardRegIN3c108BFloat16EfS4_NS1_25LogSoftMaxForwardEpilogueElLi2EEEvPT1_PKT_T3_ --------------------------
	.section	.nv.info._ZN2at6native43_GLOBAL__N__9ae7fba5_10_SoftMax_cu_9f978f6322cunn_SoftMaxForwardRegIN3c108BFloat16EfS4_NS1_25LogSoftMaxForwardEpilogueElLi2EEEvPT1_PKT_T3_,"",@"SHT_CUDA_INFO"
	.sectionflags	@""
	.align	4


	//----- nvinfo : EIATTR_CUDA_API_VERSION
	.align		4
        /*0000*/ 	.byte	0x04, 0x37
        /*0002*/ 	.short	(.L_15185 - .L_15184)
.L_15184:
        /*0004*/ 	.word	0x00000082


	//----- nvinfo : EIATTR_SW2861232_WAR
	.align		4
.L_15185:
        /*0008*/ 	.byte	0x01, 0x35
	.zero		2


	//----- nvinfo : EIATTR_PARAM_CBANK
	.align		4
        /*000c*/ 	.byte	0x04, 0x0a
        /*000e*/ 	.short	(.L_15187 - .L_15186)
	.align		4
.L_15186:
        /*0010*/ 	.word	index@(.nv.constant0._ZN2at6native43_GLOBAL__N__9ae7fba5_10_SoftMax_cu_9f978f6322cunn_SoftMaxForwardRegIN3c108BFloat16EfS4_NS1_25LogSoftMaxForwardEpilogueElLi2EEEvPT1_PKT_T3_)
        /*0014*/ 	.short	0x0160
        /*0016*/ 	.short	0x0018


	//----- nvinfo : EIATTR_CBANK_PARAM_SIZE
	.align		4
.L_15187:
        /*0018*/ 	.byte	0x03, 0x19
        /*001a*/ 	.short	0x0018


	//----- nvinfo : EIATTR_KPARAM_INFO
	.align		4
        /*001c*/ 	.byte	0x04, 0x17
        /*001e*/ 	.short	(.L_15189 - .L_15188)
.L_15188:
        /*0020*/ 	.word	0x00000000
        /*0024*/ 	.short	0x0002
        /*0026*/ 	.short	0x0010
        /*0028*/ 	.byte	0x00, 0xf0, 0x21, 0x00


	//----- nvinfo : EIATTR_KPARAM_INFO
	.align		4
.L_15189:
        /*002c*/ 	.byte	0x04, 0x17
        /*002e*/ 	.short	(.L_15191 - .L_15190)
.L_15190:
        /*0030*/ 	.word	0x00000000
        /*0034*/ 	.short	0x0001
        /*0036*/ 	.short	0x0008
        /*0038*/ 	.byte	0x00, 0xf0, 0x21, 0x00


	//----- nvinfo : EIATTR_KPARAM_INFO
	.align		4
.L_15191:
        /*003c*/ 	.byte	0x04, 0x17
        /*003e*/ 	.short	(.L_15193 - .L_15192)
.L_15192:
        /*0040*/ 	.word	0x00000000
        /*0044*/ 	.short	0x0000
        /*0046*/ 	.short	0x0000
        /*0048*/ 	.byte	0x00, 0xf0, 0x21, 0x00


	//----- nvinfo : EIATTR_MAXREG_COUNT
	.align		4
.L_15193:
        /*004c*/ 	.byte	0x03, 0x1b
        /*004e*/ 	.short	0x00ff


	//----- nvinfo : EIATTR_NUM_BARRIERS
	.align		4
        /*0050*/ 	.byte	0x02, 0x4c
        /*0052*/ 	.byte	0x01
	.zero		1


	//----- nvinfo : EIATTR_MERCURY_ISA_VERSION
	.align		4
        /*0054*/ 	.byte	0x03, 0x5f
        /*0056*/ 	.short	0x0000


	//----- nvinfo : EIATTR_COOP_GROUP_MASK_REGIDS
	.align		4
        /*0058*/ 	.byte	0x04, 0x29
        /*005a*/ 	.short	(.L_15195 - .L_15194)


	//   ....[0]....
.L_15194:
        /*005c*/ 	.word	0xffffffff


	//   ....[1]....
        /*0060*/ 	.word	0xffffffff


	//   ....[2]....
        /*0064*/ 	.word	0xffffffff


	//   ....[3]....
        /*0068*/ 	.word	0xffffffff


	//   ....[4]....
        /*006c*/ 	.word	0xffffffff


	//   ....[5]....
        /*0070*/ 	.word	0xffffffff


	//   ....[6]....
        /*0074*/ 	.word	0xffffffff


	//   ....[7]....
        /*0078*/ 	.word	0xffffffff


	//   ....[8]....
        /*007c*/ 	.word	0xffffffff


	//   ....[9]....
        /*0080*/ 	.word	0xffffffff


	//   ....[10]....
        /*0084*/ 	.word	0xffffffff


	//   ....[11]....
        /*0088*/ 	.word	0xffffffff


	//   ....[12]....
        /*008c*/ 	.word	0xffffffff


	//   ....[13]....
        /*0090*/ 	.word	0xffffffff


	//   ....[14]....
        /*0094*/ 	.word	0xffffffff


	//   ....[15]....
        /*0098*/ 	.word	0xffffffff


	//   ....[16]....
        /*009c*/ 	.word	0xffffffff


	//   ....[17]....
        /*00a0*/ 	.word	0xffffffff


	//   ....[18]....
        /*00a4*/ 	.word	0xffffffff


	//   ....[19]....
        /*00a8*/ 	.word	0xffffffff


	//   ....[20]....
        /*00ac*/ 	.word	0xffffffff


	//   ....[21]....
        /*00b0*/ 	.word	0xffffffff


	//   ....[22]....
        /*00b4*/ 	.word	0xffffffff


	//   ....[23]....
        /*00b8*/ 	.word	0xffffffff


	//   ....[24]....
        /*00bc*/ 	.word	0xffffffff


	//   ....[25]....
        /*00c0*/ 	.word	0xffffffff


	//   ....[26]....
        /*00c4*/ 	.word	0xffffffff


	//   ....[27]....
        /*00c8*/ 	.word	0xffffffff


	//   ....[28]....
        /*00cc*/ 	.word	0xffffffff


	//   ....[29]....
        /*00d0*/ 	.word	0xffffffff


	//----- nvinfo : EIATTR_COOP_GROUP_INSTR_OFFSETS
	.align		4
.L_15195:
        /*00d4*/ 	.byte	0x04, 0x28
        /*00d6*/ 	.short	(.L_15197 - .L_15196)


	//   ....[0]....
.L_15196:
        /*00d8*/ 	.word	0x000001f0


	//   ....[1]....
        /*00dc*/ 	.word	0x00000220


	//   ....[2]....
        /*00e0*/ 	.word	0x00000250


	//   ....[3]....
        /*00e4*/ 	.word	0x00000280


	//   ....[4]....
        /*00e8*/ 	.word	0x000002c0


	//   ....[5]....
        /*00ec*/ 	.word	0x000003c0


	//   ....[6]....
        /*00f0*/ 	.word	0x00000400


	//   ....[7]....
        /*00f4*/ 	.word	0x00000430


	//   ....[8]....
        /*00f8*/ 	.word	0x00000460


	//   ....[9]....
        /*00fc*/ 	.word	0x00000490


	//   ....[10]....
        /*0100*/ 	.word	0x00000610


	//   ....[11]....
        /*0104*/ 	.word	0x00000630


	//   ....[12]....
        /*0108*/ 	.word	0x00000650


	//   ....[13]....
        /*010c*/ 	.word	0x00000670


	//   ....[14]....
        /*0110*/ 	.word	0x00000690


	//   ....[15]....
        /*0114*/ 	.word	0x00000700


	//   ....[16]....
        /*0118*/ 	.word	0x00000730


	//   ....[17]....
        /*011c*/ 	.word	0x00000750


	//   ....[18]....
        /*0120*/ 	.word	0x00000770


	//   ....[19]....
        /*0124*/ 	.word	0x00000790


	//   ....[20]....
        /*0128*/ 	.word	0x000009c0


	//   ....[21]....
        /*012c*/ 	.word	0x00000a40


	//   ....[22]....
        /*0130*/ 	.word	0x00000ab0


	//   ....[23]....
        /*0134*/ 	.word	0x00000b20


	//   ....[24]....
        /*0138*/ 	.word	0x00000ba0


	//   ....[25]....
        /*013c*/ 	.word	0x00000c20


	//   ....[26]....
        /*0140*/ 	.word	0x00000c90


	//   ....[27]....
        /*0144*/ 	.word	0x00000cf0


	//   ....[28]....
        /*0148*/ 	.word	0x00000d50


	//   ....[29]....
        /*014c*/ 	.word	0x00000db0


	//----- nvinfo : EIATTR_EXIT_INSTR_OFFSETS
	.align		4
.L_15197:
        /*0150*/ 	.byte	0x04, 0x1c
        /*0152*/ 	.short	(.L_15199 - .L_15198)


	//   ....[0]....
.L_15198:
        /*0154*/ 	.word	0x000008d0


	//   ....[1]....
        /*0158*/ 	.word	0x00000970


	//----- nvinfo : EIATTR_CRS_STACK_SIZE
	.align		4
.L_15199:
        /*015c*/ 	.byte	0x04, 0x1e
        /*015e*/ 	.short	(.L_15201 - .L_15200)
.L_15200:
        /*0160*/ 	.word	0x00000000
.L_15201:


//--------------------- .nv.info._ZN2at6native43_GLOBAL__N__9ae7fba5_10_SoftMax_cu_9f978f6322cunn_SoftMaxForwardRegIN3c108BFloat16EfS4_NS1_25LogSoftMaxForwardEpilogueElLi1EEEvPT1_PKT_T3_ --------------------------
	.section	.nv.info._ZN2at6native43_GLOBAL__N__9ae7fba5_10_SoftMax_cu_9f978f6322cunn_SoftMaxForwardRegIN3c108BFloat16EfS4_NS1_25LogSoftMaxForwardEpilogueElLi1EEEvPT1_PKT_T3_,"",@"SHT_CUDA_INFO"
	.sectionflags	@""
	.align	4


	//----- nvinfo : EIATTR_CUDA_API_VERSION
	.align		4
        /*0000*/ 	.byte	0x04, 0x37
        /*0002*/ 	.short	(.L_15203 - .L_15202)
.L_15202:
        /*0004*/ 	.word	0x00000082


	//----- nvinfo : EIATTR_SW2861232_WAR
	.align		4
.L_15203:
        /*0008*/ 	.byte	0x01, 0x35
	.zero		2


	//----- nvinfo : EIATTR_PARAM_CBANK
	.align		4
        /*000c*/ 	.byte	0x04, 0x0a
        /*000e*/ 	.short	(.L_15205 - .L_15204)
	.align		4
.L_15204:
        /*0010*/ 	.word	index@(.nv.constant0._ZN2at6native43_GLOBAL__N__9ae7fba5_10_SoftMax_cu_9f978f6322cunn_SoftMaxForwardRegIN3c108BFloat16EfS4_NS1_25LogSoftMaxForwardEpilogueElLi1EEEvPT1_PKT_T3_)
        /*0014*/ 	.short	0x0160
        /*0016*/ 	.short	0x0018


	//----- nvinfo : EIATTR_CBANK_PARAM_SIZE
	.align		4
.L_15205:
        /*0018*/ 	.byte	0x03, 0x19
        /*001a*/ 	.short	0x0018


	//----- nvinfo : EIATTR_KPARAM_INFO
	.align		4
        /*001c*/ 	.byte	0x04, 0x17
        /*001e*/ 	.short	(.L_15207 - .L_15206)
.L_15206:
        /*0020*/ 	.word	0x00000000
        /*0024*/ 	.short	0x0002
        /*0026*/ 	.short	0x0010
        /*0028*/ 	.byte	0x00, 0xf0, 0x21, 0x00


	//----- nvinfo : EIATTR_KPARAM_INFO
	.align		4
.L_15207:
        /*002c*/ 	.byte	0x04, 0x17
        /*002e*/ 	.short	(.L_15209 - .L_15208)
.L_15208:
        /*0030*/ 	.word	0x00000000
        /*0034*/ 	.short	0x0001
        /*0036*/ 	.short	0x0008
        /*0038*/ 	.byte	0x00, 0xf0, 0x21, 0x00


	//----- nvinfo : EIATTR_KPARAM_INFO
	.align		4
.L_15209:
        /*003c*/ 	.byte	0x04, 0x17
        /*003e*/ 	.short	(.L_15211 - .L_15210)
.L_15210:
        /*0040*/ 	.word	0x00000000
        /*0044*/ 	.short	0x0000
        /*0046*/ 	.short	0x0000
        /*0048*/ 	.byte	0x00, 0xf0, 0x21, 0x00


	//----- nvinfo : EIATTR_MAXREG_COUNT
	.align		4
.L_15211:
        /*004c*/ 	.byte	0x03, 0x1b
        /*004e*/ 	.short	0x00ff


	//----- nvinfo : EIATTR_NUM_BARRIERS
	.align		4
        /*0050*/ 	.byte	0x02, 0x4c
        /*0052*/ 	.byte	0x01
	.zero		1


	//----- nvinfo : EIATTR_MERCURY_ISA_VERSION
	.align		4
        /*0054*/ 	.byte	0x03, 0x5f
        /*0056*/ 	.short	0x0000


	//----- nvinfo : EIATTR_COOP_GROUP_MASK_REGIDS
	.align		4
        /*0058*/ 	.byte	0x04, 0x29
        /*005a*/ 	.short	(.L_15213 - .L_15212)


	//   ....[0]....
.L_15212:
        /*005c*/ 	.word	0xffffffff


	//   ....[1]....
        /*0060*/ 	.word	0xffffffff


	//   ....[2]....
        /*0064*/ 	.word	0xffffffff


	//   ....[3]....
        /*0068*/ 	.word	0xffffffff


	//   ....[4]....
        /*006c*/ 	.word	0xffffffff


	//   ....[5]....
        /*0070*/ 	.word	0xffffffff


	//   ....[6]....
        /*0074*/ 	.word	0xffffffff


	//   ....[7]....
        /*0078*/ 	.word	0xffffffff


	//   ....[8]....
        /*007c*/ 	.word	0xffffffff


	//   ....[9]....
        /*0080*/ 	.word	0xffffffff


	//   ....[10]....
        /*0084*/ 	.word	0xffffffff


	//   ....[11]....
        /*0088*/ 	.word	0xffffffff


	//   ....[12]....
        /*008c*/ 	.word	0xffffffff


	//   ....[13]....
        /*0090*/ 	.word	0xffffffff


	//   ....[14]....
        /*0094*/ 	.word	0xffffffff


	//   ....[15]....
        /*0098*/ 	.word	0xffffffff


	//   ....[16]....
        /*009c*/ 	.word	0xffffffff


	//   ....[17]....
        /*00a0*/ 	.word	0xffffffff


	//   ....[18]....
        /*00a4*/ 	.word	0xffffffff


	//   ....[19]....
        /*00a8*/ 	.word	0xffffffff


	//   ....[20]....
        /*00ac*/ 	.word	0xffffffff


	//   ....[21]....
        /*00b0*/ 	.word	0xffffffff


	//   ....[22]....
        /*00b4*/ 	.word	0xffffffff


	//   ....[23]....
        /*00b8*/ 	.word	0xffffffff


	//   ....[24]....
        /*00bc*/ 	.word	0xffffffff


	//   ....[25]....
        /*00c0*/ 	.word	0xffffffff


	//   ....[26]....
        /*00c4*/ 	.word	0xffffffff


	//   ....[27]....
        /*00c8*/ 	.word	0xffffffff


	//   ....[28]....
        /*00cc*/ 	.word	0xffffffff


	//   ....[29]....
        /*00d0*/ 	.word	0xffffffff


	//----- nvinfo : EIATTR_COOP_GROUP_INSTR_OFFSETS
	.align		4
.L_15213:
        /*00d4*/ 	.byte	0x04, 0x28
        /*00d6*/ 	.short	(.L_15215 - .L_15214)


	//   ....[0]....
.L_15214:
        /*00d8*/ 	.word	0x00000150


	//   ....[1]....
        /*00dc*/ 	.word	0x00000190


	//   ....[2]....
        /*00e0*/ 	.word	0x000001d0


	//   ....[3]....
        /*00e4*/ 	.word	0x00000210


	//   ....[4]....
        /*00e8*/ 	.word	0x00000250


	//   ....[5]....
        /*00ec*/ 	.word	0x00000310


	//   ....[6]....
        /*00f0*/ 	.word	0x00000350


	//   ....[7]....
        /*00f4*/ 	.word	0x00000380


	//   ....[8]....
        /*00f8*/ 	.word	0x000003b0


	//   ....[9]....
        /*00fc*/ 	.word	0x000003e0


	//   ....[10]....
        /*0100*/ 	.word	0x00000500


	//   ....[11]....
        /*0104*/ 	.word	0x00000520


	//   ....[12]....
        /*0108*/ 	.word	0x00000540


	//   ....[13]....
        /*010c*/ 	.word	0x00000560


	//   ....[14]....
        /*0110*/ 	.word	0x00000580


	//   ....[15]....
        /*0114*/ 	.word	0x00000600


	//   ....[16]....
        /*0118*/ 	.word	0x00000630


	//   ....[17]....
        /*011c*/ 	.word	0x00000650


	//   ....[18]....
        /*0120*/ 	.word	0x00000670


	//   ....[19]....
        /*0124*/ 	.word	0x00000690


	//   ....[20]....
        /*0128*/ 	.word	0x00000800


	//   ....[21]....
        /*012c*/ 	.word	0x00000870


	//   ....[22]....
        /*0130*/ 	.word	0x000008e0


	//   ....[23]....
        /*0134*/ 	.word	0x00000950


	//   ....[24]....
        /*0138*/ 	.word	0x000009c0


	//   ....[25]....
        /*013c*/ 	.word	0x00000a40


	//   ....[26]....
        /*0140*/ 	.word	0x00000ab0


	//   ....[27]....
        /*0144*/ 	.word	0x00000b10


	//   ....[28]....
        /*0148*/ 	.word	0x00000b70


	//   ....[29]....
        /*014c*/ 	.word	0x00000be0


	//----- nvinfo : EIATTR_EXIT_INSTR_OFFSETS
	.align		4
.L_15215:
        /*0150*/ 	.byte	0x04, 0x1c
        /*0152*/ 	.short	(.L_15217 - .L_15216)


	//   ....[0]....
.L_15216:
        /*0154*/ 	.word	0x000006f0


	//   ....[1]....
        /*0158*/ 	.word	0x000007b0


	//----- nvinfo : EIATTR_CRS_STACK_SIZE
	.align		4
.L_15217:
        /*015c*/ 	.byte	0x04, 0x1e
        /*015e*/ 	.short	(.L_15219 - .L_15218)
.L_15218:
        /*0160*/ 	.word	0x00000000
.L_15219:


//--------------------- .nv.info._ZN2at6native43_GLOBAL__N__9ae7fba5_10_SoftMax_cu_9f978f6319cunn_SoftMaxForwardILi8EN3c104HalfEffNS1_25LogSoftMaxForwardEpilogueEEEvPT2_PKT0_i --------------------------
	.section	.nv.info._ZN2at6native43_GLOBAL__N__9ae7fba5_10_SoftMax_cu_9f978f6319cunn_SoftMaxForwardILi8EN3c104HalfEffNS1_25LogSoftMaxForwardEpilogueEEEvPT2_PKT0_i,"",@"SHT_CUDA_INFO"
	.sectionflags	@""
	.align	4


	//----- nvinfo : EIATTR_CUDA_API_VERSION
	.align		4
        /*0000*/ 	.byte	0x04, 0x37
        /*0002*/ 	.short	(.L_15221 - .L_15220)
.L_15220:
        /*0004*/ 	.word	0x00000082


	//----- nvinfo : EIATTR_SW2861232_WAR
	.align		4
.L_15221:
        /*0008*/ 	.byte	0x01, 0x35
	.zero		2


	//----- nvinfo : EIATTR_PARAM_CBANK
	.align		4
        /*000c*/ 	.byte	0x04, 0x0a
        /*000e*/ 	.short	(.L_15223 - .L_15222)
	.align		4
.L_15222:
        /*0010*/ 	.word	index@(.nv.constant0._ZN2at6native43_GLOBAL__N__9ae7fba5_10_SoftMax_cu_9f978f6319cunn_SoftMaxForwardILi8EN3c104HalfEffNS1_25LogSoftMaxForwardEpilogueEEEvPT2_PKT0_i)
        /*0014*/ 	.short	0x0160
        /*0016*/ 	.short	0x0014


	//----- nvinfo : EIATTR_CBANK_PARAM_SIZE
	.align		4
.L_15223:
        /*0018*/ 	.byte	0x03, 0x19
        /*001a*/ 	.short	0x0014


	//----- nvinfo : EIATTR_KPARAM_INFO
	.align		4
        /*001c*/ 	.byte	0x04, 0x17
        /*001e*/ 	.short	(.L_15225 - .L_15224)
.L_15224:
        /*0020*/ 	.word	0x00000000
        /*0024*/ 	.short	0x0002
        /*0026*/ 	.short	0x0010
        /*0028*/ 	.byte	0x00, 0xf0, 0x11, 0x00


	//----- nvinfo : EIATTR_KPARAM_INFO
	.align		4
.L_15225:
        /*002c*/ 	.byte	0x04, 0x17
        /*002e*/ 	.short	(.L_15227 - .L_15226)
.L_15226:
        /*0030*/ 	.word	0x00000000
        /*0034*/ 	.short	0x0001
        /*0036*/ 	.short	0x0008
        /*0038*/ 	.byte	0x00, 0xf0, 0x21, 0x00


	//----- nvinfo : EIATTR_KPARAM_INFO
	.align		4
.L_15227:
        /*003c*/ 	.byte	0x04, 0x17
        /*003e*/ 	.short	(.L_15229 - .L_15228)
.L_15228:
        /*0040*/ 	.word	0x00000000
        /*0044*/ 	.short	0x0000
        /*0046*/ 	.short	0x0000
        /*0048*/ 	.byte	0x00, 0xf0, 0x21, 0x00


	//----- nvinfo : EIATTR_MAXREG_COUNT
	.align		4
.L_15229:
        /*004c*/ 	.byte	0x03, 0x1b
        /*004e*/ 	.short	0x00ff


	//----- nvinfo : EIATTR_NUM_BARRIERS
	.align		4
        /*0050*/ 	.byte	0x02, 0x4c
        /*0052*/ 	.byte	0x01
	.zero		1


	//----- nvinfo : EIATTR_MERCURY_ISA_VERSION
	.align		4
        /*0054*/ 	.byte	0x03, 0x5f
        /*0056*/ 	.short	0x0000


	//----- nvinfo : EIATTR_COOP_GROUP_MASK_REGIDS
	.align		4
        /*0058*/ 	.byte	0x04, 0x29
        /*005a*/ 	.short	(.L_15231 - .L_15230)


	//   ....[0]....
.L_15230:
        /*005c*/ 	.word	0xffffffff


	//   ....[1]....
        /*0060*/ 	.word	0xffffffff


	//   ....[2]....
        /*0064*/ 	.word	0xffffffff


	//   ....[3]....
        /*0068*/ 	.word	0xffffffff


	//   ....[4]....
        /*006c*/ 	.word	0xffffffff


	//   ....[5]....
        /*0070*/ 	.word	0xffffffff


	//   ....[6]....
        /*0074*/ 	.word	0xffffffff


	//   ....[7]....
        /*0078*/ 	.word	0xffffffff


	//   ....[8]....
        /*007c*/ 	.word	0xffffffff


	//   ....[9]....
        /*0080*/ 	.word	0xffffffff


	//   ....[10]....
        /*0084*/ 	.word	0xffffffff


	//   ....[11]....
        /*0088*/ 	.word	0xffffffff


	//   ....[12]....
        /*008c*/ 	.word	0xffffffff


	//   ....[13]....
        /*0090*/ 	.word	0xffffffff


	//   ....[14]....
        /*0094*/ 	.word	0xffffffff


	//   ....[15]....
        /*0098*/ 	.word	0xffffffff


	//   ....[16]....
        /*009c*/ 	.word	0xffffffff


	//   ....[17]....
        /*00a0*/ 	.word	0xffffffff


	//   ....[18]....
        /*00a4*/ 	.word	0xffffffff


	//   ....[19]....
        /*00a8*/ 	.word	0xffffffff


	//   ....[20]....
        /*00ac*/ 	.word	0xffffffff


	//   ....[21]....
        /*00b0*/ 	.word	0xffffffff


	//   ....[22]....
        /*00b4*/ 	.word	0xffffffff


	//   ....[23]....
        /*00b8*/ 	.word	0xffffffff


	//   ....[24]....
        /*00bc*/ 	.word	0xffffffff


	//   ....[25]....
        /*00c0*/ 	.word	0xffffffff


	//   ....[26]....
        /*00c4*/ 	.word	0xffffffff


	//   ....[27]....
        /*00c8*/ 	.word	0xffffffff


	//   ....[28]....
        /*00cc*/ 	.word	0xffffffff


	//   ....[29]....
        /*00d0*/ 	.word	0xffffffff


	//----- nvinfo : EIATTR_COOP_GROUP_INSTR_OFFSETS
	.align		4
.L_15231:
        /*00d4*/ 	.byte	0x04, 0x28
        /*00d6*/ 	.short	(.L_15233 - .L_15232)


	//   ....[0]....
.L_15232:
        /*00d8*/ 	.word	0x000006c0


	//   ....[1]....
        /*00dc*/ 	.word	0x00000730


	//   ....[2]....
        /*00e0*/ 	.word	0x00000770


	//   ....[3]....
        /*00e4*/ 	.word	0x00000810


	//   ....[4]....
        /*00e8*/ 	.word	0x00000860


	//   ....[5]....
        /*00ec*/ 	.word	0x000008e0


	//   ....[6]....
        /*00f0*/ 	.word	0x00000920


	//   ....[7]....
        /*00f4*/ 	.word	0x00000950


	//   ....[8]....
        /*00f8*/ 	.word	0x00000980


	//   ....[9]....
        /*00fc*/ 	.word	0x000009b0


	//   ....[10]....
        /*0100*/ 	.word	0x00001130


	//   ....[11]....
        /*0104*/ 	.word	0x00001190


	//   ....[12]....
        /*0108*/ 	.word	0x000011b0


	//   ....[13]....
        /*010c*/ 	.word	0x000011d0


	//   ....[14]....
        /*0110*/ 	.word	0x000011f0


	//   ....[15]....
        /*0114*/ 	.word	0x00001260


	//   ....[16]....
        /*0118*/ 	.word	0x00001290


	//   ....[17]....
        /*011c*/ 	.word	0x000012b0


	//   ....[18]....
        /*0120*/ 	.word	0x000012d0


	//   ....[19]....
        /*0124*/ 	.word	0x000012f0


	//   ....[20]....
        /*0128*/ 	.word	0x00001b90


	//   ....[21]....
        /*012c*/ 	.word	0x00001c00


	//   ....[22]....
        /*0130*/ 	.word	0x00001c70


	//   ....[23]....
        /*0134*/ 	.word	0x00001ce0


	//   ....[24]....
        /*0138*/ 	.word	0x00001d50


	//   ....[25]....
        /*013c*/ 	.word	0x00001dd0


	//   ....[26]....
        /*0140*/ 	.word	0x00001e40


	//   ....[27]....
        /*0144*/ 	.word	0x00001ea0


	//   ....[28]....
        /*0148*/ 	.word	0x00001f00


	//   ....[29]....
        /*014c*/ 	.word	0x00001f70


	//----- nvinfo : EIATTR_EXIT_INSTR_OFFSETS
	.align		4
.L_15233:
        /*0150*/ 	.byte	0x04, 0x1c
        /*0152*/ 	.short	(.L_15235 - .L_15234)


	//   ....[0]....
.L_15234:
        /*0154*/ 	.word	0x000013f0


	//   ....[1]....
        /*0158*/ 	.word	0x000014f0


	//   ....[2]....
        /*015c*/ 	.word	0x00001a90


	//   ....[3]....
        /*0160*/ 	.word	0x00001b40


	//----- nvinfo : EIATTR_CRS_STACK_SIZE
	.align		4
.L_15235:
        /*0164*/ 	.byte	0x04, 0x1e
        /*0166*/ 	.short	(.L_15237 - .L_15236)
.L_15236:
        /*0168*/ 	.word	0x00000000
.L_15237:


//--------------------- .nv.info._ZN2at6native43_GLOBAL__N__9ae7fba5_10_SoftMax_cu_9f978f6323cunn_SoftMaxForwardSmemILi8EN3c104HalfEffNS1_25LogSoftMaxForwardEpilogueElEEvPT2_PKT0_T4_ --------------------------
	.section	.nv.info._ZN2at6native43_GLOBAL__N__9ae7fba5_10_SoftMax_cu_9f978f6323cunn_SoftMaxForwardSmemILi8EN3c104HalfEffNS1_25LogSoftMaxForwardEpilogueElEEvPT2_PKT0_T4_,"",@"SHT_CUDA_INFO"
	.sectionflags	@""
	.align	4


	//----- nvinfo : EIATTR_CUDA_API_VERSION
	.align		4
        /*0000*/ 	.byte	0x04, 0x37
        /*0002*/ 	.short	(.L_15239 - .L_15238)
.L_15238:
        /*0004*/ 	.word	0x00000082


	//----- nvinfo : EIATTR_SW2861232_WAR
	.align		4
.L_15239:
        /*0008*/ 	.byte	0x01, 0x35
	.zero		2


	//----- nvinfo : EIATTR_PARAM_CBANK
	.align		4
        /*000c*/ 	.byte	0x04, 0x0a
        /*000e*/ 	.short	(.L_15241 - .L_15240)
	.align		4
.L_15240:
        /*0010*/ 	.word	index@(.nv.constant0._ZN2at6native43_GLOBAL__N__9ae7fba5_10_SoftMax_cu_9f978f6323cunn_SoftMaxForwardSmemILi8EN3c104HalfEffNS1_25LogSoftMaxForwardEpilogueElEEvPT2_PKT0_T4_)
        /*0014*/ 	.short	0x0160
        /*0016*/ 	.short	0x0018


	//----- nvinfo : EIATTR_CBANK_PARAM_SIZE
	.align		4
.L_15241:
        /*0018*/ 	.byte	0x03, 0x19
        /*001a*/ 	.short	0x0018


	//----- nvinfo : EIATTR_KPARAM_INFO
	.align		4
        /*001c*/ 	.byte	0x04, 0x17
        /*001e*/ 	.short	(.L_15243 - .L_15242)
.L_15242:
        /*0020*/ 	.word	0x00000000
        /*0024*/ 	.short	0x0002
        /*0026*/ 	.short	0x0010
        /*0028*/ 	.byte	0x00, 0xf0, 0x21, 0x00


	//----- nvinfo : EIATTR_KPARAM_INFO
	.align		4
.L_15243:
        /*002c*/ 	.byte	0x04, 0x17
        /*002e*/ 	.short	(.L_15245 - .L_15244)
.L_15244:
        /*0030*/ 	.word	0x00000000
        /*0034*/ 	.short	0x0001
        /*0036*/ 	.short	0x0008
        /*0038*/ 	.byte	0x00, 0xf0, 0x21, 0x00


	//----- nvinfo : EIATTR_KPARAM_INFO
	.align		4
.L_15245:
        /*003c*/ 	.byte	0x04, 0x17
        /*003e*/ 	.short	(.L_15247 - .L_15246)
.L_15246:
        /*0040*/ 	.word	0x00000000
        /*0044*/ 	.short	0x0000
        /*0046*/ 	.short	0x0000
        /*0048*/ 	.byte	0x00, 0xf0, 0x21, 0x00


	//----- nvinfo : EIATTR_MAXREG_COUNT
	.align		4
.L_15247:
        /*004c*/ 	.byte	0x03, 0x1b
        /*004e*/ 	.short	0x00ff


	//----- nvinfo : EIATTR_NUM_BARRIERS
	.align		4
        /*0050*/ 	.byte	0x02, 0x4c
        /*0052*/ 	.byte	0x01
	.zero		1


	//----- nvinfo : EIATTR_MERCURY_ISA_VERSION
	.align		4
        /*0054*/ 	.byte	0x03, 0x5f
        /*0056*/ 	.short	0x0000


	//----- nvinfo : EIATTR_COOP_GROUP_MASK_REGIDS
	.align		4
        /*0058*/ 	.byte	0x04, 0x29
        /*005a*/ 	.short	(.L_15249 - .L_15248)


	//   ....[0]....
.L_15248:
        /*005c*/ 	.word	0xffffffff


	//   ....[1]....
        /*0060*/ 	.word	0xffffffff


	//   ....[2]....
        /*0064*/ 	.word	0xffffffff


	//   ....[3]....
        /*0068*/ 	.word	0xffffffff


	//   ....[4]....
        /*006c*/ 	.word	0xffffffff


	//   ....[5]....
        /*0070*/ 	.word	0xffffffff


	//   ....[6]....
        /*0074*/ 	.word	0xffffffff


	//   ....[7]....
        /*0078*/ 	.word	0xffffffff


	//   ....[8]....
        /*007c*/ 	.word	0xffffffff


	//   ....[9]....
        /*0080*/ 	.word	0xffffffff


	//   ....[10]....
        /*0084*/ 	.word	0xffffffff


	//   ....[11]....
        /*0088*/ 	.word	0xffffffff


	//   ....[12]....
        /*008c*/ 	.word	0xffffffff


	//   ....[13]....
        /*0090*/ 	.word	0xffffffff


	//   ....[14]....
        /*0094*/ 	.word	0xffffffff


	//   ....[15]....
        /*0098*/ 	.word	0xffffffff


	//   ....[16]....
        /*009c*/ 	.word	0xffffffff


	//   ....[17]....
        /*00a0*/ 	.word	0xffffffff


	//   ....[18]....
        /*00a4*/ 	.word	0xffffffff


	//   ....[19]....
        /*00a8*/ 	.word	0xffffffff


	//   ....[20]....
        /*00ac*/ 	.word	0xffffffff


	//   ....[21]....
        /*00b0*/ 	.word	0xffffffff


	//   ....[22]....
        /*00b4*/ 	.word	0xffffffff


	//   ....[23]....
        /*00b8*/ 	.word	0xffffffff


	//   ....[24]....
        /*00bc*/ 	.word	0xffffffff


	//   ....[25]....
        /*00c0*/ 	.word	0xffffffff


	//   ....[26]....
        /*00c4*/ 	.word	0xffffffff


	//   ....[27]....
        /*00c8*/ 	.word	0xffffffff


	//   ....[28]....
        /*00cc*/ 	.word	0xffffffff


	//   ....[29]....
        /*00d0*/ 	.word	0xffffffff


	//----- nvinfo : EIATTR_COOP_GROUP_INSTR_OFFSETS
	.align		4
.L_15249:
        /*00d4*/ 	.byte	0x04, 0x28
        /*00d6*/ 	.short	(.L_15251 - .L_15250)


	//   ....[0]....
.L_15250:
        /*00d8*/ 	.word	0x000002e0


	//   ....[1]....
        /*00dc*/ 	.word	0x000003e0


	//   ....[2]....
        /*00e0*/ 	.word	0x00000410


	//   ....[3]....
        /*00e4*/ 	.word	0x00000450


	//   ....[4]....
        /*00e8*/ 	.word	0x00000480


	//   ....[5]....
        /*00ec*/ 	.word	0x00000520


	//   ....[6]....
        /*00f0*/ 	.word	0x00000560


	//   ....[7]....
        /*00f4*/ 	.word	0x00000590


	//   ....[8]....
        /*00f8*/ 	.word	0x000005c0


	//   ....[9]....
        /*00fc*/ 	.word	0x000005f0


	//   ....[10]....
        /*0100*/ 	.word	0x000009f0


	//   ....[11]....
        /*0104*/ 	.word	0x00000a50


	//   ....[12]....
        /*0108*/ 	.word	0x00000a70


	//   ....[13]....
        /*010c*/ 	.word	0x00000a90


	//   ....[14]....
        /*0110*/ 	.word	0x00000ab0


	//   ....[15]....
        /*0114*/ 	.word	0x00000b20


	//   ....[16]....
        /*0118*/ 	.word	0x00000b50


	//   ....[17]....
        /*011c*/ 	.word	0x00000b70


	//   ....[18]....
        /*0120*/ 	.word	0x00000b90


	//   ....[19]....
        /*0124*/ 	.word	0x00000bb0


	//   ....[20]....
        /*0128*/ 	.word	0x00000ef0


	//   ....[21]....
        /*012c*/ 	.word	0x00000f60


	//   ....[22]....
        /*0130*/ 	.word	0x00000fd0


	//   ....[23]....
        /*0134*/ 	.word	0x00001040


	//   ....[24]....
        /*0138*/ 	.word	0x000010b0


	//   ....[25]....
        /*013c*/ 	.word	0x00001120


	//   ....[26]....
        /*0140*/ 	.word	0x000011a0


	//   ....[27]....
        /*0144*/ 	.word	0x00001200


	//   ....[28]....
        /*0148*/ 	.word	0x00001260


	//   ....[29]....
        /*014c*/ 	.word	0x000012c0


	//----- nvinfo : EIATTR_EXIT_INSTR_OFFSETS
	.align		4
.L_15251:
        /*0150*/ 	.byte	0x04, 0x1c
        /*0152*/ 	.short	(.L_15253 - .L_15252)


	//   ....[0]....
.L_15252:
        /*0154*/ 	.word	0x00000c10


	//   ....[1]....
        /*0158*/ 	.word	0x00000ea0


	//----- nvinfo : EIATTR_CRS_STACK_SIZE
	.align		4
.L_15253:
        /*015c*/ 	.byte	0x04, 0x1e
        /*015e*/ 	.short	(.L_15255 - .L_15254)
.L_15254:
        /*0160*/ 	.word	0x00000000
.L_15255:


//--------------------- .nv.info._ZN2at6native43_GLOBAL__N__9ae7fba5_10_SoftMax_cu_9f978f6319cunn_SoftMaxForwardILi8EN3c104HalfEfS4_NS1_25LogSoftMaxForwardEpilogueEEEvPT2_PKT0_i --------------------------
	.section	.nv.info._ZN2at6native43_GLOBAL__N__9ae7fba5_10_SoftMax_cu_9f978f6319cunn_SoftMaxForwardILi8EN3c104HalfEfS4_NS1_25LogSoftMaxForwardEpilogueEEEvPT2_PKT0_i,"",@"SHT_CUDA_INFO"
	.sectionflags	@""
	.align	4


	//----- nvinfo : EIATTR_CUDA_API_VERSION
	.align		4
        /*0000*/ 	.byte	0x04, 0x37
        /*0002*/ 	.short	(.L_15257 - .L_15256)
.L_15256:
        /*0004*/ 	.word	0x00000082


	//----- nvinfo : EIATTR_SW2861232_WAR
	.align		4
.L_15257:
        /*0008*/ 	.byte	0x01, 0x35
	.zero		2


	//----- nvinfo : EIATTR_PARAM_CBANK
	.align		4
        /*000c*/ 	.byte	0x04, 0x0a
        /*000e*/ 	.short	(.L_15259 - .L_15258)
	.align		4
.L_15258:
        /*0010*/ 	.word	index@(.nv.constant0._ZN2at6native43_GLOBAL__N__9ae7fba5_10_SoftMax_cu_9f978f6319cunn_SoftMaxForwardILi8EN3c104HalfEfS4_NS1_25LogSoftMaxForwardEpilogueEEEvPT2_PKT0_i)
        /*0014*/ 	.short	0x0160
        /*0016*/ 	.short	0x0014


	//----- nvinfo : EIATTR_CBANK_PARAM_SIZE
	.align		4
.L_15259:
        /*0018*/ 	.byte	0x03, 0x19
        /*001a*/ 	.short	0x0014


	//----- nvinfo : EIATTR_KPARAM_INFO
	.align		4
        /*001c*/ 	.byte	0x04, 0x17
        /*001e*/ 	.short	(.L_15261 - .L_15260)
.L_15260:
        /*0020*/ 	.word	0x00000000
        /*0024*/ 	.short	0x0002
        /*0026*/ 	.short	0x0010
        /*0028*/ 	.byte	0x00, 0xf0, 0x11, 0x00


	//----- nvinfo : EIATTR_KPARAM_INFO
	.align		4
.L_15261:
        /*002c*/ 	.byte	0x04, 0x17
        /*002e*/ 	.short	(.L_15263 - .L_15262)
.L_15262:
        /*0030*/ 	.word	0x00000000
        /*0034*/ 	.short	0x0001
        /*0036*/ 	.short	0x0008
        /*0038*/ 	.byte	0x00, 0xf0, 0x21, 0x00


	//----- nvinfo : EIATTR_KPARAM_INFO
	.align		4
.L_15263:
        /*003c*/ 	.byte	0x04, 0x17
        /*003e*/ 	.short	(.L_15265 - .L_15264)
.L_15264:
        /*0040*/ 	.word	0x00000000
        /*0044*/ 	.short	0x0000
        /*0046*/ 	.short	0x0000
        /*0048*/ 	.byte	0x00, 0xf0, 0x21, 0x00


	//----- nvinfo : EIATTR_MAXREG_COUNT
	.align		4
.L_15265:
        /*004c*/ 	.byte	0x03, 0x1b
        /*004e*/ 	.short	0x00ff


	//----- nvinfo : EIATTR_NUM_BARRIERS
	.align		4
        /*0050*/ 	.byte	0x02, 0x4c
        /*0052*/ 	.byte	0x01
	.zero		1


	//----- nvinfo : EIATTR_MERCURY_ISA_VERSION
	.align		4
        /*0054*/ 	.byte	0x03, 0x5f
        /*0056*/ 	.short	0x0000


	//----- nvinfo : EIATTR_COOP_GROUP_MASK_REGIDS
	.align		4
        /*0058*/ 	.byte	0x04, 0x29
        /*005a*/ 	.short	(.L_15267 - .L_15266)


	//   ....[0]....
.L_15266:
        /*005c*/ 	.word	0xffffffff


	//   ....[1]....
        /*0060*/ 	.word	0xffffffff


	//   ....[2]....
        /*0064*/ 	.word	0xffffffff


	//   ....[3]....
        /*0068*/ 	.word	0xffffffff


	//   ....[4]....
        /*006c*/ 	.word	0xffffffff


	//   ....[5]....
        /*0070*/ 	.word	0xffffffff


	//   ....[6]....
        /*0074*/ 	.word	0xffffffff


	//   ....[7]....
        /*0078*/ 	.word	0xffffffff


	//   ....[8]....
        /*007c*/ 	.word	0xffffffff


	//   ....[9]....
        /*0080*/ 	.word	0xffffffff


	//   ....[10]....
        /*0084*/ 	.word	0xffffffff


	//   ....[11]....
        /*0088*/ 	.word	0xffffffff


	//   ....[12]....
        /*008c*/ 	.word	0xffffffff


	//   ....[13]....
        /*0090*/ 	.word	0xffffffff


	//   ....[14]....
        /*0094*/ 	.word	0xffffffff


	//   ....[15]....
        /*0098*/ 	.word	0xffffffff


	//   ....[16]....
        /*009c*/ 	.word	0xffffffff


	//   ....[17]....
        /*00a0*/ 	.word	0xffffffff


	//   ....[18]....
        /*00a4*/ 	.word	0xffffffff


	//   ....[19]....
        /*00a8*/ 	.word	0xffffffff


	//   ....[20]....
        /*00ac*/ 	.word	0xffffffff


	//   ....[21]....
        /*00b0*/ 	.word	0xffffffff


	//   ....[22]....
        /*00b4*/ 	.word	0xffffffff


	//   ....[23]....
        /*00b8*/ 	.word	0xffffffff


	//   ....[24]....
        /*00bc*/ 	.word	0xffffffff


	//   ....[25]....
        /*00c0*/ 	.word	0xffffffff


	//   ....[26]....
        /*00c4*/ 	.word	0xffffffff


	//   ....[27]....
        /*00c8*/ 	.word	0xffffffff


	//   ....[28]....
        /*00cc*/ 	.word	0xffffffff


	//   ....[29]....
        /*00d0*/ 	.word	0xffffffff


	//----- nvinfo : EIATTR_COOP_GROUP_INSTR_OFFSETS
	.align		4
.L_15267:
        /*00d4*/ 	.byte	0x04, 0x28
        /*00d6*/ 	.short	(.L_15269 - .L_15268)


	//   ....[0]....
.L_15268:
        /*00d8*/ 	.word	0x000006c0


	//   ....[1]....
        /*00dc*/ 	.word	0x00000730


	//   ....[2]....
        /*00e0*/ 	.word	0x00000770


	//   ....[3]....
        /*00e4*/ 	.word	0x00000810


	//   ....[4]....
        /*00e8*/ 	.word	0x00000860


	//   ....[5]....
        /*00ec*/ 	.word	0x000008e0


	//   ....[6]....
        /*00f0*/ 	.word	0x00000920


	//   ....[7]....
        /*00f4*/ 	.word	0x00000950


	//   ....[8]....
        /*00f8*/ 	.word	0x00000980


	//   ....[9]....
        /*00fc*/ 	.word	0x000009b0


	//   ....[10]....
        /*0100*/ 	.word	0x00001130


	//   ....[11]....
        /*0104*/ 	.word	0x00001190


	//   ....[12]....
        /*0108*/ 	.word	0x000011b0


	//   ....[13]....
        /*010c*/ 	.word	0x000011d0


	//   ....[14]....
        /*0110*/ 	.word	0x000011f0


	//   ....[15]....
        /*0114*/ 	.word	0x00001260


	//   ....[16]....
        /*0118*/ 	.word	0x00001290


	//   ....[17]....
        /*011c*/ 	.word	0x000012b0


	//   ....[18]....
        /*0120*/ 	.word	0x000012d0


	//   ....[19]....
        /*0124*/ 	.word	0x000012f0


	//   ....[20]....
        /*0128*/ 	.word	0x00001be0


	//   ....[21]....
        /*012c*/ 	.word	0x00001c50


	//   ....[22]....
        /*0130*/ 	.word	0x00001cc0


	//   ....[23]....
        /*0134*/ 	.word	0x00001d30


	//   ....[24]....
        /*0138*/ 	.word	0x00001da0


	//   ....[25]....
        /*013c*/ 	.word	0x00001e20


	//   ....[26]....
        /*0140*/ 	.word	0x00001e90


	//   ....[27]....
        /*0144*/ 	.word	0x00001ef0


	//   ....[28]....
        /*0148*/ 	.word	0x00001f50


	//   ....[29]....
        /*014c*/ 	.word	0x00001fc0


	//----- nvinfo : EIATTR_EXIT_INSTR_OFFSETS
	.align		4
.L_15269:
        /*0150*/ 	.byte	0x04, 0x1c
        /*0152*/ 	.short	(.L_15271 - .L_15270)


	//   ....[0]....
.L_15270:
        /*0154*/ 	.word	0x000013f0


	//   ....[1]....
        /*0158*/ 	.word	0x00001500


	//   ....[2]....
        /*015c*/ 	.word	0x00001ad0


	//   ....[3]....
        /*0160*/ 	.word	0x00001b90


	//----- nvinfo : EIATTR_CRS_STACK_SIZE
	.align		4
.L_15271:
        /*0164*/ 	.byte	0x04, 0x1e
        /*0166*/ 	.short	(.L_15273 - .L_15272)
.L_15272:
        /*0168*/ 	.word	0x00000000
.L_15273:


//--------------------- .nv.info._ZN2at6native43_GLOBAL__N__9ae7fba5_10_SoftMax_cu_9f978f6323cunn_SoftMaxForwardSmemILi8EN3c104HalfEfS4_NS1_25LogSoftMaxForwardEpilogueElEEvPT2_PKT0_T4_ --------------------------
	.section	.nv.info._ZN2at6native43_GLOBAL__N__9ae7fba5_10_SoftMax_cu_9f978f6323cunn_SoftMaxForwardSmemILi8EN3c104HalfEfS4_NS1_25LogSoftMaxForwardEpilogueElEEvPT2_PKT0_T4_,"",@"SHT_CUDA_INFO"
	.sectionflags	@""
	.align	4


	//----- nvinfo : EIATTR_CUDA_API_VERSION
	.align		4
        /*0000*/ 	.byte	0x04, 0x37
        /*0002*/ 	.short	(.L_15275 - .L_15274)
.L_15274:
        /*0004*/ 	.word	0x00000082


	//----- nvinfo : EIATTR_SW2861232_WAR
	.align		4
.L_15275:
        /*0008*/ 	.byte	0x01, 0x35
	.zero		2


	//----- nvinfo : EIATTR_PARAM_CBANK
	.align		4
        /*000c*/ 	.byte	0x04, 0x0a
        /*000e*/ 	.short	(.L_15277 - .L_15276)
	.align		4
.L_15276:
        /*0010*/ 	.word	index@(.nv.constant0._ZN2at6native43_GLOBAL__N__9ae7fba5_10_SoftMax_cu_9f978f6323cunn_SoftMaxForwardSmemILi8EN3c104HalfEfS4_NS1_25LogSoftMaxForwardEpilogueElEEvPT2_PKT0_T4_)
        /*0014*/ 	.short	0x0160
        /*0016*/ 	.short	0x0018


	//----- nvinfo : EIATTR_CBANK_PARAM_SIZE
	.align		4
.L_15277:
        /*0018*/ 	.byte	0x03, 0x19
        /*001a*/ 	.short	0x0018


	//----- nvinfo : EIATTR_KPARAM_INFO
	.align		4
        /*001c*/ 	.byte	0x04, 0x17
        /*001e*/ 	.short	(.L_15279 - .L_15278)
.L_15278:
        /*0020*/ 	.word	0x00000000
        /*0024*/ 	.short	0x0002
        /*0026*/ 	.short	0x0010
        /*0028*/ 	.byte	0x00, 0xf0, 0x21, 0x00


	//----- nvinfo : EIATTR_KPARAM_INFO
	.align		4
.L_15279:
        /*002c*/ 	.byte	0x04, 0x17
        /*002e*/ 	.short	(.L_15281 - .L_15280)
.L_15280:
        /*0030*/ 	.word	0x00000000
        /*0034*/ 	.short	0x0001
        /*0036*/ 	.short	0x0008
        /*0038*/ 	.byte	0x00, 0xf0, 0x21, 0x00


	//----- nvinfo : EIATTR_KPARAM_INFO
	.align		4
.L_15281:
        /*003c*/ 	.byte	0x04, 0x17
        /*003e*/ 	.short	(.L_15283 - .L_15282)
.L_15282:
        /*0040*/ 	.word	0x00000000
        /*0044*/ 	.short	0x0000
        /*0046*/ 	.short	0x0000
        /*0048*/ 	.byte	0x00, 0xf0, 0x21, 0x00


	//----- nvinfo : EIATTR_MAXREG_COUNT
	.align		4
.L_15283:
        /*004c*/ 	.byte	0x03, 0x1b
        /*004e*/ 	.short	0x00ff


	//----- nvinfo : EIATTR_NUM_BARRIERS
	.align		4
        /*0050*/ 	.byte	0x02, 0x4c
        /*0052*/ 	.byte	0x01
	.zero		1


	//----- nvinfo : EIATTR_MERCURY_ISA_VERSION
	.align		4
        /*0054*/ 	.byte	0x03, 0x5f
        /*0056*/ 	.short	0x0000


	//----- nvinfo : EIATTR_COOP_GROUP_MASK_REGIDS
	.align		4
        /*0058*/ 	.byte	0x04, 0x29
        /*005a*/ 	.short	(.L_15285 - .L_15284)


	//   ....[0]....
.L_15284:
        /*005c*/ 	.word	0xffffffff


	//   ....[1]....
        /*0060*/ 	.word	0xffffffff


	//   ....[2]....
        /*0064*/ 	.word	0xffffffff


	//   ....[3]....
        /*0068*/ 	.word	0xffffffff


	//   ....[4]....
        /*006c*/ 	.word	0xffffffff


	//   ....[5]....
        /*0070*/ 	.word	0xffffffff


	//   ....[6]....
        /*0074*/ 	.word	0xffffffff


	//   ....[7]....
        /*0078*/ 	.word	0xffffffff


	//   ....[8]....
        /*007c*/ 	.word	0xffffffff


	//   ....[9]....
        /*0080*/ 	.word	0xffffffff


	//   ....[10]....
        /*0084*/ 	.word	0xffffffff


	//   ....[11]....
        /*0088*/ 	.word	0xffffffff


	//   ....[12]....
        /*008c*/ 	.word	0xffffffff


	//   ....[13]....
        /*0090*/ 	.word	0xffffffff


	//   ....[14]....
        /*0094*/ 	.word	0xffffffff


	//   ....[15]....
        /*0098*/ 	.word	0xffffffff


	//   ....[16]....
        /*009c*/ 	.word	0xffffffff


	//   ....[17]....
        /*00a0*/ 	.word	0xffffffff


	//   ....[18]....
        /*00a4*/ 	.word	0xffffffff


	//   ....[19]....
        /*00a8*/ 	.word	0xffffffff


	//   ....[20]....
        /*00ac*/ 	.word	0xffffffff


	//   ....[21]....
        /*00b0*/ 	.word	0xffffffff


	//   ....[22]....
        /*00b4*/ 	.word	0xffffffff


	//   ....[23]....
        /*00b8*/ 	.word	0xffffffff


	//   ....[24]....
        /*00bc*/ 	.word	0xffffffff


	//   ....[25]....
        /*00c0*/ 	.word	0xffffffff


	//   ....[26]....
        /*00c4*/ 	.word	0xffffffff


	//   ....[27]....
        /*00c8*/ 	.word	0xffffffff


	//   ....[28]....
        /*00cc*/ 	.word	0xffffffff


	//   ....[29]....
        /*00d0*/ 	.word	0xffffffff


	//----- nvinfo : EIATTR_COOP_GROUP_INSTR_OFFSETS
	.align		4
.L_15285:
        /*00d4*/ 	.byte	0x04, 0x28
        /*00d6*/ 	.short	(.L_15287 - .L_15286)


	//   ....[0]....
.L_15286:
        /*00d8*/ 	.word	0x000002e0


	//   ....[1]....
        /*00dc*/ 	.word	0x000003d0


	//   ....[2]....
        /*00e0*/ 	.word	0x00000410


	//   ....[3]....
        /*00e4*/ 	.word	0x00000460


	//   ....[4]....
        /*00e8*/ 	.word	0x00000490


	//   ....[5]....
        /*00ec*/ 	.word	0x00000520


	//   ....[6]....
        /*00f0*/ 	.word	0x00000560


	//   ....[7]....
        /*00f4*/ 	.word	0x00000590


	//   ....[8]....
        /*00f8*/ 	.word	0x000005c0


	//   ....[9]....
        /*00fc*/ 	.word	0x000005f0


	//   ....[10]....
        /*0100*/ 	.word	0x000009f0


	//   ....[11]....
        /*0104*/ 	.word	0x00000a50


	//   ....[12]....
        /*0108*/ 	.word	0x00000a70


	//   ....[13]....
        /*010c*/ 	.word	0x00000a90


	//   ....[14]....
        /*0110*/ 	.word	0x00000ab0


	//   ....[15]....
        /*0114*/ 	.word	0x00000b20


	//   ....[16]....
        /*0118*/ 	.word	0x00000b50


	//   ....[17]....
        /*011c*/ 	.word	0x00000b70


	//   ....[18]....
        /*0120*/ 	.word	0x00000b90


	//   ....[19]....
        /*0124*/ 	.word	0x00000bb0


	//   ....[20]....
        /*0128*/ 	.word	0x00000f20


	//   ....[21]....
        /*012c*/ 	.word	0x00000fa0


	//   ....[22]....
        /*0130*/ 	.word	0x00001010


	//   ....[23]....
        /*0134*/ 	.word	0x00001080


	//   ....[24]....
        /*0138*/ 	.word	0x000010f0


	//   ....[25]....
        /*013c*/ 	.word	0x00001160


	//   ....[26]....
        /*0140*/ 	.word	0x000011e0


	//   ....[27]....
        /*0144*/ 	.word	0x00001240


	//   ....[28]....
        /*0148*/ 	.word	0x000012a0


	//   ....[29]....
        /*014c*/ 	.word	0x00001300


	//----- nvinfo : EIATTR_EXIT_INSTR_OFFSETS
	.align		4
.L_15287:
        /*0150*/ 	.byte	0x04, 0x1c
        /*0152*/ 	.short	(.L_15289 - .L_15288)


	//   ....[0]....
.L_15288:
        /*0154*/ 	.word	0x00000c10


	//   ....[1]....
        /*0158*/ 	.word	0x00000ed0


	//----- nvinfo : EIATTR_CRS_STACK_SIZE
	.align		4
.L_15289:
        /*015c*/ 	.byte	0x04, 0x1e
        /*015e*/ 	.short	(.L_15291 - .L_15290)
.L_15290:
        /*0160*/ 	.word	0x00000000
.L_15291:


//--------------------- .nv.info._ZN2at6native43_GLOBAL__N__9ae7fba5_10_SoftMax_cu_9f978f6322cunn_SoftMaxForwardRegIN3c104HalfEfS4_NS1_25LogSoftMaxForwardEpilogueElLi9EEEvPT1_PKT_T3_ --------------------------
	.section	.nv.info._ZN2at6native43_GLOBAL__N__9ae7fba5_10_SoftMax_cu_9f978f6322cunn_SoftMaxForwardRegIN3c104HalfEfS4_NS1_25LogSoftMaxForwardEpilogueElLi9EEEvPT1_PKT_T3_,"",@"SHT_CUDA_INFO"
	.sectionflags	@""
	.align	4


	//----- nvinfo : EIATTR_CUDA_API_VERSION
	.align		4
        /*0000*/ 	.byte	0x04, 0x37
        /*0002*/ 	.short	(.L_15293 - .L_15292)
.L_15292:
        /*0004*/ 	.word	0x00000082


	//----- nvinfo : EIATTR_SW2861232_WAR
	.align		4
.L_15293:
        /*0008*/ 	.byte	0x01, 0x35
	.zero		2


	//----- nvinfo : EIATTR_PARAM_CBANK
	.align		4
        /*000c*/ 	.byte	0x04, 0x0a
        /*000e*/ 	.short	(.L_15295 - .L_15294)
	.align		4
.L_15294:
        /*0010*/ 	.word	index@(.nv.constant0._ZN2at6native43_GLOBAL__N__9ae7fba5_10_SoftMax_cu_9f978f6322cunn_SoftMaxForwardRegIN3c104HalfEfS4_NS1_25LogSoftMaxForwardEpilogueElLi9EEEvPT1_PKT_T3_)
        /*0014*/ 	.short	0x0160
        /*0016*/ 	.short	0x0018


	//----- nvinfo : EIATTR_CBANK_PARAM_SIZE
	.align		4
.L_15295:
        /*0018*/ 	.byte	0x03, 0x19
        /*001a*/ 	.short	0x0018


	//----- nvinfo : EIATTR_KPARAM_INFO
	.align		4
        /*001c*/ 	.byte	0x04, 0x17
        /*001e*/ 	.short	(.L_15297 - .L_15296)
.L_15296:
        /*0020*/ 	.word	0x00000000
        /*0024*/ 	.short	0x0002
        /*0026*/ 	.short	0x0010
        /*0028*/ 	.byte	0x00, 0xf0, 0x21, 0x00


	//----- nvinfo : EIATTR_KPARAM_INFO
	.align		4
.L_15297:
        /*002c*/ 	.byte	0x04, 0x17
        /*002e*/ 	.short	(.L_15299 - .L_15298)
.L_15298:
        /*0030*/ 	.word	0x00000000
        /*0034*/ 	.short	0x0001
        /*0036*/ 	.short	0x0008
        /*0038*/ 	.byte	0x00, 0xf0, 0x21, 0x00


	//----- nvinfo : EIATTR_KPARAM_INFO
	.align		4
.L_15299:
        /*003c*/ 	.byte	0x04, 0x17
        /*003e*/ 	.short	(.L_15301 - .L_15300)
.L_15300:
        /*0040*/ 	.word	0x00000000
        /*0044*/ 	.short	0x0000
        /*0046*/ 	.short	0x0000
        /*0048*/ 	.byte	0x00, 0xf0, 0x21, 0x00


	//----- nvinfo : EIATTR_MAXREG_COUNT
	.align		4
.L_15301:
        /*004c*/ 	.byte	0x03, 0x1b
        /*004e*/ 	.short	0x00ff


	//----- nvinfo : EIATTR_NUM_BARRIERS
	.align		4
        /*0050*/ 	.byte	0x02, 0x4c
        /*0052*/ 	.byte	0x01
	.zero		1


	//----- nvinfo : EIATTR_MERCURY_ISA_VERSION
	.align		4
        /*0054*/ 	.byte	0x03, 0x5f
        /*0056*/ 	.short	0x0000


	//----- nvinfo : EIATTR_COOP_GROUP_MASK_REGIDS
	.align		4
        /*0058*/ 	.byte	0x04, 0x29
        /*005a*/ 	.short	(.L_15303 - .L_15302)


	//   ....[0]....
.L_15302:
        /*005c*/ 	.word	0xffffffff


	//   ....[1]....
        /*0060*/ 	.word	0xffffffff


	//   ....[2]....
        /*0064*/ 	.word	0xffffffff


	//   ....[3]....
        /*0068*/ 	.word	0xffffffff


	//   ....[4]....
        /*006c*/ 	.word	0xffffffff


	//   ....[5]....
        /*0070*/ 	.word	0xffffffff


	//   ....[6]....
        /*0074*/ 	.word	0xffffffff


	//   ....[7]....
        /*0078*/ 	.word	0xffffffff


	//   ....[8]....
        /*007c*/ 	.word	0xffffffff


	//   ....[9]....
        /*0080*/ 	.word	0xffffffff


	//   ....[10]....
        /*0084*/ 	.word	0xffffffff


	//   ....[11]....
        /*0088*/ 	.word	0xffffffff


	//   ....[12]....
        /*008c*/ 	.word	0xffffffff


	//   ....[13]....
        /*0090*/ 	.word	0xffffffff


	//   ....[14]....
        /*0094*/ 	.word	0xffffffff


	//   ....[15]....
        /*0098*/ 	.word	0xffffffff


	//   ....[16]....
        /*009c*/ 	.word	0xffffffff


	//   ....[17]....
        /*00a0*/ 	.word	0xffffffff


	//   ....[18]....
        /*00a4*/ 	.word	0xffffffff


	//   ....[19]....
        /*00a8*/ 	.word	0xffffffff


	//   ....[20]....
        /*00ac*/ 	.word	0xffffffff


	//   ....[21]....
        /*00b0*/ 	.word	0xffffffff


	//   ....[22]....
        /*00b4*/ 	.word	0xffffffff


	//   ....[23]....
        /*00b8*/ 	.word	0xffffffff


	//   ....[24]....
        /*00bc*/ 	.word	0xffffffff


	//   ....[25]....
        /*00c0*/ 	.word	0xffffffff


	//   ....[26]....
        /*00c4*/ 	.word	0xffffffff


	//   ....[27]....
        /*00c8*/ 	.word	0xffffffff


	//   ....[28]....
        /*00cc*/ 	.word	0xffffffff


	//   ....[29]....
        /*00d0*/ 	.word	0xffffffff


	//----- nvinfo : EIATTR_COOP_GROUP_INSTR_OFFSETS
	.align		4
.L_15303:
        /*00d4*/ 	.byte	0x04, 0x28
        /*00d6*/ 	.short	(.L_15305 - .L_15304)


	//   ....[0]....
.L_15304:
        /*00d8*/ 	.word	0x00000720


	//   ....[1]....
        /*00dc*/ 	.word	0x00000750


	//   ....[2]....
        /*00e0*/ 	.word	0x00000780


	//   ....[3]....
        /*00e4*/ 	.word	0x000007b0


	//   ....[4]....
        /*00e8*/ 	.word	0x000007f0


	//   ....[5]....
        /*00ec*/ 	.word	0x00000950


	//   ....[6]....
        /*00f0*/ 	.word	0x00000990


	//   ....[7]....
        /*00f4*/ 	.word	0x000009c0


	//   ....[8]....
        /*00f8*/ 	.word	0x000009f0


	//   ....[9]....
        /*00fc*/ 	.word	0x00000a20


	//   ....[10]....
        /*0100*/ 	.word	0x00000ea0


	//   ....[11]....
        /*0104*/ 	.word	0x00000ed0


	//   ....[12]....
        /*0108*/ 	.word	0x00000ef0


	//   ....[13]....
        /*010c*/ 	.word	0x00000f20


	//   ....[14]....
        /*0110*/ 	.word	0x00000f40


	//   ....[15]....
        /*0114*/ 	.word	0x00000fd0


	//   ....[16]....
        /*0118*/ 	.word	0x00001000


	//   ....[17]....
        /*011c*/ 	.word	0x00001020


	//   ....[18]....
        /*0120*/ 	.word	0x00001040


	//   ....[19]....
        /*0124*/ 	.word	0x00001060


	//   ....[20]....
        /*0128*/ 	.word	0x00001b30


	//   ....[21]....
        /*012c*/ 	.word	0x00001ba0


	//   ....[22]....
        /*0130*/ 	.word	0x00001c10


	//   ....[23]....
        /*0134*/ 	.word	0x00001c80


	//   ....[24]....
        /*0138*/ 	.word	0x00001cf0


	//   ....[25]....
        /*013c*/ 	.word	0x00001d70


	//   ....[26]....
        /*0140*/ 	.word	0x00001de0


	//   ....[27]....
        /*0144*/ 	.word	0x00001e40


	//   ....[28]....
        /*0148*/ 	.word	0x00001ea0


	//   ....[29]....
        /*014c*/ 	.word	0x00001f10


	//----- nvinfo : EIATTR_EXIT_INSTR_OFFSETS
	.align		4
.L_15305:
        /*0150*/ 	.byte	0x04, 0x1c
        /*0152*/ 	.short	(.L_15307 - .L_15306)


	//   ....[0]....
.L_15306:
        /*0154*/ 	.word	0x000019c0


	//   ....[1]....
        /*0158*/ 	.word	0x00001ae0


	//----- nvinfo : EIATTR_CRS_STACK_SIZE
	.align		4
.L_15307:
        /*015c*/ 	.byte	0x04, 0x1e
        /*015e*/ 	.short	(.L_15309 - .L_15308)
.L_15308:
        /*0160*/ 	.word	0x00000000
.L_15309:


//--------------------- .nv.info._ZN2at6native43_GLOBAL__N__9ae7fba5_10_SoftMax_cu_9f978f6322cunn_SoftMaxForwardRegIN3c104HalfEfS4_NS1_25LogSoftMaxForwardEpilogueElLi8EEEvPT1_PKT_T3_ --------------------------
	.section	.nv.info._ZN2at6native43_GLOBAL__N__9ae7fba5_10_SoftMax_cu_9f978f6322cunn_SoftMaxForwardRegIN3c104HalfEfS4_NS1_25LogSoftMaxForwardEpilogueElLi8EEEvPT1_PKT_T3_,"",@"SHT_CUDA_INFO"
	.sectionflags	@""
	.align	4


	//----- nvinfo : EIATTR_CUDA_API_VERSION
	.align		4
        /*0000*/ 	.byte	0x04, 0x37
        /*0002*/ 	.short	(.L_15311 - .L_15310)
.L_15310:
        /*0004*/ 	.word	0x00000082


	//----- nvinfo : EIATTR_SW2861232_WAR
	.align		4
.L_15311:
        /*0008*/ 	.byte	0x01, 0x35
	.zero		2


	//----- nvinfo : EIATTR_PARAM_CBANK
	.align		4
        /*000c*/ 	.byte	0x04, 0x0a
        /*000e*/ 	.short	(.L_15313 - .L_15312)
	.align		4
.L_15312:
        /*0010*/ 	.word	index@(.nv.constant0._ZN2at6native43_GLOBAL__N__9ae7fba5_10_SoftMax_cu_9f978f6322cunn_SoftMaxForwardRegIN3c104HalfEfS4_NS1_25LogSoftMaxForwardEpilogueElLi8EEEvPT1_PKT_T3_)
        /*0014*/ 	.short	0x0160
        /*0016*/ 	.short	0x0018


	//----- nvinfo : EIATTR_CBANK_PARAM_SIZE
	.align		4
.L_15313:
        /*0018*/ 	.byte	0x03, 0x19
        /*001a*/ 	.short	0x0018


	//----- nvinfo : EIATTR_KPARAM_INFO
	.align		4
        /*001c*/ 	.byte	0x04, 0x17
        /*001e*/ 	.short	(.L_15315 - .L_15314)
.L_15314:
        /*0020*/ 	.word	0x00000000
        /*0024*/ 	.short	0x0002
        /*0026*/ 	.short	0x0010
        /*0028*/ 	.byte	0x00, 0xf0, 0x21, 0x00


	//----- nvinfo : EIATTR_KPARAM_INFO
	.align		4
.L_15315:
        /*002c*/ 	.byte	0x04, 0x17
        /*002e*/ 	.short	(.L_15317 - .L_15316)
.L_15316:
        /*0030*/ 	.word	0x00000000
        /*0034*/ 	.short	0x0001
        /*0036*/ 	.short	0x0008
        /*0038*/ 	.byte	0x00, 0xf0, 0x21, 0x00


	//----- nvinfo : EIATTR_KPARAM_INFO
	.align		4
.L_15317:
        /*003c*/ 	.byte	0x04, 0x17
        /*003e*/ 	.short	(.L_15319 - .L_15318)
.L_15318:
        /*0040*/ 	.word	0x00000000
        /*0044*/ 	.short	0x0000
        /*0046*/ 	.short	0x0000
        /*0048*/ 	.byte	0x00, 0xf0, 0x21, 0x00


	//----- nvinfo : EIATTR_MAXREG_COUNT
	.align		4
.L_15319:
        /*004c*/ 	.byte	0x03, 0x1b
        /*004e*/ 	.short	0x00ff


	//----- nvinfo : EIATTR_NUM_BARRIERS
	.align		4
        /*0050*/ 	.byte	0x02, 0x4c
        /*0052*/ 	.byte	0x01
	.zero		1


	//----- nvinfo : EIATTR_MERCURY_ISA_VERSION
	.align		4
        /*0054*/ 	.byte	0x03, 0x5f
        /*0056*/ 	.short	0x0000


	//----- nvinfo : EIATTR_COOP_GROUP_MASK_REGIDS
	.align		4
        /*0058*/ 	.byte	0x04, 0x29
        /*005a*/ 	.short	(.L_15321 - .L_15320)


	//   ....[0]....
.L_15320:
        /*005c*/ 	.word	0xffffffff


	//   ....[1]....
        /*0060*/ 	.word	0xffffffff


	//   ....[2]....
        /*0064*/ 	.word	0xffffffff


	//   ....[3]....
        /*0068*/ 	.word	0xffffffff


	//   ....[4]....
        /*006c*/ 	.word	0xffffffff


	//   ....[5]....
        /*0070*/ 	.word	0xffffffff


	//   ....[6]....
        /*0074*/ 	.word	0xffffffff


	//   ....[7]....
        /*0078*/ 	.word	0xffffffff


	//   ....[8]....
        /*007c*/ 	.word	0xffffffff


	//   ....[9]....
        /*0080*/ 	.word	0xffffffff


	//   ....[10]....
        /*0084*/ 	.word	0xffffffff


	//   ....[11]....
        /*0088*/ 	.word	0xffffffff


	//   ....[12]....
        /*008c*/ 	.word	0xffffffff


	//   ....[13]....
        /*0090*/ 	.word	0xffffffff


	//   ....[14]....
        /*0094*/ 	.word	0xffffffff


	//   ....[15]....
        /*0098*/ 	.word	0xffffffff


	//   ....[16]....
        /*009c*/ 	.word	0xffffffff


	//   ....[17]....
        /*00a0*/ 	.word	0xffffffff


	//   ....[18]....
        /*00a4*/ 	.word	0xffffffff


	//   ....[19]....
        /*00a8*/ 	.word	0xffffffff


	//   ....[20]....
        /*00ac*/ 	.word	0xffffffff


	//   ....[21]....
        /*00b0*/ 	.word	0xffffffff


	//   ....[22]....
        /*00b4*/ 	.word	0xffffffff


	//   ....[23]....
        /*00b8*/ 	.word	0xffffffff


	//   ....[24]....
        /*00bc*/ 	.word	0xffffffff


	//   ....[25]....
        /*00c0*/ 	.word	0xffffffff


	//   ....[26]....
        /*00c4*/ 	.word	0xffffffff


	//   ....[27]....
        /*00c8*/ 	.word	0xffffffff


	//   ....[28]....
        /*00cc*/ 	.word	0xffffffff


	//   ....[29]....
        /*00d0*/ 	.word	0xffffffff


	//----- nvinfo : EIATTR_COOP_GROUP_INSTR_OFFSETS
	.align		4
.L_15321:
        /*00d4*/ 	.byte	0x04, 0x28
        /*00d6*/ 	.short	(.L_15323 - .L_15322)


	//   ....[0]....
.L_15322:
        /*00d8*/ 	.word	0x00000670


	//   ....[1]....
        /*00dc*/ 	.word	0x000006a0


	//   ....[2]....
        /*00e0*/ 	.word	0x000006d0


	//   ....[3]....
        /*00e4*/ 	.word	0x00000700


	//   ....[4]....
        /*00e8*/ 	.word	0x00000740


	//   ....[5]....
        /*00ec*/ 	.word	0x00000890


	//   ....[6]....
        /*00f0*/ 	.word	0x000008d0


	//   ....[7]....
        /*00f4*/ 	.word	0x00000900


	//   ....[8]....
        /*00f8*/ 	.word	0x00000930


	//   ....[9]....
        /*00fc*/ 	.word	0x00000960


	//   ....[10]....
        /*0100*/ 	.word	0x00000d70


	//   ....[11]....
        /*0104*/ 	.word	0x00000da0


	//   ....[12]....
        /*0108*/ 	.word	0x00000dc0


	//   ....[13]....
        /*010c*/ 	.word	0x00000de0


	//   ....[14]....
        /*0110*/ 	.word	0x00000e00


	//   ....[15]....
        /*0114*/ 	.word	0x00000e90


	//   ....[16]....
        /*0118*/ 	.word	0x00000ec0


	//   ....[17]....
        /*011c*/ 	.word	0x00000ee0


	//   ....[18]....
        /*0120*/ 	.word	0x00000f00


	//   ....[19]....
        /*0124*/ 	.word	0x00000f20


	//   ....[20]....
        /*0128*/ 	.word	0x000018a0


	//   ....[21]....
        /*012c*/ 	.word	0x00001910


	//   ....[22]....
        /*0130*/ 	.word	0x00001980


	//   ....[23]....
        /*0134*/ 	.word	0x000019f0


	//   ....[24]....
        /*0138*/ 	.word	0x00001a60


	//   ....[25]....
        /*013c*/ 	.word	0x00001ae0


	//   ....[26]....
        /*0140*/ 	.word	0x00001b50


	//   ....[27]....
        /*0144*/ 	.word	0x00001bb0


	//   ....[28]....
        /*0148*/ 	.word	0x00001c10


	//   ....[29]....
        /*014c*/ 	.word	0x00001c80


	//----- nvinfo : EIATTR_EXIT_INSTR_OFFSETS
	.align		4
.L_15323:
        /*0150*/ 	.byte	0x04, 0x1c
        /*0152*/ 	.short	(.L_15325 - .L_15324)


	//   ....[0]....
.L_15324:
        /*0154*/ 	.word	0x00001730


	//   ....[1]....
        /*0158*/ 	.word	0x00001850


	//----- nvinfo : EIATTR_CRS_STACK_SIZE
	.align		4
.L_15325:
        /*015c*/ 	.byte	0x04, 0x1e
        /*015e*/ 	.short	(.L_15327 - .L_15326)
.L_15326:
        /*0160*/ 	.word	0x00000000
.L_15327:


//--------------------- .nv.info._ZN2at6native43_GLOBAL__N__9ae7fba5_10_SoftMax_cu_9f978f6322cunn_SoftMaxForwardRegIN3c104HalfEfS4_NS1_25LogSoftMaxForwardEpilogueElLi7EEEvPT1_PKT_T3_ --------------------------
	.section	.nv.info._ZN2at6native43_GLOBAL__N__9ae7fba5_10_SoftMax_cu_9f978f6322cunn_SoftMaxForwardRegIN3c104HalfEfS4_NS1_25LogSoftMaxForwardEpilogueElLi7EEEvPT1_PKT_T3_,"",@"SHT_CUDA_INFO"
	.sectionflags	@""
	.align	4


	//----- nvinfo : EIATTR_CUDA_API_VERSION
	.align		4
        /*0000*/ 	.byte	0x04, 0x37
        /*0002*/ 	.short	(.L_15329 - .L_15328)
.L_15328:
        /*0004*/ 	.word	0x00000082


	//----- nvinfo : EIATTR_SW2861232_WAR
	.align		4
.L_15329:
        /*0008*/ 	.byte	0x01, 0x35
	.zero		2


	//----- nvinfo : EIATTR_PARAM_CBANK
	.align		4
        /*000c*/ 	.byte	0x04, 0x0a
        /*000e*/ 	.short	(.L_15331 - .L_15330)
	.align		4
.L_15330:
        /*0010*/ 	.word	index@(.nv.constant0._ZN2at6native43_GLOBAL__N__9ae7fba5_10_SoftMax_cu_9f978f6322cunn_SoftMaxForwardRegIN3c104HalfEfS4_NS1_25LogSoftMaxForwardEpilogueElLi7EEEvPT1_PKT_T3_)
        /*0014*/ 	.short	0x0160
        /*0016*/ 	.short	0x0018


	//----- nvinfo : EIATTR_CBANK_PARAM_SIZE
	.align		4
.L_15331:
        /*0018*/ 	.byte	0x03, 0x19
        /*001a*/ 	.short	0x0018


	//----- nvinfo : EIATTR_KPARAM_INFO
	.align		4
        /*001c*/ 	.byte	0x04, 0x17
        /*001e*/ 	.short	(.L_15333 - .L_15332)
.L_15332:
        /*0020*/ 	.word	0x00000000
        /*0024*/ 	.short	0x0002
        /*0026*/ 	.short	0x0010
        /*0028*/ 	.byte	0x00, 0xf0, 0x21, 0x00


	//----- nvinfo : EIATTR_KPARAM_INFO
	.align		4
.L_15333:
        /*002c*/ 	.byte	0x04, 0x17
        /*002e*/ 	.short	(.L_15335 - .L_15334)
.L_15334:
        /*0030*/ 	.word	0x00000000
        /*0034*/ 	.short	0x0001
        /*0036*/ 	.short	0x0008
        /*0038*/ 	.byte	0x00, 0xf0, 0x21, 0x00


	//----- nvinfo : EIATTR_KPARAM_INFO
	.align		4
.L_15335:
        /*003c*/ 	.byte	0x04, 0x17
        /*003e*/ 	.short	(.L_15337 - .L_15336)
.L_15336:
        /*0040*/ 	.word	0x00000000
        /*0044*/ 	.short	0x0000
        /*0046*/ 	.short	0x0000
        /*0048*/ 	.byte	0x00, 0xf0, 0x21, 0x00


	//----- nvinfo : EIATTR_MAXREG_COUNT
	.align		4
.L_15337:
        /*004c*/ 	.byte	0x03, 0x1b
        /*004e*/ 	.short	0x00ff


	//----- nvinfo : EIATTR_NUM_BARRIERS
	.align		4
        /*0050*/ 	.byte	0x02, 0x4c
        /*0052*/ 	.byte	0x01
	.zero		1


	//----- nvinfo : EIATTR_MERCURY_ISA_VERSION
	.align		4
        /*0054*/ 	.byte	0x03, 0x5f
        /*0056*/ 	.short	0x0000


	//----- nvinfo : EIATTR_COOP_GROUP_MASK_REGIDS
	.align		4
        /*0058*/ 	.byte	0x04, 0x29
        /*005a*/ 	.short	(.L_15339 - .L_15338)


	//   ....[0]....
.L_15338:
        /*005c*/ 	.word	0xffffffff


	//   ....[1]....
        /*0060*/ 	.word	0xffffffff


	//   ....[2]....
        /*0064*/ 	.word	0xffffffff


	//   ....[3]....
        /*0068*/ 	.word	0xffffffff


	//   ....[4]....
        /*006c*/ 	.word	0xffffffff


	//   ....[5]....
        /*0070*/ 	.word	0xffffffff


	//   ....[6]....
        /*0074*/ 	.word	0xffffffff


	//   ....[7]....
        /*0078*/ 	.word	0xffffffff


	//   ....[8]....
        /*007c*/ 	.word	0xffffffff


	//   ....[9]....
        /*0080*/ 	.word	0xffffffff


	//   ....[10]....
        /*0084*/ 	.word	0xffffffff


	//   ....[11]....
        /*0088*/ 	.word	0xffffffff


	//   ....[12]....
        /*008c*/ 	.word	0xffffffff


	//   ....[13]....
        /*0090*/ 	.word	0xffffffff


	//   ....[14]....
        /*0094*/ 	.word	0xffffffff


	//   ....[15]....
        /*0098*/ 	.word	0xffffffff


	//   ....[16]....
        /*009c*/ 	.word	0xffffffff


	//   ....[17]....
        /*00a0*/ 	.word	0xffffffff


	//   ....[18]....
        /*00a4*/ 	.word	0xffffffff


	//   ....[19]....
        /*00a8*/ 	.word	0xffffffff


	//   ....[20]....
        /*00ac*/ 	.word	0xffffffff


	//   ....[21]....
        /*00b0*/ 	.word	0xffffffff


	//   ....[22]....
        /*00b4*/ 	.word	0xffffffff


	//   ....[23]....
        /*00b8*/ 	.word	0xffffffff


	//   ....[24]....
        /*00bc*/ 	.word	0xffffffff


	//   ....[25]....
        /*00c0*/ 	.word	0xffffffff


	//   ....[26]....
        /*00c4*/ 	.word	0xffffffff


	//   ....[27]....
        /*00c8*/ 	.word	0xffffffff


	//   ....[28]....
        /*00cc*/ 	.word	0xffffffff


	//   ....[29]....
        /*00d0*/ 	.word	0xffffffff


	//----- nvinfo : EIATTR_COOP_GROUP_INSTR_OFFSETS
	.align		4
.L_15339:
        /*00d4*/ 	.byte	0x04, 0x28
        /*00d6*/ 	.short	(.L_15341 - .L_15340)


	//   ....[0]....
.L_15340:
        /*00d8*/ 	.word	0x00000580


	//   ....[1]....
        /*00dc*/ 	.word	0x000005b0


	//   ....[2]....
        /*00e0*/ 	.word	0x000005e0


	//   ....[3]....
        /*00e4*/ 	.word	0x00000610


	//   ....[4]....
        /*00e8*/ 	.word	0x00000650


	//   ....[5]....
        /*00ec*/ 	.word	0x00000780


	//   ....[6]....
        /*00f0*/ 	.word	0x000007c0


	//   ....[7]....
        /*00f4*/ 	.word	0x000007f0


	//   ....[8]....
        /*00f8*/ 	.word	0x00000820


	//   ....[9]....
        /*00fc*/ 	.word	0x00000850


	//   ....[10]....
        /*0100*/ 	.word	0x00000be0


	//   ....[11]....
        /*0104*/ 	.word	0x00000c10


	//   ....[12]....
        /*0108*/ 	.word	0x00000c30


	//   ....[13]....
        /*010c*/ 	.word	0x00000c60


	//   ....[14]....
        /*0110*/ 	.word	0x00000c80


	//   ....[15]....
        /*0114*/ 	.word	0x00000d10


	//   ....[16]....
        /*0118*/ 	.word	0x00000d40


	//   ....[17]....
        /*011c*/ 	.word	0x00000d60


	//   ....[18]....
        /*0120*/ 	.word	0x00000d80


	//   ....[19]....
        /*0124*/ 	.word	0x00000da0


	//   ....[20]....
        /*0128*/ 	.word	0x000015d0


	//   ....[21]....
        /*012c*/ 	.word	0x00001640


	//   ....[22]....
        /*0130*/ 	.word	0x000016b0


	//   ....[23]....
        /*0134*/ 	.word	0x00001720


	//   ....[24]....
        /*0138*/ 	.word	0x00001790


	//   ....[25]....
        /*013c*/ 	.word	0x00001810


	//   ....[26]....
        /*0140*/ 	.word	0x00001880


	//   ....[27]....
        /*0144*/ 	.word	0x000018e0


	//   ....[28]....
        /*0148*/ 	.word	0x00001940


	//   ....[29]....
        /*014c*/ 	.word	0x000019b0


	//----- nvinfo : EIATTR_EXIT_INSTR_OFFSETS
	.align		4
.L_15341:
        /*0150*/ 	.byte	0x04, 0x1c
        /*0152*/ 	.short	(.L_15343 - .L_15342)


	//   ....[0]....
.L_15342:
        /*0154*/ 	.word	0x00001470


	//   ....[1]....
        /*0158*/ 	.word	0x00001580


	//----- nvinfo : EIATTR_CRS_STACK_SIZE
	.align		4
.L_15343:
        /*015c*/ 	.byte	0x04, 0x1e
        /*015e*/ 	.short	(.L_15345 - .L_15344)
.L_15344:
        /*0160*/ 	.word	0x00000000
.L_15345:


//--------------------- .nv.info._ZN2at6native43_GLOBAL__N__9ae7fba5_10_SoftMax_cu_9f978f6322cunn_SoftMaxForwardRegIN3c104HalfEfS4_NS1_25LogSoftMaxForwardEpilogueElLi6EEEvPT1_PKT_T3_ --------------------------
	.section	.nv.info._ZN2at6native43_GLOBAL__N__9ae7fba5_10_SoftMax_cu_9f978f6322cunn_SoftMaxForwardRegIN3c104HalfEfS4_NS1_25LogSoftMaxForwardEpilogueElLi6EEEvPT1_PKT_T3_,"",@"SHT_CUDA_INFO"
	.sectionflags	@""
	.align	4


	//----- nvinfo : EIATTR_CUDA_API_VERSION
	.align		4
        /*0000*/ 	.byte	0x04, 0x37
        /*0002*/ 	.short	(.L_15347 - .L_15346)
.L_15346:
        /*0004*/ 	.word	0x00000082


	//----- nvinfo : EIATTR_SW2861232_WAR
	.align		4
.L_15347:
        /*0008*/ 	.byte	0x01, 0x35
	.zero		2


	//----- nvinfo : EIATTR_PARAM_CBANK
	.align		4
        /*000c*/ 	.byte	0x04, 0x0a
        /*000e*/ 	.short	(.L_15349 - .L_15348)
	.align		4
.L_15348:
        /*0010*/ 	.word	index@(.nv.constant0._ZN2at6native43_GLOBAL__N__9ae7fba5_10_SoftMax_cu_9f978f6322cunn_SoftMaxForwardRegIN3c104HalfEfS4_NS1_25LogSoftMaxForwardEpilogueElLi6EEEvPT1_PKT_T3_)
        /*0014*/ 	.short	0x0160
        /*0016*/ 	.short	0x0018


	//----- nvinfo : EIATTR_CBANK_PARAM_SIZE
	.align		4
.L_15349:
        /*0018*/ 	.byte	0x03, 0x19
        /*001a*/ 	.short	0x0018


	//----- nvinfo : EIATTR_KPARAM_INFO
	.align		4
        /*001c*/ 	.byte	0x04, 0x17
        /*001e*/ 	.short	(.L_15351 - .L_15350)
.L_15350:
        /*0020*/ 	.word	0x00000000
        /*0024*/ 	.short	0x0002
        /*0026*/ 	.short	0x0010
        /*0028*/ 	.byte	0x00, 0xf0, 0x21, 0x00


	//----- nvinfo : EIATTR_KPARAM_INFO
	.align		4
.L_15351:
        /*002c*/ 	.byte	0x04, 0x17
        /*002e*/ 	.short	(.L_15353 - .L_15352)
.L_15352:
        /*0030*/ 	.word	0x00000000
        /*0034*/ 	.short	0x0001
        /*0036*/ 	.short	0x0008
        /*0038*/ 	.byte	0x00, 0xf0, 0x21, 0x00


	//----- nvinfo : EIATTR_KPARAM_INFO
	.align		4
.L_15353:
        /*003c*/ 	.byte	0x04, 0x17
        /*003e*/ 	.short	(.L_15355 - .L_15354)
.L_15354:
        /*0040*/ 	.word	0x00000000
        /*0044*/ 	.short	0x0000
        /*0046*/ 	.short	0x0000
        /*0048*/ 	.byte	0x00, 0xf0, 0x21, 0x00


	//----- nvinfo : EIATTR_MAXREG_COUNT
	.align		4
.L_15355:
        /*004c*/ 	.byte	0x03, 0x1b
        /*004e*/ 	.short	0x00ff


	//----- nvinfo : EIATTR_NUM_BARRIERS
	.align		4
        /*0050*/ 	.byte	0x02, 0x4c
        /*0052*/ 	.byte	0x01
	.zero		1


	//----- nvinfo : EIATTR_MERCURY_ISA_VERSION
	.align		4
        /*0054*/ 	.byte	0x03, 0x5f
        /*0056*/ 	.short	0x0000


	//----- nvinfo : EIATTR_COOP_GROUP_MASK_REGIDS
	.align		4
        /*0058*/ 	.byte	0x04, 0x29
        /*005a*/ 	.short	(.L_15357 - .L_15356)


	//   ....[0]....
.L_15356:
        /*005c*/ 	.word	0xffffffff


	//   ....[1]....
        /*0060*/ 	.word	0xffffffff


	//   ....[2]....
        /*0064*/ 	.word	0xffffffff


	//   ....[3]....
        /*0068*/ 	.word	0xffffffff


	//   ....[4]....
        /*006c*/ 	.word	0xffffffff


	//   ....[5]....
        /*0070*/ 	.word	0xffffffff


	//   ....[6]....
        /*0074*/ 	.word	0xffffffff


	//   ....[7]....
        /*0078*/ 	.word	0xffffffff


	//   ....[8]....
        /*007c*/ 	.word	0xffffffff


	//   ....[9]....
        /*0080*/ 	.word	0xffffffff


	//   ....[10]....
        /*0084*/ 	.word	0xffffffff


	//   ....[11]....
        /*0088*/ 	.word	0xffffffff


	//   ....[12]....
        /*008c*/ 	.word	0xffffffff


	//   ....[13]....
        /*0090*/ 	.word	0xffffffff


	//   ....[14]....
        /*0094*/ 	.word	0xffffffff


	//   ....[15]....
        /*0098*/ 	.word	0xffffffff


	//   ....[16]....
        /*009c*/ 	.word	0xffffffff


	//   ....[17]....
        /*00a0*/ 	.word	0xffffffff


	//   ....[18]....
        /*00a4*/ 	.word	0xffffffff


	//   ....[19]....
        /*00a8*/ 	.word	0xffffffff


	//   ....[20]....
        /*00ac*/ 	.word	0xffffffff


	//   ....[21]....
        /*00b0*/ 	.word	0xffffffff


	//   ....[22]....
        /*00b4*/ 	.word	0xffffffff


	//   ....[23]....
        /*00b8*/ 	.word	0xffffffff


	//   ....[24]....
        /*00bc*/ 	.word	0xffffffff


	//   ....[25]....
        /*00c0*/ 	.word	0xffffffff


	//   ....[26]....
        /*00c4*/ 	.word	0xffffffff


	//   ....[27]....
        /*00c8*/ 	.word	0xffffffff


	//   ....[28]....
        /*00cc*/ 	.word	0xffffffff


	//   ....[29]....
        /*00d0*/ 	.word	0xffffffff


	//----- nvinfo : EIATTR_COOP_GROUP_INSTR_OFFSETS
	.align		4
.L_15357:
        /*00d4*/ 	.byte	0x04, 0x28
        /*00d6*/ 	.short	(.L_15359 - .L_15358)


	//   ....[0]....
.L_15358:
        /*00d8*/ 	.word	0x000004a0


	//   ....[1]....
        /*00dc*/ 	.word	0x000004d0


	//   ....[2]....
        /*00e0*/ 	.word	0x00000500


	//   ....[3]....
        /*00e4*/ 	.word	0x00000530


	//   ....[4]....
        /*00e8*/ 	.word	0x00000570


	//   ....[5]....
        /*00ec*/ 	.word	0x000006b0


	//   ....[6]....
        /*00f0*/ 	.word	0x000006f0


	//   ....[7]....
        /*00f4*/ 	.word	0x00000720


	//   ....[8]....
        /*00f8*/ 	.word	0x00000750


	//   ....[9]....
        /*00fc*/ 	.word	0x00000780


	//   ....[10]....
        /*0100*/ 	.word	0x00000a90


	//   ....[11]....
        /*0104*/ 	.word	0x00000ab0


	//   ....[12]....
        /*0108*/ 	.word	0x00000ad0


	//   ....[13]....
        /*010c*/ 	.word	0x00000af0


	//   ....[14]....
        /*0110*/ 	.word	0x00000b10


	//   ....[15]....
        /*0114*/ 	.word	0x00000bb0


	//   ....[16]....
        /*0118*/ 	.word	0x00000be0


	//   ....[17]....
        /*011c*/ 	.word	0x00000c00


	//   ....[18]....
        /*0120*/ 	.word	0x00000c20


	//   ....[19]....
        /*0124*/ 	.word	0x00000c40


	//   ....[20]....
        /*0128*/ 	.word	0x00001330


	//   ....[21]....
        /*012c*/ 	.word	0x00001390


	//   ....[22]....
        /*0130*/ 	.word	0x00001400


	//   ....[23]....
        /*0134*/ 	.word	0x00001470


	//   ....[24]....
        /*0138*/ 	.word	0x000014e0


	//   ....[25]....
        /*013c*/ 	.word	0x00001550


	//   ....[26]....
        /*0140*/ 	.word	0x000015b0


	//   ....[27]....
        /*0144*/ 	.word	0x00001610


	//   ....[28]....
        /*0148*/ 	.word	0x00001670


	//   ....[29]....
        /*014c*/ 	.word	0x000016e0


	//----- nvinfo : EIATTR_EXIT_INSTR_OFFSETS
	.align		4
.L_15359:
        /*0150*/ 	.byte	0x04, 0x1c
        /*0152*/ 	.short	(.L_15361 - .L_15360)


	//   ....[0]....
.L_15360:
        /*0154*/ 	.word	0x000011d0


	//   ....[1]....
        /*0158*/ 	.word	0x000012e0


	//----- nvinfo : EIATTR_CRS_STACK_SIZE
	.align		4
.L_15361:
        /*015c*/ 	.byte	0x04, 0x1e
        /*015e*/ 	.short	(.L_15363 - .L_15362)
.L_15362:
        /*0160*/ 	.word	0x00000000
.L_15363:


//--------------------- .nv.info._ZN2at6native43_GLOBAL__N__9ae7fba5_10_SoftMax_cu_9f978f6322cunn_SoftMaxForwardRegIN3c104HalfEfS4_NS1_25LogSoftMaxForwardEpilogueElLi5EEEvPT1_PKT_T3_ --------------------------
	.section	.nv.info._ZN2at6native43_GLOBAL__N__9ae7fba5_10_SoftMax_cu_9f978f6322cunn_SoftMaxForwardRegIN3c104HalfEfS4_NS1_25LogSoftMaxForwardEpilogueElLi5EEEvPT1_PKT_T3_,"",@"SHT_CUDA_INFO"
	.sectionflags	@""
	.align	4


	//----- nvinfo : EIATTR_CUDA_API_VERSION
	.align		4
        /*0000*/ 	.byte	0x04, 0x37
        /*0002*/ 	.short	(.L_15365 - .L_15364)
.L_15364:
        /*0004*/ 	.word	0x00000082


	//----- nvinfo : EIATTR_SW2861232_WAR
	.align		4
.L_15365:
        /*0008*/ 	.byte	0x01, 0x35
	.zero		2


	//----- nvinfo : EIATTR_PARAM_CBANK
	.align		4
        /*000c*/ 	.byte	0x04, 0x0a
        /*000e*/ 	.short	(.L_15367 - .L_15366)
	.align		4
.L_15366:
        /*0010*/ 	.word	index@(.nv.constant0._ZN2at6native43_GLOBAL__N__9ae7fba5_10_SoftMax_cu_9f978f6322cunn_SoftMaxForwardRegIN3c104HalfEfS4_NS1_25LogSoftMaxForwardEpilogueElLi5EEEvPT1_PKT_T3_)
        /*0014*/ 	.short	0x0160
        /*0016*/ 	.short	0x0018


	//----- nvinfo : EIATTR_CBANK_PARAM_SIZE
	.align		4
.L_15367:
        /*0018*/ 	.byte	0x03, 0x19
        /*001a*/ 	.short	0x0018


	//----- nvinfo : EIATTR_KPARAM_INFO
	.align		4
        /*001c*/ 	.byte	0x04, 0x17
        /*001e*/ 	.short	(.L_15369 - .L_15368)
.L_15368:
        /*0020*/ 	.word	0x00000000
        /*0024*/ 	.short	0x0002
        /*0026*/ 	.short	0x0010
        /*0028*/ 	.byte	0x00, 0xf0, 0x21, 0x00


	//----- nvinfo : EIATTR_KPARAM_INFO
	.align		4
.L_15369:
        /*002c*/ 	.byte	0x04, 0x17
        /*002e*/ 	.short	(.L_15371 - .L_15370)
.L_15370:
        /*0030*/ 	.word	0x00000000
        /*0034*/ 	.short	0x0001
        /*0036*/ 	.short	0x0008
        /*0038*/ 	.byte	0x00, 0xf0, 0x21, 0x00


	//----- nvinfo : EIATTR_KPARAM_INFO
	.align		4
.L_15371:
        /*003c*/ 	.byte	0x04, 0x17
        /*003e*/ 	.short	(.L_15373 - .L_15372)
.L_15372:
        /*0040*/ 	.word	0x00000000
        /*0044*/ 	.short	0x0000
        /*0046*/ 	.short	0x0000
        /*0048*/ 	.byte	0x00, 0xf0, 0x21, 0x00


	//----- nvinfo : EIATTR_MAXREG_COUNT
	.align		4
.L_15373:
        /*004c*/ 	.byte	0x03, 0x1b
        /*004e*/ 	.short	0x00ff


	//----- nvinfo : EIATTR_NUM_BARRIERS
	.align		4
        /*0050*/ 	.byte	0x02, 0x4c
        /*0052*/ 	.byte	0x01
	.zero		1


	//----- nvinfo : EIATTR_MERCURY_ISA_VERSION
	.align		4
        /*0054*/ 	.byte	0x03, 0x5f
        /*0056*/ 	.short	0x0000


	//----- nvinfo : EIATTR_COOP_GROUP_MASK_REGIDS
	.align		4
        /*0058*/ 	.byte	0x04, 0x29
        /*005a*/ 	.short	(.L_15375 - .L_15374)


	//   ....[0]....
.L_15374:
        /*005c*/ 	.word	0xffffffff


	//   ....[1]....
        /*0060*/ 	.word	0xffffffff


	//   ....[2]....
        /*0064*/ 	.word	0xffffffff


	//   ....[3]....
        /*0068*/ 	.word	0xffffffff


	//   ....[4]....
        /*006c*/ 	.word	0xffffffff


	//   ....[5]....
        /*0070*/ 	.word	0xffffffff


	//   ....[6]....
        /*0074*/ 	.word	0xffffffff


	//   ....[7]....
        /*0078*/ 	.word	0xffffffff


	//   ....[8]....
        /*007c*/ 	.word	0xffffffff


	//   ....[9]....
        /*0080*/ 	.word	0xffffffff


	//   ....[10]....
        /*0084*/ 	.word	0xffffffff


	//   ....[11]....
        /*0088*/ 	.word	0xffffffff


	//   ....[12]....
        /*008c*/ 	.word	0xffffffff


	//   ....[13]....
        /*0090*/ 	.word	0xffffffff


	//   ....[14]....
        /*0094*/ 	.word	0xffffffff


	//   ....[15]....
        /*0098*/ 	.word	0xffffffff


	//   ....[16]....
        /*009c*/ 	.word	0xffffffff


	//   ....[17]....
        /*00a0*/ 	.word	0xffffffff


	//   ....[18]....
        /*00a4*/ 	.word	0xffffffff


	//   ....[19]....
        /*00a8*/ 	.word	0xffffffff


	//   ....[20]....
        /*00ac*/ 	.word	0xffffffff


	//   ....[21]....
        /*00b0*/ 	.word	0xffffffff


	//   ....[22]....
        /*00b4*/ 	.word	0xffffffff


	//   ....[23]....
        /*00b8*/ 	.word	0xffffffff


	//   ....[24]....
        /*00bc*/ 	.word	0xffffffff


	//   ....[25]....
        /*00c0*/ 	.word	0xffffffff


	//   ....[26]....
        /*00c4*/ 	.word	0xffffffff


	//   ....[27]....
        /*00c8*/ 	.word	0xffffffff


	//   ....[28]....
        /*00cc*/ 	.word	0xffffffff


	//   ....[29]....
        /*00d0*/ 	.word	0xffffffff


	//----- nvinfo : EIATTR_COOP_GROUP_INSTR_OFFSETS
	.align		4
.L_15375:
        /*00d4*/ 	.byte	0x04, 0x28
        /*00d6*/ 	.short	(.L_15377 - .L_15376)


	//   ....[0]....
.L_15376:
        /*00d8*/ 	.word	0x00000400


	//   ....[1]....
        /*00dc*/ 	.word	0x00000430


	//   ....[2]....
        /*00e0*/ 	.word	0x00000470


	//   ....[3]....
        /*00e4*/ 	.word	0x000004a0


	//   ....[4]....
        /*00e8*/ 	.word	0x000004e0


	//   ....[5]....
        /*00ec*/ 	.word	0x000005f0


	//   ....[6]....
        /*00f0*/ 	.word	0x00000630


	//   ....[7]....
        /*00f4*/ 	.word	0x00000660


	//   ....[8]....
        /*00f8*/ 	.word	0x00000690


	//   ....[9]....
        /*00fc*/ 	.word	0x000006c0


	//   ....[10]....
        /*0100*/ 	.word	0x00000930


	//   ....[11]....
        /*0104*/ 	.word	0x00000950


	//   ....[12]....
        /*0108*/ 	.word	0x00000990


	//   ....[13]....
        /*010c*/ 	.word	0x000009b0


	//   ....[14]....
        /*0110*/ 	.word	0x000009d0


	//   ....[15]....
        /*0114*/ 	.word	0x00000a60


	//   ....[16]....
        /*0118*/ 	.word	0x00000a90


	//   ....[17]....
        /*011c*/ 	.word	0x00000ab0


	//   ....[18]....
        /*0120*/ 	.word	0x00000ad0


	//   ....[19]....
        /*0124*/ 	.word	0x00000af0


	//   ....[20]....
        /*0128*/ 	.word	0x00001000


	//   ....[21]....
        /*012c*/ 	.word	0x00001060


	//   ....[22]....
        /*0130*/ 	.word	0x000010d0


	//   ....[23]....
        /*0134*/ 	.word	0x00001140


	//   ....[24]....
        /*0138*/ 	.word	0x000011b0


	//   ....[25]....
        /*013c*/ 	.word	0x00001220


	//   ....[26]....
        /*0140*/ 	.word	0x00001280


	//   ....[27]....
        /*0144*/ 	.word	0x000012e0


	//   ....[28]....
        /*0148*/ 	.word	0x00001340


	//   ....[29]....
        /*014c*/ 	.word	0x000013b0


	//----- nvinfo : EIATTR_EXIT_INSTR_OFFSETS
	.align		4
.L_15377:
        /*0150*/ 	.byte	0x04, 0x1c
        /*0152*/ 	.short	(.L_15379 - .L_15378)


	//   ....[0]....
.L_15378:
        /*0154*/ 	.word	0x00000f10


	//   ....[1]....
        /*0158*/ 	.word	0x00000fb0


	//----- nvinfo : EIATTR_CRS_STACK_SIZE
	.align		4
.L_15379:
        /*015c*/ 	.byte	0x04, 0x1e
        /*015e*/ 	.short	(.L_15381 - .L_15380)
.L_15380:
        /*0160*/ 	.word	0x00000000
.L_15381:


//--------------------- .nv.info._ZN2at6native43_GLOBAL__N__9ae7fba5_10_SoftMax_cu_9f978f6322cunn_SoftMaxForwardRegIN3c104HalfEfS4_NS1_25LogSoftMaxForwardEpilogueElLi4EEEvPT1_PKT_T3_ --------------------------
	.section	.nv.info._ZN2at6native43_GLOBAL__N__9ae7fba5_10_SoftMax_cu_9f978f6322cunn_SoftMaxForwardRegIN3c104HalfEfS4_NS1_25LogSoftMaxForwardEpilogueElLi4EEEvPT1_PKT_T3_,"",@"SHT_CUDA_INFO"
	.sectionflags	@""
	.align	4


	//----- nvinfo : EIATTR_CUDA_API_VERSION
	.align		4
        /*0000*/ 	.byte	0x04, 0x37
        /*0002*/ 	.short	(.L_15383 - .L_15382)
.L_15382:
        /*0004*/ 	.word	0x00000082


	//----- nvinfo : EIATTR_SW2861232_WAR
	.align		4
.L_15383:
        /*0008*/ 	.byte	0x01, 0x35
	.zero		2


	//----- nvinfo : EIATTR_PARAM_CBANK
	.align		4
        /*000c*/ 	.byte	0x04, 0x0a
        /*000e*/ 	.short	(.L_15385 - .L_15384)
	.align		4
.L_15384:
        /*0010*/ 	.word	index@(.nv.constant0._ZN2at6native43_GLOBAL__N__9ae7fba5_10_SoftMax_cu_9f978f6322cunn_SoftMaxForwardRegIN3c104HalfEfS4_NS1_25LogSoftMaxForwardEpilogueElLi4EEEvPT1_PKT_T3_)
        /*0014*/ 	.short	0x0160
        /*0016*/ 	.short	0x0018


	//----- nvinfo : EIATTR_CBANK_PARAM_SIZE
	.align		4
.L_15385:
        /*0018*/ 	.byte	0x03, 0x19
        /*001a*/ 	.short	0x0018


	//----- nvinfo : EIATTR_KPARAM_INFO
	.align		4
        /*001c*/ 	.byte	0x04, 0x17
        /*001e*/ 	.short	(.L_15387 - .L_15386)
.L_15386:
        /*0020*/ 	.word	0x00000000
        /*0024*/ 	.short	0x0002
        /*0026*/ 	.short	0x0010
        /*0028*/ 	.byte	0x00, 0xf0, 0x21, 0x00


	//----- nvinfo : EIATTR_KPARAM_INFO
	.align		4
.L_15387:
        /*002c*/ 	.byte	0x04, 0x17
        /*002e*/ 	.short	(.L_15389 - .L_15388)
.L_15388:
        /*0030*/ 	.word	0x00000000
        /*0034*/ 	.short	0x0001
        /*0036*/ 	.short	0x0008
        /*0038*/ 	.byte	0x00, 0xf0, 0x21, 0x00


	//----- nvinfo : EIATTR_KPARAM_INFO
	.align		4
.L_15389:
        /*003c*/ 	.byte	0x04, 0x17
        /*003e*/ 	.short	(.L_15391 - .L_15390)
.L_15390:
        /*0040*/ 	.word	0x00000000
        /*0044*/ 	.short	0x0000
        /*0046*/ 	.short	0x0000
        /*0048*/ 	.byte	0x00, 0xf0, 0x21, 0x00


	//----- nvinfo : EIATTR_MAXREG_COUNT
	.align		4
.L_15391:
        /*004c*/ 	.byte	0x03, 0x1b
        /*004e*/ 	.short	0x00ff


	//----- nvinfo : EIATTR_NUM_BARRIERS
	.align		4
        /*0050*/ 	.byte	0x02, 0x4c
        /*0052*/ 	.byte	0x01
	.zero		1


	//----- nvinfo : EIATTR_MERCURY_ISA_VERSION
	.align		4
        /*0054*/ 	.byte	0x03, 0x5f
        /*0056*/ 	.short	0x0000


	//----- nvinfo : EIATTR_COOP_GROUP_MASK_REGIDS
	.align		4
        /*0058*/ 	.byte	0x04, 0x29
        /*005a*/ 	.short	(.L_15393 - .L_15392)


	//   ....[0]....
.L_15392:
        /*005c*/ 	.word	0xffffffff


	//   ....[1]....
        /*0060*/ 	.word	0xffffffff


	//   ....[2]....
        /*0064*/ 	.word	0xffffffff


	//   ....[3]....
        /*0068*/ 	.word	0xffffffff


	//   ....[4]....
        /*006c*/ 	.word	0xffffffff


	//   ....[5]....
        /*0070*/ 	.word	0xffffffff


	//   ....[6]....
        /*0074*/ 	.word	0xffffffff


	//   ....[7]....
        /*0078*/ 	.word	0xffffffff


	//   ....[8]....
        /*007c*/ 	.word	0xffffffff


	//   ....[9]....
        /*0080*/ 	.word	0xffffffff


	//   ....[10]....
        /*0084*/ 	.word	0xffffffff


	//   ....[11]....
        /*0088*/ 	.word	0xffffffff


	//   ....[12]....
        /*008c*/ 	.word	0xffffffff


	//   ....[13]....
        /*0090*/ 	.word	0xffffffff


	//   ....[14]....
        /*0094*/ 	.word	0xffffffff


	//   ....[15]....
        /*0098*/ 	.word	0xffffffff


	//   ....[16]....
        /*009c*/ 	.word	0xffffffff


	//   ....[17]....
        /*00a0*/ 	.word	0xffffffff


	//   ....[18]....
        /*00a4*/ 	.word	0xffffffff


	//   ....[19]....
        /*00a8*/ 	.word	0xffffffff


	//   ....[20]....
        /*00ac*/ 	.word	0xffffffff


	//   ....[21]....
        /*00b0*/ 	.word	0xffffffff


	//   ....[22]....
        /*00b4*/ 	.word	0xffffffff


	//   ....[23]....
        /*00b8*/ 	.word	0xffffffff


	//   ....[24]....
        /*00bc*/ 	.word	0xffffffff


	//   ....[25]....
        /*00c0*/ 	.word	0xffffffff


	//   ....[26]....
        /*00c4*/ 	.word	0xffffffff


	//   ....[27]....
        /*00c8*/ 	.word	0xffffffff


	//   ....[28]....
        /*00cc*/ 	.word	0xffffffff


	//   ....[29]....
        /*00d0*/ 	.word	0xffffffff


	//----- nvinfo : EIATTR_COOP_GROUP_INSTR_OFFSETS
	.align		4
.L_15393:
        /*00d4*/ 	.byte	0x04, 0x28
        /*00d6*/ 	.short	(.L_15395 - .L_15394)


	//   ....[0]....
.L_15394:
        /*00d8*/ 	.word	0x00000360


	//   ....[1]....
        /*00dc*/ 	.word	0x00000390


	//   ....[2]....
        /*00e0*/ 	.word	0x000003c0


	//   ....[3]....
        /*00e4*/ 	.word	0x000003f0


	//   ....[4]....
        /*00e8*/ 	.word	0x00000440


	//   ....[5]....
        /*00ec*/ 	.word	0x00000530


	//   ....[6]....
        /*00f0*/ 	.word	0x00000570


	//   ....[7]....
        /*00f4*/ 	.word	0x000005a0


	//   ....[8]....
        /*00f8*/ 	.word	0x000005d0


	//   ....[9]....
        /*00fc*/ 	.word	0x00000600


	//   ....[10]....
        /*0100*/ 	.word	0x00000810


	//   ....[11]....
        /*0104*/ 	.word	0x00000830


	//   ....[12]....
        /*0108*/ 	.word	0x00000850


	//   ....[13]....
        /*010c*/ 	.word	0x00000870


	//   ....[14]....
        /*0110*/ 	.word	0x00000890


	//   ....[15]....
        /*0114*/ 	.word	0x00000920


	//   ....[16]....
        /*0118*/ 	.word	0x00000950


	//   ....[17]....
        /*011c*/ 	.word	0x00000970


	//   ....[18]....
        /*0120*/ 	.word	0x00000990


	//   ....[19]....
        /*0124*/ 	.word	0x000009b0


	//   ....[20]....
        /*0128*/ 	.word	0x00000d60


	//   ....[21]....
        /*012c*/ 	.word	0x00000dd0


	//   ....[22]....
        /*0130*/ 	.word	0x00000e40


	//   ....[23]....
        /*0134*/ 	.word	0x00000eb0


	//   ....[24]....
        /*0138*/ 	.word	0x00000f20


	//   ....[25]....
        /*013c*/ 	.word	0x00000f90


	//   ....[26]....
        /*0140*/ 	.word	0x00000ff0


	//   ....[27]....
        /*0144*/ 	.word	0x00001050


	//   ....[28]....
        /*0148*/ 	.word	0x000010b0


	//   ....[29]....
        /*014c*/ 	.word	0x00001120


	//----- nvinfo : EIATTR_EXIT_INSTR_OFFSETS
	.align		4
.L_15395:
        /*0150*/ 	.byte	0x04, 0x1c
        /*0152*/ 	.short	(.L_15397 - .L_15396)


	//   ....[0]....
.L_15396:
        /*0154*/ 	.word	0x00000c70


	//   ....[1]....
        /*0158*/ 	.word	0x00000d10


	//----- nvinfo : EIATTR_CRS_STACK_SIZE
	.align		4
.L_15397:
        /*015c*/ 	.byte	0x04, 0x1e
        /*015e*/ 	.short	(.L_15399 - .L_15398)
.L_15398:
        /*0160*/ 	.word	0x00000000
.L_15399:


//--------------------- .nv.info._ZN2at6native43_GLOBAL__N__9ae7fba5_10_SoftMax_cu_9f978f6322cunn_SoftMaxForwardRegIN3c104HalfEfS4_NS1_25LogSoftMaxForwardEpilogueElLi3EEEvPT1_PKT_T3_ --------------------------
	.section	.nv.info._ZN2at6native43_GLOBAL__N__9ae7fba5_10_SoftMax_cu_9f978f6322cunn_SoftMaxForwardRegIN3c104HalfEfS4_NS1_25LogSoftMaxForwardEpilogueElLi3EEEvPT1_PKT_T3_,"",@"SHT_CUDA_INFO"
	.sectionflags	@""
	.align	4


	//----- nvinfo : EIATTR_CUDA_API_VERSION
	.align		4
        /*0000*/ 	.byte	0x04, 0x37
        /*0002*/ 	.short	(.L_15401 - .L_15400)
.L_15400:
        /*0004*/ 	.word	0x00000082


	//----- nvinfo : EIATTR_SW2861232_WAR
	.align		4
.L_15401:
        /*0008*/ 	.byte	0x01, 0x35
	.zero		2


	//----- nvinfo : EIATTR_PARAM_CBANK
	.align		4
        /*000c*/ 	.byte	0x04, 0x0a
        /*000e*/ 	.short	(.L_15403 - .L_15402)
	.align		4
.L_15402:
        /*0010*/ 	.word	index@(.nv.constant0._ZN2at6native43_GLOBAL__N__9ae7fba5_10_SoftMax_cu_9f978f6322cunn_SoftMaxForwardRegIN3c104HalfEfS4_NS1_25LogSoftMaxForwardEpilogueElLi3EEEvPT1_PKT_T3_)
        /*0014*/ 	.short	0x0160
        /*0016*/ 	.short	0x0018


	//----- nvinfo : EIATTR_CBANK_PARAM_SIZE
	.align		4
.L_15403:
        /*0018*/ 	.byte	0x03, 0x19
        /*001a*/ 	.short	0x0018


	//----- nvinfo : EIATTR_KPARAM_INFO
	.align		4
        /*001c*/ 	.byte	0x04, 0x17
        /*001e*/ 	.short	(.L_15405 - .L_15404)
.L_15404:
        /*0020*/ 	.word	0x00000000
        /*0024*/ 	.short	0x0002
        /*0026*/ 	.short	0x0010
        /*0028*/ 	.byte	0x00, 0xf0, 0x21, 0x00


	//----- nvinfo : EIATTR_KPARAM_INFO
	.align		4
.L_15405:
        /*002c*/ 	.byte	0x04, 0x17
        /*002e*/ 	.short	(.L_15407 - .L_15406)
.L_15406:
        /*0030*/ 	.word	0x00000000
        /*0034*/ 	.short	0x0001
        /*0036*/ 	.short	0x0008
        /*0038*/ 	.byte	0x00, 0xf0, 0x21, 0x00


	//----- nvinfo : EIATTR_KPARAM_INFO
	.align		4
.L_15407:
        /*003c*/ 	.byte	0x04, 0x17
        /*003e*/ 	.short	(.L_15409 - .L_15408)
.L_15408:
        /*0040*/ 	.word	0x00000000
        /*0044*/ 	.short	0x0000
        /*0046*/ 	.short	0x0000
        /*0048*/ 	.byte	0x00, 0xf0, 0x21, 0x00


	//----- nvinfo : EIATTR_MAXREG_COUNT
	.align		4
.L_15409:
        /*004c*/ 	.byte	0x03, 0x1b
        /*004e*/ 	.short	0x00ff


	//----- nvinfo : EIATTR_NUM_BARRIERS
	.align		4
        /*0050*/ 	.byte	0x02, 0x4c
        /*0052*/ 	.byte	0x01
	.zero		1


	//----- nvinfo : EIATTR_MERCURY_ISA_VERSION
	.align		4
        /*0054*/ 	.byte	0x03, 0x5f
        /*0056*/ 	.short	0x0000


	//----- nvinfo : EIATTR_COOP_GROUP_MASK_REGIDS
	.align		4
        /*0058*/ 	.byte	0x04, 0x29
        /*005a*/ 	.short	(.L_15411 - .L_15410)


	//   ....[0]....
.L_15410:
        /*005c*/ 	.word	0xffffffff


	//   ....[1]....
        /*0060*/ 	.word	0xffffffff


	//   ....[2]....
        /*0064*/ 	.word	0xffffffff


	//   ....[3]....
        /*0068*/ 	.word	0xffffffff


	//   ....[4]....
        /*006c*/ 	.word	0xffffffff


	//   ....[5]....
        /*0070*/ 	.word	0xffffffff


	//   ....[6]....
        /*0074*/ 	.word	0xffffffff


	//   ....[7]....
        /*0078*/ 	.word	0xffffffff


	//   ....[8]....
        /*007c*/ 	.word	0xffffffff


	//   ....[9]....
        /*0080*/ 	.word	0xffffffff


	//   ....[10]....
        /*0084*/ 	.word	0xffffffff


	//   ....[11]....
        /*0088*/ 	.word	0xffffffff


	//   ....[12]....
        /*008c*/ 	.word	0xffffffff


	//   ....[13]....
        /*0090*/ 	.word	0xffffffff


	//   ....[14]....
        /*0094*/ 	.word	0xffffffff


	//   ....[15]....
        /*0098*/ 	.word	0xffffffff


	//   ....[16]....
        /*009c*/ 	.word	0xffffffff


	//   ....[17]....
        /*00a0*/ 	.word	0xffffffff


	//   ....[18]....
        /*00a4*/ 	.word	0xffffffff


	//   ....[19]....
        /*00a8*/ 	.word	0xffffffff


	//   ....[20]....
        /*00ac*/ 	.word	0xffffffff


	//   ....[21]....
        /*00b0*/ 	.word	0xffffffff


	//   ....[22]....
        /*00b4*/ 	.word	0xffffffff


	//   ....[23]....
        /*00b8*/ 	.word	0xffffffff


	//   ....[24]....
        /*00bc*/ 	.word	0xffffffff


	//   ....[25]....
        /*00c0*/ 	.word	0xffffffff


	//   ....[26]....
        /*00c4*/ 	.word	0xffffffff


	//   ....[27]....
        /*00c8*/ 	.word	0xffffffff


	//   ....[28]....
        /*00cc*/ 	.word	0xffffffff


	//   ....[29]....
        /*00d0*/ 	.word	0xffffffff


	//----- nvinfo : EIATTR_COOP_GROUP_INSTR_OFFSETS
	.align		4
.L_15411:
        /*00d4*/ 	.byte	0x04, 0x28
        /*00d6*/ 	.short	(.L_15413 - .L_15412)


	//   ....[0]....
.L_15412:
        /*00d8*/ 	.word	0x000002a0


	//   ....[1]....
        /*00dc*/ 	.word	0x000002e0


	//   ....[2]....
        /*00e0*/ 	.word	0x00000320


	//   ....[3]....
        /*00e4*/ 	.word	0x00000370


	//   ....[4]....
        /*00e8*/ 	.word	0x000003c0


	//   ....[5]....
        /*00ec*/ 	.word	0x00000470


	//   ....[6]....
        /*00f0*/ 	.word	0x000004b0


	//   ....[7]....
        /*00f4*/ 	.word	0x000004e0


	//   ....[8]....
        /*00f8*/ 	.word	0x00000510


	//   ....[9]....
        /*00fc*/ 	.word	0x00000540


	//   ....[10]....
        /*0100*/ 	.word	0x00000710


	//   ....[11]....
        /*0104*/ 	.word	0x00000730


	//   ....[12]....
        /*0108*/ 	.word	0x00000750


	//   ....[13]....
        /*010c*/ 	.word	0x00000770


	//   ....[14]....
        /*0110*/ 	.word	0x00000790


	//   ....[15]....
        /*0114*/ 	.word	0x00000800


	//   ....[16]....
        /*0118*/ 	.word	0x00000830


	//   ....[17]....
        /*011c*/ 	.word	0x00000850


	//   ....[18]....
        /*0120*/ 	.word	0x00000870


	//   ....[19]....
        /*0124*/ 	.word	0x00000890


	//   ....[20]....
        /*0128*/ 	.word	0x00000b80


	//   ....[21]....
        /*012c*/ 	.word	0x00000bf0


	//   ....[22]....
        /*0130*/ 	.word	0x00000c60


	//   ....[23]....
        /*0134*/ 	.word	0x00000cd0


	//   ....[24]....
        /*0138*/ 	.word	0x00000d40


	//   ....[25]....
        /*013c*/ 	.word	0x00000db0


	//   ....[26]....
        /*0140*/ 	.word	0x00000e20


	//   ....[27]....
        /*0144*/ 	.word	0x00000e80


	//   ....[28]....
        /*0148*/ 	.word	0x00000ee0


	//   ....[29]....
        /*014c*/ 	.word	0x00000f50


	//----- nvinfo : EIATTR_EXIT_INSTR_OFFSETS
	.align		4
.L_15413:
        /*0150*/ 	.byte	0x04, 0x1c
        /*0152*/ 	.short	(.L_15415 - .L_15414)


	//   ....[0]....
.L_15414:
        /*0154*/ 	.word	0x00000a90


	//   ....[1]....
        /*0158*/ 	.word	0x00000b30


	//----- nvinfo : EIATTR_CRS_STACK_SIZE
	.align		4
.L_15415:
        /*015c*/ 	.byte	0x04, 0x1e
        /*015e*/ 	.short	(.L_15417 - .L_15416)
.L_15416:
        /*0160*/ 	.word	0x00000000
.L_15417:


//--------------------- .nv.info._ZN2at6native43_GLOBAL__N__9ae7fba5_10_SoftMax_cu_9f978f6322cunn_SoftMaxForwardRegIN3c104HalfEfS4_NS1_25LogSoftMaxForwardEpilogueElLi2EEEvPT1_PKT_T3_ --------------------------
	.section	.nv.info._ZN2at6native43_GLOBAL__N__9ae7fba5_10_SoftMax_cu_9f978f6322cunn_SoftMaxForwardRegIN3c104HalfEfS4_NS1_25LogSoftMaxForwardEpilogueElLi2EEEvPT1_PKT_T3_,"",@"SHT_CUDA_INFO"
	.sectionflags	@""
	.align	4


	//----- nvinfo : EIATTR_CUDA_API_VERSION
	.align		4
        /*0000*/ 	.byte	0x04, 0x37
        /*0002*/ 	.short	(.L_15419 - .L_15418)
.L_15418:
        /*0004*/ 	.word	0x00000082


	//----- nvinfo : EIATTR_SW2861232_WAR
	.align		4
.L_15419:
        /*0008*/ 	.byte	0x01, 0x35
	.zero		2


	//----- nvinfo : EIATTR_PARAM_CBANK
	.align		4
        /*000c*/ 	.byte	0x04, 0x0a
        /*000e*/ 	.short	(.L_15421 - .L_15420)
	.align		4
.L_15420:
        /*0010*/ 	.word	index@(.nv.constant0._ZN2at6native43_GLOBAL__N__9ae7fba5_10_SoftMax_cu_9f978f6322cunn_SoftMaxForwardRegIN3c104HalfEfS4_NS1_25LogSoftMaxForwardEpilogueElLi2EEEvPT1_PKT_T3_)
        /*0014*/ 	.short	0x0160
        /*0016*/ 	.short	0x0018


	//----- nvinfo : EIATTR_CBANK_PARAM_SIZE
	.align		4
.L_15421:
        /*0018*/ 	.byte	0x03, 0x19
        /*001a*/ 	.short	0x0018


	//----- nvinfo : EIATTR_KPARAM_INFO
	.align		4
        /*001c*/ 	.byte	0x04, 0x17
        /*001e*/ 	.short	(.L_15423 - .L_15422)
.L_15422:
        /*0020*/ 	.word	0x00000000
        /*0024*/ 	.short	0x0002
        /*0026*/ 	.short	0x0010
        /*0028*/ 	.byte	0x00, 0xf0, 0x21, 0x00


	//----- nvinfo : EIATTR_KPARAM_INFO
	.align		4
.L_15423:
        /*002c*/ 	.byte	0x04, 0x17
        /*002e*/ 	.short	(.L_15425 - .L_15424)
.L_15424:
        /*0030*/ 	.word	0x00000000
        /*0034*/ 	.short	0x0001
        /*0036*/ 	.short	0x0008
        /*0038*/ 	.byte	0x00, 0xf0, 0x21, 0x00


	//----- nvinfo : EIATTR_KPARAM_INFO
	.align		4
.L_15425:
        /*003c*/ 	.byte	0x04, 0x17
        /*003e*/ 	.short	(.L_15427 - .L_15426)
.L_15426:
        /*0040*/ 	.word	0x00000000
        /*0044*/ 	.short	0x0000
        /*0046*/ 	.short	0x0000
        /*0048*/ 	.byte	0x00, 0xf0, 0x21, 0x00


	//----- nvinfo : EIATTR_MAXREG_COUNT
	.align		4
.L_15427:
        /*004c*/ 	.byte	0x03, 0x1b
        /*004e*/ 	.short	0x00ff


	//----- nvinfo : EIATTR_NUM_BARRIERS
	.align		4
        /*0050*/ 	.byte	0x02, 0x4c
        /*0052*/ 	.byte	0x01
	.zero		1


	//----- nvinfo : EIATTR_MERCURY_ISA_VERSION
	.align		4
        /*0054*/ 	.byte	0x03, 0x5f
        /*0056*/ 	.short	0x0000


	//----- nvinfo : EIATTR_COOP_GROUP_MASK_REGIDS
	.align		4
        /*0058*/ 	.byte	0x04, 0x29
        /*005a*/ 	.short	(.L_15429 - .L_15428)


	//   ....[0]....
.L_15428:
        /*005c*/ 	.word	0xffffffff


	//   ....[1]....
        /*0060*/ 	.word	0xffffffff


	//   ....[2]....
        /*0064*/ 	.word	0xffffffff


	//   ....[3]....
        /*0068*/ 	.word	0xffffffff


	//   ....[4]....
        /*006c*/ 	.word	0xffffffff


	//   ....[5]....
        /*0070*/ 	.word	0xffffffff


	//   ....[6]....
        /*0074*/ 	.word	0xffffffff


	//   ....[7]....
        /*0078*/ 	.word	0xffffffff


	//   ....[8]....
        /*007c*/ 	.word	0xffffffff


	//   ....[9]....
        /*0080*/ 	.word	0xffffffff


	//   ....[10]....
        /*0084*/ 	.word	0xffffffff


	//   ....[11]....
        /*0088*/ 	.word	0xffffffff


	//   ....[12]....
        /*008c*/ 	.word	0xffffffff


	//   ....[13]....
        /*0090*/ 	.word	0xffffffff


	//   ....[14]....
        /*0094*/ 	.word	0xffffffff


	//   ....[15]....
        /*0098*/ 	.word	0xffffffff


	//   ....[16]....
        /*009c*/ 	.word	0xffffffff


	//   ....[17]....
        /*00a0*/ 	.word	0xffffffff


	//   ....[18]....
        /*00a4*/ 	.word	0xffffffff


	//   ....[19]....
        /*00a8*/ 	.word	0xffffffff


	//   ....[20]....
        /*00ac*/ 	.word	0xffffffff


	//   ....[21]....
        /*00b0*/ 	.word	0xffffffff


	//   ....[22]....
        /*00b4*/ 	.word	0xffffffff


	//   ....[23]....
        /*00b8*/ 	.word	0xffffffff


	//   ....[24]....
        /*00bc*/ 	.word	0xffffffff


	//   ....[25]....
        /*00c0*/ 	.word	0xffffffff


	//   ....[26]....
        /*00c4*/ 	.word	0xffffffff


	//   ....[27]....
        /*00c8*/ 	.word	0xffffffff


	//   ....[28]....
        /*00cc*/ 	.word	0xffffffff


	//   ....[29]....
        /*00d0*/ 	.word	0xffffffff


	//----- nvinfo : EIATTR_COOP_GROUP_INSTR_OFFSETS
	.align		4
.L_15429:
        /*00d4*/ 	.byte	0x04, 0x28
        /*00d6*/ 	.short	(.L_15431 - .L_15430)


	//   ....[0]....
.L_15430:
        /*00d8*/ 	.word	0x000001f0


	//   ....[1]....
        /*00dc*/ 	.word	0x00000220


	//   ....[2]....
        /*00e0*/ 	.word	0x00000250


	//   ....[3]....
        /*00e4*/ 	.word	0x00000280


	//   ....[4]....
        /*00e8*/ 	.word	0x000002c0


	//   ....[5]....
        /*00ec*/ 	.word	0x000003c0


	//   ....[6]....
        /*00f0*/ 	.word	0x00000400


	//   ....[7]....
        /*00f4*/ 	.word	0x00000430


	//   ....[8]....
        /*00f8*/ 	.word	0x00000460


	//   ....[9]....
        /*00fc*/ 	.word	0x00000490


	//   ....[10]....
        /*0100*/ 	.word	0x00000610


	//   ....[11]....
        /*0104*/ 	.word	0x00000630


	//   ....[12]....
        /*0108*/ 	.word	0x00000650


	//   ....[13]....
        /*010c*/ 	.word	0x00000670


	//   ....[14]....
        /*0110*/ 	.word	0x00000690


	//   ....[15]....
        /*0114*/ 	.word	0x00000700


	//   ....[16]....
        /*0118*/ 	.word	0x00000730


	//   ....[17]....
        /*011c*/ 	.word	0x00000750


	//   ....[18]....
        /*0120*/ 	.word	0x00000770


	//   ....[19]....
        /*0124*/ 	.word	0x00000790


	//   ....[20]....
        /*0128*/ 	.word	0x000009c0


	//   ....[21]....
        /*012c*/ 	.word	0x00000a40


	//   ....[22]....
        /*0130*/ 	.word	0x00000ab0


	//   ....[23]....
        /*0134*/ 	.word	0x00000b20


	//   ....[24]....
        /*0138*/ 	.word	0x00000ba0


	//   ....[25]....
        /*013c*/ 	.word	0x00000c20


	//   ....[26]....
        /*0140*/ 	.word	0x00000c90


	//   ....[27]....
        /*0144*/ 	.word	0x00000cf0


	//   ....[28]....
        /*0148*/ 	.word	0x00000d50


	//   ....[29]....
        /*014c*/ 	.word	0x00000db0


	//----- nvinfo : EIATTR_EXIT_INSTR_OFFSETS
	.align		4
.L_15431:
        /*0150*/ 	.byte	0x04, 0x1c
        /*0152*/ 	.short	(.L_15433 - .L_15432)


	//   ....[0]....
.L_15432:
        /*0154*/ 	.word	0x000008d0


	//   ....[1]....
        /*0158*/ 	.word	0x00000970


	//----- nvinfo : EIATTR_CRS_STACK_SIZE
	.align		4
.L_15433:
        /*015c*/ 	.byte	0x04, 0x1e
        /*015e*/ 	.short	(.L_15435 - .L_15434)
.L_15434:
        /*0160*/ 	.word	0x00000000
.L_15435:


//--------------------- .nv.info._ZN2at6native43_GLOBAL__N__9ae7fba5_10_SoftMax_cu_9f978f6322cunn_SoftMaxForwardRegIN3c104HalfEfS4_NS1_25LogSoftMaxForwardEpilogueElLi1EEEvPT1_PKT_T3_ --------------------------
	.section	.nv.info._ZN2at6native43_GLOBAL__N__9ae7fba5_10_SoftMax_cu_9f978f6322cunn_SoftMaxForwardRegIN3c104HalfEfS4_NS1_25LogSoftMaxForwardEpilogueElLi1EEEvPT1_PKT_T3_,"",@"SHT_CUDA_INFO"
	.sectionflags	@""
	.align	4


	//----- nvinfo : EIATTR_CUDA_API_VERSION
	.align		4
        /*0000*/ 	.byte	0x04, 0x37
        /*0002*/ 	.short	(.L_15437 - .L_15436)
.L_15436:
        /*0004*/ 	.word	0x00000082


	//----- nvinfo : EIATTR_SW2861232_WAR
	.align		4
.L_15437:
        /*0008*/ 	.byte	0x01, 0x35
	.zero		2


	//----- nvinfo : EIATTR_PARAM_CBANK
	.align		4
        /*000c*/ 	.byte	0x04, 0x0a
        /*000e*/ 	.short	(.L_15439 - .L_15438)
	.align		4
.L_15438:
        /*0010*/ 	.word	index@(.nv.constant0._ZN2at6native43_GLOBAL__N__9ae7fba5_10_SoftMax_cu_9f978f6322cunn_SoftMaxForwardRegIN3c104HalfEfS4_NS1_25LogSoftMaxForwardEpilogueElLi1EEEvPT1_PKT_T3_)
        /*0014*/ 	.short	0x0160
        /*0016*/ 	.short	0x0018


	//----- nvinfo : EIATTR_CBANK_PARAM_SIZE
	.align		4
.L_15439:
        /*0018*/ 	.byte	0x03, 0x19
        /*001a*/ 	.short	0x0018


	//----- nvinfo : EIATTR_KPARAM_INFO
	.align		4
        /*001c*/ 	.byte	0x04, 0x17
        /*001e*/ 	.short	(.L_15441 - .L_15440)
.L_15440:
        /*0020*/ 	.word	0x00000000
        /*0024*/ 	.short	0x0002
        /*0026*/ 	.short	0x0010
        /*0028*/ 	.byte	0x00, 0xf0, 0x21, 0x00


	//----- nvinfo : EIATTR_KPARAM_INFO
	.align		4
.L_15441:
        /*002c*/ 	.byte	0x04, 0x17
        /*002e*/ 	.short	(.L_15443 - .L_15442)
.L_15442:
        /*0030*/ 	.word	0x00000000
        /*0034*/ 	.short	0x0001
        /*0036*/ 	.short	0x0008
        /*0038*/ 	.byte	0x00, 0xf0, 0x21, 0x00


	//----- nvinfo : EIATTR_KPARAM_INFO
	.align		4
.L_15443:
        /*003c*/ 	.byte	0x04, 0x17
        /*003e*/ 	.short	(.L_15445 - .L_15444)
.L_15444:
        /*0040*/ 	.word	0x00000000
        /*0044*/ 	.short	0x0000
        /*0046*/ 	.short	0x0000
        /*0048*/ 	.byte	0x00, 0xf0, 0x21, 0x00


	//----- nvinfo : EIATTR_MAXREG_COUNT
	.align		4
.L_15445:
        /*004c*/ 	.byte	0x03, 0x1b
        /*004e*/ 	.short	0x00ff


	//----- nvinfo : EIATTR_NUM_BARRIERS
	.align		4
        /*0050*/ 	.byte	0x02, 0x4c
        /*0052*/ 	.byte	0x01
	.zero		1


	//----- nvinfo : EIATTR_MERCURY_ISA_VERSION
	.align		4
        /*0054*/ 	.byte	0x03, 0x5f
        /*0056*/ 	.short	0x0000


	//----- nvinfo : EIATTR_COOP_GROUP_MASK_REGIDS
	.align		4
        /*0058*/ 	.byte	0x04, 0x29
        /*005a*/ 	.short	(.L_15447 - .L_15446)


	//   ....[0]....
.L_15446:
        /*005c*/ 	.word	0xffffffff


	//   ....[1]....
        /*0060*/ 	.word	0xffffffff


	//   ....[2]....
        /*0064*/ 	.word	0xffffffff


	//   ....[3]....
        /*0068*/ 	.word	0xffffffff


	//   ....[4]....
        /*006c*/ 	.word	0xffffffff


	//   ....[5]....
        /*0070*/ 	.word	0xffffffff


	//   ....[6]....
        /*0074*/ 	.word	0xffffffff


	//   ....[7]....
        /*0078*/ 	.word	0xffffffff


	//   ....[8]....
        /*007c*/ 	.word	0xffffffff


	//   ....[9]....
        /*0080*/ 	.word	0xffffffff


	//   ....[10]....
        /*0084*/ 	.word	0xffffffff


	//   ....[11]....
        /*0088*/ 	.word	0xffffffff


	//   ....[12]....
        /*008c*/ 	.word	0xffffffff


	//   ....[13]....
        /*0090*/ 	.word	0xffffffff


	//   ....[14]....
        /*0094*/ 	.word	0xffffffff


	//   ....[15]....
        /*0098*/ 	.word	0xffffffff


	//   ....[16]....
        /*009c*/ 	.word	0xffffffff


	//   ....[17]....
        /*00a0*/ 	.word	0xffffffff


	//   ....[18]....
        /*00a4*/ 	.word	0xffffffff


	//   ....[19]....
        /*00a8*/ 	.word	0xffffffff


	//   ....[20]....
        /*00ac*/ 	.word	0xffffffff


	//   ....[21]....
        /*00b0*/ 	.word	0xffffffff


	//   ....[22]....
        /*00b4*/ 	.word	0xffffffff


	//   ....[23]....
        /*00b8*/ 	.word	0xffffffff


	//   ....[24]....
        /*00bc*/ 	.word	0xffffffff


	//   ....[25]....
        /*00c0*/ 	.word	0xffffffff


	//   ....[26]....
        /*00c4*/ 	.word	0xffffffff


	//   ....[27]....
        /*00c8*/ 	.word	0xffffffff


	//   ....[28]....
        /*00cc*/ 	.word	0xffffffff


	//   ....[29]....
        /*00d0*/ 	.word	0xffffffff


	//----- nvinfo : EIATTR_COOP_GROUP_INSTR_OFFSETS
	.align		4
.L_15447:
        /*00d4*/ 	.byte	0x04, 0x28
        /*00d6*/ 	.short	(.L_15449 - .L_15448)


	//   ....[0]....
.L_15448:
        /*00d8*/ 	.word	0x00000150


	//   ....[1]....
        /*00dc*/ 	.word	0x00000190


	//   ....[2]....
        /*00e0*/ 	.word	0x000001d0


	//   ....[3]....
        /*00e4*/ 	.word	0x00000210


	//   ....[4]....
        /*00e8*/ 	.word	0x00000250


	//   ....[5]....
        /*00ec*/ 	.word	0x00000310


	//   ....[6]....
        /*00f0*/ 	.word	0x00000350


	//   ....[7]....
        /*00f4*/ 	.word	0x00000380


	//   ....[8]....
        /*00f8*/ 	.word	0x000003b0


	//   ....[9]....
        /*00fc*/ 	.word	0x000003e0


	//   ....[10]....
        /*0100*/ 	.word	0x00000500


	//   ....[11]....
        /*0104*/ 	.word	0x00000520


	//   ....[12]....
        /*0108*/ 	.word	0x00000540


	//   ....[13]....
        /*010c*/ 	.word	0x00000560


	//   ....[14]....
        /*0110*/ 	.word	0x00000580


	//   ....[15]....
        /*0114*/ 	.word	0x00000600


	//   ....[16]....
        /*0118*/ 	.word	0x00000630


	//   ....[17]....
        /*011c*/ 	.word	0x00000650


	//   ....[18]....
        /*0120*/ 	.word	0x00000670


	//   ....[19]....
        /*0124*/ 	.word	0x00000690


	//   ....[20]....
        /*0128*/ 	.word	0x00000800


	//   ....[21]....
        /*012c*/ 	.word	0x00000870


	//   ....[22]....
        /*0130*/ 	.word	0x000008e0


	//   ....[23]....
        /*0134*/ 	.word	0x00000950


	//   ....[24]....
        /*0138*/ 	.word	0x000009c0


	//   ....[25]....
        /*013c*/ 	.word	0x00000a40


	//   ....[26]....
        /*0140*/ 	.word	0x00000ab0


	//   ....[27]....
        /*0144*/ 	.word	0x00000b10


	//   ....[28]....
        /*0148*/ 	.word	0x00000b70


	//   ....[29]....
        /*014c*/ 	.word	0x00000be0


	//----- nvinfo : EIATTR_EXIT_INSTR_OFFSETS
	.align		4
.L_15449:
        /*0150*/ 	.byte	0x04, 0x1c
        /*0152*/ 	.short	(.L_15451 - .L_15450)


	//   ....[0]....
.L_15450:
        /*0154*/ 	.word	0x000006f0


	//   ....[1]....
        /*0158*/ 	.word	0x000007b0


	//----- nvinfo : EIATTR_CRS_STACK_SIZE
	.align		4
.L_15451:
        /*015c*/ 	.byte	0x04, 0x1e
        /*015e*/ 	.short	(.L_15453 - .L_15452)
.L_15452:
        /*0160*/ 	.word	0x00000000
.L_15453:


//--------------------- .nv.info._ZN2at6native43_GLOBAL__N__9ae7fba5_10_SoftMax_cu_9f978f6319cunn_SoftMaxForwardILi4EfffNS1_25LogSoftMaxForwardEpilogueEEEvPT2_PKT0_i --------------------------
	.section	.nv.info._ZN2at6native43_GLOBAL__N__9ae7fba5_10_SoftMax_cu_9f978f6319cunn_SoftMaxForwardILi4EfffNS1_25LogSoftMaxForwardEpilogueEEEvPT2_PKT0_i,"",@"SHT_CUDA_INFO"
	.sectionflags	@""
	.align	4


	//----- nvinfo : EIATTR_CUDA_API_VERSION
	.align		4
        /*0000*/ 	.byte	0x04, 0x37
        /*0002*/ 	.short	(.L_15455 - .L_15454)
.L_15454:
        /*0004*/ 	.word	0x00000082


	//----- nvinfo : EIATTR_SW2861232_WAR
	.align		4
.L_15455:
        /*0008*/ 	.byte	0x01, 0x35
	.zero		2


	//----- nvinfo : EIATTR_PARAM_CBANK
	.align		4
        /*000c*/ 	.byte	0x04, 0x0a
        /*000e*/ 	.short	(.L_15457 - .L_15456)
	.align		4
.L_15456:
        /*0010*/ 	.word	index@(.nv.constant0._ZN2at6native43_GLOBAL__N__9ae7fba5_10_SoftMax_cu_9f978f6319cunn_SoftMaxForwardILi4EfffNS1_25LogSoftMaxForwardEpilogueEEEvPT2_PKT0_i)
        /*0014*/ 	.short	0x0160
        /*0016*/ 	.short	0x0014


	//----- nvinfo : EIATTR_CBANK_PARAM_SIZE
	.align		4
.L_15457:
        /*0018*/ 	.byte	0x03, 0x19
        /*001a*/ 	.short	0x0014


	//----- nvinfo : EIATTR_KPARAM_INFO
	.align		4
        /*001c*/ 	.byte	0x04, 0x17
        /*001e*/ 	.short	(.L_15459 - .L_15458)
.L_15458:
        /*0020*/ 	.word	0x00000000
        /*0024*/ 	.short	0x0002
        /*0026*/ 	.short	0x0010
        /*0028*/ 	.byte	0x00, 0xf0, 0x11, 0x00


	//----- nvinfo : EIATTR_KPARAM_INFO
	.align		4
.L_15459:
        /*002c*/ 	.byte	0x04, 0x17
        /*002e*/ 	.short	(.L_15461 - .L_15460)
.L_15460:
        /*0030*/ 	.word	0x00000000
        /*0034*/ 	.short	0x0001
        /*0036*/ 	.short	0x0008
        /*0038*/ 	.byte	0x00, 0xf0, 0x21, 0x00


	//----- nvinfo : EIATTR_KPARAM_INFO
	.align		4
.L_15461:
        /*003c*/ 	.byte	0x04, 0x17
        /*003e*/ 	.short	(.L_15463 - .L_15462)
.L_15462:
        /*0040*/ 	.word	0x00000000
        /*0044*/ 	.short	0x0000
        /*0046*/ 	.short	0x0000
        /*0048*/ 	.byte	0x00, 0xf0, 0x21, 0x00


	//----- nvinfo : EIATTR_MAXREG_COUNT
	.align		4
.L_15463:
        /*004c*/ 	.byte	0x03, 0x1b
        /*004e*/ 	.short	0x00ff


	//----- nvinfo : EIATTR_NUM_BARRIERS
	.align		4
        /*0050*/ 	.byte	0x02, 0x4c
        /*0052*/ 	.byte	0x01
	.zero		1


	//----- nvinfo : EIATTR_MERCURY_ISA_VERSION
	.align		4
        /*0054*/ 	.byte	0x03, 0x5f
        /*0056*/ 	.short	0x0000


	//----- nvinfo : EIATTR_COOP_GROUP_MASK_REGIDS
	.align		4
        /*0058*/ 	.byte	0x04, 0x29
        /*005a*/ 	.short	(.L_15465 - .L_15464)


	//   ....[0]....
.L_15464:
        /*005c*/ 	.word	0xffffffff


	//   ....[1]....
        /*0060*/ 	.word	0xffffffff


	//   ....[2]....
        /*0064*/ 	.word	0xffffffff


	//   ....[3]....
        /*0068*/ 	.word	0xffffffff


	//   ....[4]....
        /*006c*/ 	.word	0xffffffff


	//   ....[5]....
        /*0070*/ 	.word	0xffffffff


	//   ....[6]....
        /*0074*/ 	.word	0xffffffff


	//   ....[7]....
        /*0078*/ 	.word	0xffffffff


	//   ....[8]....
        /*007c*/ 	.word	0xffffffff


	//   ....[9]....
        /*0080*/ 	.word	0xffffffff


	//   ....[10]....
        /*0084*/ 	.word	0xffffffff


	//   ....[11]....
        /*0088*/ 	.word	0xffffffff


	//   ....[12]....
        /*008c*/ 	.word	0xffffffff


	//   ....[13]....
        /*0090*/ 	.word	0xffffffff


	//   ....[14]....
        /*0094*/ 	.word	0xffffffff


	//   ....[15]....
        /*0098*/ 	.word	0xffffffff


	//   ....[16]....
        /*009c*/ 	.word	0xffffffff


	//   ....[17]....
        /*00a0*/ 	.word	0xffffffff


	//   ....[18]....
        /*00a4*/ 	.word	0xffffffff


	//   ....[19]....
        /*00a8*/ 	.word	0xffffffff


	//   ....[20]....
        /*00ac*/ 	.word	0xffffffff


	//   ....[21]....
        /*00b0*/ 	.word	0xffffffff


	//   ....[22]....
        /*00b4*/ 	.word	0xffffffff


	//   ....[23]....
        /*00b8*/ 	.word	0xffffffff


	//   ....[24]....
        /*00bc*/ 	.word	0xffffffff


	//   ....[25]....
        /*00c0*/ 	.word	0xffffffff


	//   ....[26]....
        /*00c4*/ 	.word	0xffffffff


	//   ....[27]....
        /*00c8*/ 	.word	0xffffffff


	//   ....[28]....
        /*00cc*/ 	.word	0xffffffff


	//   ....[29]....
        /*00d0*/ 	.word	0xffffffff


	//----- nvinfo : EIATTR_COOP_GROUP_INSTR_OFFSETS
	.align		4
.L_15465:
        /*00d4*/ 	.byte	0x04, 0x28
        /*00d6*/ 	.short	(.L_15467 - .L_15466)


	//   ....[0]....
.L_15466:
        /*00d8*/ 	.word	0x000005e0


	//   ....[1]....
        /*00dc*/ 	.word	0x00000670


	//   ....[2]....
        /*00e0*/ 	.word	0x000006b0


	//   ....[3]....
        /*00e4*/ 	.word	0x00000730


	//   ....[4]....
        /*00e8*/ 	.word	0x00000780


	//   ....[5]....
        /*00ec*/ 	.word	0x00000800


	//   ....[6]....
        /*00f0*/ 	.word	0x00000840


	//   ....[7]....
        /*00f4*/ 	.word	0x00000870


	//   ....[8]....
        /*00f8*/ 	.word	0x000008a0


	//   ....[9]....
        /*00fc*/ 	.word	0x000008d0


	//   ....[10]....
        /*0100*/ 	.word	0x00000eb0


	//   ....[11]....
        /*0104*/ 	.word	0x00000f00


	//   ....[12]....
        /*0108*/ 	.word	0x00000f20


	//   ....[13]....
        /*010c*/ 	.word	0x00000f40


	//   ....[14]....
        /*0110*/ 	.word	0x00000f60


	//   ....[15]....
        /*0114*/ 	.word	0x00000fe0


	//   ....[16]....
        /*0118*/ 	.word	0x00001010


	//   ....[17]....
        /*011c*/ 	.word	0x00001030


	//   ....[18]....
        /*0120*/ 	.word	0x00001050


	//   ....[19]....
        /*0124*/ 	.word	0x00001070


	//   ....[20]....
        /*0128*/ 	.word	0x000017d0


	//   ....[21]....
        /*012c*/ 	.word	0x00001850


	//   ....[22]....
        /*0130*/ 	.word	0x000018c0


	//   ....[23]....
        /*0134*/ 	.word	0x00001930


	//   ....[24]....
        /*0138*/ 	.word	0x000019a0


	//   ....[25]....
        /*013c*/ 	.word	0x00001a10


	//   ....[26]....
        /*0140*/ 	.word	0x00001a90


	//   ....[27]....
        /*0144*/ 	.word	0x00001af0


	//   ....[28]....
        /*0148*/ 	.word	0x00001b50


	//   ....[29]....
        /*014c*/ 	.word	0x00001bb0


	//----- nvinfo : EIATTR_EXIT_INSTR_OFFSETS
	.align		4
.L_15467:
        /*0150*/ 	.byte	0x04, 0x1c
        /*0152*/ 	.short	(.L_15469 - .L_15468)


	//   ....[0]....
.L_15468:
        /*0154*/ 	.word	0x00001170


	//   ....[1]....
        /*0158*/ 	.word	0x00001260


	//   ....[2]....
        /*015c*/ 	.word	0x000016e0


	//   ....[3]....
        /*0160*/ 	.word	0x00001780


	//----- nvinfo : EIATTR_CRS_STACK_SIZE
	.align		4
.L_15469:
        /*0164*/ 	.byte	0x04, 0x1e
        /*0166*/ 	.short	(.L_15471 - .L_15470)
.L_15470:
        /*0168*/ 	.word	0x00000000
.L_15471:


//--------------------- .nv.info._ZN2at6native43_GLOBAL__N__9ae7fba5_10_SoftMax_cu_9f978f6323cunn_SoftMaxForwardSmemILi4EfffNS1_25LogSoftMaxForwardEpilogueElEEvPT2_PKT0_T4_ --------------------------
	.section	.nv.info._ZN2at6native43_GLOBAL__N__9ae7fba5_10_SoftMax_cu_9f978f6323cunn_SoftMaxForwardSmemILi4EfffNS1_25LogSoftMaxForwardEpilogueElEEvPT2_PKT0_T4_,"",@"SHT_CUDA_INFO"
	.sectionflags	@""
	.align	4


	//----- nvinfo : EIATTR_CUDA_API_VERSION
	.align		4
        /*0000*/ 	.byte	0x04, 0x37
        /*0002*/ 	.short	(.L_15473 - .L_15472)
.L_15472:
        /*0004*/ 	.word	0x00000082


	//----- nvinfo : EIATTR_SW2861232_WAR
	.align		4
.L_15473:
        /*0008*/ 	.byte	0x01, 0x35
	.zero		2


	//----- nvinfo : EIATTR_PARAM_CBANK
	.align		4
        /*000c*/ 	.byte	0x04, 0x0a
        /*000e*/ 	.short	(.L_15475 - .L_15474)
	.align		4
.L_15474:
        /*0010*/ 	.word	index@(.nv.constant0._ZN2at6native43_GLOBAL__N__9ae7fba5_10_SoftMax_cu_9f978f6323cunn_SoftMaxForwardSmemILi4EfffNS1_25LogSoftMaxForwardEpilogueElEEvPT2_PKT0_T4_)
        /*0014*/ 	.short	0x0160
        /*0016*/ 	.short	0x0018


	//----- nvinfo : EIATTR_CBANK_PARAM_SIZE
	.align		4
.L_15475:
        /*0018*/ 	.byte	0x03, 0x19
        /*001a*/ 	.short	0x0018


	//----- nvinfo : EIATTR_KPARAM_INFO
	.align		4
        /*001c*/ 	.byte	0x04, 0x17
        /*001e*/ 	.short	(.L_15477 - .L_15476)
.L_15476:
        /*0020*/ 	.word	0x00000000
        /*0024*/ 	.short	0x0002
        /*0026*/ 	.short	0x0010
        /*0028*/ 	.byte	0x00, 0xf0, 0x21, 0x00


	//----- nvinfo : EIATTR_KPARAM_INFO
	.align		4
.L_15477:
        /*002c*/ 	.byte	0x04, 0x17
        /*002e*/ 	.short	(.L_15479 - .L_15478)
.L_15478:
        /*0030*/ 	.word	0x00000000
        /*0034*/ 	.short	0x0001
        /*0036*/ 	.short	0x0008
        /*0038*/ 	.byte	0x00, 0xf0, 0x21, 0x00


	//----- nvinfo : EIATTR_KPARAM_INFO
	.align		4
.L_15479:
        /*003c*/ 	.byte	0x04, 0x17
        /*003e*/ 	.short	(.L_15481 - .L_15480)
.L_15480:
        /*0040*/ 	.word	0x00000000
        /*0044*/ 	.short	0x0000
        /*0046*/ 	.short	0x0000
        /*0048*/ 	.byte	0x00, 0xf0, 0x21, 0x00


	//----- nvinfo : EIATTR_MAXREG_COUNT
	.align		4
.L_15481:
        /*004c*/ 	.byte	0x03, 0x1b
        /*004e*/ 	.short	0x00ff


	//----- nvinfo : EIATTR_NUM_BARRIERS
	.align		4
        /*0050*/ 	.byte	0x02, 0x4c
        /*0052*/ 	.byte	0x01
	.zero		1


	//----- nvinfo : EIATTR_MERCURY_ISA_VERSION
	.align		4
        /*0054*/ 	.byte	0x03, 0x5f
        /*0056*/ 	.short	0x0000


	//----- nvinfo : EIATTR_COOP_GROUP_MASK_REGIDS
	.align		4
        /*0058*/ 	.byte	0x04, 0x29
        /*005a*/ 	.short	(.L_15483 - .L_15482)


	//   ....[0]....
.L_15482:
        /*005c*/ 	.word	0xffffffff


	//   ....[1]....
        /*0060*/ 	.word	0xffffffff


	//   ....[2]....
        /*0064*/ 	.word	0xffffffff


	//   ....[3]....
        /*0068*/ 	.word	0xffffffff


	//   ....[4]....
        /*006c*/ 	.word	0xffffffff


	//   ....[5]....
        /*0070*/ 	.word	0xffffffff


	//   ....[6]....
        /*0074*/ 	.word	0xffffffff


	//   ....[7]....
        /*0078*/ 	.word	0xffffffff


	//   ....[8]....
        /*007c*/ 	.word	0xffffffff


	//   ....[9]....
        /*0080*/ 	.word	0xffffffff


	//   ....[10]....
        /*0084*/ 	.word	0xffffffff


	//   ....[11]....
        /*0088*/ 	.word	0xffffffff


	//   ....[12]....
        /*008c*/ 	.word	0xffffffff


	//   ....[13]....
        /*0090*/ 	.word	0xffffffff


	//   ....[14]....
        /*0094*/ 	.word	0xffffffff


	//   ....[15]....
        /*0098*/ 	.word	0xffffffff


	//   ....[16]....
        /*009c*/ 	.word	0xffffffff


	//   ....[17]....
        /*00a0*/ 	.word	0xffffffff


	//   ....[18]....
        /*00a4*/ 	.word	0xffffffff


	//   ....[19]....
        /*00a8*/ 	.word	0xffffffff


	//   ....[20]....
        /*00ac*/ 	.word	0xffffffff


	//   ....[21]....
        /*00b0*/ 	.word	0xffffffff


	//   ....[22]....
        /*00b4*/ 	.word	0xffffffff


	//   ....[23]....
        /*00b8*/ 	.word	0xffffffff


	//   ....[24]....
        /*00bc*/ 	.word	0xffffffff


	//   ....[25]....
        /*00c0*/ 	.word	0xffffffff


	//   ....[26]....
        /*00c4*/ 	.word	0xffffffff


	//   ....[27]....
        /*00c8*/ 	.word	0xffffffff


	//   ....[28]....
        /*00cc*/ 	.word	0xffffffff


	//   ....[29]....
        /*00d0*/ 	.word	0xffffffff


	//----- nvinfo : EIATTR_COOP_GROUP_INSTR_OFFSETS
	.align		4
.L_15483:
        /*00d4*/ 	.byte	0x04, 0x28
        /*00d6*/ 	.short	(.L_15485 - .L_15484)


	//   ....[0]....
.L_15484:
        /*00d8*/ 	.word	0x00000220


	//   ....[1]....
        /*00dc*/ 	.word	0x00000320


	//   ....[2]....
        /*00e0*/ 	.word	0x00000360


	//   ....[3]....
        /*00e4*/ 	.word	0x000003a0


	//   ....[4]....
        /*00e8*/ 	.word	0x000003f0


	//   ....[5]....
        /*00ec*/ 	.word	0x00000470


	//   ....[6]....
        /*00f0*/ 	.word	0x000004b0


	//   ....[7]....
        /*00f4*/ 	.word	0x000004e0


	//   ....[8]....
        /*00f8*/ 	.word	0x00000510


	//   ....[9]....
        /*00fc*/ 	.word	0x00000540


	//   ....[10]....
        /*0100*/ 	.word	0x000007c0


	//   ....[11]....
        /*0104*/ 	.word	0x00000820


	//   ....[12]....
        /*0108*/ 	.word	0x00000840


	//   ....[13]....
        /*010c*/ 	.word	0x00000860


	//   ....[14]....
        /*0110*/ 	.word	0x00000880


	//   ....[15]....
        /*0114*/ 	.word	0x000008f0


	//   ....[16]....
        /*0118*/ 	.word	0x00000920


	//   ....[17]....
        /*011c*/ 	.word	0x00000940


	//   ....[18]....
        /*0120*/ 	.word	0x00000960


	//   ....[19]....
        /*0124*/ 	.word	0x00000980


	//   ....[20]....
        /*0128*/ 	.word	0x00000bb0


	//   ....[21]....
        /*012c*/ 	.word	0x00000c30


	//   ....[22]....
        /*0130*/ 	.word	0x00000ca0


	//   ....[23]....
        /*0134*/ 	.word	0x00000d10


	//   ....[24]....
        /*0138*/ 	.word	0x00000d80


	//   ....[25]....
        /*013c*/ 	.word	0x00000df0


	//   ....[26]....
        /*0140*/ 	.word	0x00000e70


	//   ....[27]....
        /*0144*/ 	.word	0x00000ed0


	//   ....[28]....
        /*0148*/ 	.word	0x00000f30


	//   ....[29]....
        /*014c*/ 	.word	0x00000f90


	//----- nvinfo : EIATTR_EXIT_INSTR_OFFSETS
	.align		4
.L_15485:
        /*0150*/ 	.byte	0x04, 0x1c
        /*0152*/ 	.short	(.L_15487 - .L_15486)


	//   ....[0]....
.L_15486:
        /*0154*/ 	.word	0x000009e0


	//   ....[1]....
        /*0158*/ 	.word	0x00000b60


	//----- nvinfo : EIATTR_CRS_STACK_SIZE
	.align		4
.L_15487:
        /*015c*/ 	.byte	0x04, 0x1e
        /*015e*/ 	.short	(.L_15489 - .L_15488)
.L_15488:
        /*0160*/ 	.word	0x00000000
.L_15489:


//--------------------- .nv.info._ZN2at6native43_GLOBAL__N__9ae7fba5_10_SoftMax_cu_9f978f6322cunn_SoftMaxForwardRegIfffNS1_25LogSoftMaxForwardEpilogueElLi9EEEvPT1_PKT_T3_ --------------------------
	.section	.nv.info._ZN2at6native43_GLOBAL__N__9ae7fba5_10_SoftMax_cu_9f978f6322cunn_SoftMaxForwardRegIfffNS1_25LogSoftMaxForwardEpilogueElLi9EEEvPT1_PKT_T3_,"",@"SHT_CUDA_INFO"
	.sectionflags	@""
	.align	4


	//----- nvinfo : EIATTR_CUDA_API_VERSION
	.align		4
        /*0000*/ 	.byte	0x04, 0x37
        /*0002*/ 	.short	(.L_15491 - .L_15490)
.L_15490:
        /*0004*/ 	.word	0x00000082


	//----- nvinfo : EIATTR_SW2861232_WAR
	.align		4
.L_15491:
        /*0008*/ 	.byte	0x01, 0x35
	.zero		2


	//----- nvinfo : EIATTR_PARAM_CBANK
	.align		4
        /*000c*/ 	.byte	0x04, 0x0a
        /*000e*/ 	.short	(.L_15493 - .L_15492)
	.align		4
.L_15492:
        /*0010*/ 	.word	index@(.nv.constant0._ZN2at6native43_GLOBAL__N__9ae7fba5_10_SoftMax_cu_9f978f6322cunn_SoftMaxForwardRegIfffNS1_25LogSoftMaxForwardEpilogueElLi9EEEvPT1_PKT_T3_)
        /*0014*/ 	.short	0x0160
        /*0016*/ 	.short	0x0018


	//----- nvinfo : EIATTR_CBANK_PARAM_SIZE
	.align		4
.L_15493:
        /*0018*/ 	.byte	0x03, 0x19
        /*001a*/ 	.short	0x0018


	//----- nvinfo : EIATTR_KPARAM_INFO
	.align		4
        /*001c*/ 	.byte	0x04, 0x17
        /*001e*/ 	.short	(.L_15495 - .L_15494)
.L_15494:
        /*0020*/ 	.word	0x00000000
        /*0024*/ 	.short	0x0002
        /*0026*/ 	.short	0x0010
        /*0028*/ 	.byte	0x00, 0xf0, 0x21, 0x00


	//----- nvinfo : EIATTR_KPARAM_INFO
	.align		4
.L_15495:
        /*002c*/ 	.byte	0x04, 0x17
        /*002e*/ 	.short	(.L_15497 - .L_15496)
.L_15496:
        /*0030*/ 	.word	0x00000000
        /*0034*/ 	.short	0x0001
        /*0036*/ 	.short	0x0008
        /*0038*/ 	.byte	0x00, 0xf0, 0x21, 0x00


	//----- nvinfo : EIATTR_KPARAM_INFO
	.align		4
.L_15497:
        /*003c*/ 	.byte	0x04, 0x17
        /*003e*/ 	.short	(.L_15499 - .L_15498)
.L_15498:
        /*0040*/ 	.word	0x00000000
        /*0044*/ 	.short	0x0000
        /*0046*/ 	.short	0x0000
        /*0048*/ 	.byte	0x00, 0xf0, 0x21, 0x00


	//----- nvinfo : EIATTR_MAXREG_COUNT
	.align		4
.L_15499:
        /*004c*/ 	.byte	0x03, 0x1b
        /*004e*/ 	.short	0x00ff


	//----- nvinfo : EIATTR_NUM_BARRIERS
	.align		4
        /*0050*/ 	.byte	0x02, 0x4c
        /*0052*/ 	.byte	0x01
	.zero		1


	//----- nvinfo : EIATTR_MERCURY_ISA_VERSION
	.align		4
        /*0054*/ 	.byte	0x03, 0x5f
        /*0056*/ 	.short	0x0000


	//----- nvinfo : EIATTR_COOP_GROUP_MASK_REGIDS
	.align		4
        /*0058*/ 	.byte	0x04, 0x29
        /*005a*/ 	.short	(.L_15501 - .L_15500)


	//   ....[0]....
.L_15500:
        /*005c*/ 	.word	0xffffffff


	//   ....[1]....
        /*0060*/ 	.word	0xffffffff


	//   ....[2]....
        /*0064*/ 	.word	0xffffffff


	//   ....[3]....
        /*0068*/ 	.word	0xffffffff


	//   ....[4]....
        /*006c*/ 	.word	0xffffffff


	//   ....[5]....
        /*0070*/ 	.word	0xffffffff


	//   ....[6]....
        /*0074*/ 	.word	0xffffffff


	//   ....[7]....
        /*0078*/ 	.word	0xffffffff


	//   ....[8]....
        /*007c*/ 	.word	0xffffffff


	//   ....[9]....
        /*0080*/ 	.word	0xffffffff


	//   ....[10]....
        /*0084*/ 	.word	0xffffffff


	//   ....[11]....
        /*0088*/ 	.word	0xffffffff


	//   ....[12]....
        /*008c*/ 	.word	0xffffffff


	//   ....[13]....
        /*0090*/ 	.word	0xffffffff


	//   ....[14]....
        /*0094*/ 	.word	0xffffffff


	//   ....[15]....
        /*0098*/ 	.word	0xffffffff


	//   ....[16]....
        /*009c*/ 	.word	0xffffffff


	//   ....[17]....
        /*00a0*/ 	.word	0xffffffff


	//   ....[18]....
        /*00a4*/ 	.word	0xffffffff


	//   ....[19]....
        /*00a8*/ 	.word	0xffffffff


	//   ....[20]....
        /*00ac*/ 	.word	0xffffffff


	//   ....[21]....
        /*00b0*/ 	.word	0xffffffff


	//   ....[22]....
        /*00b4*/ 	.word	0xffffffff


	//   ....[23]....
        /*00b8*/ 	.word	0xffffffff


	//   ....[24]....
        /*00bc*/ 	.word	0xffffffff


	//   ....[25]....
        /*00c0*/ 	.word	0xffffffff


	//   ....[26]....
        /*00c4*/ 	.word	0xffffffff


	//   ....[27]....
        /*00c8*/ 	.word	0xffffffff


	//   ....[28]....
        /*00cc*/ 	.word	0xffffffff


	//   ....[29]....
        /*00d0*/ 	.word	0xffffffff


	//----- nvinfo : EIATTR_COOP_GROUP_INSTR_OFFSETS
	.align		4
.L_15501:
        /*00d4*/ 	.byte	0x04, 0x28
        /*00d6*/ 	.short	(.L_15503 - .L_15502)


	//   ....[0]....
.L_15502:
        /*00d8*/ 	.word	0x000006d0


	//   ....[1]....
        /*00dc*/ 	.word	0x00000700


	//   ....[2]....
        /*00e0*/ 	.word	0x00000730


	//   ....[3]....
        /*00e4*/ 	.word	0x00000760


	//   ....[4]....
        /*00e8*/ 	.word	0x00000790


	//   ....[5]....
        /*00ec*/ 	.word	0x000008c0


	//   ....[6]....
        /*00f0*/ 	.word	0x00000900


	//   ....[7]....
        /*00f4*/ 	.word	0x00000930


	//   ....[8]....
        /*00f8*/ 	.word	0x00000960


	//   ....[9]....
        /*00fc*/ 	.word	0x00000990


	//   ....[10]....
        /*0100*/ 	.word	0x00000d90


	//   ....[11]....
        /*0104*/ 	.word	0x00000dc0


	//   ....[12]....
        /*0108*/ 	.word	0x00000de0


	//   ....[13]....
        /*010c*/ 	.word	0x00000e00


	//   ....[14]....
        /*0110*/ 	.word	0x00000e20


	//   ....[15]....
        /*0114*/ 	.word	0x00000eb0


	//   ....[16]....
        /*0118*/ 	.word	0x00000ee0


	//   ....[17]....
        /*011c*/ 	.word	0x00000f00


	//   ....[18]....
        /*0120*/ 	.word	0x00000f20


	//   ....[19]....
        /*0124*/ 	.word	0x00000f40


	//   ....[20]....
        /*0128*/ 	.word	0x00001900


	//   ....[21]....
        /*012c*/ 	.word	0x00001970


	//   ....[22]....
        /*0130*/ 	.word	0x000019e0


	//   ....[23]....
        /*0134*/ 	.word	0x00001a50


	//   ....[24]....
        /*0138*/ 	.word	0x00001ac0


	//   ....[25]....
        /*013c*/ 	.word	0x00001b40


	//   ....[26]....
        /*0140*/ 	.word	0x00001bc0


	//   ....[27]....
        /*0144*/ 	.word	0x00001c20


	//   ....[28]....
        /*0148*/ 	.word	0x00001c80


	//   ....[29]....
        /*014c*/ 	.word	0x00001cf0


	//----- nvinfo : EIATTR_EXIT_INSTR_OFFSETS
	.align		4
.L_15503:
        /*0150*/ 	.byte	0x04, 0x1c
        /*0152*/ 	.short	(.L_15505 - .L_15504)


	//   ....[0]....
.L_15504:
        /*0154*/ 	.word	0x000017a0


	//   ....[1]....
        /*0158*/ 	.word	0x000018a0


	//----- nvinfo : EIATTR_CRS_STACK_SIZE
	.align		4
.L_15505:
        /*015c*/ 	.byte	0x04, 0x1e
        /*015e*/ 	.short	(.L_15507 - .L_15506)
.L_15506:
        /*0160*/ 	.word	0x00000000
.L_15507:


//--------------------- .nv.info._ZN2at6native43_GLOBAL__N__9ae7fba5_10_SoftMax_cu_9f978f6322cunn_SoftMaxForwardRegIfffNS1_25LogSoftMaxForwardEpilogueElLi8EEEvPT1_PKT_T3_ --------------------------
	.section	.nv.info._ZN2at6native43_GLOBAL__N__9ae7fba5_10_SoftMax_cu_9f978f6322cunn_SoftMaxForwardRegIfffNS1_25LogSoftMaxForwardEpilogueElLi8EEEvPT1_PKT_T3_,"",@"SHT_CUDA_INFO"
	.sectionflags	@""
	.align	4


	//----- nvinfo : EIATTR_CUDA_API_VERSION
	.align		4
        /*0000*/ 	.byte	0x04, 0x37
        /*0002*/ 	.short	(.L_15509 - .L_15508)
.L_15508:
        /*0004*/ 	.word	0x00000082


	//----- nvinfo : EIATTR_SW2861232_WAR
	.align		4
.L_15509:
        /*0008*/ 	.byte	0x01, 0x35
	.zero		2


	//----- nvinfo : EIATTR_PARAM_CBANK
	.align		4
        /*000c*/ 	.byte	0x04, 0x0a
        /*000e*/ 	.short	(.L_15511 - .L_15510)
	.align		4
.L_15510:
        /*0010*/ 	.word	index@(.nv.constant0._ZN2at6native43_GLOBAL__N__9ae7fba5_10_SoftMax_cu_9f978f6322cunn_SoftMaxForwardRegIfffNS1_25LogSoftMaxForwardEpilogueElLi8EEEvPT1_PKT_T3_)
        /*0014*/ 	.short	0x0160
        /*0016*/ 	.short	0x0018


	//----- nvinfo : EIATTR_CBANK_PARAM_SIZE
	.align		4
.L_15511:
        /*0018*/ 	.byte	0x03, 0x19
        /*001a*/ 	.short	0x0018


	//----- nvinfo : EIATTR_KPARAM_INFO
	.align		4
        /*001c*/ 	.byte	0x04, 0x17
        /*001e*/ 	.short	(.L_15513 - .L_15512)
.L_15512:
        /*0020*/ 	.word	0x00000000
        /*0024*/ 	.short	0x0002
        /*0026*/ 	.short	0x0010
        /*0028*/ 	.byte	0x00, 0xf0, 0x21, 0x00


	//----- nvinfo : EIATTR_KPARAM_INFO
	.align		4
.L_15513:
        /*002c*/ 	.byte	0x04, 0x17
        /*002e*/ 	.short	(.L_15515 - .L_15514)
.L_15514:
        /*0030*/ 	.word	0x00000000
        /*0034*/ 	.short	0x0001
        /*0036*/ 	.short	0x0008
        /*0038*/ 	.byte	0x00, 0xf0, 0x21, 0x00


	//----- nvinfo : EIATTR_KPARAM_INFO
	.align		4
.L_15515:
        /*003c*/ 	.byte	0x04, 0x17
        /*003e*/ 	.short	(.L_15517 - .L_15516)
.L_15516:
        /*0040*/ 	.word	0x00000000
        /*0044*/ 	.short	0x0000
        /*0046*/ 	.short	0x0000
        /*0048*/ 	.byte	0x00, 0xf0, 0x21, 0x00


	//----- nvinfo : EIATTR_MAXREG_COUNT
	.align		4
.L_15517:
        /*004c*/ 	.byte	0x03, 0x1b
        /*004e*/ 	.short	0x00ff


	//----- nvinfo : EIATTR_NUM_BARRIERS
	.align		4
        /*0050*/ 	.byte	0x02, 0x4c
        /*0052*/ 	.byte	0x01
	.zero		1


	//----- nvinfo : EIATTR_MERCURY_ISA_VERSION
	.align		4
        /*0054*/ 	.byte	0x03, 0x5f
        /*0056*/ 	.short	0x0000


	//----- nvinfo : EIATTR_COOP_GROUP_MASK_REGIDS
	.align		4
        /*0058*/ 	.byte	0x04, 0x29
        /*005a*/ 	.short	(.L_15519 - .L_15518)


	//   ....[0]....
.L_15518:
        /*005c*/ 	.word	0xffffffff


	//   ....[1]....
        /*0060*/ 	.word	0xffffffff


	//   ....[2]....
        /*0064*/ 	.word	0xffffffff


	//   ....[3]....
        /*0068*/ 	.word	0xffffffff


	//   ....[4]....
        /*006c*/ 	.word	0xffffffff


	//   ....[5]....
        /*0070*/ 	.word	0xffffffff


	//   ....[6]....
        /*0074*/ 	.word	0xffffffff


	//   ....[7]....
        /*0078*/ 	.word	0xffffffff


	//   ....[8]....
        /*007c*/ 	.word	0xffffffff


	//   ....[9]....
        /*0080*/ 	.word	0xffffffff


	//   ....[10]....
        /*0084*/ 	.word	0xffffffff


	//   ....[11]....
        /*0088*/ 	.word	0xffffffff


	//   ....[12]....
        /*008c*/ 	.word	0xffffffff


	//   ....[13]....
        /*0090*/ 	.word	0xffffffff


	//   ....[14]....
        /*0094*/ 	.word	0xffffffff


	//   ....[15]....
        /*0098*/ 	.word	0xffffffff


	//   ....[16]....
        /*009c*/ 	.word	0xffffffff


	//   ....[17]....
        /*00a0*/ 	.word	0xffffffff


	//   ....[18]....
        /*00a4*/ 	.word	0xffffffff


	//   ....[19]....
        /*00a8*/ 	.word	0xffffffff


	//   ....[20]....
        /*00ac*/ 	.word	0xffffffff


	//   ....[21]....
        /*00b0*/ 	.word	0xffffffff


	//   ....[22]....
        /*00b4*/ 	.word	0xffffffff


	//   ....[23]....
        /*00b8*/ 	.word	0xffffffff


	//   ....[24]....
        /*00bc*/ 	.word	0xffffffff


	//   ....[25]....
        /*00c0*/ 	.word	0xffffffff


	//   ....[26]....
        /*00c4*/ 	.word	0xffffffff


	//   ....[27]....
        /*00c8*/ 	.word	0xffffffff


	//   ....[28]....
        /*00cc*/ 	.word	0xffffffff


	//   ....[29]....
        /*00d0*/ 	.word	0xffffffff


	//----- nvinfo : EIATTR_COOP_GROUP_INSTR_OFFSETS
	.align		4
.L_15519:
        /*00d4*/ 	.byte	0x04, 0x28
        /*00d6*/ 	.short	(.L_15521 - .L_15520)


	//   ....[0]....
.L_15520:
        /*00d8*/ 	.word	0x00000610


	//   ....[1]....
        /*00dc*/ 	.word	0x00000640


	//   ....[2]....
        /*00e0*/ 	.word	0x00000670


	//   ....[3]....
        /*00e4*/ 	.word	0x000006a0


	//   ....[4]....
        /*00e8*/ 	.word	0x000006e0


	//   ....[5]....
        /*00ec*/ 	.word	0x00000810


	//   ....[6]....
        /*00f0*/ 	.word	0x00000850


	//   ....[7]....
        /*00f4*/ 	.word	0x00000880


	//   ....[8]....
        /*00f8*/ 	.word	0x000008b0


	//   ....[9]....
        /*00fc*/ 	.word	0x000008e0


	//   ....[10]....
        /*0100*/ 	.word	0x00000c70


	//   ....[11]....
        /*0104*/ 	.word	0x00000c90


	//   ....[12]....
        /*0108*/ 	.word	0x00000cb0


	//   ....[13]....
        /*010c*/ 	.word	0x00000cd0


	//   ....[14]....
        /*0110*/ 	.word	0x00000cf0


	//   ....[15]....
        /*0114*/ 	.word	0x00000d90


	//   ....[16]....
        /*0118*/ 	.word	0x00000dc0


	//   ....[17]....
        /*011c*/ 	.word	0x00000de0


	//   ....[18]....
        /*0120*/ 	.word	0x00000e00


	//   ....[19]....
        /*0124*/ 	.word	0x00000e20


	//   ....[20]....
        /*0128*/ 	.word	0x000016a0


	//   ....[21]....
        /*012c*/ 	.word	0x00001710


	//   ....[22]....
        /*0130*/ 	.word	0x00001780


	//   ....[23]....
        /*0134*/ 	.word	0x000017f0


	//   ....[24]....
        /*0138*/ 	.word	0x00001860


	//   ....[25]....
        /*013c*/ 	.word	0x000018d0


	//   ....[26]....
        /*0140*/ 	.word	0x00001940


	//   ....[27]....
        /*0144*/ 	.word	0x000019a0


	//   ....[28]....
        /*0148*/ 	.word	0x00001a00


	//   ....[29]....
        /*014c*/ 	.word	0x00001a60


	//----- nvinfo : EIATTR_EXIT_INSTR_OFFSETS
	.align		4
.L_15521:
        /*0150*/ 	.byte	0x04, 0x1c
        /*0152*/ 	.short	(.L_15523 - .L_15522)


	//   ....[0]....
.L_15522:
        /*0154*/ 	.word	0x00001550


	//   ....[1]....
        /*0158*/ 	.word	0x00001650


	//----- nvinfo : EIATTR_CRS_STACK_SIZE
	.align		4
.L_15523:
        /*015c*/ 	.byte	0x04, 0x1e
        /*015e*/ 	.short	(.L_15525 - .L_15524)
.L_15524:
        /*0160*/ 	.word	0x00000000
.L_15525:


//--------------------- .nv.info._ZN2at6native43_GLOBAL__N__9ae7fba5_10_SoftMax_cu_9f978f6322cunn_SoftMaxForwardRegIfffNS1_25LogSoftMaxForwardEpilogueElLi7EEEvPT1_PKT_T3_ --------------------------
	.section	.nv.info._ZN2at6native43_GLOBAL__N__9ae7fba5_10_SoftMax_cu_9f978f6322cunn_SoftMaxForwardRegIfffNS1_25LogSoftMaxForwardEpilogueElLi7EEEvPT1_PKT_T3_,"",@"SHT_CUDA_INFO"
	.sectionflags	@""
	.align	4


	//----- nvinfo : EIATTR_CUDA_API_VERSION
	.align		4
        /*0000*/ 	.byte	0x04, 0x37
        /*0002*/ 	.short	(.L_15527 - .L_15526)
.L_15526:
        /*0004*/ 	.word	0x00000082


	//----- nvinfo : EIATTR_SW2861232_WAR
	.align		4
.L_15527:
        /*0008*/ 	.byte	0x01, 0x35
	.zero		2


	//----- nvinfo : EIATTR_PARAM_CBANK
	.align		4
        /*000c*/ 	.byte	0x04, 0x0a
        /*000e*/ 	.short	(.L_15529 - .L_15528)
	.align		4
.L_15528:
        /*0010*/ 	.word	index@(.nv.constant0._ZN2at6native43_GLOBAL__N__9ae7fba5_10_SoftMax_cu_9f978f6322cunn_SoftMaxForwardRegIfffNS1_25LogSoftMaxForwardEpilogueElLi7EEEvPT1_PKT_T3_)
        /*0014*/ 	.short	0x0160
        /*0016*/ 	.short	0x0018


	//----- nvinfo : EIATTR_CBANK_PARAM_SIZE
	.align		4
.L_15529:
        /*0018*/ 	.byte	0x03, 0x19
        /*001a*/ 	.short	0x0018


	//----- nvinfo : EIATTR_KPARAM_INFO
	.align		4
        /*001c*/ 	.byte	0x04, 0x17
        /*001e*/ 	.short	(.L_15531 - .L_15530)
.L_15530:
        /*0020*/ 	.word	0x00000000
        /*0024*/ 	.short	0x0002
        /*0026*/ 	.short	0x0010
        /*0028*/ 	.byte	0x00, 0xf0, 0x21, 0x00


	//----- nvinfo : EIATTR_KPARAM_INFO
	.align		4
.L_15531:
        /*002c*/ 	.byte	0x04, 0x17
        /*002e*/ 	.short	(.L_15533 - .L_15532)
.L_15532:
        /*0030*/ 	.word	0x00000000
        /*0034*/ 	.short	0x0001
        /*0036*/ 	.short	0x0008
        /*0038*/ 	.byte	0x00, 0xf0, 0x21, 0x00


	//----- nvinfo : EIATTR_KPARAM_INFO
	.align		4
.L_15533:
        /*003c*/ 	.byte	0x04, 0x17
        /*003e*/ 	.short	(.L_15535 - .L_15534)
.L_15534:
        /*0040*/ 	.word	0x00000000
        /*0044*/ 	.short	0x0000
        /*0046*/ 	.short	0x0000
        /*0048*/ 	.byte	0x00, 0xf0, 0x21, 0x00


	//----- nvinfo : EIATTR_MAXREG_COUNT
	.align		4
.L_15535:
        /*004c*/ 	.byte	0x03, 0x1b
        /*004e*/ 	.short	0x00ff


	//----- nvinfo : EIATTR_NUM_BARRIERS
	.align		4
        /*0050*/ 	.byte	0x02, 0x4c
        /*0052*/ 	.byte	0x01
	.zero		1


	//----- nvinfo : EIATTR_MERCURY_ISA_VERSION
	.align		4
        /*0054*/ 	.byte	0x03, 0x5f
        /*0056*/ 	.short	0x0000


	//----- nvinfo : EIATTR_COOP_GROUP_MASK_REGIDS
	.align		4
        /*0058*/ 	.byte	0x04, 0x29
        /*005a*/ 	.short	(.L_15537 - .L_15536)


	//   ....[0]....
.L_15536:
        /*005c*/ 	.word	0xffffffff


	//   ....[1]....
        /*0060*/ 	.word	0xffffffff


	//   ....[2]....
        /*0064*/ 	.word	0xffffffff


	//   ....[3]....
        /*0068*/ 	.word	0xffffffff


	//   ....[4]....
        /*006c*/ 	.word	0xffffffff


	//   ....[5]....
        /*0070*/ 	.word	0xffffffff


	//   ....[6]....
        /*0074*/ 	.word	0xffffffff


	//   ....[7]....
        /*0078*/ 	.word	0xffffffff


	//   ....[8]....
        /*007c*/ 	.word	0xffffffff


	//   ....[9]....
        /*0080*/ 	.word	0xffffffff


	//   ....[10]....
        /*0084*/ 	.word	0xffffffff


	//   ....[11]....
        /*0088*/ 	.word	0xffffffff


	//   ....[12]....
        /*008c*/ 	.word	0xffffffff


	//   ....[13]....
        /*0090*/ 	.word	0xffffffff


	//   ....[14]....
        /*0094*/ 	.word	0xffffffff


	//   ....[15]....
        /*0098*/ 	.word	0xffffffff


	//   ....[16]....
        /*009c*/ 	.word	0xffffffff


	//   ....[17]....
        /*00a0*/ 	.word	0xffffffff


	//   ....[18]....
        /*00a4*/ 	.word	0xffffffff


	//   ....[19]....
        /*00a8*/ 	.word	0xffffffff


	//   ....[20]....
        /*00ac*/ 	.word	0xffffffff


	//   ....[21]....
        /*00b0*/ 	.word	0xffffffff


	//   ....[22]....
        /*00b4*/ 	.word	0xffffffff


	//   ....[23]....
        /*00b8*/ 	.word	0xffffffff


	//   ....[24]....
        /*00bc*/ 	.word	0xffffffff


	//   ....[25]....
        /*00c0*/ 	.word	0xffffffff


	//   ....[26]....
        /*00c4*/ 	.word	0xffffffff


	//   ....[27]....
        /*00c8*/ 	.word	0xffffffff


	//   ....[28]....
        /*00cc*/ 	.word	0xffffffff


	//   ....[29]....
        /*00d0*/ 	.word	0xffffffff


	//----- nvinfo : EIATTR_COOP_GROUP_INSTR_OFFSETS
	.align		4
.L_15537:
        /*00d4*/ 	.byte	0x04, 0x28
        /*00d6*/ 	.short	(.L_15539 - .L_15538)


	//   ....[0]....
.L_15538:
        /*00d8*/ 	.word	0x00000520


	//   ....[1]....
        /*00dc*/ 	.word	0x00000550


	//   ....[2]....
        /*00e0*/ 	.word	0x00000580


	//   ....[3]....
        /*00e4*/ 	.word	0x000005b0


	//   ....[4]....
        /*00e8*/ 	.word	0x000005e0


	//   ....[5]....
        /*00ec*/ 	.word	0x00000710


	//   ....[6]....
        /*00f0*/ 	.word	0x00000750


	//   ....[7]....
        /*00f4*/ 	.word	0x00000780


	//   ....[8]....
        /*00f8*/ 	.word	0x000007b0


	//   ....[9]....
        /*00fc*/ 	.word	0x000007e0


	//   ....[10]....
        /*0100*/ 	.word	0x00000b00


	//   ....[11]....
        /*0104*/ 	.word	0x00000b30


	//   ....[12]....
        /*0108*/ 	.word	0x00000b50


	//   ....[13]....
        /*010c*/ 	.word	0x00000b80


	//   ....[14]....
        /*0110*/ 	.word	0x00000ba0


	//   ....[15]....
        /*0114*/ 	.word	0x00000c30


	//   ....[16]....
        /*0118*/ 	.word	0x00000c60


	//   ....[17]....
        /*011c*/ 	.word	0x00000c80


	//   ....[18]....
        /*0120*/ 	.word	0x00000ca0


	//   ....[19]....
        /*0124*/ 	.word	0x00000cc0


	//   ....[20]....
        /*0128*/ 	.word	0x00001420


	//   ....[21]....
        /*012c*/ 	.word	0x00001490


	//   ....[22]....
        /*0130*/ 	.word	0x00001500


	//   ....[23]....
        /*0134*/ 	.word	0x00001570


	//   ....[24]....
        /*0138*/ 	.word	0x000015e0


	//   ....[25]....
        /*013c*/ 	.word	0x00001660


	//   ....[26]....
        /*0140*/ 	.word	0x000016d0


	//   ....[27]....
        /*0144*/ 	.word	0x00001730


	//   ....[28]....
        /*0148*/ 	.word	0x00001790


	//   ....[29]....
        /*014c*/ 	.word	0x00001800


	//----- nvinfo : EIATTR_EXIT_INSTR_OFFSETS
	.align		4
.L_15539:
        /*0150*/ 	.byte	0x04, 0x1c
        /*0152*/ 	.short	(.L_15541 - .L_15540)


	//   ....[0]....
.L_15540:
        /*0154*/ 	.word	0x000012d0


	//   ....[1]....
        /*0158*/ 	.word	0x000013c0


	//----- nvinfo : EIATTR_CRS_STACK_SIZE
	.align		4
.L_15541:
        /*015c*/ 	.byte	0x04, 0x1e
        /*015e*/ 	.short	(.L_15543 - .L_15542)
.L_15542:
        /*0160*/ 	.word	0x00000000
.L_15543:


//--------------------- .nv.info._ZN2at6native43_GLOBAL__N__9ae7fba5_10_SoftMax_cu_9f978f6322cunn_SoftMaxForwardRegIfffNS1_25LogSoftMaxForwardEpilogueElLi6EEEvPT1_PKT_T3_ --------------------------
	.section	.nv.info._ZN2at6native43_GLOBAL__N__9ae7fba5_10_SoftMax_cu_9f978f6322cunn_SoftMaxForwardRegIfffNS1_25LogSoftMaxForwardEpilogueElLi6EEEvPT1_PKT_T3_,"",@"SHT_CUDA_INFO"
	.sectionflags	@""
	.align	4


	//----- nvinfo : EIATTR_CUDA_API_VERSION
	.align		4
        /*0000*/ 	.byte	0x04, 0x37
        /*0002*/ 	.short	(.L_15545 - .L_15544)
.L_15544:
        /*0004*/ 	.word	0x00000082


	//----- nvinfo : EIATTR_SW2861232_WAR
	.align		4
.L_15545:
        /*0008*/ 	.byte	0x01, 0x35
	.zero		2


	//----- nvinfo : EIATTR_PARAM_CBANK
	.align		4
        /*000c*/ 	.byte	0x04, 0x0a
        /*000e*/ 	.short	(.L_15547 - .L_15546)
	.align		4
.L_15546:
        /*0010*/ 	.word	index@(.nv.constant0._ZN2at6native43_GLOBAL__N__9ae7fba5_10_SoftMax_cu_9f978f6322cunn_SoftMaxForwardRegIfffNS1_25LogSoftMaxForwardEpilogueElLi6EEEvPT1_PKT_T3_)
        /*0014*/ 	.short	0x0160
        /*0016*/ 	.short	0x0018


	//----- nvinfo : EIATTR_CBANK_PARAM_SIZE
	.align		4
.L_15547:
        /*0018*/ 	.byte	0x03, 0x19
        /*001a*/ 	.short	0x0018


	//----- nvinfo : EIATTR_KPARAM_INFO
	.align		4
        /*001c*/ 	.byte	0x04, 0x17
        /*001e*/ 	.short	(.L_15549 - .L_15548)
.L_15548:
        /*0020*/ 	.word	0x00000000
        /*0024*/ 	.short	0x0002
        /*0026*/ 	.short	0x0010
        /*0028*/ 	.byte	0x00, 0xf0, 0x21, 0x00


	//----- nvinfo : EIATTR_KPARAM_INFO
	.align		4
.L_15549:
        /*002c*/ 	.byte	0x04, 0x17
        /*002e*/ 	.short	(.L_15551 - .L_15550)
.L_15550:
        /*0030*/ 	.word	0x00000000
        /*0034*/ 	.short	0x0001
        /*0036*/ 	.short	0x0008
        /*0038*/ 	.byte	0x00, 0xf0, 0x21, 0x00


	//----- nvinfo : EIATTR_KPARAM_INFO
	.align		4
.L_15551:
        /*003c*/ 	.byte	0x04, 0x17
        /*003e*/ 	.short	(.L_15553 - .L_15552)
.L_15552:
        /*0040*/ 	.word	0x00000000
        /*0044*/ 	.short	0x0000
        /*0046*/ 	.short	0x0000
        /*0048*/ 	.byte	0x00, 0xf0, 0x21, 0x00


	//----- nvinfo : EIATTR_MAXREG_COUNT
	.align		4
.L_15553:
        /*004c*/ 	.byte	0x03, 0x1b
        /*004e*/ 	.short	0x00ff


	//----- nvinfo : EIATTR_NUM_BARRIERS
	.align		4
        /*0050*/ 	.byte	0x02, 0x4c
        /*0052*/ 	.byte	0x01
	.zero		1


	//----- nvinfo : EIATTR_MERCURY_ISA_VERSION
	.align		4
        /*0054*/ 	.byte	0x03, 0x5f
        /*0056*/ 	.short	0x0000


	//----- nvinfo : EIATTR_COOP_GROUP_MASK_REGIDS
	.align		4
        /*0058*/ 	.byte	0x04, 0x29
        /*005a*/ 	.short	(.L_15555 - .L_15554)


	//   ....[0]....
.L_15554:
        /*005c*/ 	.word	0xffffffff


	//   ....[1]....
        /*0060*/ 	.word	0xffffffff


	//   ....[2]....
        /*0064*/ 	.word	0xffffffff


	//   ....[3]....
        /*0068*/ 	.word	0xffffffff


	//   ....[4]....
        /*006c*/ 	.word	0xffffffff


	//   ....[5]....
        /*0070*/ 	.word	0xffffffff


	//   ....[6]....
        /*0074*/ 	.word	0xffffffff


	//   ....[7]....
        /*0078*/ 	.word	0xffffffff


	//   ....[8]....
        /*007c*/ 	.word	0xffffffff


	//   ....[9]....
        /*0080*/ 	.word	0xffffffff


	//   ....[10]....
        /*0084*/ 	.word	0xffffffff


	//   ....[11]....
        /*0088*/ 	.word	0xffffffff


	//   ....[12]....
        /*008c*/ 	.word	0xffffffff


	//   ....[13]....
        /*0090*/ 	.word	0xffffffff


	//   ....[14]....
        /*0094*/ 	.word	0xffffffff


	//   ....[15]....
        /*0098*/ 	.word	0xffffffff


	//   ....[16]....
        /*009c*/ 	.word	0xffffffff


	//   ....[17]....
        /*00a0*/ 	.word	0xffffffff


	//   ....[18]....
        /*00a4*/ 	.word	0xffffffff


	//   ....[19]....
        /*00a8*/ 	.word	0xffffffff


	//   ....[20]....
        /*00ac*/ 	.word	0xffffffff


	//   ....[21]....
        /*00b0*/ 	.word	0xffffffff


	//   ....[22]....
        /*00b4*/ 	.word	0xffffffff


	//   ....[23]....
        /*00b8*/ 	.word	0xffffffff


	//   ....[24]....
        /*00bc*/ 	.word	0xffffffff


	//   ....[25]....
        /*00c0*/ 	.word	0xffffffff


	//   ....[26]....
        /*00c4*/ 	.word	0xffffffff


	//   ....[27]....
        /*00c8*/ 	.word	0xffffffff


	//   ....[28]....
        /*00cc*/ 	.word	0xffffffff


	//   ....[29]....
        /*00d0*/ 	.word	0xffffffff


	//----- nvinfo : EIATTR_COOP_GROUP_INSTR_OFFSETS
	.align		4
.L_15555:
        /*00d4*/ 	.byte	0x04, 0x28
        /*00d6*/ 	.short	(.L_15557 - .L_15556)


	//   ....[0]....
.L_15556:
        /*00d8*/ 	.word	0x00000450


	//   ....[1]....
        /*00dc*/ 	.word	0x00000480


	//   ....[2]....
        /*00e0*/ 	.word	0x000004b0


	//   ....[3]....
        /*00e4*/ 	.word	0x000004e0


	//   ....[4]....
        /*00e8*/ 	.word	0x00000520


	//   ....[5]....
        /*00ec*/ 	.word	0x00000650


	//   ....[6]....
        /*00f0*/ 	.word	0x00000690


	//   ....[7]....
        /*00f4*/ 	.word	0x000006c0


	//   ....[8]....
        /*00f8*/ 	.word	0x000006f0


	//   ....[9]....
        /*00fc*/ 	.word	0x00000720


	//   ....[10]....
        /*0100*/ 	.word	0x000009c0


	//   ....[11]....
        /*0104*/ 	.word	0x000009f0


	//   ....[12]....
        /*0108*/ 	.word	0x00000a10


	//   ....[13]....
        /*010c*/ 	.word	0x00000a30


	//   ....[14]....
        /*0110*/ 	.word	0x00000a50


	//   ....[15]....
        /*0114*/ 	.word	0x00000af0


	//   ....[16]....
        /*0118*/ 	.word	0x00000b20


	//   ....[17]....
        /*011c*/ 	.word	0x00000b40


	//   ....[18]....
        /*0120*/ 	.word	0x00000b60


	//   ....[19]....
        /*0124*/ 	.word	0x00000b80


	//   ....[20]....
        /*0128*/ 	.word	0x000011b0


	//   ....[21]....
        /*012c*/ 	.word	0x00001210


	//   ....[22]....
        /*0130*/ 	.word	0x00001280


	//   ....[23]....
        /*0134*/ 	.word	0x000012f0


	//   ....[24]....
        /*0138*/ 	.word	0x00001360


	//   ....[25]....
        /*013c*/ 	.word	0x000013d0


	//   ....[26]....
        /*0140*/ 	.word	0x00001430


	//   ....[27]....
        /*0144*/ 	.word	0x00001490


	//   ....[28]....
        /*0148*/ 	.word	0x000014f0


	//   ....[29]....
        /*014c*/ 	.word	0x00001560


	//----- nvinfo : EIATTR_EXIT_INSTR_OFFSETS
	.align		4
.L_15557:
        /*0150*/ 	.byte	0x04, 0x1c
        /*0152*/ 	.short	(.L_15559 - .L_15558)


	//   ....[0]....
.L_15558:
        /*0154*/ 	.word	0x00001070


	//   ....[1]....
        /*0158*/ 	.word	0x00001160


	//----- nvinfo : EIATTR_CRS_STACK_SIZE
	.align		4
.L_15559:
        /*015c*/ 	.byte	0x04, 0x1e
        /*015e*/ 	.short	(.L_15561 - .L_15560)
.L_15560:
        /*0160*/ 	.word	0x00000000
.L_15561:


//--------------------- .nv.info._ZN2at6native43_GLOBAL__N__9ae7fba5_10_SoftMax_cu_9f978f6322cunn_SoftMaxForwardRegIfffNS1_25LogSoftMaxForwardEpilogueElLi5EEEvPT1_PKT_T3_ --------------------------
	.section	.nv.info._ZN2at6native43_GLOBAL__N__9ae7fba5_10_SoftMax_cu_9f978f6322cunn_SoftMaxForwardRegIfffNS1_25LogSoftMaxForwardEpilogueElLi5EEEvPT1_PKT_T3_,"",@"SHT_CUDA_INFO"
	.sectionflags	@""
	.align	4


	//----- nvinfo : EIATTR_CUDA_API_VERSION
	.align		4
        /*0000*/ 	.byte	0x04, 0x37
        /*0002*/ 	.short	(.L_15563 - .L_15562)
.L_15562:
        /*0004*/ 	.word	0x00000082


	//----- nvinfo : EIATTR_SW2861232_WAR
	.align		4
.L_15563:
        /*0008*/ 	.byte	0x01, 0x35
	.zero		2


	//----- nvinfo : EIATTR_PARAM_CBANK
	.align		4
        /*000c*/ 	.byte	0x04, 0x0a
        /*000e*/ 	.short	(.L_15565 - .L_15564)
	.align		4
.L_15564:
        /*0010*/ 	.word	index@(.nv.constant0._ZN2at6native43_GLOBAL__N__9ae7fba5_10_SoftMax_cu_9f978f6322cunn_SoftMaxForwardRegIfffNS1_25LogSoftMaxForwardEpilogueElLi5EEEvPT1_PKT_T3_)
        /*0014*/ 	.short	0x0160
        /*0016*/ 	.short	0x0018


	//----- nvinfo : EIATTR_CBANK_PARAM_SIZE
	.align		4
.L_15565:
        /*0018*/ 	.byte	0x03, 0x19
        /*001a*/ 	.short	0x0018


	//----- nvinfo : EIATTR_KPARAM_INFO
	.align		4
        /*001c*/ 	.byte	0x04, 0x17
        /*001e*/ 	.short	(.L_15567 - .L_15566)
.L_15566:
        /*0020*/ 	.word	0x00000000
        /*0024*/ 	.short	0x0002
        /*0026*/ 	.short	0x0010
        /*0028*/ 	.byte	0x00, 0xf0, 0x21, 0x00


	//----- nvinfo : EIATTR_KPARAM_INFO
	.align		4
.L_15567:
        /*002c*/ 	.byte	0x04, 0x17
        /*002e*/ 	.short	(.L_15569 - .L_15568)
.L_15568:
        /*0030*/ 	.word	0x00000000
        /*0034*/ 	.short	0x0001
        /*0036*/ 	.short	0x0008
        /*0038*/ 	.byte	0x00, 0xf0, 0x21, 0x00


	//----- nvinfo : EIATTR_KPARAM_INFO
	.align		4
.L_15569:
        /*003c*/ 	.byte	0x04, 0x17
        /*003e*/ 	.short	(.L_15571 - .L_15570)
.L_15570:
        /*0040*/ 	.word	0x00000000
        /*0044*/ 	.short	0x0000
        /*0046*/ 	.short	0x0000
        /*0048*/ 	.byte	0x00, 0xf0, 0x21, 0x00


	//----- nvinfo : EIATTR_MAXREG_COUNT
	.align		4
.L_15571:
        /*004c*/ 	.byte	0x03, 0x1b
        /*004e*/ 	.short	0x00ff


	//----- nvinfo : EIATTR_NUM_BARRIERS
	.align		4
        /*0050*/ 	.byte	0x02, 0x4c
        /*0052*/ 	.byte	0x01
	.zero		1


	//----- nvinfo : EIATTR_MERCURY_ISA_VERSION
	.align		4
        /*0054*/ 	.byte	0x03, 0x5f
        /*0056*/ 	.short	0x0000


	//----- nvinfo : EIATTR_COOP_GROUP_MASK_REGIDS
	.align		4
        /*0058*/ 	.byte	0x04, 0x29
        /*005a*/ 	.short	(.L_15573 - .L_15572)


	//   ....[0]....
.L_15572:
        /*005c*/ 	.word	0xffffffff


	//   ....[1]....
        /*0060*/ 	.word	0xffffffff


	//   ....[2]....
        /*0064*/ 	.word	0xffffffff


	//   ....[3]....
        /*0068*/ 	.word	0xffffffff


	//   ....[4]....
        /*006c*/ 	.word	0xffffffff


	//   ....[5]....
        /*0070*/ 	.word	0xffffffff


	//   ....[6]....
        /*0074*/ 	.word	0xffffffff


	//   ....[7]....
        /*0078*/ 	.word	0xffffffff


	//   ....[8]....
        /*007c*/ 	.word	0xffffffff


	//   ....[9]....
        /*0080*/ 	.word	0xffffffff


	//   ....[10]....
        /*0084*/ 	.word	0xffffffff


	//   ....[11]....
        /*0088*/ 	.word	0xffffffff


	//   ....[12]....
        /*008c*/ 	.word	0xffffffff


	//   ....[13]....
        /*0090*/ 	.word	0xffffffff


	//   ....[14]....
        /*0094*/ 	.word	0xffffffff


	//   ....[15]....
        /*0098*/ 	.word	0xffffffff


	//   ....[16]....
        /*009c*/ 	.word	0xffffffff


	//   ....[17]....
        /*00a0*/ 	.word	0xffffffff


	//   ....[18]....
        /*00a4*/ 	.word	0xffffffff


	//   ....[19]....
        /*00a8*/ 	.word	0xffffffff


	//   ....[20]....
        /*00ac*/ 	.word	0xffffffff


	//   ....[21]....
        /*00b0*/ 	.word	0xffffffff


	//   ....[22]....
        /*00b4*/ 	.word	0xffffffff


	//   ....[23]....
        /*00b8*/ 	.word	0xffffffff


	//   ....[24]....
        /*00bc*/ 	.word	0xffffffff


	//   ....[25]....
        /*00c0*/ 	.word	0xffffffff


	//   ....[26]....
        /*00c4*/ 	.word	0xffffffff


	//   ....[27]....
        /*00c8*/ 	.word	0xffffffff


	//   ....[28]....
        /*00cc*/ 	.word	0xffffffff


	//   ....[29]....
        /*00d0*/ 	.word	0xffffffff


	//----- nvinfo : EIATTR_COOP_GROUP_INSTR_OFFSETS
	.align		4
.L_15573:
        /*00d4*/ 	.byte	0x04, 0x28
        /*00d6*/ 	.short	(.L_15575 - .L_15574)


	//   ....[0]....
.L_15574:
        /*00d8*/ 	.word	0x000003b0


	//   ....[1]....
        /*00dc*/ 	.word	0x000003f0


	//   ....[2]....
        /*00e0*/ 	.word	0x00000430


	//   ....[3]....
        /*00e4*/ 	.word	0x00000480


	//   ....[4]....
        /*00e8*/ 	.word	0x000004c0


	//   ....[5]....
        /*00ec*/ 	.word	0x000005a0


	//   ....[6]....
        /*00f0*/ 	.word	0x000005e0


	//   ....[7]....
        /*00f4*/ 	.word	0x00000610


	//   ....[8]....
        /*00f8*/ 	.word	0x00000640


	//   ....[9]....
        /*00fc*/ 	.word	0x00000670


	//   ....[10]....
        /*0100*/ 	.word	0x00000890


	//   ....[11]....
        /*0104*/ 	.word	0x000008d0


	//   ....[12]....
        /*0108*/ 	.word	0x000008f0


	//   ....[13]....
        /*010c*/ 	.word	0x00000910


	//   ....[14]....
        /*0110*/ 	.word	0x00000930


	//   ....[15]....
        /*0114*/ 	.word	0x000009c0


	//   ....[16]....
        /*0118*/ 	.word	0x000009f0


	//   ....[17]....
        /*011c*/ 	.word	0x00000a10


	//   ....[18]....
        /*0120*/ 	.word	0x00000a30


	//   ....[19]....
        /*0124*/ 	.word	0x00000a50


	//   ....[20]....
        /*0128*/ 	.word	0x00000ec0


	//   ....[21]....
        /*012c*/ 	.word	0x00000f20


	//   ....[22]....
        /*0130*/ 	.word	0x00000f90


	//   ....[23]....
        /*0134*/ 	.word	0x00001000


	//   ....[24]....
        /*0138*/ 	.word	0x00001070


	//   ....[25]....
        /*013c*/ 	.word	0x000010e0


	//   ....[26]....
        /*0140*/ 	.word	0x00001140


	//   ....[27]....
        /*0144*/ 	.word	0x000011a0


	//   ....[28]....
        /*0148*/ 	.word	0x00001200


	//   ....[29]....
        /*014c*/ 	.word	0x00001270


	//----- nvinfo : EIATTR_EXIT_INSTR_OFFSETS
	.align		4
.L_15575:
        /*0150*/ 	.byte	0x04, 0x1c
        /*0152*/ 	.short	(.L_15577 - .L_15576)


	//   ....[0]....
.L_15576:
        /*0154*/ 	.word	0x00000df0


	//   ....[1]....
        /*0158*/ 	.word	0x00000e70


	//----- nvinfo : EIATTR_CRS_STACK_SIZE
	.align		4
.L_15577:
        /*015c*/ 	.byte	0x04, 0x1e
        /*015e*/ 	.short	(.L_15579 - .L_15578)
.L_15578:
        /*0160*/ 	.word	0x00000000
.L_15579:


//--------------------- .nv.info._ZN2at6native43_GLOBAL__N__9ae7fba5_10_SoftMax_cu_9f978f6322cunn_SoftMaxForwardRegIfffNS1_25LogSoftMaxForwardEpilogueElLi4EEEvPT1_PKT_T3_ --------------------------
	.section	.nv.info._ZN2at6native43_GLOBAL__N__9ae7fba5_10_SoftMax_cu_9f978f6322cunn_SoftMaxForwardRegIfffNS1_25LogSoftMaxForwardEpilogueElLi4EEEvPT1_PKT_T3_,"",@"SHT_CUDA_INFO"
	.sectionflags	@""
	.align	4


	//----- nvinfo : EIATTR_CUDA_API_VERSION
	.align		4
        /*0000*/ 	.byte	0x04, 0x37
        /*0002*/ 	.short	(.L_15581 - .L_15580)
.L_15580:
        /*0004*/ 	.word	0x00000082


	//----- nvinfo : EIATTR_SW2861232_WAR
	.align		4
.L_15581:
        /*0008*/ 	.byte	0x01, 0x35
	.zero		2


	//----- nvinfo : EIATTR_PARAM_CBANK
	.align		4
        /*000c*/ 	.byte	0x04, 0x0a
        /*000e*/ 	.short	(.L_15583 - .L_15582)
	.align		4
.L_15582:
        /*0010*/ 	.word	index@(.nv.constant0._ZN2at6native43_GLOBAL__N__9ae7fba5_10_SoftMax_cu_9f978f6322cunn_SoftMaxForwardRegIfffNS1_25LogSoftMaxForwardEpilogueElLi4EEEvPT1_PKT_T3_)
        /*0014*/ 	.short	0x0160
        /*0016*/ 	.short	0x0018


	//----- nvinfo : EIATTR_CBANK_PARAM_SIZE
	.align		4
.L_15583:
        /*0018*/ 	.byte	0x03, 0x19
        /*001a*/ 	.short	0x0018


	//----- nvinfo : EIATTR_KPARAM_INFO
	.align		4
        /*001c*/ 	.byte	0x04, 0x17
        /*001e*/ 	.short	(.L_15585 - .L_15584)
.L_15584:
        /*0020*/ 	.word	0x00000000
        /*0024*/ 	.short	0x0002
        /*0026*/ 	.short	0x0010
        /*0028*/ 	.byte	0x00, 0xf0, 0x21, 0x00


	//----- nvinfo : EIATTR_KPARAM_INFO
	.align		4
.L_15585:
        /*002c*/ 	.byte	0x04, 0x17
        /*002e*/ 	.short	(.L_15587 - .L_15586)
.L_15586:
        /*0030*/ 	.word	0x00000000
        /*0034*/ 	.short	0x0001
        /*0036*/ 	.short	0x0008
        /*0038*/ 	.byte	0x00, 0xf0, 0x21, 0x00


	//----- nvinfo : EIATTR_KPARAM_INFO
	.align		4
.L_15587:
        /*003c*/ 	.byte	0x04, 0x17
        /*003e*/ 	.short	(.L_15589 - .L_15588)
.L_15588:
        /*0040*/ 	.word	0x00000000
        /*0044*/ 	.short	0x0000
        /*0046*/ 	.short	0x0000
        /*0048*/ 	.byte	0x00, 0xf0, 0x21, 0x00


	//----- nvinfo : EIATTR_MAXREG_COUNT
	.align		4
.L_15589:
        /*004c*/ 	.byte	0x03, 0x1b
        /*004e*/ 	.short	0x00ff


	//----- nvinfo : EIATTR_NUM_BARRIERS
	.align		4
        /*0050*/ 	.byte	0x02, 0x4c
        /*0052*/ 	.byte	0x01
	.zero		1


	//----- nvinfo : EIATTR_MERCURY_ISA_VERSION
	.align		4
        /*0054*/ 	.byte	0x03, 0x5f
        /*0056*/ 	.short	0x0000


	//----- nvinfo : EIATTR_COOP_GROUP_MASK_REGIDS
	.align		4
        /*0058*/ 	.byte	0x04, 0x29
        /*005a*/ 	.short	(.L_15591 - .L_15590)


	//   ....[0]....
.L_15590:
        /*005c*/ 	.word	0xffffffff


	//   ....[1]....
        /*0060*/ 	.word	0xffffffff


	//   ....[2]....
        /*0064*/ 	.word	0xffffffff


	//   ....[3]....
        /*0068*/ 	.word	0xffffffff


	//   ....[4]....
        /*006c*/ 	.word	0xffffffff


	//   ....[5]....
        /*0070*/ 	.word	0xffffffff


	//   ....[6]....
        /*0074*/ 	.word	0xffffffff


	//   ....[7]....
        /*0078*/ 	.word	0xffffffff


	//   ....[8]....
        /*007c*/ 	.word	0xffffffff


	//   ....[9]....
        /*0080*/ 	.word	0xffffffff


	//   ....[10]....
        /*0084*/ 	.word	0xffffffff


	//   ....[11]....
        /*0088*/ 	.word	0xffffffff


	//   ....[12]....
        /*008c*/ 	.word	0xffffffff


	//   ....[13]....
        /*0090*/ 	.word	0xffffffff


	//   ....[14]....
        /*0094*/ 	.word	0xffffffff


	//   ....[15]....
        /*0098*/ 	.word	0xffffffff


	//   ....[16]....
        /*009c*/ 	.word	0xffffffff


	//   ....[17]....
        /*00a0*/ 	.word	0xffffffff


	//   ....[18]....
        /*00a4*/ 	.word	0xffffffff


	//   ....[19]....
        /*00a8*/ 	.word	0xffffffff


	//   ....[20]....
        /*00ac*/ 	.word	0xffffffff


	//   ....[21]....
        /*00b0*/ 	.word	0xffffffff


	//   ....[22]....
        /*00b4*/ 	.word	0xffffffff


	//   ....[23]....
        /*00b8*/ 	.word	0xffffffff


	//   ....[24]....
        /*00bc*/ 	.word	0xffffffff


	//   ....[25]....
        /*00c0*/ 	.word	0xffffffff


	//   ....[26]....
        /*00c4*/ 	.word	0xffffffff


	//   ....[27]....
        /*00c8*/ 	.word	0xffffffff


	//   ....[28]....
        /*00cc*/ 	.word	0xffffffff


	//   ....[29]....
        /*00d0*/ 	.word	0xffffffff


	//----- nvinfo : EIATTR_COOP_GROUP_INSTR_OFFSETS
	.align		4
.L_15591:
        /*00d4*/ 	.byte	0x04, 0x28
        /*00d6*/ 	.short	(.L_15593 - .L_15592)


	//   ....[0]....
.L_15592:
        /*00d8*/ 	.word	0x00000330


	//   ....[1]....
        /*00dc*/ 	.word	0x00000360


	//   ....[2]....
        /*00e0*/ 	.word	0x00000390


	//   ....[3]....
        /*00e4*/ 	.word	0x000003c0


	//   ....[4]....
        /*00e8*/ 	.word	0x00000410


	//   ....[5]....
        /*00ec*/ 	.word	0x000004f0


	//   ....[6]....
        /*00f0*/ 	.word	0x00000530


	//   ....[7]....
        /*00f4*/ 	.word	0x00000560


	//   ....[8]....
        /*00f8*/ 	.word	0x00000590


	//   ....[9]....
        /*00fc*/ 	.word	0x000005c0


	//   ....[10]....
        /*0100*/ 	.word	0x00000790


	//   ....[11]....
        /*0104*/ 	.word	0x000007b0


	//   ....[12]....
        /*0108*/ 	.word	0x000007d0


	//   ....[13]....
        /*010c*/ 	.word	0x000007f0


	//   ....[14]....
        /*0110*/ 	.word	0x00000810


	//   ....[15]....
        /*0114*/ 	.word	0x000008a0


	//   ....[16]....
        /*0118*/ 	.word	0x000008d0


	//   ....[17]....
        /*011c*/ 	.word	0x000008f0


	//   ....[18]....
        /*0120*/ 	.word	0x00000910


	//   ....[19]....
        /*0124*/ 	.word	0x00000930


	//   ....[20]....
        /*0128*/ 	.word	0x00000c60


	//   ....[21]....
        /*012c*/ 	.word	0x00000cc0


	//   ....[22]....
        /*0130*/ 	.word	0x00000d30


	//   ....[23]....
        /*0134*/ 	.word	0x00000da0


	//   ....[24]....
        /*0138*/ 	.word	0x00000e10


	//   ....[25]....
        /*013c*/ 	.word	0x00000e80


	//   ....[26]....
        /*0140*/ 	.word	0x00000ee0


	//   ....[27]....
        /*0144*/ 	.word	0x00000f40


	//   ....[28]....
        /*0148*/ 	.word	0x00000fa0


	//   ....[29]....
        /*014c*/ 	.word	0x00001010


	//----- nvinfo : EIATTR_EXIT_INSTR_OFFSETS
	.align		4
.L_15593:
        /*0150*/ 	.byte	0x04, 0x1c
        /*0152*/ 	.short	(.L_15595 - .L_15594)


	//   ....[0]....
.L_15594:
        /*0154*/ 	.word	0x00000b90


	//   ....[1]....
        /*0158*/ 	.word	0x00000c10


	//----- nvinfo : EIATTR_CRS_STACK_SIZE
	.align		4
.L_15595:
        /*015c*/ 	.byte	0x04, 0x1e
        /*015e*/ 	.short	(.L_15597 - .L_15596)
.L_15596:
        /*0160*/ 	.word	0x00000000
.L_15597:


//--------------------- .nv.info._ZN2at6native43_GLOBAL__N__9ae7fba5_10_SoftMax_cu_9f978f6322cunn_SoftMaxForwardRegIfffNS1_25LogSoftMaxForwardEpilogueElLi3EEEvPT1_PKT_T3_ --------------------------
	.section	.nv.info._ZN2at6native43_GLOBAL__N__9ae7fba5_10_SoftMax_cu_9f978f6322cunn_SoftMaxForwardRegIfffNS1_25LogSoftMaxForwardEpilogueElLi3EEEvPT1_PKT_T3_,"",@"SHT_CUDA_INFO"
	.sectionflags	@""
	.align	4


	//----- nvinfo : EIATTR_CUDA_API_VERSION
	.align		4
        /*0000*/ 	.byte	0x04, 0x37
        /*0002*/ 	.short	(.L_15599 - .L_15598)
.L_15598:
        /*0004*/ 	.word	0x00000082


	//----- nvinfo : EIATTR_SW2861232_WAR
	.align		4
.L_15599:
        /*0008*/ 	.byte	0x01, 0x35
	.zero		2


	//----- nvinfo : EIATTR_PARAM_CBANK
	.align		4
        /*000c*/ 	.byte	0x04, 0x0a
        /*000e*/ 	.short	(.L_15601 - .L_15600)
	.align		4
.L_15600:
        /*0010*/ 	.word	index@(.nv.constant0._ZN2at6native43_GLOBAL__N__9ae7fba5_10_SoftMax_cu_9f978f6322cunn_SoftMaxForwardRegIfffNS1_25LogSoftMaxForwardEpilogueElLi3EEEvPT1_PKT_T3_)
        /*0014*/ 	.short	0x0160
        /*0016*/ 	.short	0x0018


	//----- nvinfo : EIATTR_CBANK_PARAM_SIZE
	.align		4
.L_15601:
        /*0018*/ 	.byte	0x03, 0x19
        /*001a*/ 	.short	0x0018


	//----- nvinfo : EIATTR_KPARAM_INFO
	.align		4
        /*001c*/ 	.byte	0x04, 0x17
        /*001e*/ 	.short	(.L_15603 - .L_15602)
.L_15602:
        /*0020*/ 	.word	0x00000000
        /*0024*/ 	.short	0x0002
        /*0026*/ 	.short	0x0010
        /*0028*/ 	.byte	0x00, 0xf0, 0x21, 0x00


	//----- nvinfo : EIATTR_KPARAM_INFO
	.align		4
.L_15603:
        /*002c*/ 	.byte	0x04, 0x17
        /*002e*/ 	.short	(.L_15605 - .L_15604)
.L_15604:
        /*0030*/ 	.word	0x00000000
        /*0034*/ 	.short	0x0001
        /*0036*/ 	.short	0x0008
        /*0038*/ 	.byte	0x00, 0xf0, 0x21, 0x00


	//----- nvinfo : EIATTR_KPARAM_INFO
	.align		4
.L_15605:
        /*003c*/ 	.byte	0x04, 0x17
        /*003e*/ 	.short	(.L_15607 - .L_15606)
.L_15606:
        /*0040*/ 	.word	0x00000000
        /*0044*/ 	.short	0x0000
        /*0046*/ 	.short	0x0000
        /*0048*/ 	.byte	0x00, 0xf0, 0x21, 0x00


	//----- nvinfo : EIATTR_MAXREG_COUNT
	.align		4
.L_15607:
        /*004c*/ 	.byte	0x03, 0x1b
        /*004e*/ 	.short	0x00ff


	//----- nvinfo : EIATTR_NUM_BARRIERS
	.align		4
        /*0050*/ 	.byte	0x02, 0x4c
        /*0052*/ 	.byte	0x01
	.zero		1


	//----- nvinfo : EIATTR_MERCURY_ISA_VERSION
	.align		4
        /*0054*/ 	.byte	0x03, 0x5f
        /*0056*/ 	.short	0x0000


	//----- nvinfo : EIATTR_COOP_GROUP_MASK_REGIDS
	.align		4
        /*0058*/ 	.byte	0x04, 0x29
        /*005a*/ 	.short	(.L_15609 - .L_15608)


	//   ....[0]....
.L_15608:
        /*005c*/ 	.word	0xffffffff


	//   ....[1]....
        /*0060*/ 	.word	0xffffffff


	//   ....[2]....
        /*0064*/ 	.word	0xffffffff


	//   ....[3]....
        /*0068*/ 	.word	0xffffffff


	//   ....[4]....
        /*006c*/ 	.word	0xffffffff


	//   ....[5]....
        /*0070*/ 	.word	0xffffffff


	//   ....[6]....
        /*0074*/ 	.word	0xffffffff


	//   ....[7]....
        /*0078*/ 	.word	0xffffffff


	//   ....[8]....
        /*007c*/ 	.word	0xffffffff


	//   ....[9]....
        /*0080*/ 	.word	0xffffffff


	//   ....[10]....
        /*0084*/ 	.word	0xffffffff


	//   ....[11]....
        /*0088*/ 	.word	0xffffffff


	//   ....[12]....
        /*008c*/ 	.word	0xffffffff


	//   ....[13]....
        /*0090*/ 	.word	0xffffffff


	//   ....[14]....
        /*0094*/ 	.word	0xffffffff


	//   ....[15]....
        /*0098*/ 	.word	0xffffffff


	//   ....[16]....
        /*009c*/ 	.word	0xffffffff


	//   ....[17]....
        /*00a0*/ 	.word	0xffffffff


	//   ....[18]....
        /*00a4*/ 	.word	0xffffffff


	//   ....[19]....
        /*00a8*/ 	.word	0xffffffff


	//   ....[20]....
        /*00ac*/ 	.word	0xffffffff


	//   ....[21]....
        /*00b0*/ 	.word	0xffffffff


	//   ....[22]....
        /*00b4*/ 	.word	0xffffffff


	//   ....[23]....
        /*00b8*/ 	.word	0xffffffff


	//   ....[24]....
        /*00bc*/ 	.word	0xffffffff


	//   ....[25]....
        /*00c0*/ 	.word	0xffffffff


	//   ....[26]....
        /*00c4*/ 	.word	0xffffffff


	//   ....[27]....
        /*00c8*/ 	.word	0xffffffff


	//   ....[28]....
        /*00cc*/ 	.word	0xffffffff


	//   ....[29]....
        /*00d0*/ 	.word	0xffffffff


	//----- nvinfo : EIATTR_COOP_GROUP_INSTR_OFFSETS
	.align		4
.L_15609:
        /*00d4*/ 	.byte	0x04, 0x28
        /*00d6*/ 	.short	(.L_15611 - .L_15610)


	//   ....[0]....
.L_15610:
        /*00d8*/ 	.word	0x00000270


	//   ....[1]....
        /*00dc*/ 	.word	0x000002a0


	//   ....[2]....
        /*00e0*/ 	.word	0x000002d0


	//   ....[3]....
        /*00e4*/ 	.word	0x00000310


	//   ....[4]....
        /*00e8*/ 	.word	0x00000360


	//   ....[5]....
        /*00ec*/ 	.word	0x00000440


	//   ....[6]....
        /*00f0*/ 	.word	0x00000480


	//   ....[7]....
        /*00f4*/ 	.word	0x000004b0


	//   ....[8]....
        /*00f8*/ 	.word	0x000004e0


	//   ....[9]....
        /*00fc*/ 	.word	0x00000510


	//   ....[10]....
        /*0100*/ 	.word	0x000006b0


	//   ....[11]....
        /*0104*/ 	.word	0x000006d0


	//   ....[12]....
        /*0108*/ 	.word	0x000006f0


	//   ....[13]....
        /*010c*/ 	.word	0x00000710


	//   ....[14]....
        /*0110*/ 	.word	0x00000730


	//   ....[15]....
        /*0114*/ 	.word	0x000007a0


	//   ....[16]....
        /*0118*/ 	.word	0x000007d0


	//   ....[17]....
        /*011c*/ 	.word	0x000007f0


	//   ....[18]....
        /*0120*/ 	.word	0x00000810


	//   ....[19]....
        /*0124*/ 	.word	0x00000830


	//   ....[20]....
        /*0128*/ 	.word	0x00000ad0


	//   ....[21]....
        /*012c*/ 	.word	0x00000b40


	//   ....[22]....
        /*0130*/ 	.word	0x00000bb0


	//   ....[23]....
        /*0134*/ 	.word	0x00000c20


	//   ....[24]....
        /*0138*/ 	.word	0x00000c90


	//   ....[25]....
        /*013c*/ 	.word	0x00000d10


	//   ....[26]....
        /*0140*/ 	.word	0x00000d80


	//   ....[27]....
        /*0144*/ 	.word	0x00000de0


	//   ....[28]....
        /*0148*/ 	.word	0x00000e40


	//   ....[29]....
        /*014c*/ 	.word	0x00000ea0


	//----- nvinfo : EIATTR_EXIT_INSTR_OFFSETS
	.align		4
.L_15611:
        /*0150*/ 	.byte	0x04, 0x1c
        /*0152*/ 	.short	(.L_15613 - .L_15612)


	//   ....[0]....
.L_15612:
        /*0154*/ 	.word	0x000009f0


	//   ....[1]....
        /*0158*/ 	.word	0x00000a70


	//----- nvinfo : EIATTR_CRS_STACK_SIZE
	.align		4
.L_15613:
        /*015c*/ 	.byte	0x04, 0x1e
        /*015e*/ 	.short	(.L_15615 - .L_15614)
.L_15614:
        /*0160*/ 	.word	0x00000000
.L_15615:


//--------------------- .nv.info._ZN2at6native43_GLOBAL__N__9ae7fba5_10_SoftMax_cu_9f978f6322cunn_SoftMaxForwardRegIfffNS1_25LogSoftMaxForwardEpilogueElLi2EEEvPT1_PKT_T3_ --------------------------
	.section	.nv.info._ZN2at6native43_GLOBAL__N__9ae7fba5_10_SoftMax_cu_9f978f6322cunn_SoftMaxForwardRegIfffNS1_25LogSoftMaxForwardEpilogueElLi2EEEvPT1_PKT_T3_,"",@"SHT_CUDA_INFO"
	.sectionflags	@""
	.align	4


	//----- nvinfo : EIATTR_CUDA_API_VERSION
	.align		4
        /*0000*/ 	.byte	0x04, 0x37
        /*0002*/ 	.short	(.L_15617 - .L_15616)
.L_15616:
        /*0004*/ 	.word	0x00000082


	//----- nvinfo : EIATTR_SW2861232_WAR
	.align		4
.L_15617:
        /*0008*/ 	.byte	0x01, 0x35
	.zero		2


	//----- nvinfo : EIATTR_PARAM_CBANK
	.align		4
        /*000c*/ 	.byte	0x04, 0x0a
        /*000e*/ 	.short	(.L_15619 - .L_15618)
	.align		4
.L_15618:
        /*0010*/ 	.word	index@(.nv.constant0._ZN2at6native43_GLOBAL__N__9ae7fba5_10_SoftMax_cu_9f978f6322cunn_SoftMaxForwardRegIfffNS1_25LogSoftMaxForwardEpilogueElLi2EEEvPT1_PKT_T3_)
        /*0014*/ 	.short	0x0160
        /*0016*/ 	.short	0x0018


	//----- nvinfo : EIATTR_CBANK_PARAM_SIZE
	.align		4
.L_15619:
        /*0018*/ 	.byte	0x03, 0x19
        /*001a*/ 	.short	0x0018


	//----- nvinfo : EIATTR_KPARAM_INFO
	.align		4
        /*001c*/ 	.byte	0x04, 0x17
        /*001e*/ 	.short	(.L_15621 - .L_15620)
.L_15620:
        /*0020*/ 	.word	0x00000000
        /*0024*/ 	.short	0x0002
        /*0026*/ 	.short	0x0010
        /*0028*/ 	.byte	0x00, 0xf0, 0x21, 0x00


	//----- nvinfo : EIATTR_KPARAM_INFO
	.align		4
.L_15621:
        /*002c*/ 	.byte	0x04, 0x17
        /*002e*/ 	.short	(.L_15623 - .L_15622)
.L_15622:
        /*0030*/ 	.word	0x00000000
        /*0034*/ 	.short	0x0001
        /*0036*/ 	.short	0x0008
        /*0038*/ 	.byte	0x00, 0xf0, 0x21, 0x00


	//----- nvinfo : EIATTR_KPARAM_INFO
	.align		4
.L_15623:
        /*003c*/ 	.byte	0x04, 0x17
        /*003e*/ 	.short	(.L_15625 - .L_15624)
.L_15624:
        /*0040*/ 	.word	0x00000000
        /*0044*/ 	.short	0x0000
        /*0046*/ 	.short	0x0000
        /*0048*/ 	.byte	0x00, 0xf0, 0x21, 0x00


	//----- nvinfo : EIATTR_MAXREG_COUNT
	.align		4
.L_15625:
        /*004c*/ 	.byte	0x03, 0x1b
        /*004e*/ 	.short	0x00ff


	//----- nvinfo : EIATTR_NUM_BARRIERS
	.align		4
        /*0050*/ 	.byte	0x02, 0x4c
        /*0052*/ 	.byte	0x01
	.zero		1


	//----- nvinfo : EIATTR_MERCURY_ISA_VERSION
	.align		4
        /*0054*/ 	.byte	0x03, 0x5f
        /*0056*/ 	.short	0x0000


	//----- nvinfo : EIATTR_COOP_GROUP_MASK_REGIDS
	.align		4
        /*0058*/ 	.byte	0x04, 0x29
        /*005a*/ 	.short	(.L_15627 - .L_15626)


	//   ....[0]....
.L_15626:
        /*005c*/ 	.word	0xffffffff


	//   ....[1]....
        /*0060*/ 	.word	0xffffffff


	//   ....[2]....
        /*0064*/ 	.word	0xffffffff


	//   ....[3]....
        /*0068*/ 	.word	0xffffffff


	//   ....[4]....
        /*006c*/ 	.word	0xffffffff


	//   ....[5]....
        /*0070*/ 	.word	0xffffffff


	//   ....[6]....
        /*0074*/ 	.word	0xffffffff


	//   ....[7]....
        /*0078*/ 	.word	0xffffffff


	//   ....[8]....
        /*007c*/ 	.word	0xffffffff


	//   ....[9]....
        /*0080*/ 	.word	0xffffffff


	//   ....[10]....
        /*0084*/ 	.word	0xffffffff


	//   ....[11]....
        /*0088*/ 	.word	0xffffffff


	//   ....[12]....
        /*008c*/ 	.word	0xffffffff


	//   ....[13]....
        /*0090*/ 	.word	0xffffffff


	//   ....[14]....
        /*0094*/ 	.word	0xffffffff


	//   ....[15]....
        /*0098*/ 	.word	0xffffffff


	//   ....[16]....
        /*009c*/ 	.word	0xffffffff


	//   ....[17]....
        /*00a0*/ 	.word	0xffffffff


	//   ....[18]....
        /*00a4*/ 	.word	0xffffffff


	//   ....[19]....
        /*00a8*/ 	.word	0xffffffff


	//   ....[20]....
        /*00ac*/ 	.word	0xffffffff


	//   ....[21]....
        /*00b0*/ 	.word	0xffffffff


	//   ....[22]....
        /*00b4*/ 	.word	0xffffffff


	//   ....[23]....
        /*00b8*/ 	.word	0xffffffff


	//   ....[24]....
        /*00bc*/ 	.word	0xffffffff


	//   ....[25]....
        /*00c0*/ 	.word	0xffffffff


	//   ....[26]....
        /*00c4*/ 	.word	0xffffffff


	//   ....[27]....
        /*00c8*/ 	.word	0xffffffff


	//   ....[28]....
        /*00cc*/ 	.word	0xffffffff


	//   ....[29]....
        /*00d0*/ 	.word	0xffffffff


	//----- nvinfo : EIATTR_COOP_GROUP_INSTR_OFFSETS
	.align		4
.L_15627:
        /*00d4*/ 	.byte	0x04, 0x28
        /*00d6*/ 	.short	(.L_15629 - .L_15628)


	//   ....[0]....
.L_15628:
        /*00d8*/ 	.word	0x000001d0


	//   ....[1]....
        /*00dc*/ 	.word	0x00000200


	//   ....[2]....
        /*00e0*/ 	.word	0x00000230


	//   ....[3]....
        /*00e4*/ 	.word	0x00000260


	//   ....[4]....
        /*00e8*/ 	.word	0x000002a0


	//   ....[5]....
        /*00ec*/ 	.word	0x000003a0


	//   ....[6]....
        /*00f0*/ 	.word	0x000003e0


	//   ....[7]....
        /*00f4*/ 	.word	0x00000410


	//   ....[8]....
        /*00f8*/ 	.word	0x00000440


	//   ....[9]....
        /*00fc*/ 	.word	0x00000470


	//   ....[10]....
        /*0100*/ 	.word	0x000005c0


	//   ....[11]....
        /*0104*/ 	.word	0x000005e0


	//   ....[12]....
        /*0108*/ 	.word	0x00000600


	//   ....[13]....
        /*010c*/ 	.word	0x00000620


	//   ....[14]....
        /*0110*/ 	.word	0x00000640


	//   ....[15]....
        /*0114*/ 	.word	0x000006c0


	//   ....[16]....
        /*0118*/ 	.word	0x000006f0


	//   ....[17]....
        /*011c*/ 	.word	0x00000710


	//   ....[18]....
        /*0120*/ 	.word	0x00000730


	//   ....[19]....
        /*0124*/ 	.word	0x00000750


	//   ....[20]....
        /*0128*/ 	.word	0x00000950


	//   ....[21]....
        /*012c*/ 	.word	0x000009d0


	//   ....[22]....
        /*0130*/ 	.word	0x00000a40


	//   ....[23]....
        /*0134*/ 	.word	0x00000ab0


	//   ....[24]....
        /*0138*/ 	.word	0x00000b30


	//   ....[25]....
        /*013c*/ 	.word	0x00000bb0


	//   ....[26]....
        /*0140*/ 	.word	0x00000c30


	//   ....[27]....
        /*0144*/ 	.word	0x00000c90


	//   ....[28]....
        /*0148*/ 	.word	0x00000cf0


	//   ....[29]....
        /*014c*/ 	.word	0x00000d50


	//----- nvinfo : EIATTR_EXIT_INSTR_OFFSETS
	.align		4
.L_15629:
        /*0150*/ 	.byte	0x04, 0x1c
        /*0152*/ 	.short	(.L_15631 - .L_15630)


	//   ....[0]....
.L_15630:
        /*0154*/ 	.word	0x00000870


	//   ....[1]....
        /*0158*/ 	.word	0x000008f0


	//----- nvinfo : EIATTR_CRS_STACK_SIZE
	.align		4
.L_15631:
        /*015c*/ 	.byte	0x04, 0x1e
        /*015e*/ 	.short	(.L_15633 - .L_15632)
.L_15632:
        /*0160*/ 	.word	0x00000000
.L_15633:


//--------------------- .nv.info._ZN2at6native43_GLOBAL__N__9ae7fba5_10_SoftMax_cu_9f978f6322cunn_SoftMaxForwardRegIfffNS1_25LogSoftMaxForwardEpilogueElLi1EEEvPT1_PKT_T3_ --------------------------
	.section	.nv.info._ZN2at6native43_GLOBAL__N__9ae7fba5_10_SoftMax_cu_9f978f6322cunn_SoftMaxForwardRegIfffNS1_25LogSoftMaxForwardEpilogueElLi1EEEvPT1_PKT_T3_,"",@"SHT_CUDA_INFO"
	.sectionflags	@""
	.align	4


	//----- nvinfo : EIATTR_CUDA_API_VERSION
	.align		4
        /*0000*/ 	.byte	0x04, 0x37
        /*0002*/ 	.short	(.L_15635 - .L_15634)
.L_15634:
        /*0004*/ 	.word	0x00000082


	//----- nvinfo : EIATTR_SW2861232_WAR
	.align		4
.L_15635:
        /*0008*/ 	.byte	0x01, 0x35
	.zero		2


	//----- nvinfo : EIATTR_PARAM_CBANK
	.align		4
        /*000c*/ 	.byte	0x04, 0x0a
        /*000e*/ 	.short	(.L_15637 - .L_15636)
	.align		4
.L_15636:
        /*0010*/ 	.word	index@(.nv.constant0._ZN2at6native43_GLOBAL__N__9ae7fba5_10_SoftMax_cu_9f978f6322cunn_SoftMaxForwardRegIfffNS1_25LogSoftMaxForwardEpilogueElLi1EEEvPT1_PKT_T3_)
        /*0014*/ 	.short	0x0160
        /*0016*/ 	.short	0x0018


	//----- nvinfo : EIATTR_CBANK_PARAM_SIZE
	.align		4
.L_15637:
        /*0018*/ 	.byte	0x03, 0x19
        /*001a*/ 	.short	0x0018


	//----- nvinfo : EIATTR_KPARAM_INFO
	.align		4
        /*001c*/ 	.byte	0x04, 0x17
        /*001e*/ 	.short	(.L_15639 - .L_15638)
.L_15638:
        /*0020*/ 	.word	0x00000000
        /*0024*/ 	.short	0x0002
        /*0026*/ 	.short	0x0010
        /*0028*/ 	.byte	0x00, 0xf0, 0x21, 0x00


	//----- nvinfo : EIATTR_KPARAM_INFO
	.align		4
.L_15639:
        /*002c*/ 	.byte	0x04, 0x17
        /*002e*/ 	.short	(.L_15641 - .L_15640)
.L_15640:
        /*0030*/ 	.word	0x00000000
        /*0034*/ 	.short	0x0001
        /*0036*/ 	.short	0x0008
        /*0038*/ 	.byte	0x00, 0xf0, 0x21, 0x00


	//----- nvinfo : EIATTR_KPARAM_INFO
	.align		4
.L_15641:
        /*003c*/ 	.byte	0x04, 0x17
        /*003e*/ 	.short	(.L_15643 - .L_15642)
.L_15642:
        /*0040*/ 	.word	0x00000000
        /*0044*/ 	.short	0x0000
        /*0046*/ 	.short	0x0000
        /*0048*/ 	.byte	0x00, 0xf0, 0x21, 0x00


	//----- nvinfo : EIATTR_MAXREG_COUNT
	.align		4
.L_15643:
        /*004c*/ 	.byte	0x03, 0x1b
        /*004e*/ 	.short	0x00ff


	//----- nvinfo : EIATTR_NUM_BARRIERS
	.align		4
        /*0050*/ 	.byte	0x02, 0x4c
        /*0052*/ 	.byte	0x01
	.zero		1


	//----- nvinfo : EIATTR_MERCURY_ISA_VERSION
	.align		4
        /*0054*/ 	.byte	0x03, 0x5f
        /*0056*/ 	.short	0x0000


	//----- nvinfo : EIATTR_COOP_GROUP_MASK_REGIDS
	.align		4
        /*0058*/ 	.byte	0x04, 0x29
        /*005a*/ 	.short	(.L_15645 - .L_15644)


	//   ....[0]....
.L_15644:
        /*005c*/ 	.word	0xffffffff


	//   ....[1]....
        /*0060*/ 	.word	0xffffffff


	//   ....[2]....
        /*0064*/ 	.word	0xffffffff


	//   ....[3]....
        /*0068*/ 	.word	0xffffffff


	//   ....[4]....
        /*006c*/ 	.word	0xffffffff


	//   ....[5]....
        /*0070*/ 	.word	0xffffffff


	//   ....[6]....
        /*0074*/ 	.word	0xffffffff


	//   ....[7]....
        /*0078*/ 	.word	0xffffffff


	//   ....[8]....
        /*007c*/ 	.word	0xffffffff


	//   ....[9]....
        /*0080*/ 	.word	0xffffffff


	//   ....[10]....
        /*0084*/ 	.word	0xffffffff


	//   ....[11]....
        /*0088*/ 	.word	0xffffffff


	//   ....[12]....
        /*008c*/ 	.word	0xffffffff


	//   ....[13]....
        /*0090*/ 	.word	0xffffffff


	//   ....[14]....
        /*0094*/ 	.word	0xffffffff


	//   ....[15]....
        /*0098*/ 	.word	0xffffffff


	//   ....[16]....
        /*009c*/ 	.word	0xffffffff


	//   ....[17]....
        /*00a0*/ 	.word	0xffffffff


	//   ....[18]....
        /*00a4*/ 	.word	0xffffffff


	//   ....[19]....
        /*00a8*/ 	.word	0xffffffff


	//   ....[20]....
        /*00ac*/ 	.word	0xffffffff


	//   ....[21]....
        /*00b0*/ 	.word	0xffffffff


	//   ....[22]....
        /*00b4*/ 	.word	0xffffffff


	//   ....[23]....
        /*00b8*/ 	.word	0xffffffff


	//   ....[24]....
        /*00bc*/ 	.word	0xffffffff


	//   ....[25]....
        /*00c0*/ 	.word	0xffffffff


	//   ....[26]....
        /*00c4*/ 	.word	0xffffffff


	//   ....[27]....
        /*00c8*/ 	.word	0xffffffff


	//   ....[28]....
        /*00cc*/ 	.word	0xffffffff


	//   ....[29]....
        /*00d0*/ 	.word	0xffffffff


	//----- nvinfo : EIATTR_COOP_GROUP_INSTR_OFFSETS
	.align		4
.L_15645:
        /*00d4*/ 	.byte	0x04, 0x28
        /*00d6*/ 	.short	(.L_15647 - .L_15646)


	//   ....[0]....
.L_15646:
        /*00d8*/ 	.word	0x00000140


	//   ....[1]....
        /*00dc*/ 	.word	0x00000180


	//   ....[2]....
        /*00e0*/ 	.word	0x000001c0


	//   ....[3]....
        /*00e4*/ 	.word	0x00000200


	//   ....[4]....
        /*00e8*/ 	.word	0x00000240


	//   ....[5]....
        /*00ec*/ 	.word	0x00000300


	//   ....[6]....
        /*00f0*/ 	.word	0x00000340


	//   ....[7]....
        /*00f4*/ 	.word	0x00000370


	//   ....[8]....
        /*00f8*/ 	.word	0x000003a0


	//   ....[9]....
        /*00fc*/ 	.word	0x000003d0


	//   ....[10]....
        /*0100*/ 	.word	0x000004e0


	//   ....[11]....
        /*0104*/ 	.word	0x00000500


	//   ....[12]....
        /*0108*/ 	.word	0x00000520


	//   ....[13]....
        /*010c*/ 	.word	0x00000540


	//   ....[14]....
        /*0110*/ 	.word	0x00000560


	//   ....[15]....
        /*0114*/ 	.word	0x000005e0


	//   ....[16]....
        /*0118*/ 	.word	0x00000610


	//   ....[17]....
        /*011c*/ 	.word	0x00000630


	//   ....[18]....
        /*0120*/ 	.word	0x00000650


	//   ....[19]....
        /*0124*/ 	.word	0x00000670


	//   ....[20]....
        /*0128*/ 	.word	0x000007c0


	//   ....[21]....
        /*012c*/ 	.word	0x00000830


	//   ....[22]....
        /*0130*/ 	.word	0x000008a0


	//   ....[23]....
        /*0134*/ 	.word	0x00000910


	//   ....[24]....
        /*0138*/ 	.word	0x00000980


	//   ....[25]....
        /*013c*/ 	.word	0x00000a00


	//   ....[26]....
        /*0140*/ 	.word	0x00000a70


	//   ....[27]....
        /*0144*/ 	.word	0x00000ad0


	//   ....[28]....
        /*0148*/ 	.word	0x00000b30


	//   ....[29]....
        /*014c*/ 	.word	0x00000ba0


	//----- nvinfo : EIATTR_EXIT_INSTR_OFFSETS
	.align		4
.L_15647:
        /*0150*/ 	.byte	0x04, 0x1c
        /*0152*/ 	.short	(.L_15649 - .L_15648)


	//   ....[0]....
.L_15648:
        /*0154*/ 	.word	0x000006d0


	//   ....[1]....
        /*0158*/ 	.word	0x00000770


	//----- nvinfo : EIATTR_CRS_STACK_SIZE
	.align		4
.L_15649:
        /*015c*/ 	.byte	0x04, 0x1e
        /*015e*/ 	.short	(.L_15651 - .L_15650)
.L_15650:
        /*0160*/ 	.word	0x00000000
.L_15651:


//--------------------- .nv.info._ZN2at6native43_GLOBAL__N__9ae7fba5_10_SoftMax_cu_9f978f6319cunn_SoftMaxForwardILi2EdddNS1_25LogSoftMaxForwardEpilogueEEEvPT2_PKT0_i --------------------------
	.section	.nv.info._ZN2at6native43_GLOBAL__N__9ae7fba5_10_SoftMax_cu_9f978f6319cunn_SoftMaxForwardILi2EdddNS1_25LogSoftMaxForwardEpilogueEEEvPT2_PKT0_i,"",@"SHT_CUDA_INFO"
	.sectionflags	@""
	.align	4


	//----- nvinfo : EIATTR_CUDA_API_VERSION
	.align		4
        /*0000*/ 	.byte	0x04, 0x37
        /*0002*/ 	.short	(.L_15653 - .L_15652)
.L_15652:
        /*0004*/ 	.word	0x00000082


	//----- nvinfo : EIATTR_SW2861232_WAR
	.align		4
.L_15653:
        /*0008*/ 	.byte	0x01, 0x35
	.zero		2


	//----- nvinfo : EIATTR_PARAM_CBANK
	.align		4
        /*000c*/ 	.byte	0x04, 0x0a
        /*000e*/ 	.short	(.L_15655 - .L_15654)
	.align		4
.L_15654:
        /*0010*/ 	.word	index@(.nv.constant0._ZN2at6native43_GLOBAL__N__9ae7fba5_10_SoftMax_cu_9f978f6319cunn_SoftMaxForwardILi2EdddNS1_25LogSoftMaxForwardEpilogueEEEvPT2_PKT0_i)
        /*0014*/ 	.short	0x0160
        /*0016*/ 	.short	0x0014


	//----- nvinfo : EIATTR_CBANK_PARAM_SIZE
	.align		4
.L_15655:
        /*0018*/ 	.byte	0x03, 0x19
        /*001a*/ 	.short	0x0014


	//----- nvinfo : EIATTR_KPARAM_INFO
	.align		4
        /*001c*/ 	.byte	0x04, 0x17
        /*001e*/ 	.short	(.L_15657 - .L_15656)
.L_15656:
        /*0020*/ 	.word	0x00000000
        /*0024*/ 	.short	0x0002
        /*0026*/ 	.short	0x0010
        /*0028*/ 	.byte	0x00, 0xf0, 0x11, 0x00


	//----- nvinfo : EIATTR_KPARAM_INFO
	.align		4
.L_15657:
        /*002c*/ 	.byte	0x04, 0x17
        /*002e*/ 	.short	(.L_15659 - .L_15658)
.L_15658:
        /*0030*/ 	.word	0x00000000
        /*0034*/ 	.short	0x0001
        /*0036*/ 	.short	0x0008
        /*0038*/ 	.byte	0x00, 0xf0, 0x21, 0x00


	//----- nvinfo : EIATTR_KPARAM_INFO
	.align		4
.L_15659:
        /*003c*/ 	.byte	0x04, 0x17
        /*003e*/ 	.short	(.L_15661 - .L_15660)
.L_15660:
        /*0040*/ 	.word	0x00000000
        /*0044*/ 	.short	0x0000
        /*0046*/ 	.short	0x0000
        /*0048*/ 	.byte	0x00, 0xf0, 0x21, 0x00


	//----- nvinfo : EIATTR_MAXREG_COUNT
	.align		4
.L_15661:
        /*004c*/ 	.byte	0x03, 0x1b
        /*004e*/ 	.short	0x00ff


	//----- nvinfo : EIATTR_NUM_BARRIERS
	.align		4
        /*0050*/ 	.byte	0x02, 0x4c
        /*0052*/ 	.byte	0x01
	.zero		1


	//----- nvinfo : EIATTR_MERCURY_ISA_VERSION
	.align		4
        /*0054*/ 	.byte	0x03, 0x5f
        /*0056*/ 	.short	0x0000


	//----- nvinfo : EIATTR_COOP_GROUP_MASK_REGIDS
	.align		4
        /*0058*/ 	.byte	0x04, 0x29
        /*005a*/ 	.short	(.L_15663 - .L_15662)


	//   ....[0]....
.L_15662:
        /*005c*/ 	.word	0xffffffff


	//   ....[1]....
        /*0060*/ 	.word	0xffffffff


	//   ....[2]....
        /*0064*/ 	.word	0xffffffff


	//   ....[3]....
        /*0068*/ 	.word	0xffffffff


	//   ....[4]....
        /*006c*/ 	.word	0xffffffff


	//   ....[5]....
        /*0070*/ 	.word	0xffffffff


	//   ....[6]....
        /*0074*/ 	.word	0xffffffff


	//   ....[7]....
        /*0078*/ 	.word	0xffffffff


	//   ....[8]....
        /*007c*/ 	.word	0xffffffff


	//   ....[9]....
        /*0080*/ 	.word	0xffffffff


	//   ....[10]....
        /*0084*/ 	.word	0xffffffff


	//   ....[11]....
        /*0088*/ 	.word	0xffffffff


	//   ....[12]....
        /*008c*/ 	.word	0xffffffff


	//   ....[13]....
        /*0090*/ 	.word	0xffffffff


	//   ....[14]....
        /*0094*/ 	.word	0xffffffff


	//   ....[15]....
        /*0098*/ 	.word	0xffffffff


	//   ....[16]....
        /*009c*/ 	.word	0xffffffff


	//   ....[17]....
        /*00a0*/ 	.word	0xffffffff


	//   ....[18]....
        /*00a4*/ 	.word	0xffffffff


	//   ....[19]....
        /*00a8*/ 	.word	0xffffffff


	//   ....[20]....
        /*00ac*/ 	.word	0xffffffff


	//   ....[21]....
        /*00b0*/ 	.word	0xffffffff


	//   ....[22]....
        /*00b4*/ 	.word	0xffffffff


	//   ....[23]....
        /*00b8*/ 	.word	0xffffffff


	//   ....[24]....
        /*00bc*/ 	.word	0xffffffff


	//   ....[25]....
        /*00c0*/ 	.word	0xffffffff


	//   ....[26]....
        /*00c4*/ 	.word	0xffffffff


	//   ....[27]....
        /*00c8*/ 	.word	0xffffffff


	//   ....[28]....
        /*00cc*/ 	.word	0xffffffff


	//   ....[29]....
        /*00d0*/ 	.word	0xffffffff


	//   ....[30]....
        /*00d4*/ 	.word	0xffffffff


	//   ....[31]....
        /*00d8*/ 	.word	0xffffffff


	//   ....[32]....
        /*00dc*/ 	.word	0xffffffff


	//   ....[33]....
        /*00e0*/ 	.word	0xffffffff


	//   ....[34]....
        /*00e4*/ 	.word	0xffffffff


	//   ....[35]....
        /*00e8*/ 	.word	0xffffffff


	//   ....[36]....
        /*00ec*/ 	.word	0xffffffff


	//   ....[37]....
        /*00f0*/ 	.word	0xffffffff


	//   ....[38]....
        /*00f4*/ 	.word	0xffffffff


	//   ....[39]....
        /*00f8*/ 	.word	0xffffffff


	//   ....[40]....
        /*00fc*/ 	.word	0xffffffff


	//   ....[41]....
        /*0100*/ 	.word	0xffffffff


	//   ....[42]....
        /*0104*/ 	.word	0xffffffff


	//   ....[43]....
        /*0108*/ 	.word	0xffffffff


	//   ....[44]....
        /*010c*/ 	.word	0xffffffff


	//   ....[45]....
        /*0110*/ 	.word	0xffffffff


	//   ....[46]....
        /*0114*/ 	.word	0xffffffff


	//   ....[47]....
        /*0118*/ 	.word	0xffffffff


	//   ....[48]....
        /*011c*/ 	.word	0xffffffff


	//   ....[49]....
        /*0120*/ 	.word	0xffffffff


	//   ....[50]....
        /*0124*/ 	.word	0xffffffff


	//   ....[51]....
        /*0128*/ 	.word	0xffffffff


	//   ....[52]....
        /*012c*/ 	.word	0xffffffff


	//   ....[53]....
        /*0130*/ 	.word	0xffffffff


	//   ....[54]....
        /*0134*/ 	.word	0xffffffff


	//   ....[55]....
        /*0138*/ 	.word	0xffffffff


	//   ....[56]....
        /*013c*/ 	.word	0xffffffff


	//   ....[57]....
        /*0140*/ 	.word	0xffffffff


	//   ....[58]....
        /*0144*/ 	.word	0xffffffff


	//   ....[59]....
        /*0148*/ 	.word	0xffffffff


	//----- nvinfo : EIATTR_COOP_GROUP_INSTR_OFFSETS
	.align		4
.L_15663:
        /*014c*/ 	.byte	0x04, 0x28
        /*014e*/ 	.short	(.L_15665 - .L_15664)


	//   ....[0]....
.L_15664:
        /*0150*/ 	.word	0x00000770


	//   ....[1]....
        /*0154*/ 	.word	0x000007a0


	//   ....[2]....
        /*0158*/ 	.word	0x00000800


	//   ....[3]....
        /*015c*/ 	.word	0x00000810


	//   ....[4]....
        /*0160*/ 	.word	0x00000850


	//   ....[5]....
        /*0164*/ 	.word	0x00000860


	//   ....[6]....
        /*0168*/ 	.word	0x000008b0


	//   ....[7]....
        /*016c*/ 	.word	0x000008d0


	//   ....[8]....
        /*0170*/ 	.word	0x00000950


	//   ....[9]....
        /*0174*/ 	.word	0x00000960


	//   ....[10]....
        /*0178*/ 	.word	0x00000a40


	//   ....[11]....
        /*017c*/ 	.word	0x00000a60


	//   ....[12]....
        /*0180*/ 	.word	0x00000ab0


	//   ....[13]....
        /*0184*/ 	.word	0x00000ac0


	//   ....[14]....
        /*0188*/ 	.word	0x00000b00


	//   ....[15]....
        /*018c*/ 	.word	0x00000b10


	//   ....[16]....
        /*0190*/ 	.word	0x00000b50


	//   ....[17]....
        /*0194*/ 	.word	0x00000b60


	//   ....[18]....
        /*0198*/ 	.word	0x00000ba0


	//   ....[19]....
        /*019c*/ 	.word	0x00000bb0


	//   ....[20]....
        /*01a0*/ 	.word	0x00001a10


	//   ....[21]....
        /*01a4*/ 	.word	0x00001a40


	//   ....[22]....
        /*01a8*/ 	.word	0x00001a90


	//   ....[23]....
        /*01ac*/ 	.word	0x00001aa0


	//   ....[24]....
        /*01b0*/ 	.word	0x00001ae0


	//   ....[25]....
        /*01b4*/ 	.word	0x00001b00


	//   ....[26]....
        /*01b8*/ 	.word	0x00001b40


	//   ....[27]....
        /*01bc*/ 	.word	0x00001b50


	//   ....[28]....
        /*01c0*/ 	.word	0x00001b70


	//   ....[29]....
        /*01c4*/ 	.word	0x00001b80


	//   ....[30]....
        /*01c8*/ 	.word	0x00001c00


	//   ....[31]....
        /*01cc*/ 	.word	0x00001c20


	//   ....[32]....
        /*01d0*/ 	.word	0x00001c40


	//   ....[33]....
        /*01d4*/ 	.word	0x00001c50


	//   ....[34]....
        /*01d8*/ 	.word	0x00001c70


	//   ....[35]....
        /*01dc*/ 	.word	0x00001c80


	//   ....[36]....
        /*01e0*/ 	.word	0x00001ca0


	//   ....[37]....
        /*01e4*/ 	.word	0x00001cb0


	//   ....[38]....
        /*01e8*/ 	.word	0x00001cd0


	//   ....[39]....
        /*01ec*/ 	.word	0x00001ce0


	//   ....[40]....
        /*01f0*/ 	.word	0x00002990


	//   ....[41]....
        /*01f4*/ 	.word	0x00002a10


	//   ....[42]....
        /*01f8*/ 	.word	0x00002ab0


	//   ....[43]....
        /*01fc*/ 	.word	0x00002b20


	//   ....[44]....
        /*0200*/ 	.word	0x00002bc0


	//   ....[45]....
        /*0204*/ 	.word	0x00002c30


	//   ....[46]....
        /*0208*/ 	.word	0x00002cd0


	//   ....[47]....
        /*020c*/ 	.word	0x00002d40


	//   ....[48]....
        /*0210*/ 	.word	0x00002de0


	//   ....[49]....
        /*0214*/ 	.word	0x00002e50


	//   ....[50]....
        /*0218*/ 	.word	0x00002ec0


	//   ....[51]....
        /*021c*/ 	.word	0x00002f40


	//   ....[52]....
        /*0220*/ 	.word	0x00002fc0


	//   ....[53]....
        /*0224*/ 	.word	0x00003030


	//   ....[54]....
        /*0228*/ 	.word	0x000030b0


	//   ....[55]....
        /*022c*/ 	.word	0x00003120


	//   ....[56]....
        /*0230*/ 	.word	0x000031a0


	//   ....[57]....
        /*0234*/ 	.word	0x00003210


	//   ....[58]....
        /*0238*/ 	.word	0x00003290


	//   ....[59]....
        /*023c*/ 	.word	0x00003300


	//----- nvinfo : EIATTR_EXIT_INSTR_OFFSETS
	.align		4
.L_15665:
        /*0240*/ 	.byte	0x04, 0x1c
        /*0242*/ 	.short	(.L_15667 - .L_15666)


	//   ....[0]....
.L_15666:
        /*0244*/ 	.word	0x000021b0


	//   ....[1]....
        /*0248*/ 	.word	0x000022a0


	//   ....[2]....
        /*024c*/ 	.word	0x00002880


	//   ....[3]....
        /*0250*/ 	.word	0x00002930


	//----- nvinfo : EIATTR_CRS_STACK_SIZE
	.align		4
.L_15667:
        /*0254*/ 	.byte	0x04, 0x1e
        /*0256*/ 	.short	(.L_15669 - .L_15668)
.L_15668:
        /*0258*/ 	.word	0x00000000
.L_15669:


//--------------------- .nv.info._ZN2at6native43_GLOBAL__N__9ae7fba5_10_SoftMax_cu_9f978f6323cunn_SoftMaxForwardSmemILi2EdddNS1_25LogSoftMaxForwardEpilogueElEEvPT2_PKT0_T4_ --------------------------
	.section	.nv.info._ZN2at6native43_GLOBAL__N__9ae7fba5_10_SoftMax_cu_9f978f6323cunn_SoftMaxForwardSmemILi2EdddNS1_25LogSoftMaxForwardEpilogueElEEvPT2_PKT0_T4_,"",@"SHT_CUDA_INFO"
	.sectionflags	@""
	.align	4


	//----- nvinfo : EIATTR_CUDA_API_VERSION
	.align		4
        /*0000*/ 	.byte	0x04, 0x37
        /*0002*/ 	.short	(.L_15671 - .L_15670)
.L_15670:
        /*0004*/ 	.word	0x00000082


	//----- nvinfo : EIATTR_SW2861232_WAR
	.align		4
.L_15671:
        /*0008*/ 	.byte	0x01, 0x35
	.zero		2


	//----- nvinfo : EIATTR_PARAM_CBANK
	.align		4
        /*000c*/ 	.byte	0x04, 0x0a
        /*000e*/ 	.short	(.L_15673 - .L_15672)
	.align		4
.L_15672:
        /*0010*/ 	.word	index@(.nv.constant0._ZN2at6native43_GLOBAL__N__9ae7fba5_10_SoftMax_cu_9f978f6323cunn_SoftMaxForwardSmemILi2EdddNS1_25LogSoftMaxForwardEpilogueElEEvPT2_PKT0_T4_)
        /*0014*/ 	.short	0x0160
        /*0016*/ 	.short	0x0018


	//----- nvinfo : EIATTR_CBANK_PARAM_SIZE
	.align		4
.L_15673:
        /*0018*/ 	.byte	0x03, 0x19
        /*001a*/ 	.short	0x0018


	//----- nvinfo : EIATTR_KPARAM_INFO
	.align		4
        /*001c*/ 	.byte	0x04, 0x17
        /*001e*/ 	.short	(.L_15675 - .L_15674)
.L_15674:
        /*0020*/ 	.word	0x00000000
        /*0024*/ 	.short	0x0002
        /*0026*/ 	.short	0x0010
        /*0028*/ 	.byte	0x00, 0xf0, 0x21, 0x00


	//----- nvinfo : EIATTR_KPARAM_INFO
	.align		4
.L_15675:
        /*002c*/ 	.byte	0x04, 0x17
        /*002e*/ 	.short	(.L_15677 - .L_15676)
.L_15676:
        /*0030*/ 	.word	0x00000000
        /*0034*/ 	.short	0x0001
        /*0036*/ 	.short	0x0008
        /*0038*/ 	.byte	0x00, 0xf0, 0x21, 0x00


	//----- nvinfo : EIATTR_KPARAM_INFO
	.align		4
.L_15677:
        /*003c*/ 	.byte	0x04, 0x17
        /*003e*/ 	.short	(.L_15679 - .L_15678)
.L_15678:
        /*0040*/ 	.word	0x00000000
        /*0044*/ 	.short	0x0000
        /*0046*/ 	.short	0x0000
        /*0048*/ 	.byte	0x00, 0xf0, 0x21, 0x00


	//----- nvinfo : EIATTR_MAXREG_COUNT
	.align		4
.L_15679:
        /*004c*/ 	.byte	0x03, 0x1b
        /*004e*/ 	.short	0x00ff


	//----- nvinfo : EIATTR_NUM_BARRIERS
	.align		4
        /*0050*/ 	.byte	0x02, 0x4c
        /*0052*/ 	.byte	0x01
	.zero		1


	//----- nvinfo : EIATTR_MERCURY_ISA_VERSION
	.align		4
        /*0054*/ 	.byte	0x03, 0x5f
        /*0056*/ 	.short	0x0000


	//----- nvinfo : EIATTR_COOP_GROUP_MASK_REGIDS
	.align		4
        /*0058*/ 	.byte	0x04, 0x29
        /*005a*/ 	.short	(.L_15681 - .L_15680)


	//   ....[0]....
.L_15680:
        /*005c*/ 	.word	0xffffffff


	//   ....[1]....
        /*0060*/ 	.word	0xffffffff


	//   ....[2]....
        /*0064*/ 	.word	0xffffffff


	//   ....[3]....
        /*0068*/ 	.word	0xffffffff


	//   ....[4]....
        /*006c*/ 	.word	0xffffffff


	//   ....[5]....
        /*0070*/ 	.word	0xffffffff


	//   ....[6]....
        /*0074*/ 	.word	0xffffffff


	//   ....[7]....
        /*0078*/ 	.word	0xffffffff


	//   ....[8]....
        /*007c*/ 	.word	0xffffffff


	//   ....[9]....
        /*0080*/ 	.word	0xffffffff


	//   ....[10]....
        /*0084*/ 	.word	0xffffffff


	//   ....[11]....
        /*0088*/ 	.word	0xffffffff


	//   ....[12]....
        /*008c*/ 	.word	0xffffffff


	//   ....[13]....
        /*0090*/ 	.word	0xffffffff


	//   ....[14]....
        /*0094*/ 	.word	0xffffffff


	//   ....[15]....
        /*0098*/ 	.word	0xffffffff


	//   ....[16]....
        /*009c*/ 	.word	0xffffffff


	//   ....[17]....
        /*00a0*/ 	.word	0xffffffff


	//   ....[18]....
        /*00a4*/ 	.word	0xffffffff


	//   ....[19]....
        /*00a8*/ 	.word	0xffffffff


	//   ....[20]....
        /*00ac*/ 	.word	0xffffffff


	//   ....[21]....
        /*00b0*/ 	.word	0xffffffff


	//   ....[22]....
        /*00b4*/ 	.word	0xffffffff


	//   ....[23]....
        /*00b8*/ 	.word	0xffffffff


	//   ....[24]....
        /*00bc*/ 	.word	0xffffffff


	//   ....[25]....
        /*00c0*/ 	.word	0xffffffff


	//   ....[26]....
        /*00c4*/ 	.word	0xffffffff


	//   ....[27]....
        /*00c8*/ 	.word	0xffffffff


	//   ....[28]....
        /*00cc*/ 	.word	0xffffffff


	//   ....[29]....
        /*00d0*/ 	.word	0xffffffff


	//   ....[30]....
        /*00d4*/ 	.word	0xffffffff


	//   ....[31]....
        /*00d8*/ 	.word	0xffffffff


	//   ....[32]....
        /*00dc*/ 	.word	0xffffffff


	//   ....[33]....
        /*00e0*/ 	.word	0xffffffff


	//   ....[34]....
        /*00e4*/ 	.word	0xffffffff


	//   ....[35]....
        /*00e8*/ 	.word	0xffffffff


	//   ....[36]....
        /*00ec*/ 	.word	0xffffffff


	//   ....[37]....
        /*00f0*/ 	.word	0xffffffff


	//   ....[38]....
        /*00f4*/ 	.word	0xffffffff


	//   ....[39]....
        /*00f8*/ 	.word	0xffffffff


	//   ....[40]....
        /*00fc*/ 	.word	0xffffffff


	//   ....[41]....
        /*0100*/ 	.word	0xffffffff


	//   ....[42]....
        /*0104*/ 	.word	0xffffffff


	//   ....[43]....
        /*0108*/ 	.word	0xffffffff


	//   ....[44]....
        /*010c*/ 	.word	0xffffffff


	//   ....[45]....
        /*0110*/ 	.word	0xffffffff


	//   ....[46]....
        /*0114*/ 	.word	0xffffffff


	//   ....[47]....
        /*0118*/ 	.word	0xffffffff


	//   ....[48]....
        /*011c*/ 	.word	0xffffffff


	//   ....[49]....
        /*0120*/ 	.word	0xffffffff


	//   ....[50]....
        /*0124*/ 	.word	0xffffffff


	//   ....[51]....
        /*0128*/ 	.word	0xffffffff


	//   ....[52]....
        /*012c*/ 	.word	0xffffffff


	//   ....[53]....
        /*0130*/ 	.word	0xffffffff


	//   ....[54]....
        /*0134*/ 	.word	0xffffffff


	//   ....[55]....
        /*0138*/ 	.word	0xffffffff


	//   ....[56]....
        /*013c*/ 	.word	0xffffffff


	//   ....[57]....
        /*0140*/ 	.word	0xffffffff


	//   ....[58]....
        /*0144*/ 	.word	0xffffffff


	//   ....[59]....
        /*0148*/ 	.word	0xffffffff


	//----- nvinfo : EIATTR_COOP_GROUP_INSTR_OFFSETS
	.align		4
.L_15681:
        /*014c*/ 	.byte	0x04, 0x28
        /*014e*/ 	.short	(.L_15683 - .L_15682)


	//   ....[0]....
.L_15682:
        /*0150*/ 	.word	0x00000310


	//   ....[1]....
        /*0154*/ 	.word	0x00000350


	//   ....[2]....
        /*0158*/ 	.word	0x000003d0


	//   ....[3]....
        /*015c*/ 	.word	0x000003e0


	//   ....[4]....
        /*0160*/ 	.word	0x00000420


	//   ....[5]....
        /*0164*/ 	.word	0x00000430


	//   ....[6]....
        /*0168*/ 	.word	0x00000480


	//   ....[7]....
        /*016c*/ 	.word	0x000004a0


	//   ....[8]....
        /*0170*/ 	.word	0x00000510


	//   ....[9]....
        /*0174*/ 	.word	0x00000520


	//   ....[10]....
        /*0178*/ 	.word	0x00000610


	//   ....[11]....
        /*017c*/ 	.word	0x00000630


	//   ....[12]....
        /*0180*/ 	.word	0x00000680


	//   ....[13]....
        /*0184*/ 	.word	0x00000690


	//   ....[14]....
        /*0188*/ 	.word	0x000006d0


	//   ....[15]....
        /*018c*/ 	.word	0x000006e0


	//   ....[16]....
        /*0190*/ 	.word	0x00000720


	//   ....[17]....
        /*0194*/ 	.word	0x00000730


	//   ....[18]....
        /*0198*/ 	.word	0x00000770


	//   ....[19]....
        /*019c*/ 	.word	0x00000780


	//   ....[20]....
        /*01a0*/ 	.word	0x00000dc0


	//   ....[21]....
        /*01a4*/ 	.word	0x00000dd0


	//   ....[22]....
        /*01a8*/ 	.word	0x00000e20


	//   ....[23]....
        /*01ac*/ 	.word	0x00000e40


	//   ....[24]....
        /*01b0*/ 	.word	0x00000e70


	//   ....[25]....
        /*01b4*/ 	.word	0x00000e80


	//   ....[26]....
        /*01b8*/ 	.word	0x00000ea0


	//   ....[27]....
        /*01bc*/ 	.word	0x00000eb0


	//   ....[28]....
        /*01c0*/ 	.word	0x00000ee0


	//   ....[29]....
        /*01c4*/ 	.word	0x00000ef0


	//   ....[30]....
        /*01c8*/ 	.word	0x00000f60


	//   ....[31]....
        /*01cc*/ 	.word	0x00000f80


	//   ....[32]....
        /*01d0*/ 	.word	0x00000fa0


	//   ....[33]....
        /*01d4*/ 	.word	0x00000fb0


	//   ....[34]....
        /*01d8*/ 	.word	0x00000fd0


	//   ....[35]....
        /*01dc*/ 	.word	0x00000fe0


	//   ....[36]....
        /*01e0*/ 	.word	0x00001000


	//   ....[37]....
        /*01e4*/ 	.word	0x00001010


	//   ....[38]....
        /*01e8*/ 	.word	0x00001030


	//   ....[39]....
        /*01ec*/ 	.word	0x00001040


	//   ....[40]....
        /*01f0*/ 	.word	0x000016b0


	//   ....[41]....
        /*01f4*/ 	.word	0x00001730


	//   ....[42]....
        /*01f8*/ 	.word	0x000017d0


	//   ....[43]....
        /*01fc*/ 	.word	0x00001840


	//   ....[44]....
        /*0200*/ 	.word	0x000018e0


	//   ....[45]....
        /*0204*/ 	.word	0x00001950


	//   ....[46]....
        /*0208*/ 	.word	0x000019f0


	//   ....[47]....
        /*020c*/ 	.word	0x00001a60


	//   ....[48]....
        /*0210*/ 	.word	0x00001b00


	//   ....[49]....
        /*0214*/ 	.word	0x00001b70


	//   ....[50]....
        /*0218*/ 	.word	0x00001be0


	//   ....[51]....
        /*021c*/ 	.word	0x00001c60


	//   ....[52]....
        /*0220*/ 	.word	0x00001ce0


	//   ....[53]....
        /*0224*/ 	.word	0x00001d50


	//   ....[54]....
        /*0228*/ 	.word	0x00001dd0


	//   ....[55]....
        /*022c*/ 	.word	0x00001e40


	//   ....[56]....
        /*0230*/ 	.word	0x00001ec0


	//   ....[57]....
        /*0234*/ 	.word	0x00001f30


	//   ....[58]....
        /*0238*/ 	.word	0x00001fb0


	//   ....[59]....
        /*023c*/ 	.word	0x00002020


	//----- nvinfo : EIATTR_EXIT_INSTR_OFFSETS
	.align		4
.L_15683:
        /*0240*/ 	.byte	0x04, 0x1c
        /*0242*/ 	.short	(.L_15685 - .L_15684)


	//   ....[0]....
.L_15684:
        /*0244*/ 	.word	0x000014c0


	//   ....[1]....
        /*0248*/ 	.word	0x00001650


	//----- nvinfo : EIATTR_CRS_STACK_SIZE
	.align		4
.L_15685:
        /*024c*/ 	.byte	0x04, 0x1e
        /*024e*/ 	.short	(.L_15687 - .L_15686)
.L_15686:
        /*0250*/ 	.word	0x00000000
.L_15687:


//--------------------- .nv.info._ZN2at6native43_GLOBAL__N__9ae7fba5_10_SoftMax_cu_9f978f6322cunn_SoftMaxForwardRegIdddNS1_25LogSoftMaxForwardEpilogueElLi9EEEvPT1_PKT_T3_ --------------------------
	.section	.nv.info._ZN2at6native43_GLOBAL__N__9ae7fba5_10_SoftMax_cu_9f978f6322cunn_SoftMaxForwardRegIdddNS1_25LogSoftMaxForwardEpilogueElLi9EEEvPT1_PKT_T3_,"",@"SHT_CUDA_INFO"
	.sectionflags	@""
	.align	4


	//----- nvinfo : EIATTR_CUDA_API_VERSION
	.align		4
        /*0000*/ 	.byte	0x04, 0x37
        /*0002*/ 	.short	(.L_15689 - .L_15688)
.L_15688:
        /*0004*/ 	.word	0x00000082


	//----- nvinfo : EIATTR_SW2861232_WAR
	.align		4
.L_15689:
        /*0008*/ 	.byte	0x01, 0x35
	.zero		2


	//----- nvinfo : EIATTR_PARAM_CBANK
	.align		4
        /*000c*/ 	.byte	0x04, 0x0a
        /*000e*/ 	.short	(.L_15691 - .L_15690)
	.align		4
.L_15690:
        /*0010*/ 	.word	index@(.nv.constant0._ZN2at6native43_GLOBAL__N__9ae7fba5_10_SoftMax_cu_9f978f6322cunn_SoftMaxForwardRegIdddNS1_25LogSoftMaxForwardEpilogueElLi9EEEvPT1_PKT_T3_)
        /*0014*/ 	.short	0x0160
        /*0016*/ 	.short	0x0018


	//----- nvinfo : EIATTR_CBANK_PARAM_SIZE
	.align		4
.L_15691:
        /*0018*/ 	.byte	0x03, 0x19
        /*001a*/ 	.short	0x0018


	//----- nvinfo : EIATTR_KPARAM_INFO
	.align		4
        /*001c*/ 	.byte	0x04, 0x17
        /*001e*/ 	.short	(.L_15693 - .L_15692)
.L_15692:
        /*0020*/ 	.word	0x00000000
        /*0024*/ 	.short	0x0002
        /*0026*/ 	.short	0x0010
        /*0028*/ 	.byte	0x00, 0xf0, 0x21, 0x00


	//----- nvinfo : EIATTR_KPARAM_INFO
	.align		4
.L_15693:
        /*002c*/ 	.byte	0x04, 0x17
        /*002e*/ 	.short	(.L_15695 - .L_15694)
.L_15694:
        /*0030*/ 	.word	0x00000000
        /*0034*/ 	.short	0x0001
        /*0036*/ 	.short	0x0008
        /*0038*/ 	.byte	0x00, 0xf0, 0x21, 0x00


	//----- nvinfo : EIATTR_KPARAM_INFO
	.align		4
.L_15695:
        /*003c*/ 	.byte	0x04, 0x17
        /*003e*/ 	.short	(.L_15697 - .L_15696)
.L_15696:
        /*0040*/ 	.word	0x00000000
        /*0044*/ 	.short	0x0000
        /*0046*/ 	.short	0x0000
        /*0048*/ 	.byte	0x00, 0xf0, 0x21, 0x00


	//----- nvinfo : EIATTR_MAXREG_COUNT
	.align		4
.L_15697:
        /*004c*/ 	.byte	0x03, 0x1b
        /*004e*/ 	.short	0x00ff


	//----- nvinfo : EIATTR_NUM_BARRIERS
	.align		4
        /*0050*/ 	.byte	0x02, 0x4c
        /*0052*/ 	.byte	0x01
	.zero		1


	//----- nvinfo : EIATTR_MERCURY_ISA_VERSION
	.align		4
        /*0054*/ 	.byte	0x03, 0x5f
        /*0056*/ 	.short	0x0000


	//----- nvinfo : EIATTR_COOP_GROUP_MASK_REGIDS
	.align		4
        /*0058*/ 	.byte	0x04, 0x29
        /*005a*/ 	.short	(.L_15699 - .L_15698)


	//   ....[0]....
.L_15698:
        /*005c*/ 	.word	0xffffffff


	//   ....[1]....
        /*0060*/ 	.word	0xffffffff


	//   ....[2]....
        /*0064*/ 	.word	0xffffffff


	//   ....[3]....
        /*0068*/ 	.word	0xffffffff


	//   ....[4]....
        /*006c*/ 	.word	0xffffffff


	//   ....[5]....
        /*0070*/ 	.word	0xffffffff


	//   ....[6]....
        /*0074*/ 	.word	0xffffffff


	//   ....[7]....
        /*0078*/ 	.word	0xffffffff


	//   ....[8]....
        /*007c*/ 	.word	0xffffffff


	//   ....[9]....
        /*0080*/ 	.word	0xffffffff


	//   ....[10]....
        /*0084*/ 	.word	0xffffffff


	//   ....[11]....
        /*0088*/ 	.word	0xffffffff


	//   ....[12]....
        /*008c*/ 	.word	0xffffffff


	//   ....[13]....
        /*0090*/ 	.word	0xffffffff


	//   ....[14]....
        /*0094*/ 	.word	0xffffffff


	//   ....[15]....
        /*0098*/ 	.word	0xffffffff


	//   ....[16]....
        /*009c*/ 	.word	0xffffffff


	//   ....[17]....
        /*00a0*/ 	.word	0xffffffff


	//   ....[18]....
        /*00a4*/ 	.word	0xffffffff


	//   ....[19]....
        /*00a8*/ 	.word	0xffffffff


	//   ....[20]....
        /*00ac*/ 	.word	0xffffffff


	//   ....[21]....
        /*00b0*/ 	.word	0xffffffff


	//   ....[22]....
        /*00b4*/ 	.word	0xffffffff


	//   ....[23]....
        /*00b8*/ 	.word	0xffffffff


	//   ....[24]....
        /*00bc*/ 	.word	0xffffffff


	//   ....[25]....
        /*00c0*/ 	.word	0xffffffff


	//   ....[26]....
        /*00c4*/ 	.word	0xffffffff


	//   ....[27]....
        /*00c8*/ 	.word	0xffffffff


	//   ....[28]....
        /*00cc*/ 	.word	0xffffffff


	//   ....[29]....
        /*00d0*/ 	.word	0xffffffff


	//   ....[30]....
        /*00d4*/ 	.word	0xffffffff


	//   ....[31]....
        /*00d8*/ 	.word	0xffffffff


	//   ....[32]....
        /*00dc*/ 	.word	0xffffffff


	//   ....[33]....
        /*00e0*/ 	.word	0xffffffff


	//   ....[34]....
        /*00e4*/ 	.word	0xffffffff


	//   ....[35]....
        /*00e8*/ 	.word	0xffffffff


	//   ....[36]....
        /*00ec*/ 	.word	0xffffffff


	//   ....[37]....
        /*00f0*/ 	.word	0xffffffff


	//   ....[38]....
        /*00f4*/ 	.word	0xffffffff


	//   ....[39]....
        /*00f8*/ 	.word	0xffffffff


	//   ....[40]....
        /*00fc*/ 	.word	0xffffffff


	//   ....[41]....
        /*0100*/ 	.word	0xffffffff


	//   ....[42]....
        /*0104*/ 	.word	0xffffffff


	//   ....[43]....
        /*0108*/ 	.word	0xffffffff


	//   ....[44]....
        /*010c*/ 	.word	0xffffffff


	//   ....[45]....
        /*0110*/ 	.word	0xffffffff


	//   ....[46]....
        /*0114*/ 	.word	0xffffffff


	//   ....[47]....
        /*0118*/ 	.word	0xffffffff


	//   ....[48]....
        /*011c*/ 	.word	0xffffffff


	//   ....[49]....
        /*0120*/ 	.word	0xffffffff


	//   ....[50]....
        /*0124*/ 	.word	0xffffffff


	//   ....[51]....
        /*0128*/ 	.word	0xffffffff


	//   ....[52]....
        /*012c*/ 	.word	0xffffffff


	//   ....[53]....
        /*0130*/ 	.word	0xffffffff


	//   ....[54]....
        /*0134*/ 	.word	0xffffffff


	//   ....[55]....
        /*0138*/ 	.word	0xffffffff


	//   ....[56]....
        /*013c*/ 	.word	0xffffffff


	//   ....[57]....
        /*0140*/ 	.word	0xffffffff


	//   ....[58]....
        /*0144*/ 	.word	0xffffffff


	//   ....[59]....
        /*0148*/ 	.word	0xffffffff


	//----- nvinfo : EIATTR_COOP_GROUP_INSTR_OFFSETS
	.align		4
.L_15699:
        /*014c*/ 	.byte	0x04, 0x28
        /*014e*/ 	.short	(.L_15701 - .L_15700)


	//   ....[0]....
.L_15700:
        /*0150*/ 	.word	0x00000b20


	//   ....[1]....
        /*0154*/ 	.word	0x00000b30


	//   ....[2]....
        /*0158*/ 	.word	0x00000b70


	//   ....[3]....
        /*015c*/ 	.word	0x00000b80


	//   ....[4]....
        /*0160*/ 	.word	0x00000bc0


	//   ....[5]....
        /*0164*/ 	.word	0x00000bd0


	//   ....[6]....
        /*0168*/ 	.word	0x00000c10


	//   ....[7]....
        /*016c*/ 	.word	0x00000c20


	//   ....[8]....
        /*0170*/ 	.word	0x00000c60


	//   ....[9]....
        /*0174*/ 	.word	0x00000c70


	//   ....[10]....
        /*0178*/ 	.word	0x00000e30


	//   ....[11]....
        /*017c*/ 	.word	0x00000e50


	//   ....[12]....
        /*0180*/ 	.word	0x00000ea0


	//   ....[13]....
        /*0184*/ 	.word	0x00000eb0


	//   ....[14]....
        /*0188*/ 	.word	0x00000ef0


	//   ....[15]....
        /*018c*/ 	.word	0x00000f00


	//   ....[16]....
        /*0190*/ 	.word	0x00000f40


	//   ....[17]....
        /*0194*/ 	.word	0x00000f50


	//   ....[18]....
        /*0198*/ 	.word	0x00000f90


	//   ....[19]....
        /*019c*/ 	.word	0x00000fa0


	//   ....[20]....
        /*01a0*/ 	.word	0x00002850


	//   ....[21]....
        /*01a4*/ 	.word	0x000028a0


	//   ....[22]....
        /*01a8*/ 	.word	0x000028f0


	//   ....[23]....
        /*01ac*/ 	.word	0x00002900


	//   ....[24]....
        /*01b0*/ 	.word	0x00002930


	//   ....[25]....
        /*01b4*/ 	.word	0x00002940


	//   ....[26]....
        /*01b8*/ 	.word	0x00002960


	//   ....[27]....
        /*01bc*/ 	.word	0x00002970


	//   ....[28]....
        /*01c0*/ 	.word	0x00002990


	//   ....[29]....
        /*01c4*/ 	.word	0x000029a0


	//   ....[30]....
        /*01c8*/ 	.word	0x00002a40


	//   ....[31]....
        /*01cc*/ 	.word	0x00002a60


	//   ....[32]....
        /*01d0*/ 	.word	0x00002a90


	//   ....[33]....
        /*01d4*/ 	.word	0x00002aa0


	//   ....[34]....
        /*01d8*/ 	.word	0x00002ac0


	//   ....[35]....
        /*01dc*/ 	.word	0x00002ad0


	//   ....[36]....
        /*01e0*/ 	.word	0x00002af0


	//   ....[37]....
        /*01e4*/ 	.word	0x00002b00


	//   ....[38]....
        /*01e8*/ 	.word	0x00002b20


	//   ....[39]....
        /*01ec*/ 	.word	0x00002b30


	//   ....[40]....
        /*01f0*/ 	.word	0x000038c0


	//   ....[41]....
        /*01f4*/ 	.word	0x00003940


	//   ....[42]....
        /*01f8*/ 	.word	0x000039f0


	//   ....[43]....
        /*01fc*/ 	.word	0x00003a60


	//   ....[44]....
        /*0200*/ 	.word	0x00003b00


	//   ....[45]....
        /*0204*/ 	.word	0x00003b70


	//   ....[46]....
        /*0208*/ 	.word	0x00003c10


	//   ....[47]....
        /*020c*/ 	.word	0x00003c80


	//   ....[48]....
        /*0210*/ 	.word	0x00003d20


	//   ....[49]....
        /*0214*/ 	.word	0x00003d90


	//   ....[50]....
        /*0218*/ 	.word	0x00003e10


	//   ....[51]....
        /*021c*/ 	.word	0x00003e90


	//   ....[52]....
        /*0220*/ 	.word	0x00003f20


	//   ....[53]....
        /*0224*/ 	.word	0x00003f90


	//   ....[54]....
        /*0228*/ 	.word	0x00004010


	//   ....[55]....
        /*022c*/ 	.word	0x00004080


	//   ....[56]....
        /*0230*/ 	.word	0x00004100


	//   ....[57]....
        /*0234*/ 	.word	0x00004170


	//   ....[58]....
        /*0238*/ 	.word	0x000041f0


	//   ....[59]....
        /*023c*/ 	.word	0x00004260


	//----- nvinfo : EIATTR_EXIT_INSTR_OFFSETS
	.align		4
.L_15701:
        /*0240*/ 	.byte	0x04, 0x1c
        /*0242*/ 	.short	(.L_15703 - .L_15702)


	//   ....[0]....
.L_15702:
        /*0244*/ 	.word	0x00003760


	//   ....[1]....
        /*0248*/ 	.word	0x00003860


	//----- nvinfo : EIATTR_CRS_STACK_SIZE
	.align		4
.L_15703:
        /*024c*/ 	.byte	0x04, 0x1e
        /*024e*/ 	.short	(.L_15705 - .L_15704)
.L_15704:
        /*0250*/ 	.word	0x00000000
.L_15705:


//--------------------- .nv.info._ZN2at6native43_GLOBAL__N__9ae7fba5_10_SoftMax_cu_9f978f6322cunn_SoftMaxForwardRegIdddNS1_25LogSoftMaxForwardEpilogueElLi8EEEvPT1_PKT_T3_ --------------------------
	.section	.nv.info._ZN2at6native43_GLOBAL__N__9ae7fba5_10_SoftMax_cu_9f978f6322cunn_SoftMaxForwardRegIdddNS1_25LogSoftMaxForwardEpilogueElLi8EEEvPT1_PKT_T3_,"",@"SHT_CUDA_INFO"
	.sectionflags	@""
	.align	4


	//----- nvinfo : EIATTR_CUDA_API_VERSION
	.align		4
        /*0000*/ 	.byte	0x04, 0x37
        /*0002*/ 	.short	(.L_15707 - .L_15706)
.L_15706:
        /*0004*/ 	.word	0x00000082


	//----- nvinfo : EIATTR_SW2861232_WAR
	.align		4
.L_15707:
        /*0008*/ 	.byte	0x01, 0x35
	.zero		2


	//----- nvinfo : EIATTR_PARAM_CBANK
	.align		4
        /*000c*/ 	.byte	0x04, 0x0a
        /*000e*/ 	.short	(.L_15709 - .L_15708)
	.align		4
.L_15708:
        /*0010*/ 	.word	index@(.nv.constant0._ZN2at6native43_GLOBAL__N__9ae7fba5_10_SoftMax_cu_9f978f6322cunn_SoftMaxForwardRegIdddNS1_25LogSoftMaxForwardEpilogueElLi8EEEvPT1_PKT_T3_)
        /*0014*/ 	.short	0x0160
        /*0016*/ 	.short	0x0018


	//----- nvinfo : EIATTR_CBANK_PARAM_SIZE
	.align		4
.L_15709:
        /*0018*/ 	.byte	0x03, 0x19
        /*001a*/ 	.short	0x0018


	//----- nvinfo : EIATTR_KPARAM_INFO
	.align		4
        /*001c*/ 	.byte	0x04, 0x17
        /*001e*/ 	.short	(.L_15711 - .L_15710)
.L_15710:
        /*0020*/ 	.word	0x00000000
        /*0024*/ 	.short	0x0002
        /*0026*/ 	.short	0x0010
        /*0028*/ 	.byte	0x00, 0xf0, 0x21, 0x00


	//----- nvinfo : EIATTR_KPARAM_INFO
	.align		4
.L_15711:
        /*002c*/ 	.byte	0x04, 0x17
        /*002e*/ 	.short	(.L_15713 - .L_15712)
.L_15712:
        /*0030*/ 	.word	0x00000000
        /*0034*/ 	.short	0x0001
        /*0036*/ 	.short	0x0008
        /*0038*/ 	.byte	0x00, 0xf0, 0x21, 0x00


	//----- nvinfo : EIATTR_KPARAM_INFO
	.align		4
.L_15713:
        /*003c*/ 	.byte	0x04, 0x17
        /*003e*/ 	.short	(.L_15715 - .L_15714)
.L_15714:
        /*0040*/ 	.word	0x00000000
        /*0044*/ 	.short	0x0000
        /*0046*/ 	.short	0x0000
        /*0048*/ 	.byte	0x00, 0xf0, 0x21, 0x00


	//----- nvinfo : EIATTR_MAXREG_COUNT
	.align		4
.L_15715:
        /*004c*/ 	.byte	0x03, 0x1b
        /*004e*/ 	.short	0x00ff


	//----- nvinfo : EIATTR_NUM_BARRIERS
	.align		4
        /*0050*/ 	.byte	0x02, 0x4c
        /*0052*/ 	.byte	0x01
	.zero		1


	//----- nvinfo : EIATTR_MERCURY_ISA_VERSION
	.align		4
        /*0054*/ 	.byte	0x03, 0x5f
        /*0056*/ 	.short	0x0000


	//----- nvinfo : EIATTR_COOP_GROUP_MASK_REGIDS
	.align		4
        /*0058*/ 	.byte	0x04, 0x29
        /*005a*/ 	.short	(.L_15717 - .L_15716)


	//   ....[0]....
.L_15716:
        /*005c*/ 	.word	0xffffffff


	//   ....[1]....
        /*0060*/ 	.word	0xffffffff


	//   ....[2]....
        /*0064*/ 	.word	0xffffffff


	//   ....[3]....
        /*0068*/ 	.word	0xffffffff


	//   ....[4]....
        /*006c*/ 	.word	0xffffffff


	//   ....[5]....
        /*0070*/ 	.word	0xffffffff


	//   ....[6]....
        /*0074*/ 	.word	0xffffffff


	//   ....[7]....
        /*0078*/ 	.word	0xffffffff


	//   ....[8]....
        /*007c*/ 	.word	0xffffffff


	//   ....[9]....
        /*0080*/ 	.word	0xffffffff


	//   ....[10]....
        /*0084*/ 	.word	0xffffffff


	//   ....[11]....
        /*0088*/ 	.word	0xffffffff


	//   ....[12]....
        /*008c*/ 	.word	0xffffffff


	//   ....[13]....
        /*0090*/ 	.word	0xffffffff


	//   ....[14]....
        /*0094*/ 	.word	0xffffffff


	//   ....[15]....
        /*0098*/ 	.word	0xffffffff


	//   ....[16]....
        /*009c*/ 	.word	0xffffffff


	//   ....[17]....
        /*00a0*/ 	.word	0xffffffff


	//   ....[18]....
        /*00a4*/ 	.word	0xffffffff


	//   ....[19]....
        /*00a8*/ 	.word	0xffffffff


	//   ....[20]....
        /*00ac*/ 	.word	0xffffffff


	//   ....[21]....
        /*00b0*/ 	.word	0xffffffff


	//   ....[22]....
        /*00b4*/ 	.word	0xffffffff


	//   ....[23]....
        /*00b8*/ 	.word	0xffffffff


	//   ....[24]....
        /*00bc*/ 	.word	0xffffffff


	//   ....[25]....
        /*00c0*/ 	.word	0xffffffff


	//   ....[26]....
        /*00c4*/ 	.word	0xffffffff


	//   ....[27]....
        /*00c8*/ 	.word	0xffffffff


	//   ....[28]....
        /*00cc*/ 	.word	0xffffffff


	//   ....[29]....
        /*00d0*/ 	.word	0xffffffff


	//   ....[30]....
        /*00d4*/ 	.word	0xffffffff


	//   ....[31]....
        /*00d8*/ 	.word	0xffffffff


	//   ....[32]....
        /*00dc*/ 	.word	0xffffffff


	//   ....[33]....
        /*00e0*/ 	.word	0xffffffff


	//   ....[34]....
        /*00e4*/ 	.word	0xffffffff


	//   ....[35]....
        /*00e8*/ 	.word	0xffffffff


	//   ....[36]....
        /*00ec*/ 	.word	0xffffffff


	//   ....[37]....
        /*00f0*/ 	.word	0xffffffff


	//   ....[38]....
        /*00f4*/ 	.word	0xffffffff


	//   ....[39]....
        /*00f8*/ 	.word	0xffffffff


	//   ....[40]....
        /*00fc*/ 	.word	0xffffffff


	//   ....[41]....
        /*0100*/ 	.word	0xffffffff


	//   ....[42]....
        /*0104*/ 	.word	0xffffffff


	//   ....[43]....
        /*0108*/ 	.word	0xffffffff


	//   ....[44]....
        /*010c*/ 	.word	0xffffffff


	//   ....[45]....
        /*0110*/ 	.word	0xffffffff


	//   ....[46]....
        /*0114*/ 	.word	0xffffffff


	//   ....[47]....
        /*0118*/ 	.word	0xffffffff


	//   ....[48]....
        /*011c*/ 	.word	0xffffffff


	//   ....[49]....
        /*0120*/ 	.word	0xffffffff


	//   ....[50]....
        /*0124*/ 	.word	0xffffffff


	//   ....[51]....
        /*0128*/ 	.word	0xffffffff


	//   ....[52]....
        /*012c*/ 	.word	0xffffffff


	//   ....[53]....
        /*0130*/ 	.word	0xffffffff


	//   ....[54]....
        /*0134*/ 	.word	0xffffffff


	//   ....[55]....
        /*0138*/ 	.word	0xffffffff


	//   ....[56]....
        /*013c*/ 	.word	0xffffffff


	//   ....[57]....
        /*0140*/ 	.word	0xffffffff


	//   ....[58]....
        /*0144*/ 	.word	0xffffffff


	//   ....[59]....
        /*0148*/ 	.word	0xffffffff


	//----- nvinfo : EIATTR_COOP_GROUP_INSTR_OFFSETS
	.align		4
.L_15717:
        /*014c*/ 	.byte	0x04, 0x28
        /*014e*/ 	.short	(.L_15719 - .L_15718)


	//   ....[0]....
.L_15718:
        /*0150*/ 	.word	0x00000a00


	//   ....[1]....
        /*0154*/ 	.word	0x00000a10


	//   ....[2]....
        /*0158*/ 	.word	0x00000a50


	//   ....[3]....
        /*015c*/ 	.word	0x00000a60


	//   ....[4]....
        /*0160*/ 	.word	0x00000ab0


	//   ....[5]....
        /*0164*/ 	.word	0x00000ac0


	//   ....[6]....
        /*0168*/ 	.word	0x00000b00


	//   ....[7]....
        /*016c*/ 	.word	0x00000b10


	//   ....[8]....
        /*0170*/ 	.word	0x00000b50


	//   ....[9]....
        /*0174*/ 	.word	0x00000b60


	//   ....[10]....
        /*0178*/ 	.word	0x00000d00


	//   ....[11]....
        /*017c*/ 	.word	0x00000d20


	//   ....[12]....
        /*0180*/ 	.word	0x00000d60


	//   ....[13]....
        /*0184*/ 	.word	0x00000d70


	//   ....[14]....
        /*0188*/ 	.word	0x00000db0


	//   ....[15]....
        /*018c*/ 	.word	0x00000dc0


	//   ....[16]....
        /*0190*/ 	.word	0x00000e00


	//   ....[17]....
        /*0194*/ 	.word	0x00000e10


	//   ....[18]....
        /*0198*/ 	.word	0x00000e50


	//   ....[19]....
        /*019c*/ 	.word	0x00000e60


	//   ....[20]....
        /*01a0*/ 	.word	0x000024d0


	//   ....[21]....
        /*01a4*/ 	.word	0x00002520


	//   ....[22]....
        /*01a8*/ 	.word	0x00002580


	//   ....[23]....
        /*01ac*/ 	.word	0x00002590


	//   ....[24]....
        /*01b0*/ 	.word	0x000025c0


	//   ....[25]....
        /*01b4*/ 	.word	0x000025d0


	//   ....[26]....
        /*01b8*/ 	.word	0x000025f0


	//   ....[27]....
        /*01bc*/ 	.word	0x00002600


	//   ....[28]....
        /*01c0*/ 	.word	0x00002620


	//   ....[29]....
        /*01c4*/ 	.word	0x00002630


	//   ....[30]....
        /*01c8*/ 	.word	0x000026c0


	//   ....[31]....
        /*01cc*/ 	.word	0x000026e0


	//   ....[32]....
        /*01d0*/ 	.word	0x00002710


	//   ....[33]....
        /*01d4*/ 	.word	0x00002720


	//   ....[34]....
        /*01d8*/ 	.word	0x00002740


	//   ....[35]....
        /*01dc*/ 	.word	0x00002750


	//   ....[36]....
        /*01e0*/ 	.word	0x00002770


	//   ....[37]....
        /*01e4*/ 	.word	0x00002780


	//   ....[38]....
        /*01e8*/ 	.word	0x000027a0


	//   ....[39]....
        /*01ec*/ 	.word	0x000027b0


	//   ....[40]....
        /*01f0*/ 	.word	0x00003400


	//   ....[41]....
        /*01f4*/ 	.word	0x00003480


	//   ....[42]....
        /*01f8*/ 	.word	0x00003520


	//   ....[43]....
        /*01fc*/ 	.word	0x00003590


	//   ....[44]....
        /*0200*/ 	.word	0x00003630


	//   ....[45]....
        /*0204*/ 	.word	0x000036a0


	//   ....[46]....
        /*0208*/ 	.word	0x00003740


	//   ....[47]....
        /*020c*/ 	.word	0x000037b0


	//   ....[48]....
        /*0210*/ 	.word	0x00003850


	//   ....[49]....
        /*0214*/ 	.word	0x000038c0


	//   ....[50]....
        /*0218*/ 	.word	0x00003940


	//   ....[51]....
        /*021c*/ 	.word	0x000039c0


	//   ....[52]....
        /*0220*/ 	.word	0x00003a50


	//   ....[53]....
        /*0224*/ 	.word	0x00003ac0


	//   ....[54]....
        /*0228*/ 	.word	0x00003b40


	//   ....[55]....
        /*022c*/ 	.word	0x00003bb0


	//   ....[56]....
        /*0230*/ 	.word	0x00003c30


	//   ....[57]....
        /*0234*/ 	.word	0x00003ca0


	//   ....[58]....
        /*0238*/ 	.word	0x00003d20


	//   ....[59]....
        /*023c*/ 	.word	0x00003d90


	//----- nvinfo : EIATTR_EXIT_INSTR_OFFSETS
	.align		4
.L_15719:
        /*0240*/ 	.byte	0x04, 0x1c
        /*0242*/ 	.short	(.L_15721 - .L_15720)


	//   ....[0]....
.L_15720:
        /*0244*/ 	.word	0x000032a0


	//   ....[1]....
        /*0248*/ 	.word	0x000033a0


	//----- nvinfo : EIATTR_CRS_STACK_SIZE
	.align		4
.L_15721:
        /*024c*/ 	.byte	0x04, 0x1e
        /*024e*/ 	.short	(.L_15723 - .L_15722)
.L_15722:
        /*0250*/ 	.word	0x00000000
.L_15723:


//--------------------- .nv.info._ZN2at6native43_GLOBAL__N__9ae7fba5_10_SoftMax_cu_9f978f6322cunn_SoftMaxForwardRegIdddNS1_25LogSoftMaxForwardEpilogueElLi7EEEvPT1_PKT_T3_ --------------------------
	.section	.nv.info._ZN2at6native43_GLOBAL__N__9ae7fba5_10_SoftMax_cu_9f978f6322cunn_SoftMaxForwardRegIdddNS1_25LogSoftMaxForwardEpilogueElLi7EEEvPT1_PKT_T3_,"",@"SHT_CUDA_INFO"
	.sectionflags	@""
	.align	4


	//----- nvinfo : EIATTR_CUDA_API_VERSION
	.align		4
        /*0000*/ 	.byte	0x04, 0x37
        /*0002*/ 	.short	(.L_15725 - .L_15724)
.L_15724:
        /*0004*/ 	.word	0x00000082


	//----- nvinfo : EIATTR_SW2861232_WAR
	.align		4
.L_15725:
        /*0008*/ 	.byte	0x01, 0x35
	.zero		2


	//----- nvinfo : EIATTR_PARAM_CBANK
	.align		4
        /*000c*/ 	.byte	0x04, 0x0a
        /*000e*/ 	.short	(.L_15727 - .L_15726)
	.align		4
.L_15726:
        /*0010*/ 	.word	index@(.nv.constant0._ZN2at6native43_GLOBAL__N__9ae7fba5_10_SoftMax_cu_9f978f6322cunn_SoftMaxForwardRegIdddNS1_25LogSoftMaxForwardEpilogueElLi7EEEvPT1_PKT_T3_)
        /*0014*/ 	.short	0x0160
        /*0016*/ 	.short	0x0018


	//----- nvinfo : EIATTR_CBANK_PARAM_SIZE
	.align		4
.L_15727:
        /*0018*/ 	.byte	0x03, 0x19
        /*001a*/ 	.short	0x0018


	//----- nvinfo : EIATTR_KPARAM_INFO
	.align		4
        /*001c*/ 	.byte	0x04, 0x17
        /*001e*/ 	.short	(.L_15729 - .L_15728)
.L_15728:
        /*0020*/ 	.word	0x00000000
        /*0024*/ 	.short	0x0002
        /*0026*/ 	.short	0x0010
        /*0028*/ 	.byte	0x00, 0xf0, 0x21, 0x00


	//----- nvinfo : EIATTR_KPARAM_INFO
	.align		4
.L_15729:
        /*002c*/ 	.byte	0x04, 0x17
        /*002e*/ 	.short	(.L_15731 - .L_15730)
.L_15730:
        /*0030*/ 	.word	0x00000000
        /*0034*/ 	.short	0x0001
        /*0036*/ 	.short	0x0008
        /*0038*/ 	.byte	0x00, 0xf0, 0x21, 0x00


	//----- nvinfo : EIATTR_KPARAM_INFO
	.align		4
.L_15731:
        /*003c*/ 	.byte	0x04, 0x17
        /*003e*/ 	.short	(.L_15733 - .L_15732)
.L_15732:
        /*0040*/ 	.word	0x00000000
        /*0044*/ 	.short	0x0000
        /*0046*/ 	.short	0x0000
        /*0048*/ 	.byte	0x00, 0xf0, 0x21, 0x00


	//----- nvinfo : EIATTR_MAXREG_COUNT
	.align		4
.L_15733:
        /*004c*/ 	.byte	0x03, 0x1b
        /*004e*/ 	.short	0x00ff


	//----- nvinfo : EIATTR_NUM_BARRIERS
	.align		4
        /*0050*/ 	.byte	0x02, 0x4c
        /*0052*/ 	.byte	0x01
	.zero		1


	//----- nvinfo : EIATTR_MERCURY_ISA_VERSION
	.align		4
        /*0054*/ 	.byte	0x03, 0x5f
        /*0056*/ 	.short	0x0000


	//----- nvinfo : EIATTR_COOP_GROUP_MASK_REGIDS
	.align		4
        /*0058*/ 	.byte	0x04, 0x29
        /*005a*/ 	.short	(.L_15735 - .L_15734)


	//   ....[0]....
.L_15734:
        /*005c*/ 	.word	0xffffffff


	//   ....[1]....
        /*0060*/ 	.word	0xffffffff


	//   ....[2]....
        /*0064*/ 	.word	0xffffffff


	//   ....[3]....
        /*0068*/ 	.word	0xffffffff


	//   ....[4]....
        /*006c*/ 	.word	0xffffffff


	//   ....[5]....
        /*0070*/ 	.word	0xffffffff


	//   ....[6]....
        /*0074*/ 	.word	0xffffffff


	//   ....[7]....
        /*0078*/ 	.word	0xffffffff


	//   ....[8]....
        /*007c*/ 	.word	0xffffffff


	//   ....[9]....
        /*0080*/ 	.word	0xffffffff


	//   ....[10]....
        /*0084*/ 	.word	0xffffffff


	//   ....[11]....
        /*0088*/ 	.word	0xffffffff


	//   ....[12]....
        /*008c*/ 	.word	0xffffffff


	//   ....[13]....
        /*0090*/ 	.word	0xffffffff


	//   ....[14]....
        /*0094*/ 	.word	0xffffffff


	//   ....[15]....
        /*0098*/ 	.word	0xffffffff


	//   ....[16]....
        /*009c*/ 	.word	0xffffffff


	//   ....[17]....
        /*00a0*/ 	.word	0xffffffff


	//   ....[18]....
        /*00a4*/ 	.word	0xffffffff


	//   ....[19]....
        /*00a8*/ 	.word	0xffffffff


	//   ....[20]....
        /*00ac*/ 	.word	0xffffffff


	//   ....[21]....
        /*00b0*/ 	.word	0xffffffff


	//   ....[22]....
        /*00b4*/ 	.word	0xffffffff


	//   ....[23]....
        /*00b8*/ 	.word	0xffffffff


	//   ....[24]....
        /*00bc*/ 	.word	0xffffffff


	//   ....[25]....
        /*00c0*/ 	.word	0xffffffff


	//   ....[26]....
        /*00c4*/ 	.word	0xffffffff


	//   ....[27]....
        /*00c8*/ 	.word	0xffffffff


	//   ....[28]....
        /*00cc*/ 	.word	0xffffffff


	//   ....[29]....
        /*00d0*/ 	.word	0xffffffff


	//   ....[30]....
        /*00d4*/ 	.word	0xffffffff


	//   ....[31]....
        /*00d8*/ 	.word	0xffffffff


	//   ....[32]....
        /*00dc*/ 	.word	0xffffffff


	//   ....[33]....
        /*00e0*/ 	.word	0xffffffff


	//   ....[34]....
        /*00e4*/ 	.word	0xffffffff


	//   ....[35]....
        /*00e8*/ 	.word	0xffffffff


	//   ....[36]....
        /*00ec*/ 	.word	0xffffffff


	//   ....[37]....
        /*00f0*/ 	.word	0xffffffff


	//   ....[38]....
        /*00f4*/ 	.word	0xffffffff


	//   ....[39]....
        /*00f8*/ 	.word	0xffffffff


	//   ....[40]....
        /*00fc*/ 	.word	0xffffffff


	//   ....[41]....
        /*0100*/ 	.word	0xffffffff


	//   ....[42]....
        /*0104*/ 	.word	0xffffffff


	//   ....[43]....
        /*0108*/ 	.word	0xffffffff


	//   ....[44]....
        /*010c*/ 	.word	0xffffffff


	//   ....[45]....
        /*0110*/ 	.word	0xffffffff


	//   ....[46]....
        /*0114*/ 	.word	0xffffffff


	//   ....[47]....
        /*0118*/ 	.word	0xffffffff


	//   ....[48]....
        /*011c*/ 	.word	0xffffffff


	//   ....[49]....
        /*0120*/ 	.word	0xffffffff


	//   ....[50]....
        /*0124*/ 	.word	0xffffffff


	//   ....[51]....
        /*0128*/ 	.word	0xffffffff


	//   ....[52]....
        /*012c*/ 	.word	0xffffffff


	//   ....[53]....
        /*0130*/ 	.word	0xffffffff


	//   ....[54]....
        /*0134*/ 	.word	0xffffffff


	//   ....[55]....
        /*0138*/ 	.word	0xffffffff


	//   ....[56]....
        /*013c*/ 	.word	0xffffffff


	//   ....[57]....
        /*0140*/ 	.word	0xffffffff


	//   ....[58]....
        /*0144*/ 	.word	0xffffffff


	//   ....[59]....
        /*0148*/ 	.word	0xffffffff


	//----- nvinfo : EIATTR_COOP_GROUP_INSTR_OFFSETS
	.align		4
.L_15735:
        /*014c*/ 	.byte	0x04, 0x28
        /*014e*/ 	.short	(.L_15737 - .L_15736)


	//   ....[0]....
.L_15736:
        /*0150*/ 	.word	0x000008e0


	//   ....[1]....
        /*0154*/ 	.word	0x000008f0


	//   ....[2]....
        /*0158*/ 	.word	0x00000930


	//   ....[3]....
        /*015c*/ 	.word	0x00000940


	//   ....[4]....
        /*0160*/ 	.word	0x00000980


	//   ....[5]....
        /*0164*/ 	.word	0x00000990


	//   ....[6]....
        /*0168*/ 	.word	0x000009d0


	//   ....[7]....
        /*016c*/ 	.word	0x000009e0


	//   ....[8]....
        /*0170*/ 	.word	0x00000a20


	//   ....[9]....
        /*0174*/ 	.word	0x00000a30


	//   ....[10]....
        /*0178*/ 	.word	0x00000ba0


	//   ....[11]....
        /*017c*/ 	.word	0x00000bc0


	//   ....[12]....
        /*0180*/ 	.word	0x00000c10


	//   ....[13]....
        /*0184*/ 	.word	0x00000c20


	//   ....[14]....
        /*0188*/ 	.word	0x00000c60


	//   ....[15]....
        /*018c*/ 	.word	0x00000c70


	//   ....[16]....
        /*0190*/ 	.word	0x00000cb0


	//   ....[17]....
        /*0194*/ 	.word	0x00000cc0


	//   ....[18]....
        /*0198*/ 	.word	0x00000d00


	//   ....[19]....
        /*019c*/ 	.word	0x00000d10


	//   ....[20]....
        /*01a0*/ 	.word	0x00002140


	//   ....[21]....
        /*01a4*/ 	.word	0x00002190


	//   ....[22]....
        /*01a8*/ 	.word	0x000021c0


	//   ....[23]....
        /*01ac*/ 	.word	0x000021d0


	//   ....[24]....
        /*01b0*/ 	.word	0x00002210


	//   ....[25]....
        /*01b4*/ 	.word	0x00002230


	//   ....[26]....
        /*01b8*/ 	.word	0x00002250


	//   ....[27]....
        /*01bc*/ 	.word	0x00002260


	//   ....[28]....
        /*01c0*/ 	.word	0x00002280


	//   ....[29]....
        /*01c4*/ 	.word	0x00002290


	//   ....[30]....
        /*01c8*/ 	.word	0x00002330


	//   ....[31]....
        /*01cc*/ 	.word	0x00002350


	//   ....[32]....
        /*01d0*/ 	.word	0x00002380


	//   ....[33]....
        /*01d4*/ 	.word	0x00002390


	//   ....[34]....
        /*01d8*/ 	.word	0x000023b0


	//   ....[35]....
        /*01dc*/ 	.word	0x000023c0


	//   ....[36]....
        /*01e0*/ 	.word	0x000023e0


	//   ....[37]....
        /*01e4*/ 	.word	0x000023f0


	//   ....[38]....
        /*01e8*/ 	.word	0x00002410


	//   ....[39]....
        /*01ec*/ 	.word	0x00002420


	//   ....[40]....
        /*01f0*/ 	.word	0x00002f40


	//   ....[41]....
        /*01f4*/ 	.word	0x00002fc0


	//   ....[42]....
        /*01f8*/ 	.word	0x00003060


	//   ....[43]....
        /*01fc*/ 	.word	0x000030d0


	//   ....[44]....
        /*0200*/ 	.word	0x00003170


	//   ....[45]....
        /*0204*/ 	.word	0x000031e0


	//   ....[46]....
        /*0208*/ 	.word	0x00003280


	//   ....[47]....
        /*020c*/ 	.word	0x000032f0


	//   ....[48]....
        /*0210*/ 	.word	0x00003390


	//   ....[49]....
        /*0214*/ 	.word	0x00003400


	//   ....[50]....
        /*0218*/ 	.word	0x00003470


	//   ....[51]....
        /*021c*/ 	.word	0x000034f0


	//   ....[52]....
        /*0220*/ 	.word	0x00003570


	//   ....[53]....
        /*0224*/ 	.word	0x000035e0


	//   ....[54]....
        /*0228*/ 	.word	0x00003660


	//   ....[55]....
        /*022c*/ 	.word	0x000036d0


	//   ....[56]....
        /*0230*/ 	.word	0x00003750


	//   ....[57]....
        /*0234*/ 	.word	0x000037c0


	//   ....[58]....
        /*0238*/ 	.word	0x00003840


	//   ....[59]....
        /*023c*/ 	.word	0x000038b0


	//----- nvinfo : EIATTR_EXIT_INSTR_OFFSETS
	.align		4
.L_15737:
        /*0240*/ 	.byte	0x04, 0x1c
        /*0242*/ 	.short	(.L_15739 - .L_15738)


	//   ....[0]....
.L_15738:
        /*0244*/ 	.word	0x00002df0


	//   ....[1]....
        /*0248*/ 	.word	0x00002ee0


	//----- nvinfo : EIATTR_CRS_STACK_SIZE
	.align		4
.L_15739:
        /*024c*/ 	.byte	0x04, 0x1e
        /*024e*/ 	.short	(.L_15741 - .L_15740)
.L_15740:
        /*0250*/ 	.word	0x00000000
.L_15741:


//--------------------- .nv.info._ZN2at6native43_GLOBAL__N__9ae7fba5_10_SoftMax_cu_9f978f6322cunn_SoftMaxForwardRegIdddNS1_25LogSoftMaxForwardEpilogueElLi6EEEvPT1_PKT_T3_ --------------------------
	.section	.nv.info._ZN2at6native43_GLOBAL__N__9ae7fba5_10_SoftMax_cu_9f978f6322cunn_SoftMaxForwardRegIdddNS1_25LogSoftMaxForwardEpilogueElLi6EEEvPT1_PKT_T3_,"",@"SHT_CUDA_INFO"
	.sectionflags	@""
	.align	4


	//----- nvinfo : EIATTR_CUDA_API_VERSION
	.align		4
        /*0000*/ 	.byte	0x04, 0x37
        /*0002*/ 	.short	(.L_15743 - .L_15742)
.L_15742:
        /*0004*/ 	.word	0x00000082


	//----- nvinfo : EIATTR_SW2861232_WAR
	.align		4
.L_15743:
        /*0008*/ 	.byte	0x01, 0x35
	.zero		2


	//----- nvinfo : EIATTR_PARAM_CBANK
	.align		4
        /*000c*/ 	.byte	0x04, 0x0a
        /*000e*/ 	.short	(.L_15745 - .L_15744)
	.align		4
.L_15744:
        /*0010*/ 	.word	index@(.nv.constant0._ZN2at6native43_GLOBAL__N__9ae7fba5_10_SoftMax_cu_9f978f6322cunn_SoftMaxForwardRegIdddNS1_25LogSoftMaxForwardEpilogueElLi6EEEvPT1_PKT_T3_)
        /*0014*/ 	.short	0x0160
        /*0016*/ 	.short	0x0018


	//----- nvinfo : EIATTR_CBANK_PARAM_SIZE
	.align		4
.L_15745:
        /*0018*/ 	.byte	0x03, 0x19
        /*001a*/ 	.short	0x0018


	//----- nvinfo : EIATTR_KPARAM_INFO
	.align		4
        /*001c*/ 	.byte	0x04, 0x17
        /*001e*/ 	.short	(.L_15747 - .L_15746)
.L_15746:
        /*0020*/ 	.word	0x00000000
        /*0024*/ 	.short	0x0002
        /*0026*/ 	.short	0x0010
        /*0028*/ 	.byte	0x00, 0xf0, 0x21, 0x00


	//----- nvinfo : EIATTR_KPARAM_INFO
	.align		4
.L_15747:
        /*002c*/ 	.byte	0x04, 0x17
        /*002e*/ 	.short	(.L_15749 - .L_15748)
.L_15748:
        /*0030*/ 	.word	0x00000000
        /*0034*/ 	.short	0x0001
        /*0036*/ 	.short	0x0008
        /*0038*/ 	.byte	0x00, 0xf0, 0x21, 0x00


	//----- nvinfo : EIATTR_KPARAM_INFO
	.align		4
.L_15749:
        /*003c*/ 	.byte	0x04, 0x17
        /*003e*/ 	.short	(.L_15751 - .L_15750)
.L_15750:
        /*0040*/ 	.word	0x00000000
        /*0044*/ 	.short	0x0000
        /*0046*/ 	.short	0x0000
        /*0048*/ 	.byte	0x00, 0xf0, 0x21, 0x00


	//----- nvinfo : EIATTR_MAXREG_COUNT
	.align		4
.L_15751:
        /*004c*/ 	.byte	0x03, 0x1b
        /*004e*/ 	.short	0x00ff


	//----- nvinfo : EIATTR_NUM_BARRIERS
	.align		4
        /*0050*/ 	.byte	0x02, 0x4c
        /*0052*/ 	.byte	0x01
	.zero		1


	//----- nvinfo : EIATTR_MERCURY_ISA_VERSION
	.align		4
        /*0054*/ 	.byte	0x03, 0x5f
        /*0056*/ 	.short	0x0000


	//----- nvinfo : EIATTR_COOP_GROUP_MASK_REGIDS
	.align		4
        /*0058*/ 	.byte	0x04, 0x29
        /*005a*/ 	.short	(.L_15753 - .L_15752)


	//   ....[0]....
.L_15752:
        /*005c*/ 	.word	0xffffffff


	//   ....[1]....
        /*0060*/ 	.word	0xffffffff


	//   ....[2]....
        /*0064*/ 	.word	0xffffffff


	//   ....[3]....
        /*0068*/ 	.word	0xffffffff


	//   ....[4]....
        /*006c*/ 	.word	0xffffffff


	//   ....[5]....
        /*0070*/ 	.word	0xffffffff


	//   ....[6]....
        /*0074*/ 	.word	0xffffffff


	//   ....[7]....
        /*0078*/ 	.word	0xffffffff


	//   ....[8]....
        /*007c*/ 	.word	0xffffffff


	//   ....[9]....
        /*0080*/ 	.word	0xffffffff


	//   ....[10]....
        /*0084*/ 	.word	0xffffffff


	//   ....[11]....
        /*0088*/ 	.word	0xffffffff


	//   ....[12]....
        /*008c*/ 	.word	0xffffffff


	//   ....[13]....
        /*0090*/ 	.word	0xffffffff


	//   ....[14]....
        /*0094*/ 	.word	0xffffffff


	//   ....[15]....
        /*0098*/ 	.word	0xffffffff


	//   ....[16]....
        /*009c*/ 	.word	0xffffffff


	//   ....[17]....
        /*00a0*/ 	.word	0xffffffff


	//   ....[18]....
        /*00a4*/ 	.word	0xffffffff


	//   ....[19]....
        /*00a8*/ 	.word	0xffffffff


	//   ....[20]....
        /*00ac*/ 	.word	0xffffffff


	//   ....[21]....
        /*00b0*/ 	.word	0xffffffff


	//   ....[22]....
        /*00b4*/ 	.word	0xffffffff


	//   ....[23]....
        /*00b8*/ 	.word	0xffffffff


	//   ....[24]....
        /*00bc*/ 	.word	0xffffffff


	//   ....[25]....
        /*00c0*/ 	.word	0xffffffff


	//   ....[26]....
        /*00c4*/ 	.word	0xffffffff


	//   ....[27]....
        /*00c8*/ 	.word	0xffffffff


	//   ....[28]....
        /*00cc*/ 	.word	0xffffffff


	//   ....[29]....
        /*00d0*/ 	.word	0xffffffff


	//   ....[30]....
        /*00d4*/ 	.word	0xffffffff


	//   ....[31]....
        /*00d8*/ 	.word	0xffffffff


	//   ....[32]....
        /*00dc*/ 	.word	0xffffffff


	//   ....[33]....
        /*00e0*/ 	.word	0xffffffff


	//   ....[34]....
        /*00e4*/ 	.word	0xffffffff


	//   ....[35]....
        /*00e8*/ 	.word	0xffffffff


	//   ....[36]....
        /*00ec*/ 	.word	0xffffffff


	//   ....[37]....
        /*00f0*/ 	.word	0xffffffff


	//   ....[38]....
        /*00f4*/ 	.word	0xffffffff


	//   ....[39]....
        /*00f8*/ 	.word	0xffffffff


	//   ....[40]....
        /*00fc*/ 	.word	0xffffffff


	//   ....[41]....
        /*0100*/ 	.word	0xffffffff


	//   ....[42]....
        /*0104*/ 	.word	0xffffffff


	//   ....[43]....
        /*0108*/ 	.word	0xffffffff


	//   ....[44]....
        /*010c*/ 	.word	0xffffffff


	//   ....[45]....
        /*0110*/ 	.word	0xffffffff


	//   ....[46]....
        /*0114*/ 	.word	0xffffffff


	//   ....[47]....
        /*0118*/ 	.word	0xffffffff


	//   ....[48]....
        /*011c*/ 	.word	0xffffffff


	//   ....[49]....
        /*0120*/ 	.word	0xffffffff


	//   ....[50]....
        /*0124*/ 	.word	0xffffffff


	//   ....[51]....
        /*0128*/ 	.word	0xffffffff


	//   ....[52]....
        /*012c*/ 	.word	0xffffffff


	//   ....[53]....
        /*0130*/ 	.word	0xffffffff


	//   ....[54]....
        /*0134*/ 	.word	0xffffffff


	//   ....[55]....
        /*0138*/ 	.word	0xffffffff


	//   ....[56]....
        /*013c*/ 	.word	0xffffffff


	//   ....[57]....
        /*0140*/ 	.word	0xffffffff


	//   ....[58]....
        /*0144*/ 	.word	0xffffffff


	//   ....[59]....
        /*0148*/ 	.word	0xffffffff


	//----- nvinfo : EIATTR_COOP_GROUP_INSTR_OFFSETS
	.align		4
.L_15753:
        /*014c*/ 	.byte	0x04, 0x28
        /*014e*/ 	.short	(.L_15755 - .L_15754)


	//   ....[0]....
.L_15754:
        /*0150*/ 	.word	0x000007b0


	//   ....[1]....
        /*0154*/ 	.word	0x000007c0


	//   ....[2]....
        /*0158*/ 	.word	0x00000800


	//   ....[3]....
        /*015c*/ 	.word	0x00000810


	//   ....[4]....
        /*0160*/ 	.word	0x00000860


	//   ....[5]....
        /*0164*/ 	.word	0x00000870


	//   ....[6]....
        /*0168*/ 	.word	0x000008b0


	//   ....[7]....
        /*016c*/ 	.word	0x000008c0


	//   ....[8]....
        /*0170*/ 	.word	0x00000900


	//   ....[9]....
        /*0174*/ 	.word	0x00000910


	//   ....[10]....
        /*0178*/ 	.word	0x00000a70


	//   ....[11]....
        /*017c*/ 	.word	0x00000a90


	//   ....[12]....
        /*0180*/ 	.word	0x00000ad0


	//   ....[13]....
        /*0184*/ 	.word	0x00000ae0


	//   ....[14]....
        /*0188*/ 	.word	0x00000b20


	//   ....[15]....
        /*018c*/ 	.word	0x00000b30


	//   ....[16]....
        /*0190*/ 	.word	0x00000b70


	//   ....[17]....
        /*0194*/ 	.word	0x00000b80


	//   ....[18]....
        /*0198*/ 	.word	0x00000bc0


	//   ....[19]....
        /*019c*/ 	.word	0x00000bd0


	//   ....[20]....
        /*01a0*/ 	.word	0x00001d60


	//   ....[21]....
        /*01a4*/ 	.word	0x00001db0


	//   ....[22]....
        /*01a8*/ 	.word	0x00001e10


	//   ....[23]....
        /*01ac*/ 	.word	0x00001e20


	//   ....[24]....
        /*01b0*/ 	.word	0x00001e40


	//   ....[25]....
        /*01b4*/ 	.word	0x00001e50


	//   ....[26]....
        /*01b8*/ 	.word	0x00001e70


	//   ....[27]....
        /*01bc*/ 	.word	0x00001e80


	//   ....[28]....
        /*01c0*/ 	.word	0x00001ea0


	//   ....[29]....
        /*01c4*/ 	.word	0x00001eb0


	//   ....[30]....
        /*01c8*/ 	.word	0x00001f50


	//   ....[31]....
        /*01cc*/ 	.word	0x00001f70


	//   ....[32]....
        /*01d0*/ 	.word	0x00001fa0


	//   ....[33]....
        /*01d4*/ 	.word	0x00001fb0


	//   ....[34]....
        /*01d8*/ 	.word	0x00001fd0


	//   ....[35]....
        /*01dc*/ 	.word	0x00001fe0


	//   ....[36]....
        /*01e0*/ 	.word	0x00002000


	//   ....[37]....
        /*01e4*/ 	.word	0x00002010


	//   ....[38]....
        /*01e8*/ 	.word	0x00002030


	//   ....[39]....
        /*01ec*/ 	.word	0x00002040


	//   ....[40]....
        /*01f0*/ 	.word	0x00002a40


	//   ....[41]....
        /*01f4*/ 	.word	0x00002ac0


	//   ....[42]....
        /*01f8*/ 	.word	0x00002b60


	//   ....[43]....
        /*01fc*/ 	.word	0x00002bd0


	//   ....[44]....
        /*0200*/ 	.word	0x00002c70


	//   ....[45]....
        /*0204*/ 	.word	0x00002ce0


	//   ....[46]....
        /*0208*/ 	.word	0x00002d80


	//   ....[47]....
        /*020c*/ 	.word	0x00002df0


	//   ....[48]....
        /*0210*/ 	.word	0x00002e90


	//   ....[49]....
        /*0214*/ 	.word	0x00002f00


	//   ....[50]....
        /*0218*/ 	.word	0x00002f80


	//   ....[51]....
        /*021c*/ 	.word	0x00003000


	//   ....[52]....
        /*0220*/ 	.word	0x00003080


	//   ....[53]....
        /*0224*/ 	.word	0x000030f0


	//   ....[54]....
        /*0228*/ 	.word	0x00003170


	//   ....[55]....
        /*022c*/ 	.word	0x000031e0


	//   ....[56]....
        /*0230*/ 	.word	0x00003260


	//   ....[57]....
        /*0234*/ 	.word	0x000032d0


	//   ....[58]....
        /*0238*/ 	.word	0x00003350


	//   ....[59]....
        /*023c*/ 	.word	0x000033c0


	//----- nvinfo : EIATTR_EXIT_INSTR_OFFSETS
	.align		4
.L_15755:
        /*0240*/ 	.byte	0x04, 0x1c
        /*0242*/ 	.short	(.L_15757 - .L_15756)


	//   ....[0]....
.L_15756:
        /*0244*/ 	.word	0x000028f0


	//   ....[1]....
        /*0248*/ 	.word	0x000029e0


	//----- nvinfo : EIATTR_CRS_STACK_SIZE
	.align		4
.L_15757:
        /*024c*/ 	.byte	0x04, 0x1e
        /*024e*/ 	.short	(.L_15759 - .L_15758)
.L_15758:
        /*0250*/ 	.word	0x00000000
.L_15759:


//--------------------- .nv.info._ZN2at6native43_GLOBAL__N__9ae7fba5_10_SoftMax_cu_9f978f6322cunn_SoftMaxForwardRegIdddNS1_25LogSoftMaxForwardEpilogueElLi5EEEvPT1_PKT_T3_ --------------------------
	.section	.nv.info._ZN2at6native43_GLOBAL__N__9ae7fba5_10_SoftMax_cu_9f978f6322cunn_SoftMaxForwardRegIdddNS1_25LogSoftMaxForwardEpilogueElLi5EEEvPT1_PKT_T3_,"",@"SHT_CUDA_INFO"
	.sectionflags	@""
	.align	4


	//----- nvinfo : EIATTR_CUDA_API_VERSION
	.align		4
        /*0000*/ 	.byte	0x04, 0x37
        /*0002*/ 	.short	(.L_15761 - .L_15760)
.L_15760:
        /*0004*/ 	.word	0x00000082


	//----- nvinfo : EIATTR_SW2861232_WAR
	.align		4
.L_15761:
        /*0008*/ 	.byte	0x01, 0x35
	.zero		2


	//----- nvinfo : EIATTR_PARAM_CBANK
	.align		4
        /*000c*/ 	.byte	0x04, 0x0a
        /*000e*/ 	.short	(.L_15763 - .L_15762)
	.align		4
.L_15762:
        /*0010*/ 	.word	index@(.nv.constant0._ZN2at6native43_GLOBAL__N__9ae7fba5_10_SoftMax_cu_9f978f6322cunn_SoftMaxForwardRegIdddNS1_25LogSoftMaxForwardEpilogueElLi5EEEvPT1_PKT_T3_)
        /*0014*/ 	.short	0x0160
        /*0016*/ 	.short	0x0018


	//----- nvinfo : EIATTR_CBANK_PARAM_SIZE
	.align		4
.L_15763:
        /*0018*/ 	.byte	0x03, 0x19
        /*001a*/ 	.short	0x0018


	//----- nvinfo : EIATTR_KPARAM_INFO
	.align		4
        /*001c*/ 	.byte	0x04, 0x17
        /*001e*/ 	.short	(.L_15765 - .L_15764)
.L_15764:
        /*0020*/ 	.word	0x00000000
        /*0024*/ 	.short	0x0002
        /*0026*/ 	.short	0x0010
        /*0028*/ 	.byte	0x00, 0xf0, 0x21, 0x00


	//----- nvinfo : EIATTR_KPARAM_INFO
	.align		4
.L_15765:
        /*002c*/ 	.byte	0x04, 0x17
        /*002e*/ 	.short	(.L_15767 - .L_15766)
.L_15766:
        /*0030*/ 	.word	0x00000000
        /*0034*/ 	.short	0x0001
        /*0036*/ 	.short	0x0008
        /*0038*/ 	.byte	0x00, 0xf0, 0x21, 0x00


	//----- nvinfo : EIATTR_KPARAM_INFO
	.align		4
.L_15767:
        /*003c*/ 	.byte	0x04, 0x17
        /*003e*/ 	.short	(.L_15769 - .L_15768)
.L_15768:
        /*0040*/ 	.word	0x00000000
        /*0044*/ 	.short	0x0000
        /*0046*/ 	.short	0x0000
        /*0048*/ 	.byte	0x00, 0xf0, 0x21, 0x00


	//----- nvinfo : EIATTR_MAXREG_COUNT
	.align		4
.L_15769:
        /*004c*/ 	.byte	0x03, 0x1b
        /*004e*/ 	.short	0x00ff


	//----- nvinfo : EIATTR_NUM_BARRIERS
	.align		4
        /*0050*/ 	.byte	0x02, 0x4c
        /*0052*/ 	.byte	0x01
	.zero		1


	//----- nvinfo : EIATTR_MERCURY_ISA_VERSION
	.align		4
        /*0054*/ 	.byte	0x03, 0x5f
        /*0056*/ 	.short	0x0000


	//----- nvinfo : EIATTR_COOP_GROUP_MASK_REGIDS
	.align		4
        /*0058*/ 	.byte	0x04, 0x29
        /*005a*/ 	.short	(.L_15771 - .L_15770)


	//   ....[0]....
.L_15770:
        /*005c*/ 	.word	0xffffffff


	//   ....[1]....
        /*0060*/ 	.word	0xffffffff


	//   ....[2]....
        /*0064*/ 	.word	0xffffffff


	//   ....[3]....
        /*0068*/ 	.word	0xffffffff


	//   ....[4]....
        /*006c*/ 	.word	0xffffffff


	//   ....[5]....
        /*0070*/ 	.word	0xffffffff


	//   ....[6]....
        /*0074*/ 	.word	0xffffffff


	//   ....[7]....
        /*0078*/ 	.word	0xffffffff


	//   ....[8]....
        /*007c*/ 	.word	0xffffffff


	//   ....[9]....
        /*0080*/ 	.word	0xffffffff


	//   ....[10]....
        /*0084*/ 	.word	0xffffffff


	//   ....[11]....
        /*0088*/ 	.word	0xffffffff


	//   ....[12]....
        /*008c*/ 	.word	0xffffffff


	//   ....[13]....
        /*0090*/ 	.word	0xffffffff


	//   ....[14]....
        /*0094*/ 	.word	0xffffffff


	//   ....[15]....
        /*0098*/ 	.word	0xffffffff


	//   ....[16]....
        /*009c*/ 	.word	0xffffffff


	//   ....[17]....
        /*00a0*/ 	.word	0xffffffff


	//   ....[18]....
        /*00a4*/ 	.word	0xffffffff


	//   ....[19]....
        /*00a8*/ 	.word	0xffffffff


	//   ....[20]....
        /*00ac*/ 	.word	0xffffffff


	//   ....[21]....
        /*00b0*/ 	.word	0xffffffff


	//   ....[22]....
        /*00b4*/ 	.word	0xffffffff


	//   ....[23]....
        /*00b8*/ 	.word	0xffffffff


	//   ....[24]....
        /*00bc*/ 	.word	0xffffffff


	//   ....[25]....
        /*00c0*/ 	.word	0xffffffff


	//   ....[26]....
        /*00c4*/ 	.word	0xffffffff


	//   ....[27]....
        /*00c8*/ 	.word	0xffffffff


	//   ....[28]....
        /*00cc*/ 	.word	0xffffffff


	//   ....[29]....
        /*00d0*/ 	.word	0xffffffff


	//   ....[30]....
        /*00d4*/ 	.word	0xffffffff


	//   ....[31]....
        /*00d8*/ 	.word	0xffffffff


	//   ....[32]....
        /*00dc*/ 	.word	0xffffffff


	//   ....[33]....
        /*00e0*/ 	.word	0xffffffff


	//   ....[34]....
        /*00e4*/ 	.word	0xffffffff


	//   ....[35]....
        /*00e8*/ 	.word	0xffffffff


	//   ....[36]....
        /*00ec*/ 	.word	0xffffffff


	//   ....[37]....
        /*00f0*/ 	.word	0xffffffff


	//   ....[38]....
        /*00f4*/ 	.word	0xffffffff


	//   ....[39]....
        /*00f8*/ 	.word	0xffffffff


	//   ....[40]....
        /*00fc*/ 	.word	0xffffffff


	//   ....[41]....
        /*0100*/ 	.word	0xffffffff


	//   ....[42]....
        /*0104*/ 	.word	0xffffffff


	//   ....[43]....
        /*0108*/ 	.word	0xffffffff


	//   ....[44]....
        /*010c*/ 	.word	0xffffffff


	//   ....[45]....
        /*0110*/ 	.word	0xffffffff


	//   ....[46]....
        /*0114*/ 	.word	0xffffffff


	//   ....[47]....
        /*0118*/ 	.word	0xffffffff


	//   ....[48]....
        /*011c*/ 	.word	0xffffffff


	//   ....[49]....
        /*0120*/ 	.word	0xffffffff


	//   ....[50]....
        /*0124*/ 	.word	0xffffffff


	//   ....[51]....
        /*0128*/ 	.word	0xffffffff


	//   ....[52]....
        /*012c*/ 	.word	0xffffffff


	//   ....[53]....
        /*0130*/ 	.word	0xffffffff


	//   ....[54]....
        /*0134*/ 	.word	0xffffffff


	//   ....[55]....
        /*0138*/ 	.word	0xffffffff


	//   ....[56]....
        /*013c*/ 	.word	0xffffffff


	//   ....[57]....
        /*0140*/ 	.word	0xffffffff


	//   ....[58]....
        /*0144*/ 	.word	0xffffffff


	//   ....[59]....
        /*0148*/ 	.word	0xffffffff


	//----- nvinfo : EIATTR_COOP_GROUP_INSTR_OFFSETS
	.align		4
.L_15771:
        /*014c*/ 	.byte	0x04, 0x28
        /*014e*/ 	.short	(.L_15773 - .L_15772)


	//   ....[0]....
.L_15772:
        /*0150*/ 	.word	0x00000640


	//   ....[1]....
        /*0154*/ 	.word	0x00000660


	//   ....[2]....
        /*0158*/ 	.word	0x000006d0


	//   ....[3]....
        /*015c*/ 	.word	0x000006e0


	//   ....[4]....
        /*0160*/ 	.word	0x00000720


	//   ....[5]....
        /*0164*/ 	.word	0x00000730


	//   ....[6]....
        /*0168*/ 	.word	0x00000770


	//   ....[7]....
        /*016c*/ 	.word	0x00000780


	//   ....[8]....
        /*0170*/ 	.word	0x000007f0


	//   ....[9]....
        /*0174*/ 	.word	0x00000800


	//   ....[10]....
        /*0178*/ 	.word	0x000008e0


	//   ....[11]....
        /*017c*/ 	.word	0x00000900


	//   ....[12]....
        /*0180*/ 	.word	0x00000940


	//   ....[13]....
        /*0184*/ 	.word	0x00000950


	//   ....[14]....
        /*0188*/ 	.word	0x00000990


	//   ....[15]....
        /*018c*/ 	.word	0x000009a0


	//   ....[16]....
        /*0190*/ 	.word	0x000009e0


	//   ....[17]....
        /*0194*/ 	.word	0x000009f0


	//   ....[18]....
        /*0198*/ 	.word	0x00000a30


	//   ....[19]....
        /*019c*/ 	.word	0x00000a40


	//   ....[20]....
        /*01a0*/ 	.word	0x00001830


	//   ....[21]....
        /*01a4*/ 	.word	0x00001860


	//   ....[22]....
        /*01a8*/ 	.word	0x00001890


	//   ....[23]....
        /*01ac*/ 	.word	0x000018a0


	//   ....[24]....
        /*01b0*/ 	.word	0x000018e0


	//   ....[25]....
        /*01b4*/ 	.word	0x00001900


	//   ....[26]....
        /*01b8*/ 	.word	0x00001920


	//   ....[27]....
        /*01bc*/ 	.word	0x00001930


	//   ....[28]....
        /*01c0*/ 	.word	0x00001960


	//   ....[29]....
        /*01c4*/ 	.word	0x00001970


	//   ....[30]....
        /*01c8*/ 	.word	0x000019f0


	//   ....[31]....
        /*01cc*/ 	.word	0x00001a10


	//   ....[32]....
        /*01d0*/ 	.word	0x00001a40


	//   ....[33]....
        /*01d4*/ 	.word	0x00001a50


	//   ....[34]....
        /*01d8*/ 	.word	0x00001a70


	//   ....[35]....
        /*01dc*/ 	.word	0x00001a80


	//   ....[36]....
        /*01e0*/ 	.word	0x00001aa0


	//   ....[37]....
        /*01e4*/ 	.word	0x00001ab0


	//   ....[38]....
        /*01e8*/ 	.word	0x00001ad0


	//   ....[39]....
        /*01ec*/ 	.word	0x00001ae0


	//   ....[40]....
        /*01f0*/ 	.word	0x000023e0


	//   ....[41]....
        /*01f4*/ 	.word	0x00002460


	//   ....[42]....
        /*01f8*/ 	.word	0x00002500


	//   ....[43]....
        /*01fc*/ 	.word	0x00002570


	//   ....[44]....
        /*0200*/ 	.word	0x00002610


	//   ....[45]....
        /*0204*/ 	.word	0x00002680


	//   ....[46]....
        /*0208*/ 	.word	0x00002720


	//   ....[47]....
        /*020c*/ 	.word	0x00002790


	//   ....[48]....
        /*0210*/ 	.word	0x00002830


	//   ....[49]....
        /*0214*/ 	.word	0x000028a0


	//   ....[50]....
        /*0218*/ 	.word	0x00002920


	//   ....[51]....
        /*021c*/ 	.word	0x000029a0


	//   ....[52]....
        /*0220*/ 	.word	0x00002a20


	//   ....[53]....
        /*0224*/ 	.word	0x00002a90


	//   ....[54]....
        /*0228*/ 	.word	0x00002b10


	//   ....[55]....
        /*022c*/ 	.word	0x00002b80


	//   ....[56]....
        /*0230*/ 	.word	0x00002c00


	//   ....[57]....
        /*0234*/ 	.word	0x00002c70


	//   ....[58]....
        /*0238*/ 	.word	0x00002cf0


	//   ....[59]....
        /*023c*/ 	.word	0x00002d60


	//----- nvinfo : EIATTR_EXIT_INSTR_OFFSETS
	.align		4
.L_15773:
        /*0240*/ 	.byte	0x04, 0x1c
        /*0242*/ 	.short	(.L_15775 - .L_15774)


	//   ....[0]....
.L_15774:
        /*0244*/ 	.word	0x000022a0


	//   ....[1]....
        /*0248*/ 	.word	0x00002380


	//----- nvinfo : EIATTR_CRS_STACK_SIZE
	.align		4
.L_15775:
        /*024c*/ 	.byte	0x04, 0x1e
        /*024e*/ 	.short	(.L_15777 - .L_15776)
.L_15776:
        /*0250*/ 	.word	0x00000000
.L_15777:


//--------------------- .nv.info._ZN2at6native43_GLOBAL__N__9ae7fba5_10_SoftMax_cu_9f978f6322cunn_SoftMaxForwardRegIdddNS1_25LogSoftMaxForwardEpilogueElLi4EEEvPT1_PKT_T3_ --------------------------
	.section	.nv.info._ZN2at6native43_GLOBAL__N__9ae7fba5_10_SoftMax_cu_9f978f6322cunn_SoftMaxForwardRegIdddNS1_25LogSoftMaxForwardEpilogueElLi4EEEvPT1_PKT_T3_,"",@"SHT_CUDA_INFO"
	.sectionflags	@""
	.align	4


	//----- nvinfo : EIATTR_CUDA_API_VERSION
	.align		4
        /*0000*/ 	.byte	0x04, 0x37
        /*0002*/ 	.short	(.L_15779 - .L_15778)
.L_15778:
        /*0004*/ 	.word	0x00000082


	//----- nvinfo : EIATTR_SW2861232_WAR
	.align		4
.L_15779:
        /*0008*/ 	.byte	0x01, 0x35
	.zero		2


	//----- nvinfo : EIATTR_PARAM_CBANK
	.align		4
        /*000c*/ 	.byte	0x04, 0x0a
        /*000e*/ 	.short	(.L_15781 - .L_15780)
	.align		4
.L_15780:
        /*0010*/ 	.word	index@(.nv.constant0._ZN2at6native43_GLOBAL__N__9ae7fba5_10_SoftMax_cu_9f978f6322cunn_SoftMaxForwardRegIdddNS1_25LogSoftMaxForwardEpilogueElLi4EEEvPT1_PKT_T3_)
        /*0014*/ 	.short	0x0160
        /*0016*/ 	.short	0x0018


	//----- nvinfo : EIATTR_CBANK_PARAM_SIZE
	.align		4
.L_15781:
        /*0018*/ 	.byte	0x03, 0x19
        /*001a*/ 	.short	0x0018


	//----- nvinfo : EIATTR_KPARAM_INFO
	.align		4
        /*001c*/ 	.byte	0x04, 0x17
        /*001e*/ 	.short	(.L_15783 - .L_15782)
.L_15782:
        /*0020*/ 	.word	0x00000000
        /*0024*/ 	.short	0x0002
        /*0026*/ 	.short	0x0010
        /*0028*/ 	.byte	0x00, 0xf0, 0x21, 0x00


	//----- nvinfo : EIATTR_KPARAM_INFO
	.align		4
.L_15783:
        /*002c*/ 	.byte	0x04, 0x17
        /*002e*/ 	.short	(.L_15785 - .L_15784)
.L_15784:
        /*0030*/ 	.word	0x00000000
        /*0034*/ 	.short	0x0001
        /*0036*/ 	.short	0x0008
        /*0038*/ 	.byte	0x00, 0xf0, 0x21, 0x00


	//----- nvinfo : EIATTR_KPARAM_INFO
	.align		4
.L_15785:
        /*003c*/ 	.byte	0x04, 0x17
        /*003e*/ 	.short	(.L_15787 - .L_15786)
.L_15786:
        /*0040*/ 	.word	0x00000000
        /*0044*/ 	.short	0x0000
        /*0046*/ 	.short	0x0000
        /*0048*/ 	.byte	0x00, 0xf0, 0x21, 0x00


	//----- nvinfo : EIATTR_MAXREG_COUNT
	.align		4
.L_15787:
        /*004c*/ 	.byte	0x03, 0x1b
        /*004e*/ 	.short	0x00ff


	//----- nvinfo : EIATTR_NUM_BARRIERS
	.align		4
        /*0050*/ 	.byte	0x02, 0x4c
        /*0052*/ 	.byte	0x01
	.zero		1


	//----- nvinfo : EIATTR_MERCURY_ISA_VERSION
	.align		4
        /*0054*/ 	.byte	0x03, 0x5f
        /*0056*/ 	.short	0x0000


	//----- nvinfo : EIATTR_COOP_GROUP_MASK_REGIDS
	.align		4
        /*0058*/ 	.byte	0x04, 0x29
        /*005a*/ 	.short	(.L_15789 - .L_15788)


	//   ....[0]....
.L_15788:
        /*005c*/ 	.word	0xffffffff


	//   ....[1]....
        /*0060*/ 	.word	0xffffffff


	//   ....[2]....
        /*0064*/ 	.word	0xffffffff


	//   ....[3]....
        /*0068*/ 	.word	0xffffffff


	//   ....[4]....
        /*006c*/ 	.word	0xffffffff


	//   ....[5]....
        /*0070*/ 	.word	0xffffffff


	//   ....[6]....
        /*0074*/ 	.word	0xffffffff


	//   ....[7]....
        /*0078*/ 	.word	0xffffffff


	//   ....[8]....
        /*007c*/ 	.word	0xffffffff


	//   ....[9]....
        /*0080*/ 	.word	0xffffffff


	//   ....[10]....
        /*0084*/ 	.word	0xffffffff


	//   ....[11]....
        /*0088*/ 	.word	0xffffffff


	//   ....[12]....
        /*008c*/ 	.word	0xffffffff


	//   ....[13]....
        /*0090*/ 	.word	0xffffffff


	//   ....[14]....
        /*0094*/ 	.word	0xffffffff


	//   ....[15]....
        /*0098*/ 	.word	0xffffffff


	//   ....[16]....
        /*009c*/ 	.word	0xffffffff


	//   ....[17]....
        /*00a0*/ 	.word	0xffffffff


	//   ....[18]....
        /*00a4*/ 	.word	0xffffffff


	//   ....[19]....
        /*00a8*/ 	.word	0xffffffff


	//   ....[20]....
        /*00ac*/ 	.word	0xffffffff


	//   ....[21]....
        /*00b0*/ 	.word	0xffffffff


	//   ....[22]....
        /*00b4*/ 	.word	0xffffffff


	//   ....[23]....
        /*00b8*/ 	.word	0xffffffff


	//   ....[24]....
        /*00bc*/ 	.word	0xffffffff


	//   ....[25]....
        /*00c0*/ 	.word	0xffffffff


	//   ....[26]....
        /*00c4*/ 	.word	0xffffffff


	//   ....[27]....
        /*00c8*/ 	.word	0xffffffff


	//   ....[28]....
        /*00cc*/ 	.word	0xffffffff


	//   ....[29]....
        /*00d0*/ 	.word	0xffffffff


	//   ....[30]....
        /*00d4*/ 	.word	0xffffffff


	//   ....[31]....
        /*00d8*/ 	.word	0xffffffff


	//   ....[32]....
        /*00dc*/ 	.word	0xffffffff


	//   ....[33]....
        /*00e0*/ 	.word	0xffffffff


	//   ....[34]....
        /*00e4*/ 	.word	0xffffffff


	//   ....[35]....
        /*00e8*/ 	.word	0xffffffff


	//   ....[36]....
        /*00ec*/ 	.word	0xffffffff


	//   ....[37]....
        /*00f0*/ 	.word	0xffffffff


	//   ....[38]....
        /*00f4*/ 	.word	0xffffffff


	//   ....[39]....
        /*00f8*/ 	.word	0xffffffff


	//   ....[40]....
        /*00fc*/ 	.word	0xffffffff


	//   ....[41]....
        /*0100*/ 	.word	0xffffffff


	//   ....[42]....
        /*0104*/ 	.word	0xffffffff


	//   ....[43]....
        /*0108*/ 	.word	0xffffffff


	//   ....[44]....
        /*010c*/ 	.word	0xffffffff


	//   ....[45]....
        /*0110*/ 	.word	0xffffffff


	//   ....[46]....
        /*0114*/ 	.word	0xffffffff


	//   ....[47]....
        /*0118*/ 	.word	0xffffffff


	//   ....[48]....
        /*011c*/ 	.word	0xffffffff


	//   ....[49]....
        /*0120*/ 	.word	0xffffffff


	//   ....[50]....
        /*0124*/ 	.word	0xffffffff


	//   ....[51]....
        /*0128*/ 	.word	0xffffffff


	//   ....[52]....
        /*012c*/ 	.word	0xffffffff


	//   ....[53]....
        /*0130*/ 	.word	0xffffffff


	//   ....[54]....
        /*0134*/ 	.word	0xffffffff


	//   ....[55]....
        /*0138*/ 	.word	0xffffffff


	//   ....[56]....
        /*013c*/ 	.word	0xffffffff


	//   ....[57]....
        /*0140*/ 	.word	0xffffffff


	//   ....[58]....
        /*0144*/ 	.word	0xffffffff


	//   ....[59]....
        /*0148*/ 	.word	0xffffffff


	//----- nvinfo : EIATTR_COOP_GROUP_INSTR_OFFSETS
	.align		4
.L_15789:
        /*014c*/ 	.byte	0x04, 0x28
        /*014e*/ 	.short	(.L_15791 - .L_15790)


	//   ....[0]....
.L_15790:
        /*0150*/ 	.word	0x00000510


	//   ....[1]....
        /*0154*/ 	.word	0x00000530


	//   ....[2]....
        /*0158*/ 	.word	0x00000580


	//   ....[3]....
        /*015c*/ 	.word	0x00000590


	//   ....[4]....
        /*0160*/ 	.word	0x000005d0


	//   ....[5]....
        /*0164*/ 	.word	0x000005e0


	//   ....[6]....
        /*0168*/ 	.word	0x00000630


	//   ....[7]....
        /*016c*/ 	.word	0x00000640


	//   ....[8]....
        /*0170*/ 	.word	0x000006e0


	//   ....[9]....
        /*0174*/ 	.word	0x00000700


	//   ....[10]....
        /*0178*/ 	.word	0x000007a0


	//   ....[11]....
        /*017c*/ 	.word	0x000007c0


	//   ....[12]....
        /*0180*/ 	.word	0x00000810


	//   ....[13]....
        /*0184*/ 	.word	0x00000820


	//   ....[14]....
        /*0188*/ 	.word	0x00000860


	//   ....[15]....
        /*018c*/ 	.word	0x00000870


	//   ....[16]....
        /*0190*/ 	.word	0x000008b0


	//   ....[17]....
        /*0194*/ 	.word	0x000008c0


	//   ....[18]....
        /*0198*/ 	.word	0x00000900


	//   ....[19]....
        /*019c*/ 	.word	0x00000910


	//   ....[20]....
        /*01a0*/ 	.word	0x00001480


	//   ....[21]....
        /*01a4*/ 	.word	0x000014b0


	//   ....[22]....
        /*01a8*/ 	.word	0x000014e0


	//   ....[23]....
        /*01ac*/ 	.word	0x000014f0


	//   ....[24]....
        /*01b0*/ 	.word	0x00001530


	//   ....[25]....
        /*01b4*/ 	.word	0x00001550


	//   ....[26]....
        /*01b8*/ 	.word	0x00001580


	//   ....[27]....
        /*01bc*/ 	.word	0x00001590


	//   ....[28]....
        /*01c0*/ 	.word	0x000015b0


	//   ....[29]....
        /*01c4*/ 	.word	0x000015c0


	//   ....[30]....
        /*01c8*/ 	.word	0x00001630


	//   ....[31]....
        /*01cc*/ 	.word	0x00001650


	//   ....[32]....
        /*01d0*/ 	.word	0x00001680


	//   ....[33]....
        /*01d4*/ 	.word	0x00001690


	//   ....[34]....
        /*01d8*/ 	.word	0x000016b0


	//   ....[35]....
        /*01dc*/ 	.word	0x000016c0


	//   ....[36]....
        /*01e0*/ 	.word	0x000016e0


	//   ....[37]....
        /*01e4*/ 	.word	0x000016f0


	//   ....[38]....
        /*01e8*/ 	.word	0x00001710


	//   ....[39]....
        /*01ec*/ 	.word	0x00001720


	//   ....[40]....
        /*01f0*/ 	.word	0x00001f20


	//   ....[41]....
        /*01f4*/ 	.word	0x00001fa0


	//   ....[42]....
        /*01f8*/ 	.word	0x00002050


	//   ....[43]....
        /*01fc*/ 	.word	0x000020c0


	//   ....[44]....
        /*0200*/ 	.word	0x00002160


	//   ....[45]....
        /*0204*/ 	.word	0x000021d0


	//   ....[46]....
        /*0208*/ 	.word	0x00002270


	//   ....[47]....
        /*020c*/ 	.word	0x000022e0


	//   ....[48]....
        /*0210*/ 	.word	0x00002380


	//   ....[49]....
        /*0214*/ 	.word	0x000023f0


	//   ....[50]....
        /*0218*/ 	.word	0x00002460


	//   ....[51]....
        /*021c*/ 	.word	0x000024e0


	//   ....[52]....
        /*0220*/ 	.word	0x00002570


	//   ....[53]....
        /*0224*/ 	.word	0x000025e0


	//   ....[54]....
        /*0228*/ 	.word	0x00002660


	//   ....[55]....
        /*022c*/ 	.word	0x000026d0


	//   ....[56]....
        /*0230*/ 	.word	0x00002750


	//   ....[57]....
        /*0234*/ 	.word	0x000027c0


	//   ....[58]....
        /*0238*/ 	.word	0x00002840


	//   ....[59]....
        /*023c*/ 	.word	0x000028b0


	//----- nvinfo : EIATTR_EXIT_INSTR_OFFSETS
	.align		4
.L_15791:
        /*0240*/ 	.byte	0x04, 0x1c
        /*0242*/ 	.short	(.L_15793 - .L_15792)


	//   ....[0]....
.L_15792:
        /*0244*/ 	.word	0x00001df0


	//   ....[1]....
        /*0248*/ 	.word	0x00001ec0


	//----- nvinfo : EIATTR_CRS_STACK_SIZE
	.align		4
.L_15793:
        /*024c*/ 	.byte	0x04, 0x1e
        /*024e*/ 	.short	(.L_15795 - .L_15794)
.L_15794:
        /*0250*/ 	.word	0x00000000
.L_15795:


//--------------------- .nv.info._ZN2at6native43_GLOBAL__N__9ae7fba5_10_SoftMax_cu_9f978f6322cunn_SoftMaxForwardRegIdddNS1_25LogSoftMaxForwardEpilogueElLi3EEEvPT1_PKT_T3_ --------------------------
	.section	.nv.info._ZN2at6native43_GLOBAL__N__9ae7fba5_10_SoftMax_cu_9f978f6322cunn_SoftMaxForwardRegIdddNS1_25LogSoftMaxForwardEpilogueElLi3EEEvPT1_PKT_T3_,"",@"SHT_CUDA_INFO"
	.sectionflags	@""
	.align	4


	//----- nvinfo : EIATTR_CUDA_API_VERSION
	.align		4
        /*0000*/ 	.byte	0x04, 0x37
        /*0002*/ 	.short	(.L_15797 - .L_15796)
.L_15796:
        /*0004*/ 	.word	0x00000082


	//----- nvinfo : EIATTR_SW2861232_WAR
	.align		4
.L_15797:
        /*0008*/ 	.byte	0x01, 0x35
	.zero		2


	//----- nvinfo : EIATTR_PARAM_CBANK
	.align		4
        /*000c*/ 	.byte	0x04, 0x0a
        /*000e*/ 	.short	(.L_15799 - .L_15798)
	.align		4
.L_15798:
        /*0010*/ 	.word	index@(.nv.constant0._ZN2at6native43_GLOBAL__N__9ae7fba5_10_SoftMax_cu_9f978f6322cunn_SoftMaxForwardRegIdddNS1_25LogSoftMaxForwardEpilogueElLi3EEEvPT1_PKT_T3_)
        /*0014*/ 	.short	0x0160
        /*0016*/ 	.short	0x0018


	//----- nvinfo : EIATTR_CBANK_PARAM_SIZE
	.align		4
.L_15799:
        /*0018*/ 	.byte	0x03, 0x19
        /*001a*/ 	.short	0x0018


	//----- nvinfo : EIATTR_KPARAM_INFO
	.align		4
        /*001c*/ 	.byte	0x04, 0x17
        /*001e*/ 	.short	(.L_15801 - .L_15800)
.L_15800:
        /*0020*/ 	.word	0x00000000
        /*0024*/ 	.short	0x0002
        /*0026*/ 	.short	0x0010
        /*0028*/ 	.byte	0x00, 0xf0, 0x21, 0x00


	//----- nvinfo : EIATTR_KPARAM_INFO
	.align		4
.L_15801:
        /*002c*/ 	.byte	0x04, 0x17
        /*002e*/ 	.short	(.L_15803 - .L_15802)
.L_15802:
        /*0030*/ 	.word	0x00000000
        /*0034*/ 	.short	0x0001
        /*0036*/ 	.short	0x0008
        /*0038*/ 	.byte	0x00, 0xf0, 0x21, 0x00


	//----- nvinfo : EIATTR_KPARAM_INFO
	.align		4
.L_15803:
        /*003c*/ 	.byte	0x04, 0x17
        /*003e*/ 	.short	(.L_15805 - .L_15804)
.L_15804:
        /*0040*/ 	.word	0x00000000
        /*0044*/ 	.short	0x0000
        /*0046*/ 	.short	0x0000
        /*0048*/ 	.byte	0x00, 0xf0, 0x21, 0x00


	//----- nvinfo : EIATTR_MAXREG_COUNT
	.align		4
.L_15805:
        /*004c*/ 	.byte	0x03, 0x1b
        /*004e*/ 	.short	0x00ff


	//----- nvinfo : EIATTR_NUM_BARRIERS
	.align		4
        /*0050*/ 	.byte	0x02, 0x4c
        /*0052*/ 	.byte	0x01
	.zero		1


	//----- nvinfo : EIATTR_MERCURY_ISA_VERSION
	.align		4
        /*0054*/ 	.byte	0x03, 0x5f
        /*0056*/ 	.short	0x0000


	//----- nvinfo : EIATTR_COOP_GROUP_MASK_REGIDS
	.align		4
        /*0058*/ 	.byte	0x04, 0x29
        /*005a*/ 	.short	(.L_15807 - .L_15806)


	//   ....[0]....
.L_15806:
        /*005c*/ 	.word	0xffffffff


	//   ....[1]....
        /*0060*/ 	.word	0xffffffff


	//   ....[2]....
        /*0064*/ 	.word	0xffffffff


	//   ....[3]....
        /*0068*/ 	.word	0xffffffff


	//   ....[4]....
        /*006c*/ 	.word	0xffffffff


	//   ....[5]....
        /*0070*/ 	.word	0xffffffff


	//   ....[6]....
        /*0074*/ 	.word	0xffffffff


	//   ....[7]....
        /*0078*/ 	.word	0xffffffff


	//   ....[8]....
        /*007c*/ 	.word	0xffffffff


	//   ....[9]....
        /*0080*/ 	.word	0xffffffff


	//   ....[10]....
        /*0084*/ 	.word	0xffffffff


	//   ....[11]....
        /*0088*/ 	.word	0xffffffff


	//   ....[12]....
        /*008c*/ 	.word	0xffffffff


	//   ....[13]....
        /*0090*/ 	.word	0xffffffff


	//   ....[14]....
        /*0094*/ 	.word	0xffffffff


	//   ....[15]....
        /*0098*/ 	.word	0xffffffff


	//   ....[16]....
        /*009c*/ 	.word	0xffffffff


	//   ....[17]....
        /*00a0*/ 	.word	0xffffffff


	//   ....[18]....
        /*00a4*/ 	.word	0xffffffff


	//   ....[19]....
        /*00a8*/ 	.word	0xffffffff


	//   ....[20]....
        /*00ac*/ 	.word	0xffffffff


	//   ....[21]....
        /*00b0*/ 	.word	0xffffffff


	//   ....[22]....
        /*00b4*/ 	.word	0xffffffff


	//   ....[23]....
        /*00b8*/ 	.word	0xffffffff


	//   ....[24]....
        /*00bc*/ 	.word	0xffffffff


	//   ....[25]....
        /*00c0*/ 	.word	0xffffffff


	//   ....[26]....
        /*00c4*/ 	.word	0xffffffff


	//   ....[27]....
        /*00c8*/ 	.word	0xffffffff


	//   ....[28]....
        /*00cc*/ 	.word	0xffffffff


	//   ....[29]....
        /*00d0*/ 	.word	0xffffffff


	//   ....[30]....
        /*00d4*/ 	.word	0xffffffff


	//   ....[31]....
        /*00d8*/ 	.word	0xffffffff


	//   ....[32]....
        /*00dc*/ 	.word	0xffffffff


	//   ....[33]....
        /*00e0*/ 	.word	0xffffffff


	//   ....[34]....
        /*00e4*/ 	.word	0xffffffff


	//   ....[35]....
        /*00e8*/ 	.word	0xffffffff


	//   ....[36]....
        /*00ec*/ 	.word	0xffffffff


	//   ....[37]....
        /*00f0*/ 	.word	0xffffffff


	//   ....[38]....
        /*00f4*/ 	.word	0xffffffff


	//   ....[39]....
        /*00f8*/ 	.word	0xffffffff


	//   ....[40]....
        /*00fc*/ 	.word	0xffffffff


	//   ....[41]....
        /*0100*/ 	.word	0xffffffff


	//   ....[42]....
        /*0104*/ 	.word	0xffffffff


	//   ....[43]....
        /*0108*/ 	.word	0xffffffff


	//   ....[44]....
        /*010c*/ 	.word	0xffffffff


	//   ....[45]....
        /*0110*/ 	.word	0xffffffff


	//   ....[46]....
        /*0114*/ 	.word	0xffffffff


	//   ....[47]....
        /*0118*/ 	.word	0xffffffff


	//   ....[48]....
        /*011c*/ 	.word	0xffffffff


	//   ....[49]....
        /*0120*/ 	.word	0xffffffff


	//   ....[50]....
        /*0124*/ 	.word	0xffffffff


	//   ....[51]....
        /*0128*/ 	.word	0xffffffff


	//   ....[52]....
        /*012c*/ 	.word	0xffffffff


	//   ....[53]....
        /*0130*/ 	.word	0xffffffff


	//   ....[54]....
        /*0134*/ 	.word	0xffffffff


	//   ....[55]....
        /*0138*/ 	.word	0xffffffff


	//   ....[56]....
        /*013c*/ 	.word	0xffffffff


	//   ....[57]....
        /*0140*/ 	.word	0xffffffff


	//   ....[58]....
        /*0144*/ 	.word	0xffffffff


	//   ....[59]....
        /*0148*/ 	.word	0xffffffff


	//----- nvinfo : EIATTR_COOP_GROUP_INSTR_OFFSETS
	.align		4
.L_15807:
        /*014c*/ 	.byte	0x04, 0x28
        /*014e*/ 	.short	(.L_15809 - .L_15808)


	//   ....[0]....
.L_15808:
        /*0150*/ 	.word	0x00000400


	//   ....[1]....
        /*0154*/ 	.word	0x00000420


	//   ....[2]....
        /*0158*/ 	.word	0x00000460


	//   ....[3]....
        /*015c*/ 	.word	0x00000470


	//   ....[4]....
        /*0160*/ 	.word	0x000004b0


	//   ....[5]....
        /*0164*/ 	.word	0x000004c0


	//   ....[6]....
        /*0168*/ 	.word	0x00000510


	//   ....[7]....
        /*016c*/ 	.word	0x00000520


	//   ....[8]....
        /*0170*/ 	.word	0x000005a0


	//   ....[9]....
        /*0174*/ 	.word	0x000005c0


	//   ....[10]....
        /*0178*/ 	.word	0x00000680


	//   ....[11]....
        /*017c*/ 	.word	0x000006a0


	//   ....[12]....
        /*0180*/ 	.word	0x000006e0


	//   ....[13]....
        /*0184*/ 	.word	0x000006f0


	//   ....[14]....
        /*0188*/ 	.word	0x00000730


	//   ....[15]....
        /*018c*/ 	.word	0x00000740


	//   ....[16]....
        /*0190*/ 	.word	0x00000780


	//   ....[17]....
        /*0194*/ 	.word	0x00000790


	//   ....[18]....
        /*0198*/ 	.word	0x000007d0


	//   ....[19]....
        /*019c*/ 	.word	0x000007e0


	//   ....[20]....
        /*01a0*/ 	.word	0x00001090


	//   ....[21]....
        /*01a4*/ 	.word	0x000010c0


	//   ....[22]....
        /*01a8*/ 	.word	0x000010f0


	//   ....[23]....
        /*01ac*/ 	.word	0x00001100


	//   ....[24]....
        /*01b0*/ 	.word	0x00001140


	//   ....[25]....
        /*01b4*/ 	.word	0x00001150


	//   ....[26]....
        /*01b8*/ 	.word	0x00001180


	//   ....[27]....
        /*01bc*/ 	.word	0x00001190


	//   ....[28]....
        /*01c0*/ 	.word	0x000011b0


	//   ....[29]....
        /*01c4*/ 	.word	0x000011c0


	//   ....[30]....
        /*01c8*/ 	.word	0x00001240


	//   ....[31]....
        /*01cc*/ 	.word	0x00001260


	//   ....[32]....
        /*01d0*/ 	.word	0x00001290


	//   ....[33]....
        /*01d4*/ 	.word	0x000012a0


	//   ....[34]....
        /*01d8*/ 	.word	0x000012c0


	//   ....[35]....
        /*01dc*/ 	.word	0x000012d0


	//   ....[36]....
        /*01e0*/ 	.word	0x000012f0


	//   ....[37]....
        /*01e4*/ 	.word	0x00001300


	//   ....[38]....
        /*01e8*/ 	.word	0x00001320


	//   ....[39]....
        /*01ec*/ 	.word	0x00001330


	//   ....[40]....
        /*01f0*/ 	.word	0x00001a30


	//   ....[41]....
        /*01f4*/ 	.word	0x00001ab0


	//   ....[42]....
        /*01f8*/ 	.word	0x00001b50


	//   ....[43]....
        /*01fc*/ 	.word	0x00001bc0


	//   ....[44]....
        /*0200*/ 	.word	0x00001c60


	//   ....[45]....
        /*0204*/ 	.word	0x00001cd0


	//   ....[46]....
        /*0208*/ 	.word	0x00001d70


	//   ....[47]....
        /*020c*/ 	.word	0x00001de0


	//   ....[48]....
        /*0210*/ 	.word	0x00001e80


	//   ....[49]....
        /*0214*/ 	.word	0x00001ef0


	//   ....[50]....
        /*0218*/ 	.word	0x00001f60


	//   ....[51]....
        /*021c*/ 	.word	0x00001fe0


	//   ....[52]....
        /*0220*/ 	.word	0x00002070


	//   ....[53]....
        /*0224*/ 	.word	0x000020e0


	//   ....[54]....
        /*0228*/ 	.word	0x00002160


	//   ....[55]....
        /*022c*/ 	.word	0x000021d0


	//   ....[56]....
        /*0230*/ 	.word	0x00002250


	//   ....[57]....
        /*0234*/ 	.word	0x000022c0


	//   ....[58]....
        /*0238*/ 	.word	0x00002340


	//   ....[59]....
        /*023c*/ 	.word	0x000023b0


	//----- nvinfo : EIATTR_EXIT_INSTR_OFFSETS
	.align		4
.L_15809:
        /*0240*/ 	.byte	0x04, 0x1c
        /*0242*/ 	.short	(.L_15811 - .L_15810)


	//   ....[0]....
.L_15810:
        /*0244*/ 	.word	0x00001910


	//   ....[1]....
        /*0248*/ 	.word	0x000019d0


	//----- nvinfo : EIATTR_CRS_STACK_SIZE
	.align		4
.L_15811:
        /*024c*/ 	.byte	0x04, 0x1e
        /*024e*/ 	.short	(.L_15813 - .L_15812)
.L_15812:
        /*0250*/ 	.word	0x00000000
.L_15813:


//--------------------- .nv.info._ZN2at6native43_GLOBAL__N__9ae7fba5_10_SoftMax_cu_9f978f6322cunn_SoftMaxForwardRegIdddNS1_25LogSoftMaxForwardEpilogueElLi2EEEvPT1_PKT_T3_ --------------------------
	.section	.nv.info._ZN2at6native43_GLOBAL__N__9ae7fba5_10_SoftMax_cu_9f978f6322cunn_SoftMaxForwardRegIdddNS1_25LogSoftMaxForwardEpilogueElLi2EEEvPT1_PKT_T3_,"",@"SHT_CUDA_INFO"
	.sectionflags	@""
	.align	4


	//----- nvinfo : EIATTR_CUDA_API_VERSION
	.align		4
        /*0000*/ 	.byte	0x04, 0x37
        /*0002*/ 	.short	(.L_15815 - .L_15814)
.L_15814:
        /*0004*/ 	.word	0x00000082


	//----- nvinfo : EIATTR_SW2861232_WAR
	.align		4
.L_15815:
        /*0008*/ 	.byte	0x01, 0x35
	.zero		2


	//----- nvinfo : EIATTR_PARAM_CBANK
	.align		4
        /*000c*/ 	.byte	0x04, 0x0a
        /*000e*/ 	.short	(.L_15817 - .L_15816)
	.align		4
.L_15816:
        /*0010*/ 	.word	index@(.nv.constant0._ZN2at6native43_GLOBAL__N__9ae7fba5_10_SoftMax_cu_9f978f6322cunn_SoftMaxForwardRegIdddNS1_25LogSoftMaxForwardEpilogueElLi2EEEvPT1_PKT_T3_)
        /*0014*/ 	.short	0x0160
        /*0016*/ 	.short	0x0018


	//----- nvinfo : EIATTR_CBANK_PARAM_SIZE
	.align		4
.L_15817:
        /*0018*/ 	.byte	0x03, 0x19
        /*001a*/ 	.short	0x0018


	//----- nvinfo : EIATTR_KPARAM_INFO
	.align		4
        /*001c*/ 	.byte	0x04, 0x17
        /*001e*/ 	.short	(.L_15819 - .L_15818)
.L_15818:
        /*0020*/ 	.word	0x00000000
        /*0024*/ 	.short	0x0002
        /*0026*/ 	.short	0x0010
        /*0028*/ 	.byte	0x00, 0xf0, 0x21, 0x00


	//----- nvinfo : EIATTR_KPARAM_INFO
	.align		4
.L_15819:
        /*002c*/ 	.byte	0x04, 0x17
        /*002e*/ 	.short	(.L_15821 - .L_15820)
.L_15820:
        /*0030*/ 	.word	0x00000000
        /*0034*/ 	.short	0x0001
        /*0036*/ 	.short	0x0008
        /*0038*/ 	.byte	0x00, 0xf0, 0x21, 0x00


	//----- nvinfo : EIATTR_KPARAM_INFO
	.align		4
.L_15821:
        /*003c*/ 	.byte	0x04, 0x17
        /*003e*/ 	.short	(.L_15823 - .L_15822)
.L_15822:
        /*0040*/ 	.word	0x00000000
        /*0044*/ 	.short	0x0000
        /*0046*/ 	.short	0x0000
        /*0048*/ 	.byte	0x00, 0xf0, 0x21, 0x00


	//----- nvinfo : EIATTR_MAXREG_COUNT
	.align		4
.L_15823:
        /*004c*/ 	.byte	0x03, 0x1b
        /*004e*/ 	.short	0x00ff


	//----- nvinfo : EIATTR_NUM_BARRIERS
	.align		4
        /*0050*/ 	.byte	0x02, 0x4c
        /*0052*/ 	.byte	0x01
	.zero		1


	//----- nvinfo : EIATTR_MERCURY_ISA_VERSION
	.align		4
        /*0054*/ 	.byte	0x03, 0x5f
        /*0056*/ 	.short	0x0000


	//----- nvinfo : EIATTR_COOP_GROUP_MASK_REGIDS
	.align		4
        /*0058*/ 	.byte	0x04, 0x29
        /*005a*/ 	.short	(.L_15825 - .L_15824)


	//   ....[0]....
.L_15824:
        /*005c*/ 	.word	0xffffffff


	//   ....[1]....
        /*0060*/ 	.word	0xffffffff


	//   ....[2]....
        /*0064*/ 	.word	0xffffffff


	//   ....[3]....
        /*0068*/ 	.word	0xffffffff


	//   ....[4]....
        /*006c*/ 	.word	0xffffffff


	//   ....[5]....
        /*0070*/ 	.word	0xffffffff


	//   ....[6]....
        /*0074*/ 	.word	0xffffffff


	//   ....[7]....
        /*0078*/ 	.word	0xffffffff


	//   ....[8]....
        /*007c*/ 	.word	0xffffffff


	//   ....[9]....
        /*0080*/ 	.word	0xffffffff


	//   ....[10]....
        /*0084*/ 	.word	0xffffffff


	//   ....[11]....
        /*0088*/ 	.word	0xffffffff


	//   ....[12]....
        /*008c*/ 	.word	0xffffffff


	//   ....[13]....
        /*0090*/ 	.word	0xffffffff


	//   ....[14]....
        /*0094*/ 	.word	0xffffffff


	//   ....[15]....
        /*0098*/ 	.word	0xffffffff


	//   ....[16]....
        /*009c*/ 	.word	0xffffffff


	//   ....[17]....
        /*00a0*/ 	.word	0xffffffff


	//   ....[18]....
        /*00a4*/ 	.word	0xffffffff


	//   ....[19]....
        /*00a8*/ 	.word	0xffffffff


	//   ....[20]....
        /*00ac*/ 	.word	0xffffffff


	//   ....[21]....
        /*00b0*/ 	.word	0xffffffff


	//   ....[22]....
        /*00b4*/ 	.word	0xffffffff


	//   ....[23]....
        /*00b8*/ 	.word	0xffffffff


	//   ....[24]....
        /*00bc*/ 	.word	0xffffffff


	//   ....[25]....
        /*00c0*/ 	.word	0xffffffff


	//   ....[26]....
        /*00c4*/ 	.word	0xffffffff


	//   ....[27]....
        /*00c8*/ 	.word	0xffffffff


	//   ....[28]....
        /*00cc*/ 	.word	0xffffffff


	//   ....[29]....
        /*00d0*/ 	.word	0xffffffff


	//   ....[30]....
        /*00d4*/ 	.word	0xffffffff


	//   ....[31]....
        /*00d8*/ 	.word	0xffffffff


	//   ....[32]....
        /*00dc*/ 	.word	0xffffffff


	//   ....[33]....
        /*00e0*/ 	.word	0xffffffff


	//   ....[34]....
        /*00e4*/ 	.word	0xffffffff


	//   ....[35]....
        /*00e8*/ 	.word	0xffffffff


	//   ....[36]....
        /*00ec*/ 	.word	0xffffffff


	//   ....[37]....
        /*00f0*/ 	.word	0xffffffff


	//   ....[38]....
        /*00f4*/ 	.word	0xffffffff


	//   ....[39]....
        /*00f8*/ 	.word	0xffffffff


	//   ....[40]....
        /*00fc*/ 	.word	0xffffffff


	//   ....[41]....
        /*0100*/ 	.word	0xffffffff


	//   ....[42]....
        /*0104*/ 	.word	0xffffffff


	//   ....[43]....
        /*0108*/ 	.word	0xffffffff


	//   ....[44]....
        /*010c*/ 	.word	0xffffffff


	//   ....[45]....
        /*0110*/ 	.word	0xffffffff


	//   ....[46]....
        /*0114*/ 	.word	0xffffffff


	//   ....[47]....
        /*0118*/ 	.word	0xffffffff


	//   ....[48]....
        /*011c*/ 	.word	0xffffffff


	//   ....[49]....
        /*0120*/ 	.word	0xffffffff


	//   ....[50]....
        /*0124*/ 	.word	0xffffffff


	//   ....[51]....
        /*0128*/ 	.word	0xffffffff


	//   ....[52]....
        /*012c*/ 	.word	0xffffffff


	//   ....[53]....
        /*0130*/ 	.word	0xffffffff


	//   ....[54]....
        /*0134*/ 	.word	0xffffffff


	//   ....[55]....
        /*0138*/ 	.word	0xffffffff


	//   ....[56]....
        /*013c*/ 	.word	0xffffffff


	//   ....[57]....
        /*0140*/ 	.word	0xffffffff


	//   ....[58]....
        /*0144*/ 	.word	0xffffffff


	//   ....[59]....
        /*0148*/ 	.word	0xffffffff


	//----- nvinfo : EIATTR_COOP_GROUP_INSTR_OFFSETS
	.align		4
.L_15825:
        /*014c*/ 	.byte	0x04, 0x28
        /*014e*/ 	.short	(.L_15827 - .L_15826)


	//   ....[0]....
.L_15826:
        /*0150*/ 	.word	0x000002c0


	//   ....[1]....
        /*0154*/ 	.word	0x000002d0


	//   ....[2]....
        /*0158*/ 	.word	0x00000310


	//   ....[3]....
        /*015c*/ 	.word	0x00000320


	//   ....[4]....
        /*0160*/ 	.word	0x00000360


	//   ....[5]....
        /*0164*/ 	.word	0x00000370


	//   ....[6]....
        /*0168*/ 	.word	0x000003c0


	//   ....[7]....
        /*016c*/ 	.word	0x000003e0


	//   ....[8]....
        /*0170*/ 	.word	0x00000470


	//   ....[9]....
        /*0174*/ 	.word	0x00000490


	//   ....[10]....
        /*0178*/ 	.word	0x00000550


	//   ....[11]....
        /*017c*/ 	.word	0x00000570


	//   ....[12]....
        /*0180*/ 	.word	0x000005c0


	//   ....[13]....
        /*0184*/ 	.word	0x000005d0


	//   ....[14]....
        /*0188*/ 	.word	0x00000610


	//   ....[15]....
        /*018c*/ 	.word	0x00000620


	//   ....[16]....
        /*0190*/ 	.word	0x00000660


	//   ....[17]....
        /*0194*/ 	.word	0x00000670


	//   ....[18]....
        /*0198*/ 	.word	0x000006b0


	//   ....[19]....
        /*019c*/ 	.word	0x000006c0


	//   ....[20]....
        /*01a0*/ 	.word	0x00000cd0


	//   ....[21]....
        /*01a4*/ 	.word	0x00000d00


	//   ....[22]....
        /*01a8*/ 	.word	0x00000d30


	//   ....[23]....
        /*01ac*/ 	.word	0x00000d40


	//   ....[24]....
        /*01b0*/ 	.word	0x00000d80


	//   ....[25]....
        /*01b4*/ 	.word	0x00000da0


	//   ....[26]....
        /*01b8*/ 	.word	0x00000dd0


	//   ....[27]....
        /*01bc*/ 	.word	0x00000de0


	//   ....[28]....
        /*01c0*/ 	.word	0x00000e00


	//   ....[29]....
        /*01c4*/ 	.word	0x00000e10


	//   ....[30]....
        /*01c8*/ 	.word	0x00000e80


	//   ....[31]....
        /*01cc*/ 	.word	0x00000ea0


	//   ....[32]....
        /*01d0*/ 	.word	0x00000ed0


	//   ....[33]....
        /*01d4*/ 	.word	0x00000ee0


	//   ....[34]....
        /*01d8*/ 	.word	0x00000f00


	//   ....[35]....
        /*01dc*/ 	.word	0x00000f10


	//   ....[36]....
        /*01e0*/ 	.word	0x00000f30


	//   ....[37]....
        /*01e4*/ 	.word	0x00000f40


	//   ....[38]....
        /*01e8*/ 	.word	0x00000f60


	//   ....[39]....
        /*01ec*/ 	.word	0x00000f70


	//   ....[40]....
        /*01f0*/ 	.word	0x00001590


	//   ....[41]....
        /*01f4*/ 	.word	0x00001610


	//   ....[42]....
        /*01f8*/ 	.word	0x000016b0


	//   ....[43]....
        /*01fc*/ 	.word	0x00001720


	//   ....[44]....
        /*0200*/ 	.word	0x000017c0


	//   ....[45]....
        /*0204*/ 	.word	0x00001830


	//   ....[46]....
        /*0208*/ 	.word	0x000018d0


	//   ....[47]....
        /*020c*/ 	.word	0x00001940


	//   ....[48]....
        /*0210*/ 	.word	0x000019e0


	//   ....[49]....
        /*0214*/ 	.word	0x00001a50


	//   ....[50]....
        /*0218*/ 	.word	0x00001ac0


	//   ....[51]....
        /*021c*/ 	.word	0x00001b40


	//   ....[52]....
        /*0220*/ 	.word	0x00001bc0


	//   ....[53]....
        /*0224*/ 	.word	0x00001c30


	//   ....[54]....
        /*0228*/ 	.word	0x00001cb0


	//   ....[55]....
        /*022c*/ 	.word	0x00001d20


	//   ....[56]....
        /*0230*/ 	.word	0x00001da0


	//   ....[57]....
        /*0234*/ 	.word	0x00001e10


	//   ....[58]....
        /*0238*/ 	.word	0x00001e90


	//   ....[59]....
        /*023c*/ 	.word	0x00001f00


	//----- nvinfo : EIATTR_EXIT_INSTR_OFFSETS
	.align		4
.L_15827:
        /*0240*/ 	.byte	0x04, 0x1c
        /*0242*/ 	.short	(.L_15829 - .L_15828)


	//   ....[0]....
.L_15828:
        /*0244*/ 	.word	0x00001480


	//   ....[1]....
        /*0248*/ 	.word	0x00001530


	//----- nvinfo : EIATTR_CRS_STACK_SIZE
	.align		4
.L_15829:
        /*024c*/ 	.byte	0x04, 0x1e
        /*024e*/ 	.short	(.L_15831 - .L_15830)
.L_15830:
        /*0250*/ 	.word	0x00000000
.L_15831:


//--------------------- .nv.info._ZN2at6native43_GLOBAL__N__9ae7fba5_10_SoftMax_cu_9f978f6322cunn_SoftMaxForwardRegIdddNS1_25LogSoftMaxForwardEpilogueElLi1EEEvPT1_PKT_T3_ --------------------------
	.section	.nv.info._ZN2at6native43_GLOBAL__N__9ae7fba5_10_SoftMax_cu_9f978f6322cunn_SoftMaxForwardRegIdddNS1_25LogSoftMaxForwardEpilogueElLi1EEEvPT1_PKT_T3_,"",@"SHT_CUDA_INFO"
	.sectionflags	@""
	.align	4


	//----- nvinfo : EIATTR_CUDA_API_VERSION
	.align		4
        /*0000*/ 	.byte	0x04, 0x37
        /*0002*/ 	.short	(.L_15833 - .L_15832)
.L_15832:
        /*0004*/ 	.word	0x00000082


	//----- nvinfo : EIATTR_SW2861232_WAR
	.align		4
.L_15833:
        /*0008*/ 	.byte	0x01, 0x35
	.zero		2


	//----- nvinfo : EIATTR_PARAM_CBANK
	.align		4
        /*000c*/ 	.byte	0x04, 0x0a
        /*000e*/ 	.short	(.L_15835 - .L_15834)
	.align		4
.L_15834:
        /*0010*/ 	.word	index@(.nv.constant0._ZN2at6native43_GLOBAL__N__9ae7fba5_10_SoftMax_cu_9f978f6322cunn_SoftMaxForwardRegIdddNS1_25LogSoftMaxForwardEpilogueElLi1EEEvPT1_PKT_T3_)
        /*0014*/ 	.short	0x0160
        /*0016*/ 	.short	0x0018


	//----- nvinfo : EIATTR_CBANK_PARAM_SIZE
	.align		4
.L_15835:
        /*0018*/ 	.byte	0x03, 0x19
        /*001a*/ 	.short	0x0018


	//----- nvinfo : EIATTR_KPARAM_INFO
	.align		4
        /*001c*/ 	.byte	0x04, 0x17
        /*001e*/ 	.short	(.L_15837 - .L_15836)
.L_15836:
        /*0020*/ 	.word	0x00000000
        /*0024*/ 	.short	0x0002
        /*0026*/ 	.short	0x0010
        /*0028*/ 	.byte	0x00, 0xf0, 0x21, 0x00


	//----- nvinfo : EIATTR_KPARAM_INFO
	.align		4
.L_15837:
        /*002c*/ 	.byte	0x04, 0x17
        /*002e*/ 	.short	(.L_15839 - .L_15838)
.L_15838:
        /*0030*/ 	.word	0x00000000
        /*0034*/ 	.short	0x0001
        /*0036*/ 	.short	0x0008
        /*0038*/ 	.byte	0x00, 0xf0, 0x21, 0x00


	//----- nvinfo : EIATTR_KPARAM_INFO
	.align		4
.L_15839:
        /*003c*/ 	.byte	0x04, 0x17
        /*003e*/ 	.short	(.L_15841 - .L_15840)
.L_15840:
        /*0040*/ 	.word	0x00000000
        /*0044*/ 	.short	0x0000
        /*0046*/ 	.short	0x0000
        /*0048*/ 	.byte	0x00, 0xf0, 0x21, 0x00


	//----- nvinfo : EIATTR_MAXREG_COUNT
	.align		4
.L_15841:
        /*004c*/ 	.byte	0x03, 0x1b
        /*004e*/ 	.short	0x00ff


	//----- nvinfo : EIATTR_NUM_BARRIERS
	.align		4
        /*0050*/ 	.byte	0x02, 0x4c
        /*0052*/ 	.byte	0x01
	.zero		1


	//----- nvinfo : EIATTR_MERCURY_ISA_VERSION
	.align		4
        /*0054*/ 	.byte	0x03, 0x5f
        /*0056*/ 	.short	0x0000


	//----- nvinfo : EIATTR_COOP_GROUP_MASK_REGIDS
	.align		4
        /*0058*/ 	.byte	0x04, 0x29
        /*005a*/ 	.short	(.L_15843 - .L_15842)


	//   ....[0]....
.L_15842:
        /*005c*/ 	.word	0xffffffff


	//   ....[1]....
        /*0060*/ 	.word	0xffffffff


	//   ....[2]....
        /*0064*/ 	.word	0xffffffff


	//   ....[3]....
        /*0068*/ 	.word	0xffffffff


	//   ....[4]....
        /*006c*/ 	.word	0xffffffff


	//   ....[5]....
        /*0070*/ 	.word	0xffffffff


	//   ....[6]....
        /*0074*/ 	.word	0xffffffff


	//   ....[7]....
        /*0078*/ 	.word	0xffffffff


	//   ....[8]....
        /*007c*/ 	.word	0xffffffff


	//   ....[9]....
        /*0080*/ 	.word	0xffffffff


	//   ....[10]....
        /*0084*/ 	.word	0xffffffff


	//   ....[11]....
        /*0088*/ 	.word	0xffffffff


	//   ....[12]....
        /*008c*/ 	.word	0xffffffff


	//   ....[13]....
        /*0090*/ 	.word	0xffffffff


	//   ....[14]....
        /*0094*/ 	.word	0xffffffff


	//   ....[15]....
        /*0098*/ 	.word	0xffffffff


	//   ....[16]....
        /*009c*/ 	.word	0xffffffff


	//   ....[17]....
        /*00a0*/ 	.word	0xffffffff


	//   ....[18]....
        /*00a4*/ 	.word	0xffffffff


	//   ....[19]....
        /*00a8*/ 	.word	0xffffffff


	//   ....[20]....
        /*00ac*/ 	.word	0xffffffff


	//   ....[21]....
        /*00b0*/ 	.word	0xffffffff


	//   ....[22]....
        /*00b4*/ 	.word	0xffffffff


	//   ....[23]....
        /*00b8*/ 	.word	0xffffffff


	//   ....[24]....
        /*00bc*/ 	.word	0xffffffff


	//   ....[25]....
        /*00c0*/ 	.word	0xffffffff


	//   ....[26]....
        /*00c4*/ 	.word	0xffffffff


	//   ....[27]....
        /*00c8*/ 	.word	0xffffffff


	//   ....[28]....
        /*00cc*/ 	.word	0xffffffff


	//   ....[29]....
        /*00d0*/ 	.word	0xffffffff


	//   ....[30]....
        /*00d4*/ 	.word	0xffffffff


	//   ....[31]....
        /*00d8*/ 	.word	0xffffffff


	//   ....[32]....
        /*00dc*/ 	.word	0xffffffff


	//   ....[33]....
        /*00e0*/ 	.word	0xffffffff


	//   ....[34]....
        /*00e4*/ 	.word	0xffffffff


	//   ....[35]....
        /*00e8*/ 	.word	0xffffffff


	//   ....[36]....
        /*00ec*/ 	.word	0xffffffff


	//   ....[37]....
        /*00f0*/ 	.word	0xffffffff


	//   ....[38]....
        /*00f4*/ 	.word	0xffffffff


	//   ....[39]....
        /*00f8*/ 	.word	0xffffffff


	//   ....[40]....
        /*00fc*/ 	.word	0xffffffff


	//   ....[41]....
        /*0100*/ 	.word	0xffffffff


	//   ....[42]....
        /*0104*/ 	.word	0xffffffff


	//   ....[43]....
        /*0108*/ 	.word	0xffffffff


	//   ....[44]....
        /*010c*/ 	.word	0xffffffff


	//   ....[45]....
        /*0110*/ 	.word	0xffffffff


	//   ....[46]....
        /*0114*/ 	.word	0xffffffff


	//   ....[47]....
        /*0118*/ 	.word	0xffffffff


	//   ....[48]....
        /*011c*/ 	.word	0xffffffff


	//   ....[49]....
        /*0120*/ 	.word	0xffffffff


	//   ....[50]....
        /*0124*/ 	.word	0xffffffff


	//   ....[51]....
        /*0128*/ 	.word	0xffffffff


	//   ....[52]....
        /*012c*/ 	.word	0xffffffff


	//   ....[53]....
        /*0130*/ 	.word	0xffffffff


	//   ....[54]....
        /*0134*/ 	.word	0xffffffff


	//   ....[55]....
        /*0138*/ 	.word	0xffffffff


	//   ....[56]....
        /*013c*/ 	.word	0xffffffff


	//   ....[57]....
        /*0140*/ 	.word	0xffffffff


	//   ....[58]....
        /*0144*/ 	.word	0xffffffff


	//   ....[59]....
        /*0148*/ 	.word	0xffffffff


	//----- nvinfo : EIATTR_COOP_GROUP_INSTR_OFFSETS
	.align		4
.L_15843:
        /*014c*/ 	.byte	0x04, 0x28
        /*014e*/ 	.short	(.L_15845 - .L_15844)


	//   ....[0]....
.L_15844:
        /*0150*/ 	.word	0x000001b0


	//   ....[1]....
        /*0154*/ 	.word	0x000001d0


	//   ....[2]....
        /*0158*/ 	.word	0x00000210


	//   ....[3]....
        /*015c*/ 	.word	0x00000220


	//   ....[4]....
        /*0160*/ 	.word	0x00000260


	//   ....[5]....
        /*0164*/ 	.word	0x00000270


	//   ....[6]....
        /*0168*/ 	.word	0x000002d0


	//   ....[7]....
        /*016c*/ 	.word	0x000002e0


	//   ....[8]....
        /*0170*/ 	.word	0x00000370


	//   ....[9]....
        /*0174*/ 	.word	0x00000390


	//   ....[10]....
        /*0178*/ 	.word	0x00000430


	//   ....[11]....
        /*017c*/ 	.word	0x00000450


	//   ....[12]....
        /*0180*/ 	.word	0x00000490


	//   ....[13]....
        /*0184*/ 	.word	0x000004a0


	//   ....[14]....
        /*0188*/ 	.word	0x000004e0


	//   ....[15]....
        /*018c*/ 	.word	0x000004f0


	//   ....[16]....
        /*0190*/ 	.word	0x00000530


	//   ....[17]....
        /*0194*/ 	.word	0x00000540


	//   ....[18]....
        /*0198*/ 	.word	0x00000580


	//   ....[19]....
        /*019c*/ 	.word	0x00000590


	//   ....[20]....
        /*01a0*/ 	.word	0x00000900


	//   ....[21]....
        /*01a4*/ 	.word	0x00000930


	//   ....[22]....
        /*01a8*/ 	.word	0x00000990


	//   ....[23]....
        /*01ac*/ 	.word	0x000009a0


	//   ....[24]....
        /*01b0*/ 	.word	0x000009c0


	//   ....[25]....
        /*01b4*/ 	.word	0x000009d0


	//   ....[26]....
        /*01b8*/ 	.word	0x00000a00


	//   ....[27]....
        /*01bc*/ 	.word	0x00000a10


	//   ....[28]....
        /*01c0*/ 	.word	0x00000a30


	//   ....[29]....
        /*01c4*/ 	.word	0x00000a40


	//   ....[30]....
        /*01c8*/ 	.word	0x00000ab0


	//   ....[31]....
        /*01cc*/ 	.word	0x00000ad0


	//   ....[32]....
        /*01d0*/ 	.word	0x00000b00


	//   ....[33]....
        /*01d4*/ 	.word	0x00000b10


	//   ....[34]....
        /*01d8*/ 	.word	0x00000b30


	//   ....[35]....
        /*01dc*/ 	.word	0x00000b40


	//   ....[36]....
        /*01e0*/ 	.word	0x00000b60


	//   ....[37]....
        /*01e4*/ 	.word	0x00000b70


	//   ....[38]....
        /*01e8*/ 	.word	0x00000b90


	//   ....[39]....
        /*01ec*/ 	.word	0x00000ba0


	//   ....[40]....
        /*01f0*/ 	.word	0x000010f0


	//   ....[41]....
        /*01f4*/ 	.word	0x00001170


	//   ....[42]....
        /*01f8*/ 	.word	0x00001210


	//   ....[43]....
        /*01fc*/ 	.word	0x00001280


	//   ....[44]....
        /*0200*/ 	.word	0x00001320


	//   ....[45]....
        /*0204*/ 	.word	0x00001390


	//   ....[46]....
        /*0208*/ 	.word	0x00001430


	//   ....[47]....
        /*020c*/ 	.word	0x000014a0


	//   ....[48]....
        /*0210*/ 	.word	0x00001540


	//   ....[49]....
        /*0214*/ 	.word	0x000015b0


	//   ....[50]....
        /*0218*/ 	.word	0x00001620


	//   ....[51]....
        /*021c*/ 	.word	0x000016a0


	//   ....[52]....
        /*0220*/ 	.word	0x00001720


	//   ....[53]....
        /*0224*/ 	.word	0x00001790


	//   ....[54]....
        /*0228*/ 	.word	0x00001810


	//   ....[55]....
        /*022c*/ 	.word	0x00001880


	//   ....[56]....
        /*0230*/ 	.word	0x00001900


	//   ....[57]....
        /*0234*/ 	.word	0x00001970


	//   ....[58]....
        /*0238*/ 	.word	0x000019f0


	//   ....[59]....
        /*023c*/ 	.word	0x00001a60


	//----- nvinfo : EIATTR_EXIT_INSTR_OFFSETS
	.align		4
.L_15845:
        /*0240*/ 	.byte	0x04, 0x1c
        /*0242*/ 	.short	(.L_15847 - .L_15846)


	//   ....[0]....
.L_15846:
        /*0244*/ 	.word	0x00000fe0


	//   ....[1]....
        /*0248*/ 	.word	0x00001090


	//----- nvinfo : EIATTR_CRS_STACK_SIZE
	.align		4
.L_15847:
        /*024c*/ 	.byte	0x04, 0x1e
        /*024e*/ 	.short	(.L_15849 - .L_15848)
.L_15848:
        /*0250*/ 	.word	0x00000000
.L_15849:


//--------------------- .nv.callgraph             --------------------------
	.section	.nv.callgraph,"",@"SHT_CUDA_CALLGRAPH"
	.align	4
	.sectionentsize	8
	.align		4
        /*0000*/ 	.word	0x00000000
	.align		4
        /*0004*/ 	.word	0xffffffff
	.align		4
        /*0008*/ 	.word	0x00000000
	.align		4
        /*000c*/ 	.word	0xfffffffe
	.align		4
        /*0010*/ 	.word	0x00000000
	.align		4
        /*0014*/ 	.word	0xfffffffd
	.align		4
        /*0018*/ 	.word	0x00000000
	.align		4
        /*001c*/ 	.word	0xfffffffc


//--------------------- .nv.rel.action            --------------------------
	.section	.nv.rel.action,"",@"SHT_CUDA_RELOCINFO"
	.align	8
	.sectionentsize	8
        /*0000*/ 	.byte	0x73, 0x00, 0x00, 0x00, 0x00, 0x00, 0x00, 0x00, 0x00, 0x00, 0x00, 0x11, 0x25, 0x00, 0x05, 0x36


//--------------------- .nv.constant4             --------------------------
	.section	.nv.constant4,"a",@progbits
	.align	8
	.align		8
.nv.constant4:
        /*0000*/ 	.dword	_ZN41_INTERNAL_9ae7fba5_10_SoftMax_cu_9f978f634cuda3std3__45__cpo5beginE
	.align		8
        /*0008*/ 	.dword	_ZN41_INTERNAL_9ae7fba5_10_SoftMax_cu_9f978f634cuda3std3__45__cpo3endE
	.align		8
        /*0010*/ 	.dword	_ZN41_INTERNAL_9ae7fba5_10_SoftMax_cu_9f978f634cuda3std3__45__cpo6cbeginE
	.align		8
        /*0018*/ 	.dword	_ZN41_INTERNAL_9ae7fba5_10_SoftMax_cu_9f978f634cuda3std3__45__cpo4cendE
	.align		8
        /*0020*/ 	.dword	_ZN41_INTERNAL_9ae7fba5_10_SoftMax_cu_9f978f634cuda3std3__45__cpo6rbeginE
	.align		8
        /*0028*/ 	.dword	_ZN41_INTERNAL_9ae7fba5_10_SoftMax_cu_9f978f634cuda3std3__45__cpo4rendE
	.align		8
        /*0030*/ 	.dword	_ZN41_INTERNAL_9ae7fba5_10_SoftMax_cu_9f978f634cuda3std3__45__cpo7crbeginE
	.align		8
        /*0038*/ 	.dword	_ZN41_INTERNAL_9ae7fba5_10_SoftMax_cu_9f978f634cuda3std3__45__cpo5crendE
	.align		8
        /*0040*/ 	.dword	_ZN41_INTERNAL_9ae7fba5_10_SoftMax_cu_9f978f634cuda3std3__443_GLOBAL__N__9ae7fba5_10_SoftMax_cu_9f978f636ignoreE
	.align		8
        /*0048*/ 	.dword	_ZN41_INTERNAL_9ae7fba5_10_SoftMax_cu_9f978f634cuda3std3__419piecewise_constructE
	.align		8
        /*0050*/ 	.dword	_ZN41_INTERNAL_9ae7fba5_10_SoftMax_cu_9f978f634cuda3std3__48in_placeE
	.align		8
        /*0058*/ 	.dword	_ZN41_INTERNAL_9ae7fba5_10_SoftMax_cu_9f978f634cuda3std3__420unreachable_sentinelE
	.align		8
        /*0060*/ 	.dword	_ZN41_INTERNAL_9ae7fba5_10_SoftMax_cu_9f978f634cuda3std6ranges3__45__cpo4swapE
	.align		8
        /*0068*/ 	.dword	_ZN41_INTERNAL_9ae7fba5_10_SoftMax_cu_9f978f634cuda3std6ranges3__45__cpo9iter_moveE
	.align		8
        /*0070*/ 	.dword	_ZN41_INTERNAL_9ae7fba5_10_SoftMax_cu_9f978f634cuda3std6ranges3__45__cpo5beginE
	.align		8
        /*0078*/ 	.dword	_ZN41_INTERNAL_9ae7fba5_10_SoftMax_cu_9f978f634cuda3std6ranges3__45__cpo3endE
	.align		8
        /*0080*/ 	.dword	_ZN41_INTERNAL_9ae7fba5_10_SoftMax_cu_9f978f634cuda3std6ranges3__45__cpo6cbeginE
	.align		8
        /*0088*/ 	.dword	_ZN41_INTERNAL_9ae7fba5_10_SoftMax_cu_9f978f634cuda3std6ranges3__45__cpo4cendE
	.align		8
        /*0090*/ 	.dword	_ZN41_INTERNAL_9ae7fba5_10_SoftMax_cu_9f978f634cuda3std6ranges3__45__cpo7advanceE
	.align		8
        /*0098*/ 	.dword	_ZN41_INTERNAL_9ae7fba5_10_SoftMax_cu_9f978f634cuda3std6ranges3__45__cpo9iter_swapE
	.align		8
        /*00a0*/ 	.dword	_ZN41_INTERNAL_9ae7fba5_10_SoftMax_cu_9f978f634cuda3std6ranges3__45__cpo4nextE
	.align		8
        /*00a8*/ 	.dword	_ZN41_INTERNAL_9ae7fba5_10_SoftMax_cu_9f978f634cuda3std6ranges3__45__cpo4prevE
	.align		8
        /*00b0*/ 	.dword	_ZN41_INTERNAL_9ae7fba5_10_SoftMax_cu_9f978f634cuda3std6ranges3__45__cpo4dataE
	.align		8
        /*00b8*/ 	.dword	_ZN41_INTERNAL_9ae7fba5_10_SoftMax_cu_9f978f634cuda3std6ranges3__45__cpo5cdataE
	.align		8
        /*00c0*/ 	.dword	_ZN41_INTERNAL_9ae7fba5_10_SoftMax_cu_9f978f634cuda3std6ranges3__45__cpo4sizeE
	.align		8
        /*00c8*/ 	.dword	_ZN41_INTERNAL_9ae7fba5_10_SoftMax_cu_9f978f634cuda3std6ranges3__45__cpo5ssizeE
	.align		8
        /*00d0*/ 	.dword	_ZN41_INTERNAL_9ae7fba5_10_SoftMax_cu_9f978f634cuda3std6ranges3__45__cpo8distanceE
	.align		8
        /*00d8*/ 	.dword	_ZN41_INTERNAL_9ae7fba5_10_SoftMax_cu_9f978f636thrust23THRUST_300001_SM_800_NS6system6detail10sequential3seqE


//--------------------- .nv.constant0._ZN43_GLOBAL__N__9ae7fba5_10_SoftMax_cu_9f978f6321softmax_warp_backwardIN3c108BFloat16ES2_fLi10ELb0ELb1EEEvPT0_PKT_S7_iiiPKb --------------------------
	.section	.nv.constant0._ZN43_GLOBAL__N__9ae7fba5_10_SoftMax_cu_9f978f6321softmax_warp_backwardIN3c108BFloat16ES2_fLi10ELb0ELb1EEEvPT0_PKT_S7_iiiPKb,"a",@progbits
	.sectionflags	@""
	.align	4
.nv.constant0._ZN43_GLOBAL__N__9ae7fba5_10_SoftMax_cu_9f978f6321softmax_warp_backwardIN3c108BFloat16ES2_fLi10ELb0ELb1EEEvPT0_PKT_S7_iiiPKb:
	.zero		400


//--------------------- .nv.constant0._ZN43_GLOBAL__N__9ae7fba5_10_SoftMax_cu_9f978f6321softmax_warp_backwardIN3c108BFloat16ES2_fLi9ELb0ELb1EEEvPT0_PKT_S7_iiiPKb --------------------------
	.section	.nv.constant0._ZN43_GLOBAL__N__9ae7fba5_10_SoftMax_cu_9f978f6321softmax_warp_backwardIN3c108BFloat16ES2_fLi9ELb0ELb1EEEvPT0_PKT_S7_iiiPKb,"a",@progbits
	.sectionflags	@""
	.align	4
.nv.constant0._ZN43_GLOBAL__N__9ae7fba5_10_SoftMax_cu_9f978f6321softmax_warp_backwardIN3c108BFloat16ES2_fLi9ELb0ELb1EEEvPT0_PKT_S7_iiiPKb:
	.zero		400


//--------------------- .nv.constant0._ZN43_GLOBAL__N__9ae7fba5_10_SoftMax_cu_9f978f6321softmax_warp_backwardIN3c108BFloat16ES2_fLi8ELb0ELb1EEEvPT0_PKT_S7_iiiPKb --------------------------
	.section	.nv.constant0._ZN43_GLOBAL__N__9ae7fba5_10_SoftMax_cu_9f978f6321softmax_warp_backwardIN3c108BFloat16ES2_fLi8ELb0ELb1EEEvPT0_PKT_S7_iiiPKb,"a",@progbits
	.sectionflags	@""
	.align	4
.nv.constant0._ZN43_GLOBAL__N__9ae7fba5_10_SoftMax_cu_9f978f6321softmax_warp_backwardIN3c108BFloat16ES2_fLi8ELb0ELb1EEEvPT0_PKT_S7_iiiPKb:
	.zero		400


//--------------------- .nv.constant0._ZN43_GLOBAL__N__9ae7fba5_10_SoftMax_cu_9f978f6321softmax_warp_backwardIN3c108BFloat16ES2_fLi7ELb0ELb1EEEvPT0_PKT_S7_iiiPKb --------------------------
	.section	.nv.constant0._ZN43_GLOBAL__N__9ae7fba5_10_SoftMax_cu_9f978f6321softmax_warp_backwardIN3c108BFloat16ES2_fLi7ELb0ELb1EEEvPT0_PKT_S7_iiiPKb,"a",@progbits
	.sectionflags	@""
	.align	4
.nv.constant0._ZN43_GLOBAL__N__9ae7fba5_10_SoftMax_cu_9f978f6321softmax_warp_backwardIN3c108BFloat16ES2_fLi7ELb0ELb1EEEvPT0_PKT_S7_iiiPKb:
	.zero		400


//--------------------- .nv.constant0._ZN43_GLOBAL__N__9ae7fba5_10_SoftMax_cu_9f978f6321softmax_warp_backwardIN3c108BFloat16ES2_fLi6ELb0ELb1EEEvPT0_PKT_S7_iiiPKb --------------------------
	.section	.nv.constant0._ZN43_GLOBAL__N__9ae7fba5_10_SoftMax_cu_9f978f6321softmax_warp_backwardIN3c108BFloat16ES2_fLi6ELb0ELb1EEEvPT0_PKT_S7_iiiPKb,"a",@progbits
	.sectionflags	@""
	.align	4
.nv.constant0._ZN43_GLOBAL__N__9ae7fba5_10_SoftMax_cu_9f978f6321softmax_warp_backwardIN3c108BFloat16ES2_fLi6ELb0ELb1EEEvPT0_PKT_S7_iiiPKb:
	.zero		400


//--------------------- .nv.constant0._ZN43_GLOBAL__N__9ae7fba5_10_SoftMax_cu_9f978f6321softmax_warp_backwardIN3c108BFloat16ES2_fLi5ELb0ELb1EEEvPT0_PKT_S7_iiiPKb --------------------------
	.section	.nv.constant0._ZN43_GLOBAL__N__9ae7fba5_10_SoftMax_cu_9f978f6321softmax_warp_backwardIN3c108BFloat16ES2_fLi5ELb0ELb1EEEvPT0_PKT_S7_iiiPKb,"a",@progbits
	.sectionflags	@""
	.align	4
.nv.constant0._ZN43_GLOBAL__N__9ae7fba5_10_SoftMax_cu_9f978f6321softmax_warp_backwardIN3c108BFloat16ES2_fLi5ELb0ELb1EEEvPT0_PKT_S7_iiiPKb:
	.zero		400


//--------------------- .nv.constant0._ZN43_GLOBAL__N__9ae7fba5_10_SoftMax_cu_9f978f6321softmax_warp_backwardIN3c108BFloat16ES2_fLi4ELb0ELb1EEEvPT0_PKT_S7_iiiPKb --------------------------
	.section	.nv.constant0._ZN43_GLOBAL__N__9ae7fba5_10_SoftMax_cu_9f978f6321softmax_warp_backwardIN3c108BFloat16ES2_fLi4ELb0ELb1EEEvPT0_PKT_S7_iiiPKb,"a",@progbits
	.sectionflags	@""
	.align	4
.nv.constant0._ZN43_GLOBAL__N__9ae7fba5_10_SoftMax_cu_9f978f6321softmax_warp_backwardIN3c108BFloat16ES2_fLi4ELb0ELb1EEEvPT0_PKT_S7_iiiPKb:
	.zero		400


//--------------------- .nv.constant0._ZN43_GLOBAL__N__9ae7fba5_10_SoftMax_cu_9f978f6321softmax_warp_backwardIN3c108BFloat16ES2_fLi3ELb0ELb1EEEvPT0_PKT_S7_iiiPKb --------------------------
	.section	.nv.constant0._ZN43_GLOBAL__N__9ae7fba5_10_SoftMax_cu_9f978f6321softmax_warp_backwardIN3c108BFloat16ES2_fLi3ELb0ELb1EEEvPT0_PKT_S7_iiiPKb,"a",@progbits
	.sectionflags	@""
	.align	4
.nv.constant0._ZN43_GLOBAL__N__9ae7fba5_10_SoftMax_cu_9f978f6321softmax_warp_backwardIN3c108BFloat16ES2_fLi3ELb0ELb1EEEvPT0_PKT_S7_iiiPKb:
	.zero		400


//--------------------- .nv.constant0._ZN43_GLOBAL__N__9ae7fba5_10_SoftMax_cu_9f978f6321softmax_warp_backwardIN3c108BFloat16ES2_fLi2ELb0ELb1EEEvPT0_PKT_S7_iiiPKb --------------------------
	.section	.nv.constant0._ZN43_GLOBAL__N__9ae7fba5_10_SoftMax_cu_9f978f6321softmax_warp_backwardIN3c108BFloat16ES2_fLi2ELb0ELb1EEEvPT0_PKT_S7_iiiPKb,"a",@progbits
	.sectionflags	@""
	.align	4
.nv.constant0._ZN43_GLOBAL__N__9ae7fba5_10_SoftMax_cu_9f978f6321softmax_warp_backwardIN3c108BFloat16ES2_fLi2ELb0ELb1EEEvPT0_PKT_S7_iiiPKb:
	.zero		400


//--------------------- .nv.constant0._ZN43_GLOBAL__N__9ae7fba5_10_SoftMax_cu_9f978f6321softmax_warp_backwardIN3c108BFloat16ES2_fLi1ELb0ELb1EEEvPT0_PKT_S7_iiiPKb --------------------------
	.section	.nv.constant0._ZN43_GLOBAL__N__9ae7fba5_10_SoftMax_cu_9f978f6321softmax_warp_backwardIN3c108BFloat16ES2_fLi1ELb0ELb1EEEvPT0_PKT_S7_iiiPKb,"a",@progbits
	.sectionflags	@""
	.align	4
.nv.constant0._ZN43_GLOBAL__N__9ae7fba5_10_SoftMax_cu_9f978f6321softmax_warp_backwardIN3c108BFloat16ES2_fLi1ELb0ELb1EEEvPT0_PKT_S7_iiiPKb:
	.zero		400


//--------------------- .nv.constant0._ZN43_GLOBAL__N__9ae7fba5_10_SoftMax_cu_9f978f6321softmax_warp_backwardIN3c108BFloat16ES2_fLi0ELb0ELb1EEEvPT0_PKT_S7_iiiPKb --------------------------
	.section	.nv.constant0._ZN43_GLOBAL__N__9ae7fba5_10_SoftMax_cu_9f978f6321softmax_warp_backwardIN3c108BFloat16ES2_fLi0ELb0ELb1EEEvPT0_PKT_S7_iiiPKb,"a",@progbits
	.sectionflags	@""
	.align	4
.nv.constant0._ZN43_GLOBAL__N__9ae7fba5_10_SoftMax_cu_9f978f6321softmax_warp_backwardIN3c108BFloat16ES2_fLi0ELb0ELb1EEEvPT0_PKT_S7_iiiPKb:
	.zero		400


//--------------------- .nv.constant0._ZN43_GLOBAL__N__9ae7fba5_10_SoftMax_cu_9f978f6321softmax_warp_backwardIN3c104HalfES2_fLi10ELb0ELb1EEEvPT0_PKT_S7_iiiPKb --------------------------
	.section	.nv.constant0._ZN43_GLOBAL__N__9ae7fba5_10_SoftMax_cu_9f978f6321softmax_warp_backwardIN3c104HalfES2_fLi10ELb0ELb1EEEvPT0_PKT_S7_iiiPKb,"a",@progbits
	.sectionflags	@""
	.align	4
.nv.constant0._ZN43_GLOBAL__N__9ae7fba5_10_SoftMax_cu_9f978f6321softmax_warp_backwardIN3c104HalfES2_fLi10ELb0ELb1EEEvPT0_PKT_S7_iiiPKb:
	.zero		400


//--------------------- .nv.constant0._ZN43_GLOBAL__N__9ae7fba5_10_SoftMax_cu_9f978f6321softmax_warp_backwardIN3c104HalfES2_fLi9ELb0ELb1EEEvPT0_PKT_S7_iiiPKb --------------------------
	.section	.nv.constant0._ZN43_GLOBAL__N__9ae7fba5_10_SoftMax_cu_9f978f6321softmax_warp_backwardIN3c104HalfES2_fLi9ELb0ELb1EEEvPT0_PKT_S7_iiiPKb,"a",@progbits
	.sectionflags	@""
	.align	4
.nv.constant0._ZN43_GLOBAL__N__9ae7fba5_10_SoftMax_cu_9f978f6321softmax_warp_backwardIN3c104HalfES2_fLi9ELb0ELb1EEEvPT0_PKT_S7_iiiPKb:
	.zero		400


//--------------------- .nv.constant0._ZN43_GLOBAL__N__9ae7fba5_10_SoftMax_cu_9f978f6321softmax_warp_backwardIN3c104HalfES2_fLi8ELb0ELb1EEEvPT0_PKT_S7_iiiPKb --------------------------
	.section	.nv.constant0._ZN43_GLOBAL__N__9ae7fba5_10_SoftMax_cu_9f978f6321softmax_warp_backwardIN3c104HalfES2_fLi8ELb0ELb1EEEvPT0_PKT_S7_iiiPKb,"a",@progbits
	.sectionflags	@""
	.align	4
.nv.constant0._ZN43_GLOBAL__N__9ae7fba5_10_SoftMax_cu_9f978f6321softmax_warp_backwardIN3c104HalfES2_fLi8ELb0ELb1EEEvPT0_PKT_S7_iiiPKb:
	.zero		400


//--------------------- .nv.constant0._ZN43_GLOBAL__N__9ae7fba5_10_SoftMax_cu_9f978f6321softmax_warp_backwardIN3c104HalfES2_fLi7ELb0ELb1EEEvPT0_PKT_S7_iiiPKb --------------------------
	.section	.nv.constant0._ZN43_GLOBAL__N__9ae7fba5_10_SoftMax_cu_9f978f6321softmax_warp_backwardIN3c104HalfES2_fLi7ELb0ELb1EEEvPT0_PKT_S7_iiiPKb,"a",@progbits
	.sectionflags	@""
	.align	4
.nv.constant0._ZN43_GLOBAL__N__9ae7fba5_10_SoftMax_cu_9f978f6321softmax_warp_backwardIN3c104HalfES2_fLi7ELb0ELb1EEEvPT0_PKT_S7_iiiPKb:
	.zero		400


//--------------------- .nv.constant0._ZN43_GLOBAL__N__9ae7fba5_10_SoftMax_cu_9f978f6321softmax_warp_backwardIN3c104HalfES2_fLi6ELb0ELb1EEEvPT0_PKT_S7_iiiPKb --------------------------
	.section	.nv.constant0._ZN43_GLOBAL__N__9ae7fba5_10_SoftMax_cu_9f978f6321softmax_warp_backwardIN3c104HalfES2_fLi6ELb0ELb1EEEvPT0_PKT_S7_iiiPKb,"a",@progbits
	.sectionflags	@""
	.align	4
.nv.constant0._ZN43_GLOBAL__N__9ae7fba5_10_SoftMax_cu_9f978f6321softmax_warp_backwardIN3c104HalfES2_fLi6ELb0ELb1EEEvPT0_PKT_S7_iiiPKb:
	.zero		400


//--------------------- .nv.constant0._ZN43_GLOBAL__N__9ae7fba5_10_SoftMax_cu_9f978f6321softmax_warp_backwardIN3c104HalfES2_fLi5ELb0ELb1EEEvPT0_PKT_S7_iiiPKb --------------------------
	.section	.nv.constant0._ZN43_GLOBAL__N__9ae7fba5_10_SoftMax_cu_9f978f6321softmax_warp_backwardIN3c104HalfES2_fLi5ELb0ELb1EEEvPT0_PKT_S7_iiiPKb,"a",@progbits
	.sectionflags	@""
	.align	4
.nv.constant0._ZN43_GLOBAL__N__9ae7fba5_10_SoftMax_cu_9f978f6321softmax_warp_backwardIN3c104HalfES2_fLi5ELb0ELb1EEEvPT0_PKT_S7_iiiPKb:
	.zero		400


//--------------------- .nv.constant0._ZN43_GLOBAL__N__9ae7fba5_10_SoftMax_cu_9f978f6321softmax_warp_backwardIN3c104HalfES2_fLi4ELb0ELb1EEEvPT0_PKT_S7_iiiPKb --------------------------
	.section	.nv.constant0._ZN43_GLOBAL__N__9ae7fba5_10_SoftMax_cu_9f978f6321softmax_warp_backwardIN3c104HalfES2_fLi4ELb0ELb1EEEvPT0_PKT_S7_iiiPKb,"a",@progbits
	.sectionflags	@""
	.align	4
.nv.constant0._ZN43_GLOBAL__N__9ae7fba5_10_SoftMax_cu_9f978f6321softmax_warp_backwardIN3c104HalfES2_fLi4ELb0ELb1EEEvPT0_PKT_S7_iiiPKb:
	.zero		400


//--------------------- .nv.constant0._ZN43_GLOBAL__N__9ae7fba5_10_SoftMax_cu_9f978f6321softmax_warp_backwardIN3c104HalfES2_fLi3ELb0ELb1EEEvPT0_PKT_S7_iiiPKb --------------------------
	.section	.nv.constant0._ZN43_GLOBAL__N__9ae7fba5_10_SoftMax_cu_9f978f6321softmax_warp_backwardIN3c104HalfES2_fLi3ELb0ELb1EEEvPT0_PKT_S7_iiiPKb,"a",@progbits
	.sectionflags	@""
	.align	4
.nv.constant0._ZN43_GLOBAL__N__9ae7fba5_10_SoftMax_cu_9f978f6321softmax_warp_backwardIN3c104HalfES2_fLi3ELb0ELb1EEEvPT0_PKT_S7_iiiPKb:
	.zero		400


//--------------------- .nv.constant0._ZN43_GLOBAL__N__9ae7fba5_10_SoftMax_cu_9f978f6321softmax_warp_backwardIN3c104HalfES2_fLi2ELb0ELb1EEEvPT0_PKT_S7_iiiPKb --------------------------
	.section	.nv.constant0._ZN43_GLOBAL__N__9ae7fba5_10_SoftMax_cu_9f978f6321softmax_warp_backwardIN3c104HalfES2_fLi2ELb0ELb1EEEvPT0_PKT_S7_iiiPKb,"a",@progbits
	.sectionflags	@""
	.align	4
.nv.constant0._ZN43_GLOBAL__N__9ae7fba5_10_SoftMax_cu_9f978f6321softmax_warp_backwardIN3c104HalfES2_fLi2ELb0ELb1EEEvPT0_PKT_S7_iiiPKb:
	.zero		400


//--------------------- .nv.constant0._ZN43_GLOBAL__N__9ae7fba5_10_SoftMax_cu_9f978f6321softmax_warp_backwardIN3c104HalfES2_fLi1ELb0ELb1EEEvPT0_PKT_S7_iiiPKb --------------------------
	.section	.nv.constant0._ZN43_GLOBAL__N__9ae7fba5_10_SoftMax_cu_9f978f6321softmax_warp_backwardIN3c104HalfES2_fLi1ELb0ELb1EEEvPT0_PKT_S7_iiiPKb,"a",@progbits
	.sectionflags	@""
	.align	4
.nv.constant0._ZN43_GLOBAL__N__9ae7fba5_10_SoftMax_cu_9f978f6321softmax_warp_backwardIN3c104HalfES2_fLi1ELb0ELb1EEEvPT0_PKT_S7_iiiPKb:
	.zero		400


//--------------------- .nv.constant0._ZN43_GLOBAL__N__9ae7fba5_10_SoftMax_cu_9f978f6321softmax_warp_backwardIN3c104HalfES2_fLi0ELb0ELb1EEEvPT0_PKT_S7_iiiPKb --------------------------
	.section	.nv.constant0._ZN43_GLOBAL__N__9ae7fba5_10_SoftMax_cu_9f978f6321softmax_warp_backwardIN3c104HalfES2_fLi0ELb0ELb1EEEvPT0_PKT_S7_iiiPKb,"a",@progbits
	.sectionflags	@""
	.align	4
.nv.constant0._ZN43_GLOBAL__N__9ae7fba5_10_SoftMax_cu_9f978f6321softmax_warp_backwardIN3c104HalfES2_fLi0ELb0ELb1EEEvPT0_PKT_S7_iiiPKb:
	.zero		400


//--------------------- .nv.constant0._ZN43_GLOBAL__N__9ae7fba5_10_SoftMax_cu_9f978f6321softmax_warp_backwardIfffLi10ELb0ELb1EEEvPT0_PKT_S5_iiiPKb --------------------------
	.section	.nv.constant0._ZN43_GLOBAL__N__9ae7fba5_10_SoftMax_cu_9f978f6321softmax_warp_backwardIfffLi10ELb0ELb1EEEvPT0_PKT_S5_iiiPKb,"a",@progbits
	.sectionflags	@""
	.align	4
.nv.constant0._ZN43_GLOBAL__N__9ae7fba5_10_SoftMax_cu_9f978f6321softmax_warp_backwardIfffLi10ELb0ELb1EEEvPT0_PKT_S5_iiiPKb:
	.zero		400


//--------------------- .nv.constant0._ZN43_GLOBAL__N__9ae7fba5_10_SoftMax_cu_9f978f6321softmax_warp_backwardIfffLi9ELb0ELb1EEEvPT0_PKT_S5_iiiPKb --------------------------
	.section	.nv.constant0._ZN43_GLOBAL__N__9ae7fba5_10_SoftMax_cu_9f978f6321softmax_warp_backwardIfffLi9ELb0ELb1EEEvPT0_PKT_S5_iiiPKb,"a",@progbits
	.sectionflags	@""
	.align	4
.nv.constant0._ZN43_GLOBAL__N__9ae7fba5_10_SoftMax_cu_9f978f6321softmax_warp_backwardIfffLi9ELb0ELb1EEEvPT0_PKT_S5_iiiPKb:
	.zero		400


//--------------------- .nv.constant0._ZN43_GLOBAL__N__9ae7fba5_10_SoftMax_cu_9f978f6321softmax_warp_backwardIfffLi8ELb0ELb1EEEvPT0_PKT_S5_iiiPKb --------------------------
	.section	.nv.constant0._ZN43_GLOBAL__N__9ae7fba5_10_SoftMax_cu_9f978f6321softmax_warp_backwardIfffLi8ELb0ELb1EEEvPT0_PKT_S5_iiiPKb,"a",@progbits
	.sectionflags	@""
	.align	4
.nv.constant0._ZN43_GLOBAL__N__9ae7fba5_10_SoftMax_cu_9f978f6321softmax_warp_backwardIfffLi8ELb0ELb1EEEvPT0_PKT_S5_iiiPKb:
	.zero		400


//--------------------- .nv.constant0._ZN43_GLOBAL__N__9ae7fba5_10_SoftMax_cu_9f978f6321softmax_warp_backwardIfffLi7ELb0ELb1EEEvPT0_PKT_S5_iiiPKb --------------------------
	.section	.nv.constant0._ZN43_GLOBAL__N__9ae7fba5_10_SoftMax_cu_9f978f6321softmax_warp_backwardIfffLi7ELb0ELb1EEEvPT0_PKT_S5_iiiPKb,"a",@progbits
	.sectionflags	@""
	.align	4
.nv.constant0._ZN43_GLOBAL__N__9ae7fba5_10_SoftMax_cu_9f978f6321softmax_warp_backwardIfffLi7ELb0ELb1EEEvPT0_PKT_S5_iiiPKb:
	.zero		400


//--------------------- .nv.constant0._ZN43_GLOBAL__N__9ae7fba5_10_SoftMax_cu_9f978f6321softmax_warp_backwardIfffLi6ELb0ELb1EEEvPT0_PKT_S5_iiiPKb --------------------------
	.section	.nv.constant0._ZN43_GLOBAL__N__9ae7fba5_10_SoftMax_cu_9f978f6321softmax_warp_backwardIfffLi6ELb0ELb1EEEvPT0_PKT_S5_iiiPKb,"a",@progbits
	.sectionflags	@""
	.align	4
.nv.constant0._ZN43_GLOBAL__N__9ae7fba5_10_SoftMax_cu_9f978f6321softmax_warp_backwardIfffLi6ELb0ELb1EEEvPT0_PKT_S5_iiiPKb:
	.zero		400


//--------------------- .nv.constant0._ZN43_GLOBAL__N__9ae7fba5_10_SoftMax_cu_9f978f6321softmax_warp_backwardIfffLi5ELb0ELb1EEEvPT0_PKT_S5_iiiPKb --------------------------
	.section	.nv.constant0._ZN43_GLOBAL__N__9ae7fba5_10_SoftMax_cu_9f978f6321softmax_warp_backwardIfffLi5ELb0ELb1EEEvPT0_PKT_S5_iiiPKb,"a",@progbits
	.sectionflags	@""
	.align	4
.nv.constant0._ZN43_GLOBAL__N__9ae7fba5_10_SoftMax_cu_9f978f6321softmax_warp_backwardIfffLi5ELb0ELb1EEEvPT0_PKT_S5_iiiPKb:
	.zero		400


//--------------------- .nv.constant0._ZN43_GLOBAL__N__9ae7fba5_10_SoftMax_cu_9f978f6321softmax_warp_backwardIfffLi4ELb0ELb1EEEvPT0_PKT_S5_iiiPKb --------------------------
	.section	.nv.constant0._ZN43_GLOBAL__N__9ae7fba5_10_SoftMax_cu_9f978f6321softmax_warp_backwardIfffLi4ELb0ELb1EEEvPT0_PKT_S5_iiiPKb,"a",@progbits
	.sectionflags	@""
	.align	4
.nv.constant0._ZN43_GLOBAL__N__9ae7fba5_10_SoftMax_cu_9f978f6321softmax_warp_backwardIfffLi4ELb0ELb1EEEvPT0_PKT_S5_iiiPKb:
	.zero		400


//--------------------- .nv.constant0._ZN43_GLOBAL__N__9ae7fba5_10_SoftMax_cu_9f978f6321softmax_warp_backwardIfffLi3ELb0ELb1EEEvPT0_PKT_S5_iiiPKb --------------------------
	.section	.nv.constant0._ZN43_GLOBAL__N__9ae7fba5_10_SoftMax_cu_9f978f6321softmax_warp_backwardIfffLi3ELb0ELb1EEEvPT0_PKT_S5_iiiPKb,"a",@progbits
	.sectionflags	@""
	.align	4
.nv.constant0._ZN43_GLOBAL__N__9ae7fba5_10_SoftMax_cu_9f978f6321softmax_warp_backwardIfffLi3ELb0ELb1EEEvPT0_PKT_S5_iiiPKb:
	.zero		400


//--------------------- .nv.constant0._ZN43_GLOBAL__N__9ae7fba5_10_SoftMax_cu_9f978f6321softmax_warp_backwardIfffLi2ELb0ELb1EEEvPT0_PKT_S5_iiiPKb --------------------------
	.section	.nv.constant0._ZN43_GLOBAL__N__9ae7fba5_10_SoftMax_cu_9f978f6321softmax_warp_backwardIfffLi2ELb0ELb1EEEvPT0_PKT_S5_iiiPKb,"a",@progbits
	.sectionflags	@""
	.align	4
.nv.constant0._ZN43_GLOBAL__N__9ae7fba5_10_SoftMax_cu_9f978f6321softmax_warp_backwardIfffLi2ELb0ELb1EEEvPT0_PKT_S5_iiiPKb:
	.zero		400


//--------------------- .nv.constant0._ZN43_GLOBAL__N__9ae7fba5_10_SoftMax_cu_9f978f6321softmax_warp_backwardIfffLi1ELb0ELb1EEEvPT0_PKT_S5_iiiPKb --------------------------
	.section	.nv.constant0._ZN43_GLOBAL__N__9ae7fba5_10_SoftMax_cu_9f978f6321softmax_warp_backwardIfffLi1ELb0ELb1EEEvPT0_PKT_S5_iiiPKb,"a",@progbits
	.sectionflags	@""
	.align	4
.nv.constant0._ZN43_GLOBAL__N__9ae7fba5_10_SoftMax_cu_9f978f6321softmax_warp_backwardIfffLi1ELb0ELb1EEEvPT0_PKT_S5_iiiPKb:
	.zero		400


//--------------------- .nv.constant0._ZN43_GLOBAL__N__9ae7fba5_10_SoftMax_cu_9f978f6321softmax_warp_backwardIfffLi0ELb0ELb1EEEvPT0_PKT_S5_iiiPKb --------------------------
	.section	.nv.constant0._ZN43_GLOBAL__N__9ae7fba5_10_SoftMax_cu_9f978f6321softmax_warp_backwardIfffLi0ELb0ELb1EEEvPT0_PKT_S5_iiiPKb,"a",@progbits
	.sectionflags	@""
	.align	4
.nv.constant0._ZN43_GLOBAL__N__9ae7fba5_10_SoftMax_cu_9f978f6321softmax_warp_backwardIfffLi0ELb0ELb1EEEvPT0_PKT_S5_iiiPKb:
	.zero		400


//--------------------- .nv.constant0._ZN43_GLOBAL__N__9ae7fba5_10_SoftMax_cu_9f978f6321softmax_warp_backwardIdddLi10ELb0ELb1EEEvPT0_PKT_S5_iiiPKb --------------------------
	.section	.nv.constant0._ZN43_GLOBAL__N__9ae7fba5_10_SoftMax_cu_9f978f6321softmax_warp_backwardIdddLi10ELb0ELb1EEEvPT0_PKT_S5_iiiPKb,"a",@progbits
	.sectionflags	@""
	.align	4
.nv.constant0._ZN43_GLOBAL__N__9ae7fba5_10_SoftMax_cu_9f978f6321softmax_warp_backwardIdddLi10ELb0ELb1EEEvPT0_PKT_S5_iiiPKb:
	.zero		400


//--------------------- .nv.constant0._ZN43_GLOBAL__N__9ae7fba5_10_SoftMax_cu_9f978f6321softmax_warp_backwardIdddLi9ELb0ELb1EEEvPT0_PKT_S5_iiiPKb --------------------------
	.section	.nv.constant0._ZN43_GLOBAL__N__9ae7fba5_10_SoftMax_cu_9f978f6321softmax_warp_backwardIdddLi9ELb0ELb1EEEvPT0_PKT_S5_iiiPKb,"a",@progbits
	.sectionflags	@""
	.align	4
.nv.constant0._ZN43_GLOBAL__N__9ae7fba5_10_SoftMax_cu_9f978f6321softmax_warp_backwardIdddLi9ELb0ELb1EEEvPT0_PKT_S5_iiiPKb:
	.zero		400


//--------------------- .nv.constant0._ZN43_GLOBAL__N__9ae7fba5_10_SoftMax_cu_9f978f6321softmax_warp_backwardIdddLi8ELb0ELb1EEEvPT0_PKT_S5_iiiPKb --------------------------
	.section	.nv.constant0._ZN43_GLOBAL__N__9ae7fba5_10_SoftMax_cu_9f978f6321softmax_warp_backwardIdddLi8ELb0ELb1EEEvPT0_PKT_S5_iiiPKb,"a",@progbits
	.sectionflags	@""
	.align	4
.nv.constant0._ZN43_GLOBAL__N__9ae7fba5_10_SoftMax_cu_9f978f6321softmax_warp_backwardIdddLi8ELb0ELb1EEEvPT0_PKT_S5_iiiPKb:
	.zero		400


//--------------------- .nv.constant0._ZN43_GLOBAL__N__9ae7fba5_10_SoftMax_cu_9f978f6321softmax_warp_backwardIdddLi7ELb0ELb1EEEvPT0_PKT_S5_iiiPKb --------------------------
	.section	.nv.constant0._ZN43_GLOBAL__N__9ae7fba5_10_SoftMax_cu_9f978f6321softmax_warp_backwardIdddLi7ELb0ELb1EEEvPT0_PKT_S5_iiiPKb,"a",@progbits
	.sectionflags	@""
	.align	4
.nv.constant0._ZN43_GLOBAL__N__9ae7fba5_10_SoftMax_cu_9f978f6321softmax_warp_backwardIdddLi7ELb0ELb1EEEvPT0_PKT_S5_iiiPKb:
	.zero		400


//--------------------- .nv.constant0._ZN43_GLOBAL__N__9ae7fba5_10_SoftMax_cu_9f978f6321softmax_warp_backwardIdddLi6ELb0ELb1EEEvPT0_PKT_S5_iiiPKb --------------------------
	.section	.nv.constant0._ZN43_GLOBAL__N__9ae7fba5_10_SoftMax_cu_9f978f6321softmax_warp_backwardIdddLi6ELb0ELb1EEEvPT0_PKT_S5_iiiPKb,"a",@progbits
	.sectionflags	@""
	.align	4
.nv.constant0._ZN43_GLOBAL__N__9ae7fba5_10_SoftMax_cu_9f978f6321softmax_warp_backwardIdddLi6ELb0ELb1EEEvPT0_PKT_S5_iiiPKb:
	.zero		400


//--------------------- .nv.constant0._ZN43_GLOBAL__N__9ae7fba5_10_SoftMax_cu_9f978f6321softmax_warp_backwardIdddLi5ELb0ELb1EEEvPT0_PKT_S5_iiiPKb --------------------------
	.section	.nv.constant0._ZN43_GLOBAL__N__9ae7fba5_10_SoftMax_cu_9f978f6321softmax_warp_backwardIdddLi5ELb0ELb1EEEvPT0_PKT_S5_iiiPKb,"a",@progbits
	.sectionflags	@""
	.align	4
.nv.constant0._ZN43_GLOBAL__N__9ae7fba5_10_SoftMax_cu_9f978f6321softmax_warp_backwardIdddLi5ELb0ELb1EEEvPT0_PKT_S5_iiiPKb:
	.zero		400


//--------------------- .nv.constant0._ZN43_GLOBAL__N__9ae7fba5_10_SoftMax_cu_9f978f6321softmax_warp_backwardIdddLi4ELb0ELb1EEEvPT0_PKT_S5_iiiPKb --------------------------
	.section	.nv.constant0._ZN43_GLOBAL__N__9ae7fba5_10_SoftMax_cu_9f978f6321softmax_warp_backwardIdddLi4ELb0ELb1EEEvPT0_PKT_S5_iiiPKb,"a",@progbits
	.sectionflags	@""
	.align	4
.nv.constant0._ZN43_GLOBAL__N__9ae7fba5_10_SoftMax_cu_9f978f6321softmax_warp_backwardIdddLi4ELb0ELb1EEEvPT0_PKT_S5_iiiPKb:
	.zero		400


//--------------------- .nv.constant0._ZN43_GLOBAL__N__9ae7fba5_10_SoftMax_cu_9f978f6321softmax_warp_backwardIdddLi3ELb0ELb1EEEvPT0_PKT_S5_iiiPKb --------------------------
	.section	.nv.constant0._ZN43_GLOBAL__N__9ae7fba5_10_SoftMax_cu_9f978f6321softmax_warp_backwardIdddLi3ELb0ELb1EEEvPT0_PKT_S5_iiiPKb,"a",@progbits
	.sectionflags	@""
	.align	4
.nv.constant0._ZN43_GLOBAL__N__9ae7fba5_10_SoftMax_cu_9f978f6321softmax_warp_backwardIdddLi3ELb0ELb1EEEvPT0_PKT_S5_iiiPKb:
	.zero		400


//--------------------- .nv.constant0._ZN43_GLOBAL__N__9ae7fba5_10_SoftMax_cu_9f978f6321softmax_warp_backwardIdddLi2ELb0ELb1EEEvPT0_PKT_S5_iiiPKb --------------------------
	.section	.nv.constant0._ZN43_GLOBAL__N__9ae7fba5_10_SoftMax_cu_9f978f6321softmax_warp_backwardIdddLi2ELb0ELb1EEEvPT0_PKT_S5_iiiPKb,"a",@progbits
	.sectionflags	@""
	.align	4
.nv.constant0._ZN43_GLOBAL__N__9ae7fba5_10_SoftMax_cu_9f978f6321softmax_warp_backwardIdddLi2ELb0ELb1EEEvPT0_PKT_S5_iiiPKb:
	.zero		400


//--------------------- .nv.constant0._ZN43_GLOBAL__N__9ae7fba5_10_SoftMax_cu_9f978f6321softmax_warp_backwardIdddLi1ELb0ELb1EEEvPT0_PKT_S5_iiiPKb --------------------------
	.section	.nv.constant0._ZN43_GLOBAL__N__9ae7fba5_10_SoftMax_cu_9f978f6321softmax_warp_backwardIdddLi1ELb0ELb1EEEvPT0_PKT_S5_iiiPKb,"a",@progbits
	.sectionflags	@""
	.align	4
.nv.constant0._ZN43_GLOBAL__N__9ae7fba5_10_SoftMax_cu_9f978f6321softmax_warp_backwardIdddLi1ELb0ELb1EEEvPT0_PKT_S5_iiiPKb:
	.zero		400


//--------------------- .nv.constant0._ZN43_GLOBAL__N__9ae7fba5_10_SoftMax_cu_9f978f6321softmax_warp_backwardIdddLi0ELb0ELb1EEEvPT0_PKT_S5_iiiPKb --------------------------
	.section	.nv.constant0._ZN43_GLOBAL__N__9ae7fba5_10_SoftMax_cu_9f978f6321softmax_warp_backwardIdddLi0ELb0ELb1EEEvPT0_PKT_S5_iiiPKb,"a",@progbits
	.sectionflags	@""
	.align	4
.nv.constant0._ZN43_GLOBAL__N__9ae7fba5_10_SoftMax_cu_9f978f6321softmax_warp_backwardIdddLi0ELb0ELb1EEEvPT0_PKT_S5_iiiPKb:
	.zero		400


//--------------------- .nv.constant0._ZN43_GLOBAL__N__9ae7fba5_10_SoftMax_cu_9f978f6320softmax_warp_forwardIN3c108BFloat16ES2_fLi11ELb0ELb1EEEvPT0_PKT_iiiPKbib --------------------------
	.section	.nv.constant0._ZN43_GLOBAL__N__9ae7fba5_10_SoftMax_cu_9f978f6320softmax_warp_forwardIN3c108BFloat16ES2_fLi11ELb0ELb1EEEvPT0_PKT_iiiPKbib,"a",@progbits
	.sectionflags	@""
	.align	4
.nv.constant0._ZN43_GLOBAL__N__9ae7fba5_10_SoftMax_cu_9f978f6320softmax_warp_forwardIN3c108BFloat16ES2_fLi11ELb0ELb1EEEvPT0_PKT_iiiPKbib:
	.zero		397


//--------------------- .nv.constant0._ZN43_GLOBAL__N__9ae7fba5_10_SoftMax_cu_9f978f6320softmax_warp_forwardIN3c108BFloat16ES2_fLi10ELb0ELb1EEEvPT0_PKT_iiiPKbib --------------------------
	.section	.nv.constant0._ZN43_GLOBAL__N__9ae7fba5_10_SoftMax_cu_9f978f6320softmax_warp_forwardIN3c108BFloat16ES2_fLi10ELb0ELb1EEEvPT0_PKT_iiiPKbib,"a",@progbits
	.sectionflags	@""
	.align	4
.nv.constant0._ZN43_GLOBAL__N__9ae7fba5_10_SoftMax_cu_9f978f6320softmax_warp_forwardIN3c108BFloat16ES2_fLi10ELb0ELb1EEEvPT0_PKT_iiiPKbib:
	.zero		397


//--------------------- .nv.constant0._ZN43_GLOBAL__N__9ae7fba5_10_SoftMax_cu_9f978f6320softmax_warp_forwardIN3c108BFloat16ES2_fLi9ELb0ELb1EEEvPT0_PKT_iiiPKbib --------------------------
	.section	.nv.constant0._ZN43_GLOBAL__N__9ae7fba5_10_SoftMax_cu_9f978f6320softmax_warp_forwardIN3c108BFloat16ES2_fLi9ELb0ELb1EEEvPT0_PKT_iiiPKbib,"a",@progbits
	.sectionflags	@""
	.align	4
.nv.constant0._ZN43_GLOBAL__N__9ae7fba5_10_SoftMax_cu_9f978f6320softmax_warp_forwardIN3c108BFloat16ES2_fLi9ELb0ELb1EEEvPT0_PKT_iiiPKbib:
	.zero		397


//--------------------- .nv.constant0._ZN43_GLOBAL__N__9ae7fba5_10_SoftMax_cu_9f978f6320softmax_warp_forwardIN3c108BFloat16ES2_fLi8ELb0ELb1EEEvPT0_PKT_iiiPKbib --------------------------
	.section	.nv.constant0._ZN43_GLOBAL__N__9ae7fba5_10_SoftMax_cu_9f978f6320softmax_warp_forwardIN3c108BFloat16ES2_fLi8ELb0ELb1EEEvPT0_PKT_iiiPKbib,"a",@progbits
	.sectionflags	@""
	.align	4
.nv.constant0._ZN43_GLOBAL__N__9ae7fba5_10_SoftMax_cu_9f978f6320softmax_warp_forwardIN3c108BFloat16ES2_fLi8ELb0ELb1EEEvPT0_PKT_iiiPKbib:
	.zero		397


//--------------------- .nv.constant0._ZN43_GLOBAL__N__9ae7fba5_10_SoftMax_cu_9f978f6320softmax_warp_forwardIN3c108BFloat16ES2_fLi7ELb0ELb1EEEvPT0_PKT_iiiPKbib --------------------------
	.section	.nv.constant0._ZN43_GLOBAL__N__9ae7fba5_10_SoftMax_cu_9f978f6320softmax_warp_forwardIN3c108BFloat16ES2_fLi7ELb0ELb1EEEvPT0_PKT_iiiPKbib,"a",@progbits
	.sectionflags	@""
	.align	4
.nv.constant0._ZN43_GLOBAL__N__9ae7fba5_10_SoftMax_cu_9f978f6320softmax_warp_forwardIN3c108BFloat16ES2_fLi7ELb0ELb1EEEvPT0_PKT_iiiPKbib:
	.zero		397


//--------------------- .nv.constant0._ZN43_GLOBAL__N__9ae7fba5_10_SoftMax_cu_9f978f6320softmax_warp_forwardIN3c108BFloat16ES2_fLi6ELb0ELb1EEEvPT0_PKT_iiiPKbib --------------------------
	.section	.nv.constant0._ZN43_GLOBAL__N__9ae7fba5_10_SoftMax_cu_9f978f6320softmax_warp_forwardIN3c108BFloat16ES2_fLi6ELb0ELb1EEEvPT0_PKT_iiiPKbib,"a",@progbits
	.sectionflags	@""
	.align	4
.nv.constant0._ZN43_GLOBAL__N__9ae7fba5_10_SoftMax_cu_9f978f6320softmax_warp_forwardIN3c108BFloat16ES2_fLi6ELb0ELb1EEEvPT0_PKT_iiiPKbib:
	.zero		397


//--------------------- .nv.constant0._ZN43_GLOBAL__N__9ae7fba5_10_SoftMax_cu_9f978f6320softmax_warp_forwardIN3c108BFloat16ES2_fLi5ELb0ELb1EEEvPT0_PKT_iiiPKbib --------------------------
	.section	.nv.constant0._ZN43_GLOBAL__N__9ae7fba5_10_SoftMax_cu_9f978f6320softmax_warp_forwardIN3c108BFloat16ES2_fLi5ELb0ELb1EEEvPT0_PKT_iiiPKbib,"a",@progbits
	.sectionflags	@""
	.align	4
.nv.constant0._ZN43_GLOBAL__N__9ae7fba5_10_SoftMax_cu_9f978f6320softmax_warp_forwardIN3c108BFloat16ES2_fLi5ELb0ELb1EEEvPT0_PKT_iiiPKbib:
	.zero		397


//--------------------- .nv.constant0._ZN43_GLOBAL__N__9ae7fba5_10_SoftMax_cu_9f978f6320softmax_warp_forwardIN3c108BFloat16ES2_fLi4ELb0ELb1EEEvPT0_PKT_iiiPKbib --------------------------
	.section	.nv.constant0._ZN43_GLOBAL__N__9ae7fba5_10_SoftMax_cu_9f978f6320softmax_warp_forwardIN3c108BFloat16ES2_fLi4ELb0ELb1EEEvPT0_PKT_iiiPKbib,"a",@progbits
	.sectionflags	@""
	.align	4
.nv.constant0._ZN43_GLOBAL__N__9ae7fba5_10_SoftMax_cu_9f978f6320softmax_warp_forwardIN3c108BFloat16ES2_fLi4ELb0ELb1EEEvPT0_PKT_iiiPKbib:
	.zero		397


//--------------------- .nv.constant0._ZN43_GLOBAL__N__9ae7fba5_10_SoftMax_cu_9f978f6320softmax_warp_forwardIN3c108BFloat16ES2_fLi3ELb0ELb1EEEvPT0_PKT_iiiPKbib --------------------------
	.section	.nv.constant0._ZN43_GLOBAL__N__9ae7fba5_10_SoftMax_cu_9f978f6320softmax_warp_forwardIN3c108BFloat16ES2_fLi3ELb0ELb1EEEvPT0_PKT_iiiPKbib,"a",@progbits
	.sectionflags	@""
	.align	4
.nv.constant0._ZN43_GLOBAL__N__9ae7fba5_10_SoftMax_cu_9f978f6320softmax_warp_forwardIN3c108BFloat16ES2_fLi3ELb0ELb1EEEvPT0_PKT_iiiPKbib:
	.zero		397


//--------------------- .nv.constant0._ZN43_GLOBAL__N__9ae7fba5_10_SoftMax_cu_9f978f6320softmax_warp_forwardIN3c108BFloat16ES2_fLi2ELb0ELb1EEEvPT0_PKT_iiiPKbib --------------------------
	.section	.nv.constant0._ZN43_GLOBAL__N__9ae7fba5_10_SoftMax_cu_9f978f6320softmax_warp_forwardIN3c108BFloat16ES2_fLi2ELb0ELb1EEEvPT0_PKT_iiiPKbib,"a",@progbits
	.sectionflags	@""
	.align	4
.nv.constant0._ZN43_GLOBAL__N__9ae7fba5_10_SoftMax_cu_9f978f6320softmax_warp_forwardIN3c108BFloat16ES2_fLi2ELb0ELb1EEEvPT0_PKT_iiiPKbib:
	.zero		397


//--------------------- .nv.constant0._ZN43_GLOBAL__N__9ae7fba5_10_SoftMax_cu_9f978f6320softmax_warp_forwardIN3c108BFloat16ES2_fLi1ELb0ELb1EEEvPT0_PKT_iiiPKbib --------------------------
	.section	.nv.constant0._ZN43_GLOBAL__N__9ae7fba5_10_SoftMax_cu_9f978f6320softmax_warp_forwardIN3c108BFloat16ES2_fLi1ELb0ELb1EEEvPT0_PKT_iiiPKbib,"a",@progbits
	.sectionflags	@""
	.align	4
.nv.constant0._ZN43_GLOBAL__N__9ae7fba5_10_SoftMax_cu_9f978f6320softmax_warp_forwardIN3c108BFloat16ES2_fLi1ELb0ELb1EEEvPT0_PKT_iiiPKbib:
	.zero		397


//--------------------- .nv.constant0._ZN43_GLOBAL__N__9ae7fba5_10_SoftMax_cu_9f978f6320softmax_warp_forwardIN3c108BFloat16ES2_fLi0ELb0ELb1EEEvPT0_PKT_iiiPKbib --------------------------
	.section	.nv.constant0._ZN43_GLOBAL__N__9ae7fba5_10_SoftMax_cu_9f978f6320softmax_warp_forwardIN3c108BFloat16ES2_fLi0ELb0ELb1EEEvPT0_PKT_iiiPKbib,"a",@progbits
	.sectionflags	@""
	.align	4
.nv.constant0._ZN43_GLOBAL__N__9ae7fba5_10_SoftMax_cu_9f978f6320softmax_warp_forwardIN3c108BFloat16ES2_fLi0ELb0ELb1EEEvPT0_PKT_iiiPKbib:
	.zero		397


//--------------------- .nv.constant0._ZN43_GLOBAL__N__9ae7fba5_10_SoftMax_cu_9f978f6320softmax_warp_forwardIN3c104HalfES2_fLi11ELb0ELb1EEEvPT0_PKT_iiiPKbib --------------------------
	.section	.nv.constant0._ZN43_GLOBAL__N__9ae7fba5_10_SoftMax_cu_9f978f6320softmax_warp_forwardIN3c104HalfES2_fLi11ELb0ELb1EEEvPT0_PKT_iiiPKbib,"a",@progbits
	.sectionflags	@""
	.align	4
.nv.constant0._ZN43_GLOBAL__N__9ae7fba5_10_SoftMax_cu_9f978f6320softmax_warp_forwardIN3c104HalfES2_fLi11ELb0ELb1EEEvPT0_PKT_iiiPKbib:
	.zero		397


//--------------------- .nv.constant0._ZN43_GLOBAL__N__9ae7fba5_10_SoftMax_cu_9f978f6320softmax_warp_forwardIN3c104HalfES2_fLi10ELb0ELb1EEEvPT0_PKT_iiiPKbib --------------------------
	.section	.nv.constant0._ZN43_GLOBAL__N__9ae7fba5_10_SoftMax_cu_9f978f6320softmax_warp_forwardIN3c104HalfES2_fLi10ELb0ELb1EEEvPT0_PKT_iiiPKbib,"a",@progbits
	.sectionflags	@""
	.align	4
.nv.constant0._ZN43_GLOBAL__N__9ae7fba5_10_SoftMax_cu_9f978f6320softmax_warp_forwardIN3c104HalfES2_fLi10ELb0ELb1EEEvPT0_PKT_iiiPKbib:
	.zero		397


//--------------------- .nv.constant0._ZN43_GLOBAL__N__9ae7fba5_10_SoftMax_cu_9f978f6320softmax_warp_forwardIN3c104HalfES2_fLi9ELb0ELb1EEEvPT0_PKT_iiiPKbib --------------------------
	.section	.nv.constant0._ZN43_GLOBAL__N__9ae7fba5_10_SoftMax_cu_9f978f6320softmax_warp_forwardIN3c104HalfES2_fLi9ELb0ELb1EEEvPT0_PKT_iiiPKbib,"a",@progbits
	.sectionflags	@""
	.align	4
.nv.constant0._ZN43_GLOBAL__N__9ae7fba5_10_SoftMax_cu_9f978f6320softmax_warp_forwardIN3c104HalfES2_fLi9ELb0ELb1EEEvPT0_PKT_iiiPKbib:
	.zero		397


//--------------------- .nv.constant0._ZN43_GLOBAL__N__9ae7fba5_10_SoftMax_cu_9f978f6320softmax_warp_forwardIN3c104HalfES2_fLi8ELb0ELb1EEEvPT0_PKT_iiiPKbib --------------------------
	.section	.nv.constant0._ZN43_GLOBAL__N__9ae7fba5_10_SoftMax_cu_9f978f6320softmax_warp_forwardIN3c104HalfES2_fLi8ELb0ELb1EEEvPT0_PKT_iiiPKbib,"a",@progbits
	.sectionflags	@""
	.align	4
.nv.constant0._ZN43_GLOBAL__N__9ae7fba5_10_SoftMax_cu_9f978f6320softmax_warp_forwardIN3c104HalfES2_fLi8ELb0ELb1EEEvPT0_PKT_iiiPKbib:
	.zero		397


//--------------------- .nv.constant0._ZN43_GLOBAL__N__9ae7fba5_10_SoftMax_cu_9f978f6320softmax_warp_forwardIN3c104HalfES2_fLi7ELb0ELb1EEEvPT0_PKT_iiiPKbib --------------------------
	.section	.nv.constant0._ZN43_GLOBAL__N__9ae7fba5_10_SoftMax_cu_9f978f6320softmax_warp_forwardIN3c104HalfES2_fLi7ELb0ELb1EEEvPT0_PKT_iiiPKbib,"a",@progbits
	.sectionflags	@""
	.align	4
.nv.constant0._ZN43_GLOBAL__N__9ae7fba5_10_SoftMax_cu_9f978f6320softmax_warp_forwardIN3c104HalfES2_fLi7ELb0ELb1EEEvPT0_PKT_iiiPKbib:
	.zero		397


//--------------------- .nv.constant0._ZN43_GLOBAL__N__9ae7fba5_10_SoftMax_cu_9f978f6320softmax_warp_forwardIN3c104HalfES2_fLi6ELb0ELb1EEEvPT0_PKT_iiiPKbib --------------------------
	.section	.nv.constant0._ZN43_GLOBAL__N__9ae7fba5_10_SoftMax_cu_9f978f6320softmax_warp_forwardIN3c104HalfES2_fLi6ELb0ELb1EEEvPT0_PKT_iiiPKbib,"a",@progbits
	.sectionflags	@""
	.align	4
.nv.constant0._ZN43_GLOBAL__N__9ae7fba5_10_SoftMax_cu_9f978f6320softmax_warp_forwardIN3c104HalfES2_fLi6ELb0ELb1EEEvPT0_PKT_iiiPKbib:
	.zero		397


//--------------------- .nv.constant0._ZN43_GLOBAL__N__9ae7fba5_10_SoftMax_cu_9f978f6320softmax_warp_forwardIN3c104HalfES2_fLi5ELb0ELb1EEEvPT0_PKT_iiiPKbib --------------------------
	.section	.nv.constant0._ZN43_GLOBAL__N__9ae7fba5_10_SoftMax_cu_9f978f6320softmax_warp_forwardIN3c104HalfES2_fLi5ELb0ELb1EEEvPT0_PKT_iiiPKbib,"a",@progbits
	.sectionflags	@""
	.align	4
.nv.constant0._ZN43_GLOBAL__N__9ae7fba5_10_SoftMax_cu_9f978f6320softmax_warp_forwardIN3c104HalfES2_fLi5ELb0ELb1EEEvPT0_PKT_iiiPKbib:
	.zero		397


//--------------------- .nv.constant0._ZN43_GLOBAL__N__9ae7fba5_10_SoftMax_cu_9f978f6320softmax_warp_forwardIN3c104HalfES2_fLi4ELb0ELb1EEEvPT0_PKT_iiiPKbib --------------------------
	.section	.nv.constant0._ZN43_GLOBAL__N__9ae7fba5_10_SoftMax_cu_9f978f6320softmax_warp_forwardIN3c104HalfES2_fLi4ELb0ELb1EEEvPT0_PKT_iiiPKbib,"a",@progbits
	.sectionflags	@""
	.align	4
.nv.constant0._ZN43_GLOBAL__N__9ae7fba5_10_SoftMax_cu_9f978f6320softmax_warp_forwardIN3c104HalfES2_fLi4ELb0ELb1EEEvPT0_PKT_iiiPKbib:
	.zero		397


//--------------------- .nv.constant0._ZN43_GLOBAL__N__9ae7fba5_10_SoftMax_cu_9f978f6320softmax_warp_forwardIN3c104HalfES2_fLi3ELb0ELb1EEEvPT0_PKT_iiiPKbib --------------------------
	.section	.nv.constant0._ZN43_GLOBAL__N__9ae7fba5_10_SoftMax_cu_9f978f6320softmax_warp_forwardIN3c104HalfES2_fLi3ELb0ELb1EEEvPT0_PKT_iiiPKbib,"a",@progbits
	.sectionflags	@""
	.align	4
.nv.constant0._ZN43_GLOBAL__N__9ae7fba5_10_SoftMax_cu_9f978f6320softmax_warp_forwardIN3c104HalfES2_fLi3ELb0ELb1EEEvPT0_PKT_iiiPKbib:
	.zero		397


//--------------------- .nv.constant0._ZN43_GLOBAL__N__9ae7fba5_10_SoftMax_cu_9f978f6320softmax_warp_forwardIN3c104HalfES2_fLi2ELb0ELb1EEEvPT0_PKT_iiiPKbib --------------------------
	.section	.nv.constant0._ZN43_GLOBAL__N__9ae7fba5_10_SoftMax_cu_9f978f6320softmax_warp_forwardIN3c104HalfES2_fLi2ELb0ELb1EEEvPT0_PKT_iiiPKbib,"a",@progbits
	.sectionflags	@""
	.align	4
.nv.constant0._ZN43_GLOBAL__N__9ae7fba5_10_SoftMax_cu_9f978f6320softmax_warp_forwardIN3c104HalfES2_fLi2ELb0ELb1EEEvPT0_PKT_iiiPKbib:
	.zero		397


//--------------------- .nv.constant0._ZN43_GLOBAL__N__9ae7fba5_10_SoftMax_cu_9f978f6320softmax_warp_forwardIN3c104HalfES2_fLi1ELb0ELb1EEEvPT0_PKT_iiiPKbib --------------------------
	.section	.nv.constant0._ZN43_GLOBAL__N__9ae7fba5_10_SoftMax_cu_9f978f6320softmax_warp_forwardIN3c104HalfES2_fLi1ELb0ELb1EEEvPT0_PKT_iiiPKbib,"a",@progbits
	.sectionflags	@""
	.align	4
.nv.constant0._ZN43_GLOBAL__N__9ae7fba5_10_SoftMax_cu_9f978f6320softmax_warp_forwardIN3c104HalfES2_fLi1ELb0ELb1EEEvPT0_PKT_iiiPKbib:
	.zero		397


//--------------------- .nv.constant0._ZN43_GLOBAL__N__9ae7fba5_10_SoftMax_cu_9f978f6320softmax_warp_forwardIN3c104HalfES2_fLi0ELb0ELb1EEEvPT0_PKT_iiiPKbib --------------------------
	.section	.nv.constant0._ZN43_GLOBAL__N__9ae7fba5_10_SoftMax_cu_9f978f6320softmax_warp_forwardIN3c104HalfES2_fLi0ELb0ELb1EEEvPT0_PKT_iiiPKbib,"a",@progbits
	.sectionflags	@""
	.align	4
.nv.constant0._ZN43_GLOBAL__N__9ae7fba5_10_SoftMax_cu_9f978f6320softmax_warp_forwardIN3c104HalfES2_fLi0ELb0ELb1EEEvPT0_PKT_iiiPKbib:
	.zero		397


//--------------------- .nv.constant0._ZN43_GLOBAL__N__9ae7fba5_10_SoftMax_cu_9f978f6320softmax_warp_forwardIfffLi11ELb0ELb1EEEvPT0_PKT_iiiPKbib --------------------------
	.section	.nv.constant0._ZN43_GLOBAL__N__9ae7fba5_10_SoftMax_cu_9f978f6320softmax_warp_forwardIfffLi11ELb0ELb1EEEvPT0_PKT_iiiPKbib,"a",@progbits
	.sectionflags	@""
	.align	4
.nv.constant0._ZN43_GLOBAL__N__9ae7fba5_10_SoftMax_cu_9f978f6320softmax_warp_forwardIfffLi11ELb0ELb1EEEvPT0_PKT_iiiPKbib:
	.zero		397


//--------------------- .nv.constant0._ZN43_GLOBAL__N__9ae7fba5_10_SoftMax_cu_9f978f6320softmax_warp_forwardIfffLi10ELb0ELb1EEEvPT0_PKT_iiiPKbib --------------------------
	.section	.nv.constant0._ZN43_GLOBAL__N__9ae7fba5_10_SoftMax_cu_9f978f6320softmax_warp_forwardIfffLi10ELb0ELb1EEEvPT0_PKT_iiiPKbib,"a",@progbits
	.sectionflags	@""
	.align	4
.nv.constant0._ZN43_GLOBAL__N__9ae7fba5_10_SoftMax_cu_9f978f6320softmax_warp_forwardIfffLi10ELb0ELb1EEEvPT0_PKT_iiiPKbib:
	.zero		397


//--------------------- .nv.constant0._ZN43_GLOBAL__N__9ae7fba5_10_SoftMax_cu_9f978f6320softmax_warp_forwardIfffLi9ELb0ELb1EEEvPT0_PKT_iiiPKbib --------------------------
	.section	.nv.constant0._ZN43_GLOBAL__N__9ae7fba5_10_SoftMax_cu_9f978f6320softmax_warp_forwardIfffLi9ELb0ELb1EEEvPT0_PKT_iiiPKbib,"a",@progbits
	.sectionflags	@""
	.align	4
.nv.constant0._ZN43_GLOBAL__N__9ae7fba5_10_SoftMax_cu_9f978f6320softmax_warp_forwardIfffLi9ELb0ELb1EEEvPT0_PKT_iiiPKbib:
	.zero		397


//--------------------- .nv.constant0._ZN43_GLOBAL__N__9ae7fba5_10_SoftMax_cu_9f978f6320softmax_warp_forwardIfffLi8ELb0ELb1EEEvPT0_PKT_iiiPKbib --------------------------
	.section	.nv.constant0._ZN43_GLOBAL__N__9ae7fba5_10_SoftMax_cu_9f978f6320softmax_warp_forwardIfffLi8ELb0ELb1EEEvPT0_PKT_iiiPKbib,"a",@progbits
	.sectionflags	@""
	.align	4
.nv.constant0._ZN43_GLOBAL__N__9ae7fba5_10_SoftMax_cu_9f978f6320softmax_warp_forwardIfffLi8ELb0ELb1EEEvPT0_PKT_iiiPKbib:
	.zero		397


//--------------------- .nv.constant0._ZN43_GLOBAL__N__9ae7fba5_10_SoftMax_cu_9f978f6320softmax_warp_forwardIfffLi7ELb0ELb1EEEvPT0_PKT_iiiPKbib --------------------------
	.section	.nv.constant0._ZN43_GLOBAL__N__9ae7fba5_10_SoftMax_cu_9f978f6320softmax_warp_forwardIfffLi7ELb0ELb1EEEvPT0_PKT_iiiPKbib,"a",@progbits
	.sectionflags	@""
	.align	4
.nv.constant0._ZN43_GLOBAL__N__9ae7fba5_10_SoftMax_cu_9f978f6320softmax_warp_forwardIfffLi7ELb0ELb1EEEvPT0_PKT_iiiPKbib:
	.zero		397


//--------------------- .nv.constant0._ZN43_GLOBAL__N__9ae7fba5_10_SoftMax_cu_9f978f6320softmax_warp_forwardIfffLi6ELb0ELb1EEEvPT0_PKT_iiiPKbib --------------------------
	.section	.nv.constant0._ZN43_GLOBAL__N__9ae7fba5_10_SoftMax_cu_9f978f6320softmax_warp_forwardIfffLi6ELb0ELb1EEEvPT0_PKT_iiiPKbib,"a",@progbits
	.sectionflags	@""
	.align	4
.nv.constant0._ZN43_GLOBAL__N__9ae7fba5_10_SoftMax_cu_9f978f6320softmax_warp_forwardIfffLi6ELb0ELb1EEEvPT0_PKT_iiiPKbib:
	.zero		397


//--------------------- .nv.constant0._ZN43_GLOBAL__N__9ae7fba5_10_SoftMax_cu_9f978f6320softmax_warp_forwardIfffLi5ELb0ELb1EEEvPT0_PKT_iiiPKbib --------------------------
	.section	.nv.constant0._ZN43_GLOBAL__N__9ae7fba5_10_SoftMax_cu_9f978f6320softmax_warp_forwardIfffLi5ELb0ELb1EEEvPT0_PKT_iiiPKbib,"a",@progbits
	.sectionflags	@""
	.align	4
.nv.constant0._ZN43_GLOBAL__N__9ae7fba5_10_SoftMax_cu_9f978f6320softmax_warp_forwardIfffLi5ELb0ELb1EEEvPT0_PKT_iiiPKbib:
	.zero		397


//--------------------- .nv.constant0._ZN43_GLOBAL__N__9ae7fba5_10_SoftMax_cu_9f978f6320softmax_warp_forwardIfffLi4ELb0ELb1EEEvPT0_PKT_iiiPKbib --------------------------
	.section	.nv.constant0._ZN43_GLOBAL__N__9ae7fba5_10_SoftMax_cu_9f978f6320softmax_warp_forwardIfffLi4ELb0ELb1EEEvPT0_PKT_iiiPKbib,"a",@progbits
	.sectionflags	@""
	.align	4
.nv.constant0._ZN43_GLOBAL__N__9ae7fba5_10_SoftMax_cu_9f978f6320softmax_warp_forwardIfffLi4ELb0ELb1EEEvPT0_PKT_iiiPKbib:
	.zero		397


//--------------------- .nv.constant0._ZN43_GLOBAL__N__9ae7fba5_10_SoftMax_cu_9f978f6320softmax_warp_forwardIfffLi3ELb0ELb1EEEvPT0_PKT_iiiPKbib --------------------------
	.section	.nv.constant0._ZN43_GLOBAL__N__9ae7fba5_10_SoftMax_cu_9f978f6320softmax_warp_forwardIfffLi3ELb0ELb1EEEvPT0_PKT_iiiPKbib,"a",@progbits
	.sectionflags	@""
	.align	4
.nv.constant0._ZN43_GLOBAL__N__9ae7fba5_10_SoftMax_cu_9f978f6320softmax_warp_forwardIfffLi3ELb0ELb1EEEvPT0_PKT_iiiPKbib:
	.zero		397


//--------------------- .nv.constant0._ZN43_GLOBAL__N__9ae7fba5_10_SoftMax_cu_9f978f6320softmax_warp_forwardIfffLi2ELb0ELb1EEEvPT0_PKT_iiiPKbib --------------------------
	.section	.nv.constant0._ZN43_GLOBAL__N__9ae7fba5_10_SoftMax_cu_9f978f6320softmax_warp_forwardIfffLi2ELb0ELb1EEEvPT0_PKT_iiiPKbib,"a",@progbits
	.sectionflags	@""
	.align	4
.nv.constant0._ZN43_GLOBAL__N__9ae7fba5_10_SoftMax_cu_9f978f6320softmax_warp_forwardIfffLi2ELb0ELb1EEEvPT0_PKT_iiiPKbib:
	.zero		397


//--------------------- .nv.constant0._ZN43_GLOBAL__N__9ae7fba5_10_SoftMax_cu_9f978f6320softmax_warp_forwardIfffLi1ELb0ELb1EEEvPT0_PKT_iiiPKbib --------------------------
	.section	.nv.constant0._ZN43_GLOBAL__N__9ae7fba5_10_SoftMax_cu_9f978f6320softmax_warp_forwardIfffLi1ELb0ELb1EEEvPT0_PKT_iiiPKbib,"a",@progbits
	.sectionflags	@""
	.align	4
.nv.constant0._ZN43_GLOBAL__N__9ae7fba5_10_SoftMax_cu_9f978f6320softmax_warp_forwardIfffLi1ELb0ELb1EEEvPT0_PKT_iiiPKbib:
	.zero		397


//--------------------- .nv.constant0._ZN43_GLOBAL__N__9ae7fba5_10_SoftMax_cu_9f978f6320softmax_warp_forwardIfffLi0ELb0ELb1EEEvPT0_PKT_iiiPKbib --------------------------
	.section	.nv.constant0._ZN43_GLOBAL__N__9ae7fba5_10_SoftMax_cu_9f978f6320softmax_warp_forwardIfffLi0ELb0ELb1EEEvPT0_PKT_iiiPKbib,"a",@progbits
	.sectionflags	@""
	.align	4
.nv.constant0._ZN43_GLOBAL__N__9ae7fba5_10_SoftMax_cu_9f978f6320softmax_warp_forwardIfffLi0ELb0ELb1EEEvPT0_PKT_iiiPKbib:
	.zero		397


//--------------------- .nv.constant2._ZN43_GLOBAL__N__9ae7fba5_10_SoftMax_cu_9f978f6320softmax_warp_forwardIdddLi11ELb0ELb1EEEvPT0_PKT_iiiPKbib --------------------------
	.section	.nv.constant2._ZN43_GLOBAL__N__9ae7fba5_10_SoftMax_cu_9f978f6320softmax_warp_forwardIdddLi11ELb0ELb1EEEvPT0_PKT_iiiPKbib,"a",@progbits
	.sectionflags	@""
	.align	4
.nv.constant2._ZN43_GLOBAL__N__9ae7fba5_10_SoftMax_cu_9f978f6320softmax_warp_forwardIdddLi11ELb0ELb1EEEvPT0_PKT_iiiPKbib:
        /*0000*/ 	.byte	0xef, 0x39, 0xfa, 0xfe, 0x42, 0x2e, 0xe6, 0xbf, 0x3f, 0x80, 0x39, 0x3b, 0x9e, 0xbc, 0x7a, 0xbc
        /*0010*/ 	.byte	0xea, 0x13, 0xa2, 0xfc, 0xf3, 0x8a, 0x92, 0x3e, 0x15, 0x13, 0x40, 0x62, 0xee, 0x1d, 0xc7, 0x3e
        /*0020*/ 	.byte	0x71, 0xeb, 0x89, 0x7c, 0x99, 0x01, 0xfa, 0x3e, 0x65, 0x1f, 0x76, 0x14, 0xa0, 0x01, 0x2a, 0x3f
        /*0030*/ 	.byte	0xaf, 0xb7, 0x52, 0x18, 0x6c, 0xc1, 0x56, 0x3f, 0x22, 0x23, 0x12, 0x11, 0x11, 0x11, 0x81, 0x3f
        /*0040*/ 	.byte	0xa1, 0x02, 0x55, 0x55, 0x55, 0x55, 0xa5, 0x3f, 0x11, 0x55, 0x55, 0x55, 0x55, 0x55, 0xc5, 0x3f
        /*0050*/ 	.byte	0x0b, 0x00, 0x00, 0x00, 0x00, 0x00, 0xe0, 0x3f


//--------------------- .nv.constant0._ZN43_GLOBAL__N__9ae7fba5_10_SoftMax_cu_9f978f6320softmax_warp_forwardIdddLi11ELb0ELb1EEEvPT0_PKT_iiiPKbib --------------------------
	.section	.nv.constant0._ZN43_GLOBAL__N__9ae7fba5_10_SoftMax_cu_9f978f6320softmax_warp_forwardIdddLi11ELb0ELb1EEEvPT0_PKT_iiiPKbib,"a",@progbits
	.sectionflags	@""
	.align	4
.nv.constant0._ZN43_GLOBAL__N__9ae7fba5_10_SoftMax_cu_9f978f6320softmax_warp_forwardIdddLi11ELb0ELb1EEEvPT0_PKT_iiiPKbib:
	.zero		397


//--------------------- .nv.constant2._ZN43_GLOBAL__N__9ae7fba5_10_SoftMax_cu_9f978f6320softmax_warp_forwardIdddLi10ELb0ELb1EEEvPT0_PKT_iiiPKbib --------------------------
	.section	.nv.constant2._ZN43_GLOBAL__N__9ae7fba5_10_SoftMax_cu_9f978f6320softmax_warp_forwardIdddLi10ELb0ELb1EEEvPT0_PKT_iiiPKbib,"a",@progbits
	.sectionflags	@""
	.align	4
.nv.constant2._ZN43_GLOBAL__N__9ae7fba5_10_SoftMax_cu_9f978f6320softmax_warp_forwardIdddLi10ELb0ELb1EEEvPT0_PKT_iiiPKbib:
        /*0000*/ 	.byte	0xef, 0x39, 0xfa, 0xfe, 0x42, 0x2e, 0xe6, 0xbf, 0x3f, 0x80, 0x39, 0x3b, 0x9e, 0xbc, 0x7a, 0xbc
        /*0010*/ 	.byte	0xea, 0x13, 0xa2, 0xfc, 0xf3, 0x8a, 0x92, 0x3e, 0x15, 0x13, 0x40, 0x62, 0xee, 0x1d, 0xc7, 0x3e
        /*0020*/ 	.byte	0x71, 0xeb, 0x89, 0x7c, 0x99, 0x01, 0xfa, 0x3e, 0x65, 0x1f, 0x76, 0x14, 0xa0, 0x01, 0x2a, 0x3f
        /*0030*/ 	.byte	0xaf, 0xb7, 0x52, 0x18, 0x6c, 0xc1, 0x56, 0x3f, 0x22, 0x23, 0x12, 0x11, 0x11, 0x11, 0x81, 0x3f
        /*0040*/ 	.byte	0xa1, 0x02, 0x55, 0x55, 0x55, 0x55, 0xa5, 0x3f, 0x11, 0x55, 0x55, 0x55, 0x55, 0x55, 0xc5, 0x3f
        /*0050*/ 	.byte	0x0b, 0x00, 0x00, 0x00, 0x00, 0x00, 0xe0, 0x3f


//--------------------- .nv.constant0._ZN43_GLOBAL__N__9ae7fba5_10_SoftMax_cu_9f978f6320softmax_warp_forwardIdddLi10ELb0ELb1EEEvPT0_PKT_iiiPKbib --------------------------
	.section	.nv.constant0._ZN43_GLOBAL__N__9ae7fba5_10_SoftMax_cu_9f978f6320softmax_warp_forwardIdddLi10ELb0ELb1EEEvPT0_PKT_iiiPKbib,"a",@progbits
	.sectionflags	@""
	.align	4
.nv.constant0._ZN43_GLOBAL__N__9ae7fba5_10_SoftMax_cu_9f978f6320softmax_warp_forwardIdddLi10ELb0ELb1EEEvPT0_PKT_iiiPKbib:
	.zero		397


//--------------------- .nv.constant2._ZN43_GLOBAL__N__9ae7fba5_10_SoftMax_cu_9f978f6320softmax_warp_forwardIdddLi9ELb0ELb1EEEvPT0_PKT_iiiPKbib --------------------------
	.section	.nv.constant2._ZN43_GLOBAL__N__9ae7fba5_10_SoftMax_cu_9f978f6320softmax_warp_forwardIdddLi9ELb0ELb1EEEvPT0_PKT_iiiPKbib,"a",@progbits
	.sectionflags	@""
	.align	4
.nv.constant2._ZN43_GLOBAL__N__9ae7fba5_10_SoftMax_cu_9f978f6320softmax_warp_forwardIdddLi9ELb0ELb1EEEvPT0_PKT_iiiPKbib:
        /*0000*/ 	.byte	0xef, 0x39, 0xfa, 0xfe, 0x42, 0x2e, 0xe6, 0xbf, 0x3f, 0x80, 0x39, 0x3b, 0x9e, 0xbc, 0x7a, 0xbc
        /*0010*/ 	.byte	0xea, 0x13, 0xa2, 0xfc, 0xf3, 0x8a, 0x92, 0x3e, 0x15, 0x13, 0x40, 0x62, 0xee, 0x1d, 0xc7, 0x3e
        /*0020*/ 	.byte	0x71, 0xeb, 0x89, 0x7c, 0x99, 0x01, 0xfa, 0x3e, 0x65, 0x1f, 0x76, 0x14, 0xa0, 0x01, 0x2a, 0x3f
        /*0030*/ 	.byte	0xaf, 0xb7, 0x52, 0x18, 0x6c, 0xc1, 0x56, 0x3f, 0x22, 0x23, 0x12, 0x11, 0x11, 0x11, 0x81, 0x3f
        /*0040*/ 	.byte	0xa1, 0x02, 0x55, 0x55, 0x55, 0x55, 0xa5, 0x3f, 0x11, 0x55, 0x55, 0x55, 0x55, 0x55, 0xc5, 0x3f
        /*0050*/ 	.byte	0x0b, 0x00, 0x00, 0x00, 0x00, 0x00, 0xe0, 0x3f


//--------------------- .nv.constant0._ZN43_GLOBAL__N__9ae7fba5_10_SoftMax_cu_9f978f6320softmax_warp_forwardIdddLi9ELb0ELb1EEEvPT0_PKT_iiiPKbib --------------------------
	.section	.nv.constant0._ZN43_GLOBAL__N__9ae7fba5_10_SoftMax_cu_9f978f6320softmax_warp_forwardIdddLi9ELb0ELb1EEEvPT0_PKT_iiiPKbib,"a",@progbits
	.sectionflags	@""
	.align	4
.nv.constant0._ZN43_GLOBAL__N__9ae7fba5_10_SoftMax_cu_9f978f6320softmax_warp_forwardIdddLi9ELb0ELb1EEEvPT0_PKT_iiiPKbib:
	.zero		397


//--------------------- .nv.constant2._ZN43_GLOBAL__N__9ae7fba5_10_SoftMax_cu_9f978f6320softmax_warp_forwardIdddLi8ELb0ELb1EEEvPT0_PKT_iiiPKbib --------------------------
	.section	.nv.constant2._ZN43_GLOBAL__N__9ae7fba5_10_SoftMax_cu_9f978f6320softmax_warp_forwardIdddLi8ELb0ELb1EEEvPT0_PKT_iiiPKbib,"a",@progbits
	.sectionflags	@""
	.align	4
.nv.constant2._ZN43_GLOBAL__N__9ae7fba5_10_SoftMax_cu_9f978f6320softmax_warp_forwardIdddLi8ELb0ELb1EEEvPT0_PKT_iiiPKbib:
        /*0000*/ 	.byte	0xef, 0x39, 0xfa, 0xfe, 0x42, 0x2e, 0xe6, 0xbf, 0x3f, 0x80, 0x39, 0x3b, 0x9e, 0xbc, 0x7a, 0xbc
        /*0010*/ 	.byte	0xea, 0x13, 0xa2, 0xfc, 0xf3, 0x8a, 0x92, 0x3e, 0x15, 0x13, 0x40, 0x62, 0xee, 0x1d, 0xc7, 0x3e
        /*0020*/ 	.byte	0x71, 0xeb, 0x89, 0x7c, 0x99, 0x01, 0xfa, 0x3e, 0x65, 0x1f, 0x76, 0x14, 0xa0, 0x01, 0x2a, 0x3f
        /*0030*/ 	.byte	0xaf, 0xb7, 0x52, 0x18, 0x6c, 0xc1, 0x56, 0x3f, 0x22, 0x23, 0x12, 0x11, 0x11, 0x11, 0x81, 0x3f
        /*0040*/ 	.byte	0xa1, 0x02, 0x55, 0x55, 0x55, 0x55, 0xa5, 0x3f, 0x11, 0x55, 0x55, 0x55, 0x55, 0x55, 0xc5, 0x3f
        /*0050*/ 	.byte	0x0b, 0x00, 0x00, 0x00, 0x00, 0x00, 0xe0, 0x3f


//--------------------- .nv.constant0._ZN43_GLOBAL__N__9ae7fba5_10_SoftMax_cu_9f978f6320softmax_warp_forwardIdddLi8ELb0ELb1EEEvPT0_PKT_iiiPKbib --------------------------
	.section	.nv.constant0._ZN43_GLOBAL__N__9ae7fba5_10_SoftMax_cu_9f978f6320softmax_warp_forwardIdddLi8ELb0ELb1EEEvPT0_PKT_iiiPKbib,"a",@progbits
	.sectionflags	@""
	.align	4
.nv.constant0._ZN43_GLOBAL__N__9ae7fba5_10_SoftMax_cu_9f978f6320softmax_warp_forwardIdddLi8ELb0ELb1EEEvPT0_PKT_iiiPKbib:
	.zero		397


//--------------------- .nv.constant2._ZN43_GLOBAL__N__9ae7fba5_10_SoftMax_cu_9f978f6320softmax_warp_forwardIdddLi7ELb0ELb1EEEvPT0_PKT_iiiPKbib --------------------------
	.section	.nv.constant2._ZN43_GLOBAL__N__9ae7fba5_10_SoftMax_cu_9f978f6320softmax_warp_forwardIdddLi7ELb0ELb1EEEvPT0_PKT_iiiPKbib,"a",@progbits
	.sectionflags	@""
	.align	4
.nv.constant2._ZN43_GLOBAL__N__9ae7fba5_10_SoftMax_cu_9f978f6320softmax_warp_forwardIdddLi7ELb0ELb1EEEvPT0_PKT_iiiPKbib:
        /*0000*/ 	.byte	0xef, 0x39, 0xfa, 0xfe, 0x42, 0x2e, 0xe6, 0xbf, 0x3f, 0x80, 0x39, 0x3b, 0x9e, 0xbc, 0x7a, 0xbc
        /*0010*/ 	.byte	0xea, 0x13, 0xa2, 0xfc, 0xf3, 0x8a, 0x92, 0x3e, 0x15, 0x13, 0x40, 0x62, 0xee, 0x1d, 0xc7, 0x3e
        /*0020*/ 	.byte	0x71, 0xeb, 0x89, 0x7c, 0x99, 0x01, 0xfa, 0x3e, 0x65, 0x1f, 0x76, 0x14, 0xa0, 0x01, 0x2a, 0x3f
        /*0030*/ 	.byte	0xaf, 0xb7, 0x52, 0x18, 0x6c, 0xc1, 0x56, 0x3f, 0x22, 0x23, 0x12, 0x11, 0x11, 0x11, 0x81, 0x3f
        /*0040*/ 	.byte	0xa1, 0x02, 0x55, 0x55, 0x55, 0x55, 0xa5, 0x3f, 0x11, 0x55, 0x55, 0x55, 0x55, 0x55, 0xc5, 0x3f
        /*0050*/ 	.byte	0x0b, 0x00, 0x00, 0x00, 0x00, 0x00, 0xe0, 0x3f


//--------------------- .nv.constant0._ZN43_GLOBAL__N__9ae7fba5_10_SoftMax_cu_9f978f6320softmax_warp_forwardIdddLi7ELb0ELb1EEEvPT0_PKT_iiiPKbib --------------------------
	.section	.nv.constant0._ZN43_GLOBAL__N__9ae7fba5_10_SoftMax_cu_9f978f6320softmax_warp_forwardIdddLi7ELb0ELb1EEEvPT0_PKT_iiiPKbib,"a",@progbits
	.sectionflags	@""
	.align	4
.nv.constant0._ZN43_GLOBAL__N__9ae7fba5_10_SoftMax_cu_9f978f6320softmax_warp_forwardIdddLi7ELb0ELb1EEEvPT0_PKT_iiiPKbib:
	.zero		397


//--------------------- .nv.constant2._ZN43_GLOBAL__N__9ae7fba5_10_SoftMax_cu_9f978f6320softmax_warp_forwardIdddLi6ELb0ELb1EEEvPT0_PKT_iiiPKbib --------------------------
	.section	.nv.constant2._ZN43_GLOBAL__N__9ae7fba5_10_SoftMax_cu_9f978f6320softmax_warp_forwardIdddLi6ELb0ELb1EEEvPT0_PKT_iiiPKbib,"a",@progbits
	.sectionflags	@""
	.align	4
.nv.constant2._ZN43_GLOBAL__N__9ae7fba5_10_SoftMax_cu_9f978f6320softmax_warp_forwardIdddLi6ELb0ELb1EEEvPT0_PKT_iiiPKbib:
        /*0000*/ 	.byte	0xef, 0x39, 0xfa, 0xfe, 0x42, 0x2e, 0xe6, 0xbf, 0x3f, 0x80, 0x39, 0x3b, 0x9e, 0xbc, 0x7a, 0xbc
        /*0010*/ 	.byte	0xea, 0x13, 0xa2, 0xfc, 0xf3, 0x8a, 0x92, 0x3e, 0x15, 0x13, 0x40, 0x62, 0xee, 0x1d, 0xc7, 0x3e
        /*0020*/ 	.byte	0x71, 0xeb, 0x89, 0x7c, 0x99, 0x01, 0xfa, 0x3e, 0x65, 0x1f, 0x76, 0x14, 0xa0, 0x01, 0x2a, 0x3f
        /*0030*/ 	.byte	0xaf, 0xb7, 0x52, 0x18, 0x6c, 0xc1, 0x56, 0x3f, 0x22, 0x23, 0x12, 0x11, 0x11, 0x11, 0x81, 0x3f
        /*0040*/ 	.byte	0xa1, 0x02, 0x55, 0x55, 0x55, 0x55, 0xa5, 0x3f, 0x11, 0x55, 0x55, 0x55, 0x55, 0x55, 0xc5, 0x3f
        /*0050*/ 	.byte	0x0b, 0x00, 0x00, 0x00, 0x00, 0x00, 0xe0, 0x3f


//--------------------- .nv.constant0._ZN43_GLOBAL__N__9ae7fba5_10_SoftMax_cu_9f978f6320softmax_warp_forwardIdddLi6ELb0ELb1EEEvPT0_PKT_iiiPKbib --------------------------
	.section	.nv.constant0._ZN43_GLOBAL__N__9ae7fba5_10_SoftMax_cu_9f978f6320softmax_warp_forwardIdddLi6ELb0ELb1EEEvPT0_PKT_iiiPKbib,"a",@progbits
	.sectionflags	@""
	.align	4
.nv.constant0._ZN43_GLOBAL__N__9ae7fba5_10_SoftMax_cu_9f978f6320softmax_warp_forwardIdddLi6ELb0ELb1EEEvPT0_PKT_iiiPKbib:
	.zero		397


//--------------------- .nv.constant2._ZN43_GLOBAL__N__9ae7fba5_10_SoftMax_cu_9f978f6320softmax_warp_forwardIdddLi5ELb0ELb1EEEvPT0_PKT_iiiPKbib --------------------------
	.section	.nv.constant2._ZN43_GLOBAL__N__9ae7fba5_10_SoftMax_cu_9f978f6320softmax_warp_forwardIdddLi5ELb0ELb1EEEvPT0_PKT_iiiPKbib,"a",@progbits
	.sectionflags	@""
	.align	4
.nv.constant2._ZN43_GLOBAL__N__9ae7fba5_10_SoftMax_cu_9f978f6320softmax_warp_forwardIdddLi5ELb0ELb1EEEvPT0_PKT_iiiPKbib:
        /*0000*/ 	.byte	0xef, 0x39, 0xfa, 0xfe, 0x42, 0x2e, 0xe6, 0xbf, 0x3f, 0x80, 0x39, 0x3b, 0x9e, 0xbc, 0x7a, 0xbc
        /*0010*/ 	.byte	0xea, 0x13, 0xa2, 0xfc, 0xf3, 0x8a, 0x92, 0x3e, 0x15, 0x13, 0x40, 0x62, 0xee, 0x1d, 0xc7, 0x3e
        /*0020*/ 	.byte	0x71, 0xeb, 0x89, 0x7c, 0x99, 0x01, 0xfa, 0x3e, 0x65, 0x1f, 0x76, 0x14, 0xa0, 0x01, 0x2a, 0x3f
        /*0030*/ 	.byte	0xaf, 0xb7, 0x52, 0x18, 0x6c, 0xc1, 0x56, 0x3f, 0x22, 0x23, 0x12, 0x11, 0x11, 0x11, 0x81, 0x3f
        /*0040*/ 	.byte	0xa1, 0x02, 0x55, 0x55, 0x55, 0x55, 0xa5, 0x3f, 0x11, 0x55, 0x55, 0x55, 0x55, 0x55, 0xc5, 0x3f
        /*0050*/ 	.byte	0x0b, 0x00, 0x00, 0x00, 0x00, 0x00, 0xe0, 0x3f


//--------------------- .nv.constant0._ZN43_GLOBAL__N__9ae7fba5_10_SoftMax_cu_9f978f6320softmax_warp_forwardIdddLi5ELb0ELb1EEEvPT0_PKT_iiiPKbib --------------------------
	.section	.nv.constant0._ZN43_GLOBAL__N__9ae7fba5_10_SoftMax_cu_9f978f6320softmax_warp_forwardIdddLi5ELb0ELb1EEEvPT0_PKT_iiiPKbib,"a",@progbits
	.sectionflags	@""
	.align	4
.nv.constant0._ZN43_GLOBAL__N__9ae7fba5_10_SoftMax_cu_9f978f6320softmax_warp_forwardIdddLi5ELb0ELb1EEEvPT0_PKT_iiiPKbib:
	.zero		397


//--------------------- .nv.constant2._ZN43_GLOBAL__N__9ae7fba5_10_SoftMax_cu_9f978f6320softmax_warp_forwardIdddLi4ELb0ELb1EEEvPT0_PKT_iiiPKbib --------------------------
	.section	.nv.constant2._ZN43_GLOBAL__N__9ae7fba5_10_SoftMax_cu_9f978f6320softmax_warp_forwardIdddLi4ELb0ELb1EEEvPT0_PKT_iiiPKbib,"a",@progbits
	.sectionflags	@""
	.align	4
.nv.constant2._ZN43_GLOBAL__N__9ae7fba5_10_SoftMax_cu_9f978f6320softmax_warp_forwardIdddLi4ELb0ELb1EEEvPT0_PKT_iiiPKbib:
        /*0000*/ 	.byte	0xef, 0x39, 0xfa, 0xfe, 0x42, 0x2e, 0xe6, 0xbf, 0x3f, 0x80, 0x39, 0x3b, 0x9e, 0xbc, 0x7a, 0xbc
        /*0010*/ 	.byte	0xea, 0x13, 0xa2, 0xfc, 0xf3, 0x8a, 0x92, 0x3e, 0x15, 0x13, 0x40, 0x62, 0xee, 0x1d, 0xc7, 0x3e
        /*0020*/ 	.byte	0x71, 0xeb, 0x89, 0x7c, 0x99, 0x01, 0xfa, 0x3e, 0x65, 0x1f, 0x76, 0x14, 0xa0, 0x01, 0x2a, 0x3f
        /*0030*/ 	.byte	0xaf, 0xb7, 0x52, 0x18, 0x6c, 0xc1, 0x56, 0x3f, 0x22, 0x23, 0x12, 0x11, 0x11, 0x11, 0x81, 0x3f
        /*0040*/ 	.byte	0xa1, 0x02, 0x55, 0x55, 0x55, 0x55, 0xa5, 0x3f, 0x11, 0x55, 0x55, 0x55, 0x55, 0x55, 0xc5, 0x3f
        /*0050*/ 	.byte	0x0b, 0x00, 0x00, 0x00, 0x00, 0x00, 0xe0, 0x3f


//--------------------- .nv.constant0._ZN43_GLOBAL__N__9ae7fba5_10_SoftMax_cu_9f978f6320softmax_warp_forwardIdddLi4ELb0ELb1EEEvPT0_PKT_iiiPKbib --------------------------
	.section	.nv.constant0._ZN43_GLOBAL__N__9ae7fba5_10_SoftMax_cu_9f978f6320softmax_warp_forwardIdddLi4ELb0ELb1EEEvPT0_PKT_iiiPKbib,"a",@progbits
	.sectionflags	@""
	.align	4
.nv.constant0._ZN43_GLOBAL__N__9ae7fba5_10_SoftMax_cu_9f978f6320softmax_warp_forwardIdddLi4ELb0ELb1EEEvPT0_PKT_iiiPKbib:
	.zero		397


//--------------------- .nv.constant2._ZN43_GLOBAL__N__9ae7fba5_10_SoftMax_cu_9f978f6320softmax_warp_forwardIdddLi3ELb0ELb1EEEvPT0_PKT_iiiPKbib --------------------------
	.section	.nv.constant2._ZN43_GLOBAL__N__9ae7fba5_10_SoftMax_cu_9f978f6320softmax_warp_forwardIdddLi3ELb0ELb1EEEvPT0_PKT_iiiPKbib,"a",@progbits
	.sectionflags	@""
	.align	4
.nv.constant2._ZN43_GLOBAL__N__9ae7fba5_10_SoftMax_cu_9f978f6320softmax_warp_forwardIdddLi3ELb0ELb1EEEvPT0_PKT_iiiPKbib:
        /*0000*/ 	.byte	0xef, 0x39, 0xfa, 0xfe, 0x42, 0x2e, 0xe6, 0xbf, 0x3f, 0x80, 0x39, 0x3b, 0x9e, 0xbc, 0x7a, 0xbc
        /*0010*/ 	.byte	0xea, 0x13, 0xa2, 0xfc, 0xf3, 0x8a, 0x92, 0x3e, 0x15, 0x13, 0x40, 0x62, 0xee, 0x1d, 0xc7, 0x3e
        /*0020*/ 	.byte	0x71, 0xeb, 0x89, 0x7c, 0x99, 0x01, 0xfa, 0x3e, 0x65, 0x1f, 0x76, 0x14, 0xa0, 0x01, 0x2a, 0x3f
        /*0030*/ 	.byte	0xaf, 0xb7, 0x52, 0x18, 0x6c, 0xc1, 0x56, 0x3f, 0x22, 0x23, 0x12, 0x11, 0x11, 0x11, 0x81, 0x3f
        /*0040*/ 	.byte	0xa1, 0x02, 0x55, 0x55, 0x55, 0x55, 0xa5, 0x3f, 0x11, 0x55, 0x55, 0x55, 0x55, 0x55, 0xc5, 0x3f
        /*0050*/ 	.byte	0x0b, 0x00, 0x00, 0x00, 0x00, 0x00, 0xe0, 0x3f


//--------------------- .nv.constant0._ZN43_GLOBAL__N__9ae7fba5_10_SoftMax_cu_9f978f6320softmax_warp_forwardIdddLi3ELb0ELb1EEEvPT0_PKT_iiiPKbib --------------------------
	.section	.nv.constant0._ZN43_GLOBAL__N__9ae7fba5_10_SoftMax_cu_9f978f6320softmax_warp_forwardIdddLi3ELb0ELb1EEEvPT0_PKT_iiiPKbib,"a",@progbits
	.sectionflags	@""
	.align	4
.nv.constant0._ZN43_GLOBAL__N__9ae7fba5_10_SoftMax_cu_9f978f6320softmax_warp_forwardIdddLi3ELb0ELb1EEEvPT0_PKT_iiiPKbib:
	.zero		397


//--------------------- .nv.constant2._ZN43_GLOBAL__N__9ae7fba5_10_SoftMax_cu_9f978f6320softmax_warp_forwardIdddLi2ELb0ELb1EEEvPT0_PKT_iiiPKbib --------------------------
	.section	.nv.constant2._ZN43_GLOBAL__N__9ae7fba5_10_SoftMax_cu_9f978f6320softmax_warp_forwardIdddLi2ELb0ELb1EEEvPT0_PKT_iiiPKbib,"a",@progbits
	.sectionflags	@""
	.align	4
.nv.constant2._ZN43_GLOBAL__N__9ae7fba5_10_SoftMax_cu_9f978f6320softmax_warp_forwardIdddLi2ELb0ELb1EEEvPT0_PKT_iiiPKbib:
        /*0000*/ 	.byte	0xef, 0x39, 0xfa, 0xfe, 0x42, 0x2e, 0xe6, 0xbf, 0x3f, 0x80, 0x39, 0x3b, 0x9e, 0xbc, 0x7a, 0xbc
        /*0010*/ 	.byte	0xea, 0x13, 0xa2, 0xfc, 0xf3, 0x8a, 0x92, 0x3e, 0x15, 0x13, 0x40, 0x62, 0xee, 0x1d, 0xc7, 0x3e
        /*0020*/ 	.byte	0x71, 0xeb, 0x89, 0x7c, 0x99, 0x01, 0xfa, 0x3e, 0x65, 0x1f, 0x76, 0x14, 0xa0, 0x01, 0x2a, 0x3f
        /*0030*/ 	.byte	0xaf, 0xb7, 0x52, 0x18, 0x6c, 0xc1, 0x56, 0x3f, 0x22, 0x23, 0x12, 0x11, 0x11, 0x11, 0x81, 0x3f
        /*0040*/ 	.byte	0xa1, 0x02, 0x55, 0x55, 0x55, 0x55, 0xa5, 0x3f, 0x11, 0x55, 0x55, 0x55, 0x55, 0x55, 0xc5, 0x3f
        /*0050*/ 	.byte	0x0b, 0x00, 0x00, 0x00, 0x00, 0x00, 0xe0, 0x3f


//--------------------- .nv.constant0._ZN43_GLOBAL__N__9ae7fba5_10_SoftMax_cu_9f978f6320softmax_warp_forwardIdddLi2ELb0ELb1EEEvPT0_PKT_iiiPKbib --------------------------
	.section	.nv.constant0._ZN43_GLOBAL__N__9ae7fba5_10_SoftMax_cu_9f978f6320softmax_warp_forwardIdddLi2ELb0ELb1EEEvPT0_PKT_iiiPKbib,"a",@progbits
	.sectionflags	@""
	.align	4
.nv.constant0._ZN43_GLOBAL__N__9ae7fba5_10_SoftMax_cu_9f978f6320softmax_warp_forwardIdddLi2ELb0ELb1EEEvPT0_PKT_iiiPKbib:
	.zero		397


//--------------------- .nv.constant2._ZN43_GLOBAL__N__9ae7fba5_10_SoftMax_cu_9f978f6320softmax_warp_forwardIdddLi1ELb0ELb1EEEvPT0_PKT_iiiPKbib --------------------------
	.section	.nv.constant2._ZN43_GLOBAL__N__9ae7fba5_10_SoftMax_cu_9f978f6320softmax_warp_forwardIdddLi1ELb0ELb1EEEvPT0_PKT_iiiPKbib,"a",@progbits
	.sectionflags	@""
	.align	4
.nv.constant2._ZN43_GLOBAL__N__9ae7fba5_10_SoftMax_cu_9f978f6320softmax_warp_forwardIdddLi1ELb0ELb1EEEvPT0_PKT_iiiPKbib:
        /*0000*/ 	.byte	0xef, 0x39, 0xfa, 0xfe, 0x42, 0x2e, 0xe6, 0xbf, 0x3f, 0x80, 0x39, 0x3b, 0x9e, 0xbc, 0x7a, 0xbc
        /*0010*/ 	.byte	0xea, 0x13, 0xa2, 0xfc, 0xf3, 0x8a, 0x92, 0x3e, 0x15, 0x13, 0x40, 0x62, 0xee, 0x1d, 0xc7, 0x3e
        /*0020*/ 	.byte	0x71, 0xeb, 0x89, 0x7c, 0x99, 0x01, 0xfa, 0x3e, 0x65, 0x1f, 0x76, 0x14, 0xa0, 0x01, 0x2a, 0x3f
        /*0030*/ 	.byte	0xaf, 0xb7, 0x52, 0x18, 0x6c, 0xc1, 0x56, 0x3f, 0x22, 0x23, 0x12, 0x11, 0x11, 0x11, 0x81, 0x3f
        /*0040*/ 	.byte	0xa1, 0x02, 0x55, 0x55, 0x55, 0x55, 0xa5, 0x3f, 0x11, 0x55, 0x55, 0x55, 0x55, 0x55, 0xc5, 0x3f
        /*0050*/ 	.byte	0x0b, 0x00, 0x00, 0x00, 0x00, 0x00, 0xe0, 0x3f


//--------------------- .nv.constant0._ZN43_GLOBAL__N__9ae7fba5_10_SoftMax_cu_9f978f6320softmax_warp_forwardIdddLi1ELb0ELb1EEEvPT0_PKT_iiiPKbib --------------------------
	.section	.nv.constant0._ZN43_GLOBAL__N__9ae7fba5_10_SoftMax_cu_9f978f6320softmax_warp_forwardIdddLi1ELb0ELb1EEEvPT0_PKT_iiiPKbib,"a",@progbits
	.sectionflags	@""
	.align	4
.nv.constant0._ZN43_GLOBAL__N__9ae7fba5_10_SoftMax_cu_9f978f6320softmax_warp_forwardIdddLi1ELb0ELb1EEEvPT0_PKT_iiiPKbib:
	.zero		397


//--------------------- .nv.constant2._ZN43_GLOBAL__N__9ae7fba5_10_SoftMax_cu_9f978f6320softmax_warp_forwardIdddLi0ELb0ELb1EEEvPT0_PKT_iiiPKbib --------------------------
	.section	.nv.constant2._ZN43_GLOBAL__N__9ae7fba5_10_SoftMax_cu_9f978f6320softmax_warp_forwardIdddLi0ELb0ELb1EEEvPT0_PKT_iiiPKbib,"a",@progbits
	.sectionflags	@""
	.align	4
.nv.constant2._ZN43_GLOBAL__N__9ae7fba5_10_SoftMax_cu_9f978f6320softmax_warp_forwardIdddLi0ELb0ELb1EEEvPT0_PKT_iiiPKbib:
        /*0000*/ 	.byte	0xef, 0x39, 0xfa, 0xfe, 0x42, 0x2e, 0xe6, 0xbf, 0x3f, 0x80, 0x39, 0x3b, 0x9e, 0xbc, 0x7a, 0xbc
        /*0010*/ 	.byte	0xea, 0x13, 0xa2, 0xfc, 0xf3, 0x8a, 0x92, 0x3e, 0x15, 0x13, 0x40, 0x62, 0xee, 0x1d, 0xc7, 0x3e
        /*0020*/ 	.byte	0x71, 0xeb, 0x89, 0x7c, 0x99, 0x01, 0xfa, 0x3e, 0x65, 0x1f, 0x76, 0x14, 0xa0, 0x01, 0x2a, 0x3f
        /*0030*/ 	.byte	0xaf, 0xb7, 0x52, 0x18, 0x6c, 0xc1, 0x56, 0x3f, 0x22, 0x23, 0x12, 0x11, 0x11, 0x11, 0x81, 0x3f
        /*0040*/ 	.byte	0xa1, 0x02, 0x55, 0x55, 0x55, 0x55, 0xa5, 0x3f, 0x11, 0x55, 0x55, 0x55, 0x55, 0x55, 0xc5, 0x3f
        /*0050*/ 	.byte	0x0b, 0x00, 0x00, 0x00, 0x00, 0x00, 0xe0, 0x3f


//--------------------- .nv.constant0._ZN43_GLOBAL__N__9ae7fba5_10_SoftMax_cu_9f978f6320softmax_warp_forwardIdddLi0ELb0ELb1EEEvPT0_PKT_iiiPKbib --------------------------
	.section	.nv.constant0._ZN43_GLOBAL__N__9ae7fba5_10_SoftMax_cu_9f978f6320softmax_warp_forwardIdddLi0ELb0ELb1EEEvPT0_PKT_iiiPKbib,"a",@progbits
	.sectionflags	@""
	.align	4
.nv.constant0._ZN43_GLOBAL__N__9ae7fba5_10_SoftMax_cu_9f978f6320softmax_warp_forwardIdddLi0ELb0ELb1EEEvPT0_PKT_iiiPKbib:
	.zero		397


//--------------------- .nv.constant0._ZN43_GLOBAL__N__9ae7fba5_10_SoftMax_cu_9f978f6321softmax_warp_backwardIfN3c108BFloat16EfLi10ELb0ELb0EEEvPT0_PKT_S7_iiiPKb --------------------------
	.section	.nv.constant0._ZN43_GLOBAL__N__9ae7fba5_10_SoftMax_cu_9f978f6321softmax_warp_backwardIfN3c108BFloat16EfLi10ELb0ELb0EEEvPT0_PKT_S7_iiiPKb,"a",@progbits
	.sectionflags	@""
	.align	4
.nv.constant0._ZN43_GLOBAL__N__9ae7fba5_10_SoftMax_cu_9f978f6321softmax_warp_backwardIfN3c108BFloat16EfLi10ELb0ELb0EEEvPT0_PKT_S7_iiiPKb:
	.zero		400


//--------------------- .nv.constant0._ZN43_GLOBAL__N__9ae7fba5_10_SoftMax_cu_9f978f6321softmax_warp_backwardIfN3c108BFloat16EfLi9ELb0ELb0EEEvPT0_PKT_S7_iiiPKb --------------------------
	.section	.nv.constant0._ZN43_GLOBAL__N__9ae7fba5_10_SoftMax_cu_9f978f6321softmax_warp_backwardIfN3c108BFloat16EfLi9ELb0ELb0EEEvPT0_PKT_S7_iiiPKb,"a",@progbits
	.sectionflags	@""
	.align	4
.nv.constant0._ZN43_GLOBAL__N__9ae7fba5_10_SoftMax_cu_9f978f6321softmax_warp_backwardIfN3c108BFloat16EfLi9ELb0ELb0EEEvPT0_PKT_S7_iiiPKb:
	.zero		400


//--------------------- .nv.constant0._ZN43_GLOBAL__N__9ae7fba5_10_SoftMax_cu_9f978f6321softmax_warp_backwardIfN3c108BFloat16EfLi8ELb0ELb0EEEvPT0_PKT_S7_iiiPKb --------------------------
	.section	.nv.constant0._ZN43_GLOBAL__N__9ae7fba5_10_SoftMax_cu_9f978f6321softmax_warp_backwardIfN3c108BFloat16EfLi8ELb0ELb0EEEvPT0_PKT_S7_iiiPKb,"a",@progbits
	.sectionflags	@""
	.align	4
.nv.constant0._ZN43_GLOBAL__N__9ae7fba5_10_SoftMax_cu_9f978f6321softmax_warp_backwardIfN3c108BFloat16EfLi8ELb0ELb0EEEvPT0_PKT_S7_iiiPKb:
	.zero		400


//--------------------- .nv.constant0._ZN43_GLOBAL__N__9ae7fba5_10_SoftMax_cu_9f978f6321softmax_warp_backwardIfN3c108BFloat16EfLi7ELb0ELb0EEEvPT0_PKT_S7_iiiPKb --------------------------
	.section	.nv.constant0._ZN43_GLOBAL__N__9ae7fba5_10_SoftMax_cu_9f978f6321softmax_warp_backwardIfN3c108BFloat16EfLi7ELb0ELb0EEEvPT0_PKT_S7_iiiPKb,"a",@progbits
	.sectionflags	@""
	.align	4
.nv.constant0._ZN43_GLOBAL__N__9ae7fba5_10_SoftMax_cu_9f978f6321softmax_warp_backwardIfN3c108BFloat16EfLi7ELb0ELb0EEEvPT0_PKT_S7_iiiPKb:
	.zero		400


//--------------------- .nv.constant0._ZN43_GLOBAL__N__9ae7fba5_10_SoftMax_cu_9f978f6321softmax_warp_backwardIfN3c108BFloat16EfLi6ELb0ELb0EEEvPT0_PKT_S7_iiiPKb --------------------------
	.section	.nv.constant0._ZN43_GLOBAL__N__9ae7fba5_10_SoftMax_cu_9f978f6321softmax_warp_backwardIfN3c108BFloat16EfLi6ELb0ELb0EEEvPT0_PKT_S7_iiiPKb,"a",@progbits
	.sectionflags	@""
	.align	4
.nv.constant0._ZN43_GLOBAL__N__9ae7fba5_10_SoftMax_cu_9f978f6321softmax_warp_backwardIfN3c108BFloat16EfLi6ELb0ELb0EEEvPT0_PKT_S7_iiiPKb:
	.zero		400


//--------------------- .nv.constant0._ZN43_GLOBAL__N__9ae7fba5_10_SoftMax_cu_9f978f6321softmax_warp_backwardIfN3c108BFloat16EfLi5ELb0ELb0EEEvPT0_PKT_S7_iiiPKb --------------------------
	.section	.nv.constant0._ZN43_GLOBAL__N__9ae7fba5_10_SoftMax_cu_9f978f6321softmax_warp_backwardIfN3c108BFloat16EfLi5ELb0ELb0EEEvPT0_PKT_S7_iiiPKb,"a",@progbits
	.sectionflags	@""
	.align	4
.nv.constant0._ZN43_GLOBAL__N__9ae7fba5_10_SoftMax_cu_9f978f6321softmax_warp_backwardIfN3c108BFloat16EfLi5ELb0ELb0EEEvPT0_PKT_S7_iiiPKb:
	.zero		400


//--------------------- .nv.constant0._ZN43_GLOBAL__N__9ae7fba5_10_SoftMax_cu_9f978f6321softmax_warp_backwardIfN3c108BFloat16EfLi4ELb0ELb0EEEvPT0_PKT_S7_iiiPKb --------------------------
	.section	.nv.constant0._ZN43_GLOBAL__N__9ae7fba5_10_SoftMax_cu_9f978f6321softmax_warp_backwardIfN3c108BFloat16EfLi4ELb0ELb0EEEvPT0_PKT_S7_iiiPKb,"a",@progbits
	.sectionflags	@""
	.align	4
.nv.constant0._ZN43_GLOBAL__N__9ae7fba5_10_SoftMax_cu_9f978f6321softmax_warp_backwardIfN3c108BFloat16EfLi4ELb0ELb0EEEvPT0_PKT_S7_iiiPKb:
	.zero		400


//--------------------- .nv.constant0._ZN43_GLOBAL__N__9ae7fba5_10_SoftMax_cu_9f978f6321softmax_warp_backwardIfN3c108BFloat16EfLi3ELb0ELb0EEEvPT0_PKT_S7_iiiPKb --------------------------
	.section	.nv.constant0._ZN43_GLOBAL__N__9ae7fba5_10_SoftMax_cu_9f978f6321softmax_warp_backwardIfN3c108BFloat16EfLi3ELb0ELb0EEEvPT0_PKT_S7_iiiPKb,"a",@progbits
	.sectionflags	@""
	.align	4
.nv.constant0._ZN43_GLOBAL__N__9ae7fba5_10_SoftMax_cu_9f978f6321softmax_warp_backwardIfN3c108BFloat16EfLi3ELb0ELb0EEEvPT0_PKT_S7_iiiPKb:
	.zero		400


//--------------------- .nv.constant0._ZN43_GLOBAL__N__9ae7fba5_10_SoftMax_cu_9f978f6321softmax_warp_backwardIfN3c108BFloat16EfLi2ELb0ELb0EEEvPT0_PKT_S7_iiiPKb --------------------------
	.section	.nv.constant0._ZN43_GLOBAL__N__9ae7fba5_10_SoftMax_cu_9f978f6321softmax_warp_backwardIfN3c108BFloat16EfLi2ELb0ELb0EEEvPT0_PKT_S7_iiiPKb,"a",@progbits
	.sectionflags	@""
	.align	4
.nv.constant0._ZN43_GLOBAL__N__9ae7fba5_10_SoftMax_cu_9f978f6321softmax_warp_backwardIfN3c108BFloat16EfLi2ELb0ELb0EEEvPT0_PKT_S7_iiiPKb:
	.zero		400


//--------------------- .nv.constant0._ZN43_GLOBAL__N__9ae7fba5_10_SoftMax_cu_9f978f6321softmax_warp_backwardIfN3c108BFloat16EfLi1ELb0ELb0EEEvPT0_PKT_S7_iiiPKb --------------------------
	.section	.nv.constant0._ZN43_GLOBAL__N__9ae7fba5_10_SoftMax_cu_9f978f6321softmax_warp_backwardIfN3c108BFloat16EfLi1ELb0ELb0EEEvPT0_PKT_S7_iiiPKb,"a",@progbits
	.sectionflags	@""
	.align	4
.nv.constant0._ZN43_GLOBAL__N__9ae7fba5_10_SoftMax_cu_9f978f6321softmax_warp_backwardIfN3c108BFloat16EfLi1ELb0ELb0EEEvPT0_PKT_S7_iiiPKb:
	.zero		400


//--------------------- .nv.constant0._ZN43_GLOBAL__N__9ae7fba5_10_SoftMax_cu_9f978f6321softmax_warp_backwardIfN3c108BFloat16EfLi0ELb0ELb0EEEvPT0_PKT_S7_iiiPKb --------------------------
	.section	.nv.constant0._ZN43_GLOBAL__N__9ae7fba5_10_SoftMax_cu_9f978f6321softmax_warp_backwardIfN3c108BFloat16EfLi0ELb0ELb0EEEvPT0_PKT_S7_iiiPKb,"a",@progbits
	.sectionflags	@""
	.align	4
.nv.constant0._ZN43_GLOBAL__N__9ae7fba5_10_SoftMax_cu_9f978f6321softmax_warp_backwardIfN3c108BFloat16EfLi0ELb0ELb0EEEvPT0_PKT_S7_iiiPKb:
	.zero		400


//--------------------- .nv.constant0._ZN43_GLOBAL__N__9ae7fba5_10_SoftMax_cu_9f978f6321softmax_warp_backwardIN3c108BFloat16ES2_fLi10ELb0ELb0EEEvPT0_PKT_S7_iiiPKb --------------------------
	.section	.nv.constant0._ZN43_GLOBAL__N__9ae7fba5_10_SoftMax_cu_9f978f6321softmax_warp_backwardIN3c108BFloat16ES2_fLi10ELb0ELb0EEEvPT0_PKT_S7_iiiPKb,"a",@progbits
	.sectionflags	@""
	.align	4
.nv.constant0._ZN43_GLOBAL__N__9ae7fba5_10_SoftMax_cu_9f978f6321softmax_warp_backwardIN3c108BFloat16ES2_fLi10ELb0ELb0EEEvPT0_PKT_S7_iiiPKb:
	.zero		400


//--------------------- .nv.constant0._ZN43_GLOBAL__N__9ae7fba5_10_SoftMax_cu_9f978f6321softmax_warp_backwardIN3c108BFloat16ES2_fLi9ELb0ELb0EEEvPT0_PKT_S7_iiiPKb --------------------------
	.section	.nv.constant0._ZN43_GLOBAL__N__9ae7fba5_10_SoftMax_cu_9f978f6321softmax_warp_backwardIN3c108BFloat16ES2_fLi9ELb0ELb0EEEvPT0_PKT_S7_iiiPKb,"a",@progbits
	.sectionflags	@""
	.align	4
.nv.constant0._ZN43_GLOBAL__N__9ae7fba5_10_SoftMax_cu_9f978f6321softmax_warp_backwardIN3c108BFloat16ES2_fLi9ELb0ELb0EEEvPT0_PKT_S7_iiiPKb:
	.zero		400


//--------------------- .nv.constant0._ZN43_GLOBAL__N__9ae7fba5_10_SoftMax_cu_9f978f6321softmax_warp_backwardIN3c108BFloat16ES2_fLi8ELb0ELb0EEEvPT0_PKT_S7_iiiPKb --------------------------
	.section	.nv.constant0._ZN43_GLOBAL__N__9ae7fba5_10_SoftMax_cu_9f978f6321softmax_warp_backwardIN3c108BFloat16ES2_fLi8ELb0ELb0EEEvPT0_PKT_S7_iiiPKb,"a",@progbits
	.sectionflags	@""
	.align	4
.nv.constant0._ZN43_GLOBAL__N__9ae7fba5_10_SoftMax_cu_9f978f6321softmax_warp_backwardIN3c108BFloat16ES2_fLi8ELb0ELb0EEEvPT0_PKT_S7_iiiPKb:
	.zero		400


//--------------------- .nv.constant0._ZN43_GLOBAL__N__9ae7fba5_10_SoftMax_cu_9f978f6321softmax_warp_backwardIN3c108BFloat16ES2_fLi7ELb0ELb0EEEvPT0_PKT_S7_iiiPKb --------------------------
	.section	.nv.constant0._ZN43_GLOBAL__N__9ae7fba5_10_SoftMax_cu_9f978f6321softmax_warp_backwardIN3c108BFloat16ES2_fLi7ELb0ELb0EEEvPT0_PKT_S7_iiiPKb,"a",@progbits
	.sectionflags	@""
	.align	4
.nv.constant0._ZN43_GLOBAL__N__9ae7fba5_10_SoftMax_cu_9f978f6321softmax_warp_backwardIN3c108BFloat16ES2_fLi7ELb0ELb0EEEvPT0_PKT_S7_iiiPKb:
	.zero		400


//--------------------- .nv.constant0._ZN43_GLOBAL__N__9ae7fba5_10_SoftMax_cu_9f978f6321softmax_warp_backwardIN3c108BFloat16ES2_fLi6ELb0ELb0EEEvPT0_PKT_S7_iiiPKb --------------------------
	.section	.nv.constant0._ZN43_GLOBAL__N__9ae7fba5_10_SoftMax_cu_9f978f6321softmax_warp_backwardIN3c108BFloat16ES2_fLi6ELb0ELb0EEEvPT0_PKT_S7_iiiPKb,"a",@progbits
	.sectionflags	@""
	.align	4
.nv.constant0._ZN43_GLOBAL__N__9ae7fba5_10_SoftMax_cu_9f978f6321softmax_warp_backwardIN3c108BFloat16ES2_fLi6ELb0ELb0EEEvPT0_PKT_S7_iiiPKb:
	.zero		400


//--------------------- .nv.constant0._ZN43_GLOBAL__N__9ae7fba5_10_SoftMax_cu_9f978f6321softmax_warp_backwardIN3c108BFloat16ES2_fLi5ELb0ELb0EEEvPT0_PKT_S7_iiiPKb --------------------------
	.section	.nv.constant0._ZN43_GLOBAL__N__9ae7fba5_10_SoftMax_cu_9f978f6321softmax_warp_backwardIN3c108BFloat16ES2_fLi5ELb0ELb0EEEvPT0_PKT_S7_iiiPKb,"a",@progbits
	.sectionflags	@""
	.align	4
.nv.constant0._ZN43_GLOBAL__N__9ae7fba5_10_SoftMax_cu_9f978f6321softmax_warp_backwardIN3c108BFloat16ES2_fLi5ELb0ELb0EEEvPT0_PKT_S7_iiiPKb:
	.zero		400


//--------------------- .nv.constant0._ZN43_GLOBAL__N__9ae7fba5_10_SoftMax_cu_9f978f6321softmax_warp_backwardIN3c108BFloat16ES2_fLi4ELb0ELb0EEEvPT0_PKT_S7_iiiPKb --------------------------
	.section	.nv.constant0._ZN43_GLOBAL__N__9ae7fba5_10_SoftMax_cu_9f978f6321softmax_warp_backwardIN3c108BFloat16ES2_fLi4ELb0ELb0EEEvPT0_PKT_S7_iiiPKb,"a",@progbits
	.sectionflags	@""
	.align	4
.nv.constant0._ZN43_GLOBAL__N__9ae7fba5_10_SoftMax_cu_9f978f6321softmax_warp_backwardIN3c108BFloat16ES2_fLi4ELb0ELb0EEEvPT0_PKT_S7_iiiPKb:
	.zero		400


//--------------------- .nv.constant0._ZN43_GLOBAL__N__9ae7fba5_10_SoftMax_cu_9f978f6321softmax_warp_backwardIN3c108BFloat16ES2_fLi3ELb0ELb0EEEvPT0_PKT_S7_iiiPKb --------------------------
	.section	.nv.constant0._ZN43_GLOBAL__N__9ae7fba5_10_SoftMax_cu_9f978f6321softmax_warp_backwardIN3c108BFloat16ES2_fLi3ELb0ELb0EEEvPT0_PKT_S7_iiiPKb,"a",@progbits
	.sectionflags	@""
	.align	4
.nv.constant0._ZN43_GLOBAL__N__9ae7fba5_10_SoftMax_cu_9f978f6321softmax_warp_backwardIN3c108BFloat16ES2_fLi3ELb0ELb0EEEvPT0_PKT_S7_iiiPKb:
	.zero		400


//--------------------- .nv.constant0._ZN43_GLOBAL__N__9ae7fba5_10_SoftMax_cu_9f978f6321softmax_warp_backwardIN3c108BFloat16ES2_fLi2ELb0ELb0EEEvPT0_PKT_S7_iiiPKb --------------------------
	.section	.nv.constant0._ZN43_GLOBAL__N__9ae7fba5_10_SoftMax_cu_9f978f6321softmax_warp_backwardIN3c108BFloat16ES2_fLi2ELb0ELb0EEEvPT0_PKT_S7_iiiPKb,"a",@progbits
	.sectionflags	@""
	.align	4
.nv.constant0._ZN43_GLOBAL__N__9ae7fba5_10_SoftMax_cu_9f978f6321softmax_warp_backwardIN3c108BFloat16ES2_fLi2ELb0ELb0EEEvPT0_PKT_S7_iiiPKb:
	.zero		400


//--------------------- .nv.constant0._ZN43_GLOBAL__N__9ae7fba5_10_SoftMax_cu_9f978f6321softmax_warp_backwardIN3c108BFloat16ES2_fLi1ELb0ELb0EEEvPT0_PKT_S7_iiiPKb --------------------------
	.section	.nv.constant0._ZN43_GLOBAL__N__9ae7fba5_10_SoftMax_cu_9f978f6321softmax_warp_backwardIN3c108BFloat16ES2_fLi1ELb0ELb0EEEvPT0_PKT_S7_iiiPKb,"a",@progbits
	.sectionflags	@""
	.align	4
.nv.constant0._ZN43_GLOBAL__N__9ae7fba5_10_SoftMax_cu_9f978f6321softmax_warp_backwardIN3c108BFloat16ES2_fLi1ELb0ELb0EEEvPT0_PKT_S7_iiiPKb:
	.zero		400


//--------------------- .nv.constant0._ZN43_GLOBAL__N__9ae7fba5_10_SoftMax_cu_9f978f6321softmax_warp_backwardIN3c108BFloat16ES2_fLi0ELb0ELb0EEEvPT0_PKT_S7_iiiPKb --------------------------
	.section	.nv.constant0._ZN43_GLOBAL__N__9ae7fba5_10_SoftMax_cu_9f978f6321softmax_warp_backwardIN3c108BFloat16ES2_fLi0ELb0ELb0EEEvPT0_PKT_S7_iiiPKb,"a",@progbits
	.sectionflags	@""
	.align	4
.nv.constant0._ZN43_GLOBAL__N__9ae7fba5_10_SoftMax_cu_9f978f6321softmax_warp_backwardIN3c108BFloat16ES2_fLi0ELb0ELb0EEEvPT0_PKT_S7_iiiPKb:
	.zero		400


//--------------------- .nv.constant0._ZN43_GLOBAL__N__9ae7fba5_10_SoftMax_cu_9f978f6321softmax_warp_backwardIfN3c104HalfEfLi10ELb0ELb0EEEvPT0_PKT_S7_iiiPKb --------------------------
	.section	.nv.constant0._ZN43_GLOBAL__N__9ae7fba5_10_SoftMax_cu_9f978f6321softmax_warp_backwardIfN3c104HalfEfLi10ELb0ELb0EEEvPT0_PKT_S7_iiiPKb,"a",@progbits
	.sectionflags	@""
	.align	4
.nv.constant0._ZN43_GLOBAL__N__9ae7fba5_10_SoftMax_cu_9f978f6321softmax_warp_backwardIfN3c104HalfEfLi10ELb0ELb0EEEvPT0_PKT_S7_iiiPKb:
	.zero		400


//--------------------- .nv.constant0._ZN43_GLOBAL__N__9ae7fba5_10_SoftMax_cu_9f978f6321softmax_warp_backwardIfN3c104HalfEfLi9ELb0ELb0EEEvPT0_PKT_S7_iiiPKb --------------------------
	.section	.nv.constant0._ZN43_GLOBAL__N__9ae7fba5_10_SoftMax_cu_9f978f6321softmax_warp_backwardIfN3c104HalfEfLi9ELb0ELb0EEEvPT0_PKT_S7_iiiPKb,"a",@progbits
	.sectionflags	@""
	.align	4
.nv.constant0._ZN43_GLOBAL__N__9ae7fba5_10_SoftMax_cu_9f978f6321softmax_warp_backwardIfN3c104HalfEfLi9ELb0ELb0EEEvPT0_PKT_S7_iiiPKb:
	.zero		400


//--------------------- .nv.constant0._ZN43_GLOBAL__N__9ae7fba5_10_SoftMax_cu_9f978f6321softmax_warp_backwardIfN3c104HalfEfLi8ELb0ELb0EEEvPT0_PKT_S7_iiiPKb --------------------------
	.section	.nv.constant0._ZN43_GLOBAL__N__9ae7fba5_10_SoftMax_cu_9f978f6321softmax_warp_backwardIfN3c104HalfEfLi8ELb0ELb0EEEvPT0_PKT_S7_iiiPKb,"a",@progbits
	.sectionflags	@""
	.align	4
.nv.constant0._ZN43_GLOBAL__N__9ae7fba5_10_SoftMax_cu_9f978f6321softmax_warp_backwardIfN3c104HalfEfLi8ELb0ELb0EEEvPT0_PKT_S7_iiiPKb:
	.zero		400


//--------------------- .nv.constant0._ZN43_GLOBAL__N__9ae7fba5_10_SoftMax_cu_9f978f6321softmax_warp_backwardIfN3c104HalfEfLi7ELb0ELb0EEEvPT0_PKT_S7_iiiPKb --------------------------
	.section	.nv.constant0._ZN43_GLOBAL__N__9ae7fba5_10_SoftMax_cu_9f978f6321softmax_warp_backwardIfN3c104HalfEfLi7ELb0ELb0EEEvPT0_PKT_S7_iiiPKb,"a",@progbits
	.sectionflags	@""
	.align	4
.nv.constant0._ZN43_GLOBAL__N__9ae7fba5_10_SoftMax_cu_9f978f6321softmax_warp_backwardIfN3c104HalfEfLi7ELb0ELb0EEEvPT0_PKT_S7_iiiPKb:
	.zero		400


//--------------------- .nv.constant0._ZN43_GLOBAL__N__9ae7fba5_10_SoftMax_cu_9f978f6321softmax_warp_backwardIfN3c104HalfEfLi6ELb0ELb0EEEvPT0_PKT_S7_iiiPKb --------------------------
	.section	.nv.constant0._ZN43_GLOBAL__N__9ae7fba5_10_SoftMax_cu_9f978f6321softmax_warp_backwardIfN3c104HalfEfLi6ELb0ELb0EEEvPT0_PKT_S7_iiiPKb,"a",@progbits
	.sectionflags	@""
	.align	4
.nv.constant0._ZN43_GLOBAL__N__9ae7fba5_10_SoftMax_cu_9f978f6321softmax_warp_backwardIfN3c104HalfEfLi6ELb0ELb0EEEvPT0_PKT_S7_iiiPKb:
	.zero		400


//--------------------- .nv.constant0._ZN43_GLOBAL__N__9ae7fba5_10_SoftMax_cu_9f978f6321softmax_warp_backwardIfN3c104HalfEfLi5ELb0ELb0EEEvPT0_PKT_S7_iiiPKb --------------------------
	.section	.nv.constant0._ZN43_GLOBAL__N__9ae7fba5_10_SoftMax_cu_9f978f6321softmax_warp_backwardIfN3c104HalfEfLi5ELb0ELb0EEEvPT0_PKT_S7_iiiPKb,"a",@progbits
	.sectionflags	@""
	.align	4
.nv.constant0._ZN43_GLOBAL__N__9ae7fba5_10_SoftMax_cu_9f978f6321softmax_warp_backwardIfN3c104HalfEfLi5ELb0ELb0EEEvPT0_PKT_S7_iiiPKb:
	.zero		400


//--------------------- .nv.constant0._ZN43_GLOBAL__N__9ae7fba5_10_SoftMax_cu_9f978f6321softmax_warp_backwardIfN3c104HalfEfLi4ELb0ELb0EEEvPT0_PKT_S7_iiiPKb --------------------------
	.section	.nv.constant0._ZN43_GLOBAL__N__9ae7fba5_10_SoftMax_cu_9f978f6321softmax_warp_backwardIfN3c104HalfEfLi4ELb0ELb0EEEvPT0_PKT_S7_iiiPKb,"a",@progbits
	.sectionflags	@""
	.align	4
.nv.constant0._ZN43_GLOBAL__N__9ae7fba5_10_SoftMax_cu_9f978f6321softmax_warp_backwardIfN3c104HalfEfLi4ELb0ELb0EEEvPT0_PKT_S7_iiiPKb:
	.zero		400


//--------------------- .nv.constant0._ZN43_GLOBAL__N__9ae7fba5_10_SoftMax_cu_9f978f6321softmax_warp_backwardIfN3c104HalfEfLi3ELb0ELb0EEEvPT0_PKT_S7_iiiPKb --------------------------
	.section	.nv.constant0._ZN43_GLOBAL__N__9ae7fba5_10_SoftMax_cu_9f978f6321softmax_warp_backwardIfN3c104HalfEfLi3ELb0ELb0EEEvPT0_PKT_S7_iiiPKb,"a",@progbits
	.sectionflags	@""
	.align	4
.nv.constant0._ZN43_GLOBAL__N__9ae7fba5_10_SoftMax_cu_9f978f6321softmax_warp_backwardIfN3c104HalfEfLi3ELb0ELb0EEEvPT0_PKT_S7_iiiPKb:
	.zero		400


//--------------------- .nv.constant0._ZN43_GLOBAL__N__9ae7fba5_10_SoftMax_cu_9f978f6321softmax_warp_backwardIfN3c104HalfEfLi2ELb0ELb0EEEvPT0_PKT_S7_iiiPKb --------------------------
	.section	.nv.constant0._ZN43_GLOBAL__N__9ae7fba5_10_SoftMax_cu_9f978f6321softmax_warp_backwardIfN3c104HalfEfLi2ELb0ELb0EEEvPT0_PKT_S7_iiiPKb,"a",@progbits
	.sectionflags	@""
	.align	4
.nv.constant0._ZN43_GLOBAL__N__9ae7fba5_10_SoftMax_cu_9f978f6321softmax_warp_backwardIfN3c104HalfEfLi2ELb0ELb0EEEvPT0_PKT_S7_iiiPKb:
	.zero		400


//--------------------- .nv.constant0._ZN43_GLOBAL__N__9ae7fba5_10_SoftMax_cu_9f978f6321softmax_warp_backwardIfN3c104HalfEfLi1ELb0ELb0EEEvPT0_PKT_S7_iiiPKb --------------------------
	.section	.nv.constant0._ZN43_GLOBAL__N__9ae7fba5_10_SoftMax_cu_9f978f6321softmax_warp_backwardIfN3c104HalfEfLi1ELb0ELb0EEEvPT0_PKT_S7_iiiPKb,"a",@progbits
	.sectionflags	@""
	.align	4
.nv.constant0._ZN43_GLOBAL__N__9ae7fba5_10_SoftMax_cu_9f978f6321softmax_warp_backwardIfN3c104HalfEfLi1ELb0ELb0EEEvPT0_PKT_S7_iiiPKb:
	.zero		400


//--------------------- .nv.constant0._ZN43_GLOBAL__N__9ae7fba5_10_SoftMax_cu_9f978f6321softmax_warp_backwardIfN3c104HalfEfLi0ELb0ELb0EEEvPT0_PKT_S7_iiiPKb --------------------------
	.section	.nv.constant0._ZN43_GLOBAL__N__9ae7fba5_10_SoftMax_cu_9f978f6321softmax_warp_backwardIfN3c104HalfEfLi0ELb0ELb0EEEvPT0_PKT_S7_iiiPKb,"a",@progbits
	.sectionflags	@""
	.align	4
.nv.constant0._ZN43_GLOBAL__N__9ae7fba5_10_SoftMax_cu_9f978f6321softmax_warp_backwardIfN3c104HalfEfLi0ELb0ELb0EEEvPT0_PKT_S7_iiiPKb:
	.zero		400


//--------------------- .nv.constant0._ZN43_GLOBAL__N__9ae7fba5_10_SoftMax_cu_9f978f6321softmax_warp_backwardIN3c104HalfES2_fLi10ELb0ELb0EEEvPT0_PKT_S7_iiiPKb --------------------------
	.section	.nv.constant0._ZN43_GLOBAL__N__9ae7fba5_10_SoftMax_cu_9f978f6321softmax_warp_backwardIN3c104HalfES2_fLi10ELb0ELb0EEEvPT0_PKT_S7_iiiPKb,"a",@progbits
	.sectionflags	@""
	.align	4
.nv.constant0._ZN43_GLOBAL__N__9ae7fba5_10_SoftMax_cu_9f978f6321softmax_warp_backwardIN3c104HalfES2_fLi10ELb0ELb0EEEvPT0_PKT_S7_iiiPKb:
	.zero		400


//--------------------- .nv.constant0._ZN43_GLOBAL__N__9ae7fba5_10_SoftMax_cu_9f978f6321softmax_warp_backwardIN3c104HalfES2_fLi9ELb0ELb0EEEvPT0_PKT_S7_iiiPKb --------------------------
	.section	.nv.constant0._ZN43_GLOBAL__N__9ae7fba5_10_SoftMax_cu_9f978f6321softmax_warp_backwardIN3c104HalfES2_fLi9ELb0ELb0EEEvPT0_PKT_S7_iiiPKb,"a",@progbits
	.sectionflags	@""
	.align	4
.nv.constant0._ZN43_GLOBAL__N__9ae7fba5_10_SoftMax_cu_9f978f6321softmax_warp_backwardIN3c104HalfES2_fLi9ELb0ELb0EEEvPT0_PKT_S7_iiiPKb:
	.zero		400


//--------------------- .nv.constant0._ZN43_GLOBAL__N__9ae7fba5_10_SoftMax_cu_9f978f6321softmax_warp_backwardIN3c104HalfES2_fLi8ELb0ELb0EEEvPT0_PKT_S7_iiiPKb --------------------------
	.section	.nv.constant0._ZN43_GLOBAL__N__9ae7fba5_10_SoftMax_cu_9f978f6321softmax_warp_backwardIN3c104HalfES2_fLi8ELb0ELb0EEEvPT0_PKT_S7_iiiPKb,"a",@progbits
	.sectionflags	@""
	.align	4
.nv.constant0._ZN43_GLOBAL__N__9ae7fba5_10_SoftMax_cu_9f978f6321softmax_warp_backwardIN3c104HalfES2_fLi8ELb0ELb0EEEvPT0_PKT_S7_iiiPKb:
	.zero		400


//--------------------- .nv.constant0._ZN43_GLOBAL__N__9ae7fba5_10_SoftMax_cu_9f978f6321softmax_warp_backwardIN3c104HalfES2_fLi7ELb0ELb0EEEvPT0_PKT_S7_iiiPKb --------------------------
	.section	.nv.constant0._ZN43_GLOBAL__N__9ae7fba5_10_SoftMax_cu_9f978f6321softmax_warp_backwardIN3c104HalfES2_fLi7ELb0ELb0EEEvPT0_PKT_S7_iiiPKb,"a",@progbits
	.sectionflags	@""
	.align	4
.nv.constant0._ZN43_GLOBAL__N__9ae7fba5_10_SoftMax_cu_9f978f6321softmax_warp_backwardIN3c104HalfES2_fLi7ELb0ELb0EEEvPT0_PKT_S7_iiiPKb:
	.zero		400


//--------------------- .nv.constant0._ZN43_GLOBAL__N__9ae7fba5_10_SoftMax_cu_9f978f6321softmax_warp_backwardIN3c104HalfES2_fLi6ELb0ELb0EEEvPT0_PKT_S7_iiiPKb --------------------------
	.section	.nv.constant0._ZN43_GLOBAL__N__9ae7fba5_10_SoftMax_cu_9f978f6321softmax_warp_backwardIN3c104HalfES2_fLi6ELb0ELb0EEEvPT0_PKT_S7_iiiPKb,"a",@progbits
	.sectionflags	@""
	.align	4
.nv.constant0._ZN43_GLOBAL__N__9ae7fba5_10_SoftMax_cu_9f978f6321softmax_warp_backwardIN3c104HalfES2_fLi6ELb0ELb0EEEvPT0_PKT_S7_iiiPKb:
	.zero		400


//--------------------- .nv.constant0._ZN43_GLOBAL__N__9ae7fba5_10_SoftMax_cu_9f978f6321softmax_warp_backwardIN3c104HalfES2_fLi5ELb0ELb0EEEvPT0_PKT_S7_iiiPKb --------------------------
	.section	.nv.constant0._ZN43_GLOBAL__N__9ae7fba5_10_SoftMax_cu_9f978f6321softmax_warp_backwardIN3c104HalfES2_fLi5ELb0ELb0EEEvPT0_PKT_S7_iiiPKb,"a",@progbits
	.sectionflags	@""
	.align	4
.nv.constant0._ZN43_GLOBAL__N__9ae7fba5_10_SoftMax_cu_9f978f6321softmax_warp_backwardIN3c104HalfES2_fLi5ELb0ELb0EEEvPT0_PKT_S7_iiiPKb:
	.zero		400


//--------------------- .nv.constant0._ZN43_GLOBAL__N__9ae7fba5_10_SoftMax_cu_9f978f6321softmax_warp_backwardIN3c104HalfES2_fLi4ELb0ELb0EEEvPT0_PKT_S7_iiiPKb --------------------------
	.section	.nv.constant0._ZN43_GLOBAL__N__9ae7fba5_10_SoftMax_cu_9f978f6321softmax_warp_backwardIN3c104HalfES2_fLi4ELb0ELb0EEEvPT0_PKT_S7_iiiPKb,"a",@progbits
	.sectionflags	@""
	.align	4
.nv.constant0._ZN43_GLOBAL__N__9ae7fba5_10_SoftMax_cu_9f978f6321softmax_warp_backwardIN3c104HalfES2_fLi4ELb0ELb0EEEvPT0_PKT_S7_iiiPKb:
	.zero		400


//--------------------- .nv.constant0._ZN43_GLOBAL__N__9ae7fba5_10_SoftMax_cu_9f978f6321softmax_warp_backwardIN3c104HalfES2_fLi3ELb0ELb0EEEvPT0_PKT_S7_iiiPKb --------------------------
	.section	.nv.constant0._ZN43_GLOBAL__N__9ae7fba5_10_SoftMax_cu_9f978f6321softmax_warp_backwardIN3c104HalfES2_fLi3ELb0ELb0EEEvPT0_PKT_S7_iiiPKb,"a",@progbits
	.sectionflags	@""
	.align	4
.nv.constant0._ZN43_GLOBAL__N__9ae7fba5_10_SoftMax_cu_9f978f6321softmax_warp_backwardIN3c104HalfES2_fLi3ELb0ELb0EEEvPT0_PKT_S7_iiiPKb:
	.zero		400


//--------------------- .nv.constant0._ZN43_GLOBAL__N__9ae7fba5_10_SoftMax_cu_9f978f6321softmax_warp_backwardIN3c104HalfES2_fLi2ELb0ELb0EEEvPT0_PKT_S7_iiiPKb --------------------------
	.section	.nv.constant0._ZN43_GLOBAL__N__9ae7fba5_10_SoftMax_cu_9f978f6321softmax_warp_backwardIN3c104HalfES2_fLi2ELb0ELb0EEEvPT0_PKT_S7_iiiPKb,"a",@progbits
	.sectionflags	@""
	.align	4
.nv.constant0._ZN43_GLOBAL__N__9ae7fba5_10_SoftMax_cu_9f978f6321softmax_warp_backwardIN3c104HalfES2_fLi2ELb0ELb0EEEvPT0_PKT_S7_iiiPKb:
	.zero		400


//--------------------- .nv.constant0._ZN43_GLOBAL__N__9ae7fba5_10_SoftMax_cu_9f978f6321softmax_warp_backwardIN3c104HalfES2_fLi1ELb0ELb0EEEvPT0_PKT_S7_iiiPKb --------------------------
	.section	.nv.constant0._ZN43_GLOBAL__N__9ae7fba5_10_SoftMax_cu_9f978f6321softmax_warp_backwardIN3c104HalfES2_fLi1ELb0ELb0EEEvPT0_PKT_S7_iiiPKb,"a",@progbits
	.sectionflags	@""
	.align	4
.nv.constant0._ZN43_GLOBAL__N__9ae7fba5_10_SoftMax_cu_9f978f6321softmax_warp_backwardIN3c104HalfES2_fLi1ELb0ELb0EEEvPT0_PKT_S7_iiiPKb:
	.zero		400


//--------------------- .nv.constant0._ZN43_GLOBAL__N__9ae7fba5_10_SoftMax_cu_9f978f6321softmax_warp_backwardIN3c104HalfES2_fLi0ELb0ELb0EEEvPT0_PKT_S7_iiiPKb --------------------------
	.section	.nv.constant0._ZN43_GLOBAL__N__9ae7fba5_10_SoftMax_cu_9f978f6321softmax_warp_backwardIN3c104HalfES2_fLi0ELb0ELb0EEEvPT0_PKT_S7_iiiPKb,"a",@progbits
	.sectionflags	@""
	.align	4
.nv.constant0._ZN43_GLOBAL__N__9ae7fba5_10_SoftMax_cu_9f978f6321softmax_warp_backwardIN3c104HalfES2_fLi0ELb0ELb0EEEvPT0_PKT_S7_iiiPKb:
	.zero		400


//--------------------- .nv.constant0._ZN43_GLOBAL__N__9ae7fba5_10_SoftMax_cu_9f978f6321softmax_warp_backwardIfffLi10ELb0ELb0EEEvPT0_PKT_S5_iiiPKb --------------------------
	.section	.nv.constant0._ZN43_GLOBAL__N__9ae7fba5_10_SoftMax_cu_9f978f6321softmax_warp_backwardIfffLi10ELb0ELb0EEEvPT0_PKT_S5_iiiPKb,"a",@progbits
	.sectionflags	@""
	.align	4
.nv.constant0._ZN43_GLOBAL__N__9ae7fba5_10_SoftMax_cu_9f978f6321softmax_warp_backwardIfffLi10ELb0ELb0EEEvPT0_PKT_S5_iiiPKb:
	.zero		400


//--------------------- .nv.constant0._ZN43_GLOBAL__N__9ae7fba5_10_SoftMax_cu_9f978f6321softmax_warp_backwardIfffLi9ELb0ELb0EEEvPT0_PKT_S5_iiiPKb --------------------------
	.section	.nv.constant0._ZN43_GLOBAL__N__9ae7fba5_10_SoftMax_cu_9f978f6321softmax_warp_backwardIfffLi9ELb0ELb0EEEvPT0_PKT_S5_iiiPKb,"a",@progbits
	.sectionflags	@""
	.align	4
.nv.constant0._ZN43_GLOBAL__N__9ae7fba5_10_SoftMax_cu_9f978f6321softmax_warp_backwardIfffLi9ELb0ELb0EEEvPT0_PKT_S5_iiiPKb:
	.zero		400


//--------------------- .nv.constant0._ZN43_GLOBAL__N__9ae7fba5_10_SoftMax_cu_9f978f6321softmax_warp_backwardIfffLi8ELb0ELb0EEEvPT0_PKT_S5_iiiPKb --------------------------
	.section	.nv.constant0._ZN43_GLOBAL__N__9ae7fba5_10_SoftMax_cu_9f978f6321softmax_warp_backwardIfffLi8ELb0ELb0EEEvPT0_PKT_S5_iiiPKb,"a",@progbits
	.sectionflags	@""
	.align	4
.nv.constant0._ZN43_GLOBAL__N__9ae7fba5_10_SoftMax_cu_9f978f6321softmax_warp_backwardIfffLi8ELb0ELb0EEEvPT0_PKT_S5_iiiPKb:
	.zero		400


//--------------------- .nv.constant0._ZN43_GLOBAL__N__9ae7fba5_10_SoftMax_cu_9f978f6321softmax_warp_backwardIfffLi7ELb0ELb0EEEvPT0_PKT_S5_iiiPKb --------------------------
	.section	.nv.constant0._ZN43_GLOBAL__N__9ae7fba5_10_SoftMax_cu_9f978f6321softmax_warp_backwardIfffLi7ELb0ELb0EEEvPT0_PKT_S5_iiiPKb,"a",@progbits
	.sectionflags	@""
	.align	4
.nv.constant0._ZN43_GLOBAL__N__9ae7fba5_10_SoftMax_cu_9f978f6321softmax_warp_backwardIfffLi7ELb0ELb0EEEvPT0_PKT_S5_iiiPKb:
	.zero		400


//--------------------- .nv.constant0._ZN43_GLOBAL__N__9ae7fba5_10_SoftMax_cu_9f978f6321softmax_warp_backwardIfffLi6ELb0ELb0EEEvPT0_PKT_S5_iiiPKb --------------------------
	.section	.nv.constant0._ZN43_GLOBAL__N__9ae7fba5_10_SoftMax_cu_9f978f6321softmax_warp_backwardIfffLi6ELb0ELb0EEEvPT0_PKT_S5_iiiPKb,"a",@progbits
	.sectionflags	@""
	.align	4
.nv.constant0._ZN43_GLOBAL__N__9ae7fba5_10_SoftMax_cu_9f978f6321softmax_warp_backwardIfffLi6ELb0ELb0EEEvPT0_PKT_S5_iiiPKb:
	.zero		400


//--------------------- .nv.constant0._ZN43_GLOBAL__N__9ae7fba5_10_SoftMax_cu_9f978f6321softmax_warp_backwardIfffLi5ELb0ELb0EEEvPT0_PKT_S5_iiiPKb --------------------------
	.section	.nv.constant0._ZN43_GLOBAL__N__9ae7fba5_10_SoftMax_cu_9f978f6321softmax_warp_backwardIfffLi5ELb0ELb0EEEvPT0_PKT_S5_iiiPKb,"a",@progbits
	.sectionflags	@""
	.align	4
.nv.constant0._ZN43_GLOBAL__N__9ae7fba5_10_SoftMax_cu_9f978f6321softmax_warp_backwardIfffLi5ELb0ELb0EEEvPT0_PKT_S5_iiiPKb:
	.zero		400


//--------------------- .nv.constant0._ZN43_GLOBAL__N__9ae7fba5_10_SoftMax_cu_9f978f6321softmax_warp_backwardIfffLi4ELb0ELb0EEEvPT0_PKT_S5_iiiPKb --------------------------
	.section	.nv.constant0._ZN43_GLOBAL__N__9ae7fba5_10_SoftMax_cu_9f978f6321softmax_warp_backwardIfffLi4ELb0ELb0EEEvPT0_PKT_S5_iiiPKb,"a",@progbits
	.sectionflags	@""
	.align	4
.nv.constant0._ZN43_GLOBAL__N__9ae7fba5_10_SoftMax_cu_9f978f6321softmax_warp_backwardIfffLi4ELb0ELb0EEEvPT0_PKT_S5_iiiPKb:
	.zero		400


//--------------------- .nv.constant0._ZN43_GLOBAL__N__9ae7fba5_10_SoftMax_cu_9f978f6321softmax_warp_backwardIfffLi3ELb0ELb0EEEvPT0_PKT_S5_iiiPKb --------------------------
	.section	.nv.constant0._ZN43_GLOBAL__N__9ae7fba5_10_SoftMax_cu_9f978f6321softmax_warp_backwardIfffLi3ELb0ELb0EEEvPT0_PKT_S5_iiiPKb,"a",@progbits
	.sectionflags	@""
	.align	4
.nv.constant0._ZN43_GLOBAL__N__9ae7fba5_10_SoftMax_cu_9f978f6321softmax_warp_backwardIfffLi3ELb0ELb0EEEvPT0_PKT_S5_iiiPKb:
	.zero		400


//--------------------- .nv.constant0._ZN43_GLOBAL__N__9ae7fba5_10_SoftMax_cu_9f978f6321softmax_warp_backwardIfffLi2ELb0ELb0EEEvPT0_PKT_S5_iiiPKb --------------------------
	.section	.nv.constant0._ZN43_GLOBAL__N__9ae7fba5_10_SoftMax_cu_9f978f6321softmax_warp_backwardIfffLi2ELb0ELb0EEEvPT0_PKT_S5_iiiPKb,"a",@progbits
	.sectionflags	@""
	.align	4
.nv.constant0._ZN43_GLOBAL__N__9ae7fba5_10_SoftMax_cu_9f978f6321softmax_warp_backwardIfffLi2ELb0ELb0EEEvPT0_PKT_S5_iiiPKb:
	.zero		400


//--------------------- .nv.constant0._ZN43_GLOBAL__N__9ae7fba5_10_SoftMax_cu_9f978f6321softmax_warp_backwardIfffLi1ELb0ELb0EEEvPT0_PKT_S5_iiiPKb --------------------------
	.section	.nv.constant0._ZN43_GLOBAL__N__9ae7fba5_10_SoftMax_cu_9f978f6321softmax_warp_backwardIfffLi1ELb0ELb0EEEvPT0_PKT_S5_iiiPKb,"a",@progbits
	.sectionflags	@""
	.align	4
.nv.constant0._ZN43_GLOBAL__N__9ae7fba5_10_SoftMax_cu_9f978f6321softmax_warp_backwardIfffLi1ELb0ELb0EEEvPT0_PKT_S5_iiiPKb:
	.zero		400


//--------------------- .nv.constant0._ZN43_GLOBAL__N__9ae7fba5_10_SoftMax_cu_9f978f6321softmax_warp_backwardIfffLi0ELb0ELb0EEEvPT0_PKT_S5_iiiPKb --------------------------
	.section	.nv.constant0._ZN43_GLOBAL__N__9ae7fba5_10_SoftMax_cu_9f978f6321softmax_warp_backwardIfffLi0ELb0ELb0EEEvPT0_PKT_S5_iiiPKb,"a",@progbits
	.sectionflags	@""
	.align	4
.nv.constant0._ZN43_GLOBAL__N__9ae7fba5_10_SoftMax_cu_9f978f6321softmax_warp_backwardIfffLi0ELb0ELb0EEEvPT0_PKT_S5_iiiPKb:
	.zero		400


//--------------------- .nv.constant0._ZN43_GLOBAL__N__9ae7fba5_10_SoftMax_cu_9f978f6321softmax_warp_backwardIdddLi10ELb0ELb0EEEvPT0_PKT_S5_iiiPKb --------------------------
	.section	.nv.constant0._ZN43_GLOBAL__N__9ae7fba5_10_SoftMax_cu_9f978f6321softmax_warp_backwardIdddLi10ELb0ELb0EEEvPT0_PKT_S5_iiiPKb,"a",@progbits
	.sectionflags	@""
	.align	4
.nv.constant0._ZN43_GLOBAL__N__9ae7fba5_10_SoftMax_cu_9f978f6321softmax_warp_backwardIdddLi10ELb0ELb0EEEvPT0_PKT_S5_iiiPKb:
	.zero		400


//--------------------- .nv.constant0._ZN43_GLOBAL__N__9ae7fba5_10_SoftMax_cu_9f978f6321softmax_warp_backwardIdddLi9ELb0ELb0EEEvPT0_PKT_S5_iiiPKb --------------------------
	.section	.nv.constant0._ZN43_GLOBAL__N__9ae7fba5_10_SoftMax_cu_9f978f6321softmax_warp_backwardIdddLi9ELb0ELb0EEEvPT0_PKT_S5_iiiPKb,"a",@progbits
	.sectionflags	@""
	.align	4
.nv.constant0._ZN43_GLOBAL__N__9ae7fba5_10_SoftMax_cu_9f978f6321softmax_warp_backwardIdddLi9ELb0ELb0EEEvPT0_PKT_S5_iiiPKb:
	.zero		400


//--------------------- .nv.constant0._ZN43_GLOBAL__N__9ae7fba5_10_SoftMax_cu_9f978f6321softmax_warp_backwardIdddLi8ELb0ELb0EEEvPT0_PKT_S5_iiiPKb --------------------------
	.section	.nv.constant0._ZN43_GLOBAL__N__9ae7fba5_10_SoftMax_cu_9f978f6321softmax_warp_backwardIdddLi8ELb0ELb0EEEvPT0_PKT_S5_iiiPKb,"a",@progbits
	.sectionflags	@""
	.align	4
.nv.constant0._ZN43_GLOBAL__N__9ae7fba5_10_SoftMax_cu_9f978f6321softmax_warp_backwardIdddLi8ELb0ELb0EEEvPT0_PKT_S5_iiiPKb:
	.zero		400


//--------------------- .nv.constant0._ZN43_GLOBAL__N__9ae7fba5_10_SoftMax_cu_9f978f6321softmax_warp_backwardIdddLi7ELb0ELb0EEEvPT0_PKT_S5_iiiPKb --------------------------
	.section	.nv.constant0._ZN43_GLOBAL__N__9ae7fba5_10_SoftMax_cu_9f978f6321softmax_warp_backwardIdddLi7ELb0ELb0EEEvPT0_PKT_S5_iiiPKb,"a",@progbits
	.sectionflags	@""
	.align	4
.nv.constant0._ZN43_GLOBAL__N__9ae7fba5_10_SoftMax_cu_9f978f6321softmax_warp_backwardIdddLi7ELb0ELb0EEEvPT0_PKT_S5_iiiPKb:
	.zero		400


//--------------------- .nv.constant0._ZN43_GLOBAL__N__9ae7fba5_10_SoftMax_cu_9f978f6321softmax_warp_backwardIdddLi6ELb0ELb0EEEvPT0_PKT_S5_iiiPKb --------------------------
	.section	.nv.constant0._ZN43_GLOBAL__N__9ae7fba5_10_SoftMax_cu_9f978f6321softmax_warp_backwardIdddLi6ELb0ELb0EEEvPT0_PKT_S5_iiiPKb,"a",@progbits
	.sectionflags	@""
	.align	4
.nv.constant0._ZN43_GLOBAL__N__9ae7fba5_10_SoftMax_cu_9f978f6321softmax_warp_backwardIdddLi6ELb0ELb0EEEvPT0_PKT_S5_iiiPKb:
	.zero		400


//--------------------- .nv.constant0._ZN43_GLOBAL__N__9ae7fba5_10_SoftMax_cu_9f978f6321softmax_warp_backwardIdddLi5ELb0ELb0EEEvPT0_PKT_S5_iiiPKb --------------------------
	.section	.nv.constant0._ZN43_GLOBAL__N__9ae7fba5_10_SoftMax_cu_9f978f6321softmax_warp_backwardIdddLi5ELb0ELb0EEEvPT0_PKT_S5_iiiPKb,"a",@progbits
	.sectionflags	@""
	.align	4
.nv.constant0._ZN43_GLOBAL__N__9ae7fba5_10_SoftMax_cu_9f978f6321softmax_warp_backwardIdddLi5ELb0ELb0EEEvPT0_PKT_S5_iiiPKb:
	.zero		400


//--------------------- .nv.constant0._ZN43_GLOBAL__N__9ae7fba5_10_SoftMax_cu_9f978f6321softmax_warp_backwardIdddLi4ELb0ELb0EEEvPT0_PKT_S5_iiiPKb --------------------------
	.section	.nv.constant0._ZN43_GLOBAL__N__9ae7fba5_10_SoftMax_cu_9f978f6321softmax_warp_backwardIdddLi4ELb0ELb0EEEvPT0_PKT_S5_iiiPKb,"a",@progbits
	.sectionflags	@""
	.align	4
.nv.constant0._ZN43_GLOBAL__N__9ae7fba5_10_SoftMax_cu_9f978f6321softmax_warp_backwardIdddLi4ELb0ELb0EEEvPT0_PKT_S5_iiiPKb:
	.zero		400


//--------------------- .nv.constant0._ZN43_GLOBAL__N__9ae7fba5_10_SoftMax_cu_9f978f6321softmax_warp_backwardIdddLi3ELb0ELb0EEEvPT0_PKT_S5_iiiPKb --------------------------
	.section	.nv.constant0._ZN43_GLOBAL__N__9ae7fba5_10_SoftMax_cu_9f978f6321softmax_warp_backwardIdddLi3ELb0ELb0EEEvPT0_PKT_S5_iiiPKb,"a",@progbits
	.sectionflags	@""
	.align	4
.nv.constant0._ZN43_GLOBAL__N__9ae7fba5_10_SoftMax_cu_9f978f6321softmax_warp_backwardIdddLi3ELb0ELb0EEEvPT0_PKT_S5_iiiPKb:
	.zero		400


//--------------------- .nv.constant0._ZN43_GLOBAL__N__9ae7fba5_10_SoftMax_cu_9f978f6321softmax_warp_backwardIdddLi2ELb0ELb0EEEvPT0_PKT_S5_iiiPKb --------------------------
	.section	.nv.constant0._ZN43_GLOBAL__N__9ae7fba5_10_SoftMax_cu_9f978f6321softmax_warp_backwardIdddLi2ELb0ELb0EEEvPT0_PKT_S5_iiiPKb,"a",@progbits
	.sectionflags	@""
	.align	4
.nv.constant0._ZN43_GLOBAL__N__9ae7fba5_10_SoftMax_cu_9f978f6321softmax_warp_backwardIdddLi2ELb0ELb0EEEvPT0_PKT_S5_iiiPKb:
	.zero		400


//--------------------- .nv.constant0._ZN43_GLOBAL__N__9ae7fba5_10_SoftMax_cu_9f978f6321softmax_warp_backwardIdddLi1ELb0ELb0EEEvPT0_PKT_S5_iiiPKb --------------------------
	.section	.nv.constant0._ZN43_GLOBAL__N__9ae7fba5_10_SoftMax_cu_9f978f6321softmax_warp_backwardIdddLi1ELb0ELb0EEEvPT0_PKT_S5_iiiPKb,"a",@progbits
	.sectionflags	@""
	.align	4
.nv.constant0._ZN43_GLOBAL__N__9ae7fba5_10_SoftMax_cu_9f978f6321softmax_warp_backwardIdddLi1ELb0ELb0EEEvPT0_PKT_S5_iiiPKb:
	.zero		400


//--------------------- .nv.constant0._ZN43_GLOBAL__N__9ae7fba5_10_SoftMax_cu_9f978f6321softmax_warp_backwardIdddLi0ELb0ELb0EEEvPT0_PKT_S5_iiiPKb --------------------------
	.section	.nv.constant0._ZN43_GLOBAL__N__9ae7fba5_10_SoftMax_cu_9f978f6321softmax_warp_backwardIdddLi0ELb0ELb0EEEvPT0_PKT_S5_iiiPKb,"a",@progbits
	.sectionflags	@""
	.align	4
.nv.constant0._ZN43_GLOBAL__N__9ae7fba5_10_SoftMax_cu_9f978f6321softmax_warp_backwardIdddLi0ELb0ELb0EEEvPT0_PKT_S5_iiiPKb:
	.zero		400


//--------------------- .nv.constant0._ZN43_GLOBAL__N__9ae7fba5_10_SoftMax_cu_9f978f6320softmax_warp_forwardIN3c108BFloat16EffLi11ELb0ELb0EEEvPT0_PKT_iiiPKbib --------------------------
	.section	.nv.constant0._ZN43_GLOBAL__N__9ae7fba5_10_SoftMax_cu_9f978f6320softmax_warp_forwardIN3c108BFloat16EffLi11ELb0ELb0EEEvPT0_PKT_iiiPKbib,"a",@progbits
	.sectionflags	@""
	.align	4
.nv.constant0._ZN43_GLOBAL__N__9ae7fba5_10_SoftMax_cu_9f978f6320softmax_warp_forwardIN3c108BFloat16EffLi11ELb0ELb0EEEvPT0_PKT_iiiPKbib:
	.zero		397


//--------------------- .nv.constant0._ZN43_GLOBAL__N__9ae7fba5_10_SoftMax_cu_9f978f6320softmax_warp_forwardIN3c108BFloat16EffLi10ELb0ELb0EEEvPT0_PKT_iiiPKbib --------------------------
	.section	.nv.constant0._ZN43_GLOBAL__N__9ae7fba5_10_SoftMax_cu_9f978f6320softmax_warp_forwardIN3c108BFloat16EffLi10ELb0ELb0EEEvPT0_PKT_iiiPKbib,"a",@progbits
	.sectionflags	@""
	.align	4
.nv.constant0._ZN43_GLOBAL__N__9ae7fba5_10_SoftMax_cu_9f978f6320softmax_warp_forwardIN3c108BFloat16EffLi10ELb0ELb0EEEvPT0_PKT_iiiPKbib:
	.zero		397


//--------------------- .nv.constant0._ZN43_GLOBAL__N__9ae7fba5_10_SoftMax_cu_9f978f6320softmax_warp_forwardIN3c108BFloat16EffLi9ELb0ELb0EEEvPT0_PKT_iiiPKbib --------------------------
	.section	.nv.constant0._ZN43_GLOBAL__N__9ae7fba5_10_SoftMax_cu_9f978f6320softmax_warp_forwardIN3c108BFloat16EffLi9ELb0ELb0EEEvPT0_PKT_iiiPKbib,"a",@progbits
	.sectionflags	@""
	.align	4
.nv.constant0._ZN43_GLOBAL__N__9ae7fba5_10_SoftMax_cu_9f978f6320softmax_warp_forwardIN3c108BFloat16EffLi9ELb0ELb0EEEvPT0_PKT_iiiPKbib:
	.zero		397


//--------------------- .nv.constant0._ZN43_GLOBAL__N__9ae7fba5_10_SoftMax_cu_9f978f6320softmax_warp_forwardIN3c108BFloat16EffLi8ELb0ELb0EEEvPT0_PKT_iiiPKbib --------------------------
	.section	.nv.constant0._ZN43_GLOBAL__N__9ae7fba5_10_SoftMax_cu_9f978f6320softmax_warp_forwardIN3c108BFloat16EffLi8ELb0ELb0EEEvPT0_PKT_iiiPKbib,"a",@progbits
	.sectionflags	@""
	.align	4
.nv.constant0._ZN43_GLOBAL__N__9ae7fba5_10_SoftMax_cu_9f978f6320softmax_warp_forwardIN3c108BFloat16EffLi8ELb0ELb0EEEvPT0_PKT_iiiPKbib:
	.zero		397


//--------------------- .nv.constant0._ZN43_GLOBAL__N__9ae7fba5_10_SoftMax_cu_9f978f6320softmax_warp_forwardIN3c108BFloat16EffLi7ELb0ELb0EEEvPT0_PKT_iiiPKbib --------------------------
	.section	.nv.constant0._ZN43_GLOBAL__N__9ae7fba5_10_SoftMax_cu_9f978f6320softmax_warp_forwardIN3c108BFloat16EffLi7ELb0ELb0EEEvPT0_PKT_iiiPKbib,"a",@progbits
	.sectionflags	@""
	.align	4
.nv.constant0._ZN43_GLOBAL__N__9ae7fba5_10_SoftMax_cu_9f978f6320softmax_warp_forwardIN3c108BFloat16EffLi7ELb0ELb0EEEvPT0_PKT_iiiPKbib:
	.zero		397


//--------------------- .nv.constant0._ZN43_GLOBAL__N__9ae7fba5_10_SoftMax_cu_9f978f6320softmax_warp_forwardIN3c108BFloat16EffLi6ELb0ELb0EEEvPT0_PKT_iiiPKbib --------------------------
	.section	.nv.constant0._ZN43_GLOBAL__N__9ae7fba5_10_SoftMax_cu_9f978f6320softmax_warp_forwardIN3c108BFloat16EffLi6ELb0ELb0EEEvPT0_PKT_iiiPKbib,"a",@progbits
	.sectionflags	@""
	.align	4
.nv.constant0._ZN43_GLOBAL__N__9ae7fba5_10_SoftMax_cu_9f978f6320softmax_warp_forwardIN3c108BFloat16EffLi6ELb0ELb0EEEvPT0_PKT_iiiPKbib:
	.zero		397


//--------------------- .nv.constant0._ZN43_GLOBAL__N__9ae7fba5_10_SoftMax_cu_9f978f6320softmax_warp_forwardIN3c108BFloat16EffLi5ELb0ELb0EEEvPT0_PKT_iiiPKbib --------------------------
	.section	.nv.constant0._ZN43_GLOBAL__N__9ae7fba5_10_SoftMax_cu_9f978f6320softmax_warp_forwardIN3c108BFloat16EffLi5ELb0ELb0EEEvPT0_PKT_iiiPKbib,"a",@progbits
	.sectionflags	@""
	.align	4
.nv.constant0._ZN43_GLOBAL__N__9ae7fba5_10_SoftMax_cu_9f978f6320softmax_warp_forwardIN3c108BFloat16EffLi5ELb0ELb0EEEvPT0_PKT_iiiPKbib:
	.zero		397


//--------------------- .nv.constant0._ZN43_GLOBAL__N__9ae7fba5_10_SoftMax_cu_9f978f6320softmax_warp_forwardIN3c108BFloat16EffLi4ELb0ELb0EEEvPT0_PKT_iiiPKbib --------------------------
	.section	.nv.constant0._ZN43_GLOBAL__N__9ae7fba5_10_SoftMax_cu_9f978f6320softmax_warp_forwardIN3c108BFloat16EffLi4ELb0ELb0EEEvPT0_PKT_iiiPKbib,"a",@progbits
	.sectionflags	@""
	.align	4
.nv.constant0._ZN43_GLOBAL__N__9ae7fba5_10_SoftMax_cu_9f978f6320softmax_warp_forwardIN3c108BFloat16EffLi4ELb0ELb0EEEvPT0_PKT_iiiPKbib:
	.zero		397


//--------------------- .nv.constant0._ZN43_GLOBAL__N__9ae7fba5_10_SoftMax_cu_9f978f6320softmax_warp_forwardIN3c108BFloat16EffLi3ELb0ELb0EEEvPT0_PKT_iiiPKbib --------------------------
	.section	.nv.constant0._ZN43_GLOBAL__N__9ae7fba5_10_SoftMax_cu_9f978f6320softmax_warp_forwardIN3c108BFloat16EffLi3ELb0ELb0EEEvPT0_PKT_iiiPKbib,"a",@progbits
	.sectionflags	@""
	.align	4
.nv.constant0._ZN43_GLOBAL__N__9ae7fba5_10_SoftMax_cu_9f978f6320softmax_warp_forwardIN3c108BFloat16EffLi3ELb0ELb0EEEvPT0_PKT_iiiPKbib:
	.zero		397


//--------------------- .nv.constant0._ZN43_GLOBAL__N__9ae7fba5_10_SoftMax_cu_9f978f6320softmax_warp_forwardIN3c108BFloat16EffLi2ELb0ELb0EEEvPT0_PKT_iiiPKbib --------------------------
	.section	.nv.constant0._ZN43_GLOBAL__N__9ae7fba5_10_SoftMax_cu_9f978f6320softmax_warp_forwardIN3c108BFloat16EffLi2ELb0ELb0EEEvPT0_PKT_iiiPKbib,"a",@progbits
	.sectionflags	@""
	.align	4
.nv.constant0._ZN43_GLOBAL__N__9ae7fba5_10_SoftMax_cu_9f978f6320softmax_warp_forwardIN3c108BFloat16EffLi2ELb0ELb0EEEvPT0_PKT_iiiPKbib:
	.zero		397


//--------------------- .nv.constant0._ZN43_GLOBAL__N__9ae7fba5_10_SoftMax_cu_9f978f6320softmax_warp_forwardIN3c108BFloat16EffLi1ELb0ELb0EEEvPT0_PKT_iiiPKbib --------------------------
	.section	.nv.constant0._ZN43_GLOBAL__N__9ae7fba5_10_SoftMax_cu_9f978f6320softmax_warp_forwardIN3c108BFloat16EffLi1ELb0ELb0EEEvPT0_PKT_iiiPKbib,"a",@progbits
	.sectionflags	@""
	.align	4
.nv.constant0._ZN43_GLOBAL__N__9ae7fba5_10_SoftMax_cu_9f978f6320softmax_warp_forwardIN3c108BFloat16EffLi1ELb0ELb0EEEvPT0_PKT_iiiPKbib:
	.zero		397


//--------------------- .nv.constant0._ZN43_GLOBAL__N__9ae7fba5_10_SoftMax_cu_9f978f6320softmax_warp_forwardIN3c108BFloat16EffLi0ELb0ELb0EEEvPT0_PKT_iiiPKbib --------------------------
	.section	.nv.constant0._ZN43_GLOBAL__N__9ae7fba5_10_SoftMax_cu_9f978f6320softmax_warp_forwardIN3c108BFloat16EffLi0ELb0ELb0EEEvPT0_PKT_iiiPKbib,"a",@progbits
	.sectionflags	@""
	.align	4
.nv.constant0._ZN43_GLOBAL__N__9ae7fba5_10_SoftMax_cu_9f978f6320softmax_warp_forwardIN3c108BFloat16EffLi0ELb0ELb0EEEvPT0_PKT_iiiPKbib:
	.zero		397


//--------------------- .nv.constant0._ZN43_GLOBAL__N__9ae7fba5_10_SoftMax_cu_9f978f6320softmax_warp_forwardIN3c108BFloat16ES2_fLi11ELb0ELb0EEEvPT0_PKT_iiiPKbib --------------------------
	.section	.nv.constant0._ZN43_GLOBAL__N__9ae7fba5_10_SoftMax_cu_9f978f6320softmax_warp_forwardIN3c108BFloat16ES2_fLi11ELb0ELb0EEEvPT0_PKT_iiiPKbib,"a",@progbits
	.sectionflags	@""
	.align	4
.nv.constant0._ZN43_GLOBAL__N__9ae7fba5_10_SoftMax_cu_9f978f6320softmax_warp_forwardIN3c108BFloat16ES2_fLi11ELb0ELb0EEEvPT0_PKT_iiiPKbib:
	.zero		397


//--------------------- .nv.constant0._ZN43_GLOBAL__N__9ae7fba5_10_SoftMax_cu_9f978f6320softmax_warp_forwardIN3c108BFloat16ES2_fLi10ELb0ELb0EEEvPT0_PKT_iiiPKbib --------------------------
	.section	.nv.constant0._ZN43_GLOBAL__N__9ae7fba5_10_SoftMax_cu_9f978f6320softmax_warp_forwardIN3c108BFloat16ES2_fLi10ELb0ELb0EEEvPT0_PKT_iiiPKbib,"a",@progbits
	.sectionflags	@""
	.align	4
.nv.constant0._ZN43_GLOBAL__N__9ae7fba5_10_SoftMax_cu_9f978f6320softmax_warp_forwardIN3c108BFloat16ES2_fLi10ELb0ELb0EEEvPT0_PKT_iiiPKbib:
	.zero		397


//--------------------- .nv.constant0._ZN43_GLOBAL__N__9ae7fba5_10_SoftMax_cu_9f978f6320softmax_warp_forwardIN3c108BFloat16ES2_fLi9ELb0ELb0EEEvPT0_PKT_iiiPKbib --------------------------
	.section	.nv.constant0._ZN43_GLOBAL__N__9ae7fba5_10_SoftMax_cu_9f978f6320softmax_warp_forwardIN3c108BFloat16ES2_fLi9ELb0ELb0EEEvPT0_PKT_iiiPKbib,"a",@progbits
	.sectionflags	@""
	.align	4
.nv.constant0._ZN43_GLOBAL__N__9ae7fba5_10_SoftMax_cu_9f978f6320softmax_warp_forwardIN3c108BFloat16ES2_fLi9ELb0ELb0EEEvPT0_PKT_iiiPKbib:
	.zero		397


//--------------------- .nv.constant0._ZN43_GLOBAL__N__9ae7fba5_10_SoftMax_cu_9f978f6320softmax_warp_forwardIN3c108BFloat16ES2_fLi8ELb0ELb0EEEvPT0_PKT_iiiPKbib --------------------------
	.section	.nv.constant0._ZN43_GLOBAL__N__9ae7fba5_10_SoftMax_cu_9f978f6320softmax_warp_forwardIN3c108BFloat16ES2_fLi8ELb0ELb0EEEvPT0_PKT_iiiPKbib,"a",@progbits
	.sectionflags	@""
	.align	4
.nv.constant0._ZN43_GLOBAL__N__9ae7fba5_10_SoftMax_cu_9f978f6320softmax_warp_forwardIN3c108BFloat16ES2_fLi8ELb0ELb0EEEvPT0_PKT_iiiPKbib:
	.zero		397


//--------------------- .nv.constant0._ZN43_GLOBAL__N__9ae7fba5_10_SoftMax_cu_9f978f6320softmax_warp_forwardIN3c108BFloat16ES2_fLi7ELb0ELb0EEEvPT0_PKT_iiiPKbib --------------------------
	.section	.nv.constant0._ZN43_GLOBAL__N__9ae7fba5_10_SoftMax_cu_9f978f6320softmax_warp_forwardIN3c108BFloat16ES2_fLi7ELb0ELb0EEEvPT0_PKT_iiiPKbib,"a",@progbits
	.sectionflags	@""
	.align	4
.nv.constant0._ZN43_GLOBAL__N__9ae7fba5_10_SoftMax_cu_9f978f6320softmax_warp_forwardIN3c108BFloat16ES2_fLi7ELb0ELb0EEEvPT0_PKT_iiiPKbib:
	.zero		397


//--------------------- .nv.constant0._ZN43_GLOBAL__N__9ae7fba5_10_SoftMax_cu_9f978f6320softmax_warp_forwardIN3c108BFloat16ES2_fLi6ELb0ELb0EEEvPT0_PKT_iiiPKbib --------------------------
	.section	.nv.constant0._ZN43_GLOBAL__N__9ae7fba5_10_SoftMax_cu_9f978f6320softmax_warp_forwardIN3c108BFloat16ES2_fLi6ELb0ELb0EEEvPT0_PKT_iiiPKbib,"a",@progbits
	.sectionflags	@""
	.align	4
.nv.constant0._ZN43_GLOBAL__N__9ae7fba5_10_SoftMax_cu_9f978f6320softmax_warp_forwardIN3c108BFloat16ES2_fLi6ELb0ELb0EEEvPT0_PKT_iiiPKbib:
	.zero		397


//--------------------- .nv.constant0._ZN43_GLOBAL__N__9ae7fba5_10_SoftMax_cu_9f978f6320softmax_warp_forwardIN3c108BFloat16ES2_fLi5ELb0ELb0EEEvPT0_PKT_iiiPKbib --------------------------
	.section	.nv.constant0._ZN43_GLOBAL__N__9ae7fba5_10_SoftMax_cu_9f978f6320softmax_warp_forwardIN3c108BFloat16ES2_fLi5ELb0ELb0EEEvPT0_PKT_iiiPKbib,"a",@progbits
	.sectionflags	@""
	.align	4
.nv.constant0._ZN43_GLOBAL__N__9ae7fba5_10_SoftMax_cu_9f978f6320softmax_warp_forwardIN3c108BFloat16ES2_fLi5ELb0ELb0EEEvPT0_PKT_iiiPKbib:
	.zero		397


//--------------------- .nv.constant0._ZN43_GLOBAL__N__9ae7fba5_10_SoftMax_cu_9f978f6320softmax_warp_forwardIN3c108BFloat16ES2_fLi4ELb0ELb0EEEvPT0_PKT_iiiPKbib --------------------------
	.section	.nv.constant0._ZN43_GLOBAL__N__9ae7fba5_10_SoftMax_cu_9f978f6320softmax_warp_forwardIN3c108BFloat16ES2_fLi4ELb0ELb0EEEvPT0_PKT_iiiPKbib,"a",@progbits
	.sectionflags	@""
	.align	4
.nv.constant0._ZN43_GLOBAL__N__9ae7fba5_10_SoftMax_cu_9f978f6320softmax_warp_forwardIN3c108BFloat16ES2_fLi4ELb0ELb0EEEvPT0_PKT_iiiPKbib:
	.zero		397


//--------------------- .nv.constant0._ZN43_GLOBAL__N__9ae7fba5_10_SoftMax_cu_9f978f6320softmax_warp_forwardIN3c108BFloat16ES2_fLi3ELb0ELb0EEEvPT0_PKT_iiiPKbib --------------------------
	.section	.nv.constant0._ZN43_GLOBAL__N__9ae7fba5_10_SoftMax_cu_9f978f6320softmax_warp_forwardIN3c108BFloat16ES2_fLi3ELb0ELb0EEEvPT0_PKT_iiiPKbib,"a",@progbits
	.sectionflags	@""
	.align	4
.nv.constant0._ZN43_GLOBAL__N__9ae7fba5_10_SoftMax_cu_9f978f6320softmax_warp_forwardIN3c108BFloat16ES2_fLi3ELb0ELb0EEEvPT0_PKT_iiiPKbib:
	.zero		397


//--------------------- .nv.constant0._ZN43_GLOBAL__N__9ae7fba5_10_SoftMax_cu_9f978f6320softmax_warp_forwardIN3c108BFloat16ES2_fLi2ELb0ELb0EEEvPT0_PKT_iiiPKbib --------------------------
	.section	.nv.constant0._ZN43_GLOBAL__N__9ae7fba5_10_SoftMax_cu_9f978f6320softmax_warp_forwardIN3c108BFloat16ES2_fLi2ELb0ELb0EEEvPT0_PKT_iiiPKbib,"a",@progbits
	.sectionflags	@""
	.align	4
.nv.constant0._ZN43_GLOBAL__N__9ae7fba5_10_SoftMax_cu_9f978f6320softmax_warp_forwardIN3c108BFloat16ES2_fLi2ELb0ELb0EEEvPT0_PKT_iiiPKbib:
	.zero		397


//--------------------- .nv.constant0._ZN43_GLOBAL__N__9ae7fba5_10_SoftMax_cu_9f978f6320softmax_warp_forwardIN3c108BFloat16ES2_fLi1ELb0ELb0EEEvPT0_PKT_iiiPKbib --------------------------
	.section	.nv.constant0._ZN43_GLOBAL__N__9ae7fba5_10_SoftMax_cu_9f978f6320softmax_warp_forwardIN3c108BFloat16ES2_fLi1ELb0ELb0EEEvPT0_PKT_iiiPKbib,"a",@progbits
	.sectionflags	@""
	.align	4
.nv.constant0._ZN43_GLOBAL__N__9ae7fba5_10_SoftMax_cu_9f978f6320softmax_warp_forwardIN3c108BFloat16ES2_fLi1ELb0ELb0EEEvPT0_PKT_iiiPKbib:
	.zero		397


//--------------------- .nv.constant0._ZN43_GLOBAL__N__9ae7fba5_10_SoftMax_cu_9f978f6320softmax_warp_forwardIN3c108BFloat16ES2_fLi0ELb0ELb0EEEvPT0_PKT_iiiPKbib --------------------------
	.section	.nv.constant0._ZN43_GLOBAL__N__9ae7fba5_10_SoftMax_cu_9f978f6320softmax_warp_forwardIN3c108BFloat16ES2_fLi0ELb0ELb0EEEvPT0_PKT_iiiPKbib,"a",@progbits
	.sectionflags	@""
	.align	4
.nv.constant0._ZN43_GLOBAL__N__9ae7fba5_10_SoftMax_cu_9f978f6320softmax_warp_forwardIN3c108BFloat16ES2_fLi0ELb0ELb0EEEvPT0_PKT_iiiPKbib:
	.zero		397


//--------------------- .nv.constant0._ZN43_GLOBAL__N__9ae7fba5_10_SoftMax_cu_9f978f6320softmax_warp_forwardIN3c104HalfEffLi11ELb0ELb0EEEvPT0_PKT_iiiPKbib --------------------------
	.section	.nv.constant0._ZN43_GLOBAL__N__9ae7fba5_10_SoftMax_cu_9f978f6320softmax_warp_forwardIN3c104HalfEffLi11ELb0ELb0EEEvPT0_PKT_iiiPKbib,"a",@progbits
	.sectionflags	@""
	.align	4
.nv.constant0._ZN43_GLOBAL__N__9ae7fba5_10_SoftMax_cu_9f978f6320softmax_warp_forwardIN3c104HalfEffLi11ELb0ELb0EEEvPT0_PKT_iiiPKbib:
	.zero		397


//--------------------- .nv.constant0._ZN43_GLOBAL__N__9ae7fba5_10_SoftMax_cu_9f978f6320softmax_warp_forwardIN3c104HalfEffLi10ELb0ELb0EEEvPT0_PKT_iiiPKbib --------------------------
	.section	.nv.constant0._ZN43_GLOBAL__N__9ae7fba5_10_SoftMax_cu_9f978f6320softmax_warp_forwardIN3c104HalfEffLi10ELb0ELb0EEEvPT0_PKT_iiiPKbib,"a",@progbits
	.sectionflags	@""
	.align	4
.nv.constant0._ZN43_GLOBAL__N__9ae7fba5_10_SoftMax_cu_9f978f6320softmax_warp_forwardIN3c104HalfEffLi10ELb0ELb0EEEvPT0_PKT_iiiPKbib:
	.zero		397


//--------------------- .nv.constant0._ZN43_GLOBAL__N__9ae7fba5_10_SoftMax_cu_9f978f6320softmax_warp_forwardIN3c104HalfEffLi9ELb0ELb0EEEvPT0_PKT_iiiPKbib --------------------------
	.section	.nv.constant0._ZN43_GLOBAL__N__9ae7fba5_10_SoftMax_cu_9f978f6320softmax_warp_forwardIN3c104HalfEffLi9ELb0ELb0EEEvPT0_PKT_iiiPKbib,"a",@progbits
	.sectionflags	@""
	.align	4
.nv.constant0._ZN43_GLOBAL__N__9ae7fba5_10_SoftMax_cu_9f978f6320softmax_warp_forwardIN3c104HalfEffLi9ELb0ELb0EEEvPT0_PKT_iiiPKbib:
	.zero		397


//--------------------- .nv.constant0._ZN43_GLOBAL__N__9ae7fba5_10_SoftMax_cu_9f978f6320softmax_warp_forwardIN3c104HalfEffLi8ELb0ELb0EEEvPT0_PKT_iiiPKbib --------------------------
	.section	.nv.constant0._ZN43_GLOBAL__N__9ae7fba5_10_SoftMax_cu_9f978f6320softmax_warp_forwardIN3c104HalfEffLi8ELb0ELb0EEEvPT0_PKT_iiiPKbib,"a",@progbits
	.sectionflags	@""
	.align	4
.nv.constant0._ZN43_GLOBAL__N__9ae7fba5_10_SoftMax_cu_9f978f6320softmax_warp_forwardIN3c104HalfEffLi8ELb0ELb0EEEvPT0_PKT_iiiPKbib:
	.zero		397


//--------------------- .nv.constant0._ZN43_GLOBAL__N__9ae7fba5_10_SoftMax_cu_9f978f6320softmax_warp_forwardIN3c104HalfEffLi7ELb0ELb0EEEvPT0_PKT_iiiPKbib --------------------------
	.section	.nv.constant0._ZN43_GLOBAL__N__9ae7fba5_10_SoftMax_cu_9f978f6320softmax_warp_forwardIN3c104HalfEffLi7ELb0ELb0EEEvPT0_PKT_iiiPKbib,"a",@progbits
	.sectionflags	@""
	.align	4
.nv.constant0._ZN43_GLOBAL__N__9ae7fba5_10_SoftMax_cu_9f978f6320softmax_warp_forwardIN3c104HalfEffLi7ELb0ELb0EEEvPT0_PKT_iiiPKbib:
	.zero		397


//--------------------- .nv.constant0._ZN43_GLOBAL__N__9ae7fba5_10_SoftMax_cu_9f978f6320softmax_warp_forwardIN3c104HalfEffLi6ELb0ELb0EEEvPT0_PKT_iiiPKbib --------------------------
	.section	.nv.constant0._ZN43_GLOBAL__N__9ae7fba5_10_SoftMax_cu_9f978f6320softmax_warp_forwardIN3c104HalfEffLi6ELb0ELb0EEEvPT0_PKT_iiiPKbib,"a",@progbits
	.sectionflags	@""
	.align	4
.nv.constant0._ZN43_GLOBAL__N__9ae7fba5_10_SoftMax_cu_9f978f6320softmax_warp_forwardIN3c104HalfEffLi6ELb0ELb0EEEvPT0_PKT_iiiPKbib:
	.zero		397


//--------------------- .nv.constant0._ZN43_GLOBAL__N__9ae7fba5_10_SoftMax_cu_9f978f6320softmax_warp_forwardIN3c104HalfEffLi5ELb0ELb0EEEvPT0_PKT_iiiPKbib --------------------------
	.section	.nv.constant0._ZN43_GLOBAL__N__9ae7fba5_10_SoftMax_cu_9f978f6320softmax_warp_forwardIN3c104HalfEffLi5ELb0ELb0EEEvPT0_PKT_iiiPKbib,"a",@progbits
	.sectionflags	@""
	.align	4
.nv.constant0._ZN43_GLOBAL__N__9ae7fba5_10_SoftMax_cu_9f978f6320softmax_warp_forwardIN3c104HalfEffLi5ELb0ELb0EEEvPT0_PKT_iiiPKbib:
	.zero		397


//--------------------- .nv.constant0._ZN43_GLOBAL__N__9ae7fba5_10_SoftMax_cu_9f978f6320softmax_warp_forwardIN3c104HalfEffLi4ELb0ELb0EEEvPT0_PKT_iiiPKbib --------------------------
	.section	.nv.constant0._ZN43_GLOBAL__N__9ae7fba5_10_SoftMax_cu_9f978f6320softmax_warp_forwardIN3c104HalfEffLi4ELb0ELb0EEEvPT0_PKT_iiiPKbib,"a",@progbits
	.sectionflags	@""
	.align	4
.nv.constant0._ZN43_GLOBAL__N__9ae7fba5_10_SoftMax_cu_9f978f6320softmax_warp_forwardIN3c104HalfEffLi4ELb0ELb0EEEvPT0_PKT_iiiPKbib:
	.zero		397


//--------------------- .nv.constant0._ZN43_GLOBAL__N__9ae7fba5_10_SoftMax_cu_9f978f6320softmax_warp_forwardIN3c104HalfEffLi3ELb0ELb0EEEvPT0_PKT_iiiPKbib --------------------------
	.section	.nv.constant0._ZN43_GLOBAL__N__9ae7fba5_10_SoftMax_cu_9f978f6320softmax_warp_forwardIN3c104HalfEffLi3ELb0ELb0EEEvPT0_PKT_iiiPKbib,"a",@progbits
	.sectionflags	@""
	.align	4
.nv.constant0._ZN43_GLOBAL__N__9ae7fba5_10_SoftMax_cu_9f978f6320softmax_warp_forwardIN3c104HalfEffLi3ELb0ELb0EEEvPT0_PKT_iiiPKbib:
	.zero		397


//--------------------- .nv.constant0._ZN43_GLOBAL__N__9ae7fba5_10_SoftMax_cu_9f978f6320softmax_warp_forwardIN3c104HalfEffLi2ELb0ELb0EEEvPT0_PKT_iiiPKbib --------------------------
	.section	.nv.constant0._ZN43_GLOBAL__N__9ae7fba5_10_SoftMax_cu_9f978f6320softmax_warp_forwardIN3c104HalfEffLi2ELb0ELb0EEEvPT0_PKT_iiiPKbib,"a",@progbits
	.sectionflags	@""
	.align	4
.nv.constant0._ZN43_GLOBAL__N__9ae7fba5_10_SoftMax_cu_9f978f6320softmax_warp_forwardIN3c104HalfEffLi2ELb0ELb0EEEvPT0_PKT_iiiPKbib:
	.zero		397


//--------------------- .nv.constant0._ZN43_GLOBAL__N__9ae7fba5_10_SoftMax_cu_9f978f6320softmax_warp_forwardIN3c104HalfEffLi1ELb0ELb0EEEvPT0_PKT_iiiPKbib --------------------------
	.section	.nv.constant0._ZN43_GLOBAL__N__9ae7fba5_10_SoftMax_cu_9f978f6320softmax_warp_forwardIN3c104HalfEffLi1ELb0ELb0EEEvPT0_PKT_iiiPKbib,"a",@progbits
	.sectionflags	@""
	.align	4
.nv.constant0._ZN43_GLOBAL__N__9ae7fba5_10_SoftMax_cu_9f978f6320softmax_warp_forwardIN3c104HalfEffLi1ELb0ELb0EEEvPT0_PKT_iiiPKbib:
	.zero		397


//--------------------- .nv.constant0._ZN43_GLOBAL__N__9ae7fba5_10_SoftMax_cu_9f978f6320softmax_warp_forwardIN3c104HalfEffLi0ELb0ELb0EEEvPT0_PKT_iiiPKbib --------------------------
	.section	.nv.constant0._ZN43_GLOBAL__N__9ae7fba5_10_SoftMax_cu_9f978f6320softmax_warp_forwardIN3c104HalfEffLi0ELb0ELb0EEEvPT0_PKT_iiiPKbib,"a",@progbits
	.sectionflags	@""
	.align	4
.nv.constant0._ZN43_GLOBAL__N__9ae7fba5_10_SoftMax_cu_9f978f6320softmax_warp_forwardIN3c104HalfEffLi0ELb0ELb0EEEvPT0_PKT_iiiPKbib:
	.zero		397


//--------------------- .nv.constant0._ZN43_GLOBAL__N__9ae7fba5_10_SoftMax_cu_9f978f6320softmax_warp_forwardIN3c104HalfES2_fLi11ELb0ELb0EEEvPT0_PKT_iiiPKbib --------------------------
	.section	.nv.constant0._ZN43_GLOBAL__N__9ae7fba5_10_SoftMax_cu_9f978f6320softmax_warp_forwardIN3c104HalfES2_fLi11ELb0ELb0EEEvPT0_PKT_iiiPKbib,"a",@progbits
	.sectionflags	@""
	.align	4
.nv.constant0._ZN43_GLOBAL__N__9ae7fba5_10_SoftMax_cu_9f978f6320softmax_warp_forwardIN3c104HalfES2_fLi11ELb0ELb0EEEvPT0_PKT_iiiPKbib:
	.zero		397


//--------------------- .nv.constant0._ZN43_GLOBAL__N__9ae7fba5_10_SoftMax_cu_9f978f6320softmax_warp_forwardIN3c104HalfES2_fLi10ELb0ELb0EEEvPT0_PKT_iiiPKbib --------------------------
	.section	.nv.constant0._ZN43_GLOBAL__N__9ae7fba5_10_SoftMax_cu_9f978f6320softmax_warp_forwardIN3c104HalfES2_fLi10ELb0ELb0EEEvPT0_PKT_iiiPKbib,"a",@progbits
	.sectionflags	@""
	.align	4
.nv.constant0._ZN43_GLOBAL__N__9ae7fba5_10_SoftMax_cu_9f978f6320softmax_warp_forwardIN3c104HalfES2_fLi10ELb0ELb0EEEvPT0_PKT_iiiPKbib:
	.zero		397


//--------------------- .nv.constant0._ZN43_GLOBAL__N__9ae7fba5_10_SoftMax_cu_9f978f6320softmax_warp_forwardIN3c104HalfES2_fLi9ELb0ELb0EEEvPT0_PKT_iiiPKbib --------------------------
	.section	.nv.constant0._ZN43_GLOBAL__N__9ae7fba5_10_SoftMax_cu_9f978f6320softmax_warp_forwardIN3c104HalfES2_fLi9ELb0ELb0EEEvPT0_PKT_iiiPKbib,"a",@progbits
	.sectionflags	@""
	.align	4
.nv.constant0._ZN43_GLOBAL__N__9ae7fba5_10_SoftMax_cu_9f978f6320softmax_warp_forwardIN3c104HalfES2_fLi9ELb0ELb0EEEvPT0_PKT_iiiPKbib:
	.zero		397


//--------------------- .nv.constant0._ZN43_GLOBAL__N__9ae7fba5_10_SoftMax_cu_9f978f6320softmax_warp_forwardIN3c104HalfES2_fLi8ELb0ELb0EEEvPT0_PKT_iiiPKbib --------------------------
	.section	.nv.constant0._ZN43_GLOBAL__N__9ae7fba5_10_SoftMax_cu_9f978f6320softmax_warp_forwardIN3c104HalfES2_fLi8ELb0ELb0EEEvPT0_PKT_iiiPKbib,"a",@progbits
	.sectionflags	@""
	.align	4
.nv.constant0._ZN43_GLOBAL__N__9ae7fba5_10_SoftMax_cu_9f978f6320softmax_warp_forwardIN3c104HalfES2_fLi8ELb0ELb0EEEvPT0_PKT_iiiPKbib:
	.zero		397


//--------------------- .nv.constant0._ZN43_GLOBAL__N__9ae7fba5_10_SoftMax_cu_9f978f6320softmax_warp_forwardIN3c104HalfES2_fLi7ELb0ELb0EEEvPT0_PKT_iiiPKbib --------------------------
	.section	.nv.constant0._ZN43_GLOBAL__N__9ae7fba5_10_SoftMax_cu_9f978f6320softmax_warp_forwardIN3c104HalfES2_fLi7ELb0ELb0EEEvPT0_PKT_iiiPKbib,"a",@progbits
	.sectionflags	@""
	.align	4
.nv.constant0._ZN43_GLOBAL__N__9ae7fba5_10_SoftMax_cu_9f978f6320softmax_warp_forwardIN3c104HalfES2_fLi7ELb0ELb0EEEvPT0_PKT_iiiPKbib:
	.zero		397


//--------------------- .nv.constant0._ZN43_GLOBAL__N__9ae7fba5_10_SoftMax_cu_9f978f6320softmax_warp_forwardIN3c104HalfES2_fLi6ELb0ELb0EEEvPT0_PKT_iiiPKbib --------------------------
	.section	.nv.constant0._ZN43_GLOBAL__N__9ae7fba5_10_SoftMax_cu_9f978f6320softmax_warp_forwardIN3c104HalfES2_fLi6ELb0ELb0EEEvPT0_PKT_iiiPKbib,"a",@progbits
	.sectionflags	@""
	.align	4
.nv.constant0._ZN43_GLOBAL__N__9ae7fba5_10_SoftMax_cu_9f978f6320softmax_warp_forwardIN3c104HalfES2_fLi6ELb0ELb0EEEvPT0_PKT_iiiPKbib:
	.zero		397


//--------------------- .nv.constant0._ZN43_GLOBAL__N__9ae7fba5_10_SoftMax_cu_9f978f6320softmax_warp_forwardIN3c104HalfES2_fLi5ELb0ELb0EEEvPT0_PKT_iiiPKbib --------------------------
	.section	.nv.constant0._ZN43_GLOBAL__N__9ae7fba5_10_SoftMax_cu_9f978f6320softmax_warp_forwardIN3c104HalfES2_fLi5ELb0ELb0EEEvPT0_PKT_iiiPKbib,"a",@progbits
	.sectionflags	@""
	.align	4
.nv.constant0._ZN43_GLOBAL__N__9ae7fba5_10_SoftMax_cu_9f978f6320softmax_warp_forwardIN3c104HalfES2_fLi5ELb0ELb0EEEvPT0_PKT_iiiPKbib:
	.zero		397


//--------------------- .nv.constant0._ZN43_GLOBAL__N__9ae7fba5_10_SoftMax_cu_9f978f6320softmax_warp_forwardIN3c104HalfES2_fLi4ELb0ELb0EEEvPT0_PKT_iiiPKbib --------------------------
	.section	.nv.constant0._ZN43_GLOBAL__N__9ae7fba5_10_SoftMax_cu_9f978f6320softmax_warp_forwardIN3c104HalfES2_fLi4ELb0ELb0EEEvPT0_PKT_iiiPKbib,"a",@progbits
	.sectionflags	@""
	.align	4
.nv.constant0._ZN43_GLOBAL__N__9ae7fba5_10_SoftMax_cu_9f978f6320softmax_warp_forwardIN3c104HalfES2_fLi4ELb0ELb0EEEvPT0_PKT_iiiPKbib:
	.zero		397


//--------------------- .nv.constant0._ZN43_GLOBAL__N__9ae7fba5_10_SoftMax_cu_9f978f6320softmax_warp_forwardIN3c104HalfES2_fLi3ELb0ELb0EEEvPT0_PKT_iiiPKbib --------------------------
	.section	.nv.constant0._ZN43_GLOBAL__N__9ae7fba5_10_SoftMax_cu_9f978f6320softmax_warp_forwardIN3c104HalfES2_fLi3ELb0ELb0EEEvPT0_PKT_iiiPKbib,"a",@progbits
	.sectionflags	@""
	.align	4
.nv.constant0._ZN43_GLOBAL__N__9ae7fba5_10_SoftMax_cu_9f978f6320softmax_warp_forwardIN3c104HalfES2_fLi3ELb0ELb0EEEvPT0_PKT_iiiPKbib:
	.zero		397


//--------------------- .nv.constant0._ZN43_GLOBAL__N__9ae7fba5_10_SoftMax_cu_9f978f6320softmax_warp_forwardIN3c104HalfES2_fLi2ELb0ELb0EEEvPT0_PKT_iiiPKbib --------------------------
	.section	.nv.constant0._ZN43_GLOBAL__N__9ae7fba5_10_SoftMax_cu_9f978f6320softmax_warp_forwardIN3c104HalfES2_fLi2ELb0ELb0EEEvPT0_PKT_iiiPKbib,"a",@progbits
	.sectionflags	@""
	.align	4
.nv.constant0._ZN43_GLOBAL__N__9ae7fba5_10_SoftMax_cu_9f978f6320softmax_warp_forwardIN3c104HalfES2_fLi2ELb0ELb0EEEvPT0_PKT_iiiPKbib:
	.zero		397


//--------------------- .nv.constant0._ZN43_GLOBAL__N__9ae7fba5_10_SoftMax_cu_9f978f6320softmax_warp_forwardIN3c104HalfES2_fLi1ELb0ELb0EEEvPT0_PKT_iiiPKbib --------------------------
	.section	.nv.constant0._ZN43_GLOBAL__N__9ae7fba5_10_SoftMax_cu_9f978f6320softmax_warp_forwardIN3c104HalfES2_fLi1ELb0ELb0EEEvPT0_PKT_iiiPKbib,"a",@progbits
	.sectionflags	@""
	.align	4
.nv.constant0._ZN43_GLOBAL__N__9ae7fba5_10_SoftMax_cu_9f978f6320softmax_warp_forwardIN3c104HalfES2_fLi1ELb0ELb0EEEvPT0_PKT_iiiPKbib:
	.zero		397


//--------------------- .nv.constant0._ZN43_GLOBAL__N__9ae7fba5_10_SoftMax_cu_9f978f6320softmax_warp_forwardIN3c104HalfES2_fLi0ELb0ELb0EEEvPT0_PKT_iiiPKbib --------------------------
	.section	.nv.constant0._ZN43_GLOBAL__N__9ae7fba5_10_SoftMax_cu_9f978f6320softmax_warp_forwardIN3c104HalfES2_fLi0ELb0ELb0EEEvPT0_PKT_iiiPKbib,"a",@progbits
	.sectionflags	@""
	.align	4
.nv.constant0._ZN43_GLOBAL__N__9ae7fba5_10_SoftMax_cu_9f978f6320softmax_warp_forwardIN3c104HalfES2_fLi0ELb0ELb0EEEvPT0_PKT_iiiPKbib:
	.zero		397


//--------------------- .nv.constant0._ZN43_GLOBAL__N__9ae7fba5_10_SoftMax_cu_9f978f6320softmax_warp_forwardIfffLi11ELb0ELb0EEEvPT0_PKT_iiiPKbib --------------------------
	.section	.nv.constant0._ZN43_GLOBAL__N__9ae7fba5_10_SoftMax_cu_9f978f6320softmax_warp_forwardIfffLi11ELb0ELb0EEEvPT0_PKT_iiiPKbib,"a",@progbits
	.sectionflags	@""
	.align	4
.nv.constant0._ZN43_GLOBAL__N__9ae7fba5_10_SoftMax_cu_9f978f6320softmax_warp_forwardIfffLi11ELb0ELb0EEEvPT0_PKT_iiiPKbib:
	.zero		397


//--------------------- .nv.constant0._ZN43_GLOBAL__N__9ae7fba5_10_SoftMax_cu_9f978f6320softmax_warp_forwardIfffLi10ELb0ELb0EEEvPT0_PKT_iiiPKbib --------------------------
	.section	.nv.constant0._ZN43_GLOBAL__N__9ae7fba5_10_SoftMax_cu_9f978f6320softmax_warp_forwardIfffLi10ELb0ELb0EEEvPT0_PKT_iiiPKbib,"a",@progbits
	.sectionflags	@""
	.align	4
.nv.constant0._ZN43_GLOBAL__N__9ae7fba5_10_SoftMax_cu_9f978f6320softmax_warp_forwardIfffLi10ELb0ELb0EEEvPT0_PKT_iiiPKbib:
	.zero		397


//--------------------- .nv.constant0._ZN43_GLOBAL__N__9ae7fba5_10_SoftMax_cu_9f978f6320softmax_warp_forwardIfffLi9ELb0ELb0EEEvPT0_PKT_iiiPKbib --------------------------
	.section	.nv.constant0._ZN43_GLOBAL__N__9ae7fba5_10_SoftMax_cu_9f978f6320softmax_warp_forwardIfffLi9ELb0ELb0EEEvPT0_PKT_iiiPKbib,"a",@progbits
	.sectionflags	@""
	.align	4
.nv.constant0._ZN43_GLOBAL__N__9ae7fba5_10_SoftMax_cu_9f978f6320softmax_warp_forwardIfffLi9ELb0ELb0EEEvPT0_PKT_iiiPKbib:
	.zero		397


//--------------------- .nv.constant0._ZN43_GLOBAL__N__9ae7fba5_10_SoftMax_cu_9f978f6320softmax_warp_forwardIfffLi8ELb0ELb0EEEvPT0_PKT_iiiPKbib --------------------------
	.section	.nv.constant0._ZN43_GLOBAL__N__9ae7fba5_10_SoftMax_cu_9f978f6320softmax_warp_forwardIfffLi8ELb0ELb0EEEvPT0_PKT_iiiPKbib,"a",@progbits
	.sectionflags	@""
	.align	4
.nv.constant0._ZN43_GLOBAL__N__9ae7fba5_10_SoftMax_cu_9f978f6320softmax_warp_forwardIfffLi8ELb0ELb0EEEvPT0_PKT_iiiPKbib:
	.zero		397


//--------------------- .nv.constant0._ZN43_GLOBAL__N__9ae7fba5_10_SoftMax_cu_9f978f6320softmax_warp_forwardIfffLi7ELb0ELb0EEEvPT0_PKT_iiiPKbib --------------------------
	.section	.nv.constant0._ZN43_GLOBAL__N__9ae7fba5_10_SoftMax_cu_9f978f6320softmax_warp_forwardIfffLi7ELb0ELb0EEEvPT0_PKT_iiiPKbib,"a",@progbits
	.sectionflags	@""
	.align	4
.nv.constant0._ZN43_GLOBAL__N__9ae7fba5_10_SoftMax_cu_9f978f6320softmax_warp_forwardIfffLi7ELb0ELb0EEEvPT0_PKT_iiiPKbib:
	.zero		397


//--------------------- .nv.constant0._ZN43_GLOBAL__N__9ae7fba5_10_SoftMax_cu_9f978f6320softmax_warp_forwardIfffLi6ELb0ELb0EEEvPT0_PKT_iiiPKbib --------------------------
	.section	.nv.constant0._ZN43_GLOBAL__N__9ae7fba5_10_SoftMax_cu_9f978f6320softmax_warp_forwardIfffLi6ELb0ELb0EEEvPT0_PKT_iiiPKbib,"a",@progbits
	.sectionflags	@""
	.align	4
.nv.constant0._ZN43_GLOBAL__N__9ae7fba5_10_SoftMax_cu_9f978f6320softmax_warp_forwardIfffLi6ELb0ELb0EEEvPT0_PKT_iiiPKbib:
	.zero		397


//--------------------- .nv.constant0._ZN43_GLOBAL__N__9ae7fba5_10_SoftMax_cu_9f978f6320softmax_warp_forwardIfffLi5ELb0ELb0EEEvPT0_PKT_iiiPKbib --------------------------
	.section	.nv.constant0._ZN43_GLOBAL__N__9ae7fba5_10_SoftMax_cu_9f978f6320softmax_warp_forwardIfffLi5ELb0ELb0EEEvPT0_PKT_iiiPKbib,"a",@progbits
	.sectionflags	@""
	.align	4
.nv.constant0._ZN43_GLOBAL__N__9ae7fba5_10_SoftMax_cu_9f978f6320softmax_warp_forwardIfffLi5ELb0ELb0EEEvPT0_PKT_iiiPKbib:
	.zero		397


//--------------------- .nv.constant0._ZN43_GLOBAL__N__9ae7fba5_10_SoftMax_cu_9f978f6320softmax_warp_forwardIfffLi4ELb0ELb0EEEvPT0_PKT_iiiPKbib --------------------------
	.section	.nv.constant0._ZN43_GLOBAL__N__9ae7fba5_10_SoftMax_cu_9f978f6320softmax_warp_forwardIfffLi4ELb0ELb0EEEvPT0_PKT_iiiPKbib,"a",@progbits
	.sectionflags	@""
	.align	4
.nv.constant0._ZN43_GLOBAL__N__9ae7fba5_10_SoftMax_cu_9f978f6320softmax_warp_forwardIfffLi4ELb0ELb0EEEvPT0_PKT_iiiPKbib:
	.zero		397


//--------------------- .nv.constant0._ZN43_GLOBAL__N__9ae7fba5_10_SoftMax_cu_9f978f6320softmax_warp_forwardIfffLi3ELb0ELb0EEEvPT0_PKT_iiiPKbib --------------------------
	.section	.nv.constant0._ZN43_GLOBAL__N__9ae7fba5_10_SoftMax_cu_9f978f6320softmax_warp_forwardIfffLi3ELb0ELb0EEEvPT0_PKT_iiiPKbib,"a",@progbits
	.sectionflags	@""
	.align	4
.nv.constant0._ZN43_GLOBAL__N__9ae7fba5_10_SoftMax_cu_9f978f6320softmax_warp_forwardIfffLi3ELb0ELb0EEEvPT0_PKT_iiiPKbib:
	.zero		397


//--------------------- .nv.constant0._ZN43_GLOBAL__N__9ae7fba5_10_SoftMax_cu_9f978f6320softmax_warp_forwardIfffLi2ELb0ELb0EEEvPT0_PKT_iiiPKbib --------------------------
	.section	.nv.constant0._ZN43_GLOBAL__N__9ae7fba5_10_SoftMax_cu_9f978f6320softmax_warp_forwardIfffLi2ELb0ELb0EEEvPT0_PKT_iiiPKbib,"a",@progbits
	.sectionflags	@""
	.align	4
.nv.constant0._ZN43_GLOBAL__N__9ae7fba5_10_SoftMax_cu_9f978f6320softmax_warp_forwardIfffLi2ELb0ELb0EEEvPT0_PKT_iiiPKbib:
	.zero		397


//--------------------- .nv.constant0._ZN43_GLOBAL__N__9ae7fba5_10_SoftMax_cu_9f978f6320softmax_warp_forwardIfffLi1ELb0ELb0EEEvPT0_PKT_iiiPKbib --------------------------
	.section	.nv.constant0._ZN43_GLOBAL__N__9ae7fba5_10_SoftMax_cu_9f978f6320softmax_warp_forwardIfffLi1ELb0ELb0EEEvPT0_PKT_iiiPKbib,"a",@progbits
	.sectionflags	@""
	.align	4
.nv.constant0._ZN43_GLOBAL__N__9ae7fba5_10_SoftMax_cu_9f978f6320softmax_warp_forwardIfffLi1ELb0ELb0EEEvPT0_PKT_iiiPKbib:
	.zero		397


//--------------------- .nv.constant0._ZN43_GLOBAL__N__9ae7fba5_10_SoftMax_cu_9f978f6320softmax_warp_forwardIfffLi0ELb0ELb0EEEvPT0_PKT_iiiPKbib --------------------------
	.section	.nv.constant0._ZN43_GLOBAL__N__9ae7fba5_10_SoftMax_cu_9f978f6320softmax_warp_forwardIfffLi0ELb0ELb0EEEvPT0_PKT_iiiPKbib,"a",@progbits
	.sectionflags	@""
	.align	4
.nv.constant0._ZN43_GLOBAL__N__9ae7fba5_10_SoftMax_cu_9f978f6320softmax_warp_forwardIfffLi0ELb0ELb0EEEvPT0_PKT_iiiPKbib:
	.zero		397


//--------------------- .nv.constant2._ZN43_GLOBAL__N__9ae7fba5_10_SoftMax_cu_9f978f6320softmax_warp_forwardIdddLi11ELb0ELb0EEEvPT0_PKT_iiiPKbib --------------------------
	.section	.nv.constant2._ZN43_GLOBAL__N__9ae7fba5_10_SoftMax_cu_9f978f6320softmax_warp_forwardIdddLi11ELb0ELb0EEEvPT0_PKT_iiiPKbib,"a",@progbits
	.sectionflags	@""
	.align	4
.nv.constant2._ZN43_GLOBAL__N__9ae7fba5_10_SoftMax_cu_9f978f6320softmax_warp_forwardIdddLi11ELb0ELb0EEEvPT0_PKT_iiiPKbib:
        /*0000*/ 	.byte	0xef, 0x39, 0xfa, 0xfe, 0x42, 0x2e, 0xe6, 0xbf, 0x3f, 0x80, 0x39, 0x3b, 0x9e, 0xbc, 0x7a, 0xbc
        /*0010*/ 	.byte	0xea, 0x13, 0xa2, 0xfc, 0xf3, 0x8a, 0x92, 0x3e, 0x15, 0x13, 0x40, 0x62, 0xee, 0x1d, 0xc7, 0x3e
        /*0020*/ 	.byte	0x71, 0xeb, 0x89, 0x7c, 0x99, 0x01, 0xfa, 0x3e, 0x65, 0x1f, 0x76, 0x14, 0xa0, 0x01, 0x2a, 0x3f
        /*0030*/ 	.byte	0xaf, 0xb7, 0x52, 0x18, 0x6c, 0xc1, 0x56, 0x3f, 0x22, 0x23, 0x12, 0x11, 0x11, 0x11, 0x81, 0x3f
        /*0040*/ 	.byte	0xa1, 0x02, 0x55, 0x55, 0x55, 0x55, 0xa5, 0x3f, 0x11, 0x55, 0x55, 0x55, 0x55, 0x55, 0xc5, 0x3f
        /*0050*/ 	.byte	0x0b, 0x00, 0x00, 0x00, 0x00, 0x00, 0xe0, 0x3f


//--------------------- .nv.constant0._ZN43_GLOBAL__N__9ae7fba5_10_SoftMax_cu_9f978f6320softmax_warp_forwardIdddLi11ELb0ELb0EEEvPT0_PKT_iiiPKbib --------------------------
	.section	.nv.constant0._ZN43_GLOBAL__N__9ae7fba5_10_SoftMax_cu_9f978f6320softmax_warp_forwardIdddLi11ELb0ELb0EEEvPT0_PKT_iiiPKbib,"a",@progbits
	.sectionflags	@""
	.align	4
.nv.constant0._ZN43_GLOBAL__N__9ae7fba5_10_SoftMax_cu_9f978f6320softmax_warp_forwardIdddLi11ELb0ELb0EEEvPT0_PKT_iiiPKbib:
	.zero		397


//--------------------- .nv.constant2._ZN43_GLOBAL__N__9ae7fba5_10_SoftMax_cu_9f978f6320softmax_warp_forwardIdddLi10ELb0ELb0EEEvPT0_PKT_iiiPKbib --------------------------
	.section	.nv.constant2._ZN43_GLOBAL__N__9ae7fba5_10_SoftMax_cu_9f978f6320softmax_warp_forwardIdddLi10ELb0ELb0EEEvPT0_PKT_iiiPKbib,"a",@progbits
	.sectionflags	@""
	.align	4
.nv.constant2._ZN43_GLOBAL__N__9ae7fba5_10_SoftMax_cu_9f978f6320softmax_warp_forwardIdddLi10ELb0ELb0EEEvPT0_PKT_iiiPKbib:
        /*0000*/ 	.byte	0xef, 0x39, 0xfa, 0xfe, 0x42, 0x2e, 0xe6, 0xbf, 0x3f, 0x80, 0x39, 0x3b, 0x9e, 0xbc, 0x7a, 0xbc
        /*0010*/ 	.byte	0xea, 0x13, 0xa2, 0xfc, 0xf3, 0x8a, 0x92, 0x3e, 0x15, 0x13, 0x40, 0x62, 0xee, 0x1d, 0xc7, 0x3e
        /*0020*/ 	.byte	0x71, 0xeb, 0x89, 0x7c, 0x99, 0x01, 0xfa, 0x3e, 0x65, 0x1f, 0x76, 0x14, 0xa0, 0x01, 0x2a, 0x3f
        /*0030*/ 	.byte	0xaf, 0xb7, 0x52, 0x18, 0x6c, 0xc1, 0x56, 0x3f, 0x22, 0x23, 0x12, 0x11, 0x11, 0x11, 0x81, 0x3f
        /*0040*/ 	.byte	0xa1, 0x02, 0x55, 0x55, 0x55, 0x55, 0xa5, 0x3f, 0x11, 0x55, 0x55, 0x55, 0x55, 0x55, 0xc5, 0x3f
        /*0050*/ 	.byte	0x0b, 0x00, 0x00, 0x00, 0x00, 0x00, 0xe0, 0x3f


//--------------------- .nv.constant0._ZN43_GLOBAL__N__9ae7fba5_10_SoftMax_cu_9f978f6320softmax_warp_forwardIdddLi10ELb0ELb0EEEvPT0_PKT_iiiPKbib --------------------------
	.section	.nv.constant0._ZN43_GLOBAL__N__9ae7fba5_10_SoftMax_cu_9f978f6320softmax_warp_forwardIdddLi10ELb0ELb0EEEvPT0_PKT_iiiPKbib,"a",@progbits
	.sectionflags	@""
	.align	4
.nv.constant0._ZN43_GLOBAL__N__9ae7fba5_10_SoftMax_cu_9f978f6320softmax_warp_forwardIdddLi10ELb0ELb0EEEvPT0_PKT_iiiPKbib:
	.zero		397


//--------------------- .nv.constant2._ZN43_GLOBAL__N__9ae7fba5_10_SoftMax_cu_9f978f6320softmax_warp_forwardIdddLi9ELb0ELb0EEEvPT0_PKT_iiiPKbib --------------------------
	.section	.nv.constant2._ZN43_GLOBAL__N__9ae7fba5_10_SoftMax_cu_9f978f6320softmax_warp_forwardIdddLi9ELb0ELb0EEEvPT0_PKT_iiiPKbib,"a",@progbits
	.sectionflags	@""
	.align	4
.nv.constant2._ZN43_GLOBAL__N__9ae7fba5_10_SoftMax_cu_9f978f6320softmax_warp_forwardIdddLi9ELb0ELb0EEEvPT0_PKT_iiiPKbib:
        /*0000*/ 	.byte	0xef, 0x39, 0xfa, 0xfe, 0x42, 0x2e, 0xe6, 0xbf, 0x3f, 0x80, 0x39, 0x3b, 0x9e, 0xbc, 0x7a, 0xbc
        /*0010*/ 	.byte	0xea, 0x13, 0xa2, 0xfc, 0xf3, 0x8a, 0x92, 0x3e, 0x15, 0x13, 0x40, 0x62, 0xee, 0x1d, 0xc7, 0x3e
        /*0020*/ 	.byte	0x71, 0xeb, 0x89, 0x7c, 0x99, 0x01, 0xfa, 0x3e, 0x65, 0x1f, 0x76, 0x14, 0xa0, 0x01, 0x2a, 0x3f
        /*0030*/ 	.byte	0xaf, 0xb7, 0x52, 0x18, 0x6c, 0xc1, 0x56, 0x3f, 0x22, 0x23, 0x12, 0x11, 0x11, 0x11, 0x81, 0x3f
        /*0040*/ 	.byte	0xa1, 0x02, 0x55, 0x55, 0x55, 0x55, 0xa5, 0x3f, 0x11, 0x55, 0x55, 0x55, 0x55, 0x55, 0xc5, 0x3f
        /*0050*/ 	.byte	0x0b, 0x00, 0x00, 0x00, 0x00, 0x00, 0xe0, 0x3f


//--------------------- .nv.constant0._ZN43_GLOBAL__N__9ae7fba5_10_SoftMax_cu_9f978f6320softmax_warp_forwardIdddLi9ELb0ELb0EEEvPT0_PKT_iiiPKbib --------------------------
	.section	.nv.constant0._ZN43_GLOBAL__N__9ae7fba5_10_SoftMax_cu_9f978f6320softmax_warp_forwardIdddLi9ELb0ELb0EEEvPT0_PKT_iiiPKbib,"a",@progbits
	.sectionflags	@""
	.align	4
.nv.constant0._ZN43_GLOBAL__N__9ae7fba5_10_SoftMax_cu_9f978f6320softmax_warp_forwardIdddLi9ELb0ELb0EEEvPT0_PKT_iiiPKbib:
	.zero		397


//--------------------- .nv.constant2._ZN43_GLOBAL__N__9ae7fba5_10_SoftMax_cu_9f978f6320softmax_warp_forwardIdddLi8ELb0ELb0EEEvPT0_PKT_iiiPKbib --------------------------
	.section	.nv.constant2._ZN43_GLOBAL__N__9ae7fba5_10_SoftMax_cu_9f978f6320softmax_warp_forwardIdddLi8ELb0ELb0EEEvPT0_PKT_iiiPKbib,"a",@progbits
	.sectionflags	@""
	.align	4
.nv.constant2._ZN43_GLOBAL__N__9ae7fba5_10_SoftMax_cu_9f978f6320softmax_warp_forwardIdddLi8ELb0ELb0EEEvPT0_PKT_iiiPKbib:
        /*0000*/ 	.byte	0xef, 0x39, 0xfa, 0xfe, 0x42, 0x2e, 0xe6, 0xbf, 0x3f, 0x80, 0x39, 0x3b, 0x9e, 0xbc, 0x7a, 0xbc
        /*0010*/ 	.byte	0xea, 0x13, 0xa2, 0xfc, 0xf3, 0x8a, 0x92, 0x3e, 0x15, 0x13, 0x40, 0x62, 0xee, 0x1d, 0xc7, 0x3e
        /*0020*/ 	.byte	0x71, 0xeb, 0x89, 0x7c, 0x99, 0x01, 0xfa, 0x3e, 0x65, 0x1f, 0x76, 0x14, 0xa0, 0x01, 0x2a, 0x3f
        /*0030*/ 	.byte	0xaf, 0xb7, 0x52, 0x18, 0x6c, 0xc1, 0x56, 0x3f, 0x22, 0x23, 0x12, 0x11, 0x11, 0x11, 0x81, 0x3f
        /*0040*/ 	.byte	0xa1, 0x02, 0x55, 0x55, 0x55, 0x55, 0xa5, 0x3f, 0x11, 0x55, 0x55, 0x55, 0x55, 0x55, 0xc5, 0x3f
        /*0050*/ 	.byte	0x0b, 0x00, 0x00, 0x00, 0x00, 0x00, 0xe0, 0x3f


//--------------------- .nv.constant0._ZN43_GLOBAL__N__9ae7fba5_10_SoftMax_cu_9f978f6320softmax_warp_forwardIdddLi8ELb0ELb0EEEvPT0_PKT_iiiPKbib --------------------------
	.section	.nv.constant0._ZN43_GLOBAL__N__9ae7fba5_10_SoftMax_cu_9f978f6320softmax_warp_forwardIdddLi8ELb0ELb0EEEvPT0_PKT_iiiPKbib,"a",@progbits
	.sectionflags	@""
	.align	4
.nv.constant0._ZN43_GLOBAL__N__9ae7fba5_10_SoftMax_cu_9f978f6320softmax_warp_forwardIdddLi8ELb0ELb0EEEvPT0_PKT_iiiPKbib:
	.zero		397


//--------------------- .nv.constant2._ZN43_GLOBAL__N__9ae7fba5_10_SoftMax_cu_9f978f6320softmax_warp_forwardIdddLi7ELb0ELb0EEEvPT0_PKT_iiiPKbib --------------------------
	.section	.nv.constant2._ZN43_GLOBAL__N__9ae7fba5_10_SoftMax_cu_9f978f6320softmax_warp_forwardIdddLi7ELb0ELb0EEEvPT0_PKT_iiiPKbib,"a",@progbits
	.sectionflags	@""
	.align	4
.nv.constant2._ZN43_GLOBAL__N__9ae7fba5_10_SoftMax_cu_9f978f6320softmax_warp_forwardIdddLi7ELb0ELb0EEEvPT0_PKT_iiiPKbib:
        /*0000*/ 	.byte	0xef, 0x39, 0xfa, 0xfe, 0x42, 0x2e, 0xe6, 0xbf, 0x3f, 0x80, 0x39, 0x3b, 0x9e, 0xbc, 0x7a, 0xbc
        /*0010*/ 	.byte	0xea, 0x13, 0xa2, 0xfc, 0xf3, 0x8a, 0x92, 0x3e, 0x15, 0x13, 0x40, 0x62, 0xee, 0x1d, 0xc7, 0x3e
        /*0020*/ 	.byte	0x71, 0xeb, 0x89, 0x7c, 0x99, 0x01, 0xfa, 0x3e, 0x65, 0x1f, 0x76, 0x14, 0xa0, 0x01, 0x2a, 0x3f
        /*0030*/ 	.byte	0xaf, 0xb7, 0x52, 0x18, 0x6c, 0xc1, 0x56, 0x3f, 0x22, 0x23, 0x12, 0x11, 0x11, 0x11, 0x81, 0x3f
        /*0040*/ 	.byte	0xa1, 0x02, 0x55, 0x55, 0x55, 0x55, 0xa5, 0x3f, 0x11, 0x55, 0x55, 0x55, 0x55, 0x55, 0xc5, 0x3f
        /*0050*/ 	.byte	0x0b, 0x00, 0x00, 0x00, 0x00, 0x00, 0xe0, 0x3f


//--------------------- .nv.constant0._ZN43_GLOBAL__N__9ae7fba5_10_SoftMax_cu_9f978f6320softmax_warp_forwardIdddLi7ELb0ELb0EEEvPT0_PKT_iiiPKbib --------------------------
	.section	.nv.constant0._ZN43_GLOBAL__N__9ae7fba5_10_SoftMax_cu_9f978f6320softmax_warp_forwardIdddLi7ELb0ELb0EEEvPT0_PKT_iiiPKbib,"a",@progbits
	.sectionflags	@""
	.align	4
.nv.constant0._ZN43_GLOBAL__N__9ae7fba5_10_SoftMax_cu_9f978f6320softmax_warp_forwardIdddLi7ELb0ELb0EEEvPT0_PKT_iiiPKbib:
	.zero		397


//--------------------- .nv.constant2._ZN43_GLOBAL__N__9ae7fba5_10_SoftMax_cu_9f978f6320softmax_warp_forwardIdddLi6ELb0ELb0EEEvPT0_PKT_iiiPKbib --------------------------
	.section	.nv.constant2._ZN43_GLOBAL__N__9ae7fba5_10_SoftMax_cu_9f978f6320softmax_warp_forwardIdddLi6ELb0ELb0EEEvPT0_PKT_iiiPKbib,"a",@progbits
	.sectionflags	@""
	.align	4
.nv.constant2._ZN43_GLOBAL__N__9ae7fba5_10_SoftMax_cu_9f978f6320softmax_warp_forwardIdddLi6ELb0ELb0EEEvPT0_PKT_iiiPKbib:
        /*0000*/ 	.byte	0xef, 0x39, 0xfa, 0xfe, 0x42, 0x2e, 0xe6, 0xbf, 0x3f, 0x80, 0x39, 0x3b, 0x9e, 0xbc, 0x7a, 0xbc
        /*0010*/ 	.byte	0xea, 0x13, 0xa2, 0xfc, 0xf3, 0x8a, 0x92, 0x3e, 0x15, 0x13, 0x40, 0x62, 0xee, 0x1d, 0xc7, 0x3e
        /*0020*/ 	.byte	0x71, 0xeb, 0x89, 0x7c, 0x99, 0x01, 0xfa, 0x3e, 0x65, 0x1f, 0x76, 0x14, 0xa0, 0x01, 0x2a, 0x3f
        /*0030*/ 	.byte	0xaf, 0xb7, 0x52, 0x18, 0x6c, 0xc1, 0x56, 0x3f, 0x22, 0x23, 0x12, 0x11, 0x11, 0x11, 0x81, 0x3f
        /*0040*/ 	.byte	0xa1, 0x02, 0x55, 0x55, 0x55, 0x55, 0xa5, 0x3f, 0x11, 0x55, 0x55, 0x55, 0x55, 0x55, 0xc5, 0x3f
        /*0050*/ 	.byte	0x0b, 0x00, 0x00, 0x00, 0x00, 0x00, 0xe0, 0x3f


//--------------------- .nv.constant0._ZN43_GLOBAL__N__9ae7fba5_10_SoftMax_cu_9f978f6320softmax_warp_forwardIdddLi6ELb0ELb0EEEvPT0_PKT_iiiPKbib --------------------------
	.section	.nv.constant0._ZN43_GLOBAL__N__9ae7fba5_10_SoftMax_cu_9f978f6320softmax_warp_forwardIdddLi6ELb0ELb0EEEvPT0_PKT_iiiPKbib,"a",@progbits
	.sectionflags	@""
	.align	4
.nv.constant0._ZN43_GLOBAL__N__9ae7fba5_10_SoftMax_cu_9f978f6320softmax_warp_forwardIdddLi6ELb0ELb0EEEvPT0_PKT_iiiPKbib:
	.zero		397


//--------------------- .nv.constant2._ZN43_GLOBAL__N__9ae7fba5_10_SoftMax_cu_9f978f6320softmax_warp_forwardIdddLi5ELb0ELb0EEEvPT0_PKT_iiiPKbib --------------------------
	.section	.nv.constant2._ZN43_GLOBAL__N__9ae7fba5_10_SoftMax_cu_9f978f6320softmax_warp_forwardIdddLi5ELb0ELb0EEEvPT0_PKT_iiiPKbib,"a",@progbits
	.sectionflags	@""
	.align	4
.nv.constant2._ZN43_GLOBAL__N__9ae7fba5_10_SoftMax_cu_9f978f6320softmax_warp_forwardIdddLi5ELb0ELb0EEEvPT0_PKT_iiiPKbib:
        /*0000*/ 	.byte	0xef, 0x39, 0xfa, 0xfe, 0x42, 0x2e, 0xe6, 0xbf, 0x3f, 0x80, 0x39, 0x3b, 0x9e, 0xbc, 0x7a, 0xbc
        /*0010*/ 	.byte	0xea, 0x13, 0xa2, 0xfc, 0xf3, 0x8a, 0x92, 0x3e, 0x15, 0x13, 0x40, 0x62, 0xee, 0x1d, 0xc7, 0x3e
        /*0020*/ 	.byte	0x71, 0xeb, 0x89, 0x7c, 0x99, 0x01, 0xfa, 0x3e, 0x65, 0x1f, 0x76, 0x14, 0xa0, 0x01, 0x2a, 0x3f
        /*0030*/ 	.byte	0xaf, 0xb7, 0x52, 0x18, 0x6c, 0xc1, 0x56, 0x3f, 0x22, 0x23, 0x12, 0x11, 0x11, 0x11, 0x81, 0x3f
        /*0040*/ 	.byte	0xa1, 0x02, 0x55, 0x55, 0x55, 0x55, 0xa5, 0x3f, 0x11, 0x55, 0x55, 0x55, 0x55, 0x55, 0xc5, 0x3f
        /*0050*/ 	.byte	0x0b, 0x00, 0x00, 0x00, 0x00, 0x00, 0xe0, 0x3f


//--------------------- .nv.constant0._ZN43_GLOBAL__N__9ae7fba5_10_SoftMax_cu_9f978f6320softmax_warp_forwardIdddLi5ELb0ELb0EEEvPT0_PKT_iiiPKbib --------------------------
	.section	.nv.constant0._ZN43_GLOBAL__N__9ae7fba5_10_SoftMax_cu_9f978f6320softmax_warp_forwardIdddLi5ELb0ELb0EEEvPT0_PKT_iiiPKbib,"a",@progbits
	.sectionflags	@""
	.align	4
.nv.constant0._ZN43_GLOBAL__N__9ae7fba5_10_SoftMax_cu_9f978f6320softmax_warp_forwardIdddLi5ELb0ELb0EEEvPT0_PKT_iiiPKbib:
	.zero		397


//--------------------- .nv.constant2._ZN43_GLOBAL__N__9ae7fba5_10_SoftMax_cu_9f978f6320softmax_warp_forwardIdddLi4ELb0ELb0EEEvPT0_PKT_iiiPKbib --------------------------
	.section	.nv.constant2._ZN43_GLOBAL__N__9ae7fba5_10_SoftMax_cu_9f978f6320softmax_warp_forwardIdddLi4ELb0ELb0EEEvPT0_PKT_iiiPKbib,"a",@progbits
	.sectionflags	@""
	.align	4
.nv.constant2._ZN43_GLOBAL__N__9ae7fba5_10_SoftMax_cu_9f978f6320softmax_warp_forwardIdddLi4ELb0ELb0EEEvPT0_PKT_iiiPKbib:
        /*0000*/ 	.byte	0xef, 0x39, 0xfa, 0xfe, 0x42, 0x2e, 0xe6, 0xbf, 0x3f, 0x80, 0x39, 0x3b, 0x9e, 0xbc, 0x7a, 0xbc
        /*0010*/ 	.byte	0xea, 0x13, 0xa2, 0xfc, 0xf3, 0x8a, 0x92, 0x3e, 0x15, 0x13, 0x40, 0x62, 0xee, 0x1d, 0xc7, 0x3e
        /*0020*/ 	.byte	0x71, 0xeb, 0x89, 0x7c, 0x99, 0x01, 0xfa, 0x3e, 0x65, 0x1f, 0x76, 0x14, 0xa0, 0x01, 0x2a, 0x3f
        /*0030*/ 	.byte	0xaf, 0xb7, 0x52, 0x18, 0x6c, 0xc1, 0x56, 0x3f, 0x22, 0x23, 0x12, 0x11, 0x11, 0x11, 0x81, 0x3f
        /*0040*/ 	.byte	0xa1, 0x02, 0x55, 0x55, 0x55, 0x55, 0xa5, 0x3f, 0x11, 0x55, 0x55, 0x55, 0x55, 0x55, 0xc5, 0x3f
        /*0050*/ 	.byte	0x0b, 0x00, 0x00, 0x00, 0x00, 0x00, 0xe0, 0x3f


//--------------------- .nv.constant0._ZN43_GLOBAL__N__9ae7fba5_10_SoftMax_cu_9f978f6320softmax_warp_forwardIdddLi4ELb0ELb0EEEvPT0_PKT_iiiPKbib --------------------------
	.section	.nv.constant0._ZN43_GLOBAL__N__9ae7fba5_10_SoftMax_cu_9f978f6320softmax_warp_forwardIdddLi4ELb0ELb0EEEvPT0_PKT_iiiPKbib,"a",@progbits
	.sectionflags	@""
	.align	4
.nv.constant0._ZN43_GLOBAL__N__9ae7fba5_10_SoftMax_cu_9f978f6320softmax_warp_forwardIdddLi4ELb0ELb0EEEvPT0_PKT_iiiPKbib:
	.zero		397


//--------------------- .nv.constant2._ZN43_GLOBAL__N__9ae7fba5_10_SoftMax_cu_9f978f6320softmax_warp_forwardIdddLi3ELb0ELb0EEEvPT0_PKT_iiiPKbib --------------------------
	.section	.nv.constant2._ZN43_GLOBAL__N__9ae7fba5_10_SoftMax_cu_9f978f6320softmax_warp_forwardIdddLi3ELb0ELb0EEEvPT0_PKT_iiiPKbib,"a",@progbits
	.sectionflags	@""
	.align	4
.nv.constant2._ZN43_GLOBAL__N__9ae7fba5_10_SoftMax_cu_9f978f6320softmax_warp_forwardIdddLi3ELb0ELb0EEEvPT0_PKT_iiiPKbib:
        /*0000*/ 	.byte	0xef, 0x39, 0xfa, 0xfe, 0x42, 0x2e, 0xe6, 0xbf, 0x3f, 0x80, 0x39, 0x3b, 0x9e, 0xbc, 0x7a, 0xbc
        /*0010*/ 	.byte	0xea, 0x13, 0xa2, 0xfc, 0xf3, 0x8a, 0x92, 0x3e, 0x15, 0x13, 0x40, 0x62, 0xee, 0x1d, 0xc7, 0x3e
        /*0020*/ 	.byte	0x71, 0xeb, 0x89, 0x7c, 0x99, 0x01, 0xfa, 0x3e, 0x65, 0x1f, 0x76, 0x14, 0xa0, 0x01, 0x2a, 0x3f
        /*0030*/ 	.byte	0xaf, 0xb7, 0x52, 0x18, 0x6c, 0xc1, 0x56, 0x3f, 0x22, 0x23, 0x12, 0x11, 0x11, 0x11, 0x81, 0x3f
        /*0040*/ 	.byte	0xa1, 0x02, 0x55, 0x55, 0x55, 0x55, 0xa5, 0x3f, 0x11, 0x55, 0x55, 0x55, 0x55, 0x55, 0xc5, 0x3f
        /*0050*/ 	.byte	0x0b, 0x00, 0x00, 0x00, 0x00, 0x00, 0xe0, 0x3f


//--------------------- .nv.constant0._ZN43_GLOBAL__N__9ae7fba5_10_SoftMax_cu_9f978f6320softmax_warp_forwardIdddLi3ELb0ELb0EEEvPT0_PKT_iiiPKbib --------------------------
	.section	.nv.constant0._ZN43_GLOBAL__N__9ae7fba5_10_SoftMax_cu_9f978f6320softmax_warp_forwardIdddLi3ELb0ELb0EEEvPT0_PKT_iiiPKbib,"a",@progbits
	.sectionflags	@""
	.align	4
.nv.constant0._ZN43_GLOBAL__N__9ae7fba5_10_SoftMax_cu_9f978f6320softmax_warp_forwardIdddLi3ELb0ELb0EEEvPT0_PKT_iiiPKbib:
	.zero		397


//--------------------- .nv.constant2._ZN43_GLOBAL__N__9ae7fba5_10_SoftMax_cu_9f978f6320softmax_warp_forwardIdddLi2ELb0ELb0EEEvPT0_PKT_iiiPKbib --------------------------
	.section	.nv.constant2._ZN43_GLOBAL__N__9ae7fba5_10_SoftMax_cu_9f978f6320softmax_warp_forwardIdddLi2ELb0ELb0EEEvPT0_PKT_iiiPKbib,"a",@progbits
	.sectionflags	@""
	.align	4
.nv.constant2._ZN43_GLOBAL__N__9ae7fba5_10_SoftMax_cu_9f978f6320softmax_warp_forwardIdddLi2ELb0ELb0EEEvPT0_PKT_iiiPKbib:
        /*0000*/ 	.byte	0xef, 0x39, 0xfa, 0xfe, 0x42, 0x2e, 0xe6, 0xbf, 0x3f, 0x80, 0x39, 0x3b, 0x9e, 0xbc, 0x7a, 0xbc
        /*0010*/ 	.byte	0xea, 0x13, 0xa2, 0xfc, 0xf3, 0x8a, 0x92, 0x3e, 0x15, 0x13, 0x40, 0x62, 0xee, 0x1d, 0xc7, 0x3e
        /*0020*/ 	.byte	0x71, 0xeb, 0x89, 0x7c, 0x99, 0x01, 0xfa, 0x3e, 0x65, 0x1f, 0x76, 0x14, 0xa0, 0x01, 0x2a, 0x3f
        /*0030*/ 	.byte	0xaf, 0xb7, 0x52, 0x18, 0x6c, 0xc1, 0x56, 0x3f, 0x22, 0x23, 0x12, 0x11, 0x11, 0x11, 0x81, 0x3f
        /*0040*/ 	.byte	0xa1, 0x02, 0x55, 0x55, 0x55, 0x55, 0xa5, 0x3f, 0x11, 0x55, 0x55, 0x55, 0x55, 0x55, 0xc5, 0x3f
        /*0050*/ 	.byte	0x0b, 0x00, 0x00, 0x00, 0x00, 0x00, 0xe0, 0x3f


//--------------------- .nv.constant0._ZN43_GLOBAL__N__9ae7fba5_10_SoftMax_cu_9f978f6320softmax_warp_forwardIdddLi2ELb0ELb0EEEvPT0_PKT_iiiPKbib --------------------------
	.section	.nv.constant0._ZN43_GLOBAL__N__9ae7fba5_10_SoftMax_cu_9f978f6320softmax_warp_forwardIdddLi2ELb0ELb0EEEvPT0_PKT_iiiPKbib,"a",@progbits
	.sectionflags	@""
	.align	4
.nv.constant0._ZN43_GLOBAL__N__9ae7fba5_10_SoftMax_cu_9f978f6320softmax_warp_forwardIdddLi2ELb0ELb0EEEvPT0_PKT_iiiPKbib:
	.zero		397


//--------------------- .nv.constant2._ZN43_GLOBAL__N__9ae7fba5_10_SoftMax_cu_9f978f6320softmax_warp_forwardIdddLi1ELb0ELb0EEEvPT0_PKT_iiiPKbib --------------------------
	.section	.nv.constant2._ZN43_GLOBAL__N__9ae7fba5_10_SoftMax_cu_9f978f6320softmax_warp_forwardIdddLi1ELb0ELb0EEEvPT0_PKT_iiiPKbib,"a",@progbits
	.sectionflags	@""
	.align	4
.nv.constant2._ZN43_GLOBAL__N__9ae7fba5_10_SoftMax_cu_9f978f6320softmax_warp_forwardIdddLi1ELb0ELb0EEEvPT0_PKT_iiiPKbib:
        /*0000*/ 	.byte	0xef, 0x39, 0xfa, 0xfe, 0x42, 0x2e, 0xe6, 0xbf, 0x3f, 0x80, 0x39, 0x3b, 0x9e, 0xbc, 0x7a, 0xbc
        /*0010*/ 	.byte	0xea, 0x13, 0xa2, 0xfc, 0xf3, 0x8a, 0x92, 0x3e, 0x15, 0x13, 0x40, 0x62, 0xee, 0x1d, 0xc7, 0x3e
        /*0020*/ 	.byte	0x71, 0xeb, 0x89, 0x7c, 0x99, 0x01, 0xfa, 0x3e, 0x65, 0x1f, 0x76, 0x14, 0xa0, 0x01, 0x2a, 0x3f
        /*0030*/ 	.byte	0xaf, 0xb7, 0x52, 0x18, 0x6c, 0xc1, 0x56, 0x3f, 0x22, 0x23, 0x12, 0x11, 0x11, 0x11, 0x81, 0x3f
        /*0040*/ 	.byte	0xa1, 0x02, 0x55, 0x55, 0x55, 0x55, 0xa5, 0x3f, 0x11, 0x55, 0x55, 0x55, 0x55, 0x55, 0xc5, 0x3f
        /*0050*/ 	.byte	0x0b, 0x00, 0x00, 0x00, 0x00, 0x00, 0xe0, 0x3f


//--------------------- .nv.constant0._ZN43_GLOBAL__N__9ae7fba5_10_SoftMax_cu_9f978f6320softmax_warp_forwardIdddLi1ELb0ELb0EEEvPT0_PKT_iiiPKbib --------------------------
	.section	.nv.constant0._ZN43_GLOBAL__N__9ae7fba5_10_SoftMax_cu_9f978f6320softmax_warp_forwardIdddLi1ELb0ELb0EEEvPT0_PKT_iiiPKbib,"a",@progbits
	.sectionflags	@""
	.align	4
.nv.constant0._ZN43_GLOBAL__N__9ae7fba5_10_SoftMax_cu_9f978f6320softmax_warp_forwardIdddLi1ELb0ELb0EEEvPT0_PKT_iiiPKbib:
	.zero		397


//--------------------- .nv.constant2._ZN43_GLOBAL__N__9ae7fba5_10_SoftMax_cu_9f978f6320softmax_warp_forwardIdddLi0ELb0ELb0EEEvPT0_PKT_iiiPKbib --------------------------
	.section	.nv.constant2._ZN43_GLOBAL__N__9ae7fba5_10_SoftMax_cu_9f978f6320softmax_warp_forwardIdddLi0ELb0ELb0EEEvPT0_PKT_iiiPKbib,"a",@progbits
	.sectionflags	@""
	.align	4
.nv.constant2._ZN43_GLOBAL__N__9ae7fba5_10_SoftMax_cu_9f978f6320softmax_warp_forwardIdddLi0ELb0ELb0EEEvPT0_PKT_iiiPKbib:
        /*0000*/ 	.byte	0xef, 0x39, 0xfa, 0xfe, 0x42, 0x2e, 0xe6, 0xbf, 0x3f, 0x80, 0x39, 0x3b, 0x9e, 0xbc, 0x7a, 0xbc
        /*0010*/ 	.byte	0xea, 0x13, 0xa2, 0xfc, 0xf3, 0x8a, 0x92, 0x3e, 0x15, 0x13, 0x40, 0x62, 0xee, 0x1d, 0xc7, 0x3e
        /*0020*/ 	.byte	0x71, 0xeb, 0x89, 0x7c, 0x99, 0x01, 0xfa, 0x3e, 0x65, 0x1f, 0x76, 0x14, 0xa0, 0x01, 0x2a, 0x3f
        /*0030*/ 	.byte	0xaf, 0xb7, 0x52, 0x18, 0x6c, 0xc1, 0x56, 0x3f, 0x22, 0x23, 0x12, 0x11, 0x11, 0x11, 0x81, 0x3f
        /*0040*/ 	.byte	0xa1, 0x02, 0x55, 0x55, 0x55, 0x55, 0xa5, 0x3f, 0x11, 0x55, 0x55, 0x55, 0x55, 0x55, 0xc5, 0x3f
        /*0050*/ 	.byte	0x0b, 0x00, 0x00, 0x00, 0x00, 0x00, 0xe0, 0x3f


//--------------------- .nv.constant0._ZN43_GLOBAL__N__9ae7fba5_10_SoftMax_cu_9f978f6320softmax_warp_forwardIdddLi0ELb0ELb0EEEvPT0_PKT_iiiPKbib --------------------------
	.section	.nv.constant0._ZN43_GLOBAL__N__9ae7fba5_10_SoftMax_cu_9f978f6320softmax_warp_forwardIdddLi0ELb0ELb0EEEvPT0_PKT_iiiPKbib,"a",@progbits
	.sectionflags	@""
	.align	4
.nv.constant0._ZN43_GLOBAL__N__9ae7fba5_10_SoftMax_cu_9f978f6320softmax_warp_forwardIdddLi0ELb0ELb0EEEvPT0_PKT_iiiPKbib:
	.zero		397


//--------------------- .nv.constant0._ZN43_GLOBAL__N__9ae7fba5_10_SoftMax_cu_9f978f6321softmax_warp_backwardIfN3c108BFloat16EfLi10ELb1ELb0EEEvPT0_PKT_S7_iiiPKb --------------------------
	.section	.nv.constant0._ZN43_GLOBAL__N__9ae7fba5_10_SoftMax_cu_9f978f6321softmax_warp_backwardIfN3c108BFloat16EfLi10ELb1ELb0EEEvPT0_PKT_S7_iiiPKb,"a",@progbits
	.sectionflags	@""
	.align	4
.nv.constant0._ZN43_GLOBAL__N__9ae7fba5_10_SoftMax_cu_9f978f6321softmax_warp_backwardIfN3c108BFloat16EfLi10ELb1ELb0EEEvPT0_PKT_S7_iiiPKb:
	.zero		400


//--------------------- .nv.constant0._ZN43_GLOBAL__N__9ae7fba5_10_SoftMax_cu_9f978f6321softmax_warp_backwardIfN3c108BFloat16EfLi9ELb1ELb0EEEvPT0_PKT_S7_iiiPKb --------------------------
	.section	.nv.constant0._ZN43_GLOBAL__N__9ae7fba5_10_SoftMax_cu_9f978f6321softmax_warp_backwardIfN3c108BFloat16EfLi9ELb1ELb0EEEvPT0_PKT_S7_iiiPKb,"a",@progbits
	.sectionflags	@""
	.align	4
.nv.constant0._ZN43_GLOBAL__N__9ae7fba5_10_SoftMax_cu_9f978f6321softmax_warp_backwardIfN3c108BFloat16EfLi9ELb1ELb0EEEvPT0_PKT_S7_iiiPKb:
	.zero		400


//--------------------- .nv.constant0._ZN43_GLOBAL__N__9ae7fba5_10_SoftMax_cu_9f978f6321softmax_warp_backwardIfN3c108BFloat16EfLi8ELb1ELb0EEEvPT0_PKT_S7_iiiPKb --------------------------
	.section	.nv.constant0._ZN43_GLOBAL__N__9ae7fba5_10_SoftMax_cu_9f978f6321softmax_warp_backwardIfN3c108BFloat16EfLi8ELb1ELb0EEEvPT0_PKT_S7_iiiPKb,"a",@progbits
	.sectionflags	@""
	.align	4
.nv.constant0._ZN43_GLOBAL__N__9ae7fba5_10_SoftMax_cu_9f978f6321softmax_warp_backwardIfN3c108BFloat16EfLi8ELb1ELb0EEEvPT0_PKT_S7_iiiPKb:
	.zero		400


//--------------------- .nv.constant0._ZN43_GLOBAL__N__9ae7fba5_10_SoftMax_cu_9f978f6321softmax_warp_backwardIfN3c108BFloat16EfLi7ELb1ELb0EEEvPT0_PKT_S7_iiiPKb --------------------------
	.section	.nv.constant0._ZN43_GLOBAL__N__9ae7fba5_10_SoftMax_cu_9f978f6321softmax_warp_backwardIfN3c108BFloat16EfLi7ELb1ELb0EEEvPT0_PKT_S7_iiiPKb,"a",@progbits
	.sectionflags	@""
	.align	4
.nv.constant0._ZN43_GLOBAL__N__9ae7fba5_10_SoftMax_cu_9f978f6321softmax_warp_backwardIfN3c108BFloat16EfLi7ELb1ELb0EEEvPT0_PKT_S7_iiiPKb:
	.zero		400


//--------------------- .nv.constant0._ZN43_GLOBAL__N__9ae7fba5_10_SoftMax_cu_9f978f6321softmax_warp_backwardIfN3c108BFloat16EfLi6ELb1ELb0EEEvPT0_PKT_S7_iiiPKb --------------------------
	.section	.nv.constant0._ZN43_GLOBAL__N__9ae7fba5_10_SoftMax_cu_9f978f6321softmax_warp_backwardIfN3c108BFloat16EfLi6ELb1ELb0EEEvPT0_PKT_S7_iiiPKb,"a",@progbits
	.sectionflags	@""
	.align	4
.nv.constant0._ZN43_GLOBAL__N__9ae7fba5_10_SoftMax_cu_9f978f6321softmax_warp_backwardIfN3c108BFloat16EfLi6ELb1ELb0EEEvPT0_PKT_S7_iiiPKb:
	.zero		400


//--------------------- .nv.constant0._ZN43_GLOBAL__N__9ae7fba5_10_SoftMax_cu_9f978f6321softmax_warp_backwardIfN3c108BFloat16EfLi5ELb1ELb0EEEvPT0_PKT_S7_iiiPKb --------------------------
	.section	.nv.constant0._ZN43_GLOBAL__N__9ae7fba5_10_SoftMax_cu_9f978f6321softmax_warp_backwardIfN3c108BFloat16EfLi5ELb1ELb0EEEvPT0_PKT_S7_iiiPKb,"a",@progbits
	.sectionflags	@""
	.align	4
.nv.constant0._ZN43_GLOBAL__N__9ae7fba5_10_SoftMax_cu_9f978f6321softmax_warp_backwardIfN3c108BFloat16EfLi5ELb1ELb0EEEvPT0_PKT_S7_iiiPKb:
	.zero		400


//--------------------- .nv.constant0._ZN43_GLOBAL__N__9ae7fba5_10_SoftMax_cu_9f978f6321softmax_warp_backwardIfN3c108BFloat16EfLi4ELb1ELb0EEEvPT0_PKT_S7_iiiPKb --------------------------
	.section	.nv.constant0._ZN43_GLOBAL__N__9ae7fba5_10_SoftMax_cu_9f978f6321softmax_warp_backwardIfN3c108BFloat16EfLi4ELb1ELb0EEEvPT0_PKT_S7_iiiPKb,"a",@progbits
	.sectionflags	@""
	.align	4
.nv.constant0._ZN43_GLOBAL__N__9ae7fba5_10_SoftMax_cu_9f978f6321softmax_warp_backwardIfN3c108BFloat16EfLi4ELb1ELb0EEEvPT0_PKT_S7_iiiPKb:
	.zero		400


//--------------------- .nv.constant0._ZN43_GLOBAL__N__9ae7fba5_10_SoftMax_cu_9f978f6321softmax_warp_backwardIfN3c108BFloat16EfLi3ELb1ELb0EEEvPT0_PKT_S7_iiiPKb --------------------------
	.section	.nv.constant0._ZN43_GLOBAL__N__9ae7fba5_10_SoftMax_cu_9f978f6321softmax_warp_backwardIfN3c108BFloat16EfLi3ELb1ELb0EEEvPT0_PKT_S7_iiiPKb,"a",@progbits
	.sectionflags	@""
	.align	4
.nv.constant0._ZN43_GLOBAL__N__9ae7fba5_10_SoftMax_cu_9f978f6321softmax_warp_backwardIfN3c108BFloat16EfLi3ELb1ELb0EEEvPT0_PKT_S7_iiiPKb:
	.zero		400


//--------------------- .nv.constant0._ZN43_GLOBAL__N__9ae7fba5_10_SoftMax_cu_9f978f6321softmax_warp_backwardIfN3c108BFloat16EfLi2ELb1ELb0EEEvPT0_PKT_S7_iiiPKb --------------------------
	.section	.nv.constant0._ZN43_GLOBAL__N__9ae7fba5_10_SoftMax_cu_9f978f6321softmax_warp_backwardIfN3c108BFloat16EfLi2ELb1ELb0EEEvPT0_PKT_S7_iiiPKb,"a",@progbits
	.sectionflags	@""
	.align	4
.nv.constant0._ZN43_GLOBAL__N__9ae7fba5_10_SoftMax_cu_9f978f6321softmax_warp_backwardIfN3c108BFloat16EfLi2ELb1ELb0EEEvPT0_PKT_S7_iiiPKb:
	.zero		400


//--------------------- .nv.constant0._ZN43_GLOBAL__N__9ae7fba5_10_SoftMax_cu_9f978f6321softmax_warp_backwardIfN3c108BFloat16EfLi1ELb1ELb0EEEvPT0_PKT_S7_iiiPKb --------------------------
	.section	.nv.constant0._ZN43_GLOBAL__N__9ae7fba5_10_SoftMax_cu_9f978f6321softmax_warp_backwardIfN3c108BFloat16EfLi1ELb1ELb0EEEvPT0_PKT_S7_iiiPKb,"a",@progbits
	.sectionflags	@""
	.align	4
.nv.constant0._ZN43_GLOBAL__N__9ae7fba5_10_SoftMax_cu_9f978f6321softmax_warp_backwardIfN3c108BFloat16EfLi1ELb1ELb0EEEvPT0_PKT_S7_iiiPKb:
	.zero		400


//--------------------- .nv.constant0._ZN43_GLOBAL__N__9ae7fba5_10_SoftMax_cu_9f978f6321softmax_warp_backwardIfN3c108BFloat16EfLi0ELb1ELb0EEEvPT0_PKT_S7_iiiPKb --------------------------
	.section	.nv.constant0._ZN43_GLOBAL__N__9ae7fba5_10_SoftMax_cu_9f978f6321softmax_warp_backwardIfN3c108BFloat16EfLi0ELb1ELb0EEEvPT0_PKT_S7_iiiPKb,"a",@progbits
	.sectionflags	@""
	.align	4
.nv.constant0._ZN43_GLOBAL__N__9ae7fba5_10_SoftMax_cu_9f978f6321softmax_warp_backwardIfN3c108BFloat16EfLi0ELb1ELb0EEEvPT0_PKT_S7_iiiPKb:
	.zero		400


//--------------------- .nv.constant0._ZN43_GLOBAL__N__9ae7fba5_10_SoftMax_cu_9f978f6321softmax_warp_backwardIN3c108BFloat16ES2_fLi10ELb1ELb0EEEvPT0_PKT_S7_iiiPKb --------------------------
	.section	.nv.constant0._ZN43_GLOBAL__N__9ae7fba5_10_SoftMax_cu_9f978f6321softmax_warp_backwardIN3c108BFloat16ES2_fLi10ELb1ELb0EEEvPT0_PKT_S7_iiiPKb,"a",@progbits
	.sectionflags	@""
	.align	4
.nv.constant0._ZN43_GLOBAL__N__9ae7fba5_10_SoftMax_cu_9f978f6321softmax_warp_backwardIN3c108BFloat16ES2_fLi10ELb1ELb0EEEvPT0_PKT_S7_iiiPKb:
	.zero		400


//--------------------- .nv.constant0._ZN43_GLOBAL__N__9ae7fba5_10_SoftMax_cu_9f978f6321softmax_warp_backwardIN3c108BFloat16ES2_fLi9ELb1ELb0EEEvPT0_PKT_S7_iiiPKb --------------------------
	.section	.nv.constant0._ZN43_GLOBAL__N__9ae7fba5_10_SoftMax_cu_9f978f6321softmax_warp_backwardIN3c108BFloat16ES2_fLi9ELb1ELb0EEEvPT0_PKT_S7_iiiPKb,"a",@progbits
	.sectionflags	@""
	.align	4
.nv.constant0._ZN43_GLOBAL__N__9ae7fba5_10_SoftMax_cu_9f978f6321softmax_warp_backwardIN3c108BFloat16ES2_fLi9ELb1ELb0EEEvPT0_PKT_S7_iiiPKb:
	.zero		400


//--------------------- .nv.constant0._ZN43_GLOBAL__N__9ae7fba5_10_SoftMax_cu_9f978f6321softmax_warp_backwardIN3c108BFloat16ES2_fLi8ELb1ELb0EEEvPT0_PKT_S7_iiiPKb --------------------------
	.section	.nv.constant0._ZN43_GLOBAL__N__9ae7fba5_10_SoftMax_cu_9f978f6321softmax_warp_backwardIN3c108BFloat16ES2_fLi8ELb1ELb0EEEvPT0_PKT_S7_iiiPKb,"a",@progbits
	.sectionflags	@""
	.align	4
.nv.constant0._ZN43_GLOBAL__N__9ae7fba5_10_SoftMax_cu_9f978f6321softmax_warp_backwardIN3c108BFloat16ES2_fLi8ELb1ELb0EEEvPT0_PKT_S7_iiiPKb:
	.zero		400


//--------------------- .nv.constant0._ZN43_GLOBAL__N__9ae7fba5_10_SoftMax_cu_9f978f6321softmax_warp_backwardIN3c108BFloat16ES2_fLi7ELb1ELb0EEEvPT0_PKT_S7_iiiPKb --------------------------
	.section	.nv.constant0._ZN43_GLOBAL__N__9ae7fba5_10_SoftMax_cu_9f978f6321softmax_warp_backwardIN3c108BFloat16ES2_fLi7ELb1ELb0EEEvPT0_PKT_S7_iiiPKb,"a",@progbits
	.sectionflags	@""
	.align	4
.nv.constant0._ZN43_GLOBAL__N__9ae7fba5_10_SoftMax_cu_9f978f6321softmax_warp_backwardIN3c108BFloat16ES2_fLi7ELb1ELb0EEEvPT0_PKT_S7_iiiPKb:
	.zero		400


//--------------------- .nv.constant0._ZN43_GLOBAL__N__9ae7fba5_10_SoftMax_cu_9f978f6321softmax_warp_backwardIN3c108BFloat16ES2_fLi6ELb1ELb0EEEvPT0_PKT_S7_iiiPKb --------------------------
	.section	.nv.constant0._ZN43_GLOBAL__N__9ae7fba5_10_SoftMax_cu_9f978f6321softmax_warp_backwardIN3c108BFloat16ES2_fLi6ELb1ELb0EEEvPT0_PKT_S7_iiiPKb,"a",@progbits
	.sectionflags	@""
	.align	4
.nv.constant0._ZN43_GLOBAL__N__9ae7fba5_10_SoftMax_cu_9f978f6321softmax_warp_backwardIN3c108BFloat16ES2_fLi6ELb1ELb0EEEvPT0_PKT_S7_iiiPKb:
	.zero		400


//--------------------- .nv.constant0._ZN43_GLOBAL__N__9ae7fba5_10_SoftMax_cu_9f978f6321softmax_warp_backwardIN3c108BFloat16ES2_fLi5ELb1ELb0EEEvPT0_PKT_S7_iiiPKb --------------------------
	.section	.nv.constant0._ZN43_GLOBAL__N__9ae7fba5_10_SoftMax_cu_9f978f6321softmax_warp_backwardIN3c108BFloat16ES2_fLi5ELb1ELb0EEEvPT0_PKT_S7_iiiPKb,"a",@progbits
	.sectionflags	@""
	.align	4
.nv.constant0._ZN43_GLOBAL__N__9ae7fba5_10_SoftMax_cu_9f978f6321softmax_warp_backwardIN3c108BFloat16ES2_fLi5ELb1ELb0EEEvPT0_PKT_S7_iiiPKb:
	.zero		400


//--------------------- .nv.constant0._ZN43_GLOBAL__N__9ae7fba5_10_SoftMax_cu_9f978f6321softmax_warp_backwardIN3c108BFloat16ES2_fLi4ELb1ELb0EEEvPT0_PKT_S7_iiiPKb --------------------------
	.section	.nv.constant0._ZN43_GLOBAL__N__9ae7fba5_10_SoftMax_cu_9f978f6321softmax_warp_backwardIN3c108BFloat16ES2_fLi4ELb1ELb0EEEvPT0_PKT_S7_iiiPKb,"a",@progbits
	.sectionflags	@""
	.align	4
.nv.constant0._ZN43_GLOBAL__N__9ae7fba5_10_SoftMax_cu_9f978f6321softmax_warp_backwardIN3c108BFloat16ES2_fLi4ELb1ELb0EEEvPT0_PKT_S7_iiiPKb:
	.zero		400


//--------------------- .nv.constant0._ZN43_GLOBAL__N__9ae7fba5_10_SoftMax_cu_9f978f6321softmax_warp_backwardIN3c108BFloat16ES2_fLi3ELb1ELb0EEEvPT0_PKT_S7_iiiPKb --------------------------
	.section	.nv.constant0._ZN43_GLOBAL__N__9ae7fba5_10_SoftMax_cu_9f978f6321softmax_warp_backwardIN3c108BFloat16ES2_fLi3ELb1ELb0EEEvPT0_PKT_S7_iiiPKb,"a",@progbits
	.sectionflags	@""
	.align	4
.nv.constant0._ZN43_GLOBAL__N__9ae7fba5_10_SoftMax_cu_9f978f6321softmax_warp_backwardIN3c108BFloat16ES2_fLi3ELb1ELb0EEEvPT0_PKT_S7_iiiPKb:
	.zero		400


//--------------------- .nv.constant0._ZN43_GLOBAL__N__9ae7fba5_10_SoftMax_cu_9f978f6321softmax_warp_backwardIN3c108BFloat16ES2_fLi2ELb1ELb0EEEvPT0_PKT_S7_iiiPKb --------------------------
	.section	.nv.constant0._ZN43_GLOBAL__N__9ae7fba5_10_SoftMax_cu_9f978f6321softmax_warp_backwardIN3c108BFloat16ES2_fLi2ELb1ELb0EEEvPT0_PKT_S7_iiiPKb,"a",@progbits
	.sectionflags	@""
	.align	4
.nv.constant0._ZN43_GLOBAL__N__9ae7fba5_10_SoftMax_cu_9f978f6321softmax_warp_backwardIN3c108BFloat16ES2_fLi2ELb1ELb0EEEvPT0_PKT_S7_iiiPKb:
	.zero		400


//--------------------- .nv.constant0._ZN43_GLOBAL__N__9ae7fba5_10_SoftMax_cu_9f978f6321softmax_warp_backwardIN3c108BFloat16ES2_fLi1ELb1ELb0EEEvPT0_PKT_S7_iiiPKb --------------------------
	.section	.nv.constant0._ZN43_GLOBAL__N__9ae7fba5_10_SoftMax_cu_9f978f6321softmax_warp_backwardIN3c108BFloat16ES2_fLi1ELb1ELb0EEEvPT0_PKT_S7_iiiPKb,"a",@progbits
	.sectionflags	@""
	.align	4
.nv.constant0._ZN43_GLOBAL__N__9ae7fba5_10_SoftMax_cu_9f978f6321softmax_warp_backwardIN3c108BFloat16ES2_fLi1ELb1ELb0EEEvPT0_PKT_S7_iiiPKb:
	.zero		400


//--------------------- .nv.constant0._ZN43_GLOBAL__N__9ae7fba5_10_SoftMax_cu_9f978f6321softmax_warp_backwardIN3c108BFloat16ES2_fLi0ELb1ELb0EEEvPT0_PKT_S7_iiiPKb --------------------------
	.section	.nv.constant0._ZN43_GLOBAL__N__9ae7fba5_10_SoftMax_cu_9f978f6321softmax_warp_backwardIN3c108BFloat16ES2_fLi0ELb1ELb0EEEvPT0_PKT_S7_iiiPKb,"a",@progbits
	.sectionflags	@""
	.align	4
.nv.constant0._ZN43_GLOBAL__N__9ae7fba5_10_SoftMax_cu_9f978f6321softmax_warp_backwardIN3c108BFloat16ES2_fLi0ELb1ELb0EEEvPT0_PKT_S7_iiiPKb:
	.zero		400


//--------------------- .nv.constant0._ZN43_GLOBAL__N__9ae7fba5_10_SoftMax_cu_9f978f6321softmax_warp_backwardIfN3c104HalfEfLi10ELb1ELb0EEEvPT0_PKT_S7_iiiPKb --------------------------
	.section	.nv.constant0._ZN43_GLOBAL__N__9ae7fba5_10_SoftMax_cu_9f978f6321softmax_warp_backwardIfN3c104HalfEfLi10ELb1ELb0EEEvPT0_PKT_S7_iiiPKb,"a",@progbits
	.sectionflags	@""
	.align	4
.nv.constant0._ZN43_GLOBAL__N__9ae7fba5_10_SoftMax_cu_9f978f6321softmax_warp_backwardIfN3c104HalfEfLi10ELb1ELb0EEEvPT0_PKT_S7_iiiPKb:
	.zero		400


//--------------------- .nv.constant0._ZN43_GLOBAL__N__9ae7fba5_10_SoftMax_cu_9f978f6321softmax_warp_backwardIfN3c104HalfEfLi9ELb1ELb0EEEvPT0_PKT_S7_iiiPKb --------------------------
	.section	.nv.constant0._ZN43_GLOBAL__N__9ae7fba5_10_SoftMax_cu_9f978f6321softmax_warp_backwardIfN3c104HalfEfLi9ELb1ELb0EEEvPT0_PKT_S7_iiiPKb,"a",@progbits
	.sectionflags	@""
	.align	4
.nv.constant0._ZN43_GLOBAL__N__9ae7fba5_10_SoftMax_cu_9f978f6321softmax_warp_backwardIfN3c104HalfEfLi9ELb1ELb0EEEvPT0_PKT_S7_iiiPKb:
	.zero		400


//--------------------- .nv.constant0._ZN43_GLOBAL__N__9ae7fba5_10_SoftMax_cu_9f978f6321softmax_warp_backwardIfN3c104HalfEfLi8ELb1ELb0EEEvPT0_PKT_S7_iiiPKb --------------------------
	.section	.nv.constant0._ZN43_GLOBAL__N__9ae7fba5_10_SoftMax_cu_9f978f6321softmax_warp_backwardIfN3c104HalfEfLi8ELb1ELb0EEEvPT0_PKT_S7_iiiPKb,"a",@progbits
	.sectionflags	@""
	.align	4
.nv.constant0._ZN43_GLOBAL__N__9ae7fba5_10_SoftMax_cu_9f978f6321softmax_warp_backwardIfN3c104HalfEfLi8ELb1ELb0EEEvPT0_PKT_S7_iiiPKb:
	.zero		400


//--------------------- .nv.constant0._ZN43_GLOBAL__N__9ae7fba5_10_SoftMax_cu_9f978f6321softmax_warp_backwardIfN3c104HalfEfLi7ELb1ELb0EEEvPT0_PKT_S7_iiiPKb --------------------------
	.section	.nv.constant0._ZN43_GLOBAL__N__9ae7fba5_10_SoftMax_cu_9f978f6321softmax_warp_backwardIfN3c104HalfEfLi7ELb1ELb0EEEvPT0_PKT_S7_iiiPKb,"a",@progbits
	.sectionflags	@""
	.align	4
.nv.constant0._ZN43_GLOBAL__N__9ae7fba5_10_SoftMax_cu_9f978f6321softmax_warp_backwardIfN3c104HalfEfLi7ELb1ELb0EEEvPT0_PKT_S7_iiiPKb:
	.zero		400


//--------------------- .nv.constant0._ZN43_GLOBAL__N__9ae7fba5_10_SoftMax_cu_9f978f6321softmax_warp_backwardIfN3c104HalfEfLi6ELb1ELb0EEEvPT0_PKT_S7_iiiPKb --------------------------
	.section	.nv.constant0._ZN43_GLOBAL__N__9ae7fba5_10_SoftMax_cu_9f978f6321softmax_warp_backwardIfN3c104HalfEfLi6ELb1ELb0EEEvPT0_PKT_S7_iiiPKb,"a",@progbits
	.sectionflags	@""
	.align	4
.nv.constant0._ZN43_GLOBAL__N__9ae7fba5_10_SoftMax_cu_9f978f6321softmax_warp_backwardIfN3c104HalfEfLi6ELb1ELb0EEEvPT0_PKT_S7_iiiPKb:
	.zero		400


//--------------------- .nv.constant0._ZN43_GLOBAL__N__9ae7fba5_10_SoftMax_cu_9f978f6321softmax_warp_backwardIfN3c104HalfEfLi5ELb1ELb0EEEvPT0_PKT_S7_iiiPKb --------------------------
	.section	.nv.constant0._ZN43_GLOBAL__N__9ae7fba5_10_SoftMax_cu_9f978f6321softmax_warp_backwardIfN3c104HalfEfLi5ELb1ELb0EEEvPT0_PKT_S7_iiiPKb,"a",@progbits
	.sectionflags	@""
	.align	4
.nv.constant0._ZN43_GLOBAL__N__9ae7fba5_10_SoftMax_cu_9f978f6321softmax_warp_backwardIfN3c104HalfEfLi5ELb1ELb0EEEvPT0_PKT_S7_iiiPKb:
	.zero		400


//--------------------- .nv.constant0._ZN43_GLOBAL__N__9ae7fba5_10_SoftMax_cu_9f978f6321softmax_warp_backwardIfN3c104HalfEfLi4ELb1ELb0EEEvPT0_PKT_S7_iiiPKb --------------------------
	.section	.nv.constant0._ZN43_GLOBAL__N__9ae7fba5_10_SoftMax_cu_9f978f6321softmax_warp_backwardIfN3c104HalfEfLi4ELb1ELb0EEEvPT0_PKT_S7_iiiPKb,"a",@progbits
	.sectionflags	@""
	.align	4
.nv.constant0._ZN43_GLOBAL__N__9ae7fba5_10_SoftMax_cu_9f978f6321softmax_warp_backwardIfN3c104HalfEfLi4ELb1ELb0EEEvPT0_PKT_S7_iiiPKb:
	.zero		400


//--------------------- .nv.constant0._ZN43_GLOBAL__N__9ae7fba5_10_SoftMax_cu_9f978f6321softmax_warp_backwardIfN3c104HalfEfLi3ELb1ELb0EEEvPT0_PKT_S7_iiiPKb --------------------------
	.section	.nv.constant0._ZN43_GLOBAL__N__9ae7fba5_10_SoftMax_cu_9f978f6321softmax_warp_backwardIfN3c104HalfEfLi3ELb1ELb0EEEvPT0_PKT_S7_iiiPKb,"a",@progbits
	.sectionflags	@""
	.align	4
.nv.constant0._ZN43_GLOBAL__N__9ae7fba5_10_SoftMax_cu_9f978f6321softmax_warp_backwardIfN3c104HalfEfLi3ELb1ELb0EEEvPT0_PKT_S7_iiiPKb:
	.zero		400


//--------------------- .nv.constant0._ZN43_GLOBAL__N__9ae7fba5_10_SoftMax_cu_9f978f6321softmax_warp_backwardIfN3c104HalfEfLi2ELb1ELb0EEEvPT0_PKT_S7_iiiPKb --------------------------
	.section	.nv.constant0._ZN43_GLOBAL__N__9ae7fba5_10_SoftMax_cu_9f978f6321softmax_warp_backwardIfN3c104HalfEfLi2ELb1ELb0EEEvPT0_PKT_S7_iiiPKb,"a",@progbits
	.sectionflags	@""
	.align	4
.nv.constant0._ZN43_GLOBAL__N__9ae7fba5_10_SoftMax_cu_9f978f6321softmax_warp_backwardIfN3c104HalfEfLi2ELb1ELb0EEEvPT0_PKT_S7_iiiPKb:
	.zero		400


//--------------------- .nv.constant0._ZN43_GLOBAL__N__9ae7fba5_10_SoftMax_cu_9f978f6321softmax_warp_backwardIfN3c104HalfEfLi1ELb1ELb0EEEvPT0_PKT_S7_iiiPKb --------------------------
	.section	.nv.constant0._ZN43_GLOBAL__N__9ae7fba5_10_SoftMax_cu_9f978f6321softmax_warp_backwardIfN3c104HalfEfLi1ELb1ELb0EEEvPT0_PKT_S7_iiiPKb,"a",@progbits
	.sectionflags	@""
	.align	4
.nv.constant0._ZN43_GLOBAL__N__9ae7fba5_10_SoftMax_cu_9f978f6321softmax_warp_backwardIfN3c104HalfEfLi1ELb1ELb0EEEvPT0_PKT_S7_iiiPKb:
	.zero		400


//--------------------- .nv.constant0._ZN43_GLOBAL__N__9ae7fba5_10_SoftMax_cu_9f978f6321softmax_warp_backwardIfN3c104HalfEfLi0ELb1ELb0EEEvPT0_PKT_S7_iiiPKb --------------------------
	.section	.nv.constant0._ZN43_GLOBAL__N__9ae7fba5_10_SoftMax_cu_9f978f6321softmax_warp_backwardIfN3c104HalfEfLi0ELb1ELb0EEEvPT0_PKT_S7_iiiPKb,"a",@progbits
	.sectionflags	@""
	.align	4
.nv.constant0._ZN43_GLOBAL__N__9ae7fba5_10_SoftMax_cu_9f978f6321softmax_warp_backwardIfN3c104HalfEfLi0ELb1ELb0EEEvPT0_PKT_S7_iiiPKb:
	.zero		400


//--------------------- .nv.constant0._ZN43_GLOBAL__N__9ae7fba5_10_SoftMax_cu_9f978f6321softmax_warp_backwardIN3c104HalfES2_fLi10ELb1ELb0EEEvPT0_PKT_S7_iiiPKb --------------------------
	.section	.nv.constant0._ZN43_GLOBAL__N__9ae7fba5_10_SoftMax_cu_9f978f6321softmax_warp_backwardIN3c104HalfES2_fLi10ELb1ELb0EEEvPT0_PKT_S7_iiiPKb,"a",@progbits
	.sectionflags	@""
	.align	4
.nv.constant0._ZN43_GLOBAL__N__9ae7fba5_10_SoftMax_cu_9f978f6321softmax_warp_backwardIN3c104HalfES2_fLi10ELb1ELb0EEEvPT0_PKT_S7_iiiPKb:
	.zero		400


//--------------------- .nv.constant0._ZN43_GLOBAL__N__9ae7fba5_10_SoftMax_cu_9f978f6321softmax_warp_backwardIN3c104HalfES2_fLi9ELb1ELb0EEEvPT0_PKT_S7_iiiPKb --------------------------
	.section	.nv.constant0._ZN43_GLOBAL__N__9ae7fba5_10_SoftMax_cu_9f978f6321softmax_warp_backwardIN3c104HalfES2_fLi9ELb1ELb0EEEvPT0_PKT_S7_iiiPKb,"a",@progbits
	.sectionflags	@""
	.align	4
.nv.constant0._ZN43_GLOBAL__N__9ae7fba5_10_SoftMax_cu_9f978f6321softmax_warp_backwardIN3c104HalfES2_fLi9ELb1ELb0EEEvPT0_PKT_S7_iiiPKb:
	.zero		400


//--------------------- .nv.constant0._ZN43_GLOBAL__N__9ae7fba5_10_SoftMax_cu_9f978f6321softmax_warp_backwardIN3c104HalfES2_fLi8ELb1ELb0EEEvPT0_PKT_S7_iiiPKb --------------------------
	.section	.nv.constant0._ZN43_GLOBAL__N__9ae7fba5_10_SoftMax_cu_9f978f6321softmax_warp_backwardIN3c104HalfES2_fLi8ELb1ELb0EEEvPT0_PKT_S7_iiiPKb,"a",@progbits
	.sectionflags	@""
	.align	4
.nv.constant0._ZN43_GLOBAL__N__9ae7fba5_10_SoftMax_cu_9f978f6321softmax_warp_backwardIN3c104HalfES2_fLi8ELb1ELb0EEEvPT0_PKT_S7_iiiPKb:
	.zero		400


//--------------------- .nv.constant0._ZN43_GLOBAL__N__9ae7fba5_10_SoftMax_cu_9f978f6321softmax_warp_backwardIN3c104HalfES2_fLi7ELb1ELb0EEEvPT0_PKT_S7_iiiPKb --------------------------
	.section	.nv.constant0._ZN43_GLOBAL__N__9ae7fba5_10_SoftMax_cu_9f978f6321softmax_warp_backwardIN3c104HalfES2_fLi7ELb1ELb0EEEvPT0_PKT_S7_iiiPKb,"a",@progbits
	.sectionflags	@""
	.align	4
.nv.constant0._ZN43_GLOBAL__N__9ae7fba5_10_SoftMax_cu_9f978f6321softmax_warp_backwardIN3c104HalfES2_fLi7ELb1ELb0EEEvPT0_PKT_S7_iiiPKb:
	.zero		400


//--------------------- .nv.constant0._ZN43_GLOBAL__N__9ae7fba5_10_SoftMax_cu_9f978f6321softmax_warp_backwardIN3c104HalfES2_fLi6ELb1ELb0EEEvPT0_PKT_S7_iiiPKb --------------------------
	.section	.nv.constant0._ZN43_GLOBAL__N__9ae7fba5_10_SoftMax_cu_9f978f6321softmax_warp_backwardIN3c104HalfES2_fLi6ELb1ELb0EEEvPT0_PKT_S7_iiiPKb,"a",@progbits
	.sectionflags	@""
	.align	4
.nv.constant0._ZN43_GLOBAL__N__9ae7fba5_10_SoftMax_cu_9f978f6321softmax_warp_backwardIN3c104HalfES2_fLi6ELb1ELb0EEEvPT0_PKT_S7_iiiPKb:
	.zero		400


//--------------------- .nv.constant0._ZN43_GLOBAL__N__9ae7fba5_10_SoftMax_cu_9f978f6321softmax_warp_backwardIN3c104HalfES2_fLi5ELb1ELb0EEEvPT0_PKT_S7_iiiPKb --------------------------
	.section	.nv.constant0._ZN43_GLOBAL__N__9ae7fba5_10_SoftMax_cu_9f978f6321softmax_warp_backwardIN3c104HalfES2_fLi5ELb1ELb0EEEvPT0_PKT_S7_iiiPKb,"a",@progbits
	.sectionflags	@""
	.align	4
.nv.constant0._ZN43_GLOBAL__N__9ae7fba5_10_SoftMax_cu_9f978f6321softmax_warp_backwardIN3c104HalfES2_fLi5ELb1ELb0EEEvPT0_PKT_S7_iiiPKb:
	.zero		400


//--------------------- .nv.constant0._ZN43_GLOBAL__N__9ae7fba5_10_SoftMax_cu_9f978f6321softmax_warp_backwardIN3c104HalfES2_fLi4ELb1ELb0EEEvPT0_PKT_S7_iiiPKb --------------------------
	.section	.nv.constant0._ZN43_GLOBAL__N__9ae7fba5_10_SoftMax_cu_9f978f6321softmax_warp_backwardIN3c104HalfES2_fLi4ELb1ELb0EEEvPT0_PKT_S7_iiiPKb,"a",@progbits
	.sectionflags	@""
	.align	4
.nv.constant0._ZN43_GLOBAL__N__9ae7fba5_10_SoftMax_cu_9f978f6321softmax_warp_backwardIN3c104HalfES2_fLi4ELb1ELb0EEEvPT0_PKT_S7_iiiPKb:
	.zero		400


//--------------------- .nv.constant0._ZN43_GLOBAL__N__9ae7fba5_10_SoftMax_cu_9f978f6321softmax_warp_backwardIN3c104HalfES2_fLi3ELb1ELb0EEEvPT0_PKT_S7_iiiPKb --------------------------
	.section	.nv.constant0._ZN43_GLOBAL__N__9ae7fba5_10_SoftMax_cu_9f978f6321softmax_warp_backwardIN3c104HalfES2_fLi3ELb1ELb0EEEvPT0_PKT_S7_iiiPKb,"a",@progbits
	.sectionflags	@""
	.align	4
.nv.constant0._ZN43_GLOBAL__N__9ae7fba5_10_SoftMax_cu_9f978f6321softmax_warp_backwardIN3c104HalfES2_fLi3ELb1ELb0EEEvPT0_PKT_S7_iiiPKb:
	.zero		400


//--------------------- .nv.constant0._ZN43_GLOBAL__N__9ae7fba5_10_SoftMax_cu_9f978f6321softmax_warp_backwardIN3c104HalfES2_fLi2ELb1ELb0EEEvPT0_PKT_S7_iiiPKb --------------------------
	.section	.nv.constant0._ZN43_GLOBAL__N__9ae7fba5_10_SoftMax_cu_9f978f6321softmax_warp_backwardIN3c104HalfES2_fLi2ELb1ELb0EEEvPT0_PKT_S7_iiiPKb,"a",@progbits
	.sectionflags	@""
	.align	4
.nv.constant0._ZN43_GLOBAL__N__9ae7fba5_10_SoftMax_cu_9f978f6321softmax_warp_backwardIN3c104HalfES2_fLi2ELb1ELb0EEEvPT0_PKT_S7_iiiPKb:
	.zero		400


//--------------------- .nv.constant0._ZN43_GLOBAL__N__9ae7fba5_10_SoftMax_cu_9f978f6321softmax_warp_backwardIN3c104HalfES2_fLi1ELb1ELb0EEEvPT0_PKT_S7_iiiPKb --------------------------
	.section	.nv.constant0._ZN43_GLOBAL__N__9ae7fba5_10_SoftMax_cu_9f978f6321softmax_warp_backwardIN3c104HalfES2_fLi1ELb1ELb0EEEvPT0_PKT_S7_iiiPKb,"a",@progbits
	.sectionflags	@""
	.align	4
.nv.constant0._ZN43_GLOBAL__N__9ae7fba5_10_SoftMax_cu_9f978f6321softmax_warp_backwardIN3c104HalfES2_fLi1ELb1ELb0EEEvPT0_PKT_S7_iiiPKb:
	.zero		400


//--------------------- .nv.constant0._ZN43_GLOBAL__N__9ae7fba5_10_SoftMax_cu_9f978f6321softmax_warp_backwardIN3c104HalfES2_fLi0ELb1ELb0EEEvPT0_PKT_S7_iiiPKb --------------------------
	.section	.nv.constant0._ZN43_GLOBAL__N__9ae7fba5_10_SoftMax_cu_9f978f6321softmax_warp_backwardIN3c104HalfES2_fLi0ELb1ELb0EEEvPT0_PKT_S7_iiiPKb,"a",@progbits
	.sectionflags	@""
	.align	4
.nv.constant0._ZN43_GLOBAL__N__9ae7fba5_10_SoftMax_cu_9f978f6321softmax_warp_backwardIN3c104HalfES2_fLi0ELb1ELb0EEEvPT0_PKT_S7_iiiPKb:
	.zero		400


//--------------------- .nv.constant0._ZN43_GLOBAL__N__9ae7fba5_10_SoftMax_cu_9f978f6321softmax_warp_backwardIfffLi10ELb1ELb0EEEvPT0_PKT_S5_iiiPKb --------------------------
	.section	.nv.constant0._ZN43_GLOBAL__N__9ae7fba5_10_SoftMax_cu_9f978f6321softmax_warp_backwardIfffLi10ELb1ELb0EEEvPT0_PKT_S5_iiiPKb,"a",@progbits
	.sectionflags	@""
	.align	4
.nv.constant0._ZN43_GLOBAL__N__9ae7fba5_10_SoftMax_cu_9f978f6321softmax_warp_backwardIfffLi10ELb1ELb0EEEvPT0_PKT_S5_iiiPKb:
	.zero		400


//--------------------- .nv.constant0._ZN43_GLOBAL__N__9ae7fba5_10_SoftMax_cu_9f978f6321softmax_warp_backwardIfffLi9ELb1ELb0EEEvPT0_PKT_S5_iiiPKb --------------------------
	.section	.nv.constant0._ZN43_GLOBAL__N__9ae7fba5_10_SoftMax_cu_9f978f6321softmax_warp_backwardIfffLi9ELb1ELb0EEEvPT0_PKT_S5_iiiPKb,"a",@progbits
	.sectionflags	@""
	.align	4
.nv.constant0._ZN43_GLOBAL__N__9ae7fba5_10_SoftMax_cu_9f978f6321softmax_warp_backwardIfffLi9ELb1ELb0EEEvPT0_PKT_S5_iiiPKb:
	.zero		400


//--------------------- .nv.constant0._ZN43_GLOBAL__N__9ae7fba5_10_SoftMax_cu_9f978f6321softmax_warp_backwardIfffLi8ELb1ELb0EEEvPT0_PKT_S5_iiiPKb --------------------------
	.section	.nv.constant0._ZN43_GLOBAL__N__9ae7fba5_10_SoftMax_cu_9f978f6321softmax_warp_backwardIfffLi8ELb1ELb0EEEvPT0_PKT_S5_iiiPKb,"a",@progbits
	.sectionflags	@""
	.align	4
.nv.constant0._ZN43_GLOBAL__N__9ae7fba5_10_SoftMax_cu_9f978f6321softmax_warp_backwardIfffLi8ELb1ELb0EEEvPT0_PKT_S5_iiiPKb:
	.zero		400


//--------------------- .nv.constant0._ZN43_GLOBAL__N__9ae7fba5_10_SoftMax_cu_9f978f6321softmax_warp_backwardIfffLi7ELb1ELb0EEEvPT0_PKT_S5_iiiPKb --------------------------
	.section	.nv.constant0._ZN43_GLOBAL__N__9ae7fba5_10_SoftMax_cu_9f978f6321softmax_warp_backwardIfffLi7ELb1ELb0EEEvPT0_PKT_S5_iiiPKb,"a",@progbits
	.sectionflags	@""
	.align	4
.nv.constant0._ZN43_GLOBAL__N__9ae7fba5_10_SoftMax_cu_9f978f6321softmax_warp_backwardIfffLi7ELb1ELb0EEEvPT0_PKT_S5_iiiPKb:
	.zero		400


//--------------------- .nv.constant0._ZN43_GLOBAL__N__9ae7fba5_10_SoftMax_cu_9f978f6321softmax_warp_backwardIfffLi6ELb1ELb0EEEvPT0_PKT_S5_iiiPKb --------------------------
	.section	.nv.constant0._ZN43_GLOBAL__N__9ae7fba5_10_SoftMax_cu_9f978f6321softmax_warp_backwardIfffLi6ELb1ELb0EEEvPT0_PKT_S5_iiiPKb,"a",@progbits
	.sectionflags	@""
	.align	4
.nv.constant0._ZN43_GLOBAL__N__9ae7fba5_10_SoftMax_cu_9f978f6321softmax_warp_backwardIfffLi6ELb1ELb0EEEvPT0_PKT_S5_iiiPKb:
	.zero		400


//--------------------- .nv.constant0._ZN43_GLOBAL__N__9ae7fba5_10_SoftMax_cu_9f978f6321softmax_warp_backwardIfffLi5ELb1ELb0EEEvPT0_PKT_S5_iiiPKb --------------------------
	.section	.nv.constant0._ZN43_GLOBAL__N__9ae7fba5_10_SoftMax_cu_9f978f6321softmax_warp_backwardIfffLi5ELb1ELb0EEEvPT0_PKT_S5_iiiPKb,"a",@progbits
	.sectionflags	@""
	.align	4
.nv.constant0._ZN43_GLOBAL__N__9ae7fba5_10_SoftMax_cu_9f978f6321softmax_warp_backwardIfffLi5ELb1ELb0EEEvPT0_PKT_S5_iiiPKb:
	.zero		400


//--------------------- .nv.constant0._ZN43_GLOBAL__N__9ae7fba5_10_SoftMax_cu_9f978f6321softmax_warp_backwardIfffLi4ELb1ELb0EEEvPT0_PKT_S5_iiiPKb --------------------------
	.section	.nv.constant0._ZN43_GLOBAL__N__9ae7fba5_10_SoftMax_cu_9f978f6321softmax_warp_backwardIfffLi4ELb1ELb0EEEvPT0_PKT_S5_iiiPKb,"a",@progbits
	.sectionflags	@""
	.align	4
.nv.constant0._ZN43_GLOBAL__N__9ae7fba5_10_SoftMax_cu_9f978f6321softmax_warp_backwardIfffLi4ELb1ELb0EEEvPT0_PKT_S5_iiiPKb:
	.zero		400


//--------------------- .nv.constant0._ZN43_GLOBAL__N__9ae7fba5_10_SoftMax_cu_9f978f6321softmax_warp_backwardIfffLi3ELb1ELb0EEEvPT0_PKT_S5_iiiPKb --------------------------
	.section	.nv.constant0._ZN43_GLOBAL__N__9ae7fba5_10_SoftMax_cu_9f978f6321softmax_warp_backwardIfffLi3ELb1ELb0EEEvPT0_PKT_S5_iiiPKb,"a",@progbits
	.sectionflags	@""
	.align	4
.nv.constant0._ZN43_GLOBAL__N__9ae7fba5_10_SoftMax_cu_9f978f6321softmax_warp_backwardIfffLi3ELb1ELb0EEEvPT0_PKT_S5_iiiPKb:
	.zero		400


//--------------------- .nv.constant0._ZN43_GLOBAL__N__9ae7fba5_10_SoftMax_cu_9f978f6321softmax_warp_backwardIfffLi2ELb1ELb0EEEvPT0_PKT_S5_iiiPKb --------------------------
	.section	.nv.constant0._ZN43_GLOBAL__N__9ae7fba5_10_SoftMax_cu_9f978f6321softmax_warp_backwardIfffLi2ELb1ELb0EEEvPT0_PKT_S5_iiiPKb,"a",@progbits
	.sectionflags	@""
	.align	4
.nv.constant0._ZN43_GLOBAL__N__9ae7fba5_10_SoftMax_cu_9f978f6321softmax_warp_backwardIfffLi2ELb1ELb0EEEvPT0_PKT_S5_iiiPKb:
	.zero		400


//--------------------- .nv.constant0._ZN43_GLOBAL__N__9ae7fba5_10_SoftMax_cu_9f978f6321softmax_warp_backwardIfffLi1ELb1ELb0EEEvPT0_PKT_S5_iiiPKb --------------------------
	.section	.nv.constant0._ZN43_GLOBAL__N__9ae7fba5_10_SoftMax_cu_9f978f6321softmax_warp_backwardIfffLi1ELb1ELb0EEEvPT0_PKT_S5_iiiPKb,"a",@progbits
	.sectionflags	@""
	.align	4
.nv.constant0._ZN43_GLOBAL__N__9ae7fba5_10_SoftMax_cu_9f978f6321softmax_warp_backwardIfffLi1ELb1ELb0EEEvPT0_PKT_S5_iiiPKb:
	.zero		400


//--------------------- .nv.constant0._ZN43_GLOBAL__N__9ae7fba5_10_SoftMax_cu_9f978f6321softmax_warp_backwardIfffLi0ELb1ELb0EEEvPT0_PKT_S5_iiiPKb --------------------------
	.section	.nv.constant0._ZN43_GLOBAL__N__9ae7fba5_10_SoftMax_cu_9f978f6321softmax_warp_backwardIfffLi0ELb1ELb0EEEvPT0_PKT_S5_iiiPKb,"a",@progbits
	.sectionflags	@""
	.align	4
.nv.constant0._ZN43_GLOBAL__N__9ae7fba5_10_SoftMax_cu_9f978f6321softmax_warp_backwardIfffLi0ELb1ELb0EEEvPT0_PKT_S5_iiiPKb:
	.zero		400


//--------------------- .nv.constant2._ZN43_GLOBAL__N__9ae7fba5_10_SoftMax_cu_9f978f6321softmax_warp_backwardIdddLi10ELb1ELb0EEEvPT0_PKT_S5_iiiPKb --------------------------
	.section	.nv.constant2._ZN43_GLOBAL__N__9ae7fba5_10_SoftMax_cu_9f978f6321softmax_warp_backwardIdddLi10ELb1ELb0EEEvPT0_PKT_S5_iiiPKb,"a",@progbits
	.sectionflags	@""
	.align	4
.nv.constant2._ZN43_GLOBAL__N__9ae7fba5_10_SoftMax_cu_9f978f6321softmax_warp_backwardIdddLi10ELb1ELb0EEEvPT0_PKT_S5_iiiPKb:
        /*0000*/ 	.byte	0xef, 0x39, 0xfa, 0xfe, 0x42, 0x2e, 0xe6, 0xbf, 0x3f, 0x80, 0x39, 0x3b, 0x9e, 0xbc, 0x7a, 0xbc
        /*0010*/ 	.byte	0xea, 0x13, 0xa2, 0xfc, 0xf3, 0x8a, 0x92, 0x3e, 0x15, 0x13, 0x40, 0x62, 0xee, 0x1d, 0xc7, 0x3e
        /*0020*/ 	.byte	0x71, 0xeb, 0x89, 0x7c, 0x99, 0x01, 0xfa, 0x3e, 0x65, 0x1f, 0x76, 0x14, 0xa0, 0x01, 0x2a, 0x3f
        /*0030*/ 	.byte	0xaf, 0xb7, 0x52, 0x18, 0x6c, 0xc1, 0x56, 0x3f, 0x22, 0x23, 0x12, 0x11, 0x11, 0x11, 0x81, 0x3f
        /*0040*/ 	.byte	0xa1, 0x02, 0x55, 0x55, 0x55, 0x55, 0xa5, 0x3f, 0x11, 0x55, 0x55, 0x55, 0x55, 0x55, 0xc5, 0x3f
        /*0050*/ 	.byte	0x0b, 0x00, 0x00, 0x00, 0x00, 0x00, 0xe0, 0x3f


//--------------------- .nv.constant0._ZN43_GLOBAL__N__9ae7fba5_10_SoftMax_cu_9f978f6321softmax_warp_backwardIdddLi10ELb1ELb0EEEvPT0_PKT_S5_iiiPKb --------------------------
	.section	.nv.constant0._ZN43_GLOBAL__N__9ae7fba5_10_SoftMax_cu_9f978f6321softmax_warp_backwardIdddLi10ELb1ELb0EEEvPT0_PKT_S5_iiiPKb,"a",@progbits
	.sectionflags	@""
	.align	4
.nv.constant0._ZN43_GLOBAL__N__9ae7fba5_10_SoftMax_cu_9f978f6321softmax_warp_backwardIdddLi10ELb1ELb0EEEvPT0_PKT_S5_iiiPKb:
	.zero		400


//--------------------- .nv.constant2._ZN43_GLOBAL__N__9ae7fba5_10_SoftMax_cu_9f978f6321softmax_warp_backwardIdddLi9ELb1ELb0EEEvPT0_PKT_S5_iiiPKb --------------------------
	.section	.nv.constant2._ZN43_GLOBAL__N__9ae7fba5_10_SoftMax_cu_9f978f6321softmax_warp_backwardIdddLi9ELb1ELb0EEEvPT0_PKT_S5_iiiPKb,"a",@progbits
	.sectionflags	@""
	.align	4
.nv.constant2._ZN43_GLOBAL__N__9ae7fba5_10_SoftMax_cu_9f978f6321softmax_warp_backwardIdddLi9ELb1ELb0EEEvPT0_PKT_S5_iiiPKb:
        /*0000*/ 	.byte	0xef, 0x39, 0xfa, 0xfe, 0x42, 0x2e, 0xe6, 0xbf, 0x3f, 0x80, 0x39, 0x3b, 0x9e, 0xbc, 0x7a, 0xbc
        /*0010*/ 	.byte	0xea, 0x13, 0xa2, 0xfc, 0xf3, 0x8a, 0x92, 0x3e, 0x15, 0x13, 0x40, 0x62, 0xee, 0x1d, 0xc7, 0x3e
        /*0020*/ 	.byte	0x71, 0xeb, 0x89, 0x7c, 0x99, 0x01, 0xfa, 0x3e, 0x65, 0x1f, 0x76, 0x14, 0xa0, 0x01, 0x2a, 0x3f
        /*0030*/ 	.byte	0xaf, 0xb7, 0x52, 0x18, 0x6c, 0xc1, 0x56, 0x3f, 0x22, 0x23, 0x12, 0x11, 0x11, 0x11, 0x81, 0x3f
        /*0040*/ 	.byte	0xa1, 0x02, 0x55, 0x55, 0x55, 0x55, 0xa5, 0x3f, 0x11, 0x55, 0x55, 0x55, 0x55, 0x55, 0xc5, 0x3f
        /*0050*/ 	.byte	0x0b, 0x00, 0x00, 0x00, 0x00, 0x00, 0xe0, 0x3f


//--------------------- .nv.constant0._ZN43_GLOBAL__N__9ae7fba5_10_SoftMax_cu_9f978f6321softmax_warp_backwardIdddLi9ELb1ELb0EEEvPT0_PKT_S5_iiiPKb --------------------------
	.section	.nv.constant0._ZN43_GLOBAL__N__9ae7fba5_10_SoftMax_cu_9f978f6321softmax_warp_backwardIdddLi9ELb1ELb0EEEvPT0_PKT_S5_iiiPKb,"a",@progbits
	.sectionflags	@""
	.align	4
.nv.constant0._ZN43_GLOBAL__N__9ae7fba5_10_SoftMax_cu_9f978f6321softmax_warp_backwardIdddLi9ELb1ELb0EEEvPT0_PKT_S5_iiiPKb:
	.zero		400


//--------------------- .nv.constant2._ZN43_GLOBAL__N__9ae7fba5_10_SoftMax_cu_9f978f6321softmax_warp_backwardIdddLi8ELb1ELb0EEEvPT0_PKT_S5_iiiPKb --------------------------
	.section	.nv.constant2._ZN43_GLOBAL__N__9ae7fba5_10_SoftMax_cu_9f978f6321softmax_warp_backwardIdddLi8ELb1ELb0EEEvPT0_PKT_S5_iiiPKb,"a",@progbits
	.sectionflags	@""
	.align	4
.nv.constant2._ZN43_GLOBAL__N__9ae7fba5_10_SoftMax_cu_9f978f6321softmax_warp_backwardIdddLi8ELb1ELb0EEEvPT0_PKT_S5_iiiPKb:
        /*0000*/ 	.byte	0xef, 0x39, 0xfa, 0xfe, 0x42, 0x2e, 0xe6, 0xbf, 0x3f, 0x80, 0x39, 0x3b, 0x9e, 0xbc, 0x7a, 0xbc
        /*0010*/ 	.byte	0xea, 0x13, 0xa2, 0xfc, 0xf3, 0x8a, 0x92, 0x3e, 0x15, 0x13, 0x40, 0x62, 0xee, 0x1d, 0xc7, 0x3e
        /*0020*/ 	.byte	0x71, 0xeb, 0x89, 0x7c, 0x99, 0x01, 0xfa, 0x3e, 0x65, 0x1f, 0x76, 0x14, 0xa0, 0x01, 0x2a, 0x3f
        /*0030*/ 	.byte	0xaf, 0xb7, 0x52, 0x18, 0x6c, 0xc1, 0x56, 0x3f, 0x22, 0x23, 0x12, 0x11, 0x11, 0x11, 0x81, 0x3f
        /*0040*/ 	.byte	0xa1, 0x02, 0x55, 0x55, 0x55, 0x55, 0xa5, 0x3f, 0x11, 0x55, 0x55, 0x55, 0x55, 0x55, 0xc5, 0x3f
        /*0050*/ 	.byte	0x0b, 0x00, 0x00, 0x00, 0x00, 0x00, 0xe0, 0x3f


//--------------------- .nv.constant0._ZN43_GLOBAL__N__9ae7fba5_10_SoftMax_cu_9f978f6321softmax_warp_backwardIdddLi8ELb1ELb0EEEvPT0_PKT_S5_iiiPKb --------------------------
	.section	.nv.constant0._ZN43_GLOBAL__N__9ae7fba5_10_SoftMax_cu_9f978f6321softmax_warp_backwardIdddLi8ELb1ELb0EEEvPT0_PKT_S5_iiiPKb,"a",@progbits
	.sectionflags	@""
	.align	4
.nv.constant0._ZN43_GLOBAL__N__9ae7fba5_10_SoftMax_cu_9f978f6321softmax_warp_backwardIdddLi8ELb1ELb0EEEvPT0_PKT_S5_iiiPKb:
	.zero		400


//--------------------- .nv.constant2._ZN43_GLOBAL__N__9ae7fba5_10_SoftMax_cu_9f978f6321softmax_warp_backwardIdddLi7ELb1ELb0EEEvPT0_PKT_S5_iiiPKb --------------------------
	.section	.nv.constant2._ZN43_GLOBAL__N__9ae7fba5_10_SoftMax_cu_9f978f6321softmax_warp_backwardIdddLi7ELb1ELb0EEEvPT0_PKT_S5_iiiPKb,"a",@progbits
	.sectionflags	@""
	.align	4
.nv.constant2._ZN43_GLOBAL__N__9ae7fba5_10_SoftMax_cu_9f978f6321softmax_warp_backwardIdddLi7ELb1ELb0EEEvPT0_PKT_S5_iiiPKb:
        /*0000*/ 	.byte	0xef, 0x39, 0xfa, 0xfe, 0x42, 0x2e, 0xe6, 0xbf, 0x3f, 0x80, 0x39, 0x3b, 0x9e, 0xbc, 0x7a, 0xbc
        /*0010*/ 	.byte	0xea, 0x13, 0xa2, 0xfc, 0xf3, 0x8a, 0x92, 0x3e, 0x15, 0x13, 0x40, 0x62, 0xee, 0x1d, 0xc7, 0x3e
        /*0020*/ 	.byte	0x71, 0xeb, 0x89, 0x7c, 0x99, 0x01, 0xfa, 0x3e, 0x65, 0x1f, 0x76, 0x14, 0xa0, 0x01, 0x2a, 0x3f
        /*0030*/ 	.byte	0xaf, 0xb7, 0x52, 0x18, 0x6c, 0xc1, 0x56, 0x3f, 0x22, 0x23, 0x12, 0x11, 0x11, 0x11, 0x81, 0x3f
        /*0040*/ 	.byte	0xa1, 0x02, 0x55, 0x55, 0x55, 0x55, 0xa5, 0x3f, 0x11, 0x55, 0x55, 0x55, 0x55, 0x55, 0xc5, 0x3f
        /*0050*/ 	.byte	0x0b, 0x00, 0x00, 0x00, 0x00, 0x00, 0xe0, 0x3f


//--------------------- .nv.constant0._ZN43_GLOBAL__N__9ae7fba5_10_SoftMax_cu_9f978f6321softmax_warp_backwardIdddLi7ELb1ELb0EEEvPT0_PKT_S5_iiiPKb --------------------------
	.section	.nv.constant0._ZN43_GLOBAL__N__9ae7fba5_10_SoftMax_cu_9f978f6321softmax_warp_backwardIdddLi7ELb1ELb0EEEvPT0_PKT_S5_iiiPKb,"a",@progbits
	.sectionflags	@""
	.align	4
.nv.constant0._ZN43_GLOBAL__N__9ae7fba5_10_SoftMax_cu_9f978f6321softmax_warp_backwardIdddLi7ELb1ELb0EEEvPT0_PKT_S5_iiiPKb:
	.zero		400


//--------------------- .nv.constant2._ZN43_GLOBAL__N__9ae7fba5_10_SoftMax_cu_9f978f6321softmax_warp_backwardIdddLi6ELb1ELb0EEEvPT0_PKT_S5_iiiPKb --------------------------
	.section	.nv.constant2._ZN43_GLOBAL__N__9ae7fba5_10_SoftMax_cu_9f978f6321softmax_warp_backwardIdddLi6ELb1ELb0EEEvPT0_PKT_S5_iiiPKb,"a",@progbits
	.sectionflags	@""
	.align	4
.nv.constant2._ZN43_GLOBAL__N__9ae7fba5_10_SoftMax_cu_9f978f6321softmax_warp_backwardIdddLi6ELb1ELb0EEEvPT0_PKT_S5_iiiPKb:
        /*0000*/ 	.byte	0xef, 0x39, 0xfa, 0xfe, 0x42, 0x2e, 0xe6, 0xbf, 0x3f, 0x80, 0x39, 0x3b, 0x9e, 0xbc, 0x7a, 0xbc
        /*0010*/ 	.byte	0xea, 0x13, 0xa2, 0xfc, 0xf3, 0x8a, 0x92, 0x3e, 0x15, 0x13, 0x40, 0x62, 0xee, 0x1d, 0xc7, 0x3e
        /*0020*/ 	.byte	0x71, 0xeb, 0x89, 0x7c, 0x99, 0x01, 0xfa, 0x3e, 0x65, 0x1f, 0x76, 0x14, 0xa0, 0x01, 0x2a, 0x3f
        /*0030*/ 	.byte	0xaf, 0xb7, 0x52, 0x18, 0x6c, 0xc1, 0x56, 0x3f, 0x22, 0x23, 0x12, 0x11, 0x11, 0x11, 0x81, 0x3f
        /*0040*/ 	.byte	0xa1, 0x02, 0x55, 0x55, 0x55, 0x55, 0xa5, 0x3f, 0x11, 0x55, 0x55, 0x55, 0x55, 0x55, 0xc5, 0x3f
        /*0050*/ 	.byte	0x0b, 0x00, 0x00, 0x00, 0x00, 0x00, 0xe0, 0x3f


//--------------------- .nv.constant0._ZN43_GLOBAL__N__9ae7fba5_10_SoftMax_cu_9f978f6321softmax_warp_backwardIdddLi6ELb1ELb0EEEvPT0_PKT_S5_iiiPKb --------------------------
	.section	.nv.constant0._ZN43_GLOBAL__N__9ae7fba5_10_SoftMax_cu_9f978f6321softmax_warp_backwardIdddLi6ELb1ELb0EEEvPT0_PKT_S5_iiiPKb,"a",@progbits
	.sectionflags	@""
	.align	4
.nv.constant0._ZN43_GLOBAL__N__9ae7fba5_10_SoftMax_cu_9f978f6321softmax_warp_backwardIdddLi6ELb1ELb0EEEvPT0_PKT_S5_iiiPKb:
	.zero		400


//--------------------- .nv.constant2._ZN43_GLOBAL__N__9ae7fba5_10_SoftMax_cu_9f978f6321softmax_warp_backwardIdddLi5ELb1ELb0EEEvPT0_PKT_S5_iiiPKb --------------------------
	.section	.nv.constant2._ZN43_GLOBAL__N__9ae7fba5_10_SoftMax_cu_9f978f6321softmax_warp_backwardIdddLi5ELb1ELb0EEEvPT0_PKT_S5_iiiPKb,"a",@progbits
	.sectionflags	@""
	.align	4
.nv.constant2._ZN43_GLOBAL__N__9ae7fba5_10_SoftMax_cu_9f978f6321softmax_warp_backwardIdddLi5ELb1ELb0EEEvPT0_PKT_S5_iiiPKb:
        /*0000*/ 	.byte	0xef, 0x39, 0xfa, 0xfe, 0x42, 0x2e, 0xe6, 0xbf, 0x3f, 0x80, 0x39, 0x3b, 0x9e, 0xbc, 0x7a, 0xbc
        /*0010*/ 	.byte	0xea, 0x13, 0xa2, 0xfc, 0xf3, 0x8a, 0x92, 0x3e, 0x15, 0x13, 0x40, 0x62, 0xee, 0x1d, 0xc7, 0x3e
        /*0020*/ 	.byte	0x71, 0xeb, 0x89, 0x7c, 0x99, 0x01, 0xfa, 0x3e, 0x65, 0x1f, 0x76, 0x14, 0xa0, 0x01, 0x2a, 0x3f
        /*0030*/ 	.byte	0xaf, 0xb7, 0x52, 0x18, 0x6c, 0xc1, 0x56, 0x3f, 0x22, 0x23, 0x12, 0x11, 0x11, 0x11, 0x81, 0x3f
        /*0040*/ 	.byte	0xa1, 0x02, 0x55, 0x55, 0x55, 0x55, 0xa5, 0x3f, 0x11, 0x55, 0x55, 0x55, 0x55, 0x55, 0xc5, 0x3f
        /*0050*/ 	.byte	0x0b, 0x00, 0x00, 0x00, 0x00, 0x00, 0xe0, 0x3f


//--------------------- .nv.constant0._ZN43_GLOBAL__N__9ae7fba5_10_SoftMax_cu_9f978f6321softmax_warp_backwardIdddLi5ELb1ELb0EEEvPT0_PKT_S5_iiiPKb --------------------------
	.section	.nv.constant0._ZN43_GLOBAL__N__9ae7fba5_10_SoftMax_cu_9f978f6321softmax_warp_backwardIdddLi5ELb1ELb0EEEvPT0_PKT_S5_iiiPKb,"a",@progbits
	.sectionflags	@""
	.align	4
.nv.constant0._ZN43_GLOBAL__N__9ae7fba5_10_SoftMax_cu_9f978f6321softmax_warp_backwardIdddLi5ELb1ELb0EEEvPT0_PKT_S5_iiiPKb:
	.zero		400


//--------------------- .nv.constant2._ZN43_GLOBAL__N__9ae7fba5_10_SoftMax_cu_9f978f6321softmax_warp_backwardIdddLi4ELb1ELb0EEEvPT0_PKT_S5_iiiPKb --------------------------
	.section	.nv.constant2._ZN43_GLOBAL__N__9ae7fba5_10_SoftMax_cu_9f978f6321softmax_warp_backwardIdddLi4ELb1ELb0EEEvPT0_PKT_S5_iiiPKb,"a",@progbits
	.sectionflags	@""
	.align	4
.nv.constant2._ZN43_GLOBAL__N__9ae7fba5_10_SoftMax_cu_9f978f6321softmax_warp_backwardIdddLi4ELb1ELb0EEEvPT0_PKT_S5_iiiPKb:
        /*0000*/ 	.byte	0xef, 0x39, 0xfa, 0xfe, 0x42, 0x2e, 0xe6, 0xbf, 0x3f, 0x80, 0x39, 0x3b, 0x9e, 0xbc, 0x7a, 0xbc
        /*0010*/ 	.byte	0xea, 0x13, 0xa2, 0xfc, 0xf3, 0x8a, 0x92, 0x3e, 0x15, 0x13, 0x40, 0x62, 0xee, 0x1d, 0xc7, 0x3e
        /*0020*/ 	.byte	0x71, 0xeb, 0x89, 0x7c, 0x99, 0x01, 0xfa, 0x3e, 0x65, 0x1f, 0x76, 0x14, 0xa0, 0x01, 0x2a, 0x3f
        /*0030*/ 	.byte	0xaf, 0xb7, 0x52, 0x18, 0x6c, 0xc1, 0x56, 0x3f, 0x22, 0x23, 0x12, 0x11, 0x11, 0x11, 0x81, 0x3f
        /*0040*/ 	.byte	0xa1, 0x02, 0x55, 0x55, 0x55, 0x55, 0xa5, 0x3f, 0x11, 0x55, 0x55, 0x55, 0x55, 0x55, 0xc5, 0x3f
        /*0050*/ 	.byte	0x0b, 0x00, 0x00, 0x00, 0x00, 0x00, 0xe0, 0x3f


//--------------------- .nv.constant0._ZN43_GLOBAL__N__9ae7fba5_10_SoftMax_cu_9f978f6321softmax_warp_backwardIdddLi4ELb1ELb0EEEvPT0_PKT_S5_iiiPKb --------------------------
	.section	.nv.constant0._ZN43_GLOBAL__N__9ae7fba5_10_SoftMax_cu_9f978f6321softmax_warp_backwardIdddLi4ELb1ELb0EEEvPT0_PKT_S5_iiiPKb,"a",@progbits
	.sectionflags	@""
	.align	4
.nv.constant0._ZN43_GLOBAL__N__9ae7fba5_10_SoftMax_cu_9f978f6321softmax_warp_backwardIdddLi4ELb1ELb0EEEvPT0_PKT_S5_iiiPKb:
	.zero		400


//--------------------- .nv.constant2._ZN43_GLOBAL__N__9ae7fba5_10_SoftMax_cu_9f978f6321softmax_warp_backwardIdddLi3ELb1ELb0EEEvPT0_PKT_S5_iiiPKb --------------------------
	.section	.nv.constant2._ZN43_GLOBAL__N__9ae7fba5_10_SoftMax_cu_9f978f6321softmax_warp_backwardIdddLi3ELb1ELb0EEEvPT0_PKT_S5_iiiPKb,"a",@progbits
	.sectionflags	@""
	.align	4
.nv.constant2._ZN43_GLOBAL__N__9ae7fba5_10_SoftMax_cu_9f978f6321softmax_warp_backwardIdddLi3ELb1ELb0EEEvPT0_PKT_S5_iiiPKb:
        /*0000*/ 	.byte	0xef, 0x39, 0xfa, 0xfe, 0x42, 0x2e, 0xe6, 0xbf, 0x3f, 0x80, 0x39, 0x3b, 0x9e, 0xbc, 0x7a, 0xbc
        /*0010*/ 	.byte	0xea, 0x13, 0xa2, 0xfc, 0xf3, 0x8a, 0x92, 0x3e, 0x15, 0x13, 0x40, 0x62, 0xee, 0x1d, 0xc7, 0x3e
        /*0020*/ 	.byte	0x71, 0xeb, 0x89, 0x7c, 0x99, 0x01, 0xfa, 0x3e, 0x65, 0x1f, 0x76, 0x14, 0xa0, 0x01, 0x2a, 0x3f
        /*0030*/ 	.byte	0xaf, 0xb7, 0x52, 0x18, 0x6c, 0xc1, 0x56, 0x3f, 0x22, 0x23, 0x12, 0x11, 0x11, 0x11, 0x81, 0x3f
        /*0040*/ 	.byte	0xa1, 0x02, 0x55, 0x55, 0x55, 0x55, 0xa5, 0x3f, 0x11, 0x55, 0x55, 0x55, 0x55, 0x55, 0xc5, 0x3f
        /*0050*/ 	.byte	0x0b, 0x00, 0x00, 0x00, 0x00, 0x00, 0xe0, 0x3f


//--------------------- .nv.constant0._ZN43_GLOBAL__N__9ae7fba5_10_SoftMax_cu_9f978f6321softmax_warp_backwardIdddLi3ELb1ELb0EEEvPT0_PKT_S5_iiiPKb --------------------------
	.section	.nv.constant0._ZN43_GLOBAL__N__9ae7fba5_10_SoftMax_cu_9f978f6321softmax_warp_backwardIdddLi3ELb1ELb0EEEvPT0_PKT_S5_iiiPKb,"a",@progbits
	.sectionflags	@""
	.align	4
.nv.constant0._ZN43_GLOBAL__N__9ae7fba5_10_SoftMax_cu_9f978f6321softmax_warp_backwardIdddLi3ELb1ELb0EEEvPT0_PKT_S5_iiiPKb:
	.zero		400


//--------------------- .nv.constant2._ZN43_GLOBAL__N__9ae7fba5_10_SoftMax_cu_9f978f6321softmax_warp_backwardIdddLi2ELb1ELb0EEEvPT0_PKT_S5_iiiPKb --------------------------
	.section	.nv.constant2._ZN43_GLOBAL__N__9ae7fba5_10_SoftMax_cu_9f978f6321softmax_warp_backwardIdddLi2ELb1ELb0EEEvPT0_PKT_S5_iiiPKb,"a",@progbits
	.sectionflags	@""
	.align	4
.nv.constant2._ZN43_GLOBAL__N__9ae7fba5_10_SoftMax_cu_9f978f6321softmax_warp_backwardIdddLi2ELb1ELb0EEEvPT0_PKT_S5_iiiPKb:
        /*0000*/ 	.byte	0xef, 0x39, 0xfa, 0xfe, 0x42, 0x2e, 0xe6, 0xbf, 0x3f, 0x80, 0x39, 0x3b, 0x9e, 0xbc, 0x7a, 0xbc
        /*0010*/ 	.byte	0xea, 0x13, 0xa2, 0xfc, 0xf3, 0x8a, 0x92, 0x3e, 0x15, 0x13, 0x40, 0x62, 0xee, 0x1d, 0xc7, 0x3e
        /*0020*/ 	.byte	0x71, 0xeb, 0x89, 0x7c, 0x99, 0x01, 0xfa, 0x3e, 0x65, 0x1f, 0x76, 0x14, 0xa0, 0x01, 0x2a, 0x3f
        /*0030*/ 	.byte	0xaf, 0xb7, 0x52, 0x18, 0x6c, 0xc1, 0x56, 0x3f, 0x22, 0x23, 0x12, 0x11, 0x11, 0x11, 0x81, 0x3f
        /*0040*/ 	.byte	0xa1, 0x02, 0x55, 0x55, 0x55, 0x55, 0xa5, 0x3f, 0x11, 0x55, 0x55, 0x55, 0x55, 0x55, 0xc5, 0x3f
        /*0050*/ 	.byte	0x0b, 0x00, 0x00, 0x00, 0x00, 0x00, 0xe0, 0x3f


//--------------------- .nv.constant0._ZN43_GLOBAL__N__9ae7fba5_10_SoftMax_cu_9f978f6321softmax_warp_backwardIdddLi2ELb1ELb0EEEvPT0_PKT_S5_iiiPKb --------------------------
	.section	.nv.constant0._ZN43_GLOBAL__N__9ae7fba5_10_SoftMax_cu_9f978f6321softmax_warp_backwardIdddLi2ELb1ELb0EEEvPT0_PKT_S5_iiiPKb,"a",@progbits
	.sectionflags	@""
	.align	4
.nv.constant0._ZN43_GLOBAL__N__9ae7fba5_10_SoftMax_cu_9f978f6321softmax_warp_backwardIdddLi2ELb1ELb0EEEvPT0_PKT_S5_iiiPKb:
	.zero		400


//--------------------- .nv.constant2._ZN43_GLOBAL__N__9ae7fba5_10_SoftMax_cu_9f978f6321softmax_warp_backwardIdddLi1ELb1ELb0EEEvPT0_PKT_S5_iiiPKb --------------------------
	.section	.nv.constant2._ZN43_GLOBAL__N__9ae7fba5_10_SoftMax_cu_9f978f6321softmax_warp_backwardIdddLi1ELb1ELb0EEEvPT0_PKT_S5_iiiPKb,"a",@progbits
	.sectionflags	@""
	.align	4
.nv.constant2._ZN43_GLOBAL__N__9ae7fba5_10_SoftMax_cu_9f978f6321softmax_warp_backwardIdddLi1ELb1ELb0EEEvPT0_PKT_S5_iiiPKb:
        /*0000*/ 	.byte	0xef, 0x39, 0xfa, 0xfe, 0x42, 0x2e, 0xe6, 0xbf, 0x3f, 0x80, 0x39, 0x3b, 0x9e, 0xbc, 0x7a, 0xbc
        /*0010*/ 	.byte	0xea, 0x13, 0xa2, 0xfc, 0xf3, 0x8a, 0x92, 0x3e, 0x15, 0x13, 0x40, 0x62, 0xee, 0x1d, 0xc7, 0x3e
        /*0020*/ 	.byte	0x71, 0xeb, 0x89, 0x7c, 0x99, 0x01, 0xfa, 0x3e, 0x65, 0x1f, 0x76, 0x14, 0xa0, 0x01, 0x2a, 0x3f
        /*0030*/ 	.byte	0xaf, 0xb7, 0x52, 0x18, 0x6c, 0xc1, 0x56, 0x3f, 0x22, 0x23, 0x12, 0x11, 0x11, 0x11, 0x81, 0x3f
        /*0040*/ 	.byte	0xa1, 0x02, 0x55, 0x55, 0x55, 0x55, 0xa5, 0x3f, 0x11, 0x55, 0x55, 0x55, 0x55, 0x55, 0xc5, 0x3f
        /*0050*/ 	.byte	0x0b, 0x00, 0x00, 0x00, 0x00, 0x00, 0xe0, 0x3f


//--------------------- .nv.constant0._ZN43_GLOBAL__N__9ae7fba5_10_SoftMax_cu_9f978f6321softmax_warp_backwardIdddLi1ELb1ELb0EEEvPT0_PKT_S5_iiiPKb --------------------------
	.section	.nv.constant0._ZN43_GLOBAL__N__9ae7fba5_10_SoftMax_cu_9f978f6321softmax_warp_backwardIdddLi1ELb1ELb0EEEvPT0_PKT_S5_iiiPKb,"a",@progbits
	.sectionflags	@""
	.align	4
.nv.constant0._ZN43_GLOBAL__N__9ae7fba5_10_SoftMax_cu_9f978f6321softmax_warp_backwardIdddLi1ELb1ELb0EEEvPT0_PKT_S5_iiiPKb:
	.zero		400


//--------------------- .nv.constant2._ZN43_GLOBAL__N__9ae7fba5_10_SoftMax_cu_9f978f6321softmax_warp_backwardIdddLi0ELb1ELb0EEEvPT0_PKT_S5_iiiPKb --------------------------
	.section	.nv.constant2._ZN43_GLOBAL__N__9ae7fba5_10_SoftMax_cu_9f978f6321softmax_warp_backwardIdddLi0ELb1ELb0EEEvPT0_PKT_S5_iiiPKb,"a",@progbits
	.sectionflags	@""
	.align	4
.nv.constant2._ZN43_GLOBAL__N__9ae7fba5_10_SoftMax_cu_9f978f6321softmax_warp_backwardIdddLi0ELb1ELb0EEEvPT0_PKT_S5_iiiPKb:
        /*0000*/ 	.byte	0xef, 0x39, 0xfa, 0xfe, 0x42, 0x2e, 0xe6, 0xbf, 0x3f, 0x80, 0x39, 0x3b, 0x9e, 0xbc, 0x7a, 0xbc
        /*0010*/ 	.byte	0xea, 0x13, 0xa2, 0xfc, 0xf3, 0x8a, 0x92, 0x3e, 0x15, 0x13, 0x40, 0x62, 0xee, 0x1d, 0xc7, 0x3e
        /*0020*/ 	.byte	0x71, 0xeb, 0x89, 0x7c, 0x99, 0x01, 0xfa, 0x3e, 0x65, 0x1f, 0x76, 0x14, 0xa0, 0x01, 0x2a, 0x3f
        /*0030*/ 	.byte	0xaf, 0xb7, 0x52, 0x18, 0x6c, 0xc1, 0x56, 0x3f, 0x22, 0x23, 0x12, 0x11, 0x11, 0x11, 0x81, 0x3f
        /*0040*/ 	.byte	0xa1, 0x02, 0x55, 0x55, 0x55, 0x55, 0xa5, 0x3f, 0x11, 0x55, 0x55, 0x55, 0x55, 0x55, 0xc5, 0x3f
        /*0050*/ 	.byte	0x0b, 0x00, 0x00, 0x00, 0x00, 0x00, 0xe0, 0x3f


//--------------------- .nv.constant0._ZN43_GLOBAL__N__9ae7fba5_10_SoftMax_cu_9f978f6321softmax_warp_backwardIdddLi0ELb1ELb0EEEvPT0_PKT_S5_iiiPKb --------------------------
	.section	.nv.constant0._ZN43_GLOBAL__N__9ae7fba5_10_SoftMax_cu_9f978f6321softmax_warp_backwardIdddLi0ELb1ELb0EEEvPT0_PKT_S5_iiiPKb,"a",@progbits
	.sectionflags	@""
	.align	4
.nv.constant0._ZN43_GLOBAL__N__9ae7fba5_10_SoftMax_cu_9f978f6321softmax_warp_backwardIdddLi0ELb1ELb0EEEvPT0_PKT_S5_iiiPKb:
	.zero		400


//--------------------- .nv.constant0._ZN43_GLOBAL__N__9ae7fba5_10_SoftMax_cu_9f978f6320softmax_warp_forwardIN3c108BFloat16EffLi11ELb1ELb0EEEvPT0_PKT_iiiPKbib --------------------------
	.section	.nv.constant0._ZN43_GLOBAL__N__9ae7fba5_10_SoftMax_cu_9f978f6320softmax_warp_forwardIN3c108BFloat16EffLi11ELb1ELb0EEEvPT0_PKT_iiiPKbib,"a",@progbits
	.sectionflags	@""
	.align	4
.nv.constant0._ZN43_GLOBAL__N__9ae7fba5_10_SoftMax_cu_9f978f6320softmax_warp_forwardIN3c108BFloat16EffLi11ELb1ELb0EEEvPT0_PKT_iiiPKbib:
	.zero		397


//--------------------- .nv.constant0._ZN43_GLOBAL__N__9ae7fba5_10_SoftMax_cu_9f978f6320softmax_warp_forwardIN3c108BFloat16EffLi10ELb1ELb0EEEvPT0_PKT_iiiPKbib --------------------------
	.section	.nv.constant0._ZN43_GLOBAL__N__9ae7fba5_10_SoftMax_cu_9f978f6320softmax_warp_forwardIN3c108BFloat16EffLi10ELb1ELb0EEEvPT0_PKT_iiiPKbib,"a",@progbits
	.sectionflags	@""
	.align	4
.nv.constant0._ZN43_GLOBAL__N__9ae7fba5_10_SoftMax_cu_9f978f6320softmax_warp_forwardIN3c108BFloat16EffLi10ELb1ELb0EEEvPT0_PKT_iiiPKbib:
	.zero		397


//--------------------- .nv.constant0._ZN43_GLOBAL__N__9ae7fba5_10_SoftMax_cu_9f978f6320softmax_warp_forwardIN3c108BFloat16EffLi9ELb1ELb0EEEvPT0_PKT_iiiPKbib --------------------------
	.section	.nv.constant0._ZN43_GLOBAL__N__9ae7fba5_10_SoftMax_cu_9f978f6320softmax_warp_forwardIN3c108BFloat16EffLi9ELb1ELb0EEEvPT0_PKT_iiiPKbib,"a",@progbits
	.sectionflags	@""
	.align	4
.nv.constant0._ZN43_GLOBAL__N__9ae7fba5_10_SoftMax_cu_9f978f6320softmax_warp_forwardIN3c108BFloat16EffLi9ELb1ELb0EEEvPT0_PKT_iiiPKbib:
	.zero		397


//--------------------- .nv.constant0._ZN43_GLOBAL__N__9ae7fba5_10_SoftMax_cu_9f978f6320softmax_warp_forwardIN3c108BFloat16EffLi8ELb1ELb0EEEvPT0_PKT_iiiPKbib --------------------------
	.section	.nv.constant0._ZN43_GLOBAL__N__9ae7fba5_10_SoftMax_cu_9f978f6320softmax_warp_forwardIN3c108BFloat16EffLi8ELb1ELb0EEEvPT0_PKT_iiiPKbib,"a",@progbits
	.sectionflags	@""
	.align	4
.nv.constant0._ZN43_GLOBAL__N__9ae7fba5_10_SoftMax_cu_9f978f6320softmax_warp_forwardIN3c108BFloat16EffLi8ELb1ELb0EEEvPT0_PKT_iiiPKbib:
	.zero		397


//--------------------- .nv.constant0._ZN43_GLOBAL__N__9ae7fba5_10_SoftMax_cu_9f978f6320softmax_warp_forwardIN3c108BFloat16EffLi7ELb1ELb0EEEvPT0_PKT_iiiPKbib --------------------------
	.section	.nv.constant0._ZN43_GLOBAL__N__9ae7fba5_10_SoftMax_cu_9f978f6320softmax_warp_forwardIN3c108BFloat16EffLi7ELb1ELb0EEEvPT0_PKT_iiiPKbib,"a",@progbits
	.sectionflags	@""
	.align	4
.nv.constant0._ZN43_GLOBAL__N__9ae7fba5_10_SoftMax_cu_9f978f6320softmax_warp_forwardIN3c108BFloat16EffLi7ELb1ELb0EEEvPT0_PKT_iiiPKbib:
	.zero		397


//--------------------- .nv.constant0._ZN43_GLOBAL__N__9ae7fba5_10_SoftMax_cu_9f978f6320softmax_warp_forwardIN3c108BFloat16EffLi6ELb1ELb0EEEvPT0_PKT_iiiPKbib --------------------------
	.section	.nv.constant0._ZN43_GLOBAL__N__9ae7fba5_10_SoftMax_cu_9f978f6320softmax_warp_forwardIN3c108BFloat16EffLi6ELb1ELb0EEEvPT0_PKT_iiiPKbib,"a",@progbits
	.sectionflags	@""
	.align	4
.nv.constant0._ZN43_GLOBAL__N__9ae7fba5_10_SoftMax_cu_9f978f6320softmax_warp_forwardIN3c108BFloat16EffLi6ELb1ELb0EEEvPT0_PKT_iiiPKbib:
	.zero		397


//--------------------- .nv.constant0._ZN43_GLOBAL__N__9ae7fba5_10_SoftMax_cu_9f978f6320softmax_warp_forwardIN3c108BFloat16EffLi5ELb1ELb0EEEvPT0_PKT_iiiPKbib --------------------------
	.section	.nv.constant0._ZN43_GLOBAL__N__9ae7fba5_10_SoftMax_cu_9f978f6320softmax_warp_forwardIN3c108BFloat16EffLi5ELb1ELb0EEEvPT0_PKT_iiiPKbib,"a",@progbits
	.sectionflags	@""
	.align	4
.nv.constant0._ZN43_GLOBAL__N__9ae7fba5_10_SoftMax_cu_9f978f6320softmax_warp_forwardIN3c108BFloat16EffLi5ELb1ELb0EEEvPT0_PKT_iiiPKbib:
	.zero		397


//--------------------- .nv.constant0._ZN43_GLOBAL__N__9ae7fba5_10_SoftMax_cu_9f978f6320softmax_warp_forwardIN3c108BFloat16EffLi4ELb1ELb0EEEvPT0_PKT_iiiPKbib --------------------------
	.section	.nv.constant0._ZN43_GLOBAL__N__9ae7fba5_10_SoftMax_cu_9f978f6320softmax_warp_forwardIN3c108BFloat16EffLi4ELb1ELb0EEEvPT0_PKT_iiiPKbib,"a",@progbits
	.sectionflags	@""
	.align	4
.nv.constant0._ZN43_GLOBAL__N__9ae7fba5_10_SoftMax_cu_9f978f6320softmax_warp_forwardIN3c108BFloat16EffLi4ELb1ELb0EEEvPT0_PKT_iiiPKbib:
	.zero		397


//--------------------- .nv.constant0._ZN43_GLOBAL__N__9ae7fba5_10_SoftMax_cu_9f978f6320softmax_warp_forwardIN3c108BFloat16EffLi3ELb1ELb0EEEvPT0_PKT_iiiPKbib --------------------------
	.section	.nv.constant0._ZN43_GLOBAL__N__9ae7fba5_10_SoftMax_cu_9f978f6320softmax_warp_forwardIN3c108BFloat16EffLi3ELb1ELb0EEEvPT0_PKT_iiiPKbib,"a",@progbits
	.sectionflags	@""
	.align	4
.nv.constant0._ZN43_GLOBAL__N__9ae7fba5_10_SoftMax_cu_9f978f6320softmax_warp_forwardIN3c108BFloat16EffLi3ELb1ELb0EEEvPT0_PKT_iiiPKbib:
	.zero		397


//--------------------- .nv.constant0._ZN43_GLOBAL__N__9ae7fba5_10_SoftMax_cu_9f978f6320softmax_warp_forwardIN3c108BFloat16EffLi2ELb1ELb0EEEvPT0_PKT_iiiPKbib --------------------------
	.section	.nv.constant0._ZN43_GLOBAL__N__9ae7fba5_10_SoftMax_cu_9f978f6320softmax_warp_forwardIN3c108BFloat16EffLi2ELb1ELb0EEEvPT0_PKT_iiiPKbib,"a",@progbits
	.sectionflags	@""
	.align	4
.nv.constant0._ZN43_GLOBAL__N__9ae7fba5_10_SoftMax_cu_9f978f6320softmax_warp_forwardIN3c108BFloat16EffLi2ELb1ELb0EEEvPT0_PKT_iiiPKbib:
	.zero		397


//--------------------- .nv.constant0._ZN43_GLOBAL__N__9ae7fba5_10_SoftMax_cu_9f978f6320softmax_warp_forwardIN3c108BFloat16EffLi1ELb1ELb0EEEvPT0_PKT_iiiPKbib --------------------------
	.section	.nv.constant0._ZN43_GLOBAL__N__9ae7fba5_10_SoftMax_cu_9f978f6320softmax_warp_forwardIN3c108BFloat16EffLi1ELb1ELb0EEEvPT0_PKT_iiiPKbib,"a",@progbits
	.sectionflags	@""
	.align	4
.nv.constant0._ZN43_GLOBAL__N__9ae7fba5_10_SoftMax_cu_9f978f6320softmax_warp_forwardIN3c108BFloat16EffLi1ELb1ELb0EEEvPT0_PKT_iiiPKbib:
	.zero		397


//--------------------- .nv.constant0._ZN43_GLOBAL__N__9ae7fba5_10_SoftMax_cu_9f978f6320softmax_warp_forwardIN3c108BFloat16EffLi0ELb1ELb0EEEvPT0_PKT_iiiPKbib --------------------------
	.section	.nv.constant0._ZN43_GLOBAL__N__9ae7fba5_10_SoftMax_cu_9f978f6320softmax_warp_forwardIN3c108BFloat16EffLi0ELb1ELb0EEEvPT0_PKT_iiiPKbib,"a",@progbits
	.sectionflags	@""
	.align	4
.nv.constant0._ZN43_GLOBAL__N__9ae7fba5_10_SoftMax_cu_9f978f6320softmax_warp_forwardIN3c108BFloat16EffLi0ELb1ELb0EEEvPT0_PKT_iiiPKbib:
	.zero		397


//--------------------- .nv.constant0._ZN43_GLOBAL__N__9ae7fba5_10_SoftMax_cu_9f978f6320softmax_warp_forwardIN3c108BFloat16ES2_fLi11ELb1ELb0EEEvPT0_PKT_iiiPKbib --------------------------
	.section	.nv.constant0._ZN43_GLOBAL__N__9ae7fba5_10_SoftMax_cu_9f978f6320softmax_warp_forwardIN3c108BFloat16ES2_fLi11ELb1ELb0EEEvPT0_PKT_iiiPKbib,"a",@progbits
	.sectionflags	@""
	.align	4
.nv.constant0._ZN43_GLOBAL__N__9ae7fba5_10_SoftMax_cu_9f978f6320softmax_warp_forwardIN3c108BFloat16ES2_fLi11ELb1ELb0EEEvPT0_PKT_iiiPKbib:
	.zero		397


//--------------------- .nv.constant0._ZN43_GLOBAL__N__9ae7fba5_10_SoftMax_cu_9f978f6320softmax_warp_forwardIN3c108BFloat16ES2_fLi10ELb1ELb0EEEvPT0_PKT_iiiPKbib --------------------------
	.section	.nv.constant0._ZN43_GLOBAL__N__9ae7fba5_10_SoftMax_cu_9f978f6320softmax_warp_forwardIN3c108BFloat16ES2_fLi10ELb1ELb0EEEvPT0_PKT_iiiPKbib,"a",@progbits
	.sectionflags	@""
	.align	4
.nv.constant0._ZN43_GLOBAL__N__9ae7fba5_10_SoftMax_cu_9f978f6320softmax_warp_forwardIN3c108BFloat16ES2_fLi10ELb1ELb0EEEvPT0_PKT_iiiPKbib:
	.zero		397


//--------------------- .nv.constant0._ZN43_GLOBAL__N__9ae7fba5_10_SoftMax_cu_9f978f6320softmax_warp_forwardIN3c108BFloat16ES2_fLi9ELb1ELb0EEEvPT0_PKT_iiiPKbib --------------------------
	.section	.nv.constant0._ZN43_GLOBAL__N__9ae7fba5_10_SoftMax_cu_9f978f6320softmax_warp_forwardIN3c108BFloat16ES2_fLi9ELb1ELb0EEEvPT0_PKT_iiiPKbib,"a",@progbits
	.sectionflags	@""
	.align	4
.nv.constant0._ZN43_GLOBAL__N__9ae7fba5_10_SoftMax_cu_9f978f6320softmax_warp_forwardIN3c108BFloat16ES2_fLi9ELb1ELb0EEEvPT0_PKT_iiiPKbib:
	.zero		397


//--------------------- .nv.constant0._ZN43_GLOBAL__N__9ae7fba5_10_SoftMax_cu_9f978f6320softmax_warp_forwardIN3c108BFloat16ES2_fLi8ELb1ELb0EEEvPT0_PKT_iiiPKbib --------------------------
	.section	.nv.constant0._ZN43_GLOBAL__N__9ae7fba5_10_SoftMax_cu_9f978f6320softmax_warp_forwardIN3c108BFloat16ES2_fLi8ELb1ELb0EEEvPT0_PKT_iiiPKbib,"a",@progbits
	.sectionflags	@""
	.align	4
.nv.constant0._ZN43_GLOBAL__N__9ae7fba5_10_SoftMax_cu_9f978f6320softmax_warp_forwardIN3c108BFloat16ES2_fLi8ELb1ELb0EEEvPT0_PKT_iiiPKbib:
	.zero		397


//--------------------- .nv.constant0._ZN43_GLOBAL__N__9ae7fba5_10_SoftMax_cu_9f978f6320softmax_warp_forwardIN3c108BFloat16ES2_fLi7ELb1ELb0EEEvPT0_PKT_iiiPKbib --------------------------
	.section	.nv.constant0._ZN43_GLOBAL__N__9ae7fba5_10_SoftMax_cu_9f978f6320softmax_warp_forwardIN3c108BFloat16ES2_fLi7ELb1ELb0EEEvPT0_PKT_iiiPKbib,"a",@progbits
	.sectionflags	@""
	.align	4
.nv.constant0._ZN43_GLOBAL__N__9ae7fba5_10_SoftMax_cu_9f978f6320softmax_warp_forwardIN3c108BFloat16ES2_fLi7ELb1ELb0EEEvPT0_PKT_iiiPKbib:
	.zero		397


//--------------------- .nv.constant0._ZN43_GLOBAL__N__9ae7fba5_10_SoftMax_cu_9f978f6320softmax_warp_forwardIN3c108BFloat16ES2_fLi6ELb1ELb0EEEvPT0_PKT_iiiPKbib --------------------------
	.section	.nv.constant0._ZN43_GLOBAL__N__9ae7fba5_10_SoftMax_cu_9f978f6320softmax_warp_forwardIN3c108BFloat16ES2_fLi6ELb1ELb0EEEvPT0_PKT_iiiPKbib,"a",@progbits
	.sectionflags	@""
	.align	4
.nv.constant0._ZN43_GLOBAL__N__9ae7fba5_10_SoftMax_cu_9f978f6320softmax_warp_forwardIN3c108BFloat16ES2_fLi6ELb1ELb0EEEvPT0_PKT_iiiPKbib:
	.zero		397


//--------------------- .nv.constant0._ZN43_GLOBAL__N__9ae7fba5_10_SoftMax_cu_9f978f6320softmax_warp_forwardIN3c108BFloat16ES2_fLi5ELb1ELb0EEEvPT0_PKT_iiiPKbib --------------------------
	.section	.nv.constant0._ZN43_GLOBAL__N__9ae7fba5_10_SoftMax_cu_9f978f6320softmax_warp_forwardIN3c108BFloat16ES2_fLi5ELb1ELb0EEEvPT0_PKT_iiiPKbib,"a",@progbits
	.sectionflags	@""
	.align	4
.nv.constant0._ZN43_GLOBAL__N__9ae7fba5_10_SoftMax_cu_9f978f6320softmax_warp_forwardIN3c108BFloat16ES2_fLi5ELb1ELb0EEEvPT0_PKT_iiiPKbib:
	.zero		397


//--------------------- .nv.constant0._ZN43_GLOBAL__N__9ae7fba5_10_SoftMax_cu_9f978f6320softmax_warp_forwardIN3c108BFloat16ES2_fLi4ELb1ELb0EEEvPT0_PKT_iiiPKbib --------------------------
	.section	.nv.constant0._ZN43_GLOBAL__N__9ae7fba5_10_SoftMax_cu_9f978f6320softmax_warp_forwardIN3c108BFloat16ES2_fLi4ELb1ELb0EEEvPT0_PKT_iiiPKbib,"a",@progbits
	.sectionflags	@""
	.align	4
.nv.constant0._ZN43_GLOBAL__N__9ae7fba5_10_SoftMax_cu_9f978f6320softmax_warp_forwardIN3c108BFloat16ES2_fLi4ELb1ELb0EEEvPT0_PKT_iiiPKbib:
	.zero		397


//--------------------- .nv.constant0._ZN43_GLOBAL__N__9ae7fba5_10_SoftMax_cu_9f978f6320softmax_warp_forwardIN3c108BFloat16ES2_fLi3ELb1ELb0EEEvPT0_PKT_iiiPKbib --------------------------
	.section	.nv.constant0._ZN43_GLOBAL__N__9ae7fba5_10_SoftMax_cu_9f978f6320softmax_warp_forwardIN3c108BFloat16ES2_fLi3ELb1ELb0EEEvPT0_PKT_iiiPKbib,"a",@progbits
	.sectionflags	@""
	.align	4
.nv.constant0._ZN43_GLOBAL__N__9ae7fba5_10_SoftMax_cu_9f978f6320softmax_warp_forwardIN3c108BFloat16ES2_fLi3ELb1ELb0EEEvPT0_PKT_iiiPKbib:
	.zero		397


//--------------------- .nv.constant0._ZN43_GLOBAL__N__9ae7fba5_10_SoftMax_cu_9f978f6320softmax_warp_forwardIN3c108BFloat16ES2_fLi2ELb1ELb0EEEvPT0_PKT_iiiPKbib --------------------------
	.section	.nv.constant0._ZN43_GLOBAL__N__9ae7fba5_10_SoftMax_cu_9f978f6320softmax_warp_forwardIN3c108BFloat16ES2_fLi2ELb1ELb0EEEvPT0_PKT_iiiPKbib,"a",@progbits
	.sectionflags	@""
	.align	4
.nv.constant0._ZN43_GLOBAL__N__9ae7fba5_10_SoftMax_cu_9f978f6320softmax_warp_forwardIN3c108BFloat16ES2_fLi2ELb1ELb0EEEvPT0_PKT_iiiPKbib:
	.zero		397


//--------------------- .nv.constant0._ZN43_GLOBAL__N__9ae7fba5_10_SoftMax_cu_9f978f6320softmax_warp_forwardIN3c108BFloat16ES2_fLi1ELb1ELb0EEEvPT0_PKT_iiiPKbib --------------------------
	.section	.nv.constant0._ZN43_GLOBAL__N__9ae7fba5_10_SoftMax_cu_9f978f6320softmax_warp_forwardIN3c108BFloat16ES2_fLi1ELb1ELb0EEEvPT0_PKT_iiiPKbib,"a",@progbits
	.sectionflags	@""
	.align	4
.nv.constant0._ZN43_GLOBAL__N__9ae7fba5_10_SoftMax_cu_9f978f6320softmax_warp_forwardIN3c108BFloat16ES2_fLi1ELb1ELb0EEEvPT0_PKT_iiiPKbib:
	.zero		397


//--------------------- .nv.constant0._ZN43_GLOBAL__N__9ae7fba5_10_SoftMax_cu_9f978f6320softmax_warp_forwardIN3c108BFloat16ES2_fLi0ELb1ELb0EEEvPT0_PKT_iiiPKbib --------------------------
	.section	.nv.constant0._ZN43_GLOBAL__N__9ae7fba5_10_SoftMax_cu_9f978f6320softmax_warp_forwardIN3c108BFloat16ES2_fLi0ELb1ELb0EEEvPT0_PKT_iiiPKbib,"a",@progbits
	.sectionflags	@""
	.align	4
.nv.constant0._ZN43_GLOBAL__N__9ae7fba5_10_SoftMax_cu_9f978f6320softmax_warp_forwardIN3c108BFloat16ES2_fLi0ELb1ELb0EEEvPT0_PKT_iiiPKbib:
	.zero		397


//--------------------- .nv.constant0._ZN43_GLOBAL__N__9ae7fba5_10_SoftMax_cu_9f978f6320softmax_warp_forwardIN3c104HalfEffLi11ELb1ELb0EEEvPT0_PKT_iiiPKbib --------------------------
	.section	.nv.constant0._ZN43_GLOBAL__N__9ae7fba5_10_SoftMax_cu_9f978f6320softmax_warp_forwardIN3c104HalfEffLi11ELb1ELb0EEEvPT0_PKT_iiiPKbib,"a",@progbits
	.sectionflags	@""
	.align	4
.nv.constant0._ZN43_GLOBAL__N__9ae7fba5_10_SoftMax_cu_9f978f6320softmax_warp_forwardIN3c104HalfEffLi11ELb1ELb0EEEvPT0_PKT_iiiPKbib:
	.zero		397


//--------------------- .nv.constant0._ZN43_GLOBAL__N__9ae7fba5_10_SoftMax_cu_9f978f6320softmax_warp_forwardIN3c104HalfEffLi10ELb1ELb0EEEvPT0_PKT_iiiPKbib --------------------------
	.section	.nv.constant0._ZN43_GLOBAL__N__9ae7fba5_10_SoftMax_cu_9f978f6320softmax_warp_forwardIN3c104HalfEffLi10ELb1ELb0EEEvPT0_PKT_iiiPKbib,"a",@progbits
	.sectionflags	@""
	.align	4
.nv.constant0._ZN43_GLOBAL__N__9ae7fba5_10_SoftMax_cu_9f978f6320softmax_warp_forwardIN3c104HalfEffLi10ELb1ELb0EEEvPT0_PKT_iiiPKbib:
	.zero		397


//--------------------- .nv.constant0._ZN43_GLOBAL__N__9ae7fba5_10_SoftMax_cu_9f978f6320softmax_warp_forwardIN3c104HalfEffLi9ELb1ELb0EEEvPT0_PKT_iiiPKbib --------------------------
	.section	.nv.constant0._ZN43_GLOBAL__N__9ae7fba5_10_SoftMax_cu_9f978f6320softmax_warp_forwardIN3c104HalfEffLi9ELb1ELb0EEEvPT0_PKT_iiiPKbib,"a",@progbits
	.sectionflags	@""
	.align	4
.nv.constant0._ZN43_GLOBAL__N__9ae7fba5_10_SoftMax_cu_9f978f6320softmax_warp_forwardIN3c104HalfEffLi9ELb1ELb0EEEvPT0_PKT_iiiPKbib:
	.zero		397


//--------------------- .nv.constant0._ZN43_GLOBAL__N__9ae7fba5_10_SoftMax_cu_9f978f6320softmax_warp_forwardIN3c104HalfEffLi8ELb1ELb0EEEvPT0_PKT_iiiPKbib --------------------------
	.section	.nv.constant0._ZN43_GLOBAL__N__9ae7fba5_10_SoftMax_cu_9f978f6320softmax_warp_forwardIN3c104HalfEffLi8ELb1ELb0EEEvPT0_PKT_iiiPKbib,"a",@progbits
	.sectionflags	@""
	.align	4
.nv.constant0._ZN43_GLOBAL__N__9ae7fba5_10_SoftMax_cu_9f978f6320softmax_warp_forwardIN3c104HalfEffLi8ELb1ELb0EEEvPT0_PKT_iiiPKbib:
	.zero		397


//--------------------- .nv.constant0._ZN43_GLOBAL__N__9ae7fba5_10_SoftMax_cu_9f978f6320softmax_warp_forwardIN3c104HalfEffLi7ELb1ELb0EEEvPT0_PKT_iiiPKbib --------------------------
	.section	.nv.constant0._ZN43_GLOBAL__N__9ae7fba5_10_SoftMax_cu_9f978f6320softmax_warp_forwardIN3c104HalfEffLi7ELb1ELb0EEEvPT0_PKT_iiiPKbib,"a",@progbits
	.sectionflags	@""
	.align	4
.nv.constant0._ZN43_GLOBAL__N__9ae7fba5_10_SoftMax_cu_9f978f6320softmax_warp_forwardIN3c104HalfEffLi7ELb1ELb0EEEvPT0_PKT_iiiPKbib:
	.zero		397


//--------------------- .nv.constant0._ZN43_GLOBAL__N__9ae7fba5_10_SoftMax_cu_9f978f6320softmax_warp_forwardIN3c104HalfEffLi6ELb1ELb0EEEvPT0_PKT_iiiPKbib --------------------------
	.section	.nv.constant0._ZN43_GLOBAL__N__9ae7fba5_10_SoftMax_cu_9f978f6320softmax_warp_forwardIN3c104HalfEffLi6ELb1ELb0EEEvPT0_PKT_iiiPKbib,"a",@progbits
	.sectionflags	@""
	.align	4
.nv.constant0._ZN43_GLOBAL__N__9ae7fba5_10_SoftMax_cu_9f978f6320softmax_warp_forwardIN3c104HalfEffLi6ELb1ELb0EEEvPT0_PKT_iiiPKbib:
	.zero		397


//--------------------- .nv.constant0._ZN43_GLOBAL__N__9ae7fba5_10_SoftMax_cu_9f978f6320softmax_warp_forwardIN3c104HalfEffLi5ELb1ELb0EEEvPT0_PKT_iiiPKbib --------------------------
	.section	.nv.constant0._ZN43_GLOBAL__N__9ae7fba5_10_SoftMax_cu_9f978f6320softmax_warp_forwardIN3c104HalfEffLi5ELb1ELb0EEEvPT0_PKT_iiiPKbib,"a",@progbits
	.sectionflags	@""
	.align	4
.nv.constant0._ZN43_GLOBAL__N__9ae7fba5_10_SoftMax_cu_9f978f6320softmax_warp_forwardIN3c104HalfEffLi5ELb1ELb0EEEvPT0_PKT_iiiPKbib:
	.zero		397


//--------------------- .nv.constant0._ZN43_GLOBAL__N__9ae7fba5_10_SoftMax_cu_9f978f6320softmax_warp_forwardIN3c104HalfEffLi4ELb1ELb0EEEvPT0_PKT_iiiPKbib --------------------------
	.section	.nv.constant0._ZN43_GLOBAL__N__9ae7fba5_10_SoftMax_cu_9f978f6320softmax_warp_forwardIN3c104HalfEffLi4ELb1ELb0EEEvPT0_PKT_iiiPKbib,"a",@progbits
	.sectionflags	@""
	.align	4
.nv.constant0._ZN43_GLOBAL__N__9ae7fba5_10_SoftMax_cu_9f978f6320softmax_warp_forwardIN3c104HalfEffLi4ELb1ELb0EEEvPT0_PKT_iiiPKbib:
	.zero		397


//--------------------- .nv.constant0._ZN43_GLOBAL__N__9ae7fba5_10_SoftMax_cu_9f978f6320softmax_warp_forwardIN3c104HalfEffLi3ELb1ELb0EEEvPT0_PKT_iiiPKbib --------------------------
	.section	.nv.constant0._ZN43_GLOBAL__N__9ae7fba5_10_SoftMax_cu_9f978f6320softmax_warp_forwardIN3c104HalfEffLi3ELb1ELb0EEEvPT0_PKT_iiiPKbib,"a",@progbits
	.sectionflags	@""
	.align	4
.nv.constant0._ZN43_GLOBAL__N__9ae7fba5_10_SoftMax_cu_9f978f6320softmax_warp_forwardIN3c104HalfEffLi3ELb1ELb0EEEvPT0_PKT_iiiPKbib:
	.zero		397


//--------------------- .nv.constant0._ZN43_GLOBAL__N__9ae7fba5_10_SoftMax_cu_9f978f6320softmax_warp_forwardIN3c104HalfEffLi2ELb1ELb0EEEvPT0_PKT_iiiPKbib --------------------------
	.section	.nv.constant0._ZN43_GLOBAL__N__9ae7fba5_10_SoftMax_cu_9f978f6320softmax_warp_forwardIN3c104HalfEffLi2ELb1ELb0EEEvPT0_PKT_iiiPKbib,"a",@progbits
	.sectionflags	@""
	.align	4
.nv.constant0._ZN43_GLOBAL__N__9ae7fba5_10_SoftMax_cu_9f978f6320softmax_warp_forwardIN3c104HalfEffLi2ELb1ELb0EEEvPT0_PKT_iiiPKbib:
	.zero		397


//--------------------- .nv.constant0._ZN43_GLOBAL__N__9ae7fba5_10_SoftMax_cu_9f978f6320softmax_warp_forwardIN3c104HalfEffLi1ELb1ELb0EEEvPT0_PKT_iiiPKbib --------------------------
	.section	.nv.constant0._ZN43_GLOBAL__N__9ae7fba5_10_SoftMax_cu_9f978f6320softmax_warp_forwardIN3c104HalfEffLi1ELb1ELb0EEEvPT0_PKT_iiiPKbib,"a",@progbits
	.sectionflags	@""
	.align	4
.nv.constant0._ZN43_GLOBAL__N__9ae7fba5_10_SoftMax_cu_9f978f6320softmax_warp_forwardIN3c104HalfEffLi1ELb1ELb0EEEvPT0_PKT_iiiPKbib:
	.zero		397


//--------------------- .nv.constant0._ZN43_GLOBAL__N__9ae7fba5_10_SoftMax_cu_9f978f6320softmax_warp_forwardIN3c104HalfEffLi0ELb1ELb0EEEvPT0_PKT_iiiPKbib --------------------------
	.section	.nv.constant0._ZN43_GLOBAL__N__9ae7fba5_10_SoftMax_cu_9f978f6320softmax_warp_forwardIN3c104HalfEffLi0ELb1ELb0EEEvPT0_PKT_iiiPKbib,"a",@progbits
	.sectionflags	@""
	.align	4
.nv.constant0._ZN43_GLOBAL__N__9ae7fba5_10_SoftMax_cu_9f978f6320softmax_warp_forwardIN3c104HalfEffLi0ELb1ELb0EEEvPT0_PKT_iiiPKbib:
	.zero		397


//--------------------- .nv.constant0._ZN43_GLOBAL__N__9ae7fba5_10_SoftMax_cu_9f978f6320softmax_warp_forwardIN3c104HalfES2_fLi11ELb1ELb0EEEvPT0_PKT_iiiPKbib --------------------------
	.section	.nv.constant0._ZN43_GLOBAL__N__9ae7fba5_10_SoftMax_cu_9f978f6320softmax_warp_forwardIN3c104HalfES2_fLi11ELb1ELb0EEEvPT0_PKT_iiiPKbib,"a",@progbits
	.sectionflags	@""
	.align	4
.nv.constant0._ZN43_GLOBAL__N__9ae7fba5_10_SoftMax_cu_9f978f6320softmax_warp_forwardIN3c104HalfES2_fLi11ELb1ELb0EEEvPT0_PKT_iiiPKbib:
	.zero		397


//--------------------- .nv.constant0._ZN43_GLOBAL__N__9ae7fba5_10_SoftMax_cu_9f978f6320softmax_warp_forwardIN3c104HalfES2_fLi10ELb1ELb0EEEvPT0_PKT_iiiPKbib --------------------------
	.section	.nv.constant0._ZN43_GLOBAL__N__9ae7fba5_10_SoftMax_cu_9f978f6320softmax_warp_forwardIN3c104HalfES2_fLi10ELb1ELb0EEEvPT0_PKT_iiiPKbib,"a",@progbits
	.sectionflags	@""
	.align	4
.nv.constant0._ZN43_GLOBAL__N__9ae7fba5_10_SoftMax_cu_9f978f6320softmax_warp_forwardIN3c104HalfES2_fLi10ELb1ELb0EEEvPT0_PKT_iiiPKbib:
	.zero		397


//--------------------- .nv.constant0._ZN43_GLOBAL__N__9ae7fba5_10_SoftMax_cu_9f978f6320softmax_warp_forwardIN3c104HalfES2_fLi9ELb1ELb0EEEvPT0_PKT_iiiPKbib --------------------------
	.section	.nv.constant0._ZN43_GLOBAL__N__9ae7fba5_10_SoftMax_cu_9f978f6320softmax_warp_forwardIN3c104HalfES2_fLi9ELb1ELb0EEEvPT0_PKT_iiiPKbib,"a",@progbits
	.sectionflags	@""
	.align	4
.nv.constant0._ZN43_GLOBAL__N__9ae7fba5_10_SoftMax_cu_9f978f6320softmax_warp_forwardIN3c104HalfES2_fLi9ELb1ELb0EEEvPT0_PKT_iiiPKbib:
	.zero		397


//--------------------- .nv.constant0._ZN43_GLOBAL__N__9ae7fba5_10_SoftMax_cu_9f978f6320softmax_warp_forwardIN3c104HalfES2_fLi8ELb1ELb0EEEvPT0_PKT_iiiPKbib --------------------------
	.section	.nv.constant0._ZN43_GLOBAL__N__9ae7fba5_10_SoftMax_cu_9f978f6320softmax_warp_forwardIN3c104HalfES2_fLi8ELb1ELb0EEEvPT0_PKT_iiiPKbib,"a",@progbits
	.sectionflags	@""
	.align	4
.nv.constant0._ZN43_GLOBAL__N__9ae7fba5_10_SoftMax_cu_9f978f6320softmax_warp_forwardIN3c104HalfES2_fLi8ELb1ELb0EEEvPT0_PKT_iiiPKbib:
	.zero		397


//--------------------- .nv.constant0._ZN43_GLOBAL__N__9ae7fba5_10_SoftMax_cu_9f978f6320softmax_warp_forwardIN3c104HalfES2_fLi7ELb1ELb0EEEvPT0_PKT_iiiPKbib --------------------------
	.section	.nv.constant0._ZN43_GLOBAL__N__9ae7fba5_10_SoftMax_cu_9f978f6320softmax_warp_forwardIN3c104HalfES2_fLi7ELb1ELb0EEEvPT0_PKT_iiiPKbib,"a",@progbits
	.sectionflags	@""
	.align	4
.nv.constant0._ZN43_GLOBAL__N__9ae7fba5_10_SoftMax_cu_9f978f6320softmax_warp_forwardIN3c104HalfES2_fLi7ELb1ELb0EEEvPT0_PKT_iiiPKbib:
	.zero		397


//--------------------- .nv.constant0._ZN43_GLOBAL__N__9ae7fba5_10_SoftMax_cu_9f978f6320softmax_warp_forwardIN3c104HalfES2_fLi6ELb1ELb0EEEvPT0_PKT_iiiPKbib --------------------------
	.section	.nv.constant0._ZN43_GLOBAL__N__9ae7fba5_10_SoftMax_cu_9f978f6320softmax_warp_forwardIN3c104HalfES2_fLi6ELb1ELb0EEEvPT0_PKT_iiiPKbib,"a",@progbits
	.sectionflags	@""
	.align	4
.nv.constant0._ZN43_GLOBAL__N__9ae7fba5_10_SoftMax_cu_9f978f6320softmax_warp_forwardIN3c104HalfES2_fLi6ELb1ELb0EEEvPT0_PKT_iiiPKbib:
	.zero		397


//--------------------- .nv.constant0._ZN43_GLOBAL__N__9ae7fba5_10_SoftMax_cu_9f978f6320softmax_warp_forwardIN3c104HalfES2_fLi5ELb1ELb0EEEvPT0_PKT_iiiPKbib --------------------------
	.section	.nv.constant0._ZN43_GLOBAL__N__9ae7fba5_10_SoftMax_cu_9f978f6320softmax_warp_forwardIN3c104HalfES2_fLi5ELb1ELb0EEEvPT0_PKT_iiiPKbib,"a",@progbits
	.sectionflags	@""
	.align	4
.nv.constant0._ZN43_GLOBAL__N__9ae7fba5_10_SoftMax_cu_9f978f6320softmax_warp_forwardIN3c104HalfES2_fLi5ELb1ELb0EEEvPT0_PKT_iiiPKbib:
	.zero		397


//--------------------- .nv.constant0._ZN43_GLOBAL__N__9ae7fba5_10_SoftMax_cu_9f978f6320softmax_warp_forwardIN3c104HalfES2_fLi4ELb1ELb0EEEvPT0_PKT_iiiPKbib --------------------------
	.section	.nv.constant0._ZN43_GLOBAL__N__9ae7fba5_10_SoftMax_cu_9f978f6320softmax_warp_forwardIN3c104HalfES2_fLi4ELb1ELb0EEEvPT0_PKT_iiiPKbib,"a",@progbits
	.sectionflags	@""
	.align	4
.nv.constant0._ZN43_GLOBAL__N__9ae7fba5_10_SoftMax_cu_9f978f6320softmax_warp_forwardIN3c104HalfES2_fLi4ELb1ELb0EEEvPT0_PKT_iiiPKbib:
	.zero		397


//--------------------- .nv.constant0._ZN43_GLOBAL__N__9ae7fba5_10_SoftMax_cu_9f978f6320softmax_warp_forwardIN3c104HalfES2_fLi3ELb1ELb0EEEvPT0_PKT_iiiPKbib --------------------------
	.section	.nv.constant0._ZN43_GLOBAL__N__9ae7fba5_10_SoftMax_cu_9f978f6320softmax_warp_forwardIN3c104HalfES2_fLi3ELb1ELb0EEEvPT0_PKT_iiiPKbib,"a",@progbits
	.sectionflags	@""
	.align	4
.nv.constant0._ZN43_GLOBAL__N__9ae7fba5_10_SoftMax_cu_9f978f6320softmax_warp_forwardIN3c104HalfES2_fLi3ELb1ELb0EEEvPT0_PKT_iiiPKbib:
	.zero		397


//--------------------- .nv.constant0._ZN43_GLOBAL__N__9ae7fba5_10_SoftMax_cu_9f978f6320softmax_warp_forwardIN3c104HalfES2_fLi2ELb1ELb0EEEvPT0_PKT_iiiPKbib --------------------------
	.section	.nv.constant0._ZN43_GLOBAL__N__9ae7fba5_10_SoftMax_cu_9f978f6320softmax_warp_forwardIN3c104HalfES2_fLi2ELb1ELb0EEEvPT0_PKT_iiiPKbib,"a",@progbits
	.sectionflags	@""
	.align	4
.nv.constant0._ZN43_GLOBAL__N__9ae7fba5_10_SoftMax_cu_9f978f6320softmax_warp_forwardIN3c104HalfES2_fLi2ELb1ELb0EEEvPT0_PKT_iiiPKbib:
	.zero		397


//--------------------- .nv.constant0._ZN43_GLOBAL__N__9ae7fba5_10_SoftMax_cu_9f978f6320softmax_warp_forwardIN3c104HalfES2_fLi1ELb1ELb0EEEvPT0_PKT_iiiPKbib --------------------------
	.section	.nv.constant0._ZN43_GLOBAL__N__9ae7fba5_10_SoftMax_cu_9f978f6320softmax_warp_forwardIN3c104HalfES2_fLi1ELb1ELb0EEEvPT0_PKT_iiiPKbib,"a",@progbits
	.sectionflags	@""
	.align	4
.nv.constant0._ZN43_GLOBAL__N__9ae7fba5_10_SoftMax_cu_9f978f6320softmax_warp_forwardIN3c104HalfES2_fLi1ELb1ELb0EEEvPT0_PKT_iiiPKbib:
	.zero		397


//--------------------- .nv.constant0._ZN43_GLOBAL__N__9ae7fba5_10_SoftMax_cu_9f978f6320softmax_warp_forwardIN3c104HalfES2_fLi0ELb1ELb0EEEvPT0_PKT_iiiPKbib --------------------------
	.section	.nv.constant0._ZN43_GLOBAL__N__9ae7fba5_10_SoftMax_cu_9f978f6320softmax_warp_forwardIN3c104HalfES2_fLi0ELb1ELb0EEEvPT0_PKT_iiiPKbib,"a",@progbits
	.sectionflags	@""
	.align	4
.nv.constant0._ZN43_GLOBAL__N__9ae7fba5_10_SoftMax_cu_9f978f6320softmax_warp_forwardIN3c104HalfES2_fLi0ELb1ELb0EEEvPT0_PKT_iiiPKbib:
	.zero		397


//--------------------- .nv.constant0._ZN43_GLOBAL__N__9ae7fba5_10_SoftMax_cu_9f978f6320softmax_warp_forwardIfffLi11ELb1ELb0EEEvPT0_PKT_iiiPKbib --------------------------
	.section	.nv.constant0._ZN43_GLOBAL__N__9ae7fba5_10_SoftMax_cu_9f978f6320softmax_warp_forwardIfffLi11ELb1ELb0EEEvPT0_PKT_iiiPKbib,"a",@progbits
	.sectionflags	@""
	.align	4
.nv.constant0._ZN43_GLOBAL__N__9ae7fba5_10_SoftMax_cu_9f978f6320softmax_warp_forwardIfffLi11ELb1ELb0EEEvPT0_PKT_iiiPKbib:
	.zero		397


//--------------------- .nv.constant0._ZN43_GLOBAL__N__9ae7fba5_10_SoftMax_cu_9f978f6320softmax_warp_forwardIfffLi10ELb1ELb0EEEvPT0_PKT_iiiPKbib --------------------------
	.section	.nv.constant0._ZN43_GLOBAL__N__9ae7fba5_10_SoftMax_cu_9f978f6320softmax_warp_forwardIfffLi10ELb1ELb0EEEvPT0_PKT_iiiPKbib,"a",@progbits
	.sectionflags	@""
	.align	4
.nv.constant0._ZN43_GLOBAL__N__9ae7fba5_10_SoftMax_cu_9f978f6320softmax_warp_forwardIfffLi10ELb1ELb0EEEvPT0_PKT_iiiPKbib:
	.zero		397


//--------------------- .nv.constant0._ZN43_GLOBAL__N__9ae7fba5_10_SoftMax_cu_9f978f6320softmax_warp_forwardIfffLi9ELb1ELb0EEEvPT0_PKT_iiiPKbib --------------------------
	.section	.nv.constant0._ZN43_GLOBAL__N__9ae7fba5_10_SoftMax_cu_9f978f6320softmax_warp_forwardIfffLi9ELb1ELb0EEEvPT0_PKT_iiiPKbib,"a",@progbits
	.sectionflags	@""
	.align	4
.nv.constant0._ZN43_GLOBAL__N__9ae7fba5_10_SoftMax_cu_9f978f6320softmax_warp_forwardIfffLi9ELb1ELb0EEEvPT0_PKT_iiiPKbib:
	.zero		397


//--------------------- .nv.constant0._ZN43_GLOBAL__N__9ae7fba5_10_SoftMax_cu_9f978f6320softmax_warp_forwardIfffLi8ELb1ELb0EEEvPT0_PKT_iiiPKbib --------------------------
	.section	.nv.constant0._ZN43_GLOBAL__N__9ae7fba5_10_SoftMax_cu_9f978f6320softmax_warp_forwardIfffLi8ELb1ELb0EEEvPT0_PKT_iiiPKbib,"a",@progbits
	.sectionflags	@""
	.align	4
.nv.constant0._ZN43_GLOBAL__N__9ae7fba5_10_SoftMax_cu_9f978f6320softmax_warp_forwardIfffLi8ELb1ELb0EEEvPT0_PKT_iiiPKbib:
	.zero		397


//--------------------- .nv.constant0._ZN43_GLOBAL__N__9ae7fba5_10_SoftMax_cu_9f978f6320softmax_warp_forwardIfffLi7ELb1ELb0EEEvPT0_PKT_iiiPKbib --------------------------
	.section	.nv.constant0._ZN43_GLOBAL__N__9ae7fba5_10_SoftMax_cu_9f978f6320softmax_warp_forwardIfffLi7ELb1ELb0EEEvPT0_PKT_iiiPKbib,"a",@progbits
	.sectionflags	@""
	.align	4
.nv.constant0._ZN43_GLOBAL__N__9ae7fba5_10_SoftMax_cu_9f978f6320softmax_warp_forwardIfffLi7ELb1ELb0EEEvPT0_PKT_iiiPKbib:
	.zero		397


//--------------------- .nv.constant0._ZN43_GLOBAL__N__9ae7fba5_10_SoftMax_cu_9f978f6320softmax_warp_forwardIfffLi6ELb1ELb0EEEvPT0_PKT_iiiPKbib --------------------------
	.section	.nv.constant0._ZN43_GLOBAL__N__9ae7fba5_10_SoftMax_cu_9f978f6320softmax_warp_forwardIfffLi6ELb1ELb0EEEvPT0_PKT_iiiPKbib,"a",@progbits
	.sectionflags	@""
	.align	4
.nv.constant0._ZN43_GLOBAL__N__9ae7fba5_10_SoftMax_cu_9f978f6320softmax_warp_forwardIfffLi6ELb1ELb0EEEvPT0_PKT_iiiPKbib:
	.zero		397


//--------------------- .nv.constant0._ZN43_GLOBAL__N__9ae7fba5_10_SoftMax_cu_9f978f6320softmax_warp_forwardIfffLi5ELb1ELb0EEEvPT0_PKT_iiiPKbib --------------------------
	.section	.nv.constant0._ZN43_GLOBAL__N__9ae7fba5_10_SoftMax_cu_9f978f6320softmax_warp_forwardIfffLi5ELb1ELb0EEEvPT0_PKT_iiiPKbib,"a",@progbits
	.sectionflags	@""
	.align	4
.nv.constant0._ZN43_GLOBAL__N__9ae7fba5_10_SoftMax_cu_9f978f6320softmax_warp_forwardIfffLi5ELb1ELb0EEEvPT0_PKT_iiiPKbib:
	.zero		397


//--------------------- .nv.constant0._ZN43_GLOBAL__N__9ae7fba5_10_SoftMax_cu_9f978f6320softmax_warp_forwardIfffLi4ELb1ELb0EEEvPT0_PKT_iiiPKbib --------------------------
	.section	.nv.constant0._ZN43_GLOBAL__N__9ae7fba5_10_SoftMax_cu_9f978f6320softmax_warp_forwardIfffLi4ELb1ELb0EEEvPT0_PKT_iiiPKbib,"a",@progbits
	.sectionflags	@""
	.align	4
.nv.constant0._ZN43_GLOBAL__N__9ae7fba5_10_SoftMax_cu_9f978f6320softmax_warp_forwardIfffLi4ELb1ELb0EEEvPT0_PKT_iiiPKbib:
	.zero		397


//--------------------- .nv.constant0._ZN43_GLOBAL__N__9ae7fba5_10_SoftMax_cu_9f978f6320softmax_warp_forwardIfffLi3ELb1ELb0EEEvPT0_PKT_iiiPKbib --------------------------
	.section	.nv.constant0._ZN43_GLOBAL__N__9ae7fba5_10_SoftMax_cu_9f978f6320softmax_warp_forwardIfffLi3ELb1ELb0EEEvPT0_PKT_iiiPKbib,"a",@progbits
	.sectionflags	@""
	.align	4
.nv.constant0._ZN43_GLOBAL__N__9ae7fba5_10_SoftMax_cu_9f978f6320softmax_warp_forwardIfffLi3ELb1ELb0EEEvPT0_PKT_iiiPKbib:
	.zero		397


//--------------------- .nv.constant0._ZN43_GLOBAL__N__9ae7fba5_10_SoftMax_cu_9f978f6320softmax_warp_forwardIfffLi2ELb1ELb0EEEvPT0_PKT_iiiPKbib --------------------------
	.section	.nv.constant0._ZN43_GLOBAL__N__9ae7fba5_10_SoftMax_cu_9f978f6320softmax_warp_forwardIfffLi2ELb1ELb0EEEvPT0_PKT_iiiPKbib,"a",@progbits
	.sectionflags	@""
	.align	4
.nv.constant0._ZN43_GLOBAL__N__9ae7fba5_10_SoftMax_cu_9f978f6320softmax_warp_forwardIfffLi2ELb1ELb0EEEvPT0_PKT_iiiPKbib:
	.zero		397


//--------------------- .nv.constant0._ZN43_GLOBAL__N__9ae7fba5_10_SoftMax_cu_9f978f6320softmax_warp_forwardIfffLi1ELb1ELb0EEEvPT0_PKT_iiiPKbib --------------------------
	.section	.nv.constant0._ZN43_GLOBAL__N__9ae7fba5_10_SoftMax_cu_9f978f6320softmax_warp_forwardIfffLi1ELb1ELb0EEEvPT0_PKT_iiiPKbib,"a",@progbits
	.sectionflags	@""
	.align	4
.nv.constant0._ZN43_GLOBAL__N__9ae7fba5_10_SoftMax_cu_9f978f6320softmax_warp_forwardIfffLi1ELb1ELb0EEEvPT0_PKT_iiiPKbib:
	.zero		397


//--------------------- .nv.constant0._ZN43_GLOBAL__N__9ae7fba5_10_SoftMax_cu_9f978f6320softmax_warp_forwardIfffLi0ELb1ELb0EEEvPT0_PKT_iiiPKbib --------------------------
	.section	.nv.constant0._ZN43_GLOBAL__N__9ae7fba5_10_SoftMax_cu_9f978f6320softmax_warp_forwardIfffLi0ELb1ELb0EEEvPT0_PKT_iiiPKbib,"a",@progbits
	.sectionflags	@""
	.align	4
.nv.constant0._ZN43_GLOBAL__N__9ae7fba5_10_SoftMax_cu_9f978f6320softmax_warp_forwardIfffLi0ELb1ELb0EEEvPT0_PKT_iiiPKbib:
	.zero		397


//--------------------- .nv.constant2._ZN43_GLOBAL__N__9ae7fba5_10_SoftMax_cu_9f978f6320softmax_warp_forwardIdddLi11ELb1ELb0EEEvPT0_PKT_iiiPKbib --------------------------
	.section	.nv.constant2._ZN43_GLOBAL__N__9ae7fba5_10_SoftMax_cu_9f978f6320softmax_warp_forwardIdddLi11ELb1ELb0EEEvPT0_PKT_iiiPKbib,"a",@progbits
	.sectionflags	@""
	.align	4
.nv.constant2._ZN43_GLOBAL__N__9ae7fba5_10_SoftMax_cu_9f978f6320softmax_warp_forwardIdddLi11ELb1ELb0EEEvPT0_PKT_iiiPKbib:
        /*0000*/ 	.byte	0xef, 0x39, 0xfa, 0xfe, 0x42, 0x2e, 0xe6, 0xbf, 0x3f, 0x80, 0x39, 0x3b, 0x9e, 0xbc, 0x7a, 0xbc
        /* <DEDUP_REMOVED lines=9> */
        /*00a0*/ 	.byte	0x3f, 0x80, 0x39, 0x3b, 0x9e, 0xbc, 0x7a, 0x3c


//--------------------- .nv.constant0._ZN43_GLOBAL__N__9ae7fba5_10_SoftMax_cu_9f978f6320softmax_warp_forwardIdddLi11ELb1ELb0EEEvPT0_PKT_iiiPKbib --------------------------
	.section	.nv.constant0._ZN43_GLOBAL__N__9ae7fba5_10_SoftMax_cu_9f978f6320softmax_warp_forwardIdddLi11ELb1ELb0EEEvPT0_PKT_iiiPKbib,"a",@progbits
	.sectionflags	@""
	.align	4
.nv.constant0._ZN43_GLOBAL__N__9ae7fba5_10_SoftMax_cu_9f978f6320softmax_warp_forwardIdddLi11ELb1ELb0EEEvPT0_PKT_iiiPKbib:
	.zero		397


//--------------------- .nv.constant2._ZN43_GLOBAL__N__9ae7fba5_10_SoftMax_cu_9f978f6320softmax_warp_forwardIdddLi10ELb1ELb0EEEvPT0_PKT_iiiPKbib --------------------------
	.section	.nv.constant2._ZN43_GLOBAL__N__9ae7fba5_10_SoftMax_cu_9f978f6320softmax_warp_forwardIdddLi10ELb1ELb0EEEvPT0_PKT_iiiPKbib,"a",@progbits
	.sectionflags	@""
	.align	4
.nv.constant2._ZN43_GLOBAL__N__9ae7fba5_10_SoftMax_cu_9f978f6320softmax_warp_forwardIdddLi10ELb1ELb0EEEvPT0_PKT_iiiPKbib:
        /* <DEDUP_REMOVED lines=11> */


//--------------------- .nv.constant0._ZN43_GLOBAL__N__9ae7fba5_10_SoftMax_cu_9f978f6320softmax_warp_forwardIdddLi10ELb1ELb0EEEvPT0_PKT_iiiPKbib --------------------------
	.section	.nv.constant0._ZN43_GLOBAL__N__9ae7fba5_10_SoftMax_cu_9f978f6320softmax_warp_forwardIdddLi10ELb1ELb0EEEvPT0_PKT_iiiPKbib,"a",@progbits
	.sectionflags	@""
	.align	4
.nv.constant0._ZN43_GLOBAL__N__9ae7fba5_10_SoftMax_cu_9f978f6320softmax_warp_forwardIdddLi10ELb1ELb0EEEvPT0_PKT_iiiPKbib:
	.zero		397


//--------------------- .nv.constant2._ZN43_GLOBAL__N__9ae7fba5_10_SoftMax_cu_9f978f6320softmax_warp_forwardIdddLi9ELb1ELb0EEEvPT0_PKT_iiiPKbib --------------------------
	.section	.nv.constant2._ZN43_GLOBAL__N__9ae7fba5_10_SoftMax_cu_9f978f6320softmax_warp_forwardIdddLi9ELb1ELb0EEEvPT0_PKT_iiiPKbib,"a",@progbits
	.sectionflags	@""
	.align	4
.nv.constant2._ZN43_GLOBAL__N__9ae7fba5_10_SoftMax_cu_9f978f6320softmax_warp_forwardIdddLi9ELb1ELb0EEEvPT0_PKT_iiiPKbib:
        /* <DEDUP_REMOVED lines=11> */


//--------------------- .nv.constant0._ZN43_GLOBAL__N__9ae7fba5_10_SoftMax_cu_9f978f6320softmax_warp_forwardIdddLi9ELb1ELb0EEEvPT0_PKT_iiiPKbib --------------------------
	.section	.nv.constant0._ZN43_GLOBAL__N__9ae7fba5_10_SoftMax_cu_9f978f6320softmax_warp_forwardIdddLi9ELb1ELb0EEEvPT0_PKT_iiiPKbib,"a",@progbits
	.sectionflags	@""
	.align	4
.nv.constant0._ZN43_GLOBAL__N__9ae7fba5_10_SoftMax_cu_9f978f6320softmax_warp_forwardIdddLi9ELb1ELb0EEEvPT0_PKT_iiiPKbib:
	.zero		397


//--------------------- .nv.constant2._ZN43_GLOBAL__N__9ae7fba5_10_SoftMax_cu_9f978f6320softmax_warp_forwardIdddLi8ELb1ELb0EEEvPT0_PKT_iiiPKbib --------------------------
	.section	.nv.constant2._ZN43_GLOBAL__N__9ae7fba5_10_SoftMax_cu_9f978f6320softmax_warp_forwardIdddLi8ELb1ELb0EEEvPT0_PKT_iiiPKbib,"a",@progbits
	.sectionflags	@""
	.align	4
.nv.constant2._ZN43_GLOBAL__N__9ae7fba5_10_SoftMax_cu_9f978f6320softmax_warp_forwardIdddLi8ELb1ELb0EEEvPT0_PKT_iiiPKbib:
        /* <DEDUP_REMOVED lines=11> */


//--------------------- .nv.constant0._ZN43_GLOBAL__N__9ae7fba5_10_SoftMax_cu_9f978f6320softmax_warp_forwardIdddLi8ELb1ELb0EEEvPT0_PKT_iiiPKbib --------------------------
	.section	.nv.constant0._ZN43_GLOBAL__N__9ae7fba5_10_SoftMax_cu_9f978f6320softmax_warp_forwardIdddLi8ELb1ELb0EEEvPT0_PKT_iiiPKbib,"a",@progbits
	.sectionflags	@""
	.align	4
.nv.constant0._ZN43_GLOBAL__N__9ae7fba5_10_SoftMax_cu_9f978f6320softmax_warp_forwardIdddLi8ELb1ELb0EEEvPT0_PKT_iiiPKbib:
	.zero		397


//--------------------- .nv.constant2._ZN43_GLOBAL__N__9ae7fba5_10_SoftMax_cu_9f978f6320softmax_warp_forwardIdddLi7ELb1ELb0EEEvPT0_PKT_iiiPKbib --------------------------
	.section	.nv.constant2._ZN43_GLOBAL__N__9ae7fba5_10_SoftMax_cu_9f978f6320softmax_warp_forwardIdddLi7ELb1ELb0EEEvPT0_PKT_iiiPKbib,"a",@progbits
	.sectionflags	@""
	.align	4
.nv.constant2._ZN43_GLOBAL__N__9ae7fba5_10_SoftMax_cu_9f978f6320softmax_warp_forwardIdddLi7ELb1ELb0EEEvPT0_PKT_iiiPKbib:
        /* <DEDUP_REMOVED lines=11> */


//--------------------- .nv.constant0._ZN43_GLOBAL__N__9ae7fba5_10_SoftMax_cu_9f978f6320softmax_warp_forwardIdddLi7ELb1ELb0EEEvPT0_PKT_iiiPKbib --------------------------
	.section	.nv.constant0._ZN43_GLOBAL__N__9ae7fba5_10_SoftMax_cu_9f978f6320softmax_warp_forwardIdddLi7ELb1ELb0EEEvPT0_PKT_iiiPKbib,"a",@progbits
	.sectionflags	@""
	.align	4
.nv.constant0._ZN43_GLOBAL__N__9ae7fba5_10_SoftMax_cu_9f978f6320softmax_warp_forwardIdddLi7ELb1ELb0EEEvPT0_PKT_iiiPKbib:
	.zero		397


//--------------------- .nv.constant2._ZN43_GLOBAL__N__9ae7fba5_10_SoftMax_cu_9f978f6320softmax_warp_forwardIdddLi6ELb1ELb0EEEvPT0_PKT_iiiPKbib --------------------------
	.section	.nv.constant2._ZN43_GLOBAL__N__9ae7fba5_10_SoftMax_cu_9f978f6320softmax_warp_forwardIdddLi6ELb1ELb0EEEvPT0_PKT_iiiPKbib,"a",@progbits
	.sectionflags	@""
	.align	4
.nv.constant2._ZN43_GLOBAL__N__9ae7fba5_10_SoftMax_cu_9f978f6320softmax_warp_forwardIdddLi6ELb1ELb0EEEvPT0_PKT_iiiPKbib:
        /* <DEDUP_REMOVED lines=11> */


//--------------------- .nv.constant0._ZN43_GLOBAL__N__9ae7fba5_10_SoftMax_cu_9f978f6320softmax_warp_forwardIdddLi6ELb1ELb0EEEvPT0_PKT_iiiPKbib --------------------------
	.section	.nv.constant0._ZN43_GLOBAL__N__9ae7fba5_10_SoftMax_cu_9f978f6320softmax_warp_forwardIdddLi6ELb1ELb0EEEvPT0_PKT_iiiPKbib,"a",@progbits
	.sectionflags	@""
	.align	4
.nv.constant0._ZN43_GLOBAL__N__9ae7fba5_10_SoftMax_cu_9f978f6320softmax_warp_forwardIdddLi6ELb1ELb0EEEvPT0_PKT_iiiPKbib:
	.zero		397


//--------------------- .nv.constant2._ZN43_GLOBAL__N__9ae7fba5_10_SoftMax_cu_9f978f6320softmax_warp_forwardIdddLi5ELb1ELb0EEEvPT0_PKT_iiiPKbib --------------------------
	.section	.nv.constant2._ZN43_GLOBAL__N__9ae7fba5_10_SoftMax_cu_9f978f6320softmax_warp_forwardIdddLi5ELb1ELb0EEEvPT0_PKT_iiiPKbib,"a",@progbits
	.sectionflags	@""
	.align	4
.nv.constant2._ZN43_GLOBAL__N__9ae7fba5_10_SoftMax_cu_9f978f6320softmax_warp_forwardIdddLi5ELb1ELb0EEEvPT0_PKT_iiiPKbib:
        /* <DEDUP_REMOVED lines=11> */


//--------------------- .nv.constant0._ZN43_GLOBAL__N__9ae7fba5_10_SoftMax_cu_9f978f6320softmax_warp_forwardIdddLi5ELb1ELb0EEEvPT0_PKT_iiiPKbib --------------------------
	.section	.nv.constant0._ZN43_GLOBAL__N__9ae7fba5_10_SoftMax_cu_9f978f6320softmax_warp_forwardIdddLi5ELb1ELb0EEEvPT0_PKT_iiiPKbib,"a",@progbits
	.sectionflags	@""
	.align	4
.nv.constant0._ZN43_GLOBAL__N__9ae7fba5_10_SoftMax_cu_9f978f6320softmax_warp_forwardIdddLi5ELb1ELb0EEEvPT0_PKT_iiiPKbib:
	.zero		397


//--------------------- .nv.constant2._ZN43_GLOBAL__N__9ae7fba5_10_SoftMax_cu_9f978f6320softmax_warp_forwardIdddLi4ELb1ELb0EEEvPT0_PKT_iiiPKbib --------------------------
	.section	.nv.constant2._ZN43_GLOBAL__N__9ae7fba5_10_SoftMax_cu_9f978f6320softmax_warp_forwardIdddLi4ELb1ELb0EEEvPT0_PKT_iiiPKbib,"a",@progbits
	.sectionflags	@""
	.align	4
.nv.constant2._ZN43_GLOBAL__N__9ae7fba5_10_SoftMax_cu_9f978f6320softmax_warp_forwardIdddLi4ELb1ELb0EEEvPT0_PKT_iiiPKbib:
        /* <DEDUP_REMOVED lines=11> */


//--------------------- .nv.constant0._ZN43_GLOBAL__N__9ae7fba5_10_SoftMax_cu_9f978f6320softmax_warp_forwardIdddLi4ELb1ELb0EEEvPT0_PKT_iiiPKbib --------------------------
	.section	.nv.constant0._ZN43_GLOBAL__N__9ae7fba5_10_SoftMax_cu_9f978f6320softmax_warp_forwardIdddLi4ELb1ELb0EEEvPT0_PKT_iiiPKbib,"a",@progbits
	.sectionflags	@""
	.align	4
.nv.constant0._ZN43_GLOBAL__N__9ae7fba5_10_SoftMax_cu_9f978f6320softmax_warp_forwardIdddLi4ELb1ELb0EEEvPT0_PKT_iiiPKbib:
	.zero		397


//--------------------- .nv.constant2._ZN43_GLOBAL__N__9ae7fba5_10_SoftMax_cu_9f978f6320softmax_warp_forwardIdddLi3ELb1ELb0EEEvPT0_PKT_iiiPKbib --------------------------
	.section	.nv.constant2._ZN43_GLOBAL__N__9ae7fba5_10_SoftMax_cu_9f978f6320softmax_warp_forwardIdddLi3ELb1ELb0EEEvPT0_PKT_iiiPKbib,"a",@progbits
	.sectionflags	@""
	.align	4
.nv.constant2._ZN43_GLOBAL__N__9ae7fba5_10_SoftMax_cu_9f978f6320softmax_warp_forwardIdddLi3ELb1ELb0EEEvPT0_PKT_iiiPKbib:
        /* <DEDUP_REMOVED lines=11> */


//--------------------- .nv.constant0._ZN43_GLOBAL__N__9ae7fba5_10_SoftMax_cu_9f978f6320softmax_warp_forwardIdddLi3ELb1ELb0EEEvPT0_PKT_iiiPKbib --------------------------
	.section	.nv.constant0._ZN43_GLOBAL__N__9ae7fba5_10_SoftMax_cu_9f978f6320softmax_warp_forwardIdddLi3ELb1ELb0EEEvPT0_PKT_iiiPKbib,"a",@progbits
	.sectionflags	@""
	.align	4
.nv.constant0._ZN43_GLOBAL__N__9ae7fba5_10_SoftMax_cu_9f978f6320softmax_warp_forwardIdddLi3ELb1ELb0EEEvPT0_PKT_iiiPKbib:
	.zero		397


//--------------------- .nv.constant2._ZN43_GLOBAL__N__9ae7fba5_10_SoftMax_cu_9f978f6320softmax_warp_forwardIdddLi2ELb1ELb0EEEvPT0_PKT_iiiPKbib --------------------------
	.section	.nv.constant2._ZN43_GLOBAL__N__9ae7fba5_10_SoftMax_cu_9f978f6320softmax_warp_forwardIdddLi2ELb1ELb0EEEvPT0_PKT_iiiPKbib,"a",@progbits
	.sectionflags	@""
	.align	4
.nv.constant2._ZN43_GLOBAL__N__9ae7fba5_10_SoftMax_cu_9f978f6320softmax_warp_forwardIdddLi2ELb1ELb0EEEvPT0_PKT_iiiPKbib:
        /* <DEDUP_REMOVED lines=11> */


//--------------------- .nv.constant0._ZN43_GLOBAL__N__9ae7fba5_10_SoftMax_cu_9f978f6320softmax_warp_forwardIdddLi2ELb1ELb0EEEvPT0_PKT_iiiPKbib --------------------------
	.section	.nv.constant0._ZN43_GLOBAL__N__9ae7fba5_10_SoftMax_cu_9f978f6320softmax_warp_forwardIdddLi2ELb1ELb0EEEvPT0_PKT_iiiPKbib,"a",@progbits
	.sectionflags	@""
	.align	4
.nv.constant0._ZN43_GLOBAL__N__9ae7fba5_10_SoftMax_cu_9f978f6320softmax_warp_forwardIdddLi2ELb1ELb0EEEvPT0_PKT_iiiPKbib:
	.zero		397


//--------------------- .nv.constant2._ZN43_GLOBAL__N__9ae7fba5_10_SoftMax_cu_9f978f6320softmax_warp_forwardIdddLi1ELb1ELb0EEEvPT0_PKT_iiiPKbib --------------------------
	.section	.nv.constant2._ZN43_GLOBAL__N__9ae7fba5_10_SoftMax_cu_9f978f6320softmax_warp_forwardIdddLi1ELb1ELb0EEEvPT0_PKT_iiiPKbib,"a",@progbits
	.sectionflags	@""
	.align	4
.nv.constant2._ZN43_GLOBAL__N__9ae7fba5_10_SoftMax_cu_9f978f6320softmax_warp_forwardIdddLi1ELb1ELb0EEEvPT0_PKT_iiiPKbib:
        /* <DEDUP_REMOVED lines=11> */


//--------------------- .nv.constant0._ZN43_GLOBAL__N__9ae7fba5_10_SoftMax_cu_9f978f6320softmax_warp_forwardIdddLi1ELb1ELb0EEEvPT0_PKT_iiiPKbib --------------------------
	.section	.nv.constant0._ZN43_GLOBAL__N__9ae7fba5_10_SoftMax_cu_9f978f6320softmax_warp_forwardIdddLi1ELb1ELb0EEEvPT0_PKT_iiiPKbib,"a",@progbits
	.sectionflags	@""
	.align	4
.nv.constant0._ZN43_GLOBAL__N__9ae7fba5_10_SoftMax_cu_9f978f6320softmax_warp_forwardIdddLi1ELb1ELb0EEEvPT0_PKT_iiiPKbib:
	.zero		397


//--------------------- .nv.constant2._ZN43_GLOBAL__N__9ae7fba5_10_SoftMax_cu_9f978f6320softmax_warp_forwardIdddLi0ELb1ELb0EEEvPT0_PKT_iiiPKbib --------------------------
	.section	.nv.constant2._ZN43_GLOBAL__N__9ae7fba5_10_SoftMax_cu_9f978f6320softmax_warp_forwardIdddLi0ELb1ELb0EEEvPT0_PKT_iiiPKbib,"a",@progbits
	.sectionflags	@""
	.align	4
.nv.constant2._ZN43_GLOBAL__N__9ae7fba5_10_SoftMax_cu_9f978f6320softmax_warp_forwardIdddLi0ELb1ELb0EEEvPT0_PKT_iiiPKbib:
        /* <DEDUP_REMOVED lines=11> */


//--------------------- .nv.constant0._ZN43_GLOBAL__N__9ae7fba5_10_SoftMax_cu_9f978f6320softmax_warp_forwardIdddLi0ELb1ELb0EEEvPT0_PKT_iiiPKbib --------------------------
	.section	.nv.constant0._ZN43_GLOBAL__N__9ae7fba5_10_SoftMax_cu_9f978f6320softmax_warp_forwardIdddLi0ELb1ELb0EEEvPT0_PKT_iiiPKbib,"a",@progbits
	.sectionflags	@""
	.align	4
.nv.constant0._ZN43_GLOBAL__N__9ae7fba5_10_SoftMax_cu_9f978f6320softmax_warp_forwardIdddLi0ELb1ELb0EEEvPT0_PKT_iiiPKbib:
	.zero		397


//--------------------- .nv.constant0._ZN2at6native43_GLOBAL__N__9ae7fba5_10_SoftMax_cu_9f978f6327cunn_SpatialSoftMaxBackwardIN3c108BFloat16EffNS1_23SoftMaxBackwardEpilogueEEEvPT_PKT1_SA_jjj --------------------------
	.section	.nv.constant0._ZN2at6native43_GLOBAL__N__9ae7fba5_10_SoftMax_cu_9f978f6327cunn_SpatialSoftMaxBackwardIN3c108BFloat16EffNS1_23SoftMaxBackwardEpilogueEEEvPT_PKT1_SA_jjj,"a",@progbits
	.sectionflags	@""
	.align	4
.nv.constant0._ZN2at6native43_GLOBAL__N__9ae7fba5_10_SoftMax_cu_9f978f6327cunn_SpatialSoftMaxBackwardIN3c108BFloat16EffNS1_23SoftMaxBackwardEpilogueEEEvPT_PKT1_SA_jjj:
	.zero		388


//--------------------- .nv.constant0._ZN2at6native43_GLOBAL__N__9ae7fba5_10_SoftMax_cu_9f978f6327cunn_SpatialSoftMaxBackwardIN3c108BFloat16EfS4_NS1_23SoftMaxBackwardEpilogueEEEvPT_PKT1_SA_jjj --------------------------
	.section	.nv.constant0._ZN2at6native43_GLOBAL__N__9ae7fba5_10_SoftMax_cu_9f978f6327cunn_SpatialSoftMaxBackwardIN3c108BFloat16EfS4_NS1_23SoftMaxBackwardEpilogueEEEvPT_PKT1_SA_jjj,"a",@progbits
	.sectionflags	@""
	.align	4
.nv.constant0._ZN2at6native43_GLOBAL__N__9ae7fba5_10_SoftMax_cu_9f978f6327cunn_SpatialSoftMaxBackwardIN3c108BFloat16EfS4_NS1_23SoftMaxBackwardEpilogueEEEvPT_PKT1_SA_jjj:
	.zero		388


//--------------------- .nv.constant0._ZN2at6native43_GLOBAL__N__9ae7fba5_10_SoftMax_cu_9f978f6327cunn_SpatialSoftMaxBackwardIN3c104HalfEffNS1_23SoftMaxBackwardEpilogueEEEvPT_PKT1_SA_jjj --------------------------
	.section	.nv.constant0._ZN2at6native43_GLOBAL__N__9ae7fba5_10_SoftMax_cu_9f978f6327cunn_SpatialSoftMaxBackwardIN3c104HalfEffNS1_23SoftMaxBackwardEpilogueEEEvPT_PKT1_SA_jjj,"a",@progbits
	.sectionflags	@""
	.align	4
.nv.constant0._ZN2at6native43_GLOBAL__N__9ae7fba5_10_SoftMax_cu_9f978f6327cunn_SpatialSoftMaxBackwardIN3c104HalfEffNS1_23SoftMaxBackwardEpilogueEEEvPT_PKT1_SA_jjj:
	.zero		388


//--------------------- .nv.constant0._ZN2at6native43_GLOBAL__N__9ae7fba5_10_SoftMax_cu_9f978f6327cunn_SpatialSoftMaxBackwardIN3c104HalfEfS4_NS1_23SoftMaxBackwardEpilogueEEEvPT_PKT1_SA_jjj --------------------------
	.section	.nv.constant0._ZN2at6native43_GLOBAL__N__9ae7fba5_10_SoftMax_cu_9f978f6327cunn_SpatialSoftMaxBackwardIN3c104HalfEfS4_NS1_23SoftMaxBackwardEpilogueEEEvPT_PKT1_SA_jjj,"a",@progbits
	.sectionflags	@""
	.align	4
.nv.constant0._ZN2at6native43_GLOBAL__N__9ae7fba5_10_SoftMax_cu_9f978f6327cunn_SpatialSoftMaxBackwardIN3c104HalfEfS4_NS1_23SoftMaxBackwardEpilogueEEEvPT_PKT1_SA_jjj:
	.zero		388


//--------------------- .nv.constant0._ZN2at6native43_GLOBAL__N__9ae7fba5_10_SoftMax_cu_9f978f6327cunn_SpatialSoftMaxBackwardIfffNS1_23SoftMaxBackwardEpilogueEEEvPT_PKT1_S8_jjj --------------------------
	.section	.nv.constant0._ZN2at6native43_GLOBAL__N__9ae7fba5_10_SoftMax_cu_9f978f6327cunn_SpatialSoftMaxBackwardIfffNS1_23SoftMaxBackwardEpilogueEEEvPT_PKT1_S8_jjj,"a",@progbits
	.sectionflags	@""
	.align	4
.nv.constant0._ZN2at6native43_GLOBAL__N__9ae7fba5_10_SoftMax_cu_9f978f6327cunn_SpatialSoftMaxBackwardIfffNS1_23SoftMaxBackwardEpilogueEEEvPT_PKT1_S8_jjj:
	.zero		388


//--------------------- .nv.constant0._ZN2at6native43_GLOBAL__N__9ae7fba5_10_SoftMax_cu_9f978f6327cunn_SpatialSoftMaxBackwardIdddNS1_23SoftMaxBackwardEpilogueEEEvPT_PKT1_S8_jjj --------------------------
	.section	.nv.constant0._ZN2at6native43_GLOBAL__N__9ae7fba5_10_SoftMax_cu_9f978f6327cunn_SpatialSoftMaxBackwardIdddNS1_23SoftMaxBackwardEpilogueEEEvPT_PKT1_S8_jjj,"a",@progbits
	.sectionflags	@""
	.align	4
.nv.constant0._ZN2at6native43_GLOBAL__N__9ae7fba5_10_SoftMax_cu_9f978f6327cunn_SpatialSoftMaxBackwardIdddNS1_23SoftMaxBackwardEpilogueEEEvPT_PKT1_S8_jjj:
	.zero		388


//--------------------- .nv.constant0._ZN2at6native43_GLOBAL__N__9ae7fba5_10_SoftMax_cu_9f978f6320cunn_SoftMaxBackwardILi4EN3c108BFloat16EffNS1_23SoftMaxBackwardEpilogueEEEvPT0_PKT2_SA_l --------------------------
	.section	.nv.constant0._ZN2at6native43_GLOBAL__N__9ae7fba5_10_SoftMax_cu_9f978f6320cunn_SoftMaxBackwardILi4EN3c108BFloat16EffNS1_23SoftMaxBackwardEpilogueEEEvPT0_PKT2_SA_l,"a",@progbits
	.sectionflags	@""
	.align	4
.nv.constant0._ZN2at6native43_GLOBAL__N__9ae7fba5_10_SoftMax_cu_9f978f6320cunn_SoftMaxBackwardILi4EN3c108BFloat16EffNS1_23SoftMaxBackwardEpilogueEEEvPT0_PKT2_SA_l:
	.zero		384


//--------------------- .nv.constant0._ZN2at6native43_GLOBAL__N__9ae7fba5_10_SoftMax_cu_9f978f6324cunn_SoftMaxBackwardSmemILi4EN3c108BFloat16EffNS1_23SoftMaxBackwardEpilogueEEEvPT0_PKT2_SA_l --------------------------
	.section	.nv.constant0._ZN2at6native43_GLOBAL__N__9ae7fba5_10_SoftMax_cu_9f978f6324cunn_SoftMaxBackwardSmemILi4EN3c108BFloat16EffNS1_23SoftMaxBackwardEpilogueEEEvPT0_PKT2_SA_l,"a",@progbits
	.sectionflags	@""
	.align	4
.nv.constant0._ZN2at6native43_GLOBAL__N__9ae7fba5_10_SoftMax_cu_9f978f6324cunn_SoftMaxBackwardSmemILi4EN3c108BFloat16EffNS1_23SoftMaxBackwardEpilogueEEEvPT0_PKT2_SA_l:
	.zero		384


//--------------------- .nv.constant0._ZN2at6native43_GLOBAL__N__9ae7fba5_10_SoftMax_cu_9f978f6320cunn_SoftMaxBackwardILi8EN3c108BFloat16EfS4_NS1_23SoftMaxBackwardEpilogueEEEvPT0_PKT2_SA_l --------------------------
	.section	.nv.constant0._ZN2at6native43_GLOBAL__N__9ae7fba5_10_SoftMax_cu_9f978f6320cunn_SoftMaxBackwardILi8EN3c108BFloat16EfS4_NS1_23SoftMaxBackwardEpilogueEEEvPT0_PKT2_SA_l,"a",@progbits
	.sectionflags	@""
	.align	4
.nv.constant0._ZN2at6native43_GLOBAL__N__9ae7fba5_10_SoftMax_cu_9f978f6320cunn_SoftMaxBackwardILi8EN3c108BFloat16EfS4_NS1_23SoftMaxBackwardEpilogueEEEvPT0_PKT2_SA_l:
	.zero		384


//--------------------- .nv.constant0._ZN2at6native43_GLOBAL__N__9ae7fba5_10_SoftMax_cu_9f978f6324cunn_SoftMaxBackwardSmemILi8EN3c108BFloat16EfS4_NS1_23SoftMaxBackwardEpilogueEEEvPT0_PKT2_SA_l --------------------------
	.section	.nv.constant0._ZN2at6native43_GLOBAL__N__9ae7fba5_10_SoftMax_cu_9f978f6324cunn_SoftMaxBackwardSmemILi8EN3c108BFloat16EfS4_NS1_23SoftMaxBackwardEpilogueEEEvPT0_PKT2_SA_l,"a",@progbits
	.sectionflags	@""
	.align	4
.nv.constant0._ZN2at6native43_GLOBAL__N__9ae7fba5_10_SoftMax_cu_9f978f6324cunn_SoftMaxBackwardSmemILi8EN3c108BFloat16EfS4_NS1_23SoftMaxBackwardEpilogueEEEvPT0_PKT2_SA_l:
	.zero		384


//--------------------- .nv.constant0._ZN2at6native43_GLOBAL__N__9ae7fba5_10_SoftMax_cu_9f978f6320cunn_SoftMaxBackwardILi4EN3c104HalfEffNS1_23SoftMaxBackwardEpilogueEEEvPT0_PKT2_SA_l --------------------------
	.section	.nv.constant0._ZN2at6native43_GLOBAL__N__9ae7fba5_10_SoftMax_cu_9f978f6320cunn_SoftMaxBackwardILi4EN3c104HalfEffNS1_23SoftMaxBackwardEpilogueEEEvPT0_PKT2_SA_l,"a",@progbits
	.sectionflags	@""
	.align	4
.nv.constant0._ZN2at6native43_GLOBAL__N__9ae7fba5_10_SoftMax_cu_9f978f6320cunn_SoftMaxBackwardILi4EN3c104HalfEffNS1_23SoftMaxBackwardEpilogueEEEvPT0_PKT2_SA_l:
	.zero		384


//--------------------- .nv.constant0._ZN2at6native43_GLOBAL__N__9ae7fba5_10_SoftMax_cu_9f978f6324cunn_SoftMaxBackwardSmemILi4EN3c104HalfEffNS1_23SoftMaxBackwardEpilogueEEEvPT0_PKT2_SA_l --------------------------
	.section	.nv.constant0._ZN2at6native43_GLOBAL__N__9ae7fba5_10_SoftMax_cu_9f978f6324cunn_SoftMaxBackwardSmemILi4EN3c104HalfEffNS1_23SoftMaxBackwardEpilogueEEEvPT0_PKT2_SA_l,"a",@progbits
	.sectionflags	@""
	.align	4
.nv.constant0._ZN2at6native43_GLOBAL__N__9ae7fba5_10_SoftMax_cu_9f978f6324cunn_SoftMaxBackwardSmemILi4EN3c104HalfEffNS1_23SoftMaxBackwardEpilogueEEEvPT0_PKT2_SA_l:
	.zero		384


//--------------------- .nv.constant0._ZN2at6native43_GLOBAL__N__9ae7fba5_10_SoftMax_cu_9f978f6320cunn_SoftMaxBackwardILi8EN3c104HalfEfS4_NS1_23SoftMaxBackwardEpilogueEEEvPT0_PKT2_SA_l --------------------------
	.section	.nv.constant0._ZN2at6native43_GLOBAL__N__9ae7fba5_10_SoftMax_cu_9f978f6320cunn_SoftMaxBackwardILi8EN3c104HalfEfS4_NS1_23SoftMaxBackwardEpilogueEEEvPT0_PKT2_SA_l,"a",@progbits
	.sectionflags	@""
	.align	4
.nv.constant0._ZN2at6native43_GLOBAL__N__9ae7fba5_10_SoftMax_cu_9f978f6320cunn_SoftMaxBackwardILi8EN3c104HalfEfS4_NS1_23SoftMaxBackwardEpilogueEEEvPT0_PKT2_SA_l:
	.zero		384


//--------------------- .nv.constant0._ZN2at6native43_GLOBAL__N__9ae7fba5_10_SoftMax_cu_9f978f6324cunn_SoftMaxBackwardSmemILi8EN3c104HalfEfS4_NS1_23SoftMaxBackwardEpilogueEEEvPT0_PKT2_SA_l --------------------------
	.section	.nv.constant0._ZN2at6native43_GLOBAL__N__9ae7fba5_10_SoftMax_cu_9f978f6324cunn_SoftMaxBackwardSmemILi8EN3c104HalfEfS4_NS1_23SoftMaxBackwardEpilogueEEEvPT0_PKT2_SA_l,"a",@progbits
	.sectionflags	@""
	.align	4
.nv.constant0._ZN2at6native43_GLOBAL__N__9ae7fba5_10_SoftMax_cu_9f978f6324cunn_SoftMaxBackwardSmemILi8EN3c104HalfEfS4_NS1_23SoftMaxBackwardEpilogueEEEvPT0_PKT2_SA_l:
	.zero		384


//--------------------- .nv.constant0._ZN2at6native43_GLOBAL__N__9ae7fba5_10_SoftMax_cu_9f978f6320cunn_SoftMaxBackwardILi4EfffNS1_23SoftMaxBackwardEpilogueEEEvPT0_PKT2_S8_l --------------------------
	.section	.nv.constant0._ZN2at6native43_GLOBAL__N__9ae7fba5_10_SoftMax_cu_9f978f6320cunn_SoftMaxBackwardILi4EfffNS1_23SoftMaxBackwardEpilogueEEEvPT0_PKT2_S8_l,"a",@progbits
	.sectionflags	@""
	.align	4
.nv.constant0._ZN2at6native43_GLOBAL__N__9ae7fba5_10_SoftMax_cu_9f978f6320cunn_SoftMaxBackwardILi4EfffNS1_23SoftMaxBackwardEpilogueEEEvPT0_PKT2_S8_l:
	.zero		384


//--------------------- .nv.constant0._ZN2at6native43_GLOBAL__N__9ae7fba5_10_SoftMax_cu_9f978f6324cunn_SoftMaxBackwardSmemILi4EfffNS1_23SoftMaxBackwardEpilogueEEEvPT0_PKT2_S8_l --------------------------
	.section	.nv.constant0._ZN2at6native43_GLOBAL__N__9ae7fba5_10_SoftMax_cu_9f978f6324cunn_SoftMaxBackwardSmemILi4EfffNS1_23SoftMaxBackwardEpilogueEEEvPT0_PKT2_S8_l,"a",@progbits
	.sectionflags	@""
	.align	4
.nv.constant0._ZN2at6native43_GLOBAL__N__9ae7fba5_10_SoftMax_cu_9f978f6324cunn_SoftMaxBackwardSmemILi4EfffNS1_23SoftMaxBackwardEpilogueEEEvPT0_PKT2_S8_l:
	.zero		384


//--------------------- .nv.constant0._ZN2at6native43_GLOBAL__N__9ae7fba5_10_SoftMax_cu_9f978f6320cunn_SoftMaxBackwardILi2EdddNS1_23SoftMaxBackwardEpilogueEEEvPT0_PKT2_S8_l --------------------------
	.section	.nv.constant0._ZN2at6native43_GLOBAL__N__9ae7fba5_10_SoftMax_cu_9f978f6320cunn_SoftMaxBackwardILi2EdddNS1_23SoftMaxBackwardEpilogueEEEvPT0_PKT2_S8_l,"a",@progbits
	.sectionflags	@""
	.align	4
.nv.constant0._ZN2at6native43_GLOBAL__N__9ae7fba5_10_SoftMax_cu_9f978f6320cunn_SoftMaxBackwardILi2EdddNS1_23SoftMaxBackwardEpilogueEEEvPT0_PKT2_S8_l:
	.zero		384


//--------------------- .nv.constant0._ZN2at6native43_GLOBAL__N__9ae7fba5_10_SoftMax_cu_9f978f6324cunn_SoftMaxBackwardSmemILi2EdddNS1_23SoftMaxBackwardEpilogueEEEvPT0_PKT2_S8_l --------------------------
	.section	.nv.constant0._ZN2at6native43_GLOBAL__N__9ae7fba5_10_SoftMax_cu_9f978f6324cunn_SoftMaxBackwardSmemILi2EdddNS1_23SoftMaxBackwardEpilogueEEEvPT0_PKT2_S8_l,"a",@progbits
	.sectionflags	@""
	.align	4
.nv.constant0._ZN2at6native43_GLOBAL__N__9ae7fba5_10_SoftMax_cu_9f978f6324cunn_SoftMaxBackwardSmemILi2EdddNS1_23SoftMaxBackwardEpilogueEEEvPT0_PKT2_S8_l:
	.zero		384


//--------------------- .nv.constant0._ZN2at6native43_GLOBAL__N__9ae7fba5_10_SoftMax_cu_9f978f6326cunn_SpatialSoftMaxForwardIN3c108BFloat16EfflNS1_22SoftMaxForwardEpilogueEEEvPT1_PKT_T2_SB_SB_ --------------------------
	.section	.nv.constant0._ZN2at6native43_GLOBAL__N__9ae7fba5_10_SoftMax_cu_9f978f6326cunn_SpatialSoftMaxForwardIN3c108BFloat16EfflNS1_22SoftMaxForwardEpilogueEEEvPT1_PKT_T2_SB_SB_,"a",@progbits
	.sectionflags	@""
	.align	4
.nv.constant0._ZN2at6native43_GLOBAL__N__9ae7fba5_10_SoftMax_cu_9f978f6326cunn_SpatialSoftMaxForwardIN3c108BFloat16EfflNS1_22SoftMaxForwardEpilogueEEEvPT1_PKT_T2_SB_SB_:
	.zero		392


//--------------------- .nv.constant0._ZN2at6native43_GLOBAL__N__9ae7fba5_10_SoftMax_cu_9f978f6326cunn_SpatialSoftMaxForwardIN3c108BFloat16EfS4_lNS1_22SoftMaxForwardEpilogueEEEvPT1_PKT_T2_SB_SB_ --------------------------
	.section	.nv.constant0._ZN2at6native43_GLOBAL__N__9ae7fba5_10_SoftMax_cu_9f978f6326cunn_SpatialSoftMaxForwardIN3c108BFloat16EfS4_lNS1_22SoftMaxForwardEpilogueEEEvPT1_PKT_T2_SB_SB_,"a",@progbits
	.sectionflags	@""
	.align	4
.nv.constant0._ZN2at6native43_GLOBAL__N__9ae7fba5_10_SoftMax_cu_9f978f6326cunn_SpatialSoftMaxForwardIN3c108BFloat16EfS4_lNS1_22SoftMaxForwardEpilogueEEEvPT1_PKT_T2_SB_SB_:
	.zero		392


//--------------------- .nv.constant0._ZN2at6native43_GLOBAL__N__9ae7fba5_10_SoftMax_cu_9f978f6326cunn_SpatialSoftMaxForwardIN3c108BFloat16EffiNS1_22SoftMaxForwardEpilogueEEEvPT1_PKT_T2_SB_SB_ --------------------------
	.section	.nv.constant0._ZN2at6native43_GLOBAL__N__9ae7fba5_10_SoftMax_cu_9f978f6326cunn_SpatialSoftMaxForwardIN3c108BFloat16EffiNS1_22SoftMaxForwardEpilogueEEEvPT1_PKT_T2_SB_SB_,"a",@progbits
	.sectionflags	@""
	.align	4
.nv.constant0._ZN2at6native43_GLOBAL__N__9ae7fba5_10_SoftMax_cu_9f978f6326cunn_SpatialSoftMaxForwardIN3c108BFloat16EffiNS1_22SoftMaxForwardEpilogueEEEvPT1_PKT_T2_SB_SB_:
	.zero		380


//--------------------- .nv.constant0._ZN2at6native43_GLOBAL__N__9ae7fba5_10_SoftMax_cu_9f978f6326cunn_SpatialSoftMaxForwardIN3c108BFloat16EfS4_iNS1_22SoftMaxForwardEpilogueEEEvPT1_PKT_T2_SB_SB_ --------------------------
	.section	.nv.constant0._ZN2at6native43_GLOBAL__N__9ae7fba5_10_SoftMax_cu_9f978f6326cunn_SpatialSoftMaxForwardIN3c108BFloat16EfS4_iNS1_22SoftMaxForwardEpilogueEEEvPT1_PKT_T2_SB_SB_,"a",@progbits
	.sectionflags	@""
	.align	4
.nv.constant0._ZN2at6native43_GLOBAL__N__9ae7fba5_10_SoftMax_cu_9f978f6326cunn_SpatialSoftMaxForwardIN3c108BFloat16EfS4_iNS1_22SoftMaxForwardEpilogueEEEvPT1_PKT_T2_SB_SB_:
	.zero		380


//--------------------- .nv.constant0._ZN2at6native43_GLOBAL__N__9ae7fba5_10_SoftMax_cu_9f978f6326cunn_SpatialSoftMaxForwardIN3c104HalfEfflNS1_22SoftMaxForwardEpilogueEEEvPT1_PKT_T2_SB_SB_ --------------------------
	.section	.nv.constant0._ZN2at6native43_GLOBAL__N__9ae7fba5_10_SoftMax_cu_9f978f6326cunn_SpatialSoftMaxForwardIN3c104HalfEfflNS1_22SoftMaxForwardEpilogueEEEvPT1_PKT_T2_SB_SB_,"a",@progbits
	.sectionflags	@""
	.align	4
.nv.constant0._ZN2at6native43_GLOBAL__N__9ae7fba5_10_SoftMax_cu_9f978f6326cunn_SpatialSoftMaxForwardIN3c104HalfEfflNS1_22SoftMaxForwardEpilogueEEEvPT1_PKT_T2_SB_SB_:
	.zero		392


//--------------------- .nv.constant0._ZN2at6native43_GLOBAL__N__9ae7fba5_10_SoftMax_cu_9f978f6326cunn_SpatialSoftMaxForwardIN3c104HalfEfS4_lNS1_22SoftMaxForwardEpilogueEEEvPT1_PKT_T2_SB_SB_ --------------------------
	.section	.nv.constant0._ZN2at6native43_GLOBAL__N__9ae7fba5_10_SoftMax_cu_9f978f6326cunn_SpatialSoftMaxForwardIN3c104HalfEfS4_lNS1_22SoftMaxForwardEpilogueEEEvPT1_PKT_T2_SB_SB_,"a",@progbits
	.sectionflags	@""
	.align	4
.nv.constant0._ZN2at6native43_GLOBAL__N__9ae7fba5_10_SoftMax_cu_9f978f6326cunn_SpatialSoftMaxForwardIN3c104HalfEfS4_lNS1_22SoftMaxForwardEpilogueEEEvPT1_PKT_T2_SB_SB_:
	.zero		392


//--------------------- .nv.constant0._ZN2at6native43_GLOBAL__N__9ae7fba5_10_SoftMax_cu_9f978f6326cunn_SpatialSoftMaxForwardIN3c104HalfEffiNS1_22SoftMaxForwardEpilogueEEEvPT1_PKT_T2_SB_SB_ --------------------------
	.section	.nv.constant0._ZN2at6native43_GLOBAL__N__9ae7fba5_10_SoftMax_cu_9f978f6326cunn_SpatialSoftMaxForwardIN3c104HalfEffiNS1_22SoftMaxForwardEpilogueEEEvPT1_PKT_T2_SB_SB_,"a",@progbits
	.sectionflags	@""
	.align	4
.nv.constant0._ZN2at6native43_GLOBAL__N__9ae7fba5_10_SoftMax_cu_9f978f6326cunn_SpatialSoftMaxForwardIN3c104HalfEffiNS1_22SoftMaxForwardEpilogueEEEvPT1_PKT_T2_SB_SB_:
	.zero		380


//--------------------- .nv.constant0._ZN2at6native43_GLOBAL__N__9ae7fba5_10_SoftMax_cu_9f978f6326cunn_SpatialSoftMaxForwardIN3c104HalfEfS4_iNS1_22SoftMaxForwardEpilogueEEEvPT1_PKT_T2_SB_SB_ --------------------------
	.section	.nv.constant0._ZN2at6native43_GLOBAL__N__9ae7fba5_10_SoftMax_cu_9f978f6326cunn_SpatialSoftMaxForwardIN3c104HalfEfS4_iNS1_22SoftMaxForwardEpilogueEEEvPT1_PKT_T2_SB_SB_,"a",@progbits
	.sectionflags	@""
	.align	4
.nv.constant0._ZN2at6native43_GLOBAL__N__9ae7fba5_10_SoftMax_cu_9f978f6326cunn_SpatialSoftMaxForwardIN3c104HalfEfS4_iNS1_22SoftMaxForwardEpilogueEEEvPT1_PKT_T2_SB_SB_:
	.zero		380


//--------------------- .nv.constant0._ZN2at6native43_GLOBAL__N__9ae7fba5_10_SoftMax_cu_9f978f6326cunn_SpatialSoftMaxForwardIffflNS1_22SoftMaxForwardEpilogueEEEvPT1_PKT_T2_S9_S9_ --------------------------
	.section	.nv.constant0._ZN2at6native43_GLOBAL__N__9ae7fba5_10_SoftMax_cu_9f978f6326cunn_SpatialSoftMaxForwardIffflNS1_22SoftMaxForwardEpilogueEEEvPT1_PKT_T2_S9_S9_,"a",@progbits
	.sectionflags	@""
	.align	4
.nv.constant0._ZN2at6native43_GLOBAL__N__9ae7fba5_10_SoftMax_cu_9f978f6326cunn_SpatialSoftMaxForwardIffflNS1_22SoftMaxForwardEpilogueEEEvPT1_PKT_T2_S9_S9_:
	.zero		392


//--------------------- .nv.constant0._ZN2at6native43_GLOBAL__N__9ae7fba5_10_SoftMax_cu_9f978f6326cunn_SpatialSoftMaxForwardIfffiNS1_22SoftMaxForwardEpilogueEEEvPT1_PKT_T2_S9_S9_ --------------------------
	.section	.nv.constant0._ZN2at6native43_GLOBAL__N__9ae7fba5_10_SoftMax_cu_9f978f6326cunn_SpatialSoftMaxForwardIfffiNS1_22SoftMaxForwardEpilogueEEEvPT1_PKT_T2_S9_S9_,"a",@progbits
	.sectionflags	@""
	.align	4
.nv.constant0._ZN2at6native43_GLOBAL__N__9ae7fba5_10_SoftMax_cu_9f978f6326cunn_SpatialSoftMaxForwardIfffiNS1_22SoftMaxForwardEpilogueEEEvPT1_PKT_T2_S9_S9_:
	.zero		380


//--------------------- .nv.constant2._ZN2at6native43_GLOBAL__N__9ae7fba5_10_SoftMax_cu_9f978f6326cunn_SpatialSoftMaxForwardIdddlNS1_22SoftMaxForwardEpilogueEEEvPT1_PKT_T2_S9_S9_ --------------------------
	.section	.nv.constant2._ZN2at6native43_GLOBAL__N__9ae7fba5_10_SoftMax_cu_9f978f6326cunn_SpatialSoftMaxForwardIdddlNS1_22SoftMaxForwardEpilogueEEEvPT1_PKT_T2_S9_S9_,"a",@progbits
	.sectionflags	@""
	.align	4
.nv.constant2._ZN2at6native43_GLOBAL__N__9ae7fba5_10_SoftMax_cu_9f978f6326cunn_SpatialSoftMaxForwardIdddlNS1_22SoftMaxForwardEpilogueEEEvPT1_PKT_T2_S9_S9_:
        /*0000*/ 	.byte	0xef, 0x39, 0xfa, 0xfe, 0x42, 0x2e, 0xe6, 0xbf, 0x3f, 0x80, 0x39, 0x3b, 0x9e, 0xbc, 0x7a, 0xbc
        /*0010*/ 	.byte	0xea, 0x13, 0xa2, 0xfc, 0xf3, 0x8a, 0x92, 0x3e, 0x15, 0x13, 0x40, 0x62, 0xee, 0x1d, 0xc7, 0x3e
        /*0020*/ 	.byte	0x71, 0xeb, 0x89, 0x7c, 0x99, 0x01, 0xfa, 0x3e, 0x65, 0x1f, 0x76, 0x14, 0xa0, 0x01, 0x2a, 0x3f
        /*0030*/ 	.byte	0xaf, 0xb7, 0x52, 0x18, 0x6c, 0xc1, 0x56, 0x3f, 0x22, 0x23, 0x12, 0x11, 0x11, 0x11, 0x81, 0x3f
        /*0040*/ 	.byte	0xa1, 0x02, 0x55, 0x55, 0x55, 0x55, 0xa5, 0x3f, 0x11, 0x55, 0x55, 0x55, 0x55, 0x55, 0xc5, 0x3f
        /*0050*/ 	.byte	0x0b, 0x00, 0x00, 0x00, 0x00, 0x00, 0xe0, 0x3f


//--------------------- .nv.constant0._ZN2at6native43_GLOBAL__N__9ae7fba5_10_SoftMax_cu_9f978f6326cunn_SpatialSoftMaxForwardIdddlNS1_22SoftMaxForwardEpilogueEEEvPT1_PKT_T2_S9_S9_ --------------------------
	.section	.nv.constant0._ZN2at6native43_GLOBAL__N__9ae7fba5_10_SoftMax_cu_9f978f6326cunn_SpatialSoftMaxForwardIdddlNS1_22SoftMaxForwardEpilogueEEEvPT1_PKT_T2_S9_S9_,"a",@progbits
	.sectionflags	@""
	.align	4
.nv.constant0._ZN2at6native43_GLOBAL__N__9ae7fba5_10_SoftMax_cu_9f978f6326cunn_SpatialSoftMaxForwardIdddlNS1_22SoftMaxForwardEpilogueEEEvPT1_PKT_T2_S9_S9_:
	.zero		392


//--------------------- .nv.constant2._ZN2at6native43_GLOBAL__N__9ae7fba5_10_SoftMax_cu_9f978f6326cunn_SpatialSoftMaxForwardIdddiNS1_22SoftMaxForwardEpilogueEEEvPT1_PKT_T2_S9_S9_ --------------------------
	.section	.nv.constant2._ZN2at6native43_GLOBAL__N__9ae7fba5_10_SoftMax_cu_9f978f6326cunn_SpatialSoftMaxForwardIdddiNS1_22SoftMaxForwardEpilogueEEEvPT1_PKT_T2_S9_S9_,"a",@progbits
	.sectionflags	@""
	.align	4
.nv.constant2._ZN2at6native43_GLOBAL__N__9ae7fba5_10_SoftMax_cu_9f978f6326cunn_SpatialSoftMaxForwardIdddiNS1_22SoftMaxForwardEpilogueEEEvPT1_PKT_T2_S9_S9_:
        /*0000*/ 	.byte	0xef, 0x39, 0xfa, 0xfe, 0x42, 0x2e, 0xe6, 0xbf, 0x3f, 0x80, 0x39, 0x3b, 0x9e, 0xbc, 0x7a, 0xbc
        /*0010*/ 	.byte	0xea, 0x13, 0xa2, 0xfc, 0xf3, 0x8a, 0x92, 0x3e, 0x15, 0x13, 0x40, 0x62, 0xee, 0x1d, 0xc7, 0x3e
        /*0020*/ 	.byte	0x71, 0xeb, 0x89, 0x7c, 0x99, 0x01, 0xfa, 0x3e, 0x65, 0x1f, 0x76, 0x14, 0xa0, 0x01, 0x2a, 0x3f
        /*0030*/ 	.byte	0xaf, 0xb7, 0x52, 0x18, 0x6c, 0xc1, 0x56, 0x3f, 0x22, 0x23, 0x12, 0x11, 0x11, 0x11, 0x81, 0x3f
        /*0040*/ 	.byte	0xa1, 0x02, 0x55, 0x55, 0x55, 0x55, 0xa5, 0x3f, 0x11, 0x55, 0x55, 0x55, 0x55, 0x55, 0xc5, 0x3f
        /*0050*/ 	.byte	0x0b, 0x00, 0x00, 0x00, 0x00, 0x00, 0xe0, 0x3f


//--------------------- .nv.constant0._ZN2at6native43_GLOBAL__N__9ae7fba5_10_SoftMax_cu_9f978f6326cunn_SpatialSoftMaxForwardIdddiNS1_22SoftMaxForwardEpilogueEEEvPT1_PKT_T2_S9_S9_ --------------------------
	.section	.nv.constant0._ZN2at6native43_GLOBAL__N__9ae7fba5_10_SoftMax_cu_9f978f6326cunn_SpatialSoftMaxForwardIdddiNS1_22SoftMaxForwardEpilogueEEEvPT1_PKT_T2_S9_S9_,"a",@progbits
	.sectionflags	@""
	.align	4
.nv.constant0._ZN2at6native43_GLOBAL__N__9ae7fba5_10_SoftMax_cu_9f978f6326cunn_SpatialSoftMaxForwardIdddiNS1_22SoftMaxForwardEpilogueEEEvPT1_PKT_T2_S9_S9_:
	.zero		380


//--------------------- .nv.constant0._ZN2at6native43_GLOBAL__N__9ae7fba5_10_SoftMax_cu_9f978f6319cunn_SoftMaxForwardILi8EN3c108BFloat16EffNS1_22SoftMaxForwardEpilogueEEEvPT2_PKT0_i --------------------------
	.section	.nv.constant0._ZN2at6native43_GLOBAL__N__9ae7fba5_10_SoftMax_cu_9f978f6319cunn_SoftMaxForwardILi8EN3c108BFloat16EffNS1_22SoftMaxForwardEpilogueEEEvPT2_PKT0_i,"a",@progbits
	.sectionflags	@""
	.align	4
.nv.constant0._ZN2at6native43_GLOBAL__N__9ae7fba5_10_SoftMax_cu_9f978f6319cunn_SoftMaxForwardILi8EN3c108BFloat16EffNS1_22SoftMaxForwardEpilogueEEEvPT2_PKT0_i:
	.zero		372


//--------------------- .nv.constant0._ZN2at6native43_GLOBAL__N__9ae7fba5_10_SoftMax_cu_9f978f6323cunn_SoftMaxForwardSmemILi8EN3c108BFloat16EffNS1_22SoftMaxForwardEpilogueElEEvPT2_PKT0_T4_ --------------------------
	.section	.nv.constant0._ZN2at6native43_GLOBAL__N__9ae7fba5_10_SoftMax_cu_9f978f6323cunn_SoftMaxForwardSmemILi8EN3c108BFloat16EffNS1_22SoftMaxForwardEpilogueElEEvPT2_PKT0_T4_,"a",@progbits
	.sectionflags	@""
	.align	4
.nv.constant0._ZN2at6native43_GLOBAL__N__9ae7fba5_10_SoftMax_cu_9f978f6323cunn_SoftMaxForwardSmemILi8EN3c108BFloat16EffNS1_22SoftMaxForwardEpilogueElEEvPT2_PKT0_T4_:
	.zero		376


//--------------------- .nv.constant0._ZN2at6native43_GLOBAL__N__9ae7fba5_10_SoftMax_cu_9f978f6319cunn_SoftMaxForwardILi8EN3c108BFloat16EfS4_NS1_22SoftMaxForwardEpilogueEEEvPT2_PKT0_i --------------------------
	.section	.nv.constant0._ZN2at6native43_GLOBAL__N__9ae7fba5_10_SoftMax_cu_9f978f6319cunn_SoftMaxForwardILi8EN3c108BFloat16EfS4_NS1_22SoftMaxForwardEpilogueEEEvPT2_PKT0_i,"a",@progbits
	.sectionflags	@""
	.align	4
.nv.constant0._ZN2at6native43_GLOBAL__N__9ae7fba5_10_SoftMax_cu_9f978f6319cunn_SoftMaxForwardILi8EN3c108BFloat16EfS4_NS1_22SoftMaxForwardEpilogueEEEvPT2_PKT0_i:
	.zero		372


//--------------------- .nv.constant0._ZN2at6native43_GLOBAL__N__9ae7fba5_10_SoftMax_cu_9f978f6323cunn_SoftMaxForwardSmemILi8EN3c108BFloat16EfS4_NS1_22SoftMaxForwardEpilogueElEEvPT2_PKT0_T4_ --------------------------
	.section	.nv.constant0._ZN2at6native43_GLOBAL__N__9ae7fba5_10_SoftMax_cu_9f978f6323cunn_SoftMaxForwardSmemILi8EN3c108BFloat16EfS4_NS1_22SoftMaxForwardEpilogueElEEvPT2_PKT0_T4_,"a",@progbits
	.sectionflags	@""
	.align	4
.nv.constant0._ZN2at6native43_GLOBAL__N__9ae7fba5_10_SoftMax_cu_9f978f6323cunn_SoftMaxForwardSmemILi8EN3c108BFloat16EfS4_NS1_22SoftMaxForwardEpilogueElEEvPT2_PKT0_T4_:
	.zero		376


//--------------------- .nv.constant0._ZN2at6native43_GLOBAL__N__9ae7fba5_10_SoftMax_cu_9f978f6322cunn_SoftMaxForwardRegIN3c108BFloat16EfS4_NS1_22SoftMaxForwardEpilogueElLi9EEEvPT1_PKT_T3_ --------------------------
	.section	.nv.constant0._ZN2at6native43_GLOBAL__N__9ae7fba5_10_SoftMax_cu_9f978f6322cunn_SoftMaxForwardRegIN3c108BFloat16EfS4_NS1_22SoftMaxForwardEpilogueElLi9EEEvPT1_PKT_T3_,"a",@progbits
	.sectionflags	@""
	.align	4
.nv.constant0._ZN2at6native43_GLOBAL__N__9ae7fba5_10_SoftMax_cu_9f978f6322cunn_SoftMaxForwardRegIN3c108BFloat16EfS4_NS1_22SoftMaxForwardEpilogueElLi9EEEvPT1_PKT_T3_:
	.zero		376


//--------------------- .nv.constant0._ZN2at6native43_GLOBAL__N__9ae7fba5_10_SoftMax_cu_9f978f6322cunn_SoftMaxForwardRegIN3c108BFloat16EfS4_NS1_22SoftMaxForwardEpilogueElLi8EEEvPT1_PKT_T3_ --------------------------
	.section	.nv.constant0._ZN2at6native43_GLOBAL__N__9ae7fba5_10_SoftMax_cu_9f978f6322cunn_SoftMaxForwardRegIN3c108BFloat16EfS4_NS1_22SoftMaxForwardEpilogueElLi8EEEvPT1_PKT_T3_,"a",@progbits
	.sectionflags	@""
	.align	4
.nv.constant0._ZN2at6native43_GLOBAL__N__9ae7fba5_10_SoftMax_cu_9f978f6322cunn_SoftMaxForwardRegIN3c108BFloat16EfS4_NS1_22SoftMaxForwardEpilogueElLi8EEEvPT1_PKT_T3_:
	.zero		376


//--------------------- .nv.constant0._ZN2at6native43_GLOBAL__N__9ae7fba5_10_SoftMax_cu_9f978f6322cunn_SoftMaxForwardRegIN3c108BFloat16EfS4_NS1_22SoftMaxForwardEpilogueElLi7EEEvPT1_PKT_T3_ --------------------------
	.section	.nv.constant0._ZN2at6native43_GLOBAL__N__9ae7fba5_10_SoftMax_cu_9f978f6322cunn_SoftMaxForwardRegIN3c108BFloat16EfS4_NS1_22SoftMaxForwardEpilogueElLi7EEEvPT1_PKT_T3_,"a",@progbits
	.sectionflags	@""
	.align	4
.nv.constant0._ZN2at6native43_GLOBAL__N__9ae7fba5_10_SoftMax_cu_9f978f6322cunn_SoftMaxForwardRegIN3c108BFloat16EfS4_NS1_22SoftMaxForwardEpilogueElLi7EEEvPT1_PKT_T3_:
	.zero		376


//--------------------- .nv.constant0._ZN2at6native43_GLOBAL__N__9ae7fba5_10_SoftMax_cu_9f978f6322cunn_SoftMaxForwardRegIN3c108BFloat16EfS4_NS1_22SoftMaxForwardEpilogueElLi6EEEvPT1_PKT_T3_ --------------------------
	.section	.nv.constant0._ZN2at6native43_GLOBAL__N__9ae7fba5_10_SoftMax_cu_9f978f6322cunn_SoftMaxForwardRegIN3c108BFloat16EfS4_NS1_22SoftMaxForwardEpilogueElLi6EEEvPT1_PKT_T3_,"a",@progbits
	.sectionflags	@""
	.align	4
.nv.constant0._ZN2at6native43_GLOBAL__N__9ae7fba5_10_SoftMax_cu_9f978f6322cunn_SoftMaxForwardRegIN3c108BFloat16EfS4_NS1_22SoftMaxForwardEpilogueElLi6EEEvPT1_PKT_T3_:
	.zero		376


//--------------------- .nv.constant0._ZN2at6native43_GLOBAL__N__9ae7fba5_10_SoftMax_cu_9f978f6322cunn_SoftMaxForwardRegIN3c108BFloat16EfS4_NS1_22SoftMaxForwardEpilogueElLi5EEEvPT1_PKT_T3_ --------------------------
	.section	.nv.constant0._ZN2at6native43_GLOBAL__N__9ae7fba5_10_SoftMax_cu_9f978f6322cunn_SoftMaxForwardRegIN3c108BFloat16EfS4_NS1_22SoftMaxForwardEpilogueElLi5EEEvPT1_PKT_T3_,"a",@progbits
	.sectionflags	@""
	.align	4
.nv.constant0._ZN2at6native43_GLOBAL__N__9ae7fba5_10_SoftMax_cu_9f978f6322cunn_SoftMaxForwardRegIN3c108BFloat16EfS4_NS1_22SoftMaxForwardEpilogueElLi5EEEvPT1_PKT_T3_:
	.zero		376


//--------------------- .nv.constant0._ZN2at6native43_GLOBAL__N__9ae7fba5_10_SoftMax_cu_9f978f6322cunn_SoftMaxForwardRegIN3c108BFloat16EfS4_NS1_22SoftMaxForwardEpilogueElLi4EEEvPT1_PKT_T3_ --------------------------
	.section	.nv.constant0._ZN2at6native43_GLOBAL__N__9ae7fba5_10_SoftMax_cu_9f978f6322cunn_SoftMaxForwardRegIN3c108BFloat16EfS4_NS1_22SoftMaxForwardEpilogueElLi4EEEvPT1_PKT_T3_,"a",@progbits
	.sectionflags	@""
	.align	4
.nv.constant0._ZN2at6native43_GLOBAL__N__9ae7fba5_10_SoftMax_cu_9f978f6322cunn_SoftMaxForwardRegIN3c108BFloat16EfS4_NS1_22SoftMaxForwardEpilogueElLi4EEEvPT1_PKT_T3_:
	.zero		376


//--------------------- .nv.constant0._ZN2at6native43_GLOBAL__N__9ae7fba5_10_SoftMax_cu_9f978f6322cunn_SoftMaxForwardRegIN3c108BFloat16EfS4_NS1_22SoftMaxForwardEpilogueElLi3EEEvPT1_PKT_T3_ --------------------------
	.section	.nv.constant0._ZN2at6native43_GLOBAL__N__9ae7fba5_10_SoftMax_cu_9f978f6322cunn_SoftMaxForwardRegIN3c108BFloat16EfS4_NS1_22SoftMaxForwardEpilogueElLi3EEEvPT1_PKT_T3_,"a",@progbits
	.sectionflags	@""
	.align	4
.nv.constant0._ZN2at6native43_GLOBAL__N__9ae7fba5_10_SoftMax_cu_9f978f6322cunn_SoftMaxForwardRegIN3c108BFloat16EfS4_NS1_22SoftMaxForwardEpilogueElLi3EEEvPT1_PKT_T3_:
	.zero		376


//--------------------- .nv.constant0._ZN2at6native43_GLOBAL__N__9ae7fba5_10_SoftMax_cu_9f978f6322cunn_SoftMaxForwardRegIN3c108BFloat16EfS4_NS1_22SoftMaxForwardEpilogueElLi2EEEvPT1_PKT_T3_ --------------------------
	.section	.nv.constant0._ZN2at6native43_GLOBAL__N__9ae7fba5_10_SoftMax_cu_9f978f6322cunn_SoftMaxForwardRegIN3c108BFloat16EfS4_NS1_22SoftMaxForwardEpilogueElLi2EEEvPT1_PKT_T3_,"a",@progbits
	.sectionflags	@""
	.align	4
.nv.constant0._ZN2at6native43_GLOBAL__N__9ae7fba5_10_SoftMax_cu_9f978f6322cunn_SoftMaxForwardRegIN3c108BFloat16EfS4_NS1_22SoftMaxForwardEpilogueElLi2EEEvPT1_PKT_T3_:
	.zero		376


//--------------------- .nv.constant0._ZN2at6native43_GLOBAL__N__9ae7fba5_10_SoftMax_cu_9f978f6322cunn_SoftMaxForwardRegIN3c108BFloat16EfS4_NS1_22SoftMaxForwardEpilogueElLi1EEEvPT1_PKT_T3_ --------------------------
	.section	.nv.constant0._ZN2at6native43_GLOBAL__N__9ae7fba5_10_SoftMax_cu_9f978f6322cunn_SoftMaxForwardRegIN3c108BFloat16EfS4_NS1_22SoftMaxForwardEpilogueElLi1EEEvPT1_PKT_T3_,"a",@progbits
	.sectionflags	@""
	.align	4
.nv.constant0._ZN2at6native43_GLOBAL__N__9ae7fba5_10_SoftMax_cu_9f978f6322cunn_SoftMaxForwardRegIN3c108BFloat16EfS4_NS1_22SoftMaxForwardEpilogueElLi1EEEvPT1_PKT_T3_:
	.zero		376


//--------------------- .nv.constant0._ZN2at6native43_GLOBAL__N__9ae7fba5_10_SoftMax_cu_9f978f6319cunn_SoftMaxForwardILi8EN3c104HalfEffNS1_22SoftMaxForwardEpilogueEEEvPT2_PKT0_i --------------------------
	.section	.nv.constant0._ZN2at6native43_GLOBAL__N__9ae7fba5_10_SoftMax_cu_9f978f6319cunn_SoftMaxForwardILi8EN3c104HalfEffNS1_22SoftMaxForwardEpilogueEEEvPT2_PKT0_i,"a",@progbits
	.sectionflags	@""
	.align	4
.nv.constant0._ZN2at6native43_GLOBAL__N__9ae7fba5_10_SoftMax_cu_9f978f6319cunn_SoftMaxForwardILi8EN3c104HalfEffNS1_22SoftMaxForwardEpilogueEEEvPT2_PKT0_i:
	.zero		372


//--------------------- .nv.constant0._ZN2at6native43_GLOBAL__N__9ae7fba5_10_SoftMax_cu_9f978f6323cunn_SoftMaxForwardSmemILi8EN3c104HalfEffNS1_22SoftMaxForwardEpilogueElEEvPT2_PKT0_T4_ --------------------------
	.section	.nv.constant0._ZN2at6native43_GLOBAL__N__9ae7fba5_10_SoftMax_cu_9f978f6323cunn_SoftMaxForwardSmemILi8EN3c104HalfEffNS1_22SoftMaxForwardEpilogueElEEvPT2_PKT0_T4_,"a",@progbits
	.sectionflags	@""
	.align	4
.nv.constant0._ZN2at6native43_GLOBAL__N__9ae7fba5_10_SoftMax_cu_9f978f6323cunn_SoftMaxForwardSmemILi8EN3c104HalfEffNS1_22SoftMaxForwardEpilogueElEEvPT2_PKT0_T4_:
	.zero		376


//--------------------- .nv.constant0._ZN2at6native43_GLOBAL__N__9ae7fba5_10_SoftMax_cu_9f978f6319cunn_SoftMaxForwardILi8EN3c104HalfEfS4_NS1_22SoftMaxForwardEpilogueEEEvPT2_PKT0_i --------------------------
	.section	.nv.constant0._ZN2at6native43_GLOBAL__N__9ae7fba5_10_SoftMax_cu_9f978f6319cunn_SoftMaxForwardILi8EN3c104HalfEfS4_NS1_22SoftMaxForwardEpilogueEEEvPT2_PKT0_i,"a",@progbits
	.sectionflags	@""
	.align	4
.nv.constant0._ZN2at6native43_GLOBAL__N__9ae7fba5_10_SoftMax_cu_9f978f6319cunn_SoftMaxForwardILi8EN3c104HalfEfS4_NS1_22SoftMaxForwardEpilogueEEEvPT2_PKT0_i:
	.zero		372


//--------------------- .nv.constant0._ZN2at6native43_GLOBAL__N__9ae7fba5_10_SoftMax_cu_9f978f6323cunn_SoftMaxForwardSmemILi8EN3c104HalfEfS4_NS1_22SoftMaxForwardEpilogueElEEvPT2_PKT0_T4_ --------------------------
	.section	.nv.constant0._ZN2at6native43_GLOBAL__N__9ae7fba5_10_SoftMax_cu_9f978f6323cunn_SoftMaxForwardSmemILi8EN3c104HalfEfS4_NS1_22SoftMaxForwardEpilogueElEEvPT2_PKT0_T4_,"a",@progbits
	.sectionflags	@""
	.align	4
.nv.constant0._ZN2at6native43_GLOBAL__N__9ae7fba5_10_SoftMax_cu_9f978f6323cunn_SoftMaxForwardSmemILi8EN3c104HalfEfS4_NS1_22SoftMaxForwardEpilogueElEEvPT2_PKT0_T4_:
	.zero		376


//--------------------- .nv.constant0._ZN2at6native43_GLOBAL__N__9ae7fba5_10_SoftMax_cu_9f978f6322cunn_SoftMaxForwardRegIN3c104HalfEfS4_NS1_22SoftMaxForwardEpilogueElLi9EEEvPT1_PKT_T3_ --------------------------
	.section	.nv.constant0._ZN2at6native43_GLOBAL__N__9ae7fba5_10_SoftMax_cu_9f978f6322cunn_SoftMaxForwardRegIN3c104HalfEfS4_NS1_22SoftMaxForwardEpilogueElLi9EEEvPT1_PKT_T3_,"a",@progbits
	.sectionflags	@""
	.align	4
.nv.constant0._ZN2at6native43_GLOBAL__N__9ae7fba5_10_SoftMax_cu_9f978f6322cunn_SoftMaxForwardRegIN3c104HalfEfS4_NS1_22SoftMaxForwardEpilogueElLi9EEEvPT1_PKT_T3_:
	.zero		376


//--------------------- .nv.constant0._ZN2at6native43_GLOBAL__N__9ae7fba5_10_SoftMax_cu_9f978f6322cunn_SoftMaxForwardRegIN3c104HalfEfS4_NS1_22SoftMaxForwardEpilogueElLi8EEEvPT1_PKT_T3_ --------------------------
	.section	.nv.constant0._ZN2at6native43_GLOBAL__N__9ae7fba5_10_SoftMax_cu_9f978f6322cunn_SoftMaxForwardRegIN3c104HalfEfS4_NS1_22SoftMaxForwardEpilogueElLi8EEEvPT1_PKT_T3_,"a",@progbits
	.sectionflags	@""
	.align	4
.nv.constant0._ZN2at6native43_GLOBAL__N__9ae7fba5_10_SoftMax_cu_9f978f6322cunn_SoftMaxForwardRegIN3c104HalfEfS4_NS1_22SoftMaxForwardEpilogueElLi8EEEvPT1_PKT_T3_:
	.zero		376


//--------------------- .nv.constant0._ZN2at6native43_GLOBAL__N__9ae7fba5_10_SoftMax_cu_9f978f6322cunn_SoftMaxForwardRegIN3c104HalfEfS4_NS1_22SoftMaxForwardEpilogueElLi7EEEvPT1_PKT_T3_ --------------------------
	.section	.nv.constant0._ZN2at6native43_GLOBAL__N__9ae7fba5_10_SoftMax_cu_9f978f6322cunn_SoftMaxForwardRegIN3c104HalfEfS4_NS1_22SoftMaxForwardEpilogueElLi7EEEvPT1_PKT_T3_,"a",@progbits
	.sectionflags	@""
	.align	4
.nv.constant0._ZN2at6native43_GLOBAL__N__9ae7fba5_10_SoftMax_cu_9f978f6322cunn_SoftMaxForwardRegIN3c104HalfEfS4_NS1_22SoftMaxForwardEpilogueElLi7EEEvPT1_PKT_T3_:
	.zero		376


//--------------------- .nv.constant0._ZN2at6native43_GLOBAL__N__9ae7fba5_10_SoftMax_cu_9f978f6322cunn_SoftMaxForwardRegIN3c104HalfEfS4_NS1_22SoftMaxForwardEpilogueElLi6EEEvPT1_PKT_T3_ --------------------------
	.section	.nv.constant0._ZN2at6native43_GLOBAL__N__9ae7fba5_10_SoftMax_cu_9f978f6322cunn_SoftMaxForwardRegIN3c104HalfEfS4_NS1_22SoftMaxForwardEpilogueElLi6EEEvPT1_PKT_T3_,"a",@progbits
	.sectionflags	@""
	.align	4
.nv.constant0._ZN2at6native43_GLOBAL__N__9ae7fba5_10_SoftMax_cu_9f978f6322cunn_SoftMaxForwardRegIN3c104HalfEfS4_NS1_22SoftMaxForwardEpilogueElLi6EEEvPT1_PKT_T3_:
	.zero		376


//--------------------- .nv.constant0._ZN2at6native43_GLOBAL__N__9ae7fba5_10_SoftMax_cu_9f978f6322cunn_SoftMaxForwardRegIN3c104HalfEfS4_NS1_22SoftMaxForwardEpilogueElLi5EEEvPT1_PKT_T3_ --------------------------
	.section	.nv.constant0._ZN2at6native43_GLOBAL__N__9ae7fba5_10_SoftMax_cu_9f978f6322cunn_SoftMaxForwardRegIN3c104HalfEfS4_NS1_22SoftMaxForwardEpilogueElLi5EEEvPT1_PKT_T3_,"a",@progbits
	.sectionflags	@""
	.align	4
.nv.constant0._ZN2at6native43_GLOBAL__N__9ae7fba5_10_SoftMax_cu_9f978f6322cunn_SoftMaxForwardRegIN3c104HalfEfS4_NS1_22SoftMaxForwardEpilogueElLi5EEEvPT1_PKT_T3_:
	.zero		376


//--------------------- .nv.constant0._ZN2at6native43_GLOBAL__N__9ae7fba5_10_SoftMax_cu_9f978f6322cunn_SoftMaxForwardRegIN3c104HalfEfS4_NS1_22SoftMaxForwardEpilogueElLi4EEEvPT1_PKT_T3_ --------------------------
	.section	.nv.constant0._ZN2at6native43_GLOBAL__N__9ae7fba5_10_SoftMax_cu_9f978f6322cunn_SoftMaxForwardRegIN3c104HalfEfS4_NS1_22SoftMaxForwardEpilogueElLi4EEEvPT1_PKT_T3_,"a",@progbits
	.sectionflags	@""
	.align	4
.nv.constant0._ZN2at6native43_GLOBAL__N__9ae7fba5_10_SoftMax_cu_9f978f6322cunn_SoftMaxForwardRegIN3c104HalfEfS4_NS1_22SoftMaxForwardEpilogueElLi4EEEvPT1_PKT_T3_:
	.zero		376


//--------------------- .nv.constant0._ZN2at6native43_GLOBAL__N__9ae7fba5_10_SoftMax_cu_9f978f6322cunn_SoftMaxForwardRegIN3c104HalfEfS4_NS1_22SoftMaxForwardEpilogueElLi3EEEvPT1_PKT_T3_ --------------------------
	.section	.nv.constant0._ZN2at6native43_GLOBAL__N__9ae7fba5_10_SoftMax_cu_9f978f6322cunn_SoftMaxForwardRegIN3c104HalfEfS4_NS1_22SoftMaxForwardEpilogueElLi3EEEvPT1_PKT_T3_,"a",@progbits
	.sectionflags	@""
	.align	4
.nv.constant0._ZN2at6native43_GLOBAL__N__9ae7fba5_10_SoftMax_cu_9f978f6322cunn_SoftMaxForwardRegIN3c104HalfEfS4_NS1_22SoftMaxForwardEpilogueElLi3EEEvPT1_PKT_T3_:
	.zero		376


//--------------------- .nv.constant0._ZN2at6native43_GLOBAL__N__9ae7fba5_10_SoftMax_cu_9f978f6322cunn_SoftMaxForwardRegIN3c104HalfEfS4_NS1_22SoftMaxForwardEpilogueElLi2EEEvPT1_PKT_T3_ --------------------------
	.section	.nv.constant0._ZN2at6native43_GLOBAL__N__9ae7fba5_10_SoftMax_cu_9f978f6322cunn_SoftMaxForwardRegIN3c104HalfEfS4_NS1_22SoftMaxForwardEpilogueElLi2EEEvPT1_PKT_T3_,"a",@progbits
	.sectionflags	@""
	.align	4
.nv.constant0._ZN2at6native43_GLOBAL__N__9ae7fba5_10_SoftMax_cu_9f978f6322cunn_SoftMaxForwardRegIN3c104HalfEfS4_NS1_22SoftMaxForwardEpilogueElLi2EEEvPT1_PKT_T3_:
	.zero		376


//--------------------- .nv.constant0._ZN2at6native43_GLOBAL__N__9ae7fba5_10_SoftMax_cu_9f978f6322cunn_SoftMaxForwardRegIN3c104HalfEfS4_NS1_22SoftMaxForwardEpilogueElLi1EEEvPT1_PKT_T3_ --------------------------
	.section	.nv.constant0._ZN2at6native43_GLOBAL__N__9ae7fba5_10_SoftMax_cu_9f978f6322cunn_SoftMaxForwardRegIN3c104HalfEfS4_NS1_22SoftMaxForwardEpilogueElLi1EEEvPT1_PKT_T3_,"a",@progbits
	.sectionflags	@""
	.align	4
.nv.constant0._ZN2at6native43_GLOBAL__N__9ae7fba5_10_SoftMax_cu_9f978f6322cunn_SoftMaxForwardRegIN3c104HalfEfS4_NS1_22SoftMaxForwardEpilogueElLi1EEEvPT1_PKT_T3_:
	.zero		376


//--------------------- .nv.constant0._ZN2at6native43_GLOBAL__N__9ae7fba5_10_SoftMax_cu_9f978f6319cunn_SoftMaxForwardILi4EfffNS1_22SoftMaxForwardEpilogueEEEvPT2_PKT0_i --------------------------
	.section	.nv.constant0._ZN2at6native43_GLOBAL__N__9ae7fba5_10_SoftMax_cu_9f978f6319cunn_SoftMaxForwardILi4EfffNS1_22SoftMaxForwardEpilogueEEEvPT2_PKT0_i,"a",@progbits
	.sectionflags	@""
	.align	4
.nv.constant0._ZN2at6native43_GLOBAL__N__9ae7fba5_10_SoftMax_cu_9f978f6319cunn_SoftMaxForwardILi4EfffNS1_22SoftMaxForwardEpilogueEEEvPT2_PKT0_i:
	.zero		372


//--------------------- .nv.constant0._ZN2at6native43_GLOBAL__N__9ae7fba5_10_SoftMax_cu_9f978f6323cunn_SoftMaxForwardSmemILi4EfffNS1_22SoftMaxForwardEpilogueElEEvPT2_PKT0_T4_ --------------------------
	.section	.nv.constant0._ZN2at6native43_GLOBAL__N__9ae7fba5_10_SoftMax_cu_9f978f6323cunn_SoftMaxForwardSmemILi4EfffNS1_22SoftMaxForwardEpilogueElEEvPT2_PKT0_T4_,"a",@progbits
	.sectionflags	@""
	.align	4
.nv.constant0._ZN2at6native43_GLOBAL__N__9ae7fba5_10_SoftMax_cu_9f978f6323cunn_SoftMaxForwardSmemILi4EfffNS1_22SoftMaxForwardEpilogueElEEvPT2_PKT0_T4_:
	.zero		376


//--------------------- .nv.constant0._ZN2at6native43_GLOBAL__N__9ae7fba5_10_SoftMax_cu_9f978f6322cunn_SoftMaxForwardRegIfffNS1_22SoftMaxForwardEpilogueElLi9EEEvPT1_PKT_T3_ --------------------------
	.section	.nv.constant0._ZN2at6native43_GLOBAL__N__9ae7fba5_10_SoftMax_cu_9f978f6322cunn_SoftMaxForwardRegIfffNS1_22SoftMaxForwardEpilogueElLi9EEEvPT1_PKT_T3_,"a",@progbits
	.sectionflags	@""
	.align	4
.nv.constant0._ZN2at6native43_GLOBAL__N__9ae7fba5_10_SoftMax_cu_9f978f6322cunn_SoftMaxForwardRegIfffNS1_22SoftMaxForwardEpilogueElLi9EEEvPT1_PKT_T3_:
	.zero		376


//--------------------- .nv.constant0._ZN2at6native43_GLOBAL__N__9ae7fba5_10_SoftMax_cu_9f978f6322cunn_SoftMaxForwardRegIfffNS1_22SoftMaxForwardEpilogueElLi8EEEvPT1_PKT_T3_ --------------------------
	.section	.nv.constant0._ZN2at6native43_GLOBAL__N__9ae7fba5_10_SoftMax_cu_9f978f6322cunn_SoftMaxForwardRegIfffNS1_22SoftMaxForwardEpilogueElLi8EEEvPT1_PKT_T3_,"a",@progbits
	.sectionflags	@""
	.align	4
.nv.constant0._ZN2at6native43_GLOBAL__N__9ae7fba5_10_SoftMax_cu_9f978f6322cunn_SoftMaxForwardRegIfffNS1_22SoftMaxForwardEpilogueElLi8EEEvPT1_PKT_T3_:
	.zero		376


//--------------------- .nv.constant0._ZN2at6native43_GLOBAL__N__9ae7fba5_10_SoftMax_cu_9f978f6322cunn_SoftMaxForwardRegIfffNS1_22SoftMaxForwardEpilogueElLi7EEEvPT1_PKT_T3_ --------------------------
	.section	.nv.constant0._ZN2at6native43_GLOBAL__N__9ae7fba5_10_SoftMax_cu_9f978f6322cunn_SoftMaxForwardRegIfffNS1_22SoftMaxForwardEpilogueElLi7EEEvPT1_PKT_T3_,"a",@progbits
	.sectionflags	@""
	.align	4
.nv.constant0._ZN2at6native43_GLOBAL__N__9ae7fba5_10_SoftMax_cu_9f978f6322cunn_SoftMaxForwardRegIfffNS1_22SoftMaxForwardEpilogueElLi7EEEvPT1_PKT_T3_:
	.zero		376


//--------------------- .nv.constant0._ZN2at6native43_GLOBAL__N__9ae7fba5_10_SoftMax_cu_9f978f6322cunn_SoftMaxForwardRegIfffNS1_22SoftMaxForwardEpilogueElLi6EEEvPT1_PKT_T3_ --------------------------
	.section	.nv.constant0._ZN2at6native43_GLOBAL__N__9ae7fba5_10_SoftMax_cu_9f978f6322cunn_SoftMaxForwardRegIfffNS1_22SoftMaxForwardEpilogueElLi6EEEvPT1_PKT_T3_,"a",@progbits
	.sectionflags	@""
	.align	4
.nv.constant0._ZN2at6native43_GLOBAL__N__9ae7fba5_10_SoftMax_cu_9f978f6322cunn_SoftMaxForwardRegIfffNS1_22SoftMaxForwardEpilogueElLi6EEEvPT1_PKT_T3_:
	.zero		376


//--------------------- .nv.constant0._ZN2at6native43_GLOBAL__N__9ae7fba5_10_SoftMax_cu_9f978f6322cunn_SoftMaxForwardRegIfffNS1_22SoftMaxForwardEpilogueElLi5EEEvPT1_PKT_T3_ --------------------------
	.section	.nv.constant0._ZN2at6native43_GLOBAL__N__9ae7fba5_10_SoftMax_cu_9f978f6322cunn_SoftMaxForwardRegIfffNS1_22SoftMaxForwardEpilogueElLi5EEEvPT1_PKT_T3_,"a",@progbits
	.sectionflags	@""
	.align	4
.nv.constant0._ZN2at6native43_GLOBAL__N__9ae7fba5_10_SoftMax_cu_9f978f6322cunn_SoftMaxForwardRegIfffNS1_22SoftMaxForwardEpilogueElLi5EEEvPT1_PKT_T3_:
	.zero		376


//--------------------- .nv.constant0._ZN2at6native43_GLOBAL__N__9ae7fba5_10_SoftMax_cu_9f978f6322cunn_SoftMaxForwardRegIfffNS1_22SoftMaxForwardEpilogueElLi4EEEvPT1_PKT_T3_ --------------------------
	.section	.nv.constant0._ZN2at6native43_GLOBAL__N__9ae7fba5_10_SoftMax_cu_9f978f6322cunn_SoftMaxForwardRegIfffNS1_22SoftMaxForwardEpilogueElLi4EEEvPT1_PKT_T3_,"a",@progbits
	.sectionflags	@""
	.align	4
.nv.constant0._ZN2at6native43_GLOBAL__N__9ae7fba5_10_SoftMax_cu_9f978f6322cunn_SoftMaxForwardRegIfffNS1_22SoftMaxForwardEpilogueElLi4EEEvPT1_PKT_T3_:
	.zero		376


//--------------------- .nv.constant0._ZN2at6native43_GLOBAL__N__9ae7fba5_10_SoftMax_cu_9f978f6322cunn_SoftMaxForwardRegIfffNS1_22SoftMaxForwardEpilogueElLi3EEEvPT1_PKT_T3_ --------------------------
	.section	.nv.constant0._ZN2at6native43_GLOBAL__N__9ae7fba5_10_SoftMax_cu_9f978f6322cunn_SoftMaxForwardRegIfffNS1_22SoftMaxForwardEpilogueElLi3EEEvPT1_PKT_T3_,"a",@progbits
	.sectionflags	@""
	.align	4
.nv.constant0._ZN2at6native43_GLOBAL__N__9ae7fba5_10_SoftMax_cu_9f978f6322cunn_SoftMaxForwardRegIfffNS1_22SoftMaxForwardEpilogueElLi3EEEvPT1_PKT_T3_:
	.zero		376


//--------------------- .nv.constant0._ZN2at6native43_GLOBAL__N__9ae7fba5_10_SoftMax_cu_9f978f6322cunn_SoftMaxForwardRegIfffNS1_22SoftMaxForwardEpilogueElLi2EEEvPT1_PKT_T3_ --------------------------
	.section	.nv.constant0._ZN2at6native43_GLOBAL__N__9ae7fba5_10_SoftMax_cu_9f978f6322cunn_SoftMaxForwardRegIfffNS1_22SoftMaxForwardEpilogueElLi2EEEvPT1_PKT_T3_,"a",@progbits
	.sectionflags	@""
	.align	4
.nv.constant0._ZN2at6native43_GLOBAL__N__9ae7fba5_10_SoftMax_cu_9f978f6322cunn_SoftMaxForwardRegIfffNS1_22SoftMaxForwardEpilogueElLi2EEEvPT1_PKT_T3_:
	.zero		376


//--------------------- .nv.constant0._ZN2at6native43_GLOBAL__N__9ae7fba5_10_SoftMax_cu_9f978f6322cunn_SoftMaxForwardRegIfffNS1_22SoftMaxForwardEpilogueElLi1EEEvPT1_PKT_T3_ --------------------------
	.section	.nv.constant0._ZN2at6native43_GLOBAL__N__9ae7fba5_10_SoftMax_cu_9f978f6322cunn_SoftMaxForwardRegIfffNS1_22SoftMaxForwardEpilogueElLi1EEEvPT1_PKT_T3_,"a",@progbits
	.sectionflags	@""
	.align	4
.nv.constant0._ZN2at6native43_GLOBAL__N__9ae7fba5_10_SoftMax_cu_9f978f6322cunn_SoftMaxForwardRegIfffNS1_22SoftMaxForwardEpilogueElLi1EEEvPT1_PKT_T3_:
	.zero		376


//--------------------- .nv.constant2._ZN2at6native43_GLOBAL__N__9ae7fba5_10_SoftMax_cu_9f978f6319cunn_SoftMaxForwardILi2EdddNS1_22SoftMaxForwardEpilogueEEEvPT2_PKT0_i --------------------------
	.section	.nv.constant2._ZN2at6native43_GLOBAL__N__9ae7fba5_10_SoftMax_cu_9f978f6319cunn_SoftMaxForwardILi2EdddNS1_22SoftMaxForwardEpilogueEEEvPT2_PKT0_i,"a",@progbits
	.sectionflags	@""
	.align	4
.nv.constant2._ZN2at6native43_GLOBAL__N__9ae7fba5_10_SoftMax_cu_9f978f6319cunn_SoftMaxForwardILi2EdddNS1_22SoftMaxForwardEpilogueEEEvPT2_PKT0_i:
        /*0000*/ 	.byte	0xff, 0xff, 0xff, 0xff, 0xff, 0xff, 0xef, 0xff, 0xef, 0x39, 0xfa, 0xfe, 0x42, 0x2e, 0xe6, 0xbf
        /*0010*/ 	.byte	0x3f, 0x80, 0x39, 0x3b, 0x9e, 0xbc, 0x7a, 0xbc, 0xea, 0x13, 0xa2, 0xfc, 0xf3, 0x8a, 0x92, 0x3e
        /*0020*/ 	.byte	0x15, 0x13, 0x40, 0x62, 0xee, 0x1d, 0xc7, 0x3e, 0x71, 0xeb, 0x89, 0x7c, 0x99, 0x01, 0xfa, 0x3e
        /*0030*/ 	.byte	0x65, 0x1f, 0x76, 0x14, 0xa0, 0x01, 0x2a, 0x3f, 0xaf, 0xb7, 0x52, 0x18, 0x6c, 0xc1, 0x56, 0x3f
        /*0040*/ 	.byte	0x22, 0x23, 0x12, 0x11, 0x11, 0x11, 0x81, 0x3f, 0xa1, 0x02, 0x55, 0x55, 0x55, 0x55, 0xa5, 0x3f
        /*0050*/ 	.byte	0x11, 0x55, 0x55, 0x55, 0x55, 0x55, 0xc5, 0x3f, 0x0b, 0x00, 0x00, 0x00, 0x00, 0x00, 0xe0, 0x3f


//--------------------- .nv.constant0._ZN2at6native43_GLOBAL__N__9ae7fba5_10_SoftMax_cu_9f978f6319cunn_SoftMaxForwardILi2EdddNS1_22SoftMaxForwardEpilogueEEEvPT2_PKT0_i --------------------------
	.section	.nv.constant0._ZN2at6native43_GLOBAL__N__9ae7fba5_10_SoftMax_cu_9f978f6319cunn_SoftMaxForwardILi2EdddNS1_22SoftMaxForwardEpilogueEEEvPT2_PKT0_i,"a",@progbits
	.sectionflags	@""
	.align	4
.nv.constant0._ZN2at6native43_GLOBAL__N__9ae7fba5_10_SoftMax_cu_9f978f6319cunn_SoftMaxForwardILi2EdddNS1_22SoftMaxForwardEpilogueEEEvPT2_PKT0_i:
	.zero		372


//--------------------- .nv.constant2._ZN2at6native43_GLOBAL__N__9ae7fba5_10_SoftMax_cu_9f978f6323cunn_SoftMaxForwardSmemILi2EdddNS1_22SoftMaxForwardEpilogueElEEvPT2_PKT0_T4_ --------------------------
	.section	.nv.constant2._ZN2at6native43_GLOBAL__N__9ae7fba5_10_SoftMax_cu_9f978f6323cunn_SoftMaxForwardSmemILi2EdddNS1_22SoftMaxForwardEpilogueElEEvPT2_PKT0_T4_,"a",@progbits
	.sectionflags	@""
	.align	4
.nv.constant2._ZN2at6native43_GLOBAL__N__9ae7fba5_10_SoftMax_cu_9f978f6323cunn_SoftMaxForwardSmemILi2EdddNS1_22SoftMaxForwardEpilogueElEEvPT2_PKT0_T4_:
        /*0000*/ 	.byte	0xef, 0x39, 0xfa, 0xfe, 0x42, 0x2e, 0xe6, 0xbf, 0x3f, 0x80, 0x39, 0x3b, 0x9e, 0xbc, 0x7a, 0xbc
        /*0010*/ 	.byte	0xea, 0x13, 0xa2, 0xfc, 0xf3, 0x8a, 0x92, 0x3e, 0x15, 0x13, 0x40, 0x62, 0xee, 0x1d, 0xc7, 0x3e
        /*0020*/ 	.byte	0x71, 0xeb, 0x89, 0x7c, 0x99, 0x01, 0xfa, 0x3e, 0x65, 0x1f, 0x76, 0x14, 0xa0, 0x01, 0x2a, 0x3f
        /*0030*/ 	.byte	0xaf, 0xb7, 0x52, 0x18, 0x6c, 0xc1, 0x56, 0x3f, 0x22, 0x23, 0x12, 0x11, 0x11, 0x11, 0x81, 0x3f
        /*0040*/ 	.byte	0xa1, 0x02, 0x55, 0x55, 0x55, 0x55, 0xa5, 0x3f, 0x11, 0x55, 0x55, 0x55, 0x55, 0x55, 0xc5, 0x3f
        /*0050*/ 	.byte	0x0b, 0x00, 0x00, 0x00, 0x00, 0x00, 0xe0, 0x3f


//--------------------- .nv.constant0._ZN2at6native43_GLOBAL__N__9ae7fba5_10_SoftMax_cu_9f978f6323cunn_SoftMaxForwardSmemILi2EdddNS1_22SoftMaxForwardEpilogueElEEvPT2_PKT0_T4_ --------------------------
	.section	.nv.constant0._ZN2at6native43_GLOBAL__N__9ae7fba5_10_SoftMax_cu_9f978f6323cunn_SoftMaxForwardSmemILi2EdddNS1_22SoftMaxForwardEpilogueElEEvPT2_PKT0_T4_,"a",@progbits
	.sectionflags	@""
	.align	4
.nv.constant0._ZN2at6native43_GLOBAL__N__9ae7fba5_10_SoftMax_cu_9f978f6323cunn_SoftMaxForwardSmemILi2EdddNS1_22SoftMaxForwardEpilogueElEEvPT2_PKT0_T4_:
	.zero		376


//--------------------- .nv.constant2._ZN2at6native43_GLOBAL__N__9ae7fba5_10_SoftMax_cu_9f978f6322cunn_SoftMaxForwardRegIdddNS1_22SoftMaxForwardEpilogueElLi9EEEvPT1_PKT_T3_ --------------------------
	.section	.nv.constant2._ZN2at6native43_GLOBAL__N__9ae7fba5_10_SoftMax_cu_9f978f6322cunn_SoftMaxForwardRegIdddNS1_22SoftMaxForwardEpilogueElLi9EEEvPT1_PKT_T3_,"a",@progbits
	.sectionflags	@""
	.align	4
.nv.constant2._ZN2at6native43_GLOBAL__N__9ae7fba5_10_SoftMax_cu_9f978f6322cunn_SoftMaxForwardRegIdddNS1_22SoftMaxForwardEpilogueElLi9EEEvPT1_PKT_T3_:
        /*0000*/ 	.byte	0xff, 0xff, 0xff, 0xff, 0xff, 0xff, 0xef, 0xff, 0xef, 0x39, 0xfa, 0xfe, 0x42, 0x2e, 0xe6, 0xbf
        /*0010*/ 	.byte	0x3f, 0x80, 0x39, 0x3b, 0x9e, 0xbc, 0x7a, 0xbc, 0xea, 0x13, 0xa2, 0xfc, 0xf3, 0x8a, 0x92, 0x3e
        /*0020*/ 	.byte	0x15, 0x13, 0x40, 0x62, 0xee, 0x1d, 0xc7, 0x3e, 0x71, 0xeb, 0x89, 0x7c, 0x99, 0x01, 0xfa, 0x3e
        /*0030*/ 	.byte	0x65, 0x1f, 0x76, 0x14, 0xa0, 0x01, 0x2a, 0x3f, 0xaf, 0xb7, 0x52, 0x18, 0x6c, 0xc1, 0x56, 0x3f
        /*0040*/ 	.byte	0x22, 0x23, 0x12, 0x11, 0x11, 0x11, 0x81, 0x3f, 0xa1, 0x02, 0x55, 0x55, 0x55, 0x55, 0xa5, 0x3f
        /*0050*/ 	.byte	0x11, 0x55, 0x55, 0x55, 0x55, 0x55, 0xc5, 0x3f, 0x0b, 0x00, 0x00, 0x00, 0x00, 0x00, 0xe0, 0x3f


//--------------------- .nv.constant0._ZN2at6native43_GLOBAL__N__9ae7fba5_10_SoftMax_cu_9f978f6322cunn_SoftMaxForwardRegIdddNS1_22SoftMaxForwardEpilogueElLi9EEEvPT1_PKT_T3_ --------------------------
	.section	.nv.constant0._ZN2at6native43_GLOBAL__N__9ae7fba5_10_SoftMax_cu_9f978f6322cunn_SoftMaxForwardRegIdddNS1_22SoftMaxForwardEpilogueElLi9EEEvPT1_PKT_T3_,"a",@progbits
	.sectionflags	@""
	.align	4
.nv.constant0._ZN2at6native43_GLOBAL__N__9ae7fba5_10_SoftMax_cu_9f978f6322cunn_SoftMaxForwardRegIdddNS1_22SoftMaxForwardEpilogueElLi9EEEvPT1_PKT_T3_:
	.zero		376


//--------------------- .nv.constant2._ZN2at6native43_GLOBAL__N__9ae7fba5_10_SoftMax_cu_9f978f6322cunn_SoftMaxForwardRegIdddNS1_22SoftMaxForwardEpilogueElLi8EEEvPT1_PKT_T3_ --------------------------
	.section	.nv.constant2._ZN2at6native43_GLOBAL__N__9ae7fba5_10_SoftMax_cu_9f978f6322cunn_SoftMaxForwardRegIdddNS1_22SoftMaxForwardEpilogueElLi8EEEvPT1_PKT_T3_,"a",@progbits
	.sectionflags	@""
	.align	4
.nv.constant2._ZN2at6native43_GLOBAL__N__9ae7fba5_10_SoftMax_cu_9f978f6322cunn_SoftMaxForwardRegIdddNS1_22SoftMaxForwardEpilogueElLi8EEEvPT1_PKT_T3_:
        /*0000*/ 	.byte	0xff, 0xff, 0xff, 0xff, 0xff, 0xff, 0xef, 0xff, 0xef, 0x39, 0xfa, 0xfe, 0x42, 0x2e, 0xe6, 0xbf
        /*0010*/ 	.byte	0x3f, 0x80, 0x39, 0x3b, 0x9e, 0xbc, 0x7a, 0xbc, 0xea, 0x13, 0xa2, 0xfc, 0xf3, 0x8a, 0x92, 0x3e
        /*0020*/ 	.byte	0x15, 0x13, 0x40, 0x62, 0xee, 0x1d, 0xc7, 0x3e, 0x71, 0xeb, 0x89, 0x7c, 0x99, 0x01, 0xfa, 0x3e
        /*0030*/ 	.byte	0x65, 0x1f, 0x76, 0x14, 0xa0, 0x01, 0x2a, 0x3f, 0xaf, 0xb7, 0x52, 0x18, 0x6c, 0xc1, 0x56, 0x3f
        /*0040*/ 	.byte	0x22, 0x23, 0x12, 0x11, 0x11, 0x11, 0x81, 0x3f, 0xa1, 0x02, 0x55, 0x55, 0x55, 0x55, 0xa5, 0x3f
        /*0050*/ 	.byte	0x11, 0x55, 0x55, 0x55, 0x55, 0x55, 0xc5, 0x3f, 0x0b, 0x00, 0x00, 0x00, 0x00, 0x00, 0xe0, 0x3f


//--------------------- .nv.constant0._ZN2at6native43_GLOBAL__N__9ae7fba5_10_SoftMax_cu_9f978f6322cunn_SoftMaxForwardRegIdddNS1_22SoftMaxForwardEpilogueElLi8EEEvPT1_PKT_T3_ --------------------------
	.section	.nv.constant0._ZN2at6native43_GLOBAL__N__9ae7fba5_10_SoftMax_cu_9f978f6322cunn_SoftMaxForwardRegIdddNS1_22SoftMaxForwardEpilogueElLi8EEEvPT1_PKT_T3_,"a",@progbits
	.sectionflags	@""
	.align	4
.nv.constant0._ZN2at6native43_GLOBAL__N__9ae7fba5_10_SoftMax_cu_9f978f6322cunn_SoftMaxForwardRegIdddNS1_22SoftMaxForwardEpilogueElLi8EEEvPT1_PKT_T3_:
	.zero		376


//--------------------- .nv.constant2._ZN2at6native43_GLOBAL__N__9ae7fba5_10_SoftMax_cu_9f978f6322cunn_SoftMaxForwardRegIdddNS1_22SoftMaxForwardEpilogueElLi7EEEvPT1_PKT_T3_ --------------------------
	.section	.nv.constant2._ZN2at6native43_GLOBAL__N__9ae7fba5_10_SoftMax_cu_9f978f6322cunn_SoftMaxForwardRegIdddNS1_22SoftMaxForwardEpilogueElLi7EEEvPT1_PKT_T3_,"a",@progbits
	.sectionflags	@""
	.align	4
.nv.constant2._ZN2at6native43_GLOBAL__N__9ae7fba5_10_SoftMax_cu_9f978f6322cunn_SoftMaxForwardRegIdddNS1_22SoftMaxForwardEpilogueElLi7EEEvPT1_PKT_T3_:
        /*0000*/ 	.byte	0xff, 0xff, 0xff, 0xff, 0xff, 0xff, 0xef, 0xff, 0xef, 0x39, 0xfa, 0xfe, 0x42, 0x2e, 0xe6, 0xbf
        /*0010*/ 	.byte	0x3f, 0x80, 0x39, 0x3b, 0x9e, 0xbc, 0x7a, 0xbc, 0xea, 0x13, 0xa2, 0xfc, 0xf3, 0x8a, 0x92, 0x3e
        /*0020*/ 	.byte	0x15, 0x13, 0x40, 0x62, 0xee, 0x1d, 0xc7, 0x3e, 0x71, 0xeb, 0x89, 0x7c, 0x99, 0x01, 0xfa, 0x3e
        /*0030*/ 	.byte	0x65, 0x1f, 0x76, 0x14, 0xa0, 0x01, 0x2a, 0x3f, 0xaf, 0xb7, 0x52, 0x18, 0x6c, 0xc1, 0x56, 0x3f
        /*0040*/ 	.byte	0x22, 0x23, 0x12, 0x11, 0x11, 0x11, 0x81, 0x3f, 0xa1, 0x02, 0x55, 0x55, 0x55, 0x55, 0xa5, 0x3f
        /*0050*/ 	.byte	0x11, 0x55, 0x55, 0x55, 0x55, 0x55, 0xc5, 0x3f, 0x0b, 0x00, 0x00, 0x00, 0x00, 0x00, 0xe0, 0x3f


//--------------------- .nv.constant0._ZN2at6native43_GLOBAL__N__9ae7fba5_10_SoftMax_cu_9f978f6322cunn_SoftMaxForwardRegIdddNS1_22SoftMaxForwardEpilogueElLi7EEEvPT1_PKT_T3_ --------------------------
	.section	.nv.constant0._ZN2at6native43_GLOBAL__N__9ae7fba5_10_SoftMax_cu_9f978f6322cunn_SoftMaxForwardRegIdddNS1_22SoftMaxForwardEpilogueElLi7EEEvPT1_PKT_T3_,"a",@progbits
	.sectionflags	@""
	.align	4
.nv.constant0._ZN2at6native43_GLOBAL__N__9ae7fba5_10_SoftMax_cu_9f978f6322cunn_SoftMaxForwardRegIdddNS1_22SoftMaxForwardEpilogueElLi7EEEvPT1_PKT_T3_:
	.zero		376


//--------------------- .nv.constant2._ZN2at6native43_GLOBAL__N__9ae7fba5_10_SoftMax_cu_9f978f6322cunn_SoftMaxForwardRegIdddNS1_22SoftMaxForwardEpilogueElLi6EEEvPT1_PKT_T3_ --------------------------
	.section	.nv.constant2._ZN2at6native43_GLOBAL__N__9ae7fba5_10_SoftMax_cu_9f978f6322cunn_SoftMaxForwardRegIdddNS1_22SoftMaxForwardEpilogueElLi6EEEvPT1_PKT_T3_,"a",@progbits
	.sectionflags	@""
	.align	4
.nv.constant2._ZN2at6native43_GLOBAL__N__9ae7fba5_10_SoftMax_cu_9f978f6322cunn_SoftMaxForwardRegIdddNS1_22SoftMaxForwardEpilogueElLi6EEEvPT1_PKT_T3_:
        /*0000*/ 	.byte	0xff, 0xff, 0xff, 0xff, 0xff, 0xff, 0xef, 0xff, 0xef, 0x39, 0xfa, 0xfe, 0x42, 0x2e, 0xe6, 0xbf
        /*0010*/ 	.byte	0x3f, 0x80, 0x39, 0x3b, 0x9e, 0xbc, 0x7a, 0xbc, 0xea, 0x13, 0xa2, 0xfc, 0xf3, 0x8a, 0x92, 0x3e
        /*0020*/ 	.byte	0x15, 0x13, 0x40, 0x62, 0xee, 0x1d, 0xc7, 0x3e, 0x71, 0xeb, 0x89, 0x7c, 0x99, 0x01, 0xfa, 0x3e
        /*0030*/ 	.byte	0x65, 0x1f, 0x76, 0x14, 0xa0, 0x01, 0x2a, 0x3f, 0xaf, 0xb7, 0x52, 0x18, 0x6c, 0xc1, 0x56, 0x3f
        /*0040*/ 	.byte	0x22, 0x23, 0x12, 0x11, 0x11, 0x11, 0x81, 0x3f, 0xa1, 0x02, 0x55, 0x55, 0x55, 0x55, 0xa5, 0x3f
        /*0050*/ 	.byte	0x11, 0x55, 0x55, 0x55, 0x55, 0x55, 0xc5, 0x3f, 0x0b, 0x00, 0x00, 0x00, 0x00, 0x00, 0xe0, 0x3f


//--------------------- .nv.constant0._ZN2at6native43_GLOBAL__N__9ae7fba5_10_SoftMax_cu_9f978f6322cunn_SoftMaxForwardRegIdddNS1_22SoftMaxForwardEpilogueElLi6EEEvPT1_PKT_T3_ --------------------------
	.section	.nv.constant0._ZN2at6native43_GLOBAL__N__9ae7fba5_10_SoftMax_cu_9f978f6322cunn_SoftMaxForwardRegIdddNS1_22SoftMaxForwardEpilogueElLi6EEEvPT1_PKT_T3_,"a",@progbits
	.sectionflags	@""
	.align	4
.nv.constant0._ZN2at6native43_GLOBAL__N__9ae7fba5_10_SoftMax_cu_9f978f6322cunn_SoftMaxForwardRegIdddNS1_22SoftMaxForwardEpilogueElLi6EEEvPT1_PKT_T3_:
	.zero		376


//--------------------- .nv.constant2._ZN2at6native43_GLOBAL__N__9ae7fba5_10_SoftMax_cu_9f978f6322cunn_SoftMaxForwardRegIdddNS1_22SoftMaxForwardEpilogueElLi5EEEvPT1_PKT_T3_ --------------------------
	.section	.nv.constant2._ZN2at6native43_GLOBAL__N__9ae7fba5_10_SoftMax_cu_9f978f6322cunn_SoftMaxForwardRegIdddNS1_22SoftMaxForwardEpilogueElLi5EEEvPT1_PKT_T3_,"a",@progbits
	.sectionflags	@""
	.align	4
.nv.constant2._ZN2at6native43_GLOBAL__N__9ae7fba5_10_SoftMax_cu_9f978f6322cunn_SoftMaxForwardRegIdddNS1_22SoftMaxForwardEpilogueElLi5EEEvPT1_PKT_T3_:
        /*0000*/ 	.byte	0xff, 0xff, 0xff, 0xff, 0xff, 0xff, 0xef, 0xff, 0xef, 0x39, 0xfa, 0xfe, 0x42, 0x2e, 0xe6, 0xbf
        /*0010*/ 	.byte	0x3f, 0x80, 0x39, 0x3b, 0x9e, 0xbc, 0x7a, 0xbc, 0xea, 0x13, 0xa2, 0xfc, 0xf3, 0x8a, 0x92, 0x3e
        /*0020*/ 	.byte	0x15, 0x13, 0x40, 0x62, 0xee, 0x1d, 0xc7, 0x3e, 0x71, 0xeb, 0x89, 0x7c, 0x99, 0x01, 0xfa, 0x3e
        /*0030*/ 	.byte	0x65, 0x1f, 0x76, 0x14, 0xa0, 0x01, 0x2a, 0x3f, 0xaf, 0xb7, 0x52, 0x18, 0x6c, 0xc1, 0x56, 0x3f
        /*0040*/ 	.byte	0x22, 0x23, 0x12, 0x11, 0x11, 0x11, 0x81, 0x3f, 0xa1, 0x02, 0x55, 0x55, 0x55, 0x55, 0xa5, 0x3f
        /*0050*/ 	.byte	0x11, 0x55, 0x55, 0x55, 0x55, 0x55, 0xc5, 0x3f, 0x0b, 0x00, 0x00, 0x00, 0x00, 0x00, 0xe0, 0x3f


//--------------------- .nv.constant0._ZN2at6native43_GLOBAL__N__9ae7fba5_10_SoftMax_cu_9f978f6322cunn_SoftMaxForwardRegIdddNS1_22SoftMaxForwardEpilogueElLi5EEEvPT1_PKT_T3_ --------------------------
	.section	.nv.constant0._ZN2at6native43_GLOBAL__N__9ae7fba5_10_SoftMax_cu_9f978f6322cunn_SoftMaxForwardRegIdddNS1_22SoftMaxForwardEpilogueElLi5EEEvPT1_PKT_T3_,"a",@progbits
	.sectionflags	@""
	.align	4
.nv.constant0._ZN2at6native43_GLOBAL__N__9ae7fba5_10_SoftMax_cu_9f978f6322cunn_SoftMaxForwardRegIdddNS1_22SoftMaxForwardEpilogueElLi5EEEvPT1_PKT_T3_:
	.zero		376


//--------------------- .nv.constant2._ZN2at6native43_GLOBAL__N__9ae7fba5_10_SoftMax_cu_9f978f6322cunn_SoftMaxForwardRegIdddNS1_22SoftMaxForwardEpilogueElLi4EEEvPT1_PKT_T3_ --------------------------
	.section	.nv.constant2._ZN2at6native43_GLOBAL__N__9ae7fba5_10_SoftMax_cu_9f978f6322cunn_SoftMaxForwardRegIdddNS1_22SoftMaxForwardEpilogueElLi4EEEvPT1_PKT_T3_,"a",@progbits
	.sectionflags	@""
	.align	4
.nv.constant2._ZN2at6native43_GLOBAL__N__9ae7fba5_10_SoftMax_cu_9f978f6322cunn_SoftMaxForwardRegIdddNS1_22SoftMaxForwardEpilogueElLi4EEEvPT1_PKT_T3_:
        /*0000*/ 	.byte	0xff, 0xff, 0xff, 0xff, 0xff, 0xff, 0xef, 0xff, 0xef, 0x39, 0xfa, 0xfe, 0x42, 0x2e, 0xe6, 0xbf
        /*0010*/ 	.byte	0x3f, 0x80, 0x39, 0x3b, 0x9e, 0xbc, 0x7a, 0xbc, 0xea, 0x13, 0xa2, 0xfc, 0xf3, 0x8a, 0x92, 0x3e
        /*0020*/ 	.byte	0x15, 0x13, 0x40, 0x62, 0xee, 0x1d, 0xc7, 0x3e, 0x71, 0xeb, 0x89, 0x7c, 0x99, 0x01, 0xfa, 0x3e
        /*0030*/ 	.byte	0x65, 0x1f, 0x76, 0x14, 0xa0, 0x01, 0x2a, 0x3f, 0xaf, 0xb7, 0x52, 0x18, 0x6c, 0xc1, 0x56, 0x3f
        /*0040*/ 	.byte	0x22, 0x23, 0x12, 0x11, 0x11, 0x11, 0x81, 0x3f, 0xa1, 0x02, 0x55, 0x55, 0x55, 0x55, 0xa5, 0x3f
        /*0050*/ 	.byte	0x11, 0x55, 0x55, 0x55, 0x55, 0x55, 0xc5, 0x3f, 0x0b, 0x00, 0x00, 0x00, 0x00, 0x00, 0xe0, 0x3f


//--------------------- .nv.constant0._ZN2at6native43_GLOBAL__N__9ae7fba5_10_SoftMax_cu_9f978f6322cunn_SoftMaxForwardRegIdddNS1_22SoftMaxForwardEpilogueElLi4EEEvPT1_PKT_T3_ --------------------------
	.section	.nv.constant0._ZN2at6native43_GLOBAL__N__9ae7fba5_10_SoftMax_cu_9f978f6322cunn_SoftMaxForwardRegIdddNS1_22SoftMaxForwardEpilogueElLi4EEEvPT1_PKT_T3_,"a",@progbits
	.sectionflags	@""
	.align	4
.nv.constant0._ZN2at6native43_GLOBAL__N__9ae7fba5_10_SoftMax_cu_9f978f6322cunn_SoftMaxForwardRegIdddNS1_22SoftMaxForwardEpilogueElLi4EEEvPT1_PKT_T3_:
	.zero		376


//--------------------- .nv.constant2._ZN2at6native43_GLOBAL__N__9ae7fba5_10_SoftMax_cu_9f978f6322cunn_SoftMaxForwardRegIdddNS1_22SoftMaxForwardEpilogueElLi3EEEvPT1_PKT_T3_ --------------------------
	.section	.nv.constant2._ZN2at6native43_GLOBAL__N__9ae7fba5_10_SoftMax_cu_9f978f6322cunn_SoftMaxForwardRegIdddNS1_22SoftMaxForwardEpilogueElLi3EEEvPT1_PKT_T3_,"a",@progbits
	.sectionflags	@""
	.align	4
.nv.constant2._ZN2at6native43_GLOBAL__N__9ae7fba5_10_SoftMax_cu_9f978f6322cunn_SoftMaxForwardRegIdddNS1_22SoftMaxForwardEpilogueElLi3EEEvPT1_PKT_T3_:
        /*0000*/ 	.byte	0xff, 0xff, 0xff, 0xff, 0xff, 0xff, 0xef, 0xff, 0xef, 0x39, 0xfa, 0xfe, 0x42, 0x2e, 0xe6, 0xbf
        /*0010*/ 	.byte	0x3f, 0x80, 0x39, 0x3b, 0x9e, 0xbc, 0x7a, 0xbc, 0xea, 0x13, 0xa2, 0xfc, 0xf3, 0x8a, 0x92, 0x3e
        /*0020*/ 	.byte	0x15, 0x13, 0x40, 0x62, 0xee, 0x1d, 0xc7, 0x3e, 0x71, 0xeb, 0x89, 0x7c, 0x99, 0x01, 0xfa, 0x3e
        /*0030*/ 	.byte	0x65, 0x1f, 0x76, 0x14, 0xa0, 0x01, 0x2a, 0x3f, 0xaf, 0xb7, 0x52, 0x18, 0x6c, 0xc1, 0x56, 0x3f
        /*0040*/ 	.byte	0x22, 0x23, 0x12, 0x11, 0x11, 0x11, 0x81, 0x3f, 0xa1, 0x02, 0x55, 0x55, 0x55, 0x55, 0xa5, 0x3f
        /*0050*/ 	.byte	0x11, 0x55, 0x55, 0x55, 0x55, 0x55, 0xc5, 0x3f, 0x0b, 0x00, 0x00, 0x00, 0x00, 0x00, 0xe0, 0x3f


//--------------------- .nv.constant0._ZN2at6native43_GLOBAL__N__9ae7fba5_10_SoftMax_cu_9f978f6322cunn_SoftMaxForwardRegIdddNS1_22SoftMaxForwardEpilogueElLi3EEEvPT1_PKT_T3_ --------------------------
	.section	.nv.constant0._ZN2at6native43_GLOBAL__N__9ae7fba5_10_SoftMax_cu_9f978f6322cunn_SoftMaxForwardRegIdddNS1_22SoftMaxForwardEpilogueElLi3EEEvPT1_PKT_T3_,"a",@progbits
	.sectionflags	@""
	.align	4
.nv.constant0._ZN2at6native43_GLOBAL__N__9ae7fba5_10_SoftMax_cu_9f978f6322cunn_SoftMaxForwardRegIdddNS1_22SoftMaxForwardEpilogueElLi3EEEvPT1_PKT_T3_:
	.zero		376


//--------------------- .nv.constant2._ZN2at6native43_GLOBAL__N__9ae7fba5_10_SoftMax_cu_9f978f6322cunn_SoftMaxForwardRegIdddNS1_22SoftMaxForwardEpilogueElLi2EEEvPT1_PKT_T3_ --------------------------
	.section	.nv.constant2._ZN2at6native43_GLOBAL__N__9ae7fba5_10_SoftMax_cu_9f978f6322cunn_SoftMaxForwardRegIdddNS1_22SoftMaxForwardEpilogueElLi2EEEvPT1_PKT_T3_,"a",@progbits
	.sectionflags	@""
	.align	4
.nv.constant2._ZN2at6native43_GLOBAL__N__9ae7fba5_10_SoftMax_cu_9f978f6322cunn_SoftMaxForwardRegIdddNS1_22SoftMaxForwardEpilogueElLi2EEEvPT1_PKT_T3_:
        /*0000*/ 	.byte	0xff, 0xff, 0xff, 0xff, 0xff, 0xff, 0xef, 0xff, 0xef, 0x39, 0xfa, 0xfe, 0x42, 0x2e, 0xe6, 0xbf
        /*0010*/ 	.byte	0x3f, 0x80, 0x39, 0x3b, 0x9e, 0xbc, 0x7a, 0xbc, 0xea, 0x13, 0xa2, 0xfc, 0xf3, 0x8a, 0x92, 0x3e
        /*0020*/ 	.byte	0x15, 0x13, 0x40, 0x62, 0xee, 0x1d, 0xc7, 0x3e, 0x71, 0xeb, 0x89, 0x7c, 0x99, 0x01, 0xfa, 0x3e
        /*0030*/ 	.byte	0x65, 0x1f, 0x76, 0x14, 0xa0, 0x01, 0x2a, 0x3f, 0xaf, 0xb7, 0x52, 0x18, 0x6c, 0xc1, 0x56, 0x3f
        /*0040*/ 	.byte	0x22, 0x23, 0x12, 0x11, 0x11, 0x11, 0x81, 0x3f, 0xa1, 0x02, 0x55, 0x55, 0x55, 0x55, 0xa5, 0x3f
        /*0050*/ 	.byte	0x11, 0x55, 0x55, 0x55, 0x55, 0x55, 0xc5, 0x3f, 0x0b, 0x00, 0x00, 0x00, 0x00, 0x00, 0xe0, 0x3f


//--------------------- .nv.constant0._ZN2at6native43_GLOBAL__N__9ae7fba5_10_SoftMax_cu_9f978f6322cunn_SoftMaxForwardRegIdddNS1_22SoftMaxForwardEpilogueElLi2EEEvPT1_PKT_T3_ --------------------------
	.section	.nv.constant0._ZN2at6native43_GLOBAL__N__9ae7fba5_10_SoftMax_cu_9f978f6322cunn_SoftMaxForwardRegIdddNS1_22SoftMaxForwardEpilogueElLi2EEEvPT1_PKT_T3_,"a",@progbits
	.sectionflags	@""
	.align	4
.nv.constant0._ZN2at6native43_GLOBAL__N__9ae7fba5_10_SoftMax_cu_9f978f6322cunn_SoftMaxForwardRegIdddNS1_22SoftMaxForwardEpilogueElLi2EEEvPT1_PKT_T3_:
	.zero		376


//--------------------- .nv.constant2._ZN2at6native43_GLOBAL__N__9ae7fba5_10_SoftMax_cu_9f978f6322cunn_SoftMaxForwardRegIdddNS1_22SoftMaxForwardEpilogueElLi1EEEvPT1_PKT_T3_ --------------------------
	.section	.nv.constant2._ZN2at6native43_GLOBAL__N__9ae7fba5_10_SoftMax_cu_9f978f6322cunn_SoftMaxForwardRegIdddNS1_22SoftMaxForwardEpilogueElLi1EEEvPT1_PKT_T3_,"a",@progbits
	.sectionflags	@""
	.align	4
.nv.constant2._ZN2at6native43_GLOBAL__N__9ae7fba5_10_SoftMax_cu_9f978f6322cunn_SoftMaxForwardRegIdddNS1_22SoftMaxForwardEpilogueElLi1EEEvPT1_PKT_T3_:
        /*0000*/ 	.byte	0xff, 0xff, 0xff, 0xff, 0xff, 0xff, 0xef, 0xff, 0xef, 0x39, 0xfa, 0xfe, 0x42, 0x2e, 0xe6, 0xbf
        /*0010*/ 	.byte	0x3f, 0x80, 0x39, 0x3b, 0x9e, 0xbc, 0x7a, 0xbc, 0xea, 0x13, 0xa2, 0xfc, 0xf3, 0x8a, 0x92, 0x3e
        /*0020*/ 	.byte	0x15, 0x13, 0x40, 0x62, 0xee, 0x1d, 0xc7, 0x3e, 0x71, 0xeb, 0x89, 0x7c, 0x99, 0x01, 0xfa, 0x3e
        /*0030*/ 	.byte	0x65, 0x1f, 0x76, 0x14, 0xa0, 0x01, 0x2a, 0x3f, 0xaf, 0xb7, 0x52, 0x18, 0x6c, 0xc1, 0x56, 0x3f
        /*0040*/ 	.byte	0x22, 0x23, 0x12, 0x11, 0x11, 0x11, 0x81, 0x3f, 0xa1, 0x02, 0x55, 0x55, 0x55, 0x55, 0xa5, 0x3f
        /*0050*/ 	.byte	0x11, 0x55, 0x55, 0x55, 0x55, 0x55, 0xc5, 0x3f, 0x0b, 0x00, 0x00, 0x00, 0x00, 0x00, 0xe0, 0x3f


//--------------------- .nv.constant0._ZN2at6native43_GLOBAL__N__9ae7fba5_10_SoftMax_cu_9f978f6322cunn_SoftMaxForwardRegIdddNS1_22SoftMaxForwardEpilogueElLi1EEEvPT1_PKT_T3_ --------------------------
	.section	.nv.constant0._ZN2at6native43_GLOBAL__N__9ae7fba5_10_SoftMax_cu_9f978f6322cunn_SoftMaxForwardRegIdddNS1_22SoftMaxForwardEpilogueElLi1EEEvPT1_PKT_T3_,"a",@progbits
	.sectionflags	@""
	.align	4
.nv.constant0._ZN2at6native43_GLOBAL__N__9ae7fba5_10_SoftMax_cu_9f978f6322cunn_SoftMaxForwardRegIdddNS1_22SoftMaxForwardEpilogueElLi1EEEvPT1_PKT_T3_:
	.zero		376


//--------------------- .nv.constant0._ZN2at6native43_GLOBAL__N__9ae7fba5_10_SoftMax_cu_9f978f6327cunn_SpatialSoftMaxBackwardIN3c108BFloat16EffNS1_26LogSoftMaxBackwardEpilogueEEEvPT_PKT1_SA_jjj --------------------------
	.section	.nv.constant0._ZN2at6native43_GLOBAL__N__9ae7fba5_10_SoftMax_cu_9f978f6327cunn_SpatialSoftMaxBackwardIN3c108BFloat16EffNS1_26LogSoftMaxBackwardEpilogueEEEvPT_PKT1_SA_jjj,"a",@progbits
	.sectionflags	@""
	.align	4
.nv.constant0._ZN2at6native43_GLOBAL__N__9ae7fba5_10_SoftMax_cu_9f978f6327cunn_SpatialSoftMaxBackwardIN3c108BFloat16EffNS1_26LogSoftMaxBackwardEpilogueEEEvPT_PKT1_SA_jjj:
	.zero		388


//--------------------- .nv.constant0._ZN2at6native43_GLOBAL__N__9ae7fba5_10_SoftMax_cu_9f978f6327cunn_SpatialSoftMaxBackwardIN3c108BFloat16EfS4_NS1_26LogSoftMaxBackwardEpilogueEEEvPT_PKT1_SA_jjj --------------------------
	.section	.nv.constant0._ZN2at6native43_GLOBAL__N__9ae7fba5_10_SoftMax_cu_9f978f6327cunn_SpatialSoftMaxBackwardIN3c108BFloat16EfS4_NS1_26LogSoftMaxBackwardEpilogueEEEvPT_PKT1_SA_jjj,"a",@progbits
	.sectionflags	@""
	.align	4
.nv.constant0._ZN2at6native43_GLOBAL__N__9ae7fba5_10_SoftMax_cu_9f978f6327cunn_SpatialSoftMaxBackwardIN3c108BFloat16EfS4_NS1_26LogSoftMaxBackwardEpilogueEEEvPT_PKT1_SA_jjj:
	.zero		388


//--------------------- .nv.constant0._ZN2at6native43_GLOBAL__N__9ae7fba5_10_SoftMax_cu_9f978f6327cunn_SpatialSoftMaxBackwardIN3c104HalfEffNS1_26LogSoftMaxBackwardEpilogueEEEvPT_PKT1_SA_jjj --------------------------
	.section	.nv.constant0._ZN2at6native43_GLOBAL__N__9ae7fba5_10_SoftMax_cu_9f978f6327cunn_SpatialSoftMaxBackwardIN3c104HalfEffNS1_26LogSoftMaxBackwardEpilogueEEEvPT_PKT1_SA_jjj,"a",@progbits
	.sectionflags	@""
	.align	4
.nv.constant0._ZN2at6native43_GLOBAL__N__9ae7fba5_10_SoftMax_cu_9f978f6327cunn_SpatialSoftMaxBackwardIN3c104HalfEffNS1_26LogSoftMaxBackwardEpilogueEEEvPT_PKT1_SA_jjj:
	.zero		388


//--------------------- .nv.constant0._ZN2at6native43_GLOBAL__N__9ae7fba5_10_SoftMax_cu_9f978f6327cunn_SpatialSoftMaxBackwardIN3c104HalfEfS4_NS1_26LogSoftMaxBackwardEpilogueEEEvPT_PKT1_SA_jjj --------------------------
	.section	.nv.constant0._ZN2at6native43_GLOBAL__N__9ae7fba5_10_SoftMax_cu_9f978f6327cunn_SpatialSoftMaxBackwardIN3c104HalfEfS4_NS1_26LogSoftMaxBackwardEpilogueEEEvPT_PKT1_SA_jjj,"a",@progbits
	.sectionflags	@""
	.align	4
.nv.constant0._ZN2at6native43_GLOBAL__N__9ae7fba5_10_SoftMax_cu_9f978f6327cunn_SpatialSoftMaxBackwardIN3c104HalfEfS4_NS1_26LogSoftMaxBackwardEpilogueEEEvPT_PKT1_SA_jjj:
	.zero		388


//--------------------- .nv.constant0._ZN2at6native43_GLOBAL__N__9ae7fba5_10_SoftMax_cu_9f978f6327cunn_SpatialSoftMaxBackwardIfffNS1_26LogSoftMaxBackwardEpilogueEEEvPT_PKT1_S8_jjj --------------------------
	.section	.nv.constant0._ZN2at6native43_GLOBAL__N__9ae7fba5_10_SoftMax_cu_9f978f6327cunn_SpatialSoftMaxBackwardIfffNS1_26LogSoftMaxBackwardEpilogueEEEvPT_PKT1_S8_jjj,"a",@progbits
	.sectionflags	@""
	.align	4
.nv.constant0._ZN2at6native43_GLOBAL__N__9ae7fba5_10_SoftMax_cu_9f978f6327cunn_SpatialSoftMaxBackwardIfffNS1_26LogSoftMaxBackwardEpilogueEEEvPT_PKT1_S8_jjj:
	.zero		388


//--------------------- .nv.constant2._ZN2at6native43_GLOBAL__N__9ae7fba5_10_SoftMax_cu_9f978f6327cunn_SpatialSoftMaxBackwardIdddNS1_26LogSoftMaxBackwardEpilogueEEEvPT_PKT1_S8_jjj --------------------------
	.section	.nv.constant2._ZN2at6native43_GLOBAL__N__9ae7fba5_10_SoftMax_cu_9f978f6327cunn_SpatialSoftMaxBackwardIdddNS1_26LogSoftMaxBackwardEpilogueEEEvPT_PKT1_S8_jjj,"a",@progbits
	.sectionflags	@""
	.align	4
.nv.constant2._ZN2at6native43_GLOBAL__N__9ae7fba5_10_SoftMax_cu_9f978f6327cunn_SpatialSoftMaxBackwardIdddNS1_26LogSoftMaxBackwardEpilogueEEEvPT_PKT1_S8_jjj:
        /*0000*/ 	.byte	0xef, 0x39, 0xfa, 0xfe, 0x42, 0x2e, 0xe6, 0xbf, 0x3f, 0x80, 0x39, 0x3b, 0x9e, 0xbc, 0x7a, 0xbc
        /*0010*/ 	.byte	0xea, 0x13, 0xa2, 0xfc, 0xf3, 0x8a, 0x92, 0x3e, 0x15, 0x13, 0x40, 0x62, 0xee, 0x1d, 0xc7, 0x3e
        /*0020*/ 	.byte	0x71, 0xeb, 0x89, 0x7c, 0x99, 0x01, 0xfa, 0x3e, 0x65, 0x1f, 0x76, 0x14, 0xa0, 0x01, 0x2a, 0x3f
        /*0030*/ 	.byte	0xaf, 0xb7, 0x52, 0x18, 0x6c, 0xc1, 0x56, 0x3f, 0x22, 0x23, 0x12, 0x11, 0x11, 0x11, 0x81, 0x3f
        /*0040*/ 	.byte	0xa1, 0x02, 0x55, 0x55, 0x55, 0x55, 0xa5, 0x3f, 0x11, 0x55, 0x55, 0x55, 0x55, 0x55, 0xc5, 0x3f
        /*0050*/ 	.byte	0x0b, 0x00, 0x00, 0x00, 0x00, 0x00, 0xe0, 0x3f


//--------------------- .nv.constant0._ZN2at6native43_GLOBAL__N__9ae7fba5_10_SoftMax_cu_9f978f6327cunn_SpatialSoftMaxBackwardIdddNS1_26LogSoftMaxBackwardEpilogueEEEvPT_PKT1_S8_jjj --------------------------
	.section	.nv.constant0._ZN2at6native43_GLOBAL__N__9ae7fba5_10_SoftMax_cu_9f978f6327cunn_SpatialSoftMaxBackwardIdddNS1_26LogSoftMaxBackwardEpilogueEEEvPT_PKT1_S8_jjj,"a",@progbits
	.sectionflags	@""
	.align	4
.nv.constant0._ZN2at6native43_GLOBAL__N__9ae7fba5_10_SoftMax_cu_9f978f6327cunn_SpatialSoftMaxBackwardIdddNS1_26LogSoftMaxBackwardEpilogueEEEvPT_PKT1_S8_jjj:
	.zero		388


//--------------------- .nv.constant0._ZN2at6native43_GLOBAL__N__9ae7fba5_10_SoftMax_cu_9f978f6320cunn_SoftMaxBackwardILi4EN3c108BFloat16EffNS1_26LogSoftMaxBackwardEpilogueEEEvPT0_PKT2_SA_l --------------------------
	.section	.nv.constant0._ZN2at6native43_GLOBAL__N__9ae7fba5_10_SoftMax_cu_9f978f6320cunn_SoftMaxBackwardILi4EN3c108BFloat16EffNS1_26LogSoftMaxBackwardEpilogueEEEvPT0_PKT2_SA_l,"a",@progbits
	.sectionflags	@""
	.align	4
.nv.constant0._ZN2at6native43_GLOBAL__N__9ae7fba5_10_SoftMax_cu_9f978f6320cunn_SoftMaxBackwardILi4EN3c108BFloat16EffNS1_26LogSoftMaxBackwardEpilogueEEEvPT0_PKT2_SA_l:
	.zero		384


//--------------------- .nv.constant0._ZN2at6native43_GLOBAL__N__9ae7fba5_10_SoftMax_cu_9f978f6324cunn_SoftMaxBackwardSmemILi4EN3c108BFloat16EffNS1_26LogSoftMaxBackwardEpilogueEEEvPT0_PKT2_SA_l --------------------------
	.section	.nv.constant0._ZN2at6native43_GLOBAL__N__9ae7fba5_10_SoftMax_cu_9f978f6324cunn_SoftMaxBackwardSmemILi4EN3c108BFloat16EffNS1_26LogSoftMaxBackwardEpilogueEEEvPT0_PKT2_SA_l,"a",@progbits
	.sectionflags	@""
	.align	4
.nv.constant0._ZN2at6native43_GLOBAL__N__9ae7fba5_10_SoftMax_cu_9f978f6324cunn_SoftMaxBackwardSmemILi4EN3c108BFloat16EffNS1_26LogSoftMaxBackwardEpilogueEEEvPT0_PKT2_SA_l:
	.zero		384


//--------------------- .nv.constant0._ZN2at6native43_GLOBAL__N__9ae7fba5_10_SoftMax_cu_9f978f6320cunn_SoftMaxBackwardILi8EN3c108BFloat16EfS4_NS1_26LogSoftMaxBackwardEpilogueEEEvPT0_PKT2_SA_l --------------------------
	.section	.nv.constant0._ZN2at6native43_GLOBAL__N__9ae7fba5_10_SoftMax_cu_9f978f6320cunn_SoftMaxBackwardILi8EN3c108BFloat16EfS4_NS1_26LogSoftMaxBackwardEpilogueEEEvPT0_PKT2_SA_l,"a",@progbits
	.sectionflags	@""
	.align	4
.nv.constant0._ZN2at6native43_GLOBAL__N__9ae7fba5_10_SoftMax_cu_9f978f6320cunn_SoftMaxBackwardILi8EN3c108BFloat16EfS4_NS1_26LogSoftMaxBackwardEpilogueEEEvPT0_PKT2_SA_l:
	.zero		384


//--------------------- .nv.constant0._ZN2at6native43_GLOBAL__N__9ae7fba5_10_SoftMax_cu_9f978f6324cunn_SoftMaxBackwardSmemILi8EN3c108BFloat16EfS4_NS1_26LogSoftMaxBackwardEpilogueEEEvPT0_PKT2_SA_l --------------------------
	.section	.nv.constant0._ZN2at6native43_GLOBAL__N__9ae7fba5_10_SoftMax_cu_9f978f6324cunn_SoftMaxBackwardSmemILi8EN3c108BFloat16EfS4_NS1_26LogSoftMaxBackwardEpilogueEEEvPT0_PKT2_SA_l,"a",@progbits
	.sectionflags	@""
	.align	4
.nv.constant0._ZN2at6native43_GLOBAL__N__9ae7fba5_10_SoftMax_cu_9f978f6324cunn_SoftMaxBackwardSmemILi8EN3c108BFloat16EfS4_NS1_26LogSoftMaxBackwardEpilogueEEEvPT0_PKT2_SA_l:
	.zero		384


//--------------------- .nv.constant0._ZN2at6native43_GLOBAL__N__9ae7fba5_10_SoftMax_cu_9f978f6320cunn_SoftMaxBackwardILi4EN3c104HalfEffNS1_26LogSoftMaxBackwardEpilogueEEEvPT0_PKT2_SA_l --------------------------
	.section	.nv.constant0._ZN2at6native43_GLOBAL__N__9ae7fba5_10_SoftMax_cu_9f978f6320cunn_SoftMaxBackwardILi4EN3c104HalfEffNS1_26LogSoftMaxBackwardEpilogueEEEvPT0_PKT2_SA_l,"a",@progbits
	.sectionflags	@""
	.align	4
.nv.constant0._ZN2at6native43_GLOBAL__N__9ae7fba5_10_SoftMax_cu_9f978f6320cunn_SoftMaxBackwardILi4EN3c104HalfEffNS1_26LogSoftMaxBackwardEpilogueEEEvPT0_PKT2_SA_l:
	.zero		384


//--------------------- .nv.constant0._ZN2at6native43_GLOBAL__N__9ae7fba5_10_SoftMax_cu_9f978f6324cunn_SoftMaxBackwardSmemILi4EN3c104HalfEffNS1_26LogSoftMaxBackwardEpilogueEEEvPT0_PKT2_SA_l --------------------------
	.section	.nv.constant0._ZN2at6native43_GLOBAL__N__9ae7fba5_10_SoftMax_cu_9f978f6324cunn_SoftMaxBackwardSmemILi4EN3c104HalfEffNS1_26LogSoftMaxBackwardEpilogueEEEvPT0_PKT2_SA_l,"a",@progbits
	.sectionflags	@""
	.align	4
.nv.constant0._ZN2at6native43_GLOBAL__N__9ae7fba5_10_SoftMax_cu_9f978f6324cunn_SoftMaxBackwardSmemILi4EN3c104HalfEffNS1_26LogSoftMaxBackwardEpilogueEEEvPT0_PKT2_SA_l:
	.zero		384


//--------------------- .nv.constant0._ZN2at6native43_GLOBAL__N__9ae7fba5_10_SoftMax_cu_9f978f6320cunn_SoftMaxBackwardILi8EN3c104HalfEfS4_NS1_26LogSoftMaxBackwardEpilogueEEEvPT0_PKT2_SA_l --------------------------
	.section	.nv.constant0._ZN2at6native43_GLOBAL__N__9ae7fba5_10_SoftMax_cu_9f978f6320cunn_SoftMaxBackwardILi8EN3c104HalfEfS4_NS1_26LogSoftMaxBackwardEpilogueEEEvPT0_PKT2_SA_l,"a",@progbits
	.sectionflags	@""
	.align	4
.nv.constant0._ZN2at6native43_GLOBAL__N__9ae7fba5_10_SoftMax_cu_9f978f6320cunn_SoftMaxBackwardILi8EN3c104HalfEfS4_NS1_26LogSoftMaxBackwardEpilogueEEEvPT0_PKT2_SA_l:
	.zero		384


//--------------------- .nv.constant0._ZN2at6native43_GLOBAL__N__9ae7fba5_10_SoftMax_cu_9f978f6324cunn_SoftMaxBackwardSmemILi8EN3c104HalfEfS4_NS1_26LogSoftMaxBackwardEpilogueEEEvPT0_PKT2_SA_l --------------------------
	.section	.nv.constant0._ZN2at6native43_GLOBAL__N__9ae7fba5_10_SoftMax_cu_9f978f6324cunn_SoftMaxBackwardSmemILi8EN3c104HalfEfS4_NS1_26LogSoftMaxBackwardEpilogueEEEvPT0_PKT2_SA_l,"a",@progbits
	.sectionflags	@""
	.align	4
.nv.constant0._ZN2at6native43_GLOBAL__N__9ae7fba5_10_SoftMax_cu_9f978f6324cunn_SoftMaxBackwardSmemILi8EN3c104HalfEfS4_NS1_26LogSoftMaxBackwardEpilogueEEEvPT0_PKT2_SA_l:
	.zero		384


//--------------------- .nv.constant0._ZN2at6native43_GLOBAL__N__9ae7fba5_10_SoftMax_cu_9f978f6320cunn_SoftMaxBackwardILi4EfffNS1_26LogSoftMaxBackwardEpilogueEEEvPT0_PKT2_S8_l --------------------------
	.section	.nv.constant0._ZN2at6native43_GLOBAL__N__9ae7fba5_10_SoftMax_cu_9f978f6320cunn_SoftMaxBackwardILi4EfffNS1_26LogSoftMaxBackwardEpilogueEEEvPT0_PKT2_S8_l,"a",@progbits
	.sectionflags	@""
	.align	4
.nv.constant0._ZN2at6native43_GLOBAL__N__9ae7fba5_10_SoftMax_cu_9f978f6320cunn_SoftMaxBackwardILi4EfffNS1_26LogSoftMaxBackwardEpilogueEEEvPT0_PKT2_S8_l:
	.zero		384


//--------------------- .nv.constant0._ZN2at6native43_GLOBAL__N__9ae7fba5_10_SoftMax_cu_9f978f6324cunn_SoftMaxBackwardSmemILi4EfffNS1_26LogSoftMaxBackwardEpilogueEEEvPT0_PKT2_S8_l --------------------------
	.section	.nv.constant0._ZN2at6native43_GLOBAL__N__9ae7fba5_10_SoftMax_cu_9f978f6324cunn_SoftMaxBackwardSmemILi4EfffNS1_26LogSoftMaxBackwardEpilogueEEEvPT0_PKT2_S8_l,"a",@progbits
	.sectionflags	@""
	.align	4
.nv.constant0._ZN2at6native43_GLOBAL__N__9ae7fba5_10_SoftMax_cu_9f978f6324cunn_SoftMaxBackwardSmemILi4EfffNS1_26LogSoftMaxBackwardEpilogueEEEvPT0_PKT2_S8_l:
	.zero		384


//--------------------- .nv.constant2._ZN2at6native43_GLOBAL__N__9ae7fba5_10_SoftMax_cu_9f978f6320cunn_SoftMaxBackwardILi2EdddNS1_26LogSoftMaxBackwardEpilogueEEEvPT0_PKT2_S8_l --------------------------
	.section	.nv.constant2._ZN2at6native43_GLOBAL__N__9ae7fba5_10_SoftMax_cu_9f978f6320cunn_SoftMaxBackwardILi2EdddNS1_26LogSoftMaxBackwardEpilogueEEEvPT0_PKT2_S8_l,"a",@progbits
	.sectionflags	@""
	.align	4
.nv.constant2._ZN2at6native43_GLOBAL__N__9ae7fba5_10_SoftMax_cu_9f978f6320cunn_SoftMaxBackwardILi2EdddNS1_26LogSoftMaxBackwardEpilogueEEEvPT0_PKT2_S8_l:
        /*0000*/ 	.byte	0xef, 0x39, 0xfa, 0xfe, 0x42, 0x2e, 0xe6, 0xbf, 0x3f, 0x80, 0x39, 0x3b, 0x9e, 0xbc, 0x7a, 0xbc
        /*0010*/ 	.byte	0xea, 0x13, 0xa2, 0xfc, 0xf3, 0x8a, 0x92, 0x3e, 0x15, 0x13, 0x40, 0x62, 0xee, 0x1d, 0xc7, 0x3e
        /*0020*/ 	.byte	0x71, 0xeb, 0x89, 0x7c, 0x99, 0x01, 0xfa, 0x3e, 0x65, 0x1f, 0x76, 0x14, 0xa0, 0x01, 0x2a, 0x3f
        /*0030*/ 	.byte	0xaf, 0xb7, 0x52, 0x18, 0x6c, 0xc1, 0x56, 0x3f, 0x22, 0x23, 0x12, 0x11, 0x11, 0x11, 0x81, 0x3f
        /*0040*/ 	.byte	0xa1, 0x02, 0x55, 0x55, 0x55, 0x55, 0xa5, 0x3f, 0x11, 0x55, 0x55, 0x55, 0x55, 0x55, 0xc5, 0x3f
        /*0050*/ 	.byte	0x0b, 0x00, 0x00, 0x00, 0x00, 0x00, 0xe0, 0x3f


//--------------------- .nv.constant0._ZN2at6native43_GLOBAL__N__9ae7fba5_10_SoftMax_cu_9f978f6320cunn_SoftMaxBackwardILi2EdddNS1_26LogSoftMaxBackwardEpilogueEEEvPT0_PKT2_S8_l --------------------------
	.section	.nv.constant0._ZN2at6native43_GLOBAL__N__9ae7fba5_10_SoftMax_cu_9f978f6320cunn_SoftMaxBackwardILi2EdddNS1_26LogSoftMaxBackwardEpilogueEEEvPT0_PKT2_S8_l,"a",@progbits
	.sectionflags	@""
	.align	4
.nv.constant0._ZN2at6native43_GLOBAL__N__9ae7fba5_10_SoftMax_cu_9f978f6320cunn_SoftMaxBackwardILi2EdddNS1_26LogSoftMaxBackwardEpilogueEEEvPT0_PKT2_S8_l:
	.zero		384


//--------------------- .nv.constant2._ZN2at6native43_GLOBAL__N__9ae7fba5_10_SoftMax_cu_9f978f6324cunn_SoftMaxBackwardSmemILi2EdddNS1_26LogSoftMaxBackwardEpilogueEEEvPT0_PKT2_S8_l --------------------------
	.section	.nv.constant2._ZN2at6native43_GLOBAL__N__9ae7fba5_10_SoftMax_cu_9f978f6324cunn_SoftMaxBackwardSmemILi2EdddNS1_26LogSoftMaxBackwardEpilogueEEEvPT0_PKT2_S8_l,"a",@progbits
	.sectionflags	@""
	.align	4
.nv.constant2._ZN2at6native43_GLOBAL__N__9ae7fba5_10_SoftMax_cu_9f978f6324cunn_SoftMaxBackwardSmemILi2EdddNS1_26LogSoftMaxBackwardEpilogueEEEvPT0_PKT2_S8_l:
        /*0000*/ 	.byte	0xef, 0x39, 0xfa, 0xfe, 0x42, 0x2e, 0xe6, 0xbf, 0x3f, 0x80, 0x39, 0x3b, 0x9e, 0xbc, 0x7a, 0xbc
        /*0010*/ 	.byte	0xea, 0x13, 0xa2, 0xfc, 0xf3, 0x8a, 0x92, 0x3e, 0x15, 0x13, 0x40, 0x62, 0xee, 0x1d, 0xc7, 0x3e
        /*0020*/ 	.byte	0x71, 0xeb, 0x89, 0x7c, 0x99, 0x01, 0xfa, 0x3e, 0x65, 0x1f, 0x76, 0x14, 0xa0, 0x01, 0x2a, 0x3f
        /*0030*/ 	.byte	0xaf, 0xb7, 0x52, 0x18, 0x6c, 0xc1, 0x56, 0x3f, 0x22, 0x23, 0x12, 0x11, 0x11, 0x11, 0x81, 0x3f
        /*0040*/ 	.byte	0xa1, 0x02, 0x55, 0x55, 0x55, 0x55, 0xa5, 0x3f, 0x11, 0x55, 0x55, 0x55, 0x55, 0x55, 0xc5, 0x3f
        /*0050*/ 	.byte	0x0b, 0x00, 0x00, 0x00, 0x00, 0x00, 0xe0, 0x3f


//--------------------- .nv.constant0._ZN2at6native43_GLOBAL__N__9ae7fba5_10_SoftMax_cu_9f978f6324cunn_SoftMaxBackwardSmemILi2EdddNS1_26LogSoftMaxBackwardEpilogueEEEvPT0_PKT2_S8_l --------------------------
	.section	.nv.constant0._ZN2at6native43_GLOBAL__N__9ae7fba5_10_SoftMax_cu_9f978f6324cunn_SoftMaxBackwardSmemILi2EdddNS1_26LogSoftMaxBackwardEpilogueEEEvPT0_PKT2_S8_l,"a",@progbits
	.sectionflags	@""
	.align	4
.nv.constant0._ZN2at6native43_GLOBAL__N__9ae7fba5_10_SoftMax_cu_9f978f6324cunn_SoftMaxBackwardSmemILi2EdddNS1_26LogSoftMaxBackwardEpilogueEEEvPT0_PKT2_S8_l:
	.zero		384


//--------------------- .nv.constant0._ZN2at6native43_GLOBAL__N__9ae7fba5_10_SoftMax_cu_9f978f6326cunn_SpatialSoftMaxForwardIN3c108BFloat16EfflNS1_25LogSoftMaxForwardEpilogueEEEvPT1_PKT_T2_SB_SB_ --------------------------
	.section	.nv.constant0._ZN2at6native43_GLOBAL__N__9ae7fba5_10_SoftMax_cu_9f978f6326cunn_SpatialSoftMaxForwardIN3c108BFloat16EfflNS1_25LogSoftMaxForwardEpilogueEEEvPT1_PKT_T2_SB_SB_,"a",@progbits
	.sectionflags	@""
	.align	4
.nv.constant0._ZN2at6native43_GLOBAL__N__9ae7fba5_10_SoftMax_cu_9f978f6326cunn_SpatialSoftMaxForwardIN3c108BFloat16EfflNS1_25LogSoftMaxForwardEpilogueEEEvPT1_PKT_T2_SB_SB_:
	.zero		392


//--------------------- .nv.constant0._ZN2at6native43_GLOBAL__N__9ae7fba5_10_SoftMax_cu_9f978f6326cunn_SpatialSoftMaxForwardIN3c108BFloat16EfS4_lNS1_25LogSoftMaxForwardEpilogueEEEvPT1_PKT_T2_SB_SB_ --------------------------
	.section	.nv.constant0._ZN2at6native43_GLOBAL__N__9ae7fba5_10_SoftMax_cu_9f978f6326cunn_SpatialSoftMaxForwardIN3c108BFloat16EfS4_lNS1_25LogSoftMaxForwardEpilogueEEEvPT1_PKT_T2_SB_SB_,"a",@progbits
	.sectionflags	@""
	.align	4
.nv.constant0._ZN2at6native43_GLOBAL__N__9ae7fba5_10_SoftMax_cu_9f978f6326cunn_SpatialSoftMaxForwardIN3c108BFloat16EfS4_lNS1_25LogSoftMaxForwardEpilogueEEEvPT1_PKT_T2_SB_SB_:
	.zero		392


//--------------------- .nv.constant0._ZN2at6native43_GLOBAL__N__9ae7fba5_10_SoftMax_cu_9f978f6326cunn_SpatialSoftMaxForwardIN3c108BFloat16EffiNS1_25LogSoftMaxForwardEpilogueEEEvPT1_PKT_T2_SB_SB_ --------------------------
	.section	.nv.constant0._ZN2at6native43_GLOBAL__N__9ae7fba5_10_SoftMax_cu_9f978f6326cunn_SpatialSoftMaxForwardIN3c108BFloat16EffiNS1_25LogSoftMaxForwardEpilogueEEEvPT1_PKT_T2_SB_SB_,"a",@progbits
	.sectionflags	@""
	.align	4
.nv.constant0._ZN2at6native43_GLOBAL__N__9ae7fba5_10_SoftMax_cu_9f978f6326cunn_SpatialSoftMaxForwardIN3c108BFloat16EffiNS1_25LogSoftMaxForwardEpilogueEEEvPT1_PKT_T2_SB_SB_:
	.zero		380


//--------------------- .nv.constant0._ZN2at6native43_GLOBAL__N__9ae7fba5_10_SoftMax_cu_9f978f6326cunn_SpatialSoftMaxForwardIN3c108BFloat16EfS4_iNS1_25LogSoftMaxForwardEpilogueEEEvPT1_PKT_T2_SB_SB_ --------------------------
	.section	.nv.constant0._ZN2at6native43_GLOBAL__N__9ae7fba5_10_SoftMax_cu_9f978f6326cunn_SpatialSoftMaxForwardIN3c108BFloat16EfS4_iNS1_25LogSoftMaxForwardEpilogueEEEvPT1_PKT_T2_SB_SB_,"a",@progbits
	.sectionflags	@""
	.align	4
.nv.constant0._ZN2at6native43_GLOBAL__N__9ae7fba5_10_SoftMax_cu_9f978f6326cunn_SpatialSoftMaxForwardIN3c108BFloat16EfS4_iNS1_25LogSoftMaxForwardEpilogueEEEvPT1_PKT_T2_SB_SB_:
	.zero		380


//--------------------- .nv.constant0._ZN2at6native43_GLOBAL__N__9ae7fba5_10_SoftMax_cu_9f978f6326cunn_SpatialSoftMaxForwardIN3c104HalfEfflNS1_25LogSoftMaxForwardEpilogueEEEvPT1_PKT_T2_SB_SB_ --------------------------
	.section	.nv.constant0._ZN2at6native43_GLOBAL__N__9ae7fba5_10_SoftMax_cu_9f978f6326cunn_SpatialSoftMaxForwardIN3c104HalfEfflNS1_25LogSoftMaxForwardEpilogueEEEvPT1_PKT_T2_SB_SB_,"a",@progbits
	.sectionflags	@""
	.align	4
.nv.constant0._ZN2at6native43_GLOBAL__N__9ae7fba5_10_SoftMax_cu_9f978f6326cunn_SpatialSoftMaxForwardIN3c104HalfEfflNS1_25LogSoftMaxForwardEpilogueEEEvPT1_PKT_T2_SB_SB_:
	.zero		392


//--------------------- .nv.constant0._ZN2at6native43_GLOBAL__N__9ae7fba5_10_SoftMax_cu_9f978f6326cunn_SpatialSoftMaxForwardIN3c104HalfEfS4_lNS1_25LogSoftMaxForwardEpilogueEEEvPT1_PKT_T2_SB_SB_ --------------------------
	.section	.nv.constant0._ZN2at6native43_GLOBAL__N__9ae7fba5_10_SoftMax_cu_9f978f6326cunn_SpatialSoftMaxForwardIN3c104HalfEfS4_lNS1_25LogSoftMaxForwardEpilogueEEEvPT1_PKT_T2_SB_SB_,"a",@progbits
	.sectionflags	@""
	.align	4
.nv.constant0._ZN2at6native43_GLOBAL__N__9ae7fba5_10_SoftMax_cu_9f978f6326cunn_SpatialSoftMaxForwardIN3c104HalfEfS4_lNS1_25LogSoftMaxForwardEpilogueEEEvPT1_PKT_T2_SB_SB_:
	.zero		392


//--------------------- .nv.constant0._ZN2at6native43_GLOBAL__N__9ae7fba5_10_SoftMax_cu_9f978f6326cunn_SpatialSoftMaxForwardIN3c104HalfEffiNS1_25LogSoftMaxForwardEpilogueEEEvPT1_PKT_T2_SB_SB_ --------------------------
	.section	.nv.constant0._ZN2at6native43_GLOBAL__N__9ae7fba5_10_SoftMax_cu_9f978f6326cunn_SpatialSoftMaxForwardIN3c104HalfEffiNS1_25LogSoftMaxForwardEpilogueEEEvPT1_PKT_T2_SB_SB_,"a",@progbits
	.sectionflags	@""
	.align	4
.nv.constant0._ZN2at6native43_GLOBAL__N__9ae7fba5_10_SoftMax_cu_9f978f6326cunn_SpatialSoftMaxForwardIN3c104HalfEffiNS1_25LogSoftMaxForwardEpilogueEEEvPT1_PKT_T2_SB_SB_:
	.zero		380


//--------------------- .nv.constant0._ZN2at6native43_GLOBAL__N__9ae7fba5_10_SoftMax_cu_9f978f6326cunn_SpatialSoftMaxForwardIN3c104HalfEfS4_iNS1_25LogSoftMaxForwardEpilogueEEEvPT1_PKT_T2_SB_SB_ --------------------------
	.section	.nv.constant0._ZN2at6native43_GLOBAL__N__9ae7fba5_10_SoftMax_cu_9f978f6326cunn_SpatialSoftMaxForwardIN3c104HalfEfS4_iNS1_25LogSoftMaxForwardEpilogueEEEvPT1_PKT_T2_SB_SB_,"a",@progbits
	.sectionflags	@""
	.align	4
.nv.constant0._ZN2at6native43_GLOBAL__N__9ae7fba5_10_SoftMax_cu_9f978f6326cunn_SpatialSoftMaxForwardIN3c104HalfEfS4_iNS1_25LogSoftMaxForwardEpilogueEEEvPT1_PKT_T2_SB_SB_:
	.zero		380


//--------------------- .nv.constant0._ZN2at6native43_GLOBAL__N__9ae7fba5_10_SoftMax_cu_9f978f6326cunn_SpatialSoftMaxForwardIffflNS1_25LogSoftMaxForwardEpilogueEEEvPT1_PKT_T2_S9_S9_ --------------------------
	.section	.nv.constant0._ZN2at6native43_GLOBAL__N__9ae7fba5_10_SoftMax_cu_9f978f6326cunn_SpatialSoftMaxForwardIffflNS1_25LogSoftMaxForwardEpilogueEEEvPT1_PKT_T2_S9_S9_,"a",@progbits
	.sectionflags	@""
	.align	4
.nv.constant0._ZN2at6native43_GLOBAL__N__9ae7fba5_10_SoftMax_cu_9f978f6326cunn_SpatialSoftMaxForwardIffflNS1_25LogSoftMaxForwardEpilogueEEEvPT1_PKT_T2_S9_S9_:
	.zero		392


//--------------------- .nv.constant0._ZN2at6native43_GLOBAL__N__9ae7fba5_10_SoftMax_cu_9f978f6326cunn_SpatialSoftMaxForwardIfffiNS1_25LogSoftMaxForwardEpilogueEEEvPT1_PKT_T2_S9_S9_ --------------------------
	.section	.nv.constant0._ZN2at6native43_GLOBAL__N__9ae7fba5_10_SoftMax_cu_9f978f6326cunn_SpatialSoftMaxForwardIfffiNS1_25LogSoftMaxForwardEpilogueEEEvPT1_PKT_T2_S9_S9_,"a",@progbits
	.sectionflags	@""
	.align	4
.nv.constant0._ZN2at6native43_GLOBAL__N__9ae7fba5_10_SoftMax_cu_9f978f6326cunn_SpatialSoftMaxForwardIfffiNS1_25LogSoftMaxForwardEpilogueEEEvPT1_PKT_T2_S9_S9_:
	.zero		380


//--------------------- .nv.constant2._ZN2at6native43_GLOBAL__N__9ae7fba5_10_SoftMax_cu_9f978f6326cunn_SpatialSoftMaxForwardIdddlNS1_25LogSoftMaxForwardEpilogueEEEvPT1_PKT_T2_S9_S9_ --------------------------
	.section	.nv.constant2._ZN2at6native43_GLOBAL__N__9ae7fba5_10_SoftMax_cu_9f978f6326cunn_SpatialSoftMaxForwardIdddlNS1_25LogSoftMaxForwardEpilogueEEEvPT1_PKT_T2_S9_S9_,"a",@progbits
	.sectionflags	@""
	.align	4
.nv.constant2._ZN2at6native43_GLOBAL__N__9ae7fba5_10_SoftMax_cu_9f978f6326cunn_SpatialSoftMaxForwardIdddlNS1_25LogSoftMaxForwardEpilogueEEEvPT1_PKT_T2_S9_S9_:
        /* <DEDUP_REMOVED lines=11> */


//--------------------- .nv.constant0._ZN2at6native43_GLOBAL__N__9ae7fba5_10_SoftMax_cu_9f978f6326cunn_SpatialSoftMaxForwardIdddlNS1_25LogSoftMaxForwardEpilogueEEEvPT1_PKT_T2_S9_S9_ --------------------------
	.section	.nv.constant0._ZN2at6native43_GLOBAL__N__9ae7fba5_10_SoftMax_cu_9f978f6326cunn_SpatialSoftMaxForwardIdddlNS1_25LogSoftMaxForwardEpilogueEEEvPT1_PKT_T2_S9_S9_,"a",@progbits
	.sectionflags	@""
	.align	4
.nv.constant0._ZN2at6native43_GLOBAL__N__9ae7fba5_10_SoftMax_cu_9f978f6326cunn_SpatialSoftMaxForwardIdddlNS1_25LogSoftMaxForwardEpilogueEEEvPT1_PKT_T2_S9_S9_:
	.zero		392


//--------------------- .nv.constant2._ZN2at6native43_GLOBAL__N__9ae7fba5_10_SoftMax_cu_9f978f6326cunn_SpatialSoftMaxForwardIdddiNS1_25LogSoftMaxForwardEpilogueEEEvPT1_PKT_T2_S9_S9_ --------------------------
	.section	.nv.constant2._ZN2at6native43_GLOBAL__N__9ae7fba5_10_SoftMax_cu_9f978f6326cunn_SpatialSoftMaxForwardIdddiNS1_25LogSoftMaxForwardEpilogueEEEvPT1_PKT_T2_S9_S9_,"a",@progbits
	.sectionflags	@""
	.align	4
.nv.constant2._ZN2at6native43_GLOBAL__N__9ae7fba5_10_SoftMax_cu_9f978f6326cunn_SpatialSoftMaxForwardIdddiNS1_25LogSoftMaxForwardEpilogueEEEvPT1_PKT_T2_S9_S9_:
        /* <DEDUP_REMOVED lines=11> */


//--------------------- .nv.constant0._ZN2at6native43_GLOBAL__N__9ae7fba5_10_SoftMax_cu_9f978f6326cunn_SpatialSoftMaxForwardIdddiNS1_25LogSoftMaxForwardEpilogueEEEvPT1_PKT_T2_S9_S9_ --------------------------
	.section	.nv.constant0._ZN2at6native43_GLOBAL__N__9ae7fba5_10_SoftMax_cu_9f978f6326cunn_SpatialSoftMaxForwardIdddiNS1_25LogSoftMaxForwardEpilogueEEEvPT1_PKT_T2_S9_S9_,"a",@progbits
	.sectionflags	@""
	.align	4
.nv.constant0._ZN2at6native43_GLOBAL__N__9ae7fba5_10_SoftMax_cu_9f978f6326cunn_SpatialSoftMaxForwardIdddiNS1_25LogSoftMaxForwardEpilogueEEEvPT1_PKT_T2_S9_S9_:
	.zero		380


//--------------------- .nv.constant0._ZN2at6native43_GLOBAL__N__9ae7fba5_10_SoftMax_cu_9f978f6319cunn_SoftMaxForwardILi8EN3c108BFloat16EffNS1_25LogSoftMaxForwardEpilogueEEEvPT2_PKT0_i --------------------------
	.section	.nv.constant0._ZN2at6native43_GLOBAL__N__9ae7fba5_10_SoftMax_cu_9f978f6319cunn_SoftMaxForwardILi8EN3c108BFloat16EffNS1_25LogSoftMaxForwardEpilogueEEEvPT2_PKT0_i,"a",@progbits
	.sectionflags	@""
	.align	4
.nv.constant0._ZN2at6native43_GLOBAL__N__9ae7fba5_10_SoftMax_cu_9f978f6319cunn_SoftMaxForwardILi8EN3c108BFloat16EffNS1_25LogSoftMaxForwardEpilogueEEEvPT2_PKT0_i:
	.zero		372


//--------------------- .nv.constant0._ZN2at6native43_GLOBAL__N__9ae7fba5_10_SoftMax_cu_9f978f6323cunn_SoftMaxForwardSmemILi8EN3c108BFloat16EffNS1_25LogSoftMaxForwardEpilogueElEEvPT2_PKT0_T4_ --------------------------
	.section	.nv.constant0._ZN2at6native43_GLOBAL__N__9ae7fba5_10_SoftMax_cu_9f978f6323cunn_SoftMaxForwardSmemILi8EN3c108BFloat16EffNS1_25LogSoftMaxForwardEpilogueElEEvPT2_PKT0_T4_,"a",@progbits
	.sectionflags	@""
	.align	4
.nv.constant0._ZN2at6native43_GLOBAL__N__9ae7fba5_10_SoftMax_cu_9f978f6323cunn_SoftMaxForwardSmemILi8EN3c108BFloat16EffNS1_25LogSoftMaxForwardEpilogueElEEvPT2_PKT0_T4_:
	.zero		376


//--------------------- .nv.constant0._ZN2at6native43_GLOBAL__N__9ae7fba5_10_SoftMax_cu_9f978f6319cunn_SoftMaxForwardILi8EN3c108BFloat16EfS4_NS1_25LogSoftMaxForwardEpilogueEEEvPT2_PKT0_i --------------------------
	.section	.nv.constant0._ZN2at6native43_GLOBAL__N__9ae7fba5_10_SoftMax_cu_9f978f6319cunn_SoftMaxForwardILi8EN3c108BFloat16EfS4_NS1_25LogSoftMaxForwardEpilogueEEEvPT2_PKT0_i,"a",@progbits
	.sectionflags	@""
	.align	4
.nv.constant0._ZN2at6native43_GLOBAL__N__9ae7fba5_10_SoftMax_cu_9f978f6319cunn_SoftMaxForwardILi8EN3c108BFloat16EfS4_NS1_25LogSoftMaxForwardEpilogueEEEvPT2_PKT0_i:
	.zero		372


//--------------------- .nv.constant0._ZN2at6native43_GLOBAL__N__9ae7fba5_10_SoftMax_cu_9f978f6323cunn_SoftMaxForwardSmemILi8EN3c108BFloat16EfS4_NS1_25LogSoftMaxForwardEpilogueElEEvPT2_PKT0_T4_ --------------------------
	.section	.nv.constant0._ZN2at6native43_GLOBAL__N__9ae7fba5_10_SoftMax_cu_9f978f6323cunn_SoftMaxForwardSmemILi8EN3c108BFloat16EfS4_NS1_25LogSoftMaxForwardEpilogueElEEvPT2_PKT0_T4_,"a",@progbits
	.sectionflags	@""
	.align	4
.nv.constant0._ZN2at6native43_GLOBAL__N__9ae7fba5_10_SoftMax_cu_9f978f6323cunn_SoftMaxForwardSmemILi8EN3c108BFloat16EfS4_NS1_25LogSoftMaxForwardEpilogueElEEvPT2_PKT0_T4_:
	.zero		376


//--------------------- .nv.constant0._ZN2at6native43_GLOBAL__N__9ae7fba5_10_SoftMax_cu_9f978f6322cunn_SoftMaxForwardRegIN3c108BFloat16EfS4_NS1_25LogSoftMaxForwardEpilogueElLi9EEEvPT1_PKT_T3_ --------------------------
	.section	.nv.constant0._ZN2at6native43_GLOBAL__N__9ae7fba5_10_SoftMax_cu_9f978f6322cunn_SoftMaxForwardRegIN3c108BFloat16EfS4_NS1_25LogSoftMaxForwardEpilogueElLi9EEEvPT1_PKT_T3_,"a",@progbits
	.sectionflags	@""
	.align	4
.nv.constant0._ZN2at6native43_GLOBAL__N__9ae7fba5_10_SoftMax_cu_9f978f6322cunn_SoftMaxForwardRegIN3c108BFloat16EfS4_NS1_25LogSoftMaxForwardEpilogueElLi9EEEvPT1_PKT_T3_:
	.zero		376


//--------------------- .nv.constant0._ZN2at6native43_GLOBAL__N__9ae7fba5_10_SoftMax_cu_9f978f6322cunn_SoftMaxForwardRegIN3c108BFloat16EfS4_NS1_25LogSoftMaxForwardEpilogueElLi8EEEvPT1_PKT_T3_ --------------------------
	.section	.nv.constant0._ZN2at6native43_GLOBAL__N__9ae7fba5_10_SoftMax_cu_9f978f6322cunn_SoftMaxForwardRegIN3c108BFloat16EfS4_NS1_25LogSoftMaxForwardEpilogueElLi8EEEvPT1_PKT_T3_,"a",@progbits
	.sectionflags	@""
	.align	4
.nv.constant0._ZN2at6native43_GLOBAL__N__9ae7fba5_10_SoftMax_cu_9f978f6322cunn_SoftMaxForwardRegIN3c108BFloat16EfS4_NS1_25LogSoftMaxForwardEpilogueElLi8EEEvPT1_PKT_T3_:
	.zero		376


//--------------------- .nv.constant0._ZN2at6native43_GLOBAL__N__9ae7fba5_10_SoftMax_cu_9f978f6322cunn_SoftMaxForwardRegIN3c108BFloat16EfS4_NS1_25LogSoftMaxForwardEpilogueElLi7EEEvPT1_PKT_T3_ --------------------------
	.section	.nv.constant0._ZN2at6native43_GLOBAL__N__9ae7fba5_10_SoftMax_cu_9f978f6322cunn_SoftMaxForwardRegIN3c108BFloat16EfS4_NS1_25LogSoftMaxForwardEpilogueElLi7EEEvPT1_PKT_T3_,"a",@progbits
	.sectionflags	@""
	.align	4
.nv.constant0._ZN2at6native43_GLOBAL__N__9ae7fba5_10_SoftMax_cu_9f978f6322cunn_SoftMaxForwardRegIN3c108BFloat16EfS4_NS1_25LogSoftMaxForwardEpilogueElLi7EEEvPT1_PKT_T3_:
	.zero		376


//--------------------- .nv.constant0._ZN2at6native43_GLOBAL__N__9ae7fba5_10_SoftMax_cu_9f978f6322cunn_SoftMaxForwardRegIN3c108BFloat16EfS4_NS1_25LogSoftMaxForwardEpilogueElLi6EEEvPT1_PKT_T3_ --------------------------
	.section	.nv.constant0._ZN2at6native43_GLOBAL__N__9ae7fba5_10_SoftMax_cu_9f978f6322cunn_SoftMaxForwardRegIN3c108BFloat16EfS4_NS1_25LogSoftMaxForwardEpilogueElLi6EEEvPT1_PKT_T3_,"a",@progbits
	.sectionflags	@""
	.align	4
.nv.constant0._ZN2at6native43_GLOBAL__N__9ae7fba5_10_SoftMax_cu_9f978f6322cunn_SoftMaxForwardRegIN3c108BFloat16EfS4_NS1_25LogSoftMaxForwardEpilogueElLi6EEEvPT1_PKT_T3_:
	.zero		376


//--------------------- .nv.constant0._ZN2at6native43_GLOBAL__N__9ae7fba5_10_SoftMax_cu_9f978f6322cunn_SoftMaxForwardRegIN3c108BFloat16EfS4_NS1_25LogSoftMaxForwardEpilogueElLi5EEEvPT1_PKT_T3_ --------------------------
	.section	.nv.constant0._ZN2at6native43_GLOBAL__N__9ae7fba5_10_SoftMax_cu_9f978f6322cunn_SoftMaxForwardRegIN3c108BFloat16EfS4_NS1_25LogSoftMaxForwardEpilogueElLi5EEEvPT1_PKT_T3_,"a",@progbits
	.sectionflags	@""
	.align	4
.nv.constant0._ZN2at6native43_GLOBAL__N__9ae7fba5_10_SoftMax_cu_9f978f6322cunn_SoftMaxForwardRegIN3c108BFloat16EfS4_NS1_25LogSoftMaxForwardEpilogueElLi5EEEvPT1_PKT_T3_:
	.zero		376


//--------------------- .nv.constant0._ZN2at6native43_GLOBAL__N__9ae7fba5_10_SoftMax_cu_9f978f6322cunn_SoftMaxForwardRegIN3c108BFloat16EfS4_NS1_25LogSoftMaxForwardEpilogueElLi4EEEvPT1_PKT_T3_ --------------------------
	.section	.nv.constant0._ZN2at6native43_GLOBAL__N__9ae7fba5_10_SoftMax_cu_9f978f6322cunn_SoftMaxForwardRegIN3c108BFloat16EfS4_NS1_25LogSoftMaxForwardEpilogueElLi4EEEvPT1_PKT_T3_,"a",@progbits
	.sectionflags	@""
	.align	4
.nv.constant0._ZN2at6native43_GLOBAL__N__9ae7fba5_10_SoftMax_cu_9f978f6322cunn_SoftMaxForwardRegIN3c108BFloat16EfS4_NS1_25LogSoftMaxForwardEpilogueElLi4EEEvPT1_PKT_T3_:
	.zero		376


//--------------------- .nv.constant0._ZN2at6native43_GLOBAL__N__9ae7fba5_10_SoftMax_cu_9f978f6322cunn_SoftMaxForwardRegIN3c108BFloat16EfS4_NS1_25LogSoftMaxForwardEpilogueElLi3EEEvPT1_PKT_T3_ --------------------------
	.section	.nv.constant0._ZN2at6native43_GLOBAL__N__9ae7fba5_10_SoftMax_cu_9f978f6322cunn_SoftMaxForwardRegIN3c108BFloat16EfS4_NS1_25LogSoftMaxForwardEpilogueElLi3EEEvPT1_PKT_T3_,"a",@progbits
	.sectionflags	@""
	.align	4
.nv.constant0._ZN2at6native43_GLOBAL__N__9ae7fba5_10_SoftMax_cu_9f978f6322cunn_SoftMaxForwardRegIN3c108BFloat16EfS4_NS1_25LogSoftMaxForwardEpilogueElLi3EEEvPT1_PKT_T3_:
	.zero		376


//--------------------- .nv.constant0._ZN2at6native43_GLOBAL__N__9ae7fba5_10_SoftMax_cu_9f978f6322cunn_SoftMaxForwardRegIN3c108BFloat16EfS4_NS1_25LogSoftMaxForwardEpilogueElLi2EEEvPT1_PKT_T3_ --------------------------
	.section	.nv.constant0._ZN2at6native43_GLOBAL__N__9ae7fba5_10_SoftMax_cu_9f978f6322cunn_SoftMaxForwardRegIN3c108BFloat16EfS4_NS1_25LogSoftMaxForwardEpilogueElLi2EEEvPT1_PKT_T3_,"a",@progbits
	.sectionflags	@""
	.align	4
.nv.constant0._ZN2at6native43_GLOBAL__N__9ae7fba5_10_SoftMax_cu_9f978f6322cunn_SoftMaxForwardRegIN3c108BFloat16EfS4_NS1_25LogSoftMaxForwardEpilogueElLi2EEEvPT1_PKT_T3_:
	.zero		376


//--------------------- .nv.constant0._ZN2at6native43_GLOBAL__N__9ae7fba5_10_SoftMax_cu_9f978f6322cunn_SoftMaxForwardRegIN3c108BFloat16EfS4_NS1_25LogSoftMaxForwardEpilogueElLi1EEEvPT1_PKT_T3_ --------------------------
	.section	.nv.constant0._ZN2at6native43_GLOBAL__N__9ae7fba5_10_SoftMax_cu_9f978f6322cunn_SoftMaxForwardRegIN3c108BFloat16EfS4_NS1_25LogSoftMaxForwardEpilogueElLi1EEEvPT1_PKT_T3_,"a",@progbits
	.sectionflags	@""
	.align	4
.nv.constant0._ZN2at6native43_GLOBAL__N__9ae7fba5_10_SoftMax_cu_9f978f6322cunn_SoftMaxForwardRegIN3c108BFloat16EfS4_NS1_25LogSoftMaxForwardEpilogueElLi1EEEvPT1_PKT_T3_:
	.zero		376


//--------------------- .nv.constant0._ZN2at6native43_GLOBAL__N__9ae7fba5_10_SoftMax_cu_9f978f6319cunn_SoftMaxForwardILi8EN3c104HalfEffNS1_25LogSoftMaxForwardEpilogueEEEvPT2_PKT0_i --------------------------
	.section	.nv.constant0._ZN2at6native43_GLOBAL__N__9ae7fba5_10_SoftMax_cu_9f978f6319cunn_SoftMaxForwardILi8EN3c104HalfEffNS1_25LogSoftMaxForwardEpilogueEEEvPT2_PKT0_i,"a",@progbits
	.sectionflags	@""
	.align	4
.nv.constant0._ZN2at6native43_GLOBAL__N__9ae7fba5_10_SoftMax_cu_9f978f6319cunn_SoftMaxForwardILi8EN3c104HalfEffNS1_25LogSoftMaxForwardEpilogueEEEvPT2_PKT0_i:
	.zero		372


//--------------------- .nv.constant0._ZN2at6native43_GLOBAL__N__9ae7fba5_10_SoftMax_cu_9f978f6323cunn_SoftMaxForwardSmemILi8EN3c104HalfEffNS1_25LogSoftMaxForwardEpilogueElEEvPT2_PKT0_T4_ --------------------------
	.section	.nv.constant0._ZN2at6native43_GLOBAL__N__9ae7fba5_10_SoftMax_cu_9f978f6323cunn_SoftMaxForwardSmemILi8EN3c104HalfEffNS1_25LogSoftMaxForwardEpilogueElEEvPT2_PKT0_T4_,"a",@progbits
	.sectionflags	@""
	.align	4
.nv.constant0._ZN2at6native43_GLOBAL__N__9ae7fba5_10_SoftMax_cu_9f978f6323cunn_SoftMaxForwardSmemILi8EN3c104HalfEffNS1_25LogSoftMaxForwardEpilogueElEEvPT2_PKT0_T4_:
	.zero		376


//--------------------- .nv.constant0._ZN2at6native43_GLOBAL__N__9ae7fba5_10_SoftMax_cu_9f978f6319cunn_SoftMaxForwardILi8EN3c104HalfEfS4_NS1_25LogSoftMaxForwardEpilogueEEEvPT2_PKT0_i --------------------------
	.section	.nv.constant0._ZN2at6native43_GLOBAL__N__9ae7fba5_10_SoftMax_cu_9f978f6319cunn_SoftMaxForwardILi8EN3c104HalfEfS4_NS1_25LogSoftMaxForwardEpilogueEEEvPT2_PKT0_i,"a",@progbits
	.sectionflags	@""
	.align	4
.nv.constant0._ZN2at6native43_GLOBAL__N__9ae7fba5_10_SoftMax_cu_9f978f6319cunn_SoftMaxForwardILi8EN3c104HalfEfS4_NS1_25LogSoftMaxForwardEpilogueEEEvPT2_PKT0_i:
	.zero		372


//--------------------- .nv.constant0._ZN2at6native43_GLOBAL__N__9ae7fba5_10_SoftMax_cu_9f978f6323cunn_SoftMaxForwardSmemILi8EN3c104HalfEfS4_NS1_25LogSoftMaxForwardEpilogueElEEvPT2_PKT0_T4_ --------------------------
	.section	.nv.constant0._ZN2at6native43_GLOBAL__N__9ae7fba5_10_SoftMax_cu_9f978f6323cunn_SoftMaxForwardSmemILi8EN3c104HalfEfS4_NS1_25LogSoftMaxForwardEpilogueElEEvPT2_PKT0_T4_,"a",@progbits
	.sectionflags	@""
	.align	4
.nv.constant0._ZN2at6native43_GLOBAL__N__9ae7fba5_10_SoftMax_cu_9f978f6323cunn_SoftMaxForwardSmemILi8EN3c104HalfEfS4_NS1_25LogSoftMaxForwardEpilogueElEEvPT2_PKT0_T4_:
	.zero		376


//--------------------- .nv.constant0._ZN2at6native43_GLOBAL__N__9ae7fba5_10_SoftMax_cu_9f978f6322cunn_SoftMaxForwardRegIN3c104HalfEfS4_NS1_25LogSoftMaxForwardEpilogueElLi9EEEvPT1_PKT_T3_ --------------------------
	.section	.nv.constant0._ZN2at6native43_GLOBAL__N__9ae7fba5_10_SoftMax_cu_9f978f6322cunn_SoftMaxForwardRegIN3c104HalfEfS4_NS1_25LogSoftMaxForwardEpilogueElLi9EEEvPT1_PKT_T3_,"a",@progbits
	.sectionflags	@""
	.align	4
.nv.constant0._ZN2at6native43_GLOBAL__N__9ae7fba5_10_SoftMax_cu_9f978f6322cunn_SoftMaxForwardRegIN3c104HalfEfS4_NS1_25LogSoftMaxForwardEpilogueElLi9EEEvPT1_PKT_T3_:
	.zero		376


//--------------------- .nv.constant0._ZN2at6native43_GLOBAL__N__9ae7fba5_10_SoftMax_cu_9f978f6322cunn_SoftMaxForwardRegIN3c104HalfEfS4_NS1_25LogSoftMaxForwardEpilogueElLi8EEEvPT1_PKT_T3_ --------------------------
	.section	.nv.constant0._ZN2at6native43_GLOBAL__N__9ae7fba5_10_SoftMax_cu_9f978f6322cunn_SoftMaxForwardRegIN3c104HalfEfS4_NS1_25LogSoftMaxForwardEpilogueElLi8EEEvPT1_PKT_T3_,"a",@progbits
	.sectionflags	@""
	.align	4
.nv.constant0._ZN2at6native43_GLOBAL__N__9ae7fba5_10_SoftMax_cu_9f978f6322cunn_SoftMaxForwardRegIN3c104HalfEfS4_NS1_25LogSoftMaxForwardEpilogueElLi8EEEvPT1_PKT_T3_:
	.zero		376


//--------------------- .nv.constant0._ZN2at6native43_GLOBAL__N__9ae7fba5_10_SoftMax_cu_9f978f6322cunn_SoftMaxForwardRegIN3c104HalfEfS4_NS1_25LogSoftMaxForwardEpilogueElLi7EEEvPT1_PKT_T3_ --------------------------
	.section	.nv.constant0._ZN2at6native43_GLOBAL__N__9ae7fba5_10_SoftMax_cu_9f978f6322cunn_SoftMaxForwardRegIN3c104HalfEfS4_NS1_25LogSoftMaxForwardEpilogueElLi7EEEvPT1_PKT_T3_,"a",@progbits
	.sectionflags	@""
	.align	4
.nv.constant0._ZN2at6native43_GLOBAL__N__9ae7fba5_10_SoftMax_cu_9f978f6322cunn_SoftMaxForwardRegIN3c104HalfEfS4_NS1_25LogSoftMaxForwardEpilogueElLi7EEEvPT1_PKT_T3_:
	.zero		376


//--------------------- .nv.constant0._ZN2at6native43_GLOBAL__N__9ae7fba5_10_SoftMax_cu_9f978f6322cunn_SoftMaxForwardRegIN3c104HalfEfS4_NS1_25LogSoftMaxForwardEpilogueElLi6EEEvPT1_PKT_T3_ --------------------------
	.section	.nv.constant0._ZN2at6native43_GLOBAL__N__9ae7fba5_10_SoftMax_cu_9f978f6322cunn_SoftMaxForwardRegIN3c104HalfEfS4_NS1_25LogSoftMaxForwardEpilogueElLi6EEEvPT1_PKT_T3_,"a",@progbits
	.sectionflags	@""
	.align	4
.nv.constant0._ZN2at6native43_GLOBAL__N__9ae7fba5_10_SoftMax_cu_9f978f6322cunn_SoftMaxForwardRegIN3c104HalfEfS4_NS1_25LogSoftMaxForwardEpilogueElLi6EEEvPT1_PKT_T3_:
	.zero		376


//--------------------- .nv.constant0._ZN2at6native43_GLOBAL__N__9ae7fba5_10_SoftMax_cu_9f978f6322cunn_SoftMaxForwardRegIN3c104HalfEfS4_NS1_25LogSoftMaxForwardEpilogueElLi5EEEvPT1_PKT_T3_ --------------------------
	.section	.nv.constant0._ZN2at6native43_GLOBAL__N__9ae7fba5_10_SoftMax_cu_9f978f6322cunn_SoftMaxForwardRegIN3c104HalfEfS4_NS1_25LogSoftMaxForwardEpilogueElLi5EEEvPT1_PKT_T3_,"a",@progbits
	.sectionflags	@""
	.align	4
.nv.constant0._ZN2at6native43_GLOBAL__N__9ae7fba5_10_SoftMax_cu_9f978f6322cunn_SoftMaxForwardRegIN3c104HalfEfS4_NS1_25LogSoftMaxForwardEpilogueElLi5EEEvPT1_PKT_T3_:
	.zero		376


//--------------------- .nv.constant0._ZN2at6native43_GLOBAL__N__9ae7fba5_10_SoftMax_cu_9f978f6322cunn_SoftMaxForwardRegIN3c104HalfEfS4_NS1_25LogSoftMaxForwardEpilogueElLi4EEEvPT1_PKT_T3_ --------------------------
	.section	.nv.constant0._ZN2at6native43_GLOBAL__N__9ae7fba5_10_SoftMax_cu_9f978f6322cunn_SoftMaxForwardRegIN3c104HalfEfS4_NS1_25LogSoftMaxForwardEpilogueElLi4EEEvPT1_PKT_T3_,"a",@progbits
	.sectionflags	@""
	.align	4
.nv.constant0._ZN2at6native43_GLOBAL__N__9ae7fba5_10_SoftMax_cu_9f978f6322cunn_SoftMaxForwardRegIN3c104HalfEfS4_NS1_25LogSoftMaxForwardEpilogueElLi4EEEvPT1_PKT_T3_:
	.zero		376


//--------------------- .nv.constant0._ZN2at6native43_GLOBAL__N__9ae7fba5_10_SoftMax_cu_9f978f6322cunn_SoftMaxForwardRegIN3c104HalfEfS4_NS1_25LogSoftMaxForwardEpilogueElLi3EEEvPT1_PKT_T3_ --------------------------
	.section	.nv.constant0._ZN2at6native43_GLOBAL__N__9ae7fba5_10_SoftMax_cu_9f978f6322cunn_SoftMaxForwardRegIN3c104HalfEfS4_NS1_25LogSoftMaxForwardEpilogueElLi3EEEvPT1_PKT_T3_,"a",@progbits
	.sectionflags	@""
	.align	4
.nv.constant0._ZN2at6native43_GLOBAL__N__9ae7fba5_10_SoftMax_cu_9f978f6322cunn_SoftMaxForwardRegIN3c104HalfEfS4_NS1_25LogSoftMaxForwardEpilogueElLi3EEEvPT1_PKT_T3_:
	.zero		376


//--------------------- .nv.constant0._ZN2at6native43_GLOBAL__N__9ae7fba5_10_SoftMax_cu_9f978f6322cunn_SoftMaxForwardRegIN3c104HalfEfS4_NS1_25LogSoftMaxForwardEpilogueElLi2EEEvPT1_PKT_T3_ --------------------------
	.section	.nv.constant0._ZN2at6native43_GLOBAL__N__9ae7fba5_10_SoftMax_cu_9f978f6322cunn_SoftMaxForwardRegIN3c104HalfEfS4_NS1_25LogSoftMaxForwardEpilogueElLi2EEEvPT1_PKT_T3_,"a",@progbits
	.sectionflags	@""
	.align	4
.nv.constant0._ZN2at6native43_GLOBAL__N__9ae7fba5_10_SoftMax_cu_9f978f6322cunn_SoftMaxForwardRegIN3c104HalfEfS4_NS1_25LogSoftMaxForwardEpilogueElLi2EEEvPT1_PKT_T3_:
	.zero		376


//--------------------- .nv.constant0._ZN2at6native43_GLOBAL__N__9ae7fba5_10_SoftMax_cu_9f978f6322cunn_SoftMaxForwardRegIN3c104HalfEfS4_NS1_25LogSoftMaxForwardEpilogueElLi1EEEvPT1_PKT_T3_ --------------------------
	.section	.nv.constant0._ZN2at6native43_GLOBAL__N__9ae7fba5_10_SoftMax_cu_9f978f6322cunn_SoftMaxForwardRegIN3c104HalfEfS4_NS1_25LogSoftMaxForwardEpilogueElLi1EEEvPT1_PKT_T3_,"a",@progbits
	.sectionflags	@""
	.align	4
.nv.constant0._ZN2at6native43_GLOBAL__N__9ae7fba5_10_SoftMax_cu_9f978f6322cunn_SoftMaxForwardRegIN3c104HalfEfS4_NS1_25LogSoftMaxForwardEpilogueElLi1EEEvPT1_PKT_T3_:
	.zero		376


//--------------------- .nv.constant0._ZN2at6native43_GLOBAL__N__9ae7fba5_10_SoftMax_cu_9f978f6319cunn_SoftMaxForwardILi4EfffNS1_25LogSoftMaxForwardEpilogueEEEvPT2_PKT0_i --------------------------
	.section	.nv.constant0._ZN2at6native43_GLOBAL__N__9ae7fba5_10_SoftMax_cu_9f978f6319cunn_SoftMaxForwardILi4EfffNS1_25LogSoftMaxForwardEpilogueEEEvPT2_PKT0_i,"a",@progbits
	.sectionflags	@""
	.align	4
.nv.constant0._ZN2at6native43_GLOBAL__N__9ae7fba5_10_SoftMax_cu_9f978f6319cunn_SoftMaxForwardILi4EfffNS1_25LogSoftMaxForwardEpilogueEEEvPT2_PKT0_i:
	.zero		372


//--------------------- .nv.constant0._ZN2at6native43_GLOBAL__N__9ae7fba5_10_SoftMax_cu_9f978f6323cunn_SoftMaxForwardSmemILi4EfffNS1_25LogSoftMaxForwardEpilogueElEEvPT2_PKT0_T4_ --------------------------
	.section	.nv.constant0._ZN2at6native43_GLOBAL__N__9ae7fba5_10_SoftMax_cu_9f978f6323cunn_SoftMaxForwardSmemILi4EfffNS1_25LogSoftMaxForwardEpilogueElEEvPT2_PKT0_T4_,"a",@progbits
	.sectionflags	@""
	.align	4
.nv.constant0._ZN2at6native43_GLOBAL__N__9ae7fba5_10_SoftMax_cu_9f978f6323cunn_SoftMaxForwardSmemILi4EfffNS1_25LogSoftMaxForwardEpilogueElEEvPT2_PKT0_T4_:
	.zero		376


//--------------------- .nv.constant0._ZN2at6native43_GLOBAL__N__9ae7fba5_10_SoftMax_cu_9f978f6322cunn_SoftMaxForwardRegIfffNS1_25LogSoftMaxForwardEpilogueElLi9EEEvPT1_PKT_T3_ --------------------------
	.section	.nv.constant0._ZN2at6native43_GLOBAL__N__9ae7fba5_10_SoftMax_cu_9f978f6322cunn_SoftMaxForwardRegIfffNS1_25LogSoftMaxForwardEpilogueElLi9EEEvPT1_PKT_T3_,"a",@progbits
	.sectionflags	@""
	.align	4
.nv.constant0._ZN2at6native43_GLOBAL__N__9ae7fba5_10_SoftMax_cu_9f978f6322cunn_SoftMaxForwardRegIfffNS1_25LogSoftMaxForwardEpilogueElLi9EEEvPT1_PKT_T3_:
	.zero		376


//--------------------- .nv.constant0._ZN2at6native43_GLOBAL__N__9ae7fba5_10_SoftMax_cu_9f978f6322cunn_SoftMaxForwardRegIfffNS1_25LogSoftMaxForwardEpilogueElLi8EEEvPT1_PKT_T3_ --------------------------
	.section	.nv.constant0._ZN2at6native43_GLOBAL__N__9ae7fba5_10_SoftMax_cu_9f978f6322cunn_SoftMaxForwardRegIfffNS1_25LogSoftMaxForwardEpilogueElLi8EEEvPT1_PKT_T3_,"a",@progbits
	.sectionflags	@""
	.align	4
.nv.constant0._ZN2at6native43_GLOBAL__N__9ae7fba5_10_SoftMax_cu_9f978f6322cunn_SoftMaxForwardRegIfffNS1_25LogSoftMaxForwardEpilogueElLi8EEEvPT1_PKT_T3_:
	.zero		376


//--------------------- .nv.constant0._ZN2at6native43_GLOBAL__N__9ae7fba5_10_SoftMax_cu_9f978f6322cunn_SoftMaxForwardRegIfffNS1_25LogSoftMaxForwardEpilogueElLi7EEEvPT1_PKT_T3_ --------------------------
	.section	.nv.constant0._ZN2at6native43_GLOBAL__N__9ae7fba5_10_SoftMax_cu_9f978f6322cunn_SoftMaxForwardRegIfffNS1_25LogSoftMaxForwardEpilogueElLi7EEEvPT1_PKT_T3_,"a",@progbits
	.sectionflags	@""
	.align	4
.nv.constant0._ZN2at6native43_GLOBAL__N__9ae7fba5_10_SoftMax_cu_9f978f6322cunn_SoftMaxForwardRegIfffNS1_25LogSoftMaxForwardEpilogueElLi7EEEvPT1_PKT_T3_:
	.zero		376


//--------------------- .nv.constant0._ZN2at6native43_GLOBAL__N__9ae7fba5_10_SoftMax_cu_9f978f6322cunn_SoftMaxForwardRegIfffNS1_25LogSoftMaxForwardEpilogueElLi6EEEvPT1_PKT_T3_ --------------------------
	.section	.nv.constant0._ZN2at6native43_GLOBAL__N__9ae7fba5_10_SoftMax_cu_9f978f6322cunn_SoftMaxForwardRegIfffNS1_25LogSoftMaxForwardEpilogueElLi6EEEvPT1_PKT_T3_,"a",@progbits
	.sectionflags	@""
	.align	4
.nv.constant0._ZN2at6native43_GLOBAL__N__9ae7fba5_10_SoftMax_cu_9f978f6322cunn_SoftMaxForwardRegIfffNS1_25LogSoftMaxForwardEpilogueElLi6EEEvPT1_PKT_T3_:
	.zero		376


//--------------------- .nv.constant0._ZN2at6native43_GLOBAL__N__9ae7fba5_10_SoftMax_cu_9f978f6322cunn_SoftMaxForwardRegIfffNS1_25LogSoftMaxForwardEpilogueElLi5EEEvPT1_PKT_T3_ --------------------------
	.section	.nv.constant0._ZN2at6native43_GLOBAL__N__9ae7fba5_10_SoftMax_cu_9f978f6322cunn_SoftMaxForwardRegIfffNS1_25LogSoftMaxForwardEpilogueElLi5EEEvPT1_PKT_T3_,"a",@progbits
	.sectionflags	@""
	.align	4
.nv.constant0._ZN2at6native43_GLOBAL__N__9ae7fba5_10_SoftMax_cu_9f978f6322cunn_SoftMaxForwardRegIfffNS1_25LogSoftMaxForwardEpilogueElLi5EEEvPT1_PKT_T3_:
	.zero		376


//--------------------- .nv.constant0._ZN2at6native43_GLOBAL__N__9ae7fba5_10_SoftMax_cu_9f978f6322cunn_SoftMaxForwardRegIfffNS1_25LogSoftMaxForwardEpilogueElLi4EEEvPT1_PKT_T3_ --------------------------
	.section	.nv.constant0._ZN2at6native43_GLOBAL__N__9ae7fba5_10_SoftMax_cu_9f978f6322cunn_SoftMaxForwardRegIfffNS1_25LogSoftMaxForwardEpilogueElLi4EEEvPT1_PKT_T3_,"a",@progbits
	.sectionflags	@""
	.align	4
.nv.constant0._ZN2at6native43_GLOBAL__N__9ae7fba5_10_SoftMax_cu_9f978f6322cunn_SoftMaxForwardRegIfffNS1_25LogSoftMaxForwardEpilogueElLi4EEEvPT1_PKT_T3_:
	.zero		376


//--------------------- .nv.constant0._ZN2at6native43_GLOBAL__N__9ae7fba5_10_SoftMax_cu_9f978f6322cunn_SoftMaxForwardRegIfffNS1_25LogSoftMaxForwardEpilogueElLi3EEEvPT1_PKT_T3_ --------------------------
	.section	.nv.constant0._ZN2at6native43_GLOBAL__N__9ae7fba5_10_SoftMax_cu_9f978f6322cunn_SoftMaxForwardRegIfffNS1_25LogSoftMaxForwardEpilogueElLi3EEEvPT1_PKT_T3_,"a",@progbits
	.sectionflags	@""
	.align	4
.nv.constant0._ZN2at6native43_GLOBAL__N__9ae7fba5_10_SoftMax_cu_9f978f6322cunn_SoftMaxForwardRegIfffNS1_25LogSoftMaxForwardEpilogueElLi3EEEvPT1_PKT_T3_:
	.zero		376


//--------------------- .nv.constant0._ZN2at6native43_GLOBAL__N__9ae7fba5_10_SoftMax_cu_9f978f6322cunn_SoftMaxForwardRegIfffNS1_25LogSoftMaxForwardEpilogueElLi2EEEvPT1_PKT_T3_ --------------------------
	.section	.nv.constant0._ZN2at6native43_GLOBAL__N__9ae7fba5_10_SoftMax_cu_9f978f6322cunn_SoftMaxForwardRegIfffNS1_25LogSoftMaxForwardEpilogueElLi2EEEvPT1_PKT_T3_,"a",@progbits
	.sectionflags	@""
	.align	4
.nv.constant0._ZN2at6native43_GLOBAL__N__9ae7fba5_10_SoftMax_cu_9f978f6322cunn_SoftMaxForwardRegIfffNS1_25LogSoftMaxForwardEpilogueElLi2EEEvPT1_PKT_T3_:
	.zero		376


//--------------------- .nv.constant0._ZN2at6native43_GLOBAL__N__9ae7fba5_10_SoftMax_cu_9f978f6322cunn_SoftMaxForwardRegIfffNS1_25LogSoftMaxForwardEpilogueElLi1EEEvPT1_PKT_T3_ --------------------------
	.section	.nv.constant0._ZN2at6native43_GLOBAL__N__9ae7fba5_10_SoftMax_cu_9f978f6322cunn_SoftMaxForwardRegIfffNS1_25LogSoftMaxForwardEpilogueElLi1EEEvPT1_PKT_T3_,"a",@progbits
	.sectionflags	@""
	.align	4
.nv.constant0._ZN2at6native43_GLOBAL__N__9ae7fba5_10_SoftMax_cu_9f978f6322cunn_SoftMaxForwardRegIfffNS1_25LogSoftMaxForwardEpilogueElLi1EEEvPT1_PKT_T3_:
	.zero		376


//--------------------- .nv.constant2._ZN2at6native43_GLOBAL__N__9ae7fba5_10_SoftMax_cu_9f978f6319cunn_SoftMaxForwardILi2EdddNS1_25LogSoftMaxForwardEpilogueEEEvPT2_PKT0_i --------------------------
	.section	.nv.constant2._ZN2at6native43_GLOBAL__N__9ae7fba5_10_SoftMax_cu_9f978f6319cunn_SoftMaxForwardILi2EdddNS1_25LogSoftMaxForwardEpilogueEEEvPT2_PKT0_i,"a",@progbits
	.sectionflags	@""
	.align	4
.nv.constant2._ZN2at6native43_GLOBAL__N__9ae7fba5_10_SoftMax_cu_9f978f6319cunn_SoftMaxForwardILi2EdddNS1_25LogSoftMaxForwardEpilogueEEEvPT2_PKT0_i:
        /* <DEDUP_REMOVED lines=11> */


//--------------------- .nv.constant0._ZN2at6native43_GLOBAL__N__9ae7fba5_10_SoftMax_cu_9f978f6319cunn_SoftMaxForwardILi2EdddNS1_25LogSoftMaxForwardEpilogueEEEvPT2_PKT0_i --------------------------
	.section	.nv.constant0._ZN2at6native43_GLOBAL__N__9ae7fba5_10_SoftMax_cu_9f978f6319cunn_SoftMaxForwardILi2EdddNS1_25LogSoftMaxForwardEpilogueEEEvPT2_PKT0_i,"a",@progbits
	.sectionflags	@""
	.align	4
.nv.constant0._ZN2at6native43_GLOBAL__N__9ae7fba5_10_SoftMax_cu_9f978f6319cunn_SoftMaxForwardILi2EdddNS1_25LogSoftMaxForwardEpilogueEEEvPT2_PKT0_i:
	.zero		372


//--------------------- .nv.constant2._ZN2at6native43_GLOBAL__N__9ae7fba5_10_SoftMax_cu_9f978f6323cunn_SoftMaxForwardSmemILi2EdddNS1_25LogSoftMaxForwardEpilogueElEEvPT2_PKT0_T4_ --------------------------
	.section	.nv.constant2._ZN2at6native43_GLOBAL__N__9ae7fba5_10_SoftMax_cu_9f978f6323cunn_SoftMaxForwardSmemILi2EdddNS1_25LogSoftMaxForwardEpilogueElEEvPT2_PKT0_T4_,"a",@progbits
	.sectionflags	@""
	.align	4
.nv.constant2._ZN2at6native43_GLOBAL__N__9ae7fba5_10_SoftMax_cu_9f978f6323cunn_SoftMaxForwardSmemILi2EdddNS1_25LogSoftMaxForwardEpilogueElEEvPT2_PKT0_T4_:
        /* <DEDUP_REMOVED lines=11> */


//--------------------- .nv.constant0._ZN2at6native43_GLOBAL__N__9ae7fba5_10_SoftMax_cu_9f978f6323cunn_SoftMaxForwardSmemILi2EdddNS1_25LogSoftMaxForwardEpilogueElEEvPT2_PKT0_T4_ --------------------------
	.section	.nv.constant0._ZN2at6native43_GLOBAL__N__9ae7fba5_10_SoftMax_cu_9f978f6323cunn_SoftMaxForwardSmemILi2EdddNS1_25LogSoftMaxForwardEpilogueElEEvPT2_PKT0_T4_,"a",@progbits
	.sectionflags	@""
	.align	4
.nv.constant0._ZN2at6native43_GLOBAL__N__9ae7fba5_10_SoftMax_cu_9f978f6323cunn_SoftMaxForwardSmemILi2EdddNS1_25LogSoftMaxForwardEpilogueElEEvPT2_PKT0_T4_:
	.zero		376


//--------------------- .nv.constant2._ZN2at6native43_GLOBAL__N__9ae7fba5_10_SoftMax_cu_9f978f6322cunn_SoftMaxForwardRegIdddNS1_25LogSoftMaxForwardEpilogueElLi9EEEvPT1_PKT_T3_ --------------------------
	.section	.nv.constant2._ZN2at6native43_GLOBAL__N__9ae7fba5_10_SoftMax_cu_9f978f6322cunn_SoftMaxForwardRegIdddNS1_25LogSoftMaxForwardEpilogueElLi9EEEvPT1_PKT_T3_,"a",@progbits
	.sectionflags	@""
	.align	4
.nv.constant2._ZN2at6native43_GLOBAL__N__9ae7fba5_10_SoftMax_cu_9f978f6322cunn_SoftMaxForwardRegIdddNS1_25LogSoftMaxForwardEpilogueElLi9EEEvPT1_PKT_T3_:
        /* <DEDUP_REMOVED lines=11> */


//--------------------- .nv.constant0._ZN2at6native43_GLOBAL__N__9ae7fba5_10_SoftMax_cu_9f978f6322cunn_SoftMaxForwardRegIdddNS1_25LogSoftMaxForwardEpilogueElLi9EEEvPT1_PKT_T3_ --------------------------
	.section	.nv.constant0._ZN2at6native43_GLOBAL__N__9ae7fba5_10_SoftMax_cu_9f978f6322cunn_SoftMaxForwardRegIdddNS1_25LogSoftMaxForwardEpilogueElLi9EEEvPT1_PKT_T3_,"a",@progbits
	.sectionflags	@""
	.align	4
.nv.constant0._ZN2at6native43_GLOBAL__N__9ae7fba5_10_SoftMax_cu_9f978f6322cunn_SoftMaxForwardRegIdddNS1_25LogSoftMaxForwardEpilogueElLi9EEEvPT1_PKT_T3_:
	.zero		376


//--------------------- .nv.constant2._ZN2at6native43_GLOBAL__N__9ae7fba5_10_SoftMax_cu_9f978f6322cunn_SoftMaxForwardRegIdddNS1_25LogSoftMaxForwardEpilogueElLi8EEEvPT1_PKT_T3_ --------------------------
	.section	.nv.constant2._ZN2at6native43_GLOBAL__N__9ae7fba5_10_SoftMax_cu_9f978f6322cunn_SoftMaxForwardRegIdddNS1_25LogSoftMaxForwardEpilogueElLi8EEEvPT1_PKT_T3_,"a",@progbits
	.sectionflags	@""
	.align	4
.nv.constant2._ZN2at6native43_GLOBAL__N__9ae7fba5_10_SoftMax_cu_9f978f6322cunn_SoftMaxForwardRegIdddNS1_25LogSoftMaxForwardEpilogueElLi8EEEvPT1_PKT_T3_:
        /* <DEDUP_REMOVED lines=11> */


//--------------------- .nv.constant0._ZN2at6native43_GLOBAL__N__9ae7fba5_10_SoftMax_cu_9f978f6322cunn_SoftMaxForwardRegIdddNS1_25LogSoftMaxForwardEpilogueElLi8EEEvPT1_PKT_T3_ --------------------------
	.section	.nv.constant0._ZN2at6native43_GLOBAL__N__9ae7fba5_10_SoftMax_cu_9f978f6322cunn_SoftMaxForwardRegIdddNS1_25LogSoftMaxForwardEpilogueElLi8EEEvPT1_PKT_T3_,"a",@progbits
	.sectionflags	@""
	.align	4
.nv.constant0._ZN2at6native43_GLOBAL__N__9ae7fba5_10_SoftMax_cu_9f978f6322cunn_SoftMaxForwardRegIdddNS1_25LogSoftMaxForwardEpilogueElLi8EEEvPT1_PKT_T3_:
	.zero		376


//--------------------- .nv.constant2._ZN2at6native43_GLOBAL__N__9ae7fba5_10_SoftMax_cu_9f978f6322cunn_SoftMaxForwardRegIdddNS1_25LogSoftMaxForwardEpilogueElLi7EEEvPT1_PKT_T3_ --------------------------
	.section	.nv.constant2._ZN2at6native43_GLOBAL__N__9ae7fba5_10_SoftMax_cu_9f978f6322cunn_SoftMaxForwardRegIdddNS1_25LogSoftMaxForwardEpilogueElLi7EEEvPT1_PKT_T3_,"a",@progbits
	.sectionflags	@""
	.align	4
.nv.constant2._ZN2at6native43_GLOBAL__N__9ae7fba5_10_SoftMax_cu_9f978f6322cunn_SoftMaxForwardRegIdddNS1_25LogSoftMaxForwardEpilogueElLi7EEEvPT1_PKT_T3_:
        /* <DEDUP_REMOVED lines=11> */


//--------------------- .nv.constant0._ZN2at6native43_GLOBAL__N__9ae7fba5_10_SoftMax_cu_9f978f6322cunn_SoftMaxForwardRegIdddNS1_25LogSoftMaxForwardEpilogueElLi7EEEvPT1_PKT_T3_ --------------------------
	.section	.nv.constant0._ZN2at6native43_GLOBAL__N__9ae7fba5_10_SoftMax_cu_9f978f6322cunn_SoftMaxForwardRegIdddNS1_25LogSoftMaxForwardEpilogueElLi7EEEvPT1_PKT_T3_,"a",@progbits
	.sectionflags	@""
	.align	4
.nv.constant0._ZN2at6native43_GLOBAL__N__9ae7fba5_10_SoftMax_cu_9f978f6322cunn_SoftMaxForwardRegIdddNS1_25LogSoftMaxForwardEpilogueElLi7EEEvPT1_PKT_T3_:
	.zero		376


//--------------------- .nv.constant2._ZN2at6native43_GLOBAL__N__9ae7fba5_10_SoftMax_cu_9f978f6322cunn_SoftMaxForwardRegIdddNS1_25LogSoftMaxForwardEpilogueElLi6EEEvPT1_PKT_T3_ --------------------------
	.section	.nv.constant2._ZN2at6native43_GLOBAL__N__9ae7fba5_10_SoftMax_cu_9f978f6322cunn_SoftMaxForwardRegIdddNS1_25LogSoftMaxForwardEpilogueElLi6EEEvPT1_PKT_T3_,"a",@progbits
	.sectionflags	@""
	.align	4
.nv.constant2._ZN2at6native43_GLOBAL__N__9ae7fba5_10_SoftMax_cu_9f978f6322cunn_SoftMaxForwardRegIdddNS1_25LogSoftMaxForwardEpilogueElLi6EEEvPT1_PKT_T3_:
        /* <DEDUP_REMOVED lines=11> */


//--------------------- .nv.constant0._ZN2at6native43_GLOBAL__N__9ae7fba5_10_SoftMax_cu_9f978f6322cunn_SoftMaxForwardRegIdddNS1_25LogSoftMaxForwardEpilogueElLi6EEEvPT1_PKT_T3_ --------------------------
	.section	.nv.constant0._ZN2at6native43_GLOBAL__N__9ae7fba5_10_SoftMax_cu_9f978f6322cunn_SoftMaxForwardRegIdddNS1_25LogSoftMaxForwardEpilogueElLi6EEEvPT1_PKT_T3_,"a",@progbits
	.sectionflags	@""
	.align	4
.nv.constant0._ZN2at6native43_GLOBAL__N__9ae7fba5_10_SoftMax_cu_9f978f6322cunn_SoftMaxForwardRegIdddNS1_25LogSoftMaxForwardEpilogueElLi6EEEvPT1_PKT_T3_:
	.zero		376


//--------------------- .nv.constant2._ZN2at6native43_GLOBAL__N__9ae7fba5_10_SoftMax_cu_9f978f6322cunn_SoftMaxForwardRegIdddNS1_25LogSoftMaxForwardEpilogueElLi5EEEvPT1_PKT_T3_ --------------------------
	.section	.nv.constant2._ZN2at6native43_GLOBAL__N__9ae7fba5_10_SoftMax_cu_9f978f6322cunn_SoftMaxForwardRegIdddNS1_25LogSoftMaxForwardEpilogueElLi5EEEvPT1_PKT_T3_,"a",@progbits
	.sectionflags	@""
	.align	4
.nv.constant2._ZN2at6native43_GLOBAL__N__9ae7fba5_10_SoftMax_cu_9f978f6322cunn_SoftMaxForwardRegIdddNS1_25LogSoftMaxForwardEpilogueElLi5EEEvPT1_PKT_T3_:
        /* <DEDUP_REMOVED lines=11> */


//--------------------- .nv.constant0._ZN2at6native43_GLOBAL__N__9ae7fba5_10_SoftMax_cu_9f978f6322cunn_SoftMaxForwardRegIdddNS1_25LogSoftMaxForwardEpilogueElLi5EEEvPT1_PKT_T3_ --------------------------
	.section	.nv.constant0._ZN2at6native43_GLOBAL__N__9ae7fba5_10_SoftMax_cu_9f978f6322cunn_SoftMaxForwardRegIdddNS1_25LogSoftMaxForwardEpilogueElLi5EEEvPT1_PKT_T3_,"a",@progbits
	.sectionflags	@""
	.align	4
.nv.constant0._ZN2at6native43_GLOBAL__N__9ae7fba5_10_SoftMax_cu_9f978f6322cunn_SoftMaxForwardRegIdddNS1_25LogSoftMaxForwardEpilogueElLi5EEEvPT1_PKT_T3_:
	.zero		376


//--------------------- .nv.constant2._ZN2at6native43_GLOBAL__N__9ae7fba5_10_SoftMax_cu_9f978f6322cunn_SoftMaxForwardRegIdddNS1_25LogSoftMaxForwardEpilogueElLi4EEEvPT1_PKT_T3_ --------------------------
	.section	.nv.constant2._ZN2at6native43_GLOBAL__N__9ae7fba5_10_SoftMax_cu_9f978f6322cunn_SoftMaxForwardRegIdddNS1_25LogSoftMaxForwardEpilogueElLi4EEEvPT1_PKT_T3_,"a",@progbits
	.sectionflags	@""
	.align	4
.nv.constant2._ZN2at6native43_GLOBAL__N__9ae7fba5_10_SoftMax_cu_9f978f6322cunn_SoftMaxForwardRegIdddNS1_25LogSoftMaxForwardEpilogueElLi4EEEvPT1_PKT_T3_:
        /* <DEDUP_REMOVED lines=11> */


//--------------------- .nv.constant0._ZN2at6native43_GLOBAL__N__9ae7fba5_10_SoftMax_cu_9f978f6322cunn_SoftMaxForwardRegIdddNS1_25LogSoftMaxForwardEpilogueElLi4EEEvPT1_PKT_T3_ --------------------------
	.section	.nv.constant0._ZN2at6native43_GLOBAL__N__9ae7fba5_10_SoftMax_cu_9f978f6322cunn_SoftMaxForwardRegIdddNS1_25LogSoftMaxForwardEpilogueElLi4EEEvPT1_PKT_T3_,"a",@progbits
	.sectionflags	@""
	.align	4
.nv.constant0._ZN2at6native43_GLOBAL__N__9ae7fba5_10_SoftMax_cu_9f978f6322cunn_SoftMaxForwardRegIdddNS1_25LogSoftMaxForwardEpilogueElLi4EEEvPT1_PKT_T3_:
	.zero		376


//--------------------- .nv.constant2._ZN2at6native43_GLOBAL__N__9ae7fba5_10_SoftMax_cu_9f978f6322cunn_SoftMaxForwardRegIdddNS1_25LogSoftMaxForwardEpilogueElLi3EEEvPT1_PKT_T3_ --------------------------
	.section	.nv.constant2._ZN2at6native43_GLOBAL__N__9ae7fba5_10_SoftMax_cu_9f978f6322cunn_SoftMaxForwardRegIdddNS1_25LogSoftMaxForwardEpilogueElLi3EEEvPT1_PKT_T3_,"a",@progbits
	.sectionflags	@""
	.align	4
.nv.constant2._ZN2at6native43_GLOBAL__N__9ae7fba5_10_SoftMax_cu_9f978f6322cunn_SoftMaxForwardRegIdddNS1_25LogSoftMaxForwardEpilogueElLi3EEEvPT1_PKT_T3_:
        /* <DEDUP_REMOVED lines=11> */


//--------------------- .nv.constant0._ZN2at6native43_GLOBAL__N__9ae7fba5_10_SoftMax_cu_9f978f6322cunn_SoftMaxForwardRegIdddNS1_25LogSoftMaxForwardEpilogueElLi3EEEvPT1_PKT_T3_ --------------------------
	.section	.nv.constant0._ZN2at6native43_GLOBAL__N__9ae7fba5_10_SoftMax_cu_9f978f6322cunn_SoftMaxForwardRegIdddNS1_25LogSoftMaxForwardEpilogueElLi3EEEvPT1_PKT_T3_,"a",@progbits
	.sectionflags	@""
	.align	4
.nv.constant0._ZN2at6native43_GLOBAL__N__9ae7fba5_10_SoftMax_cu_9f978f6322cunn_SoftMaxForwardRegIdddNS1_25LogSoftMaxForwardEpilogueElLi3EEEvPT1_PKT_T3_:
	.zero		376


//--------------------- .nv.constant2._ZN2at6native43_GLOBAL__N__9ae7fba5_10_SoftMax_cu_9f978f6322cunn_SoftMaxForwardRegIdddNS1_25LogSoftMaxForwardEpilogueElLi2EEEvPT1_PKT_T3_ --------------------------
	.section	.nv.constant2._ZN2at6native43_GLOBAL__N__9ae7fba5_10_SoftMax_cu_9f978f6322cunn_SoftMaxForwardRegIdddNS1_25LogSoftMaxForwardEpilogueElLi2EEEvPT1_PKT_T3_,"a",@progbits
	.sectionflags	@""
	.align	4
.nv.constant2._ZN2at6native43_GLOBAL__N__9ae7fba5_10_SoftMax_cu_9f978f6322cunn_SoftMaxForwardRegIdddNS1_25LogSoftMaxForwardEpilogueElLi2EEEvPT1_PKT_T3_:
        /* <DEDUP_REMOVED lines=11> */


//--------------------- .nv.constant0._ZN2at6native43_GLOBAL__N__9ae7fba5_10_SoftMax_cu_9f978f6322cunn_SoftMaxForwardRegIdddNS1_25LogSoftMaxForwardEpilogueElLi2EEEvPT1_PKT_T3_ --------------------------
	.section	.nv.constant0._ZN2at6native43_GLOBAL__N__9ae7fba5_10_SoftMax_cu_9f978f6322cunn_SoftMaxForwardRegIdddNS1_25LogSoftMaxForwardEpilogueElLi2EEEvPT1_PKT_T3_,"a",@progbits
	.sectionflags	@""
	.align	4
.nv.constant0._ZN2at6native43_GLOBAL__N__9ae7fba5_10_SoftMax_cu_9f978f6322cunn_SoftMaxForwardRegIdddNS1_25LogSoftMaxForwardEpilogueElLi2EEEvPT1_PKT_T3_:
	.zero		376


//--------------------- .nv.constant2._ZN2at6native43_GLOBAL__N__9ae7fba5_10_SoftMax_cu_9f978f6322cunn_SoftMaxForwardRegIdddNS1_25LogSoftMaxForwardEpilogueElLi1EEEvPT1_PKT_T3_ --------------------------
	.section	.nv.constant2._ZN2at6native43_GLOBAL__N__9ae7fba5_10_SoftMax_cu_9f978f6322cunn_SoftMaxForwardRegIdddNS1_25LogSoftMaxForwardEpilogueElLi1EEEvPT1_PKT_T3_,"a",@progbits
	.sectionflags	@""
	.align	4
.nv.constant2._ZN2at6native43_GLOBAL__N__9ae7fba5_10_SoftMax_cu_9f978f6322cunn_SoftMaxForwardRegIdddNS1_25LogSoftMaxForwardEpilogueElLi1EEEvPT1_PKT_T3_:
        /* <DEDUP_REMOVED lines=11> */


//--------------------- .nv.constant0._ZN2at6native43_GLOBAL__N__9ae7fba5_10_SoftMax_cu_9f978f6322cunn_SoftMaxForwardRegIdddNS1_25LogSoftMaxForwardEpilogueElLi1EEEvPT1_PKT_T3_ --------------------------
	.section	.nv.constant0._ZN2at6native43_GLOBAL__N__9ae7fba5_10_SoftMax_cu_9f978f6322cunn_SoftMaxForwardRegIdddNS1_25LogSoftMaxForwardEpilogueElLi1EEEvPT1_PKT_T3_,"a",@progbits
	.sectionflags	@""
	.align	4
.nv.constant0._ZN2at6native43_GLOBAL__N__9ae7fba5_10_SoftMax_cu_9f978f6322cunn_SoftMaxForwardRegIdddNS1_25LogSoftMaxForwardEpilogueElLi1EEEvPT1_PKT_T3_:
	.zero		376


//--------------------- .text._ZN43_GLOBAL__N__9ae7fba5_10_SoftMax_cu_9f978f6321softmax_warp_backwardIN3c108BFloat16ES2_fLi10ELb0ELb1EEEvPT0_PKT_S7_iiiPKb --------------------------
	.section	.text._ZN43_GLOBAL__N__9ae7fba5_10_SoftMax_cu_9f978f6321softmax_warp_backwardIN3c108BFloat16ES2_fLi10ELb0ELb1EEEvPT0_PKT_S7_iiiPKb,"ax",@progbits
	.sectioninfo	@"SHI_REGISTERS=124"
	.align	128
.text._ZN43_GLOBAL__N__9ae7fba5_10_SoftMax_cu_9f978f6321softmax_warp_backwardIN3c108BFloat16ES2_fLi10ELb0ELb1EEEvPT0_PKT_S7_iiiPKb:
        .type           _ZN43_GLOBAL__N__9ae7fba5_10_SoftMax_cu_9f978f6321softmax_warp_backwardIN3c108BFloat16ES2_fLi10ELb0ELb1EEEvPT0_PKT_S7_iiiPKb,@function
        .size           _ZN43_GLOBAL__N__9ae7fba5_10_SoftMax_cu_9f978f6321softmax_warp_backwardIN3c108BFloat16ES2_fLi10ELb0ELb1EEEvPT0_PKT_S7_iiiPKb,(.L_x_10794 - _ZN43_GLOBAL__N__9ae7fba5_10_SoftMax_cu_9f978f6321softmax_warp_backwardIN3c108BFloat16ES2_fLi10ELb0ELb1EEEvPT0_PKT_S7_iiiPKb)
        .other          _ZN43_GLOBAL__N__9ae7fba5_10_SoftMax_cu_9f978f6321softmax_warp_backwardIN3c108BFloat16ES2_fLi10ELb0ELb1EEEvPT0_PKT_S7_iiiPKb,@"STO_CUDA_ENTRY STV_DEFAULT"
_ZN43_GLOBAL__N__9ae7fba5_10_SoftMax_cu_9f978f6321softmax_warp_backwardIN3c108BFloat16ES2_fLi10ELb0ELb1EEEvPT0_PKT_S7_iiiPKb:
[----:B------:R-:W-:Y:S02]  /*0000*/  IMAD.MOV.U32 R1, RZ, RZ, c[0x0][0x28] ;  /* 0x00000a00ff017624 */ /* 0x000fe400078e00ff */
[----:B------:R-:W0:Y:S01]  /*0010*/  S2R R88, SR_CTAID.X ;  /* 0x0000000000587919 */ /* 0x000e220000002500 */
[----:B------:R-:W-:Y:S01]  /*0020*/  IMAD.MOV.U32 R7, RZ, RZ, 0x2 ;  /* 0x00000002ff077424 */ /* 0x000fe200078e00ff */
[----:B------:R-:W-:Y:S02]  /*0030*/  ULDC.64 UR4, c[0x0][0x118] ;  /* 0x0000460000047ab9 */ /* 0x000fe40000000a00 */
[----:B------:R-:W0:Y:S04]  /*0040*/  S2R R3, SR_TID.Y ;  /* 0x0000000000037919 */ /* 0x000e280000002200 */
[----:B------:R-:W1:Y:S01]  /*0050*/  S2R R89, SR_TID.X ;  /* 0x0000000000597919 */ /* 0x000e620000002100 */
[----:B0-----:R-:W-:Y:S01]  /*0060*/  IMAD R88, R88, c[0x0][0x4], R3 ;  /* 0x0000010058587a24 */ /* 0x001fe200078e0203 */
[----:B-1----:R-:W-:-:S04]  /*0070*/  LOP3.LUT R89, R89, 0x1f, RZ, 0xc0, !PT ;  /* 0x0000001f59597812 */ /* 0x002fc800078ec0ff */
[C---:B------:R-:W-:Y:S02]  /*0080*/  IADD3 R120, -R88.reuse, c[0x0][0x178], RZ ;  /* 0x00005e0058787a10 */ /* 0x040fe40007ffe1ff */
[C---:B------:R-:W-:Y:S01]  /*0090*/  LOP3.LUT R85, R89.reuse, 0x60, RZ, 0xfc, !PT ;  /* 0x0000006059557812 */ /* 0x040fe200078efcff */
[----:B------:R-:W-:Y:S01]  /*00a0*/  IMAD R88, R88, c[0x0][0x17c], R89 ;  /* 0x00005f0058587a24 */ /* 0x000fe200078e0259 */
[----:B------:R-:W-:Y:S02]  /*00b0*/  ISETP.GT.AND P0, PT, R120, RZ, PT ;  /* 0x000000ff7800720c */ /* 0x000fe40003f04270 */
[C---:B------:R-:W-:Y:S01]  /*00c0*/  LOP3.LUT R84, R89.reuse, 0x80, RZ, 0xfc, !PT ;  /* 0x0000008059547812 */ /* 0x040fe200078efcff */
[CC--:B------:R-:W-:Y:S01]  /*00d0*/  IMAD.WIDE R4, R88.reuse, R7.reuse, c[0x0][0x168] ;  /* 0x00005a0058047625 */ /* 0x0c0fe200078e0207 */
[----:B------:R-:W-:Y:S02]  /*00e0*/  SEL R91, RZ, c[0x0][0x180], !P0 ;  /* 0x00006000ff5b7a07 */ /* 0x000fe40004000000 */
[----:B------:R-:W-:Y:S01]  /*00f0*/  LOP3.LUT R87, R89, 0x20, RZ, 0xfc, !PT ;  /* 0x0000002059577812 */ /* 0x000fe200078efcff */
[----:B------:R-:W-:Y:S01]  /*0100*/  IMAD.WIDE R6, R88, R7, c[0x0][0x170] ;  /* 0x00005c0058067625 */ /* 0x000fe200078e0207 */
[----:B------:R-:W-:-:S02]  /*0110*/  ISETP.GE.AND P0, PT, R85, R91, PT ;  /* 0x0000005b5500720c */ /* 0x000fc40003f06270 */
[CC--:B------:R-:W-:Y:S02]  /*0120*/  ISETP.GE.AND P2, PT, R89.reuse, R91.reuse, PT ;  /* 0x0000005b5900720c */ /* 0x0c0fe40003f46270 */
[----:B------:R-:W-:Y:S02]  /*0130*/  LOP3.LUT R86, R89, 0x40, RZ, 0xfc, !PT ;  /* 0x0000004059567812 */ /* 0x000fe400078efcff */
[-C--:B------:R-:W-:Y:S02]  /*0140*/  ISETP.GE.AND P1, PT, R84, R91.reuse, PT ;  /* 0x0000005b5400720c */ /* 0x080fe40003f26270 */
[-C--:B------:R-:W-:Y:S02]  /*0150*/  ISETP.GE.AND P5, PT, R87, R91.reuse, PT ;  /* 0x0000005b5700720c */ /* 0x080fe40003fa6270 */
[----:B------:R-:W-:-:S03]  /*0160*/  ISETP.GE.AND P3, PT, R86, R91, PT ;  /* 0x0000005b5600720c */ /* 0x000fc60003f66270 */
[----:B------:R-:W2:Y:S04]  /*0170*/  @!P0 LDG.E.U16 R10, [R4.64+0xc0] ;  /* 0x0000c004040a8981 */ /* 0x000ea8000c1e1500 */
[----:B------:R-:W3:Y:S04]  /*0180*/  @!P0 LDG.E.U16 R11, [R6.64+0xc0] ;  /* 0x0000c004060b8981 */ /* 0x000ee8000c1e1500 */
[----:B------:R-:W4:Y:S04]  /*0190*/  @!P2 LDG.E.U16 R14, [R4.64] ;  /* 0x00000004040ea981 */ /* 0x000f28000c1e1500 */
[----:B------:R-:W4:Y:S04]  /*01a0*/  @!P2 LDG.E.U16 R0, [R6.64] ;  /* 0x000000040600a981 */ /* 0x000f28000c1e1500 */
[----:B------:R-:W4:Y:S04]  /*01b0*/  @!P1 LDG.E.U16 R12, [R4.64+0x100] ;  /* 0x00010004040c9981 */ /* 0x000f28000c1e1500 */
[----:B------:R-:W4:Y:S04]  /*01c0*/  @!P1 LDG.E.U16 R13, [R6.64+0x100] ;  /* 0x00010004060d9981 */ /* 0x000f28000c1e1500 */
[----:B------:R-:W4:Y:S04]  /*01d0*/  @!P5 LDG.E.U16 R2, [R4.64+0x40] ;  /* 0x000040040402d981 */ /* 0x000f28000c1e1500 */
[----:B------:R-:W4:Y:S04]  /*01e0*/  @!P5 LDG.E.U16 R3, [R6.64+0x40] ;  /* 0x000040040603d981 */ /* 0x000f28000c1e1500 */
[----:B------:R-:W4:Y:S04]  /*01f0*/  @!P3 LDG.E.U16 R8, [R4.64+0x80] ;  /* 0x000080040408b981 */ /* 0x000f28000c1e1500 */
[----:B------:R-:W4:Y:S01]  /*0200*/  @!P3 LDG.E.U16 R9, [R6.64+0x80] ;  /* 0x000080040609b981 */ /* 0x000f22000c1e1500 */
[----:B------:R-:W-:Y:S01]  /*0210*/  LOP3.LUT R71, R89, 0x140, RZ, 0xfc, !PT ;  /* 0x0000014059477812 */ /* 0x000fe200078efcff */
[----:B------:R-:W-:-:S02]  /*0220*/  IMAD.MOV.U32 R73, RZ, RZ, RZ ;  /* 0x000000ffff497224 */ /* 0x000fc400078e00ff */
[----:B------:R-:W-:Y:S01]  /*0230*/  IMAD.MOV.U32 R70, RZ, RZ, RZ ;  /* 0x000000ffff467224 */ /* 0x000fe200078e00ff */
[C---:B------:R-:W-:Y:S01]  /*0240*/  LOP3.LUT R80, R89.reuse, 0xa0, RZ, 0xfc, !PT ;  /* 0x000000a059507812 */ /* 0x040fe200078efcff */
[----:B------:R-:W-:Y:S01]  /*0250*/  CS2R R82, SRZ ;  /* 0x0000000000527805 */ /* 0x000fe2000001ff00 */
[C---:B------:R-:W-:Y:S01]  /*0260*/  LOP3.LUT R79, R89.reuse, 0xc0, RZ, 0xfc, !PT ;  /* 0x000000c0594f7812 */ /* 0x040fe200078efcff */
[----:B------:R-:W-:Y:S01]  /*0270*/  CS2R R66, SRZ ;  /* 0x0000000000427805 */ /* 0x000fe2000001ff00 */
[C---:B------:R-:W-:Y:S01]  /*0280*/  LOP3.LUT R68, R89.reuse, 0x160, RZ, 0xfc, !PT ;  /* 0x0000016059447812 */ /* 0x040fe200078efcff */
[----:B------:R-:W-:Y:S01]  /*0290*/  CS2R R76, SRZ ;  /* 0x00000000004c7805 */ /* 0x000fe2000001ff00 */
[C---:B------:R-:W-:Y:S01]  /*02a0*/  LOP3.LUT R78, R89.reuse, 0xe0, RZ, 0xfc, !PT ;  /* 0x000000e0594e7812 */ /* 0x040fe200078efcff */
[----:B------:R-:W-:Y:S01]  /*02b0*/  IMAD.MOV.U32 R69, RZ, RZ, RZ ;  /* 0x000000ffff457224 */ /* 0x000fe200078e00ff */
[----:B------:R-:W-:Y:S01]  /*02c0*/  LOP3.LUT R72, R89, 0x120, RZ, 0xfc, !PT ;  /* 0x0000012059487812 */ /* 0x000fe200078efcff */
[----:B------:R-:W-:Y:S01]  /*02d0*/  IMAD.MOV.U32 R81, RZ, RZ, RZ ;  /* 0x000000ffff517224 */ /* 0x000fe200078e00ff */
[----:B------:R-:W-:-:S02]  /*02e0*/  ISETP.GE.AND P4, PT, R79, R91, PT ;  /* 0x0000005b4f00720c */ /* 0x000fc40003f86270 */
[----:B------:R-:W-:Y:S01]  /*02f0*/  LOP3.LUT R75, R89, 0x100, RZ, 0xfc, !PT ;  /* 0x00000100594b7812 */ /* 0x000fe200078efcff */
[----:B------:R-:W-:Y:S01]  /*0300*/  IMAD.MOV.U32 R74, RZ, RZ, RZ ;  /* 0x000000ffff4a7224 */ /* 0x000fe200078e00ff */
[-C--:B------:R-:W-:Y:S02]  /*0310*/  ISETP.GE.AND P6, PT, R78, R91.reuse, PT ;  /* 0x0000005b4e00720c */ /* 0x080fe40003fc6270 */
[----:B--2---:R-:W-:Y:S02]  /*0320*/  @!P0 PRMT R73, RZ, 0x5410, R10 ;  /* 0x00005410ff498816 */ /* 0x004fe4000000000a */
[----:B---3--:R-:W-:Y:S02]  /*0330*/  @!P0 PRMT R70, RZ, 0x5410, R11 ;  /* 0x00005410ff468816 */ /* 0x008fe4000000000b */
[----:B------:R-:W-:Y:S02]  /*0340*/  ISETP.GE.AND P0, PT, R71, R91, PT ;  /* 0x0000005b4700720c */ /* 0x000fe40003f06270 */
[----:B----4-:R-:W-:-:S02]  /*0350*/  @!P2 PRMT R83, RZ, 0x5410, R14 ;  /* 0x00005410ff53a816 */ /* 0x010fc4000000000e */
[----:B------:R-:W-:Y:S02]  /*0360*/  @!P2 PRMT R82, RZ, 0x5410, R0 ;  /* 0x00005410ff52a816 */ /* 0x000fe40000000000 */
[----:B------:R-:W-:Y:S02]  /*0370*/  ISETP.GE.AND P2, PT, R80, R91, PT ;  /* 0x0000005b5000720c */ /* 0x000fe40003f46270 */
[----:B------:R-:W-:-:S05]  /*0380*/  @!P1 PRMT R69, RZ, 0x5410, R12 ;  /* 0x00005410ff459816 */ /* 0x000fca000000000c */
[----:B------:R-:W2:Y:S01]  /*0390*/  @!P0 LDG.E.U16 R16, [R4.64+0x280] ;  /* 0x0002800404108981 */ /* 0x000ea2000c1e1500 */
[----:B------:R-:W-:Y:S02]  /*03a0*/  @!P1 PRMT R66, RZ, 0x5410, R13 ;  /* 0x00005410ff429816 */ /* 0x000fe4000000000d */
[----:B------:R-:W-:Y:S01]  /*03b0*/  ISETP.GE.AND P1, PT, R68, R91, PT ;  /* 0x0000005b4400720c */ /* 0x000fe20003f26270 */
[----:B------:R-:W3:Y:S01]  /*03c0*/  @!P0 LDG.E.U16 R12, [R6.64+0x280] ;  /* 0x00028004060c8981 */ /* 0x000ee2000c1e1500 */
[----:B------:R-:W-:-:S03]  /*03d0*/  @!P5 PRMT R81, RZ, 0x5410, R2 ;  /* 0x00005410ff51d816 */ /* 0x000fc60000000002 */
[----:B------:R-:W4:Y:S01]  /*03e0*/  @!P2 LDG.E.U16 R18, [R4.64+0x140] ;  /* 0x000140040412a981 */ /* 0x000f22000c1e1500 */
[----:B------:R-:W-:Y:S02]  /*03f0*/  @!P5 PRMT R76, RZ, 0x5410, R3 ;  /* 0x00005410ff4cd816 */ /* 0x000fe40000000003 */
[----:B------:R-:W-:Y:S01]  /*0400*/  ISETP.GE.AND P5, PT, R72, R91, PT ;  /* 0x0000005b4800720c */ /* 0x000fe20003fa6270 */
[----:B------:R-:W4:Y:S01]  /*0410*/  @!P2 LDG.E.U16 R0, [R6.64+0x140] ;  /* 0x000140040600a981 */ /* 0x000f22000c1e1500 */
[----:B------:R-:W-:-:S03]  /*0420*/  @!P3 PRMT R77, RZ, 0x5410, R8 ;  /* 0x00005410ff4db816 */ /* 0x000fc60000000008 */
[----:B------:R-:W4:Y:S01]  /*0430*/  @!P4 LDG.E.U16 R2, [R4.64+0x180] ;  /* 0x000180040402c981 */ /* 0x000f22000c1e1500 */
[----:B------:R-:W-:Y:S02]  /*0440*/  @!P3 PRMT R74, RZ, 0x5410, R9 ;  /* 0x00005410ff4ab816 */ /* 0x000fe40000000009 */
[----:B------:R-:W-:Y:S01]  /*0450*/  ISETP.GE.AND P3, PT, R75, R91, PT ;  /* 0x0000005b4b00720c */ /* 0x000fe20003f66270 */
[----:B------:R-:W4:Y:S04]  /*0460*/  @!P4 LDG.E.U16 R3, [R6.64+0x180] ;  /* 0x000180040603c981 */ /* 0x000f28000c1e1500 */
[----:B------:R-:W4:Y:S04]  /*0470*/  @!P1 LDG.E.U16 R13, [R4.64+0x2c0] ;  /* 0x0002c004040d9981 */ /* 0x000f28000c1e1500 */
[----:B------:R-:W4:Y:S04]  /*0480*/  @!P6 LDG.E.U16 R8, [R4.64+0x1c0] ;  /* 0x0001c0040408e981 */ /* 0x000f28000c1e1500 */
[----:B------:R-:W4:Y:S04]  /*0490*/  @!P6 LDG.E.U16 R9, [R6.64+0x1c0] ;  /* 0x0001c0040609e981 */ /* 0x000f28000c1e1500 */
[----:B------:R-:W4:Y:S04]  /*04a0*/  @!P5 LDG.E.U16 R14, [R4.64+0x240] ;  /* 0x00024004040ed981 */ /* 0x000f28000c1e1500 */
[----:B------:R-:W4:Y:S04]  /*04b0*/  @!P5 LDG.E.U16 R15, [R6.64+0x240] ;  /* 0x00024004060fd981 */ /* 0x000f28000c1e1500 */
[----:B------:R-:W4:Y:S04]  /*04c0*/  @!P3 LDG.E.U16 R10, [R4.64+0x200] ;  /* 0x00020004040ab981 */ /* 0x000f28000c1e1500 */
[----:B------:R-:W4:Y:S04]  /*04d0*/  @!P3 LDG.E.U16 R11, [R6.64+0x200] ;  /* 0x00020004060bb981 */ /* 0x000f28000c1e1500 */
[----:B------:R-:W4:Y:S01]  /*04e0*/  @!P1 LDG.E.U16 R17, [R6.64+0x2c0] ;  /* 0x0002c00406119981 */ /* 0x000f22000c1e1500 */
[C---:B------:R-:W-:Y:S01]  /*04f0*/  LOP3.LUT R51, R89.reuse, 0x200, RZ, 0xfc, !PT ;  /* 0x0000020059337812 */ /* 0x040fe200078efcff */
[----:B------:R-:W-:Y:S01]  /*0500*/  CS2R R52, SRZ ;  /* 0x0000000000347805 */ /* 0x000fe2000001ff00 */
[----:B------:R-:W-:Y:S01]  /*0510*/  IMAD.MOV.U32 R50, RZ, RZ, RZ ;  /* 0x000000ffff327224 */ /* 0x000fe200078e00ff */
[C---:B------:R-:W-:Y:S01]  /*0520*/  LOP3.LUT R61, R89.reuse, 0x180, RZ, 0xfc, !PT ;  /* 0x00000180593d7812 */ /* 0x040fe200078efcff */
[----:B------:R-:W-:Y:S01]  /*0530*/  CS2R R64, SRZ ;  /* 0x0000000000407805 */ /* 0x000fe2000001ff00 */
[C---:B------:R-:W-:Y:S01]  /*0540*/  LOP3.LUT R56, R89.reuse, 0x1a0, RZ, 0xfc, !PT ;  /* 0x000001a059387812 */ /* 0x040fe200078efcff */
[----:B------:R-:W-:Y:S01]  /*0550*/  CS2R R62, SRZ ;  /* 0x00000000003e7805 */ /* 0x000fe2000001ff00 */
[C---:B------:R-:W-:Y:S01]  /*0560*/  LOP3.LUT R54, R89.reuse, 0x1e0, RZ, 0xfc, !PT ;  /* 0x000001e059367812 */ /* 0x040fe200078efcff */
[----:B------:R-:W-:Y:S01]  /*0570*/  IMAD.MOV.U32 R48, RZ, RZ, RZ ;  /* 0x000000ffff307224 */ /* 0x000fe200078e00ff */
[C---:B------:R-:W-:Y:S01]  /*0580*/  LOP3.LUT R49, R89.reuse, 0x220, RZ, 0xfc, !PT ;  /* 0x0000022059317812 */ /* 0x040fe200078efcff */
[----:B------:R-:W-:Y:S01]  /*0590*/  IMAD.MOV.U32 R60, RZ, RZ, RZ ;  /* 0x000000ffff3c7224 */ /* 0x000fe200078e00ff */
[C---:B------:R-:W-:Y:S01]  /*05a0*/  LOP3.LUT R55, R89.reuse, 0x1c0, RZ, 0xfc, !PT ;  /* 0x000001c059377812 */ /* 0x040fe200078efcff */
[----:B------:R-:W-:Y:S01]  /*05b0*/  IMAD.MOV.U32 R57, RZ, RZ, RZ ;  /* 0x000000ffff397224 */ /* 0x000fe200078e00ff */
[----:B------:R-:W-:Y:S01]  /*05c0*/  CS2R R58, SRZ ;  /* 0x00000000003a7805 */ /* 0x000fe2000001ff00 */
[----:B------:R-:W-:Y:S01]  /*05d0*/  LOP3.LUT R46, R89, 0x240, RZ, 0xfc, !PT ;  /* 0x00000240592e7812 */ /* 0x000fe200078efcff */
[----:B------:R-:W-:Y:S01]  /*05e0*/  IMAD.MOV.U32 R47, RZ, RZ, RZ ;  /* 0x000000ffff2f7224 */ /* 0x000fe200078e00ff */
[----:B--2---:R-:W-:-:S02]  /*05f0*/  @!P0 PRMT R53, RZ, 0x5410, R16 ;  /* 0x00005410ff358816 */ /* 0x004fc40000000010 */
[----:B---3--:R-:W-:Y:S02]  /*0600*/  @!P0 PRMT R50, RZ, 0x5410, R12 ;  /* 0x00005410ff328816 */ /* 0x008fe4000000000c */
[-C--:B------:R-:W-:Y:S02]  /*0610*/  ISETP.GE.AND P0, PT, R51, R91.reuse, PT ;  /* 0x0000005b3300720c */ /* 0x080fe40003f06270 */
[----:B----4-:R-:W-:Y:S02]  /*0620*/  @!P2 PRMT R67, RZ, 0x5410, R18 ;  /* 0x00005410ff43a816 */ /* 0x010fe40000000012 */
[----:B------:R-:W-:Y:S02]  /*0630*/  @!P2 PRMT R64, RZ, 0x5410, R0 ;  /* 0x00005410ff40a816 */ /* 0x000fe40000000000 */
[----:B------:R-:W-:Y:S02]  /*0640*/  ISETP.GE.AND P2, PT, R61, R91, PT ;  /* 0x0000005b3d00720c */ /* 0x000fe40003f46270 */
[----:B------:R-:W-:-:S05]  /*0650*/  @!P4 PRMT R65, RZ, 0x5410, R2 ;  /* 0x00005410ff41c816 */ /* 0x000fca0000000002 */
[----:B------:R-:W2:Y:S01]  /*0660*/  @!P0 LDG.E.U16 R12, [R4.64+0x400] ;  /* 0x00040004040c8981 */ /* 0x000ea2000c1e1500 */
[----:B------:R-:W-:Y:S02]  /*0670*/  @!P4 PRMT R62, RZ, 0x5410, R3 ;  /* 0x00005410ff3ec816 */ /* 0x000fe40000000003 */
[----:B------:R-:W-:Y:S02]  /*0680*/  ISETP.GE.AND P4, PT, R56, R91, PT ;  /* 0x0000005b3800720c */ /* 0x000fe40003f86270 */
[----:B------:R-:W-:Y:S02]  /*0690*/  @!P1 PRMT R48, RZ, 0x5410, R13 ;  /* 0x00005410ff309816 */ /* 0x000fe4000000000d */
        /* <DEDUP_REMOVED lines=19> */
[----:B------:R-:W4:Y:S01]  /*07d0*/  @!P3 LDG.E.U16 R9, [R6.64+0x380] ;  /* 0x000380040609b981 */ /* 0x000f22000c1e1500 */
[----:B------:R-:W-:-:S02]  /*07e0*/  @!P1 PRMT R47, RZ, 0x5410, R17 ;  /* 0x00005410ff2f9816 */ /* 0x000fc40000000011 */
[----:B------:R-:W-:-:S13]  /*07f0*/  ISETP.GE.AND P1, PT, R46, R91, PT ;  /* 0x0000005b2e00720c */ /* 0x000fda0003f26270 */
[----:B------:R-:W4:Y:S04]  /*0800*/  @!P1 LDG.E.U16 R16, [R4.64+0x480] ;  /* 0x0004800404109981 */ /* 0x000f28000c1e1500 */
[----:B------:R-:W4:Y:S01]  /*0810*/  @!P1 LDG.E.U16 R17, [R6.64+0x480] ;  /* 0x0004800406119981 */ /* 0x000f22000c1e1500 */
[C---:B------:R-:W-:Y:S01]  /*0820*/  LOP3.LUT R31, R89.reuse, 0x2c0, RZ, 0xfc, !PT ;  /* 0x000002c0591f7812 */ /* 0x040fe200078efcff */
[----:B------:R-:W-:Y:S01]  /*0830*/  CS2R R34, SRZ ;  /* 0x0000000000227805 */ /* 0x000fe2000001ff00 */
        /* <DEDUP_REMOVED lines=9> */
[----:B------:R-:W-:Y:S01]  /*08d0*/  CS2R R40, SRZ ;  /* 0x0000000000287805 */ /* 0x000fe2000001ff00 */
[----:B------:R-:W-:-:S02]  /*08e0*/  SHF.R.S32.HI R25, RZ, 0x1f, R88 ;  /* 0x0000001fff197819 */ /* 0x000fc40000011458 */
[C---:B------:R-:W-:Y:S02]  /*08f0*/  LOP3.LUT R24, R89.reuse, 0x320, RZ, 0xfc, !PT ;  /* 0x0000032059187812 */ /* 0x040fe400078efcff */
[----:B------:R-:W-:Y:S01]  /*0900*/  LOP3.LUT R26, R89, 0x300, RZ, 0xfc, !PT ;  /* 0x00000300591a7812 */ /* 0x000fe200078efcff */
[----:B------:R-:W-:Y:S02]  /*0910*/  IMAD.MOV.U32 R28, RZ, RZ, RZ ;  /* 0x000000ffff1c7224 */ /* 0x000fe400078e00ff */
[----:B------:R-:W-:Y:S01]  /*0920*/  IMAD.MOV.U32 R27, RZ, RZ, RZ ;  /* 0x000000ffff1b7224 */ /* 0x000fe200078e00ff */
[----:B--2---:R-:W-:Y:S02]  /*0930*/  @!P0 PRMT R35, RZ, 0x5410, R12 ;  /* 0x00005410ff238816 */ /* 0x004fe4000000000c */
[----:B---3--:R-:W-:Y:S02]  /*0940*/  @!P0 PRMT R32, RZ, 0x5410, R13 ;  /* 0x00005410ff208816 */ /* 0x008fe4000000000d */
[----:B------:R-:W-:-:S02]  /*0950*/  ISETP.GE.AND P0, PT, R31, R91, PT ;  /* 0x0000005b1f00720c */ /* 0x000fc40003f06270 */
[----:B----4-:R-:W-:Y:S02]  /*0960*/  @!P2 PRMT R45, RZ, 0x5410, R18 ;  /* 0x00005410ff2da816 */ /* 0x010fe40000000012 */
[----:B------:R-:W-:Y:S02]  /*0970*/  @!P2 PRMT R44, RZ, 0x5410, R0 ;  /* 0x00005410ff2ca816 */ /* 0x000fe40000000000 */
[----:B------:R-:W-:Y:S02]  /*0980*/  ISETP.GE.AND P2, PT, R38, R91, PT ;  /* 0x0000005b2600720c */ /* 0x000fe40003f46270 */
[----:B------:R-:W-:-:S05]  /*0990*/  @!P4 PRMT R43, RZ, 0x5410, R2 ;  /* 0x00005410ff2bc816 */ /* 0x000fca0000000002 */
[----:B------:R-:W2:Y:S01]  /*09a0*/  @!P0 LDG.E.U16 R106, [R6.64+0x580] ;  /* 0x00058004066a8981 */ /* 0x000ea2000c1e1500 */
[----:B------:R-:W-:Y:S02]  /*09b0*/  @!P4 PRMT R42, RZ, 0x5410, R3 ;  /* 0x00005410ff2ac816 */ /* 0x000fe40000000003 */
[----:B------:R-:W-:Y:S02]  /*09c0*/  ISETP.GE.AND P4, PT, R36, R91, PT ;  /* 0x0000005b2400720c */ /* 0x000fe40003f86270 */
[----:B------:R-:W-:Y:S01]  /*09d0*/  @!P6 PRMT R33, RZ, 0x5410, R14 ;  /* 0x00005410ff21e816 */ /* 0x000fe2000000000e */
[----:B------:R-:W3:Y:S01]  /*09e0*/  @!P2 LDG.E.U16 R18, [R4.64+0x4c0] ;  /* 0x0004c0040412a981 */ /* 0x000ee2000c1e1500 */
[----:B------:R-:W-:Y:S02]  /*09f0*/  @!P6 PRMT R30, RZ, 0x5410, R15 ;  /* 0x00005410ff1ee816 */ /* 0x000fe4000000000f */
[----:B------:R-:W-:Y:S01]  /*0a00*/  IADD3 R2, P6, R88, c[0x0][0x188], RZ ;  /* 0x0000620058027a10 */ /* 0x000fe20007fde0ff */
[----:B------:R-:W4:Y:S01]  /*0a10*/  @!P0 LDG.E.U16 R15, [R4.64+0x580] ;  /* 0x00058004040f8981 */ /* 0x000f22000c1e1500 */
[----:B------:R-:W-:-:S02]  /*0a20*/  @!P5 PRMT R39, RZ, 0x5410, R10 ;  /* 0x00005410ff27d816 */ /* 0x000fc4000000000a */
[----:B------:R-:W-:-:S03]  /*0a30*/  @!P5 PRMT R34, RZ, 0x5410, R11 ;  /* 0x00005410ff22d816 */ /* 0x000fc6000000000b */
[----:B------:R-:W4:Y:S01]  /*0a40*/  @!P4 LDG.E.U16 R14, [R6.64+0x540] ;  /* 0x00054004060ec981 */ /* 0x000f22000c1e1500 */
[----:B------:R-:W-:Y:S02]  /*0a50*/  ISETP.GE.AND P5, PT, R29, R91, PT ;  /* 0x0000005b1d00720c */ /* 0x000fe40003fa6270 */
[----:B------:R-:W-:Y:S01]  /*0a60*/  @!P3 PRMT R41, RZ, 0x5410, R8 ;  /* 0x00005410ff29b816 */ /* 0x000fe20000000008 */
[----:B------:R-:W4:Y:S01]  /*0a70*/  @!P2 LDG.E.U16 R10, [R6.64+0x4c0] ;  /* 0x0004c004060aa981 */ /* 0x000f22000c1e1500 */
[----:B------:R-:W-:-:S03]  /*0a80*/  @!P3 PRMT R40, RZ, 0x5410, R9 ;  /* 0x00005410ff28b816 */ /* 0x000fc60000000009 */
[----:B------:R-:W4:Y:S01]  /*0a90*/  @!P4 LDG.E.U16 R13, [R4.64+0x540] ;  /* 0x00054004040dc981 */ /* 0x000f22000c1e1500 */
[-C--:B------:R-:W-:Y:S02]  /*0aa0*/  ISETP.GE.AND P3, PT, R37, R91.reuse, PT ;  /* 0x0000005b2500720c */ /* 0x080fe40003f66270 */
[----:B------:R-:W-:Y:S02]  /*0ab0*/  IADD3.X R3, R25, c[0x0][0x18c], RZ, P6, !PT ;  /* 0x0000630019037a10 */ /* 0x000fe400037fe4ff */
[----:B------:R-:W-:Y:S01]  /*0ac0*/  ISETP.GE.AND P6, PT, R24, R91, PT ;  /* 0x0000005b1800720c */ /* 0x000fe20003fc6270 */
[----:B------:R-:W4:Y:S04]  /*0ad0*/  @!P5 LDG.E.U16 R107, [R4.64+0x5c0] ;  /* 0x0005c004046bd981 */ /* 0x000f28000c1e1500 */
[----:B------:R-:W4:Y:S04]  /*0ae0*/  LDG.E.U8 R108, [R2.64+0x20] ;  /* 0x00002004026c7981 */ /* 0x000f28000c1e1100 */
        /* <DEDUP_REMOVED lines=8> */
[----:B------:R-:W4:Y:S04]  /*0b70*/  LDG.E.U8 R8, [R2.64+0x40] ;  /* 0x0000400402087981 */ /* 0x000f28000c1e1100 */
[----:B------:R-:W4:Y:S04]  /*0b80*/  @!P1 LDG.E.U16 R117, [R4.64+0x600] ;  /* 0x0006000404759981 */ /* 0x000f28000c1e1500 */
[----:B------:R-:W4:Y:S04]  /*0b90*/  @!P1 LDG.E.U16 R118, [R6.64+0x600] ;  /* 0x0006000406769981 */ /* 0x000f28000c1e1500 */
[----:B------:R-:W4:Y:S04]  /*0ba0*/  LDG.E.U8 R109, [R2.64+0x80] ;  /* 0x00008004026d7981 */ /* 0x000f28000c1e1100 */
[----:B------:R-:W4:Y:S04]  /*0bb0*/  LDG.E.U8 R115, [R2.64] ;  /* 0x0000000402737981 */ /* 0x000f28000c1e1100 */
[----:B------:R-:W4:Y:S04]  /*0bc0*/  LDG.E.U8 R90, [R2.64+0x60] ;  /* 0x00006004025a7981 */ /* 0x000f28000c1e1100 */
        /* <DEDUP_REMOVED lines=18> */
[----:B------:R-:W4:Y:S01]  /*0cf0*/  LDG.E.U8 R105, [R2.64+0x2e0] ;  /* 0x0002e00402697981 */ /* 0x000f22000c1e1100 */
[----:B------:R-:W-:Y:S01]  /*0d00*/  CS2R R16, SRZ ;  /* 0x0000000000107805 */ /* 0x000fe2000001ff00 */
[----:B------:R-:W-:Y:S01]  /*0d10*/  CS2R R22, SRZ ;  /* 0x0000000000167805 */ /* 0x000fe2000001ff00 */
[----:B------:R-:W-:Y:S01]  /*0d20*/  CS2R R20, SRZ ;  /* 0x0000000000147805 */ /* 0x000fe2000001ff00 */
[----:B------:R-:W4:Y:S01]  /*0d30*/  LDG.E.U8 R119, [R2.64+0x3c0] ;  /* 0x0003c00402777981 */ /* 0x000f22000c1e1100 */
[----:B--2---:R-:W-:-:S03]  /*0d40*/  @!P0 PRMT R16, RZ, 0x5410, R106 ;  /* 0x00005410ff108816 */ /* 0x004fc6000000006a */
[----:B------:R-:W2:Y:S01]  /*0d50*/  LDG.E.U8 R106, [R2.64+0x300] ;  /* 0x00030004026a7981 */ /* 0x000ea2000c1e1100 */
[----:B---3--:R-:W-:Y:S02]  /*0d60*/  @!P2 PRMT R23, RZ, 0x5410, R18 ;  /* 0x00005410ff17a816 */ /* 0x008fe40000000012 */
[----:B------:R-:W-:Y:S01]  /*0d70*/  CS2R R18, SRZ ;  /* 0x0000000000127805 */ /* 0x000fe2000001ff00 */
[----:B----4-:R-:W-:Y:S02]  /*0d80*/  @!P0 PRMT R17, RZ, 0x5410, R15 ;  /* 0x00005410ff118816 */ /* 0x010fe4000000000f */
[----:B------:R-:W-:Y:S02]  /*0d90*/  @!P4 PRMT R18, RZ, 0x5410, R14 ;  /* 0x00005410ff12c816 */ /* 0x000fe4000000000e */
[----:B------:R-:W-:Y:S01]  /*0da0*/  CS2R R14, SRZ ;  /* 0x00000000000e7805 */ /* 0x000fe2000001ff00 */
[----:B------:R-:W-:Y:S02]  /*0db0*/  @!P2 PRMT R22, RZ, 0x5410, R10 ;  /* 0x00005410ff16a816 */ /* 0x000fe4000000000a */
[----:B------:R-:W-:-:S02]  /*0dc0*/  @!P5 PRMT R15, RZ, 0x5410, R107 ;  /* 0x00005410ff0fd816 */ /* 0x000fc4000000006b */
[----:B------:R-:W3:Y:S01]  /*0dd0*/  LDG.E.U8 R107, [R2.64+0x320] ;  /* 0x00032004026b7981 */ /* 0x000ee2000c1e1100 */
[----:B------:R-:W-:Y:S02]  /*0de0*/  @!P3 PRMT R21, RZ, 0x5410, R11 ;  /* 0x00005410ff15b816 */ /* 0x000fe4000000000b */
[----:B------:R-:W-:Y:S02]  /*0df0*/  CS2R R10, SRZ ;  /* 0x00000000000a7805 */ /* 0x000fe4000001ff00 */
[----:B------:R-:W-:Y:S02]  /*0e00*/  @!P6 PRMT R11, RZ, 0x5410, R9 ;  /* 0x00005410ff0be816 */ /* 0x000fe40000000009 */
[----:B------:R-:W-:Y:S02]  /*0e10*/  LOP3.LUT R9, R89, 0x340, RZ, 0xfc, !PT ;  /* 0x0000034059097812 */ /* 0x000fe400078efcff */
[----:B------:R-:W-:Y:S02]  /*0e20*/  @!P6 PRMT R10, RZ, 0x5410, R110 ;  /* 0x00005410ff0ae816 */ /* 0x000fe4000000006e */
[----:B------:R-:W-:-:S02]  /*0e30*/  ISETP.GE.AND P6, PT, R9, R91, PT ;  /* 0x0000005b0900720c */ /* 0x000fc40003fc6270 */
[----:B------:R-:W-:Y:S02]  /*0e40*/  @!P4 PRMT R19, RZ, 0x5410, R13 ;  /* 0x00005410ff13c816 */ /* 0x000fe4000000000d */
[----:B------:R-:W-:Y:S02]  /*0e50*/  ISETP.NE.AND P4, PT, R108, RZ, PT ;  /* 0x000000ff6c00720c */ /* 0x000fe40003f85270 */
[----:B------:R-:W4:Y:S01]  /*0e60*/  LDG.E.U8 R108, [R2.64+0x340] ;  /* 0x00034004026c7981 */ /* 0x000f22000c1e1100 */
[----:B------:R-:W-:Y:S02]  /*0e70*/  @!P3 PRMT R20, RZ, 0x5410, R12 ;  /* 0x00005410ff14b816 */ /* 0x000fe4000000000c */
[----:B------:R-:W-:Y:S01]  /*0e80*/  @!P5 PRMT R14, RZ, 0x5410, R116 ;  /* 0x00005410ff0ed816 */ /* 0x000fe20000000074 */
[----:B------:R-:W-:Y:S01]  /*0e90*/  CS2R R12, SRZ ;  /* 0x00000000000c7805 */ /* 0x000fe2000001ff00 */
[----:B------:R-:W-:Y:S01]  /*0ea0*/  ISETP.NE.AND P5, PT, R8, RZ, PT ;  /* 0x000000ff0800720c */ /* 0x000fe20003fa5270 */
[----:B------:R-:W-:Y:S01]  /*0eb0*/  FADD.FTZ R110, RZ, R83 ;  /* 0x00000053ff6e7221 */ /* 0x000fe20000010000 */
[----:B------:R-:W-:Y:S01]  /*0ec0*/  LOP3.LUT R8, R89, 0x360, RZ, 0xfc, !PT ;  /* 0x0000036059087812 */ /* 0x000fe200078efcff */
[----:B------:R-:W4:Y:S01]  /*0ed0*/  LDG.E.U8 R116, [R2.64+0x380] ;  /* 0x0003800402747981 */ /* 0x000f22000c1e1100 */
[----:B------:R-:W-:-:S02]  /*0ee0*/  @!P1 PRMT R13, RZ, 0x5410, R117 ;  /* 0x00005410ff0d9816 */ /* 0x000fc40000000075 */
[----:B------:R-:W-:Y:S01]  /*0ef0*/  @!P1 PRMT R12, RZ, 0x5410, R118 ;  /* 0x00005410ff0c9816 */ /* 0x000fe20000000076 */
[----:B------:R-:W4:Y:S01]  /*0f00*/  LDG.E.U8 R117, [R2.64+0x3a0] ;  /* 0x0003a00402757981 */ /* 0x000f22000c1e1100 */
[----:B------:R-:W-:Y:S02]  /*0f10*/  ISETP.GE.AND P3, PT, R8, R91, PT ;  /* 0x0000005b0800720c */ /* 0x000fe40003f66270 */
[----:B------:R-:W-:Y:S02]  /*0f20*/  ISETP.NE.AND P1, PT, R109, RZ, PT ;  /* 0x000000ff6d00720c */ /* 0x000fe40003f25270 */
[----:B------:R-:W4:Y:S01]  /*0f30*/  @!P6 LDG.E.U16 R109, [R4.64+0x680] ;  /* 0x00068004046de981 */ /* 0x000f22000c1e1500 */
[----:B------:R-:W-:Y:S02]  /*0f40*/  ISETP.NE.AND P0, PT, R115, RZ, PT ;  /* 0x000000ff7300720c */ /* 0x000fe40003f05270 */
[----:B------:R-:W-:Y:S02]  /*0f50*/  ISETP.NE.AND P2, PT, R90, RZ, PT ;  /* 0x000000ff5a00720c */ /* 0x000fe40003f45270 */
[----:B------:R-:W-:-:S04]  /*0f60*/  FSEL R90, R110, RZ, !P0 ;  /* 0x000000ff6e5a7208 */ /* 0x000fc80004000000 */
[----:B------:R-:W4:Y:S04]  /*0f70*/  @!P3 LDG.E.U16 R115, [R4.64+0x6c0] ;  /* 0x0006c0040473b981 */ /* 0x000f28000c1e1500 */
[----:B------:R-:W4:Y:S01]  /*0f80*/  LDG.E.U8 R110, [R2.64+0x360] ;  /* 0x00036004026e7981 */ /* 0x000f22000c1e1100 */
[----:B------:R-:W-:Y:S01]  /*0f90*/  @!P4 FADD.FTZ R90, R90, R81 ;  /* 0x000000515a5ac221 */ /* 0x000fe20000010000 */
[----:B------:R-:W-:Y:S02]  /*0fa0*/  ISETP.NE.AND P4, PT, R0, RZ, PT ;  /* 0x000000ff0000720c */ /* 0x000fe40003f85270 */
[----:B------:R-:W-:Y:S01]  /*0fb0*/  LOP3.LUT R0, R89, 0x380, RZ, 0xfc, !PT ;  /* 0x0000038059007812 */ /* 0x000fe200078efcff */
[----:B------:R-:W-:-:S03]  /*0fc0*/  @!P5 FADD.FTZ R90, R90, R77 ;  /* 0x0000004d5a5ad221 */ /* 0x000fc60000010000 */
[----:B------:R-:W-:Y:S01]  /*0fd0*/  ISETP.GE.AND P5, PT, R0, R91, PT ;  /* 0x0000005b0000720c */ /* 0x000fe20003fa6270 */
[----:B------:R-:W-:Y:S01]  /*0fe0*/  @!P2 FADD.FTZ R90, R90, R73 ;  /* 0x000000495a5aa221 */ /* 0x000fe20000010000 */
[----:B------:R-:W-:-:S03]  /*0ff0*/  ISETP.NE.AND P2, PT, R113, RZ, PT ;  /* 0x000000ff7100720c */ /* 0x000fc60003f45270 */
[----:B------:R-:W-:Y:S01]  /*1000*/  @!P1 FADD.FTZ R90, R90, R69 ;  /* 0x000000455a5a9221 */ /* 0x000fe20000010000 */
[----:B------:R-:W-:Y:S02]  /*1010*/  ISETP.NE.AND P1, PT, R114, RZ, PT ;  /* 0x000000ff7200720c */ /* 0x000fe40003f25270 */
[----:B------:R-:W-:Y:S01]  /*1020*/  LOP3.LUT R114, R89, 0x3a0, RZ, 0xfc, !PT ;  /* 0x000003a059727812 */ /* 0x000fe200078efcff */
[----:B------:R-:W-:-:S03]  /*1030*/  @!P4 FADD.FTZ R90, R90, R67 ;  /* 0x000000435a5ac221 */ /* 0x000fc60000010000 */
[----:B------:R-:W-:Y:S01]  /*1040*/  ISETP.GE.AND P4, PT, R114, R91, PT ;  /* 0x0000005b7200720c */ /* 0x000fe20003f86270 */
[----:B------:R-:W4:Y:S02]  /*1050*/  @!P5 LDG.E.U16 R113, [R4.64+0x700] ;  /* 0x000700040471d981 */ /* 0x000f24000c1e1500 */
[----:B------:R-:W-:Y:S01]  /*1060*/  @!P2 FADD.FTZ R90, R90, R65 ;  /* 0x000000415a5aa221 */ /* 0x000fe20000010000 */
[----:B------:R-:W-:Y:S02]  /*1070*/  ISETP.NE.AND P2, PT, R112, RZ, PT ;  /* 0x000000ff7000720c */ /* 0x000fe40003f45270 */
[----:B------:R-:W-:Y:S01]  /*1080*/  LOP3.LUT R112, R89, 0x3c0, RZ, 0xfc, !PT ;  /* 0x000003c059707812 */ /* 0x000fe200078efcff */
[----:B------:R-:W-:-:S03]  /*1090*/  @!P1 FADD.FTZ R90, R90, R63 ;  /* 0x0000003f5a5a9221 */ /* 0x000fc60000010000 */
[----:B------:R-:W-:-:S03]  /*10a0*/  ISETP.GE.AND P1, PT, R112, R91, PT ;  /* 0x0000005b7000720c */ /* 0x000fc60003f26270 */
[----:B------:R-:W4:Y:S04]  /*10b0*/  @!P4 LDG.E.U16 R118, [R4.64+0x740] ;  /* 0x000740040476c981 */ /* 0x000f28000c1e1500 */
[----:B------:R-:W-:Y:S01]  /*10c0*/  @!P2 FADD.FTZ R90, R90, R59 ;  /* 0x0000003b5a5aa221 */ /* 0x000fe20000010000 */
[----:B------:R-:W-:-:S05]  /*10d0*/  ISETP.NE.AND P2, PT, R111, RZ, PT ;  /* 0x000000ff6f00720c */ /* 0x000fca0003f45270 */
[----:B------:R-:W4:Y:S08]  /*10e0*/  @!P1 LDG.E.U16 R111, [R4.64+0x780] ;  /* 0x00078004046f9981 */ /* 0x000f30000c1e1500 */
[----:B------:R-:W-:Y:S01]  /*10f0*/  @!P2 FADD.FTZ R90, R90, R57 ;  /* 0x000000395a5aa221 */ /* 0x000fe20000010000 */
[----:B------:R-:W-:-:S13]  /*1100*/  ISETP.NE.AND P2, PT, R92, RZ, PT ;  /* 0x000000ff5c00720c */ /* 0x000fda0003f45270 */
[----:B------:R-:W-:Y:S01]  /*1110*/  @!P2 FADD.FTZ R90, R90, R53 ;  /* 0x000000355a5aa221 */ /* 0x000fe20000010000 */
[----:B------:R-:W-:-:S13]  /*1120*/  ISETP.NE.AND P2, PT, R93, RZ, PT ;  /* 0x000000ff5d00720c */ /* 0x000fda0003f45270 */
[----:B------:R-:W-:Y:S01]  /*1130*/  @!P2 FADD.FTZ R90, R90, R48 ;  /* 0x000000305a5aa221 */ /* 0x000fe20000010000 */
[----:B------:R-:W-:Y:S01]  /*1140*/  ISETP.NE.AND P2, PT, R94, RZ, PT ;  /* 0x000000ff5e00720c */ /* 0x000fe20003f45270 */
[----:B------:R-:W-:Y:S01]  /*1150*/  IMAD.MOV.U32 R93, RZ, RZ, RZ ;  /* 0x000000ffff5d7224 */ /* 0x000fe200078e00ff */
[----:B------:R-:W-:Y:S01]  /*1160*/  LOP3.LUT R92, R89, 0x3e0, RZ, 0xfc, !PT ;  /* 0x000003e0595c7812 */ /* 0x000fe200078efcff */
[----:B------:R-:W4:Y:S10]  /*1170*/  LDG.E.U8 R94, [R2.64+0x3e0] ;  /* 0x0003e004025e7981 */ /* 0x000f34000c1e1100 */
[----:B------:R-:W-:Y:S01]  /*1180*/  @!P2 FADD.FTZ R90, R90, R45 ;  /* 0x0000002d5a5aa221 */ /* 0x000fe20000010000 */
[----:B------:R-:W-:-:S13]  /*1190*/  ISETP.NE.AND P2, PT, R95, RZ, PT ;  /* 0x000000ff5f00720c */ /* 0x000fda0003f45270 */
[----:B------:R-:W-:Y:S01]  /*11a0*/  @!P2 FADD.FTZ R90, R90, R43 ;  /* 0x0000002b5a5aa221 */ /* 0x000fe20000010000 */
[----:B------:R-:W-:Y:S01]  /*11b0*/  ISETP.NE.AND P2, PT, R96, RZ, PT ;  /* 0x000000ff6000720c */ /* 0x000fe20003f45270 */
[----:B------:R-:W-:Y:S01]  /*11c0*/  IMAD.MOV.U32 R95, RZ, RZ, RZ ;  /* 0x000000ffff5f7224 */ /* 0x000fe200078e00ff */
[----:B------:R0:W4:Y:S11]  /*11d0*/  @!P6 LDG.E.U16 R96, [R6.64+0x680] ;  /* 0x000680040660e981 */ /* 0x000136000c1e1500 */
[----:B------:R-:W-:Y:S01]  /*11e0*/  @!P2 FADD.FTZ R90, R90, R41 ;  /* 0x000000295a5aa221 */ /* 0x000fe20000010000 */
[----:B------:R-:W-:-:S13]  /*11f0*/  ISETP.NE.AND P2, PT, R97, RZ, PT ;  /* 0x000000ff6100720c */ /* 0x000fda0003f45270 */
[----:B------:R-:W-:Y:S01]  /*1200*/  @!P2 FADD.FTZ R90, R90, R39 ;  /* 0x000000275a5aa221 */ /* 0x000fe20000010000 */
[----:B------:R-:W-:-:S13]  /*1210*/  ISETP.NE.AND P2, PT, R98, RZ, PT ;  /* 0x000000ff6200720c */ /* 0x000fda0003f45270 */
[----:B------:R-:W-:Y:S01]  /*1220*/  @!P2 FADD.FTZ R90, R90, R35 ;  /* 0x000000235a5aa221 */ /* 0x000fe20000010000 */
[----:B------:R-:W-:-:S13]  /*1230*/  ISETP.NE.AND P2, PT, R99, RZ, PT ;  /* 0x000000ff6300720c */ /* 0x000fda0003f45270 */
[----:B------:R-:W-:Y:S01]  /*1240*/  @!P2 FADD.FTZ R90, R90, R33 ;  /* 0x000000215a5aa221 */ /* 0x000fe20000010000 */
[----:B------:R-:W-:Y:S01]  /*1250*/  ISETP.NE.AND P2, PT, R100, RZ, PT ;  /* 0x000000ff6400720c */ /* 0x000fe20003f45270 */
[----:B------:R-:W-:Y:S01]  /*1260*/  IMAD.MOV.U32 R97, RZ, RZ, RZ ;  /* 0x000000ffff617224 */ /* 0x000fe200078e00ff */
[----:B------:R-:W-:Y:S01]  /*1270*/  CS2R R98, SRZ ;  /* 0x0000000000627805 */ /* 0x000fe2000001ff00 */
[----:B------:R0:W4:Y:S10]  /*1280*/  @!P3 LDG.E.U16 R100, [R6.64+0x6c0] ;  /* 0x0006c0040664b981 */ /* 0x000134000c1e1500 */
[----:B------:R-:W-:Y:S01]  /*1290*/  @!P2 FADD.FTZ R90, R90, R28 ;  /* 0x0000001c5a5aa221 */ /* 0x000fe20000010000 */
[----:B------:R-:W-:-:S13]  /*12a0*/  ISETP.NE.AND P2, PT, R101, RZ, PT ;  /* 0x000000ff6500720c */ /* 0x000fda0003f45270 */
[----:B------:R-:W-:Y:S01]  /*12b0*/  @!P2 FADD.FTZ R90, R90, R23 ;  /* 0x000000175a5aa221 */ /* 0x000fe20000010000 */
[----:B------:R-:W-:Y:S01]  /*12c0*/  ISETP.NE.AND P2, PT, R102, RZ, PT ;  /* 0x000000ff6600720c */ /* 0x000fe20003f45270 */
[----:B------:R-:W-:Y:S01]  /*12d0*/  IMAD.MOV.U32 R101, RZ, RZ, RZ ;  /* 0x000000ffff657224 */ /* 0x000fe200078e00ff */
[----:B------:R0:W4:Y:S11]  /*12e0*/  @!P5 LDG.E.U16 R102, [R6.64+0x700] ;  /* 0x000700040666d981 */ /* 0x000136000c1e1500 */
[----:B------:R-:W-:Y:S01]  /*12f0*/  @!P2 FADD.FTZ R90, R90, R21 ;  /* 0x000000155a5aa221 */ /* 0x000fe20000010000 */
[----:B------:R-:W-:-:S02]  /*1300*/  ISETP.NE.AND P2, PT, R103, RZ, PT ;  /* 0x000000ff6700720c */ /* 0x000fc40003f45270 */
[----:B------:R0:W4:Y:S11]  /*1310*/  @!P4 LDG.E.U16 R103, [R6.64+0x740] ;  /* 0x000740040667c981 */ /* 0x000136000c1e1500 */
[----:B------:R-:W-:Y:S01]  /*1320*/  @!P2 FADD.FTZ R90, R90, R19 ;  /* 0x000000135a5aa221 */ /* 0x000fe20000010000 */
[----:B------:R-:W-:-:S02]  /*1330*/  ISETP.NE.AND P2, PT, R104, RZ, PT ;  /* 0x000000ff6800720c */ /* 0x000fc40003f45270 */
[----:B------:R0:W5:Y:S11]  /*1340*/  @!P1 LDG.E.U16 R104, [R6.64+0x780] ;  /* 0x0007800406689981 */ /* 0x000176000c1e1500 */
[----:B------:R-:W-:Y:S01]  /*1350*/  @!P2 FADD.FTZ R90, R90, R17 ;  /* 0x000000115a5aa221 */ /* 0x000fe20000010000 */
[----:B------:R-:W-:-:S13]  /*1360*/  ISETP.NE.AND P2, PT, R105, RZ, PT ;  /* 0x000000ff6900720c */ /* 0x000fda0003f45270 */
[----:B------:R-:W-:Y:S01]  /*1370*/  @!P2 FADD.FTZ R90, R90, R15 ;  /* 0x0000000f5a5aa221 */ /* 0x000fe20000010000 */
[----:B--2---:R-:W-:-:S13]  /*1380*/  ISETP.NE.AND P2, PT, R106, RZ, PT ;  /* 0x000000ff6a00720c */ /* 0x004fda0003f45270 */
[----:B------:R-:W-:Y:S01]  /*1390*/  @!P2 FADD.FTZ R90, R90, R13 ;  /* 0x0000000d5a5aa221 */ /* 0x000fe20000010000 */
[----:B---3--:R-:W-:-:S13]  /*13a0*/  ISETP.NE.AND P2, PT, R107, RZ, PT ;  /* 0x000000ff6b00720c */ /* 0x008fda0003f45270 */
[----:B------:R-:W-:Y:S01]  /*13b0*/  @!P2 FADD.FTZ R90, R90, R11 ;  /* 0x0000000b5a5aa221 */ /* 0x000fe20000010000 */
[----:B----4-:R-:W-:Y:S02]  /*13c0*/  ISETP.NE.AND P2, PT, R108, RZ, PT ;  /* 0x000000ff6c00720c */ /* 0x010fe40003f45270 */
[----:B------:R-:W-:-:S11]  /*13d0*/  @!P6 PRMT R93, RZ, 0x5410, R109 ;  /* 0x00005410ff5de816 */ /* 0x000fd6000000006d */
[----:B------:R-:W-:Y:S01]  /*13e0*/  @!P2 FADD.FTZ R90, R90, R93 ;  /* 0x0000005d5a5aa221 */ /* 0x000fe20000010000 */
[----:B------:R-:W-:Y:S02]  /*13f0*/  ISETP.NE.AND P2, PT, R110, RZ, PT ;  /* 0x000000ff6e00720c */ /* 0x000fe40003f45270 */
        /* <DEDUP_REMOVED lines=11> */
[----:B------:R-:W-:-:S13]  /*14b0*/  ISETP.GE.AND P2, PT, R92, R91, PT ;  /* 0x0000005b5c00720c */ /* 0x000fda0003f46270 */
[----:B------:R-:W2:Y:S04]  /*14c0*/  @!P2 LDG.E.U16 R4, [R4.64+0x7c0] ;  /* 0x0007c0040404a981 */ /* 0x000ea8000c1e1500 */
[----:B0-----:R0:W5:Y:S01]  /*14d0*/  @!P2 LDG.E.U16 R6, [R6.64+0x7c0] ;  /* 0x0007c0040606a981 */ /* 0x001162000c1e1500 */
[----:B------:R-:W-:Y:S01]  /*14e0*/  P2R R121, PR, RZ, 0x1 ;  /* 0x00000001ff797803 */ /* 0x000fe20000000000 */
[----:B------:R-:W-:Y:S01]  /*14f0*/  @P2 IMAD.MOV.U32 R91, RZ, RZ, RZ ;  /* 0x000000ffff5b2224 */ /* 0x000fe200078e00ff */
[----:B------:R-:W-:Y:S02]  /*1500*/  ISETP.NE.AND P0, PT, R94, RZ, PT ;  /* 0x000000ff5e00720c */ /* 0x000fe40003f05270 */
[----:B------:R-:W-:Y:S02]  /*1510*/  @!P4 PRMT R98, RZ, 0x5410, R103 ;  /* 0x00005410ff62c816 */ /* 0x000fe40000000067 */
[----:B--2---:R-:W-:-:S09]  /*1520*/  @!P2 PRMT R91, RZ, 0x5410, R4 ;  /* 0x00005410ff5ba816 */ /* 0x004fd20000000004 */
[----:B------:R-:W-:-:S05]  /*1530*/  @!P0 FADD.FTZ R90, R90, R91 ;  /* 0x0000005b5a5a8221 */ /* 0x000fca0000010000 */
[----:B------:R-:W1:Y:S02]  /*1540*/  SHFL.BFLY PT, R5, R90, 0x10, 0x1f ;  /* 0x0e001f005a057f89 */ /* 0x000e6400000e0000 */
[----:B-1----:R-:W-:-:S05]  /*1550*/  FADD.FTZ R5, R90, R5 ;  /* 0x000000055a057221 */ /* 0x002fca0000010000 */
[----:B------:R-:W1:Y:S02]  /*1560*/  SHFL.BFLY PT, R4, R5, 0x8, 0x1f ;  /* 0x0d001f0005047f89 */ /* 0x000e6400000e0000 */
[----:B-1----:R-:W-:-:S05]  /*1570*/  FADD.FTZ R4, R5, R4 ;  /* 0x0000000405047221 */ /* 0x002fca0000010000 */
[----:B------:R-:W1:Y:S02]  /*1580*/  SHFL.BFLY PT, R105, R4, 0x4, 0x1f ;  /* 0x0c801f0004697f89 */ /* 0x000e6400000e0000 */
[----:B-1----:R-:W-:-:S05]  /*1590*/  FADD.FTZ R105, R4, R105 ;  /* 0x0000006904697221 */ /* 0x002fca0000010000 */
[----:B------:R-:W1:Y:S01]  /*15a0*/  SHFL.BFLY PT, R94, R105, 0x2, 0x1f ;  /* 0x0c401f00695e7f89 */ /* 0x000e6200000e0000 */
[----:B------:R-:W-:Y:S01]  /*15b0*/  IMAD.MOV.U32 R90, RZ, RZ, RZ ;  /* 0x000000ffff5a7224 */ /* 0x000fe200078e00ff */
[----:B------:R-:W-:Y:S01]  /*15c0*/  @!P3 PRMT R90, RZ, 0x5410, R100 ;  /* 0x00005410ff5ab816 */ /* 0x000fe20000000064 */
[----:B------:R-:W-:Y:S01]  /*15d0*/  IMAD.MOV.U32 R100, RZ, RZ, RZ ;  /* 0x000000ffff647224 */ /* 0x000fe200078e00ff */
[----:B------:R-:W-:Y:S01]  /*15e0*/  ISETP.NE.AND P0, PT, R121, RZ, PT ;  /* 0x000000ff7900720c */ /* 0x000fe20003f05270 */
[----:B-1----:R-:W-:Y:S02]  /*15f0*/  FADD.FTZ R106, R105, R94 ;  /* 0x0000005e696a7221 */ /* 0x002fe40000010000 */
[----:B------:R-:W-:Y:S01]  /*1600*/  IMAD.MOV.U32 R94, RZ, RZ, RZ ;  /* 0x000000ffff5e7224 */ /* 0x000fe200078e00ff */
[----:B------:R-:W-:Y:S02]  /*1610*/  @!P6 PRMT R94, RZ, 0x5410, R96 ;  /* 0x00005410ff5ee816 */ /* 0x000fe40000000060 */
[----:B------:R-:W-:Y:S01]  /*1620*/  ISETP.GE.AND P6, PT, R120, 0x1, PT ;  /* 0x000000017800780c */ /* 0x000fe20003fc6270 */
[----:B------:R0:W1:Y:S01]  /*1630*/  SHFL.BFLY PT, R107, R106, 0x1, 0x1f ;  /* 0x0c201f006a6b7f89 */ /* 0x00006200000e0000 */
[----:B------:R-:W-:Y:S01]  /*1640*/  IMAD.MOV.U32 R96, RZ, RZ, RZ ;  /* 0x000000ffff607224 */ /* 0x000fe200078e00ff */
[----:B------:R-:W-:-:S10]  /*1650*/  @!P5 PRMT R96, RZ, 0x5410, R102 ;  /* 0x00005410ff60d816 */ /* 0x000fd40000000066 */
[----:B------:R-:W-:Y:S05]  /*1660*/  @!P6 EXIT ;  /* 0x000000000000e94d */ /* 0x000fea0003800000 */
[----:B0-----:R-:W-:Y:S01]  /*1670*/  ISETP.GE.AND P6, PT, R89, c[0x0][0x180], PT ;  /* 0x0000600059007a0c */ /* 0x001fe20003fc6270 */
[----:B------:R-:W-:Y:S01]  /*1680*/  BSSY B0, `(.L_x_0) ;  /* 0x0000010000007945 */ /* 0x000fe20003800000 */
[----:B------:R-:W-:Y:S01]  /*1690*/  LEA R4, P3, R88, c[0x0][0x160], 0x1 ;  /* 0x0000580058047a11 */ /* 0x000fe200078608ff */
[----:B-1----:R-:W-:Y:S01]  /*16a0*/  FADD.FTZ R102, R106, R107 ;  /* 0x0000006b6a667221 */ /* 0x002fe20000010000 */
[----:B------:R-:W-:Y:S02]  /*16b0*/  ISETP.GE.AND P4, PT, R87, c[0x0][0x180], PT ;  /* 0x0000600057007a0c */ /* 0x000fe40003f86270 */
[----:B-----5:R-:W-:Y:S02]  /*16c0*/  @!P1 PRMT R100, RZ, 0x5410, R104 ;  /* 0x00005410ff649816 */ /* 0x020fe40000000068 */
[----:B------:R-:W-:Y:S02]  /*16d0*/  LEA.HI.X R5, R88, c[0x0][0x164], R25, 0x1, P3 ;  /* 0x0000590058057a11 */ /* 0x000fe400018f0c19 */
[----:B------:R-:W-:-:S02]  /*16e0*/  P2R R7, PR, RZ, 0x10 ;  /* 0x00000010ff077803 */ /* 0x000fc40000000000 */
[----:B------:R-:W-:Y:S02]  /*16f0*/  ISETP.GE.AND P1, PT, R86, c[0x0][0x180], PT ;  /* 0x0000600056007a0c */ /* 0x000fe40003f26270 */
[----:B------:R-:W-:Y:S02]  /*1700*/  ISETP.GE.AND P3, PT, R85, c[0x0][0x180], PT ;  /* 0x0000600055007a0c */ /* 0x000fe40003f66270 */
[----:B------:R-:W-:Y:S02]  /*1710*/  ISETP.GE.AND P4, PT, R84, c[0x0][0x180], PT ;  /* 0x0000600054007a0c */ /* 0x000fe40003f86270 */
[----:B------:R-:W-:Y:S01]  /*1720*/  ISETP.GE.AND P5, PT, R80, c[0x0][0x180], PT ;  /* 0x0000600050007a0c */ /* 0x000fe20003fa6270 */
[----:B------:R-:W-:Y:S07]  /*1730*/  @P6 BRA `(.L_x_1) ;  /* 0x0000004000006947 */ /* 0x000fee0003800000 */
[----:B------:R-:W-:Y:S01]  /*1740*/  @!P0 FFMA.FTZ R82, -R102, R82, R83 ;  /* 0x0000005266528223 */ /* 0x000fe20000010153 */
[----:B------:R0:W-:Y:S04]  /*1750*/  @P0 STG.E.U16 [R4.64], RZ ;  /* 0x000000ff04000986 */ /* 0x0001e8000c101504 */
[----:B------:R-:W-:-:S05]  /*1760*/  @!P0 F2FP.BF16.PACK_AB R82, RZ, R82 ;  /* 0x00000052ff52823e */ /* 0x000fca00000010ff */
[----:B------:R0:W-:Y:S02]  /*1770*/  @!P0 STG.E.U16 [R4.64], R82 ;  /* 0x0000005204008986 */ /* 0x0001e4000c101504 */
.L_x_1:
[----:B------:R-:W-:Y:S05]  /*1780*/  BSYNC B0 ;  /* 0x0000000000007941 */ /* 0x000fea0003800000 */
.L_x_0:
[----:B------:R-:W-:Y:S01]  /*1790*/  ISETP.GE.AND P6, PT, R87, c[0x0][0x180], PT ;  /* 0x0000600057007a0c */ /* 0x000fe20003fc6270 */
[----:B------:R-:W-:Y:S01]  /*17a0*/  BSSY B0, `(.L_x_2) ;  /* 0x0000009000007945 */ /* 0x000fe20003800000 */
[----:B------:R-:W-:-:S11]  /*17b0*/  ISETP.GE.AND P0, PT, R79, c[0x0][0x180], PT ;  /* 0x000060004f007a0c */ /* 0x000fd60003f06270 */
[----:B------:R-:W-:Y:S05]  /*17c0*/  @P6 BRA `(.L_x_3) ;  /* 0x0000006000006947 */ /* 0x000fea0003800000 */
[----:B------:R-:W2:Y:S02]  /*17d0*/  LDG.E.U8 R7, [R2.64+0x20] ;  /* 0x0000200402077981 */ /* 0x000ea4000c1e1100 */
[----:B--2---:R-:W-:-:S13]  /*17e0*/  ISETP.NE.AND P6, PT, R7, RZ, PT ;  /* 0x000000ff0700720c */ /* 0x004fda0003fc5270 */
[----:B------:R-:W-:Y:S01]  /*17f0*/  @!P6 FFMA.FTZ R76, -R102, R76, R81 ;  /* 0x0000004c664ce223 */ /* 0x000fe20000010151 */
[----:B------:R1:W-:Y:S04]  /*1800*/  @P6 STG.E.U16 [R4.64+0x40], RZ ;  /* 0x000040ff04006986 */ /* 0x0003e8000c101504 */
[----:B------:R-:W-:-:S05]  /*1810*/  @!P6 F2FP.BF16.PACK_AB R76, RZ, R76 ;  /* 0x0000004cff4ce23e */ /* 0x000fca00000010ff */
[----:B------:R1:W-:Y:S02]  /*1820*/  @!P6 STG.E.U16 [R4.64+0x40], R76 ;  /* 0x0000404c0400e986 */ /* 0x0003e4000c101504 */
.L_x_3:
[----:B------:R-:W-:Y:S05]  /*1830*/  BSYNC B0 ;  /* 0x0000000000007941 */ /* 0x000fea0003800000 */
.L_x_2:
[----:B------:R-:W-:Y:S01]  /*1840*/  BSSY B0, `(.L_x_4) ;  /* 0x0000009000007945 */ /* 0x000fe20003800000 */
[----:B------:R-:W-:Y:S01]  /*1850*/  ISETP.GE.AND P6, PT, R78, c[0x0][0x180], PT ;  /* 0x000060004e007a0c */ /* 0x000fe20003fc6270 */
[----:B------:R-:W-:Y:S07]  /*1860*/  @P1 BRA `(.L_x_5) ;  /* 0x0000006000001947 */ /* 0x000fee0003800000 */
[----:B------:R-:W2:Y:S02]  /*1870*/  LDG.E.U8 R7, [R2.64+0x40] ;  /* 0x0000400402077981 */ /* 0x000ea4000c1e1100 */
[----:B--2---:R-:W-:-:S13]  /*1880*/  ISETP.NE.AND P1, PT, R7, RZ, PT ;  /* 0x000000ff0700720c */ /* 0x004fda0003f25270 */
[----:B------:R-:W-:Y:S01]  /*1890*/  @!P1 FFMA.FTZ R74, -R102, R74, R77 ;  /* 0x0000004a664a9223 */ /* 0x000fe2000001014d */
[----:B------:R2:W-:Y:S04]  /*18a0*/  @P1 STG.E.U16 [R4.64+0x80], RZ ;  /* 0x000080ff04001986 */ /* 0x0005e8000c101504 */
[----:B------:R-:W-:-:S05]  /*18b0*/  @!P1 F2FP.BF16.PACK_AB R74, RZ, R74 ;  /* 0x0000004aff4a923e */ /* 0x000fca00000010ff */
[----:B------:R2:W-:Y:S02]  /*18c0*/  @!P1 STG.E.U16 [R4.64+0x80], R74 ;  /* 0x0000804a04009986 */ /* 0x0005e4000c101504 */
.L_x_5:
[----:B------:R-:W-:Y:S05]  /*18d0*/  BSYNC B0 ;  /* 0x0000000000007941 */ /* 0x000fea0003800000 */
.L_x_4:
[----:B------:R-:W-:Y:S01]  /*18e0*/  BSSY B0, `(.L_x_6) ;  /* 0x0000009000007945 */ /* 0x000fe20003800000 */
[----:B------:R-:W-:Y:S01]  /*18f0*/  ISETP.GE.AND P1, PT, R75, c[0x0][0x180], PT ;  /* 0x000060004b007a0c */ /* 0x000fe20003f26270 */
[----:B------:R-:W-:Y:S07]  /*1900*/  @P3 BRA `(.L_x_7) ;  /* 0x0000006000003947 */ /* 0x000fee0003800000 */
[----:B------:R-:W3:Y:S02]  /*1910*/  LDG.E.U8 R7, [R2.64+0x60] ;  /* 0x0000600402077981 */ /* 0x000ee4000c1e1100 */
[----:B---3--:R-:W-:-:S13]  /*1920*/  ISETP.NE.AND P3, PT, R7, RZ, PT ;  /* 0x000000ff0700720c */ /* 0x008fda0003f65270 */
[----:B------:R-:W-:Y:S01]  /*1930*/  @!P3 FFMA.FTZ R70, -R102, R70, R73 ;  /* 0x000000466646b223 */ /* 0x000fe20000010149 */
[----:B------:R3:W-:Y:S04]  /*1940*/  @P3 STG.E.U16 [R4.64+0xc0], RZ ;  /* 0x0000c0ff04003986 */ /* 0x0007e8000c101504 */
[----:B------:R-:W-:-:S05]  /*1950*/  @!P3 F2FP.BF16.PACK_AB R70, RZ, R70 ;  /* 0x00000046ff46b23e */ /* 0x000fca00000010ff */
[----:B------:R3:W-:Y:S02]  /*1960*/  @!P3 STG.E.U16 [R4.64+0xc0], R70 ;  /* 0x0000c0460400b986 */ /* 0x0007e4000c101504 */
.L_x_7:
[----:B------:R-:W-:Y:S05]  /*1970*/  BSYNC B0 ;  /* 0x0000000000007941 */ /* 0x000fea0003800000 */
.L_x_6:
[----:B------:R-:W-:Y:S01]  /*1980*/  BSSY B0, `(.L_x_8) ;  /* 0x0000009000007945 */ /* 0x000fe20003800000 */
[----:B------:R-:W-:Y:S01]  /*1990*/  ISETP.GE.AND P3, PT, R72, c[0x0][0x180], PT ;  /* 0x0000600048007a0c */ /* 0x000fe20003f66270 */
[----:B------:R-:W-:Y:S07]  /*19a0*/  @P4 BRA `(.L_x_9) ;  /* 0x0000006000004947 */ /* 0x000fee0003800000 */
[----:B------:R-:W4:Y:S02]  /*19b0*/  LDG.E.U8 R7, [R2.64+0x80] ;  /* 0x0000800402077981 */ /* 0x000f24000c1e1100 */
[----:B----4-:R-:W-:-:S13]  /*19c0*/  ISETP.NE.AND P4, PT, R7, RZ, PT ;  /* 0x000000ff0700720c */ /* 0x010fda0003f85270 */
[----:B------:R-:W-:Y:S01]  /*19d0*/  @!P4 FFMA.FTZ R66, -R102, R66, R69 ;  /* 0x000000426642c223 */ /* 0x000fe20000010145 */
[----:B------:R4:W-:Y:S04]  /*19e0*/  @P4 STG.E.U16 [R4.64+0x100], RZ ;  /* 0x000100ff04004986 */ /* 0x0009e8000c101504 */
[----:B------:R-:W-:-:S05]  /*19f0*/  @!P4 F2FP.BF16.PACK_AB R66, RZ, R66 ;  /* 0x00000042ff42c23e */ /* 0x000fca00000010ff */
[----:B------:R4:W-:Y:S02]  /*1a00*/  @!P4 STG.E.U16 [R4.64+0x100], R66 ;  /* 0x000100420400c986 */ /* 0x0009e4000c101504 */
.L_x_9:
[----:B------:R-:W-:Y:S05]  /*1a10*/  BSYNC B0 ;  /* 0x0000000000007941 */ /* 0x000fea0003800000 */
.L_x_8:
[----:B------:R-:W-:Y:S01]  /*1a20*/  BSSY B0, `(.L_x_10) ;  /* 0x0000009000007945 */ /* 0x000fe20003800000 */
[----:B------:R-:W-:Y:S01]  /*1a30*/  ISETP.GE.AND P4, PT, R71, c[0x0][0x180], PT ;  /* 0x0000600047007a0c */ /* 0x000fe20003f86270 */
[----:B------:R-:W-:Y:S07]  /*1a40*/  @P5 BRA `(.L_x_11) ;  /* 0x0000006000005947 */ /* 0x000fee0003800000 */
[----:B------:R-:W5:Y:S02]  /*1a50*/  LDG.E.U8 R7, [R2.64+0xa0] ;  /* 0x0000a00402077981 */ /* 0x000f64000c1e1100 */
[----:B-----5:R-:W-:-:S13]  /*1a60*/  ISETP.NE.AND P5, PT, R7, RZ, PT ;  /* 0x000000ff0700720c */ /* 0x020fda0003fa5270 */
[----:B------:R-:W-:Y:S01]  /*1a70*/  @!P5 FFMA.FTZ R64, -R102, R64, R67 ;  /* 0x000000406640d223 */ /* 0x000fe20000010143 */
[----:B------:R0:W-:Y:S04]  /*1a80*/  @P5 STG.E.U16 [R4.64+0x140], RZ ;  /* 0x000140ff04005986 */ /* 0x0001e8000c101504 */
[----:B------:R-:W-:-:S05]  /*1a90*/  @!P5 F2FP.BF16.PACK_AB R64, RZ, R64 ;  /* 0x00000040ff40d23e */ /* 0x000fca00000010ff */
[----:B------:R0:W-:Y:S02]  /*1aa0*/  @!P5 STG.E.U16 [R4.64+0x140], R64 ;  /* 0x000140400400d986 */ /* 0x0001e4000c101504 */
.L_x_11:
[----:B------:R-:W-:Y:S05]  /*1ab0*/  BSYNC B0 ;  /* 0x0000000000007941 */ /* 0x000fea0003800000 */
.L_x_10:
        /* <DEDUP_REMOVED lines=9> */
.L_x_13:
[----:B------:R-:W-:Y:S05]  /*1b50*/  BSYNC B0 ;  /* 0x0000000000007941 */ /* 0x000fea0003800000 */
.L_x_12:
        /* <DEDUP_REMOVED lines=9> */
.L_x_15:
[----:B------:R-:W-:Y:S05]  /*1bf0*/  BSYNC B0 ;  /* 0x0000000000007941 */ /* 0x000fea0003800000 */
.L_x_14:
        /* <DEDUP_REMOVED lines=9> */
.L_x_17:
[----:B------:R-:W-:Y:S05]  /*1c90*/  BSYNC B0 ;  /* 0x0000000000007941 */ /* 0x000fea0003800000 */
.L_x_16:
        /* <DEDUP_REMOVED lines=9> */
.L_x_19:
[----:B------:R-:W-:Y:S05]  /*1d30*/  BSYNC B0 ;  /* 0x0000000000007941 */ /* 0x000fea0003800000 */
.L_x_18:
        /* <DEDUP_REMOVED lines=9> */
.L_x_21:
[----:B------:R-:W-:Y:S05]  /*1dd0*/  BSYNC B0 ;  /* 0x0000000000007941 */ /* 0x000fea0003800000 */
.L_x_20:
        /* <DEDUP_REMOVED lines=9> */
.L_x_23:
[----:B------:R-:W-:Y:S05]  /*1e70*/  BSYNC B0 ;  /* 0x0000000000007941 */ /* 0x000fea0003800000 */
.L_x_22:
        /* <DEDUP_REMOVED lines=9> */
.L_x_25:
[----:B------:R-:W-:Y:S05]  /*1f10*/  BSYNC B0 ;  /* 0x0000000000007941 */ /* 0x000fea0003800000 */
.L_x_24:
        /* <DEDUP_REMOVED lines=9> */
.L_x_27:
[----:B------:R-:W-:Y:S05]  /*1fb0*/  BSYNC B0 ;  /* 0x0000000000007941 */ /* 0x000fea0003800000 */
.L_x_26:
        /* <DEDUP_REMOVED lines=9> */
.L_x_29:
[----:B------:R-:W-:Y:S05]  /*2050*/  BSYNC B0 ;  /* 0x0000000000007941 */ /* 0x000fea0003800000 */
.L_x_28:
        /* <DEDUP_REMOVED lines=9> */
.L_x_31:
[----:B------:R-:W-:Y:S05]  /*20f0*/  BSYNC B0 ;  /* 0x0000000000007941 */ /* 0x000fea0003800000 */
.L_x_30:
        /* <DEDUP_REMOVED lines=9> */
.L_x_33:
[----:B------:R-:W-:Y:S05]  /*2190*/  BSYNC B0 ;  /* 0x0000000000007941 */ /* 0x000fea0003800000 */
.L_x_32:
        /* <DEDUP_REMOVED lines=9> */
.L_x_35:
[----:B------:R-:W-:Y:S05]  /*2230*/  BSYNC B0 ;  /* 0x0000000000007941 */ /* 0x000fea0003800000 */
.L_x_34:
        /* <DEDUP_REMOVED lines=9> */
.L_x_37:
[----:B------:R-:W-:Y:S05]  /*22d0*/  BSYNC B0 ;  /* 0x0000000000007941 */ /* 0x000fea0003800000 */
.L_x_36:
        /* <DEDUP_REMOVED lines=9> */
.L_x_39:
[----:B------:R-:W-:Y:S05]  /*2370*/  BSYNC B0 ;  /* 0x0000000000007941 */ /* 0x000fea0003800000 */
.L_x_38:
        /* <DEDUP_REMOVED lines=9> */
.L_x_41:
[----:B------:R-:W-:Y:S05]  /*2410*/  BSYNC B0 ;  /* 0x0000000000007941 */ /* 0x000fea0003800000 */
.L_x_40:
        /* <DEDUP_REMOVED lines=9> */
.L_x_43:
[----:B------:R-:W-:Y:S05]  /*24b0*/  BSYNC B0 ;  /* 0x0000000000007941 */ /* 0x000fea0003800000 */
.L_x_42:
        /* <DEDUP_REMOVED lines=9> */
.L_x_45:
[----:B------:R-:W-:Y:S05]  /*2550*/  BSYNC B0 ;  /* 0x0000000000007941 */ /* 0x000fea0003800000 */
.L_x_44:
        /* <DEDUP_REMOVED lines=9> */
.L_x_47:
[----:B------:R-:W-:Y:S05]  /*25f0*/  BSYNC B0 ;  /* 0x0000000000007941 */ /* 0x000fea0003800000 */
.L_x_46:
        /* <DEDUP_REMOVED lines=9> */
.L_x_49:
[----:B------:R-:W-:Y:S05]  /*2690*/  BSYNC B0 ;  /* 0x0000000000007941 */ /* 0x000fea0003800000 */
.L_x_48:
        /* <DEDUP_REMOVED lines=9> */
.L_x_51:
[----:B------:R-:W-:Y:S05]  /*2730*/  BSYNC B0 ;  /* 0x0000000000007941 */ /* 0x000fea0003800000 */
.L_x_50:
        /* <DEDUP_REMOVED lines=9> */
.L_x_53:
[----:B------:R-:W-:Y:S05]  /*27d0*/  BSYNC B0 ;  /* 0x0000000000007941 */ /* 0x000fea0003800000 */
.L_x_52:
[----:B------:R-:W-:Y:S01]  /*27e0*/  BSSY B0, `(.L_x_54) ;  /* 0x0000008000007945 */ /* 0x000fe20003800000 */
[----:B------:R-:W-:Y:S05]  /*27f0*/  @P3 BRA `(.L_x_55) ;  /* 0x0000006000003947 */ /* 0x000fea0003800000 */
[----:B------:R-:W5:Y:S02]  /*2800*/  LDG.E.U8 R0, [R2.64+0x360] ;  /* 0x0003600402007981 */ /* 0x000f64000c1e1100 */
[----:B-----5:R-:W-:-:S13]  /*2810*/  ISETP.NE.AND P1, PT, R0, RZ, PT ;  /* 0x000000ff0000720c */ /* 0x020fda0003f25270 */
[----:B------:R-:W-:Y:S01]  /*2820*/  @!P1 FFMA.FTZ R90, -R102, R90, R95 ;  /* 0x0000005a665a9223 */ /* 0x000fe2000001015f */
[----:B------:R0:W-:Y:S04]  /*2830*/  @P1 STG.E.U16 [R4.64+0x6c0], RZ ;  /* 0x0006c0ff04001986 */ /* 0x0001e8000c101504 */
[----:B------:R-:W-:-:S05]  /*2840*/  @!P1 F2FP.BF16.PACK_AB R90, RZ, R90 ;  /* 0x0000005aff5a923e */ /* 0x000fca00000010ff */
[----:B------:R0:W-:Y:S02]  /*2850*/  @!P1 STG.E.U16 [R4.64+0x6c0], R90 ;  /* 0x0006c05a04009986 */ /* 0x0001e4000c101504 */
.L_x_55:
[----:B------:R-:W-:Y:S05]  /*2860*/  BSYNC B0 ;  /* 0x0000000000007941 */ /* 0x000fea0003800000 */
.L_x_54:
        /* <DEDUP_REMOVED lines=8> */
.L_x_57:
[----:B------:R-:W-:Y:S05]  /*28f0*/  BSYNC B0 ;  /* 0x0000000000007941 */ /* 0x000fea0003800000 */
.L_x_56:
        /* <DEDUP_REMOVED lines=8> */
.L_x_59:
[----:B------:R-:W-:Y:S05]  /*2980*/  BSYNC B0 ;  /* 0x0000000000007941 */ /* 0x000fea0003800000 */
.L_x_58:
        /* <DEDUP_REMOVED lines=8> */
.L_x_61:
[----:B------:R-:W-:Y:S05]  /*2a10*/  BSYNC B0 ;  /* 0x0000000000007941 */ /* 0x000fea0003800000 */
.L_x_60:
[----:B------:R-:W-:Y:S05]  /*2a20*/  @P6 EXIT ;  /* 0x000000000000694d */ /* 0x000fea0003800000 */
[----:B------:R-:W5:Y:S01]  /*2a30*/  LDG.E.U8 R2, [R2.64+0x3e0] ;  /* 0x0003e00402027981 */ /* 0x000f62000c1e1100 */
[----:B------:R-:W-:Y:S01]  /*2a40*/  @P2 IMAD.MOV.U32 R0, RZ, RZ, RZ ;  /* 0x000000ffff002224 */ /* 0x000fe200078e00ff */
[----:B------:R-:W-:Y:S02]  /*2a50*/  @!P2 PRMT R0, RZ, 0x5410, R6 ;  /* 0x00005410ff00a816 */ /* 0x000fe40000000006 */
[----:B-----5:R-:W-:-:S13]  /*2a60*/  ISETP.NE.AND P0, PT, R2, RZ, PT ;  /* 0x000000ff0200720c */ /* 0x020fda0003f05270 */
[----:B------:R0:W-:Y:S01]  /*2a70*/  @P0 STG.E.U16 [R4.64+0x7c0], RZ ;  /* 0x0007c0ff04000986 */ /* 0x0001e2000c101504 */
[----:B------:R-:W-:Y:S05]  /*2a80*/  @P0 EXIT ;  /* 0x000000000000094d */ /* 0x000fea0003800000 */
[----:B------:R-:W-:-:S05]  /*2a90*/  FFMA.FTZ R0, -R102, R0, R91 ;  /* 0x0000000066007223 */ /* 0x000fca000001015b */
[----:B------:R-:W-:-:S05]  /*2aa0*/  F2FP.BF16.PACK_AB R0, RZ, R0 ;  /* 0x00000000ff00723e */ /* 0x000fca00000010ff */
[----:B------:R-:W-:Y:S01]  /*2ab0*/  STG.E.U16 [R4.64+0x7c0], R0 ;  /* 0x0007c00004007986 */ /* 0x000fe2000c101504 */
[----:B------:R-:W-:Y:S05]  /*2ac0*/  EXIT ;  /* 0x000000000000794d */ /* 0x000fea0003800000 */
.L_x_62:
[----:B------:R-:W-:-:S00]  /*2ad0*/  BRA `(.L_x_62) ;  /* 0xfffffff000007947 */ /* 0x000fc0000383ffff */
[----:B------:R-:W-:-:S00]  /*2ae0*/  NOP ;  /* 0x0000000000007918 */ /* 0x000fc00000000000 */
        /* <DEDUP_REMOVED lines=9> */
.L_x_10794:


//--------------------- .text._ZN43_GLOBAL__N__9ae7fba5_10_SoftMax_cu_9f978f6321softmax_warp_backwardIN3c108BFloat16ES2_fLi9ELb0ELb1EEEvPT0_PKT_S7_iiiPKb --------------------------
	.section	.text._ZN43_GLOBAL__N__9ae7fba5_10_SoftMax_cu_9f978f6321softmax_warp_backwardIN3c108BFloat16ES2_fLi9ELb0ELb1EEEvPT0_PKT_S7_iiiPKb,"ax",@progbits
	.sectioninfo	@"SHI_REGISTERS=63"
	.align	128
.text._ZN43_GLOBAL__N__9ae7fba5_10_SoftMax_cu_9f978f6321softmax_warp_backwardIN3c108BFloat16ES2_fLi9ELb0ELb1EEEvPT0_PKT_S7_iiiPKb:
        .type           _ZN43_GLOBAL__N__9ae7fba5_10_SoftMax_cu_9f978f6321softmax_warp_backwardIN3c108BFloat16ES2_fLi9ELb0ELb1EEEvPT0_PKT_S7_iiiPKb,@function
        .size           _ZN43_GLOBAL__N__9ae7fba5_10_SoftMax_cu_9f978f6321softmax_warp_backwardIN3c108BFloat16ES2_fLi9ELb0ELb1EEEvPT0_PKT_S7_iiiPKb,(.L_x_10795 - _ZN43_GLOBAL__N__9ae7fba5_10_SoftMax_cu_9f978f6321softmax_warp_backwardIN3c108BFloat16ES2_fLi9ELb0ELb1EEEvPT0_PKT_S7_iiiPKb)
        .other          _ZN43_GLOBAL__N__9ae7fba5_10_SoftMax_cu_9f978f6321softmax_warp_backwardIN3c108BFloat16ES2_fLi9ELb0ELb1EEEvPT0_PKT_S7_iiiPKb,@"STO_CUDA_ENTRY STV_DEFAULT"
_ZN43_GLOBAL__N__9ae7fba5_10_SoftMax_cu_9f978f6321softmax_warp_backwardIN3c108BFloat16ES2_fLi9ELb0ELb1EEEvPT0_PKT_S7_iiiPKb:
        /* <DEDUP_REMOVED lines=9> */
[----:B------:R-:W-:Y:S01]  /*0090*/  LOP3.LUT R40, R42, 0x40, RZ, 0xfc, !PT ;  /* 0x000000402a287812 */ /* 0x000fe200078efcff */
[----:B------:R-:W-:Y:S01]  /*00a0*/  IMAD R43, R43, c[0x0][0x17c], R42 ;  /* 0x00005f002b2b7a24 */ /* 0x000fe200078e022a */
[----:B------:R-:W-:Y:S02]  /*00b0*/  ISETP.GT.AND P0, PT, R56, RZ, PT ;  /* 0x000000ff3800720c */ /* 0x000fe40003f04270 */
[----:B------:R-:W-:Y:S01]  /*00c0*/  LOP3.LUT R41, R42, 0x20, RZ, 0xfc, !PT ;  /* 0x000000202a297812 */ /* 0x000fe200078efcff */
[----:B------:R-:W-:Y:S01]  /*00d0*/  IMAD.WIDE R4, R43, R6, c[0x0][0x168] ;  /* 0x00005a002b047625 */ /* 0x000fe200078e0206 */
[----:B------:R-:W-:-:S03]  /*00e0*/  SEL R45, RZ, c[0x0][0x180], !P0 ;  /* 0x00006000ff2d7a07 */ /* 0x000fc60004000000 */
[----:B------:R-:W-:Y:S01]  /*00f0*/  IMAD.WIDE R6, R43, R6, c[0x0][0x170] ;  /* 0x00005c002b067625 */ /* 0x000fe200078e0206 */
[-C--:B------:R-:W-:Y:S02]  /*0100*/  ISETP.GE.AND P2, PT, R40, R45.reuse, PT ;  /* 0x0000002d2800720c */ /* 0x080fe40003f46270 */
[-C--:B------:R-:W-:Y:S02]  /*0110*/  ISETP.GE.AND P1, PT, R41, R45.reuse, PT ;  /* 0x0000002d2900720c */ /* 0x080fe40003f26270 */
[----:B------:R-:W-:-:S09]  /*0120*/  ISETP.GE.AND P0, PT, R42, R45, PT ;  /* 0x0000002d2a00720c */ /* 0x000fd20003f06270 */
[----:B------:R-:W2:Y:S04]  /*0130*/  @!P2 LDG.E.U16 R8, [R4.64+0x80] ;  /* 0x000080040408a981 */ /* 0x000ea8000c1e1500 */
[----:B------:R-:W3:Y:S04]  /*0140*/  @!P2 LDG.E.U16 R9, [R6.64+0x80] ;  /* 0x000080040609a981 */ /* 0x000ee8000c1e1500 */
[----:B------:R-:W4:Y:S04]  /*0150*/  @!P1 LDG.E.U16 R2, [R4.64+0x40] ;  /* 0x0000400404029981 */ /* 0x000f28000c1e1500 */
[----:B------:R-:W4:Y:S04]  /*0160*/  @!P1 LDG.E.U16 R3, [R6.64+0x40] ;  /* 0x0000400406039981 */ /* 0x000f28000c1e1500 */
[----:B------:R-:W4:Y:S04]  /*0170*/  @!P0 LDG.E.U16 R10, [R4.64] ;  /* 0x00000004040a8981 */ /* 0x000f28000c1e1500 */
[----:B------:R-:W4:Y:S01]  /*0180*/  @!P0 LDG.E.U16 R0, [R6.64] ;  /* 0x0000000406008981 */ /* 0x000f22000c1e1500 */
[----:B------:R-:W-:-:S04]  /*0190*/  LOP3.LUT R32, R42, 0xa0, RZ, 0xfc, !PT ;  /* 0x000000a02a207812 */ /* 0x000fc800078efcff */
[-C--:B------:R-:W-:Y:S02]  /*01a0*/  ISETP.GE.AND P6, PT, R32, R45.reuse, PT ;  /* 0x0000002d2000720c */ /* 0x080fe40003fc6270 */
[C---:B------:R-:W-:Y:S02]  /*01b0*/  LOP3.LUT R37, R42.reuse, 0x60, RZ, 0xfc, !PT ;  /* 0x000000602a257812 */ /* 0x040fe400078efcff */
[C---:B------:R-:W-:Y:S02]  /*01c0*/  LOP3.LUT R36, R42.reuse, 0x80, RZ, 0xfc, !PT ;  /* 0x000000802a247812 */ /* 0x040fe400078efcff */
[----:B------:R-:W-:Y:S01]  /*01d0*/  LOP3.LUT R28, R42, 0x100, RZ, 0xfc, !PT ;  /* 0x000001002a1c7812 */ /* 0x000fe200078efcff */
[----:B------:R-:W-:Y:S01]  /*01e0*/  IMAD.MOV.U32 R33, RZ, RZ, RZ ;  /* 0x000000ffff217224 */ /* 0x000fe200078e00ff */
[-C--:B------:R-:W-:Y:S01]  /*01f0*/  ISETP.GE.AND P3, PT, R37, R45.reuse, PT ;  /* 0x0000002d2500720c */ /* 0x080fe20003f66270 */
[----:B------:R-:W-:Y:S01]  /*0200*/  IMAD.MOV.U32 R30, RZ, RZ, RZ ;  /* 0x000000ffff1e7224 */ /* 0x000fe200078e00ff */
[----:B------:R-:W-:Y:S01]  /*0210*/  ISETP.GE.AND P4, PT, R36, R45, PT ;  /* 0x0000002d2400720c */ /* 0x000fe20003f86270 */
[----:B------:R-:W-:Y:S01]  /*0220*/  CS2R R34, SRZ ;  /* 0x0000000000227805 */ /* 0x000fe2000001ff00 */
[C---:B------:R-:W-:Y:S01]  /*0230*/  LOP3.LUT R29, R42.reuse, 0xe0, RZ, 0xfc, !PT ;  /* 0x000000e02a1d7812 */ /* 0x040fe200078efcff */
[----:B------:R-:W4:Y:S01]  /*0240*/  @!P6 LDG.E.U16 R18, [R6.64+0x140] ;  /* 0x000140040612e981 */ /* 0x000f22000c1e1500 */
[----:B------:R-:W-:Y:S01]  /*0250*/  CS2R R38, SRZ ;  /* 0x0000000000267805 */ /* 0x000fe2000001ff00 */
[----:B------:R-:W-:-:S02]  /*0260*/  LOP3.LUT R31, R42, 0xc0, RZ, 0xfc, !PT ;  /* 0x000000c02a1f7812 */ /* 0x000fc400078efcff */
[----:B------:R-:W4:Y:S01]  /*0270*/  @!P6 LDG.E.U16 R17, [R4.64+0x140] ;  /* 0x000140040411e981 */ /* 0x000f22000c1e1500 */
[----:B------:R-:W-:Y:S02]  /*0280*/  SHF.R.S32.HI R26, RZ, 0x1f, R43 ;  /* 0x0000001fff1a7819 */ /* 0x000fe4000001142b */
[----:B------:R-:W-:Y:S01]  /*0290*/  ISETP.GE.AND P5, PT, R31, R45, PT ;  /* 0x0000002d1f00720c */ /* 0x000fe20003fa6270 */
[----:B------:R-:W4:Y:S01]  /*02a0*/  @!P3 LDG.E.U16 R14, [R6.64+0xc0] ;  /* 0x0000c004060eb981 */ /* 0x000f22000c1e1500 */
[----:B------:R-:W-:-:S03]  /*02b0*/  LOP3.LUT R27, R42, 0x120, RZ, 0xfc, !PT ;  /* 0x000001202a1b7812 */ /* 0x000fc600078efcff */
[----:B------:R-:W4:Y:S04]  /*02c0*/  @!P4 LDG.E.U16 R15, [R4.64+0x100] ;  /* 0x00010004040fc981 */ /* 0x000f28000c1e1500 */
[----:B------:R-:W4:Y:S04]  /*02d0*/  @!P4 LDG.E.U16 R16, [R6.64+0x100] ;  /* 0x000100040610c981 */ /* 0x000f28000c1e1500 */
[----:B------:R-:W4:Y:S04]  /*02e0*/  @!P5 LDG.E.U16 R54, [R6.64+0x180] ;  /* 0x000180040636d981 */ /* 0x000f28000c1e1500 */
[----:B------:R-:W4:Y:S04]  /*02f0*/  @!P3 LDG.E.U16 R19, [R4.64+0xc0] ;  /* 0x0000c0040413b981 */ /* 0x000f28000c1e1500 */
[----:B------:R-:W4:Y:S01]  /*0300*/  @!P5 LDG.E.U16 R52, [R4.64+0x180] ;  /* 0x000180040434d981 */ /* 0x000f22000c1e1500 */
        /* <DEDUP_REMOVED lines=9> */
[----:B------:R-:W-:Y:S01]  /*03a0*/  IADD3 R2, P0, R43, c[0x0][0x188], RZ ;  /* 0x000062002b027a10 */ /* 0x000fe20007f1e0ff */
[----:B------:R-:W3:Y:S03]  /*03b0*/  @!P2 LDG.E.U16 R10, [R6.64+0x200] ;  /* 0x00020004060aa981 */ /* 0x000ee6000c1e1500 */
[----:B------:R-:W-:Y:S01]  /*03c0*/  IADD3.X R3, R26, c[0x0][0x18c], RZ, P0, !PT ;  /* 0x000063001a037a10 */ /* 0x000fe200007fe4ff */
[----:B------:R-:W4:Y:S01]  /*03d0*/  @!P1 LDG.E.U16 R12, [R6.64+0x1c0] ;  /* 0x0001c004060c9981 */ /* 0x000f22000c1e1500 */
[----:B------:R-:W-:-:S03]  /*03e0*/  ISETP.GE.AND P0, PT, R27, R45, PT ;  /* 0x0000002d1b00720c */ /* 0x000fc60003f06270 */
[----:B------:R-:W3:Y:S04]  /*03f0*/  @!P1 LDG.E.U16 R11, [R4.64+0x1c0] ;  /* 0x0001c004040b9981 */ /* 0x000ee8000c1e1500 */
[----:B------:R-:W3:Y:S04]  /*0400*/  LDG.E.U8 R9, [R2.64+0x20] ;  /* 0x0000200402097981 */ /* 0x000ee8000c1e1100 */
[----:B------:R-:W3:Y:S04]  /*0410*/  LDG.E.U8 R48, [R2.64] ;  /* 0x0000000402307981 */ /* 0x000ee8000c1e1100 */
[----:B------:R-:W3:Y:S04]  /*0420*/  @!P0 LDG.E.U16 R47, [R6.64+0x240] ;  /* 0x00024004062f8981 */ /* 0x000ee8000c1e1500 */
[----:B------:R-:W3:Y:S04]  /*0430*/  @!P0 LDG.E.U16 R50, [R4.64+0x240] ;  /* 0x0002400404328981 */ /* 0x000ee8000c1e1500 */
[----:B------:R-:W3:Y:S04]  /*0440*/  LDG.E.U8 R49, [R2.64+0x40] ;  /* 0x0000400402317981 */ /* 0x000ee8000c1e1100 */
[----:B------:R-:W3:Y:S04]  /*0450*/  LDG.E.U8 R44, [R2.64+0x60] ;  /* 0x00006004022c7981 */ /* 0x000ee8000c1e1100 */
[----:B------:R-:W3:Y:S04]  /*0460*/  LDG.E.U8 R8, [R2.64+0x80] ;  /* 0x0000800402087981 */ /* 0x000ee8000c1e1100 */
[----:B------:R-:W3:Y:S04]  /*0470*/  LDG.E.U8 R46, [R2.64+0xa0] ;  /* 0x0000a004022e7981 */ /* 0x000ee8000c1e1100 */
[----:B------:R-:W3:Y:S04]  /*0480*/  LDG.E.U8 R0, [R2.64+0xc0] ;  /* 0x0000c00402007981 */ /* 0x000ee8000c1e1100 */
[----:B------:R-:W3:Y:S04]  /*0490*/  LDG.E.U8 R53, [R2.64+0xe0] ;  /* 0x0000e00402357981 */ /* 0x000ee8000c1e1100 */
[----:B------:R-:W3:Y:S01]  /*04a0*/  LDG.E.U8 R51, [R2.64+0x100] ;  /* 0x0001000402337981 */ /* 0x000ee2000c1e1100 */
[----:B------:R-:W-:-:S03]  /*04b0*/  CS2R R20, SRZ ;  /* 0x0000000000147805 */ /* 0x000fc6000001ff00 */
[----:B------:R-:W3:Y:S01]  /*04c0*/  LDG.E.U8 R55, [R2.64+0x120] ;  /* 0x0001200402377981 */ /* 0x000ee2000c1e1100 */
[----:B------:R-:W-:Y:S02]  /*04d0*/  @!P6 PRMT R20, RZ, 0x5410, R18 ;  /* 0x00005410ff14e816 */ /* 0x000fe40000000012 */
[----:B------:R-:W-:Y:S01]  /*04e0*/  LOP3.LUT R18, R42, 0x140, RZ, 0xfc, !PT ;  /* 0x000001402a127812 */ /* 0x000fe200078efcff */
[----:B------:R-:W-:Y:S01]  /*04f0*/  CS2R R24, SRZ ;  /* 0x0000000000187805 */ /* 0x000fe2000001ff00 */
[----:B------:R-:W-:Y:S01]  /*0500*/  @!P6 PRMT R21, RZ, 0x5410, R17 ;  /* 0x00005410ff15e816 */ /* 0x000fe20000000011 */
[----:B------:R-:W-:Y:S01]  /*0510*/  CS2R R22, SRZ ;  /* 0x0000000000167805 */ /* 0x000fe2000001ff00 */
[----:B------:R-:W-:Y:S01]  /*0520*/  ISETP.GE.AND P6, PT, R18, R45, PT ;  /* 0x0000002d1200720c */ /* 0x000fe20003fc6270 */
[----:B------:R-:W3:Y:S01]  /*0530*/  LDG.E.U8 R59, [R2.64+0x140] ;  /* 0x00014004023b7981 */ /* 0x000ee2000c1e1100 */
[----:B------:R-:W-:Y:S02]  /*0540*/  @!P3 PRMT R24, RZ, 0x5410, R14 ;  /* 0x00005410ff18b816 */ /* 0x000fe4000000000e */
[----:B------:R-:W-:-:S02]  /*0550*/  @!P4 PRMT R23, RZ, 0x5410, R15 ;  /* 0x00005410ff17c816 */ /* 0x000fc4000000000f */
[----:B------:R-:W-:Y:S01]  /*0560*/  CS2R R14, SRZ ;  /* 0x00000000000e7805 */ /* 0x000fe2000001ff00 */
[----:B------:R-:W-:Y:S01]  /*0570*/  @!P4 PRMT R22, RZ, 0x5410, R16 ;  /* 0x00005410ff16c816 */ /* 0x000fe20000000010 */
[----:B------:R-:W-:-:S05]  /*0580*/  IMAD.MOV.U32 R16, RZ, RZ, RZ ;  /* 0x000000ffff107224 */ /* 0x000fca00078e00ff */
[----:B------:R-:W3:Y:S01]  /*0590*/  @!P6 LDG.E.U16 R57, [R4.64+0x280] ;  /* 0x000280040439e981 */ /* 0x000ee2000c1e1500 */
[----:B------:R-:W-:Y:S01]  /*05a0*/  @!P5 PRMT R16, RZ, 0x5410, R54 ;  /* 0x00005410ff10d816 */ /* 0x000fe20000000036 */
[----:B------:R-:W-:Y:S02]  /*05b0*/  IMAD.MOV.U32 R17, RZ, RZ, RZ ;  /* 0x000000ffff117224 */ /* 0x000fe400078e00ff */
[----:B------:R-:W3:Y:S01]  /*05c0*/  LDG.E.U8 R54, [R2.64+0x160] ;  /* 0x0001600402367981 */ /* 0x000ee2000c1e1100 */
[----:B------:R-:W-:Y:S01]  /*05d0*/  @!P3 PRMT R25, RZ, 0x5410, R19 ;  /* 0x00005410ff19b816 */ /* 0x000fe20000000013 */
[----:B------:R-:W-:Y:S01]  /*05e0*/  IMAD.MOV.U32 R19, RZ, RZ, RZ ;  /* 0x000000ffff137224 */ /* 0x000fe200078e00ff */
[----:B------:R-:W-:Y:S02]  /*05f0*/  @!P5 PRMT R19, RZ, 0x5410, R52 ;  /* 0x00005410ff13d816 */ /* 0x000fe40000000034 */
[----:B------:R-:W3:Y:S01]  /*0600*/  LDG.E.U8 R52, [R2.64+0x180] ;  /* 0x0001800402347981 */ /* 0x000ee2000c1e1100 */
[----:B--2---:R-:W-:-:S02]  /*0610*/  @!P2 PRMT R15, RZ, 0x5410, R13 ;  /* 0x00005410ff0fa816 */ /* 0x004fc4000000000d */
[C---:B------:R-:W-:Y:S02]  /*0620*/  LOP3.LUT R13, R42.reuse, 0x160, RZ, 0xfc, !PT ;  /* 0x000001602a0d7812 */ /* 0x040fe400078efcff */
[----:B----4-:R-:W-:Y:S01]  /*0630*/  @!P1 PRMT R14, RZ, 0x5410, R12 ;  /* 0x00005410ff0e9816 */ /* 0x010fe2000000000c */
[----:B------:R-:W-:Y:S01]  /*0640*/  IMAD.MOV.U32 R12, RZ, RZ, RZ ;  /* 0x000000ffff0c7224 */ /* 0x000fe200078e00ff */
[----:B---3--:R-:W-:Y:S02]  /*0650*/  @!P2 PRMT R12, RZ, 0x5410, R10 ;  /* 0x00005410ff0ca816 */ /* 0x008fe4000000000a */
[----:B------:R-:W-:Y:S02]  /*0660*/  ISETP.GE.AND P2, PT, R13, R45, PT ;  /* 0x0000002d0d00720c */ /* 0x000fe40003f46270 */
[----:B------:R-:W-:Y:S01]  /*0670*/  @!P1 PRMT R17, RZ, 0x5410, R11 ;  /* 0x00005410ff119816 */ /* 0x000fe2000000000b */
[----:B------:R-:W-:Y:S01]  /*0680*/  IMAD.MOV.U32 R10, RZ, RZ, RZ ;  /* 0x000000ffff0a7224 */ /* 0x000fe200078e00ff */
[----:B------:R-:W-:Y:S01]  /*0690*/  ISETP.NE.AND P1, PT, R9, RZ, PT ;  /* 0x000000ff0900720c */ /* 0x000fe20003f25270 */
[----:B------:R-:W-:Y:S01]  /*06a0*/  IMAD.MOV.U32 R11, RZ, RZ, RZ ;  /* 0x000000ffff0b7224 */ /* 0x000fe200078e00ff */
[----:B------:R-:W-:-:S02]  /*06b0*/  LOP3.LUT R9, R42, 0x180, RZ, 0xfc, !PT ;  /* 0x000001802a097812 */ /* 0x000fc400078efcff */
[----:B------:R-:W-:Y:S01]  /*06c0*/  @!P0 PRMT R10, RZ, 0x5410, R47 ;  /* 0x00005410ff0a8816 */ /* 0x000fe2000000002f */
[----:B------:R-:W-:Y:S01]  /*06d0*/  FADD.FTZ R47, RZ, R39 ;  /* 0x00000027ff2f7221 */ /* 0x000fe20000010000 */
[----:B------:R-:W-:Y:S02]  /*06e0*/  @!P0 PRMT R11, RZ, 0x5410, R50 ;  /* 0x00005410ff0b8816 */ /* 0x000fe40000000032 */
[----:B------:R-:W-:Y:S01]  /*06f0*/  ISETP.NE.AND P0, PT, R48, RZ, PT ;  /* 0x000000ff3000720c */ /* 0x000fe20003f05270 */
[----:B------:R-:W2:Y:S01]  /*0700*/  @!P2 LDG.E.U16 R50, [R4.64+0x2c0] ;  /* 0x0002c0040432a981 */ /* 0x000ea2000c1e1500 */
[----:B------:R-:W-:Y:S02]  /*0710*/  ISETP.NE.AND P3, PT, R49, RZ, PT ;  /* 0x000000ff3100720c */ /* 0x000fe40003f65270 */
[----:B------:R-:W-:Y:S01]  /*0720*/  ISETP.GE.AND P5, PT, R9, R45, PT ;  /* 0x0000002d0900720c */ /* 0x000fe20003fa6270 */
[----:B------:R-:W3:Y:S01]  /*0730*/  LDG.E.U8 R49, [R2.64+0x1a0] ;  /* 0x0001a00402317981 */ /* 0x000ee2000c1e1100 */
[----:B------:R-:W-:-:S02]  /*0740*/  ISETP.NE.AND P4, PT, R44, RZ, PT ;  /* 0x000000ff2c00720c */ /* 0x000fc40003f85270 */
[----:B------:R-:W-:Y:S02]  /*0750*/  FSEL R44, R47, RZ, !P0 ;  /* 0x000000ff2f2c7208 */ /* 0x000fe40004000000 */
[----:B------:R-:W4:Y:S03]  /*0760*/  LDG.E.U8 R47, [R2.64+0x1c0] ;  /* 0x0001c004022f7981 */ /* 0x000f26000c1e1100 */
[----:B------:R-:W-:Y:S01]  /*0770*/  @!P1 FADD.FTZ R44, R44, R35 ;  /* 0x000000232c2c9221 */ /* 0x000fe20000010000 */
[----:B------:R-:W-:Y:S02]  /*0780*/  ISETP.NE.AND P1, PT, R8, RZ, PT ;  /* 0x000000ff0800720c */ /* 0x000fe40003f25270 */
[----:B------:R-:W-:Y:S01]  /*0790*/  LOP3.LUT R8, R42, 0x1a0, RZ, 0xfc, !PT ;  /* 0x000001a02a087812 */ /* 0x000fe200078efcff */
[----:B------:R-:W-:Y:S01]  /*07a0*/  @!P3 FADD.FTZ R44, R44, R33 ;  /* 0x000000212c2cb221 */ /* 0x000fe20000010000 */
[----:B------:R-:W3:Y:S01]  /*07b0*/  @!P5 LDG.E.U16 R48, [R4.64+0x300] ;  /* 0x000300040430d981 */ /* 0x000ee2000c1e1500 */
[----:B------:R-:W-:-:S02]  /*07c0*/  ISETP.NE.AND P3, PT, R46, RZ, PT ;  /* 0x000000ff2e00720c */ /* 0x000fc40003f65270 */
[----:B------:R-:W-:Y:S01]  /*07d0*/  @!P4 FADD.FTZ R44, R44, R25 ;  /* 0x000000192c2cc221 */ /* 0x000fe20000010000 */
[----:B------:R-:W-:-:S05]  /*07e0*/  ISETP.GE.AND P4, PT, R8, R45, PT ;  /* 0x0000002d0800720c */ /* 0x000fca0003f86270 */
[----:B------:R-:W-:Y:S01]  /*07f0*/  @!P1 FADD.FTZ R44, R44, R23 ;  /* 0x000000172c2c9221 */ /* 0x000fe20000010000 */
[----:B------:R-:W-:Y:S02]  /*0800*/  ISETP.NE.AND P1, PT, R0, RZ, PT ;  /* 0x000000ff0000720c */ /* 0x000fe40003f25270 */
[----:B------:R-:W-:Y:S02]  /*0810*/  LOP3.LUT R0, R42, 0x1c0, RZ, 0xfc, !PT ;  /* 0x000001c02a007812 */ /* 0x000fe400078efcff */
[----:B------:R-:W-:Y:S02]  /*0820*/  @!P3 FADD.FTZ R44, R44, R21 ;  /* 0x000000152c2cb221 */ /* 0x000fe40000010000 */
[----:B------:R-:W-:Y:S01]  /*0830*/  ISETP.GE.AND P3, PT, R0, R45, PT ;  /* 0x0000002d0000720c */ /* 0x000fe20003f66270 */
[----:B------:R-:W4:Y:S06]  /*0840*/  @!P4 LDG.E.U16 R46, [R4.64+0x340] ;  /* 0x00034004042ec981 */ /* 0x000f2c000c1e1500 */
[----:B------:R-:W-:Y:S01]  /*0850*/  @!P1 FADD.FTZ R44, R44, R19 ;  /* 0x000000132c2c9221 */ /* 0x000fe20000010000 */
[----:B------:R-:W-:-:S05]  /*0860*/  ISETP.NE.AND P1, PT, R53, RZ, PT ;  /* 0x000000ff3500720c */ /* 0x000fca0003f25270 */
[----:B------:R-:W4:Y:S08]  /*0870*/  @!P3 LDG.E.U16 R53, [R4.64+0x380] ;  /* 0x000380040435b981 */ /* 0x000f30000c1e1500 */
[----:B------:R-:W-:Y:S01]  /*0880*/  @!P1 FADD.FTZ R44, R44, R17 ;  /* 0x000000112c2c9221 */ /* 0x000fe20000010000 */
[----:B------:R-:W-:-:S13]  /*0890*/  ISETP.NE.AND P1, PT, R51, RZ, PT ;  /* 0x000000ff3300720c */ /* 0x000fda0003f25270 */
[----:B------:R-:W-:Y:S01]  /*08a0*/  @!P1 FADD.FTZ R44, R44, R15 ;  /* 0x0000000f2c2c9221 */ /* 0x000fe20000010000 */
[----:B------:R-:W-:Y:S01]  /*08b0*/  ISETP.NE.AND P1, PT, R55, RZ, PT ;  /* 0x000000ff3700720c */ /* 0x000fe20003f25270 */
[----:B------:R-:W-:Y:S01]  /*08c0*/  IMAD.MOV.U32 R51, RZ, RZ, RZ ;  /* 0x000000ffff337224 */ /* 0x000fe200078e00ff */
[----:B------:R-:W-:-:S11]  /*08d0*/  @!P6 PRMT R51, RZ, 0x5410, R57 ;  /* 0x00005410ff33e816 */ /* 0x000fd60000000039 */
[----:B------:R-:W-:Y:S01]  /*08e0*/  @!P1 FADD.FTZ R44, R44, R11 ;  /* 0x0000000b2c2c9221 */ /* 0x000fe20000010000 */
[----:B------:R-:W-:Y:S01]  /*08f0*/  ISETP.NE.AND P1, PT, R59, RZ, PT ;  /* 0x000000ff3b00720c */ /* 0x000fe20003f25270 */
[----:B------:R-:W-:-:S12]  /*0900*/  IMAD.MOV.U32 R55, RZ, RZ, RZ ;  /* 0x000000ffff377224 */ /* 0x000fd800078e00ff */
[----:B------:R-:W-:Y:S01]  /*0910*/  @!P1 FADD.FTZ R44, R44, R51 ;  /* 0x000000332c2c9221 */ /* 0x000fe20000010000 */
[----:B------:R-:W-:Y:S01]  /*0920*/  ISETP.NE.AND P1, PT, R54, RZ, PT ;  /* 0x000000ff3600720c */ /* 0x000fe20003f25270 */
[----:B------:R-:W-:Y:S01]  /*0930*/  IMAD.MOV.U32 R57, RZ, RZ, RZ ;  /* 0x000000ffff397224 */ /* 0x000fe200078e00ff */
[----:B------:R-:W-:Y:S01]  /*0940*/  P2R R58, PR, RZ, 0x1 ;  /* 0x00000001ff3a7803 */ /* 0x000fe20000000000 */
[----:B------:R0:W4:Y:S01]  /*0950*/  @!P5 LDG.E.U16 R54, [R6.64+0x300] ;  /* 0x000300040636d981 */ /* 0x000122000c1e1500 */
[----:B--2---:R-:W-:-:S03]  /*0960*/  @!P2 PRMT R55, RZ, 0x5410, R50 ;  /* 0x00005410ff37a816 */ /* 0x004fc60000000032 */
[----:B------:R0:W2:Y:S06]  /*0970*/  @!P6 LDG.E.U16 R50, [R6.64+0x280] ;  /* 0x000280040632e981 */ /* 0x0000ac000c1e1500 */
[----:B------:R-:W-:Y:S01]  /*0980*/  @!P1 FADD.FTZ R44, R44, R55 ;  /* 0x000000372c2c9221 */ /* 0x000fe20000010000 */
[----:B------:R-:W-:Y:S02]  /*0990*/  ISETP.NE.AND P1, PT, R52, RZ, PT ;  /* 0x000000ff3400720c */ /* 0x000fe40003f25270 */
[----:B------:R0:W2:Y:S01]  /*09a0*/  @!P3 LDG.E.U16 R52, [R6.64+0x380] ;  /* 0x000380040634b981 */ /* 0x0000a2000c1e1500 */
[----:B---3--:R-:W-:-:S03]  /*09b0*/  @!P5 PRMT R57, RZ, 0x5410, R48 ;  /* 0x00005410ff39d816 */ /* 0x008fc60000000030 */
[----:B------:R-:W3:Y:S07]  /*09c0*/  LDG.E.U8 R48, [R2.64+0x1e0] ;  /* 0x0001e00402307981 */ /* 0x000eee000c1e1100 */
[----:B------:R-:W-:Y:S01]  /*09d0*/  @!P1 FADD.FTZ R44, R44, R57 ;  /* 0x000000392c2c9221 */ /* 0x000fe20000010000 */
[----:B------:R-:W-:Y:S01]  /*09e0*/  ISETP.NE.AND P1, PT, R49, RZ, PT ;  /* 0x000000ff3100720c */ /* 0x000fe20003f25270 */
[----:B------:R-:W-:Y:S01]  /*09f0*/  IMAD.MOV.U32 R49, RZ, RZ, RZ ;  /* 0x000000ffff317224 */ /* 0x000fe200078e00ff */
[----:B----4-:R-:W-:-:S11]  /*0a00*/  @!P4 PRMT R49, RZ, 0x5410, R46 ;  /* 0x00005410ff31c816 */ /* 0x010fd6000000002e */
[----:B------:R-:W-:Y:S01]  /*0a10*/  @!P1 FADD.FTZ R44, R44, R49 ;  /* 0x000000312c2c9221 */ /* 0x000fe20000010000 */
[----:B------:R-:W-:Y:S01]  /*0a20*/  ISETP.NE.AND P1, PT, R47, RZ, PT ;  /* 0x000000ff2f00720c */ /* 0x000fe20003f25270 */
[----:B------:R-:W-:Y:S01]  /*0a30*/  IMAD.MOV.U32 R47, RZ, RZ, RZ ;  /* 0x000000ffff2f7224 */ /* 0x000fe200078e00ff */
[----:B------:R-:W-:Y:S02]  /*0a40*/  LOP3.LUT R46, R42, 0x1e0, RZ, 0xfc, !PT ;  /* 0x000001e02a2e7812 */ /* 0x000fe400078efcff */
[----:B------:R-:W-:Y:S02]  /*0a50*/  @!P3 PRMT R47, RZ, 0x5410, R53 ;  /* 0x00005410ff2fb816 */ /* 0x000fe40000000035 */
[----:B------:R0:W4:Y:S07]  /*0a60*/  @!P4 LDG.E.U16 R53, [R6.64+0x340] ;  /* 0x000340040635c981 */ /* 0x00012e000c1e1500 */
[----:B------:R-:W-:Y:S01]  /*0a70*/  @!P1 FADD.FTZ R44, R44, R47 ;  /* 0x0000002f2c2c9221 */ /* 0x000fe20000010000 */
[----:B------:R-:W-:-:S13]  /*0a80*/  ISETP.GE.AND P1, PT, R46, R45, PT ;  /* 0x0000002d2e00720c */ /* 0x000fda0003f26270 */
[----:B------:R-:W2:Y:S01]  /*0a90*/  @!P1 LDG.E.U16 R4, [R4.64+0x3c0] ;  /* 0x0003c00404049981 */ /* 0x000ea2000c1e1500 */
[----:B------:R-:W-:Y:S01]  /*0aa0*/  @P1 IMAD.MOV.U32 R45, RZ, RZ, RZ ;  /* 0x000000ffff2d1224 */ /* 0x000fe200078e00ff */
[----:B---3--:R-:W-:Y:S02]  /*0ab0*/  ISETP.NE.AND P0, PT, R48, RZ, PT ;  /* 0x000000ff3000720c */ /* 0x008fe40003f05270 */
[----:B--2---:R-:W-:-:S11]  /*0ac0*/  @!P1 PRMT R45, RZ, 0x5410, R4 ;  /* 0x00005410ff2d9816 */ /* 0x004fd60000000004 */
[----:B------:R-:W-:Y:S01]  /*0ad0*/  @!P0 FADD.FTZ R44, R44, R45 ;  /* 0x0000002d2c2c8221 */ /* 0x000fe20000010000 */
[----:B------:R-:W-:Y:S02]  /*0ae0*/  ISETP.NE.AND P0, PT, R58, RZ, PT ;  /* 0x000000ff3a00720c */ /* 0x000fe40003f05270 */
[----:B------:R0:W2:Y:S04]  /*0af0*/  @!P2 LDG.E.U16 R58, [R6.64+0x2c0] ;  /* 0x0002c004063aa981 */ /* 0x0000a8000c1e1500 */
[----:B0-----:R0:W5:Y:S04]  /*0b00*/  @!P1 LDG.E.U16 R6, [R6.64+0x3c0] ;  /* 0x0003c00406069981 */ /* 0x001168000c1e1500 */
        /* <DEDUP_REMOVED lines=8> */
[----:B------:R-:W-:Y:S02]  /*0b90*/  @!P6 PRMT R48, RZ, 0x5410, R50 ;  /* 0x00005410ff30e816 */ /* 0x000fe40000000032 */
[----:B------:R-:W-:Y:S01]  /*0ba0*/  ISETP.GE.AND P6, PT, R56, 0x1, PT ;  /* 0x000000013800780c */ /* 0x000fe20003fc6270 */
[----:B------:R-:W-:Y:S02]  /*0bb0*/  IMAD.MOV.U32 R50, RZ, RZ, RZ ;  /* 0x000000ffff327224 */ /* 0x000fe400078e00ff */
[----:B------:R-:W-:Y:S01]  /*0bc0*/  IMAD.MOV.U32 R44, RZ, RZ, RZ ;  /* 0x000000ffff2c7224 */ /* 0x000fe200078e00ff */
[----:B------:R-:W-:Y:S01]  /*0bd0*/  @!P5 PRMT R44, RZ, 0x5410, R54 ;  /* 0x00005410ff2cd816 */ /* 0x000fe20000000036 */
[----:B------:R-:W-:Y:S01]  /*0be0*/  IMAD.MOV.U32 R56, RZ, RZ, RZ ;  /* 0x000000ffff387224 */ /* 0x000fe200078e00ff */
[----:B----4-:R-:W-:Y:S01]  /*0bf0*/  @!P4 PRMT R56, RZ, 0x5410, R53 ;  /* 0x00005410ff38c816 */ /* 0x010fe20000000035 */
[----:B------:R-:W-:Y:S01]  /*0c00*/  IMAD.MOV.U32 R54, RZ, RZ, RZ ;  /* 0x000000ffff367224 */ /* 0x000fe200078e00ff */
[----:B------:R-:W-:Y:S01]  /*0c10*/  @!P3 PRMT R54, RZ, 0x5410, R52 ;  /* 0x00005410ff36b816 */ /* 0x000fe20000000034 */
[----:B-1----:R-:W-:Y:S01]  /*0c20*/  FADD.FTZ R5, R60, R5 ;  /* 0x000000053c057221 */ /* 0x002fe20000010000 */
[----:B--2---:R-:W-:-:S04]  /*0c30*/  @!P2 PRMT R50, RZ, 0x5410, R58 ;  /* 0x00005410ff32a816 */ /* 0x004fc8000000003a */
[----:B------:R0:W1:Y:S01]  /*0c40*/  SHFL.BFLY PT, R58, R5, 0x1, 0x1f ;  /* 0x0c201f00053a7f89 */ /* 0x00006200000e0000 */
[----:B------:R-:W-:Y:S05]  /*0c50*/  @!P6 EXIT ;  /* 0x000000000000e94d */ /* 0x000fea0003800000 */
[----:B------:R-:W-:Y:S01]  /*0c60*/  ISETP.GE.AND P6, PT, R42, c[0x0][0x180], PT ;  /* 0x000060002a007a0c */ /* 0x000fe20003fc6270 */
[----:B------:R-:W-:Y:S01]  /*0c70*/  BSSY B0, `(.L_x_63) ;  /* 0x000000f000007945 */ /* 0x000fe20003800000 */
[----:B------:R-:W-:Y:S01]  /*0c80*/  LEA R4, P2, R43, c[0x0][0x160], 0x1 ;  /* 0x000058002b047a11 */ /* 0x000fe200078408ff */
[----:B-1----:R-:W-:Y:S01]  /*0c90*/  FADD.FTZ R52, R5, R58 ;  /* 0x0000003a05347221 */ /* 0x002fe20000010000 */
[----:B------:R-:W-:Y:S02]  /*0ca0*/  ISETP.GE.AND P4, PT, R41, c[0x0][0x180], PT ;  /* 0x0000600029007a0c */ /* 0x000fe40003f86270 */
[----:B0-----:R-:W-:Y:S02]  /*0cb0*/  LEA.HI.X R5, R43, c[0x0][0x164], R26, 0x1, P2 ;  /* 0x000059002b057a11 */ /* 0x001fe400010f0c1a */
[----:B------:R-:W-:Y:S02]  /*0cc0*/  P2R R7, PR, RZ, 0x10 ;  /* 0x00000010ff077803 */ /* 0x000fe40000000000 */
[----:B------:R-:W-:-:S02]  /*0cd0*/  ISETP.GE.AND P2, PT, R40, c[0x0][0x180], PT ;  /* 0x0000600028007a0c */ /* 0x000fc40003f46270 */
        /* <DEDUP_REMOVED lines=8> */
.L_x_64:
[----:B------:R-:W-:Y:S05]  /*0d60*/  BSYNC B0 ;  /* 0x0000000000007941 */ /* 0x000fea0003800000 */
.L_x_63:
        /* <DEDUP_REMOVED lines=10> */
.L_x_66:
[----:B------:R-:W-:Y:S05]  /*0e10*/  BSYNC B0 ;  /* 0x0000000000007941 */ /* 0x000fea0003800000 */
.L_x_65:
        /* <DEDUP_REMOVED lines=9> */
.L_x_68:
[----:B------:R-:W-:Y:S05]  /*0eb0*/  BSYNC B0 ;  /* 0x0000000000007941 */ /* 0x000fea0003800000 */
.L_x_67:
        /* <DEDUP_REMOVED lines=9> */
.L_x_70:
[----:B------:R-:W-:Y:S05]  /*0f50*/  BSYNC B0 ;  /* 0x0000000000007941 */ /* 0x000fea0003800000 */
.L_x_69:
        /* <DEDUP_REMOVED lines=9> */
.L_x_72:
[----:B------:R-:W-:Y:S05]  /*0ff0*/  BSYNC B0 ;  /* 0x0000000000007941 */ /* 0x000fea0003800000 */
.L_x_71:
[----:B------:R-:W-:Y:S01]  /*1000*/  BSSY B0, `(.L_x_73) ;  /* 0x0000009000007945 */ /* 0x000fe20003800000 */
[----:B------:R-:W-:Y:S01]  /*1010*/  ISETP.GE.AND P4, PT, R18, c[0x0][0x180], PT ;  /* 0x0000600012007a0c */ /* 0x000fe20003f86270 */
[----:B------:R-:W-:Y:S07]  /*1020*/  @P5 BRA `(.L_x_74) ;  /* 0x0000006000005947 */ /* 0x000fee0003800000 */
[----:B--2---:R-:W2:Y:S02]  /*1030*/  LDG.E.U8 R7, [R2.64+0xa0] ;  /* 0x0000a00402077981 */ /* 0x004ea4000c1e1100 */
[----:B--2---:R-:W-:-:S13]  /*1040*/  ISETP.NE.AND P5, PT, R7, RZ, PT ;  /* 0x000000ff0700720c */ /* 0x004fda0003fa5270 */
[----:B------:R-:W-:Y:S01]  /*1050*/  @!P5 FFMA.FTZ R20, -R52, R20, R21 ;  /* 0x000000143414d223 */ /* 0x000fe20000010115 */
[----:B------:R2:W-:Y:S04]  /*1060*/  @P5 STG.E.U16 [R4.64+0x140], RZ ;  /* 0x000140ff04005986 */ /* 0x0005e8000c101504 */
[----:B------:R-:W-:-:S05]  /*1070*/  @!P5 F2FP.BF16.PACK_AB R20, RZ, R20 ;  /* 0x00000014ff14d23e */ /* 0x000fca00000010ff */
[----:B------:R2:W-:Y:S02]  /*1080*/  @!P5 STG.E.U16 [R4.64+0x140], R20 ;  /* 0x000140140400d986 */ /* 0x0005e4000c101504 */
.L_x_74:
[----:B------:R-:W-:Y:S05]  /*1090*/  BSYNC B0 ;  /* 0x0000000000007941 */ /* 0x000fea0003800000 */
.L_x_73:
        /* <DEDUP_REMOVED lines=9> */
.L_x_76:
[----:B------:R-:W-:Y:S05]  /*1130*/  BSYNC B0 ;  /* 0x0000000000007941 */ /* 0x000fea0003800000 */
.L_x_75:
        /* <DEDUP_REMOVED lines=9> */
.L_x_78:
[----:B------:R-:W-:Y:S05]  /*11d0*/  BSYNC B0 ;  /* 0x0000000000007941 */ /* 0x000fea0003800000 */
.L_x_77:
        /* <DEDUP_REMOVED lines=9> */
.L_x_80:
[----:B------:R-:W-:Y:S05]  /*1270*/  BSYNC B0 ;  /* 0x0000000000007941 */ /* 0x000fea0003800000 */
.L_x_79:
        /* <DEDUP_REMOVED lines=9> */
.L_x_82:
[----:B------:R-:W-:Y:S05]  /*1310*/  BSYNC B0 ;  /* 0x0000000000007941 */ /* 0x000fea0003800000 */
.L_x_81:
        /* <DEDUP_REMOVED lines=9> */
.L_x_84:
[----:B------:R-:W-:Y:S05]  /*13b0*/  BSYNC B0 ;  /* 0x0000000000007941 */ /* 0x000fea0003800000 */
.L_x_83:
[----:B------:R-:W-:Y:S01]  /*13c0*/  BSSY B0, `(.L_x_85) ;  /* 0x0000008000007945 */ /* 0x000fe20003800000 */
[----:B------:R-:W-:Y:S05]  /*13d0*/  @P5 BRA `(.L_x_86) ;  /* 0x0000006000005947 */ /* 0x000fea0003800000 */
[----:B--2---:R-:W2:Y:S02]  /*13e0*/  LDG.E.U8 R0, [R2.64+0x160] ;  /* 0x0001600402007981 */ /* 0x004ea4000c1e1100 */
[----:B--2---:R-:W-:-:S13]  /*13f0*/  ISETP.NE.AND P4, PT, R0, RZ, PT ;  /* 0x000000ff0000720c */ /* 0x004fda0003f85270 */
[----:B------:R-:W-:Y:S01]  /*1400*/  @!P4 FFMA.FTZ R50, -R52, R50, R55 ;  /* 0x000000323432c223 */ /* 0x000fe20000010137 */
[----:B------:R2:W-:Y:S04]  /*1410*/  @P4 STG.E.U16 [R4.64+0x2c0], RZ ;  /* 0x0002c0ff04004986 */ /* 0x0005e8000c101504 */
[----:B------:R-:W-:-:S05]  /*1420*/  @!P4 F2FP.BF16.PACK_AB R50, RZ, R50 ;  /* 0x00000032ff32c23e */ /* 0x000fca00000010ff */
[----:B------:R2:W-:Y:S02]  /*1430*/  @!P4 STG.E.U16 [R4.64+0x2c0], R50 ;  /* 0x0002c0320400c986 */ /* 0x0005e4000c101504 */
.L_x_86:
[----:B------:R-:W-:Y:S05]  /*1440*/  BSYNC B0 ;  /* 0x0000000000007941 */ /* 0x000fea0003800000 */
.L_x_85:
        /* <DEDUP_REMOVED lines=8> */
.L_x_88:
[----:B------:R-:W-:Y:S05]  /*14d0*/  BSYNC B0 ;  /* 0x0000000000007941 */ /* 0x000fea0003800000 */
.L_x_87:
        /* <DEDUP_REMOVED lines=8> */
.L_x_90:
[----:B------:R-:W-:Y:S05]  /*1560*/  BSYNC B0 ;  /* 0x0000000000007941 */ /* 0x000fea0003800000 */
.L_x_89:
        /* <DEDUP_REMOVED lines=8> */
.L_x_92:
[----:B------:R-:W-:Y:S05]  /*15f0*/  BSYNC B0 ;  /* 0x0000000000007941 */ /* 0x000fea0003800000 */
.L_x_91:
[----:B------:R-:W-:Y:S05]  /*1600*/  @P3 EXIT ;  /* 0x000000000000394d */ /* 0x000fea0003800000 */
[----:B--2---:R-:W2:Y:S01]  /*1610*/  LDG.E.U8 R2, [R2.64+0x1e0] ;  /* 0x0001e00402027981 */ /* 0x004ea2000c1e1100 */
[----:B------:R-:W-:Y:S01]  /*1620*/  @P1 IMAD.MOV.U32 R0, RZ, RZ, RZ ;  /* 0x000000ffff001224 */ /* 0x000fe200078e00ff */
[----:B-----5:R-:W-:Y:S02]  /*1630*/  @!P1 PRMT R0, RZ, 0x5410, R6 ;  /* 0x00005410ff009816 */ /* 0x020fe40000000006 */
[----:B--2---:R-:W-:-:S13]  /*1640*/  ISETP.NE.AND P0, PT, R2, RZ, PT ;  /* 0x000000ff0200720c */ /* 0x004fda0003f05270 */
[----:B------:R2:W-:Y:S01]  /*1650*/  @P0 STG.E.U16 [R4.64+0x3c0], RZ ;  /* 0x0003c0ff04000986 */ /* 0x0005e2000c101504 */
[----:B------:R-:W-:Y:S05]  /*1660*/  @P0 EXIT ;  /* 0x000000000000094d */ /* 0x000fea0003800000 */
[----:B------:R-:W-:-:S05]  /*1670*/  FFMA.FTZ R0, -R52, R0, R45 ;  /* 0x0000000034007223 */ /* 0x000fca000001012d */
[----:B------:R-:W-:-:S05]  /*1680*/  F2FP.BF16.PACK_AB R0, RZ, R0 ;  /* 0x00000000ff00723e */ /* 0x000fca00000010ff */
[----:B------:R-:W-:Y:S01]  /*1690*/  STG.E.U16 [R4.64+0x3c0], R0 ;  /* 0x0003c00004007986 */ /* 0x000fe2000c101504 */
[----:B------:R-:W-:Y:S05]  /*16a0*/  EXIT ;  /* 0x000000000000794d */ /* 0x000fea0003800000 */
.L_x_93:
        /* <DEDUP_REMOVED lines=13> */
.L_x_10795:


//--------------------- .text._ZN43_GLOBAL__N__9ae7fba5_10_SoftMax_cu_9f978f6321softmax_warp_backwardIN3c108BFloat16ES2_fLi8ELb0ELb1EEEvPT0_PKT_S7_iiiPKb --------------------------
	.section	.text._ZN43_GLOBAL__N__9ae7fba5_10_SoftMax_cu_9f978f6321softmax_warp_backwardIN3c108BFloat16ES2_fLi8ELb0ELb1EEEvPT0_PKT_S7_iiiPKb,"ax",@progbits
	.sectioninfo	@"SHI_REGISTERS=40"
	.align	128
.text._ZN43_GLOBAL__N__9ae7fba5_10_SoftMax_cu_9f978f6321softmax_warp_backwardIN3c108BFloat16ES2_fLi8ELb0ELb1EEEvPT0_PKT_S7_iiiPKb:
        .type           _ZN43_GLOBAL__N__9ae7fba5_10_SoftMax_cu_9f978f6321softmax_warp_backwardIN3c108BFloat16ES2_fLi8ELb0ELb1EEEvPT0_PKT_S7_iiiPKb,@function
        .size           _ZN43_GLOBAL__N__9ae7fba5_10_SoftMax_cu_9f978f6321softmax_warp_backwardIN3c108BFloat16ES2_fLi8ELb0ELb1EEEvPT0_PKT_S7_iiiPKb,(.L_x_10796 - _ZN43_GLOBAL__N__9ae7fba5_10_SoftMax_cu_9f978f6321softmax_warp_backwardIN3c108BFloat16ES2_fLi8ELb0ELb1EEEvPT0_PKT_S7_iiiPKb)
        .other          _ZN43_GLOBAL__N__9ae7fba5_10_SoftMax_cu_9f978f6321softmax_warp_backwardIN3c108BFloat16ES2_fLi8ELb0ELb1EEEvPT0_PKT_S7_iiiPKb,@"STO_CUDA_ENTRY STV_DEFAULT"
_ZN43_GLOBAL__N__9ae7fba5_10_SoftMax_cu_9f978f6321softmax_warp_backwardIN3c108BFloat16ES2_fLi8ELb0ELb1EEEvPT0_PKT_S7_iiiPKb:
        /* <DEDUP_REMOVED lines=11> */
[----:B------:R-:W-:-:S03]  /*00b0*/  ISETP.GT.AND P0, PT, R31, RZ, PT ;  /* 0x000000ff1f00720c */ /* 0x000fc60003f04270 */
[----:B------:R-:W-:Y:S01]  /*00c0*/  IMAD.WIDE R4, R16, R7, c[0x0][0x168] ;  /* 0x00005a0010047625 */ /* 0x000fe200078e0207 */
[----:B------:R-:W-:-:S04]  /*00d0*/  SEL R27, RZ, c[0x0][0x180], !P0 ;  /* 0x00006000ff1b7a07 */ /* 0x000fc80004000000 */
[-C--:B------:R-:W-:Y:S02]  /*00e0*/  ISETP.GE.AND P1, PT, R15, R27.reuse, PT ;  /* 0x0000001b0f00720c */ /* 0x080fe40003f26270 */
[----:B------:R-:W-:Y:S02]  /*00f0*/  ISETP.GE.AND P0, PT, R17, R27, PT ;  /* 0x0000001b1100720c */ /* 0x000fe40003f06270 */
[----:B------:R-:W-:Y:S02]  /*0100*/  SHF.R.S32.HI R19, RZ, 0x1f, R16 ;  /* 0x0000001fff137819 */ /* 0x000fe40000011410 */
[C---:B------:R-:W-:Y:S01]  /*0110*/  IADD3 R2, P2, R16.reuse, c[0x0][0x188], RZ ;  /* 0x0000620010027a10 */ /* 0x040fe20007f5e0ff */
[----:B------:R-:W-:-:S03]  /*0120*/  IMAD.WIDE R6, R16, R7, c[0x0][0x170] ;  /* 0x00005c0010067625 */ /* 0x000fc600078e0207 */
[----:B------:R-:W-:-:S03]  /*0130*/  IADD3.X R3, R19, c[0x0][0x18c], RZ, P2, !PT ;  /* 0x0000630013037a10 */ /* 0x000fc600017fe4ff */
[----:B------:R-:W2:Y:S04]  /*0140*/  @!P1 LDG.E.U16 R12, [R4.64] ;  /* 0x00000004040c9981 */ /* 0x000ea8000c1e1500 */
[----:B------:R-:W3:Y:S04]  /*0150*/  @!P1 LDG.E.U16 R11, [R6.64] ;  /* 0x00000004060b9981 */ /* 0x000ee8000c1e1500 */
[----:B------:R-:W4:Y:S01]  /*0160*/  LDG.E.U8 R35, [R2.64+0x20] ;  /* 0x0000200402237981 */ /* 0x000f22000c1e1100 */
[----:B------:R-:W-:-:S03]  /*0170*/  LOP3.LUT R18, R15, 0x40, RZ, 0xfc, !PT ;  /* 0x000000400f127812 */ /* 0x000fc600078efcff */
[----:B------:R-:W4:Y:S04]  /*0180*/  @!P0 LDG.E.U16 R25, [R4.64+0x40] ;  /* 0x0000400404198981 */ /* 0x000f28000c1e1500 */
[----:B------:R-:W4:Y:S04]  /*0190*/  @!P0 LDG.E.U16 R32, [R6.64+0x40] ;  /* 0x0000400406208981 */ /* 0x000f28000c1e1500 */
[----:B------:R-:W4:Y:S01]  /*01a0*/  LDG.E.U8 R34, [R2.64] ;  /* 0x0000000402227981 */ /* 0x000f22000c1e1100 */
[----:B------:R-:W-:-:S03]  /*01b0*/  ISETP.GE.AND P6, PT, R18, R27, PT ;  /* 0x0000001b1200720c */ /* 0x000fc60003fc6270 */
[----:B------:R-:W4:Y:S01]  /*01c0*/  LDG.E.U8 R10, [R2.64+0x40] ;  /* 0x00004004020a7981 */ /* 0x000f22000c1e1100 */
[----:B------:R-:W-:-:S03]  /*01d0*/  LOP3.LUT R20, R15, 0x60, RZ, 0xfc, !PT ;  /* 0x000000600f147812 */ /* 0x000fc600078efcff */
[----:B------:R-:W4:Y:S01]  /*01e0*/  LDG.E.U8 R33, [R2.64+0x60] ;  /* 0x0000600402217981 */ /* 0x000f22000c1e1100 */
[-C--:B------:R-:W-:Y:S02]  /*01f0*/  ISETP.GE.AND P2, PT, R20, R27.reuse, PT ;  /* 0x0000001b1400720c */ /* 0x080fe40003f46270 */
[----:B------:R-:W-:Y:S01]  /*0200*/  LOP3.LUT R21, R15, 0x80, RZ, 0xfc, !PT ;  /* 0x000000800f157812 */ /* 0x000fe200078efcff */
[----:B------:R-:W4:Y:S04]  /*0210*/  LDG.E.U8 R30, [R2.64+0x80] ;  /* 0x00008004021e7981 */ /* 0x000f28000c1e1100 */
[----:B------:R-:W4:Y:S01]  /*0220*/  @!P6 LDG.E.U16 R9, [R4.64+0x80] ;  /* 0x000080040409e981 */ /* 0x000f22000c1e1500 */
[-C--:B------:R-:W-:Y:S02]  /*0230*/  ISETP.GE.AND P5, PT, R21, R27.reuse, PT ;  /* 0x0000001b1500720c */ /* 0x080fe40003fa6270 */
[----:B------:R-:W-:Y:S01]  /*0240*/  LOP3.LUT R22, R15, 0xa0, RZ, 0xfc, !PT ;  /* 0x000000a00f167812 */ /* 0x000fe200078efcff */
[----:B------:R-:W4:Y:S04]  /*0250*/  LDG.E.U8 R29, [R2.64+0xa0] ;  /* 0x0000a004021d7981 */ /* 0x000f28000c1e1100 */
[----:B------:R-:W4:Y:S01]  /*0260*/  @!P2 LDG.E.U16 R8, [R4.64+0xc0] ;  /* 0x0000c0040408a981 */ /* 0x000f22000c1e1500 */
[----:B------:R-:W-:-:S02]  /*0270*/  ISETP.GE.AND P4, PT, R22, R27, PT ;  /* 0x0000001b1600720c */ /* 0x000fc40003f86270 */
[----:B------:R-:W-:Y:S01]  /*0280*/  LOP3.LUT R23, R15, 0xc0, RZ, 0xfc, !PT ;  /* 0x000000c00f177812 */ /* 0x000fe200078efcff */
[----:B------:R-:W4:Y:S04]  /*0290*/  LDG.E.U8 R26, [R2.64+0xc0] ;  /* 0x0000c004021a7981 */ /* 0x000f28000c1e1100 */
[----:B------:R-:W4:Y:S01]  /*02a0*/  @!P5 LDG.E.U16 R0, [R4.64+0x100] ;  /* 0x000100040400d981 */ /* 0x000f22000c1e1500 */
[----:B------:R-:W-:-:S05]  /*02b0*/  ISETP.GE.AND P3, PT, R23, R27, PT ;  /* 0x0000001b1700720c */ /* 0x000fca0003f66270 */
[----:B------:R-:W4:Y:S08]  /*02c0*/  @!P4 LDG.E.U16 R24, [R4.64+0x140] ;  /* 0x000140040418c981 */ /* 0x000f30000c1e1500 */
[----:B------:R-:W4:Y:S01]  /*02d0*/  @!P3 LDG.E.U16 R28, [R4.64+0x180] ;  /* 0x00018004041cb981 */ /* 0x000f22000c1e1500 */
[----:B------:R-:W-:Y:S01]  /*02e0*/  IMAD.MOV.U32 R14, RZ, RZ, RZ ;  /* 0x000000ffff0e7224 */ /* 0x000fe200078e00ff */
[----:B--2---:R-:W-:-:S02]  /*02f0*/  @!P1 PRMT R14, RZ, 0x5410, R12 ;  /* 0x00005410ff0e9816 */ /* 0x004fc4000000000c */
[----:B------:R-:W-:Y:S02]  /*0300*/  CS2R R12, SRZ ;  /* 0x00000000000c7805 */ /* 0x000fe4000001ff00 */
[----:B---3--:R-:W-:Y:S01]  /*0310*/  @!P1 PRMT R13, RZ, 0x5410, R11 ;  /* 0x00005410ff0d9816 */ /* 0x008fe2000000000b */
[----:B------:R-:W-:Y:S01]  /*0320*/  IMAD.MOV.U32 R11, RZ, RZ, RZ ;  /* 0x000000ffff0b7224 */ /* 0x000fe200078e00ff */
[----:B----4-:R-:W-:Y:S02]  /*0330*/  ISETP.NE.AND P1, PT, R35, RZ, PT ;  /* 0x000000ff2300720c */ /* 0x010fe40003f25270 */
[----:B------:R-:W-:Y:S01]  /*0340*/  @!P0 PRMT R12, RZ, 0x5410, R25 ;  /* 0x00005410ff0c8816 */ /* 0x000fe20000000019 */
[----:B------:R-:W-:Y:S01]  /*0350*/  FADD.FTZ R25, RZ, R14 ;  /* 0x0000000eff197221 */ /* 0x000fe20000010000 */
[----:B------:R-:W-:Y:S02]  /*0360*/  @!P0 PRMT R11, RZ, 0x5410, R32 ;  /* 0x00005410ff0b8816 */ /* 0x000fe40000000020 */
[----:B------:R-:W-:-:S02]  /*0370*/  ISETP.NE.AND P0, PT, R34, RZ, PT ;  /* 0x000000ff2200720c */ /* 0x000fc40003f05270 */
[----:B------:R0:W2:Y:S02]  /*0380*/  @!P2 LDG.E.U16 R34, [R6.64+0xc0] ;  /* 0x0000c0040622a981 */ /* 0x0000a4000c1e1500 */
[----:B------:R-:W-:-:S05]  /*0390*/  FSEL R25, R25, RZ, !P0 ;  /* 0x000000ff19197208 */ /* 0x000fca0004000000 */
[----:B------:R-:W-:Y:S01]  /*03a0*/  @!P1 FADD.FTZ R25, R25, R12 ;  /* 0x0000000c19199221 */ /* 0x000fe20000010000 */
[----:B------:R-:W-:Y:S01]  /*03b0*/  ISETP.NE.AND P1, PT, R10, RZ, PT ;  /* 0x000000ff0a00720c */ /* 0x000fe20003f25270 */
[----:B------:R-:W-:Y:S01]  /*03c0*/  IMAD.MOV.U32 R10, RZ, RZ, RZ ;  /* 0x000000ffff0a7224 */ /* 0x000fe200078e00ff */
[----:B------:R-:W-:-:S11]  /*03d0*/  @!P6 PRMT R10, RZ, 0x5410, R9 ;  /* 0x00005410ff0ae816 */ /* 0x000fd60000000009 */
[----:B------:R-:W-:Y:S01]  /*03e0*/  @!P1 FADD.FTZ R25, R25, R10 ;  /* 0x0000000a19199221 */ /* 0x000fe20000010000 */
[----:B------:R-:W-:Y:S01]  /*03f0*/  ISETP.NE.AND P1, PT, R33, RZ, PT ;  /* 0x000000ff2100720c */ /* 0x000fe20003f25270 */
[----:B------:R-:W-:Y:S01]  /*0400*/  IMAD.MOV.U32 R9, RZ, RZ, RZ ;  /* 0x000000ffff097224 */ /* 0x000fe200078e00ff */
[----:B------:R-:W-:Y:S01]  /*0410*/  @!P2 PRMT R9, RZ, 0x5410, R8 ;  /* 0x00005410ff09a816 */ /* 0x000fe20000000008 */
[----:B------:R-:W-:Y:S01]  /*0420*/  IMAD.MOV.U32 R8, RZ, RZ, RZ ;  /* 0x000000ffff087224 */ /* 0x000fe200078e00ff */
[----:B------:R-:W-:Y:S01]  /*0430*/  P2R R32, PR, RZ, 0x1 ;  /* 0x00000001ff207803 */ /* 0x000fe20000000000 */
[----:B------:R0:W3:Y:S08]  /*0440*/  @!P5 LDG.E.U16 R33, [R6.64+0x100] ;  /* 0x000100040621d981 */ /* 0x0000f0000c1e1500 */
[----:B------:R-:W-:Y:S01]  /*0450*/  @!P1 FADD.FTZ R25, R25, R9 ;  /* 0x0000000919199221 */ /* 0x000fe20000010000 */
[----:B------:R-:W-:-:S02]  /*0460*/  ISETP.NE.AND P1, PT, R30, RZ, PT ;  /* 0x000000ff1e00720c */ /* 0x000fc40003f25270 */
[----:B------:R-:W-:Y:S01]  /*0470*/  @!P5 PRMT R8, RZ, 0x5410, R0 ;  /* 0x00005410ff08d816 */ /* 0x000fe20000000000 */
[----:B------:R-:W-:Y:S01]  /*0480*/  IMAD.MOV.U32 R0, RZ, RZ, RZ ;  /* 0x000000ffff007224 */ /* 0x000fe200078e00ff */
[----:B------:R-:W-:Y:S01]  /*0490*/  @!P4 PRMT R0, RZ, 0x5410, R24 ;  /* 0x00005410ff00c816 */ /* 0x000fe20000000018 */
[----:B------:R0:W4:Y:S08]  /*04a0*/  @!P3 LDG.E.U16 R30, [R6.64+0x180] ;  /* 0x00018004061eb981 */ /* 0x000130000c1e1500 */
[----:B------:R-:W-:Y:S01]  /*04b0*/  @!P1 FADD.FTZ R25, R25, R8 ;  /* 0x0000000819199221 */ /* 0x000fe20000010000 */
[----:B------:R-:W-:-:S02]  /*04c0*/  ISETP.NE.AND P1, PT, R29, RZ, PT ;  /* 0x000000ff1d00720c */ /* 0x000fc40003f25270 */
[----:B------:R-:W-:Y:S01]  /*04d0*/  LOP3.LUT R24, R15, 0xe0, RZ, 0xfc, !PT ;  /* 0x000000e00f187812 */ /* 0x000fe200078efcff */
[----:B------:R0:W2:Y:S10]  /*04e0*/  @!P4 LDG.E.U16 R29, [R6.64+0x140] ;  /* 0x00014004061dc981 */ /* 0x0000b4000c1e1500 */
[----:B------:R-:W-:Y:S01]  /*04f0*/  @!P1 FADD.FTZ R25, R25, R0 ;  /* 0x0000000019199221 */ /* 0x000fe20000010000 */
[----:B------:R-:W-:Y:S01]  /*0500*/  ISETP.NE.AND P1, PT, R26, RZ, PT ;  /* 0x000000ff1a00720c */ /* 0x000fe20003f25270 */
[----:B------:R-:W-:Y:S01]  /*0510*/  IMAD.MOV.U32 R26, RZ, RZ, RZ ;  /* 0x000000ffff1a7224 */ /* 0x000fe200078e00ff */
[----:B------:R-:W-:-:S11]  /*0520*/  @!P3 PRMT R26, RZ, 0x5410, R28 ;  /* 0x00005410ff1ab816 */ /* 0x000fd6000000001c */
[----:B------:R-:W-:Y:S01]  /*0530*/  @!P1 FADD.FTZ R25, R25, R26 ;  /* 0x0000001a19199221 */ /* 0x000fe20000010000 */
[----:B------:R-:W-:Y:S02]  /*0540*/  ISETP.GE.AND P1, PT, R24, R27, PT ;  /* 0x0000001b1800720c */ /* 0x000fe40003f26270 */
[----:B------:R-:W2:Y:S11]  /*0550*/  LDG.E.U8 R27, [R2.64+0xe0] ;  /* 0x0000e004021b7981 */ /* 0x000eb6000c1e1100 */
[----:B------:R-:W3:Y:S01]  /*0560*/  @!P1 LDG.E.U16 R4, [R4.64+0x1c0] ;  /* 0x0001c00404049981 */ /* 0x000ee2000c1e1500 */
[----:B------:R-:W-:Y:S01]  /*0570*/  @P1 IMAD.MOV.U32 R28, RZ, RZ, RZ ;  /* 0x000000ffff1c1224 */ /* 0x000fe200078e00ff */
[----:B--2---:R-:W-:-:S02]  /*0580*/  ISETP.NE.AND P0, PT, R27, RZ, PT ;  /* 0x000000ff1b00720c */ /* 0x004fc40003f05270 */
[----:B---3--:R-:W-:-:S11]  /*0590*/  @!P1 PRMT R28, RZ, 0x5410, R4 ;  /* 0x00005410ff1c9816 */ /* 0x008fd60000000004 */
        /* <DEDUP_REMOVED lines=8> */
[----:B------:R-:W1:Y:S01]  /*0620*/  SHFL.BFLY PT, R36, R35, 0x4, 0x1f ;  /* 0x0c801f0023247f89 */ /* 0x000e6200000e0000 */
[----:B------:R-:W-:Y:S02]  /*0630*/  IMAD.MOV.U32 R27, RZ, RZ, RZ ;  /* 0x000000ffff1b7224 */ /* 0x000fe400078e00ff */
[----:B-1----:R-:W-:-:S05]  /*0640*/  FADD.FTZ R37, R35, R36 ;  /* 0x0000002423257221 */ /* 0x002fca0000010000 */
[----:B------:R-:W1:Y:S01]  /*0650*/  SHFL.BFLY PT, R36, R37, 0x2, 0x1f ;  /* 0x0c401f0025247f89 */ /* 0x000e6200000e0000 */
[----:B------:R-:W-:Y:S01]  /*0660*/  IMAD.MOV.U32 R25, RZ, RZ, RZ ;  /* 0x000000ffff197224 */ /* 0x000fe200078e00ff */
[----:B------:R-:W-:Y:S01]  /*0670*/  @!P5 PRMT R25, RZ, 0x5410, R33 ;  /* 0x00005410ff19d816 */ /* 0x000fe20000000021 */
[----:B------:R-:W-:Y:S01]  /*0680*/  IMAD.MOV.U32 R33, RZ, RZ, RZ ;  /* 0x000000ffff217224 */ /* 0x000fe200078e00ff */
[----:B----4-:R-:W-:Y:S01]  /*0690*/  @!P3 PRMT R33, RZ, 0x5410, R30 ;  /* 0x00005410ff21b816 */ /* 0x010fe2000000001e */
[----:B-1----:R-:W-:Y:S02]  /*06a0*/  FADD.FTZ R5, R37, R36 ;  /* 0x0000002425057221 */ /* 0x002fe40000010000 */
[----:B------:R-:W-:Y:S01]  /*06b0*/  IMAD.MOV.U32 R36, RZ, RZ, RZ ;  /* 0x000000ffff247224 */ /* 0x000fe200078e00ff */
[----:B------:R-:W-:Y:S02]  /*06c0*/  @!P2 PRMT R36, RZ, 0x5410, R34 ;  /* 0x00005410ff24a816 */ /* 0x000fe40000000022 */
[----:B--2---:R-:W-:-:S02]  /*06d0*/  @!P6 PRMT R27, RZ, 0x5410, R32 ;  /* 0x00005410ff1be816 */ /* 0x004fc40000000020 */
[----:B------:R-:W-:Y:S01]  /*06e0*/  ISETP.GE.AND P6, PT, R31, 0x1, PT ;  /* 0x000000011f00780c */ /* 0x000fe20003fc6270 */
[----:B------:R0:W1:Y:S01]  /*06f0*/  SHFL.BFLY PT, R32, R5, 0x1, 0x1f ;  /* 0x0c201f0005207f89 */ /* 0x00006200000e0000 */
[----:B------:R-:W-:Y:S01]  /*0700*/  IMAD.MOV.U32 R31, RZ, RZ, RZ ;  /* 0x000000ffff1f7224 */ /* 0x000fe200078e00ff */
[----:B------:R-:W-:-:S10]  /*0710*/  @!P4 PRMT R31, RZ, 0x5410, R29 ;  /* 0x00005410ff1fc816 */ /* 0x000fd4000000001d */
[----:B------:R-:W-:Y:S05]  /*0720*/  @!P6 EXIT ;  /* 0x000000000000e94d */ /* 0x000fea0003800000 */
[----:B0-----:R-:W-:Y:S01]  /*0730*/  ISETP.GE.AND P6, PT, R15, c[0x0][0x180], PT ;  /* 0x000060000f007a0c */ /* 0x001fe20003fc6270 */
[----:B------:R-:W-:Y:S01]  /*0740*/  BSSY B0, `(.L_x_94) ;  /* 0x000000f000007945 */ /* 0x000fe20003800000 */
[C---:B------:R-:W-:Y:S01]  /*0750*/  LEA R4, P2, R16.reuse, c[0x0][0x160], 0x1 ;  /* 0x0000580010047a11 */ /* 0x040fe200078408ff */
[----:B-1----:R-:W-:Y:S01]  /*0760*/  FADD.FTZ R7, R5, R32 ;  /* 0x0000002005077221 */ /* 0x002fe20000010000 */
[----:B------:R-:W-:Y:S02]  /*0770*/  ISETP.GE.AND P4, PT, R17, c[0x0][0x180], PT ;  /* 0x0000600011007a0c */ /* 0x000fe40003f86270 */
[----:B------:R-:W-:Y:S02]  /*0780*/  LEA.HI.X R5, R16, c[0x0][0x164], R19, 0x1, P2 ;  /* 0x0000590010057a11 */ /* 0x000fe400010f0c13 */
        /* <DEDUP_REMOVED lines=10> */
.L_x_95:
[----:B------:R-:W-:Y:S05]  /*0830*/  BSYNC B0 ;  /* 0x0000000000007941 */ /* 0x000fea0003800000 */
.L_x_94:
[----:B------:R-:W-:Y:S01]  /*0840*/  ISETP.GE.AND P6, PT, R17, c[0x0][0x180], PT ;  /* 0x0000600011007a0c */ /* 0x000fe20003fc6270 */
[----:B------:R-:W-:Y:S01]  /*0850*/  BSSY B0, `(.L_x_96) ;  /* 0x0000009000007945 */ /* 0x000fe20003800000 */
[----:B------:R-:W-:-:S11]  /*0860*/  ISETP.GE.AND P0, PT, R23, c[0x0][0x180], PT ;  /* 0x0000600017007a0c */ /* 0x000fd60003f06270 */
[----:B------:R-:W-:Y:S05]  /*0870*/  @P6 BRA `(.L_x_97) ;  /* 0x0000006000006947 */ /* 0x000fea0003800000 */
[----:B0-----:R-:W2:Y:S02]  /*0880*/  LDG.E.U8 R13, [R2.64+0x20] ;  /* 0x00002004020d7981 */ /* 0x001ea4000c1e1100 */
[----:B--2---:R-:W-:-:S13]  /*0890*/  ISETP.NE.AND P6, PT, R13, RZ, PT ;  /* 0x000000ff0d00720c */ /* 0x004fda0003fc5270 */
[----:B------:R-:W-:Y:S01]  /*08a0*/  @!P6 FFMA.FTZ R11, -R7, R11, R12 ;  /* 0x0000000b070be223 */ /* 0x000fe2000001010c */
[----:B------:R0:W-:Y:S04]  /*08b0*/  @P6 STG.E.U16 [R4.64+0x40], RZ ;  /* 0x000040ff04006986 */ /* 0x0001e8000c101504 */
[----:B------:R-:W-:-:S05]  /*08c0*/  @!P6 F2FP.BF16.PACK_AB R11, RZ, R11 ;  /* 0x0000000bff0be23e */ /* 0x000fca00000010ff */
[----:B------:R0:W-:Y:S02]  /*08d0*/  @!P6 STG.E.U16 [R4.64+0x40], R11 ;  /* 0x0000400b0400e986 */ /* 0x0001e4000c101504 */
.L_x_97:
[----:B------:R-:W-:Y:S05]  /*08e0*/  BSYNC B0 ;  /* 0x0000000000007941 */ /* 0x000fea0003800000 */
.L_x_96:
[----:B------:R-:W-:Y:S01]  /*08f0*/  BSSY B0, `(.L_x_98) ;  /* 0x0000009000007945 */ /* 0x000fe20003800000 */
[----:B------:R-:W-:Y:S01]  /*0900*/  ISETP.GE.AND P6, PT, R24, c[0x0][0x180], PT ;  /* 0x0000600018007a0c */ /* 0x000fe20003fc6270 */
[----:B------:R-:W-:Y:S07]  /*0910*/  @P2 BRA `(.L_x_99) ;  /* 0x0000006000002947 */ /* 0x000fee0003800000 */
[----:B0-----:R-:W2:Y:S02]  /*0920*/  LDG.E.U8 R11, [R2.64+0x40] ;  /* 0x00004004020b7981 */ /* 0x001ea4000c1e1100 */
[----:B--2---:R-:W-:-:S13]  /*0930*/  ISETP.NE.AND P2, PT, R11, RZ, PT ;  /* 0x000000ff0b00720c */ /* 0x004fda0003f45270 */
[----:B------:R-:W-:Y:S01]  /*0940*/  @!P2 FFMA.FTZ R27, -R7, R27, R10 ;  /* 0x0000001b071ba223 */ /* 0x000fe2000001010a */
[----:B------:R0:W-:Y:S04]  /*0950*/  @P2 STG.E.U16 [R4.64+0x80], RZ ;  /* 0x000080ff04002986 */ /* 0x0001e8000c101504 */
[----:B------:R-:W-:-:S05]  /*0960*/  @!P2 F2FP.BF16.PACK_AB R27, RZ, R27 ;  /* 0x0000001bff1ba23e */ /* 0x000fca00000010ff */
[----:B------:R0:W-:Y:S02]  /*0970*/  @!P2 STG.E.U16 [R4.64+0x80], R27 ;  /* 0x0000801b0400a986 */ /* 0x0001e4000c101504 */
.L_x_99:
[----:B------:R-:W-:Y:S05]  /*0980*/  BSYNC B0 ;  /* 0x0000000000007941 */ /* 0x000fea0003800000 */
.L_x_98:
[----:B------:R-:W-:Y:S01]  /*0990*/  BSSY B0, `(.L_x_100) ;  /* 0x0000008000007945 */ /* 0x000fe20003800000 */
[----:B------:R-:W-:Y:S05]  /*09a0*/  @P3 BRA `(.L_x_101) ;  /* 0x0000006000003947 */ /* 0x000fea0003800000 */
[----:B------:R-:W2:Y:S02]  /*09b0*/  LDG.E.U8 R10, [R2.64+0x60] ;  /* 0x00006004020a7981 */ /* 0x000ea4000c1e1100 */
[----:B--2---:R-:W-:-:S13]  /*09c0*/  ISETP.NE.AND P2, PT, R10, RZ, PT ;  /* 0x000000ff0a00720c */ /* 0x004fda0003f45270 */
[----:B------:R-:W-:Y:S01]  /*09d0*/  @!P2 FFMA.FTZ R36, -R7, R36, R9 ;  /* 0x000000240724a223 */ /* 0x000fe20000010109 */
[----:B------:R1:W-:Y:S04]  /*09e0*/  @P2 STG.E.U16 [R4.64+0xc0], RZ ;  /* 0x0000c0ff04002986 */ /* 0x0003e8000c101504 */
[----:B------:R-:W-:-:S05]  /*09f0*/  @!P2 F2FP.BF16.PACK_AB R36, RZ, R36 ;  /* 0x00000024ff24a23e */ /* 0x000fca00000010ff */
[----:B------:R1:W-:Y:S02]  /*0a00*/  @!P2 STG.E.U16 [R4.64+0xc0], R36 ;  /* 0x0000c0240400a986 */ /* 0x0003e4000c101504 */
.L_x_101:
[----:B------:R-:W-:Y:S05]  /*0a10*/  BSYNC B0 ;  /* 0x0000000000007941 */ /* 0x000fea0003800000 */
.L_x_100:
        /* <DEDUP_REMOVED lines=8> */
.L_x_103:
[----:B------:R-:W-:Y:S05]  /*0aa0*/  BSYNC B0 ;  /* 0x0000000000007941 */ /* 0x000fea0003800000 */
.L_x_102:
[----:B------:R-:W-:Y:S01]  /*0ab0*/  BSSY B0, `(.L_x_104) ;  /* 0x0000008000007945 */ /* 0x000fe20003800000 */
[----:B------:R-:W-:Y:S05]  /*0ac0*/  @P5 BRA `(.L_x_105) ;  /* 0x0000006000005947 */ /* 0x000fea0003800000 */
[----:B------:R-:W3:Y:S02]  /*0ad0*/  LDG.E.U8 R8, [R2.64+0xa0] ;  /* 0x0000a00402087981 */ /* 0x000ee4000c1e1100 */
[----:B---3--:R-:W-:-:S13]  /*0ae0*/  ISETP.NE.AND P2, PT, R8, RZ, PT ;  /* 0x000000ff0800720c */ /* 0x008fda0003f45270 */
[----:B------:R-:W-:Y:S01]  /*0af0*/  @!P2 FFMA.FTZ R31, -R7, R31, R0 ;  /* 0x0000001f071fa223 */ /* 0x000fe20000010100 */
[----:B------:R3:W-:Y:S04]  /*0b00*/  @P2 STG.E.U16 [R4.64+0x140], RZ ;  /* 0x000140ff04002986 */ /* 0x0007e8000c101504 */
[----:B------:R-:W-:-:S05]  /*0b10*/  @!P2 F2FP.BF16.PACK_AB R31, RZ, R31 ;  /* 0x0000001fff1fa23e */ /* 0x000fca00000010ff */
[----:B------:R3:W-:Y:S02]  /*0b20*/  @!P2 STG.E.U16 [R4.64+0x140], R31 ;  /* 0x0001401f0400a986 */ /* 0x0007e4000c101504 */
.L_x_105:
[----:B------:R-:W-:Y:S05]  /*0b30*/  BSYNC B0 ;  /* 0x0000000000007941 */ /* 0x000fea0003800000 */
.L_x_104:
[----:B------:R-:W-:Y:S01]  /*0b40*/  BSSY B0, `(.L_x_106) ;  /* 0x0000008000007945 */ /* 0x000fe20003800000 */
[----:B------:R-:W-:Y:S05]  /*0b50*/  @P0 BRA `(.L_x_107) ;  /* 0x0000006000000947 */ /* 0x000fea0003800000 */
[----:B------:R-:W4:Y:S02]  /*0b60*/  LDG.E.U8 R0, [R2.64+0xc0] ;  /* 0x0000c00402007981 */ /* 0x000f24000c1e1100 */
[----:B----4-:R-:W-:-:S13]  /*0b70*/  ISETP.NE.AND P0, PT, R0, RZ, PT ;  /* 0x000000ff0000720c */ /* 0x010fda0003f05270 */
[----:B------:R-:W-:Y:S01]  /*0b80*/  @!P0 FFMA.FTZ R33, -R7, R33, R26 ;  /* 0x0000002107218223 */ /* 0x000fe2000001011a */
[----:B------:R4:W-:Y:S04]  /*0b90*/  @P0 STG.E.U16 [R4.64+0x180], RZ ;  /* 0x000180ff04000986 */ /* 0x0009e8000c101504 */
[----:B------:R-:W-:-:S05]  /*0ba0*/  @!P0 F2FP.BF16.PACK_AB R33, RZ, R33 ;  /* 0x00000021ff21823e */ /* 0x000fca00000010ff */
[----:B------:R4:W-:Y:S02]  /*0bb0*/  @!P0 STG.E.U16 [R4.64+0x180], R33 ;  /* 0x0001802104008986 */ /* 0x0009e4000c101504 */
.L_x_107:
[----:B------:R-:W-:Y:S05]  /*0bc0*/  BSYNC B0 ;  /* 0x0000000000007941 */ /* 0x000fea0003800000 */
.L_x_106:
        /* <DEDUP_REMOVED lines=11> */
.L_x_108:
        /* <DEDUP_REMOVED lines=16> */
.L_x_10796:


//--------------------- .text._ZN43_GLOBAL__N__9ae7fba5_10_SoftMax_cu_9f978f6321softmax_warp_backwardIN3c108BFloat16ES2_fLi7ELb0ELb1EEEvPT0_PKT_S7_iiiPKb --------------------------
	.section	.text._ZN43_GLOBAL__N__9ae7fba5_10_SoftMax_cu_9f978f6321softmax_warp_backwardIN3c108BFloat16ES2_fLi7ELb0ELb1EEEvPT0_PKT_S7_iiiPKb,"ax",@progbits
	.sectioninfo	@"SHI_REGISTERS=40"
	.align	128
.text._ZN43_GLOBAL__N__9ae7fba5_10_SoftMax_cu_9f978f6321softmax_warp_backwardIN3c108BFloat16ES2_fLi7ELb0ELb1EEEvPT0_PKT_S7_iiiPKb:
        .type           _ZN43_GLOBAL__N__9ae7fba5_10_SoftMax_cu_9f978f6321softmax_warp_backwardIN3c108BFloat16ES2_fLi7ELb0ELb1EEEvPT0_PKT_S7_iiiPKb,@function
        .size           _ZN43_GLOBAL__N__9ae7fba5_10_SoftMax_cu_9f978f6321softmax_warp_backwardIN3c108BFloat16ES2_fLi7ELb0ELb1EEEvPT0_PKT_S7_iiiPKb,(.L_x_10797 - _ZN43_GLOBAL__N__9ae7fba5_10_SoftMax_cu_9f978f6321softmax_warp_backwardIN3c108BFloat16ES2_fLi7ELb0ELb1EEEvPT0_PKT_S7_iiiPKb)
        .other          _ZN43_GLOBAL__N__9ae7fba5_10_SoftMax_cu_9f978f6321softmax_warp_backwardIN3c108BFloat16ES2_fLi7ELb0ELb1EEEvPT0_PKT_S7_iiiPKb,@"STO_CUDA_ENTRY STV_DEFAULT"
_ZN43_GLOBAL__N__9ae7fba5_10_SoftMax_cu_9f978f6321softmax_warp_backwardIN3c108BFloat16ES2_fLi7ELb0ELb1EEEvPT0_PKT_S7_iiiPKb:
[----:B------:R-:W-:Y:S02]  /*0000*/  IMAD.MOV.U32 R1, RZ, RZ, c[0x0][0x28] ;  /* 0x00000a00ff017624 */ /* 0x000fe400078e00ff */
[----:B------:R-:W0:Y:S01]  /*0010*/  S2R R8, SR_CTAID.X ;  /* 0x0000000000087919 */ /* 0x000e220000002500 */
[----:B------:R-:W-:Y:S01]  /*0020*/  IMAD.MOV.U32 R7, RZ, RZ, 0x2 ;  /* 0x00000002ff077424 */ /* 0x000fe200078e00ff */
[----:B------:R-:W-:Y:S02]  /*0030*/  ULDC.64 UR6, c[0x0][0x118] ;  /* 0x0000460000067ab9 */ /* 0x000fe40000000a00 */
[----:B------:R-:W0:Y:S04]  /*0040*/  S2R R3, SR_TID.Y ;  /* 0x0000000000037919 */ /* 0x000e280000002200 */
[----:B------:R-:W1:Y:S01]  /*0050*/  S2R R16, SR_TID.X ;  /* 0x0000000000107919 */ /* 0x000e620000002100 */
[----:B0-----:R-:W-:-:S04]  /*0060*/  IMAD R8, R8, c[0x0][0x4], R3 ;  /* 0x0000010008087a24 */ /* 0x001fc800078e0203 */
[----:B------:R-:W-:Y:S01]  /*0070*/  IMAD.SHL.U32 R3, R8, 0x2, RZ ;  /* 0x0000000208037824 */ /* 0x000fe200078e00ff */
[----:B-1----:R-:W-:-:S04]  /*0080*/  LOP3.LUT R16, R16, 0x1f, RZ, 0xc0, !PT ;  /* 0x0000001f10107812 */ /* 0x002fc800078ec0ff */
[C---:B------:R-:W-:Y:S01]  /*0090*/  IADD3 R19, -R3.reuse, c[0x0][0x178], RZ ;  /* 0x00005e0003137a10 */ /* 0x040fe20007ffe1ff */
[----:B------:R-:W-:-:S03]  /*00a0*/  IMAD R10, R3, c[0x0][0x17c], R16 ;  /* 0x00005f00030a7a24 */ /* 0x000fc600078e0210 */
[----:B------:R-:W-:Y:S01]  /*00b0*/  ISETP.GT.AND P0, PT, R19, RZ, PT ;  /* 0x000000ff1300720c */ /* 0x000fe20003f04270 */
[----:B------:R-:W-:-:S03]  /*00c0*/  IMAD.WIDE R24, R10, R7, c[0x0][0x168] ;  /* 0x00005a000a187625 */ /* 0x000fc600078e0207 */
[----:B------:R-:W-:-:S04]  /*00d0*/  SEL R0, RZ, c[0x0][0x180], !P0 ;  /* 0x00006000ff007a07 */ /* 0x000fc80004000000 */
[CC--:B------:R-:W-:Y:S02]  /*00e0*/  ISETP.GE.AND P0, PT, R16.reuse, R0.reuse, PT ;  /* 0x000000001000720c */ /* 0x0c0fe40003f06270 */
[C---:B------:R-:W-:Y:S02]  /*00f0*/  LOP3.LUT R17, R16.reuse, 0x20, RZ, 0xfc, !PT ;  /* 0x0000002010117812 */ /* 0x040fe400078efcff */
[----:B------:R-:W-:Y:S01]  /*0100*/  LOP3.LUT R11, R16, 0x40, RZ, 0xfc, !PT ;  /* 0x00000040100b7812 */ /* 0x000fe200078efcff */
[----:B------:R-:W-:Y:S01]  /*0110*/  IMAD.WIDE R6, R10, R7, c[0x0][0x170] ;  /* 0x00005c000a067625 */ /* 0x000fe200078e0207 */
[-C--:B------:R-:W-:Y:S02]  /*0120*/  ISETP.GE.AND P5, PT, R17, R0.reuse, PT ;  /* 0x000000001100720c */ /* 0x080fe40003fa6270 */
[----:B------:R-:W-:Y:S02]  /*0130*/  ISETP.GE.AND P6, PT, R11, R0, PT ;  /* 0x000000000b00720c */ /* 0x000fe40003fc6270 */
[----:B------:R-:W-:-:S03]  /*0140*/  IMNMX R19, R19, 0x2, PT ;  /* 0x0000000213137817 */ /* 0x000fc60003800200 */
[----:B------:R0:W2:Y:S04]  /*0150*/  @!P0 LDG.E.U16 R31, [R24.64] ;  /* 0x00000006181f8981 */ /* 0x0000a8000c1e1500 */
[----:B------:R-:W3:Y:S01]  /*0160*/  @!P0 LDG.E.U16 R23, [R6.64] ;  /* 0x0000000606178981 */ /* 0x000ee2000c1e1500 */
[----:B------:R-:W-:Y:S01]  /*0170*/  ULDC UR4, c[0x0][0x180] ;  /* 0x0000600000047ab9 */ /* 0x000fe20000000800 */
[----:B------:R-:W-:Y:S01]  /*0180*/  ISETP.GT.AND P1, PT, R19, 0x1, PT ;  /* 0x000000011300780c */ /* 0x000fe20003f24270 */
[----:B------:R-:W-:Y:S01]  /*0190*/  USHF.R.S32.HI UR4, URZ, 0x1f, UR4 ;  /* 0x0000001f3f047899 */ /* 0x000fe20008011404 */
[----:B------:R-:W-:Y:S01]  /*01a0*/  LOP3.LUT R12, R16, 0x60, RZ, 0xfc, !PT ;  /* 0x00000060100c7812 */ /* 0x000fe200078efcff */
[----:B------:R-:W4:Y:S01]  /*01b0*/  @!P5 LDG.E.U16 R26, [R6.64+0x40] ;  /* 0x00004006061ad981 */ /* 0x000f22000c1e1500 */
[----:B------:R-:W-:-:S02]  /*01c0*/  IADD3 R14, P3, R10, c[0x0][0x180], RZ ;  /* 0x000060000a0e7a10 */ /* 0x000fc40007f7e0ff */
[----:B------:R-:W-:Y:S01]  /*01d0*/  SHF.R.S32.HI R13, RZ, 0x1f, R10 ;  /* 0x0000001fff0d7819 */ /* 0x000fe2000001140a */
[----:B------:R-:W4:Y:S01]  /*01e0*/  @!P6 LDG.E.U16 R35, [R6.64+0x80] ;  /* 0x000080060623e981 */ /* 0x000f22000c1e1500 */
[----:B------:R-:W-:Y:S01]  /*01f0*/  SEL R30, RZ, c[0x0][0x180], !P1 ;  /* 0x00006000ff1e7a07 */ /* 0x000fe20004800000 */
[----:B------:R-:W-:Y:S01]  /*0200*/  IMAD.SHL.U32 R32, R14, 0x2, RZ ;  /* 0x000000020e207824 */ /* 0x000fe200078e00ff */
[----:B------:R-:W-:Y:S01]  /*0210*/  ISETP.GE.AND P2, PT, R12, R0, PT ;  /* 0x000000000c00720c */ /* 0x000fe20003f46270 */
[----:B------:R0:W4:Y:S01]  /*0220*/  @!P5 LDG.E.U16 R36, [R24.64+0x40] ;  /* 0x000040061824d981 */ /* 0x000122000c1e1500 */
[----:B------:R-:W-:Y:S02]  /*0230*/  IADD3.X R15, R13, UR4, RZ, P3, !PT ;  /* 0x000000040d0f7c10 */ /* 0x000fe40009ffe4ff */
[-C--:B------:R-:W-:Y:S01]  /*0240*/  ISETP.GE.AND P3, PT, R16, R30.reuse, PT ;  /* 0x0000001e1000720c */ /* 0x080fe20003f66270 */
[----:B------:R0:W4:Y:S01]  /*0250*/  @!P6 LDG.E.U16 R27, [R24.64+0x80] ;  /* 0x00008006181be981 */ /* 0x000122000c1e1500 */
[----:B------:R-:W-:-:S02]  /*0260*/  ISETP.GE.AND P4, PT, R17, R30, PT ;  /* 0x0000001e1100720c */ /* 0x000fc40003f86270 */
[----:B------:R-:W-:Y:S02]  /*0270*/  SHF.L.U64.HI R20, R14, 0x1, R15 ;  /* 0x000000010e147819 */ /* 0x000fe4000001020f */
[----:B------:R-:W-:-:S03]  /*0280*/  IADD3 R4, P1, R32, c[0x0][0x168], RZ ;  /* 0x00005a0020047a10 */ /* 0x000fc60007f3e0ff */
[----:B------:R0:W4:Y:S01]  /*0290*/  @!P2 LDG.E.U16 R28, [R24.64+0xc0] ;  /* 0x0000c006181ca981 */ /* 0x000122000c1e1500 */
[----:B------:R-:W-:-:S05]  /*02a0*/  IADD3.X R5, R20, c[0x0][0x16c], RZ, P1, !PT ;  /* 0x00005b0014057a10 */ /* 0x000fca0000ffe4ff */
[----:B------:R1:W4:Y:S04]  /*02b0*/  @!P3 LDG.E.U16 R22, [R4.64] ;  /* 0x000000060416b981 */ /* 0x000328000c1e1500 */
[----:B------:R1:W4:Y:S01]  /*02c0*/  @!P4 LDG.E.U16 R29, [R4.64+0x40] ;  /* 0x00004006041dc981 */ /* 0x000322000c1e1500 */
[----:B------:R-:W-:-:S04]  /*02d0*/  IADD3 R2, P1, R10, c[0x0][0x188], RZ ;  /* 0x000062000a027a10 */ /* 0x000fc80007f3e0ff */
[----:B------:R-:W-:-:S05]  /*02e0*/  IADD3.X R3, R13, c[0x0][0x18c], RZ, P1, !PT ;  /* 0x000063000d037a10 */ /* 0x000fca0000ffe4ff */
[----:B------:R-:W4:Y:S04]  /*02f0*/  LDG.E.U8 R33, [R2.64+0x20] ;  /* 0x0000200602217981 */ /* 0x000f28000c1e1100 */
[----:B------:R-:W4:Y:S01]  /*0300*/  LDG.E.U8 R18, [R2.64] ;  /* 0x0000000602127981 */ /* 0x000f22000c1e1100 */
[----:B------:R-:W-:-:S03]  /*0310*/  IMAD.MOV.U32 R9, RZ, RZ, RZ ;  /* 0x000000ffff097224 */ /* 0x000fc600078e00ff */
[----:B------:R-:W4:Y:S01]  /*0320*/  LDG.E.U8 R21, [R2.64+0x40] ;  /* 0x0000400602157981 */ /* 0x000f22000c1e1100 */
[----:B------:R-:W-:Y:S01]  /*0330*/  IMAD.MOV.U32 R0, RZ, RZ, RZ ;  /* 0x000000ffff007224 */ /* 0x000fe200078e00ff */
[-C--:B------:R-:W-:Y:S01]  /*0340*/  ISETP.GE.AND P1, PT, R11, R30.reuse, PT ;  /* 0x0000001e0b00720c */ /* 0x080fe20003f26270 */
[----:B0-----:R-:W-:Y:S01]  /*0350*/  CS2R R24, SRZ ;  /* 0x0000000000187805 */ /* 0x001fe2000001ff00 */
[----:B--2---:R-:W-:Y:S02]  /*0360*/  @!P0 PRMT R9, RZ, 0x5410, R31 ;  /* 0x00005410ff098816 */ /* 0x004fe4000000001f */
[----:B------:R0:W2:Y:S01]  /*0370*/  @!P2 LDG.E.U16 R31, [R6.64+0xc0] ;  /* 0x0000c006061fa981 */ /* 0x0000a2000c1e1500 */
[----:B---3--:R-:W-:Y:S02]  /*0380*/  @!P0 PRMT R0, RZ, 0x5410, R23 ;  /* 0x00005410ff008816 */ /* 0x008fe40000000017 */
[----:B------:R-:W-:Y:S02]  /*0390*/  ISETP.GE.AND P0, PT, R12, R30, PT ;  /* 0x0000001e0c00720c */ /* 0x000fe40003f06270 */
[----:B----4-:R-:W-:Y:S01]  /*03a0*/  @!P5 PRMT R24, RZ, 0x5410, R26 ;  /* 0x00005410ff18d816 */ /* 0x010fe2000000001a */
[----:B------:R-:W-:-:S03]  /*03b0*/  IMAD.MOV.U32 R26, RZ, RZ, RZ ;  /* 0x000000ffff1a7224 */ /* 0x000fc600078e00ff */
[----:B------:R1:W3:Y:S01]  /*03c0*/  @!P1 LDG.E.U16 R30, [R4.64+0x80] ;  /* 0x00008006041e9981 */ /* 0x0002e2000c1e1500 */
[----:B------:R-:W-:-:S03]  /*03d0*/  @!P6 PRMT R26, RZ, 0x5410, R35 ;  /* 0x00005410ff1ae816 */ /* 0x000fc60000000023 */
[----:B------:R-:W4:Y:S01]  /*03e0*/  LDG.E.U8 R35, [R2.64+0x60] ;  /* 0x0000600602237981 */ /* 0x000f22000c1e1100 */
[----:B------:R-:W-:Y:S01]  /*03f0*/  IMAD.MOV.U32 R23, RZ, RZ, RZ ;  /* 0x000000ffff177224 */ /* 0x000fe200078e00ff */
[----:B------:R-:W-:Y:S02]  /*0400*/  @!P5 PRMT R23, RZ, 0x5410, R36 ;  /* 0x00005410ff17d816 */ /* 0x000fe40000000024 */
[----:B------:R1:W2:Y:S01]  /*0410*/  @!P0 LDG.E.U16 R34, [R4.64+0xc0] ;  /* 0x0000c00604228981 */ /* 0x0002a2000c1e1500 */
[----:B------:R-:W-:Y:S02]  /*0420*/  @!P6 PRMT R25, RZ, 0x5410, R27 ;  /* 0x00005410ff19e816 */ /* 0x000fe4000000001b */
[----:B-1----:R-:W-:-:S04]  /*0430*/  IADD3 R4, P5, R2, c[0x0][0x180], RZ ;  /* 0x0000600002047a10 */ /* 0x002fc80007fbe0ff */
[----:B------:R-:W-:Y:S01]  /*0440*/  IADD3.X R5, R3, UR4, RZ, P5, !PT ;  /* 0x0000000403057c10 */ /* 0x000fe2000affe4ff */
[----:B------:R-:W-:Y:S01]  /*0450*/  IMAD.MOV.U32 R27, RZ, RZ, RZ ;  /* 0x000000ffff1b7224 */ /* 0x000fe200078e00ff */
[----:B------:R-:W-:Y:S01]  /*0460*/  @!P2 PRMT R27, RZ, 0x5410, R28 ;  /* 0x00005410ff1ba816 */ /* 0x000fe2000000001c */
[----:B------:R-:W-:Y:S02]  /*0470*/  IMAD.MOV.U32 R28, RZ, RZ, RZ ;  /* 0x000000ffff1c7224 */ /* 0x000fe400078e00ff */
[----:B------:R-:W2:Y:S01]  /*0480*/  LDG.E.U8 R36, [R4.64] ;  /* 0x0000000604247981 */ /* 0x000ea2000c1e1100 */
[----:B------:R-:W-:Y:S01]  /*0490*/  @!P3 PRMT R28, RZ, 0x5410, R22 ;  /* 0x00005410ff1cb816 */ /* 0x000fe20000000016 */
[----:B------:R-:W-:Y:S01]  /*04a0*/  IMAD.MOV.U32 R22, RZ, RZ, RZ ;  /* 0x000000ffff167224 */ /* 0x000fe200078e00ff */
[----:B------:R-:W-:Y:S02]  /*04b0*/  @!P4 PRMT R22, RZ, 0x5410, R29 ;  /* 0x00005410ff16c816 */ /* 0x000fe4000000001d */
[----:B------:R-:W3:Y:S01]  /*04c0*/  LDG.E.U8 R29, [R4.64+0x20] ;  /* 0x00002006041d7981 */ /* 0x000ee2000c1e1100 */
[----:B------:R-:W-:-:S03]  /*04d0*/  ISETP.NE.AND P6, PT, R33, RZ, PT ;  /* 0x000000ff2100720c */ /* 0x000fc60003fc5270 */
[----:B------:R-:W3:Y:S01]  /*04e0*/  LDG.E.U8 R33, [R4.64+0x40] ;  /* 0x0000400604217981 */ /* 0x000ee2000c1e1100 */
[----:B0-----:R-:W-:-:S03]  /*04f0*/  IADD3 R6, P5, R32, c[0x0][0x170], RZ ;  /* 0x00005c0020067a10 */ /* 0x001fc60007fbe0ff */
[----:B------:R-:W3:Y:S01]  /*0500*/  LDG.E.U8 R32, [R4.64+0x60] ;  /* 0x0000600604207981 */ /* 0x000ee2000c1e1100 */
[----:B------:R-:W-:Y:S01]  /*0510*/  IADD3.X R7, R20, c[0x0][0x174], RZ, P5, !PT ;  /* 0x00005d0014077a10 */ /* 0x000fe20002ffe4ff */
[----:B------:R-:W-:Y:S01]  /*0520*/  FADD.FTZ R20, RZ, R9 ;  /* 0x00000009ff147221 */ /* 0x000fe20000010000 */
[----:B------:R-:W-:-:S04]  /*0530*/  ISETP.NE.AND P5, PT, R18, RZ, PT ;  /* 0x000000ff1200720c */ /* 0x000fc80003fa5270 */
[----:B------:R-:W-:-:S05]  /*0540*/  FSEL R20, R20, RZ, !P5 ;  /* 0x000000ff14147208 */ /* 0x000fca0006800000 */
[----:B------:R-:W-:Y:S01]  /*0550*/  @!P6 FADD.FTZ R20, R20, R23 ;  /* 0x000000171414e221 */ /* 0x000fe20000010000 */
[----:B------:R-:W-:-:S13]  /*0560*/  ISETP.NE.AND P6, PT, R21, RZ, PT ;  /* 0x000000ff1500720c */ /* 0x000fda0003fc5270 */
[----:B------:R-:W-:Y:S02]  /*0570*/  @!P6 FADD.FTZ R20, R20, R25 ;  /* 0x000000191414e221 */ /* 0x000fe40000010000 */
[----:B------:R-:W-:Y:S02]  /*0580*/  IMAD.MOV.U32 R18, RZ, RZ, RZ ;  /* 0x000000ffff127224 */ /* 0x000fe400078e00ff */
[----:B------:R-:W-:Y:S01]  /*0590*/  @P0 IMAD.MOV.U32 R21, RZ, RZ, RZ ;  /* 0x000000ffff150224 */ /* 0x000fe200078e00ff */
[----:B----4-:R-:W-:Y:S01]  /*05a0*/  ISETP.NE.AND P6, PT, R35, RZ, PT ;  /* 0x000000ff2300720c */ /* 0x010fe20003fc5270 */
[----:B------:R-:W-:-:S12]  /*05b0*/  FADD.FTZ R35, RZ, R28 ;  /* 0x0000001cff237221 */ /* 0x000fd80000010000 */
[----:B------:R-:W-:Y:S01]  /*05c0*/  @!P6 FADD.FTZ R20, R20, R27 ;  /* 0x0000001b1414e221 */ /* 0x000fe20000010000 */
[----:B--2---:R-:W-:-:S04]  /*05d0*/  ISETP.NE.AND P6, PT, R36, RZ, PT ;  /* 0x000000ff2400720c */ /* 0x004fc80003fc5270 */
[----:B------:R-:W-:Y:S02]  /*05e0*/  FSEL R35, R35, RZ, !P6 ;  /* 0x000000ff23237208 */ /* 0x000fe40007000000 */
[----:B---3--:R-:W-:Y:S02]  /*05f0*/  ISETP.NE.AND P6, PT, R29, RZ, PT ;  /* 0x000000ff1d00720c */ /* 0x008fe40003fc5270 */
[----:B------:R-:W-:Y:S01]  /*0600*/  @!P1 PRMT R18, RZ, 0x5410, R30 ;  /* 0x00005410ff129816 */ /* 0x000fe2000000001e */
[----:B------:R0:W5:Y:S04]  /*0610*/  @!P1 LDG.E.U16 R29, [R6.64+0x80] ;  /* 0x00008006061d9981 */ /* 0x000168000c1e1500 */
[----:B------:R-:W2:Y:S06]  /*0620*/  @!P3 LDG.E.U16 R30, [R6.64] ;  /* 0x00000006061eb981 */ /* 0x000eac000c1e1500 */
[----:B------:R-:W-:Y:S01]  /*0630*/  @!P6 FADD.FTZ R35, R35, R22 ;  /* 0x000000162323e221 */ /* 0x000fe20000010000 */
[----:B------:R-:W-:-:S02]  /*0640*/  ISETP.NE.AND P6, PT, R33, RZ, PT ;  /* 0x000000ff2100720c */ /* 0x000fc40003fc5270 */
[----:B------:R-:W-:Y:S02]  /*0650*/  @!P0 PRMT R21, RZ, 0x5410, R34 ;  /* 0x00005410ff158816 */ /* 0x000fe40000000022 */
[----:B------:R-:W3:Y:S09]  /*0660*/  @!P4 LDG.E.U16 R34, [R6.64+0x40] ;  /* 0x000040060622c981 */ /* 0x000ef2000c1e1500 */
[----:B------:R-:W-:Y:S01]  /*0670*/  @!P6 FADD.FTZ R35, R35, R18 ;  /* 0x000000122323e221 */ /* 0x000fe20000010000 */
[----:B------:R-:W-:-:S13]  /*0680*/  ISETP.NE.AND P6, PT, R32, RZ, PT ;  /* 0x000000ff2000720c */ /* 0x000fda0003fc5270 */
[----:B------:R-:W-:Y:S01]  /*0690*/  @!P6 FADD.FTZ R35, R35, R21 ;  /* 0x000000152323e221 */ /* 0x000fe20000010000 */
[----:B------:R-:W-:Y:S02]  /*06a0*/  ISETP.GE.AND P6, PT, R19, 0x1, PT ;  /* 0x000000011300780c */ /* 0x000fe40003fc6270 */
[----:B------:R0:W5:Y:S04]  /*06b0*/  @!P0 LDG.E.U16 R19, [R6.64+0xc0] ;  /* 0x0000c00606138981 */ /* 0x000168000c1e1500 */
[----:B------:R-:W1:Y:S04]  /*06c0*/  SHFL.BFLY PT, R33, R20, 0x10, 0x1f ;  /* 0x0e001f0014217f89 */ /* 0x000e6800000e0000 */
[----:B------:R-:W4:Y:S01]  /*06d0*/  SHFL.BFLY PT, R36, R35, 0x10, 0x1f ;  /* 0x0e001f0023247f89 */ /* 0x000f2200000e0000 */
[----:B-1----:R-:W-:-:S02]  /*06e0*/  FADD.FTZ R32, R20, R33 ;  /* 0x0000002114207221 */ /* 0x002fc40000010000 */
[----:B----4-:R-:W-:-:S03]  /*06f0*/  FADD.FTZ R37, R35, R36 ;  /* 0x0000002423257221 */ /* 0x010fc60000010000 */
[----:B------:R-:W1:Y:S04]  /*0700*/  SHFL.BFLY PT, R33, R32, 0x8, 0x1f ;  /* 0x0d001f0020217f89 */ /* 0x000e6800000e0000 */
[----:B------:R-:W4:Y:S01]  /*0710*/  SHFL.BFLY PT, R36, R37, 0x8, 0x1f ;  /* 0x0d001f0025247f89 */ /* 0x000f2200000e0000 */
[----:B-1----:R-:W-:Y:S02]  /*0720*/  FADD.FTZ R33, R32, R33 ;  /* 0x0000002120217221 */ /* 0x002fe40000010000 */
[----:B----4-:R-:W-:-:S03]  /*0730*/  FADD.FTZ R37, R37, R36 ;  /* 0x0000002425257221 */ /* 0x010fc60000010000 */
[----:B------:R-:W1:Y:S04]  /*0740*/  SHFL.BFLY PT, R36, R33, 0x4, 0x1f ;  /* 0x0c801f0021247f89 */ /* 0x000e6800000e0000 */
[----:B------:R-:W4:Y:S01]  /*0750*/  SHFL.BFLY PT, R20, R37, 0x4, 0x1f ;  /* 0x0c801f0025147f89 */ /* 0x000f2200000e0000 */
[----:B-1----:R-:W-:Y:S02]  /*0760*/  FADD.FTZ R36, R33, R36 ;  /* 0x0000002421247221 */ /* 0x002fe40000010000 */
[----:B----4-:R-:W-:-:S03]  /*0770*/  FADD.FTZ R33, R37, R20 ;  /* 0x0000001425217221 */ /* 0x010fc60000010000 */
[----:B------:R-:W1:Y:S04]  /*0780*/  SHFL.BFLY PT, R32, R36, 0x2, 0x1f ;  /* 0x0c401f0024207f89 */ /* 0x000e6800000e0000 */
[----:B------:R-:W4:Y:S01]  /*0790*/  SHFL.BFLY PT, R35, R33, 0x2, 0x1f ;  /* 0x0c401f0021237f89 */ /* 0x000f2200000e0000 */
[----:B------:R-:W-:Y:S01]  /*07a0*/  IMAD.MOV.U32 R20, RZ, RZ, RZ ;  /* 0x000000ffff147224 */ /* 0x000fe200078e00ff */
[----:B------:R-:W-:Y:S01]  /*07b0*/  @!P2 PRMT R20, RZ, 0x5410, R31 ;  /* 0x00005410ff14a816 */ /* 0x000fe2000000001f */
[----:B------:R-:W-:Y:S02]  /*07c0*/  IMAD.MOV.U32 R31, RZ, RZ, RZ ;  /* 0x000000ffff1f7224 */ /* 0x000fe400078e00ff */
[----:B-1----:R-:W-:-:S05]  /*07d0*/  FADD.FTZ R32, R36, R32 ;  /* 0x0000002024207221 */ /* 0x002fca0000010000 */
[----:B------:R0:W1:Y:S01]  /*07e0*/  SHFL.BFLY PT, R37, R32, 0x1, 0x1f ;  /* 0x0c201f0020257f89 */ /* 0x00006200000e0000 */
[----:B--2---:R-:W-:Y:S01]  /*07f0*/  @!P3 PRMT R31, RZ, 0x5410, R30 ;  /* 0x00005410ff1fb816 */ /* 0x004fe2000000001e */
[----:B----4-:R-:W-:Y:S02]  /*0800*/  FADD.FTZ R30, R33, R35 ;  /* 0x00000023211e7221 */ /* 0x010fe40000010000 */
[----:B------:R-:W-:-:S03]  /*0810*/  IMAD.MOV.U32 R35, RZ, RZ, RZ ;  /* 0x000000ffff237224 */ /* 0x000fc600078e00ff */
[----:B------:R0:W2:Y:S01]  /*0820*/  SHFL.BFLY PT, R33, R30, 0x1, 0x1f ;  /* 0x0c201f001e217f89 */ /* 0x0000a200000e0000 */
[----:B---3--:R-:W-:Y:S01]  /*0830*/  @!P4 PRMT R35, RZ, 0x5410, R34 ;  /* 0x00005410ff23c816 */ /* 0x008fe20000000022 */
[----:B------:R-:W-:Y:S06]  /*0840*/  @!P6 EXIT ;  /* 0x000000000000e94d */ /* 0x000fec0003800000 */
[----:B-1----:R-:W-:Y:S01]  /*0850*/  ISETP.GE.AND P2, PT, R16, c[0x0][0x180], PT ;  /* 0x0000600010007a0c */ /* 0x002fe20003f46270 */
[----:B------:R-:W-:Y:S01]  /*0860*/  BSSY B0, `(.L_x_109) ;  /* 0x000000e000007945 */ /* 0x000fe20003800000 */
[----:B0-----:R-:W-:Y:S01]  /*0870*/  LEA R6, P6, R10, c[0x0][0x160], 0x1 ;  /* 0x000058000a067a11 */ /* 0x001fe200078c08ff */
[----:B------:R-:W-:Y:S01]  /*0880*/  FADD.FTZ R32, R32, R37 ;  /* 0x0000002520207221 */ /* 0x000fe20000010000 */
[----:B------:R-:W-:Y:S01]  /*0890*/  ISETP.GE.AND P4, PT, R11, c[0x0][0x180], PT ;  /* 0x000060000b007a0c */ /* 0x000fe20003f86270 */
[----:B------:R-:W-:Y:S01]  /*08a0*/  IMAD.MOV.U32 R11, RZ, RZ, -0x2 ;  /* 0xfffffffeff0b7424 */ /* 0x000fe200078e00ff */
[----:B------:R-:W-:Y:S02]  /*08b0*/  LEA.HI.X R7, R10, c[0x0][0x164], R13, 0x1, P6 ;  /* 0x000059000a077a11 */ /* 0x000fe400030f0c0d */
[----:B------:R-:W-:Y:S01]  /*08c0*/  ISETP.GE.AND P3, PT, R17, c[0x0][0x180], PT ;  /* 0x0000600011007a0c */ /* 0x000fe20003f66270 */
[----:B------:R-:W-:Y:S01]  /*08d0*/  IMAD R8, R8, R11, c[0x0][0x178] ;  /* 0x00005e0008087624 */ /* 0x000fe200078e020b */
[----:B------:R-:W-:-:S03]  /*08e0*/  ISETP.GE.AND P6, PT, R12, c[0x0][0x180], PT ;  /* 0x000060000c007a0c */ /* 0x000fc60003fc6270 */
[----:B------:R-:W-:Y:S05]  /*08f0*/  @P2 BRA `(.L_x_110) ;  /* 0x0000004000002947 */ /* 0x000fea0003800000 */
[----:B------:R-:W-:Y:S01]  /*0900*/  @!P5 FFMA.FTZ R0, R32, -R0, R9 ;  /* 0x800000002000d223 */ /* 0x000fe20000010009 */
[----:B------:R0:W-:Y:S04]  /*0910*/  @P5 STG.E.U16 [R6.64], RZ ;  /* 0x000000ff06005986 */ /* 0x0001e8000c101506 */
[----:B------:R-:W-:-:S05]  /*0920*/  @!P5 F2FP.BF16.PACK_AB R0, RZ, R0 ;  /* 0x00000000ff00d23e */ /* 0x000fca00000010ff */
[----:B------:R0:W-:Y:S02]  /*0930*/  @!P5 STG.E.U16 [R6.64], R0 ;  /* 0x000000000600d986 */ /* 0x0001e4000c101506 */
.L_x_110:
[----:B------:R-:W-:Y:S05]  /*0940*/  BSYNC B0 ;  /* 0x0000000000007941 */ /* 0x000fea0003800000 */
.L_x_109:
[----:B------:R-:W-:Y:S01]  /*0950*/  BSSY B0, `(.L_x_111) ;  /* 0x0000008000007945 */ /* 0x000fe20003800000 */
[----:B------:R-:W-:Y:S05]  /*0960*/  @P3 BRA `(.L_x_112) ;  /* 0x0000006000003947 */ /* 0x000fea0003800000 */
[----:B0-----:R-:W3:Y:S02]  /*0970*/  LDG.E.U8 R0, [R2.64+0x20] ;  /* 0x0000200602007981 */ /* 0x001ee4000c1e1100 */
[----:B---3--:R-:W-:-:S13]  /*0980*/  ISETP.NE.AND P5, PT, R0, RZ, PT ;  /* 0x000000ff0000720c */ /* 0x008fda0003fa5270 */
[----:B------:R-:W-:Y:S01]  /*0990*/  @!P5 FFMA.FTZ R24, R32, -R24, R23 ;  /* 0x800000182018d223 */ /* 0x000fe20000010017 */
[----:B------:R0:W-:Y:S04]  /*09a0*/  @P5 STG.E.U16 [R6.64+0x40], RZ ;  /* 0x000040ff06005986 */ /* 0x0001e8000c101506 */
[----:B------:R-:W-:-:S05]  /*09b0*/  @!P5 F2FP.BF16.PACK_AB R24, RZ, R24 ;  /* 0x00000018ff18d23e */ /* 0x000fca00000010ff */
[----:B------:R0:W-:Y:S02]  /*09c0*/  @!P5 STG.E.U16 [R6.64+0x40], R24 ;  /* 0x000040180600d986 */ /* 0x0001e4000c101506 */
.L_x_112:
[----:B------:R-:W-:Y:S05]  /*09d0*/  BSYNC B0 ;  /* 0x0000000000007941 */ /* 0x000fea0003800000 */
.L_x_111:
        /* <DEDUP_REMOVED lines=8> */
.L_x_114:
[----:B------:R-:W-:Y:S05]  /*0a60*/  BSYNC B0 ;  /* 0x0000000000007941 */ /* 0x000fea0003800000 */
.L_x_113:
[----:B------:R-:W-:Y:S01]  /*0a70*/  BSSY B0, `(.L_x_115) ;  /* 0x0000008000007945 */ /* 0x000fe20003800000 */
[----:B------:R-:W-:Y:S05]  /*0a80*/  @P6 BRA `(.L_x_116) ;  /* 0x0000006000006947 */ /* 0x000fea0003800000 */
[----:B------:R-:W3:Y:S02]  /*0a90*/  LDG.E.U8 R2, [R2.64+0x60] ;  /* 0x0000600602027981 */ /* 0x000ee4000c1e1100 */
[----:B---3--:R-:W-:-:S13]  /*0aa0*/  ISETP.NE.AND P5, PT, R2, RZ, PT ;  /* 0x000000ff0200720c */ /* 0x008fda0003fa5270 */
[----:B------:R-:W-:Y:S01]  /*0ab0*/  @!P5 FFMA.FTZ R20, R32, -R20, R27 ;  /* 0x800000142014d223 */ /* 0x000fe2000001001b */
[----:B------:R1:W-:Y:S04]  /*0ac0*/  @P5 STG.E.U16 [R6.64+0xc0], RZ ;  /* 0x0000c0ff06005986 */ /* 0x0003e8000c101506 */
[----:B------:R-:W-:-:S05]  /*0ad0*/  @!P5 F2FP.BF16.PACK_AB R20, RZ, R20 ;  /* 0x00000014ff14d23e */ /* 0x000fca00000010ff */
[----:B------:R1:W-:Y:S02]  /*0ae0*/  @!P5 STG.E.U16 [R6.64+0xc0], R20 ;  /* 0x0000c0140600d986 */ /* 0x0003e4000c101506 */
.L_x_116:
[----:B------:R-:W-:Y:S05]  /*0af0*/  BSYNC B0 ;  /* 0x0000000000007941 */ /* 0x000fea0003800000 */
.L_x_115:
[----:B------:R-:W-:-:S13]  /*0b00*/  ISETP.GE.AND P5, PT, R8, 0x2, PT ;  /* 0x000000020800780c */ /* 0x000fda0003fa6270 */
[----:B------:R-:W-:Y:S05]  /*0b10*/  @!P5 EXIT ;  /* 0x000000000000d94d */ /* 0x000fea0003800000 */
[----:B------:R-:W-:Y:S01]  /*0b20*/  LEA R2, P5, R14, c[0x0][0x160], 0x1 ;  /* 0x000058000e027a11 */ /* 0x000fe200078a08ff */
[----:B------:R-:W-:Y:S01]  /*0b30*/  BSSY B0, `(.L_x_117) ;  /* 0x000000c000007945 */ /* 0x000fe20003800000 */
[----:B01----:R-:W-:Y:S01]  /*0b40*/  IMAD.MOV.U32 R7, RZ, RZ, RZ ;  /* 0x000000ffff077224 */ /* 0x003fe200078e00ff */
[----:B-----5:R-:W-:Y:S01]  /*0b50*/  @!P1 PRMT R7, RZ, 0x5410, R29 ;  /* 0x00005410ff079816 */ /* 0x020fe2000000001d */
[----:B--2---:R-:W-:Y:S01]  /*0b60*/  FADD.FTZ R33, R30, R33 ;  /* 0x000000211e217221 */ /* 0x004fe20000010000 */
[----:B------:R-:W-:Y:S01]  /*0b70*/  LEA.HI.X R3, R14, c[0x0][0x164], R15, 0x1, P5 ;  /* 0x000059000e037a11 */ /* 0x000fe200028f0c0f */
[----:B------:R-:W-:Y:S05]  /*0b80*/  @P2 BRA `(.L_x_118) ;  /* 0x0000006000002947 */ /* 0x000fea0003800000 */
[----:B------:R-:W2:Y:S02]  /*0b90*/  LDG.E.U8 R0, [R4.64] ;  /* 0x0000000604007981 */ /* 0x000ea4000c1e1100 */
[----:B--2---:R-:W-:-:S13]  /*0ba0*/  ISETP.NE.AND P1, PT, R0, RZ, PT ;  /* 0x000000ff0000720c */ /* 0x004fda0003f25270 */
[----:B------:R-:W-:Y:S01]  /*0bb0*/  @!P1 FFMA.FTZ R31, R33, -R31, R28 ;  /* 0x8000001f211f9223 */ /* 0x000fe2000001001c */
[----:B------:R0:W-:Y:S04]  /*0bc0*/  @P1 STG.E.U16 [R2.64], RZ ;  /* 0x000000ff02001986 */ /* 0x0001e8000c101506 */
[----:B------:R-:W-:-:S05]  /*0bd0*/  @!P1 F2FP.BF16.PACK_AB R31, RZ, R31 ;  /* 0x0000001fff1f923e */ /* 0x000fca00000010ff */
[----:B------:R0:W-:Y:S02]  /*0be0*/  @!P1 STG.E.U16 [R2.64], R31 ;  /* 0x0000001f02009986 */ /* 0x0001e4000c101506 */
.L_x_118:
[----:B------:R-:W-:Y:S05]  /*0bf0*/  BSYNC B0 ;  /* 0x0000000000007941 */ /* 0x000fea0003800000 */
.L_x_117:
[----:B------:R-:W-:Y:S01]  /*0c00*/  BSSY B0, `(.L_x_119) ;  /* 0x0000008000007945 */ /* 0x000fe20003800000 */
[----:B------:R-:W-:Y:S05]  /*0c10*/  @P3 BRA `(.L_x_120) ;  /* 0x0000006000003947 */ /* 0x000fea0003800000 */
[----:B------:R-:W2:Y:S02]  /*0c20*/  LDG.E.U8 R0, [R4.64+0x20] ;  /* 0x0000200604007981 */ /* 0x000ea4000c1e1100 */
[----:B--2---:R-:W-:-:S13]  /*0c30*/  ISETP.NE.AND P1, PT, R0, RZ, PT ;  /* 0x000000ff0000720c */ /* 0x004fda0003f25270 */
[----:B------:R-:W-:Y:S01]  /*0c40*/  @!P1 FFMA.FTZ R35, R33, -R35, R22 ;  /* 0x8000002321239223 */ /* 0x000fe20000010016 */
[----:B------:R1:W-:Y:S04]  /*0c50*/  @P1 STG.E.U16 [R2.64+0x40], RZ ;  /* 0x000040ff02001986 */ /* 0x0003e8000c101506 */
[----:B------:R-:W-:-:S05]  /*0c60*/  @!P1 F2FP.BF16.PACK_AB R35, RZ, R35 ;  /* 0x00000023ff23923e */ /* 0x000fca00000010ff */
[----:B------:R1:W-:Y:S02]  /*0c70*/  @!P1 STG.E.U16 [R2.64+0x40], R35 ;  /* 0x0000402302009986 */ /* 0x0003e4000c101506 */
.L_x_120:
[----:B------:R-:W-:Y:S05]  /*0c80*/  BSYNC B0 ;  /* 0x0000000000007941 */ /* 0x000fea0003800000 */
.L_x_119:
        /* <DEDUP_REMOVED lines=8> */
.L_x_122:
[----:B------:R-:W-:Y:S05]  /*0d10*/  BSYNC B0 ;  /* 0x0000000000007941 */ /* 0x000fea0003800000 */
.L_x_121:
[----:B------:R-:W-:Y:S05]  /*0d20*/  @P6 EXIT ;  /* 0x000000000000694d */ /* 0x000fea0003800000 */
[----:B------:R-:W3:Y:S01]  /*0d30*/  LDG.E.U8 R4, [R4.64+0x60] ;  /* 0x0000600604047981 */ /* 0x000ee2000c1e1100 */
[----:B------:R-:W-:Y:S01]  /*0d40*/  @P0 IMAD.MOV.U32 R0, RZ, RZ, RZ ;  /* 0x000000ffff000224 */ /* 0x000fe200078e00ff */
[----:B------:R-:W-:Y:S02]  /*0d50*/  @!P0 PRMT R0, RZ, 0x5410, R19 ;  /* 0x00005410ff008816 */ /* 0x000fe40000000013 */
[----:B---3--:R-:W-:-:S13]  /*0d60*/  ISETP.NE.AND P1, PT, R4, RZ, PT ;  /* 0x000000ff0400720c */ /* 0x008fda0003f25270 */
[----:B------:R3:W-:Y:S01]  /*0d70*/  @P1 STG.E.U16 [R2.64+0xc0], RZ ;  /* 0x0000c0ff02001986 */ /* 0x0007e2000c101506 */
[----:B------:R-:W-:Y:S05]  /*0d80*/  @P1 EXIT ;  /* 0x000000000000194d */ /* 0x000fea0003800000 */
[----:B------:R-:W-:-:S05]  /*0d90*/  FFMA.FTZ R0, R33, -R0, R21 ;  /* 0x8000000021007223 */ /* 0x000fca0000010015 */
[----:B------:R-:W-:-:S05]  /*0da0*/  F2FP.BF16.PACK_AB R0, RZ, R0 ;  /* 0x00000000ff00723e */ /* 0x000fca00000010ff */
[----:B------:R-:W-:Y:S01]  /*0db0*/  STG.E.U16 [R2.64+0xc0], R0 ;  /* 0x0000c00002007986 */ /* 0x000fe2000c101506 */
[----:B------:R-:W-:Y:S05]  /*0dc0*/  EXIT ;  /* 0x000000000000794d */ /* 0x000fea0003800000 */
.L_x_123:
        /* <DEDUP_REMOVED lines=11> */
.L_x_10797:


//--------------------- .text._ZN43_GLOBAL__N__9ae7fba5_10_SoftMax_cu_9f978f6321softmax_warp_backwardIN3c108BFloat16ES2_fLi6ELb0ELb1EEEvPT0_PKT_S7_iiiPKb --------------------------
	.section	.text._ZN43_GLOBAL__N__9ae7fba5_10_SoftMax_cu_9f978f6321softmax_warp_backwardIN3c108BFloat16ES2_fLi6ELb0ELb1EEEvPT0_PKT_S7_iiiPKb,"ax",@progbits
	.sectioninfo	@"SHI_REGISTERS=32"
	.align	128
.text._ZN43_GLOBAL__N__9ae7fba5_10_SoftMax_cu_9f978f6321softmax_warp_backwardIN3c108BFloat16ES2_fLi6ELb0ELb1EEEvPT0_PKT_S7_iiiPKb:
        .type           _ZN43_GLOBAL__N__9ae7fba5_10_SoftMax_cu_9f978f6321softmax_warp_backwardIN3c108BFloat16ES2_fLi6ELb0ELb1EEEvPT0_PKT_S7_iiiPKb,@function
        .size           _ZN43_GLOBAL__N__9ae7fba5_10_SoftMax_cu_9f978f6321softmax_warp_backwardIN3c108BFloat16ES2_fLi6ELb0ELb1EEEvPT0_PKT_S7_iiiPKb,(.L_x_10798 - _ZN43_GLOBAL__N__9ae7fba5_10_SoftMax_cu_9f978f6321softmax_warp_backwardIN3c108BFloat16ES2_fLi6ELb0ELb1EEEvPT0_PKT_S7_iiiPKb)
        .other          _ZN43_GLOBAL__N__9ae7fba5_10_SoftMax_cu_9f978f6321softmax_warp_backwardIN3c108BFloat16ES2_fLi6ELb0ELb1EEEvPT0_PKT_S7_iiiPKb,@"STO_CUDA_ENTRY STV_DEFAULT"
_ZN43_GLOBAL__N__9ae7fba5_10_SoftMax_cu_9f978f6321softmax_warp_backwardIN3c108BFloat16ES2_fLi6ELb0ELb1EEEvPT0_PKT_S7_iiiPKb:
[----:B------:R-:W-:Y:S02]  /*0000*/  IMAD.MOV.U32 R1, RZ, RZ, c[0x0][0x28] ;  /* 0x00000a00ff017624 */ /* 0x000fe400078e00ff */
[----:B------:R-:W0:Y:S01]  /*0010*/  S2R R0, SR_CTAID.X ;  /* 0x0000000000007919 */ /* 0x000e220000002500 */
[----:B------:R-:W-:Y:S01]  /*0020*/  ULDC UR4, c[0x0][0x180] ;  /* 0x0000600000047ab9 */ /* 0x000fe20000000800 */
[----:B------:R-:W-:Y:S01]  /*0030*/  IMAD.MOV.U32 R8, RZ, RZ, 0x2 ;  /* 0x00000002ff087424 */ /* 0x000fe200078e00ff */
[----:B------:R-:W-:Y:S01]  /*0040*/  USHF.R.S32.HI UR4, URZ, 0x1f, UR4 ;  /* 0x0000001f3f047899 */ /* 0x000fe20008011404 */
[----:B------:R-:W0:Y:S01]  /*0050*/  S2R R3, SR_TID.Y ;  /* 0x0000000000037919 */ /* 0x000e220000002200 */
[----:B------:R-:W-:-:S03]  /*0060*/  ULDC.64 UR6, c[0x0][0x118] ;  /* 0x0000460000067ab9 */ /* 0x000fc60000000a00 */
[----:B------:R-:W1:Y:S01]  /*0070*/  S2R R2, SR_TID.X ;  /* 0x0000000000027919 */ /* 0x000e620000002100 */
[----:B0-----:R-:W-:-:S04]  /*0080*/  IMAD R0, R0, c[0x0][0x4], R3 ;  /* 0x0000010000007a24 */ /* 0x001fc800078e0203 */
[----:B------:R-:W-:Y:S01]  /*0090*/  IMAD.SHL.U32 R15, R0, 0x2, RZ ;  /* 0x00000002000f7824 */ /* 0x000fe200078e00ff */
[----:B-1----:R-:W-:-:S04]  /*00a0*/  LOP3.LUT R0, R2, 0x1f, RZ, 0xc0, !PT ;  /* 0x0000001f02007812 */ /* 0x002fc800078ec0ff */
[C---:B------:R-:W-:Y:S01]  /*00b0*/  IADD3 R25, -R15.reuse, c[0x0][0x178], RZ ;  /* 0x00005e000f197a10 */ /* 0x040fe20007ffe1ff */
[----:B------:R-:W-:Y:S01]  /*00c0*/  IMAD R15, R15, c[0x0][0x17c], R0 ;  /* 0x00005f000f0f7a24 */ /* 0x000fe200078e0200 */
[----:B------:R-:W-:Y:S02]  /*00d0*/  LOP3.LUT R14, R0, 0x20, RZ, 0xfc, !PT ;  /* 0x00000020000e7812 */ /* 0x000fe400078efcff */
[----:B------:R-:W-:Y:S01]  /*00e0*/  ISETP.GT.AND P0, PT, R25, RZ, PT ;  /* 0x000000ff1900720c */ /* 0x000fe20003f04270 */
[C---:B------:R-:W-:Y:S01]  /*00f0*/  IMAD.WIDE R12, R15.reuse, R8, c[0x0][0x168] ;  /* 0x00005a000f0c7625 */ /* 0x040fe200078e0208 */
[----:B------:R-:W-:Y:S02]  /*0100*/  SHF.R.S32.HI R16, RZ, 0x1f, R15 ;  /* 0x0000001fff107819 */ /* 0x000fe4000001140f */
[----:B------:R-:W-:Y:S02]  /*0110*/  SEL R3, RZ, c[0x0][0x180], !P0 ;  /* 0x00006000ff037a07 */ /* 0x000fe40004000000 */
[----:B------:R-:W-:-:S02]  /*0120*/  IADD3 R18, P0, R15, c[0x0][0x180], RZ ;  /* 0x000060000f127a10 */ /* 0x000fc40007f1e0ff */
[----:B------:R-:W-:Y:S02]  /*0130*/  IMNMX R27, R25, 0x2, PT ;  /* 0x00000002191b7817 */ /* 0x000fe40003800200 */
[----:B------:R-:W-:Y:S02]  /*0140*/  ISETP.GE.AND P3, PT, R0, R3, PT ;  /* 0x000000030000720c */ /* 0x000fe40003f66270 */
[----:B------:R-:W-:Y:S02]  /*0150*/  IADD3.X R17, R16, UR4, RZ, P0, !PT ;  /* 0x0000000410117c10 */ /* 0x000fe400087fe4ff */
[----:B------:R-:W-:Y:S02]  /*0160*/  ISETP.GT.AND P0, PT, R27, 0x1, PT ;  /* 0x000000011b00780c */ /* 0x000fe40003f04270 */
[----:B------:R-:W-:Y:S02]  /*0170*/  IADD3 R2, P1, R15, c[0x0][0x188], RZ ;  /* 0x000062000f027a10 */ /* 0x000fe40007f3e0ff */
[----:B------:R-:W-:-:S02]  /*0180*/  SEL R9, RZ, c[0x0][0x180], !P0 ;  /* 0x00006000ff097a07 */ /* 0x000fc40004000000 */
[C---:B------:R-:W-:Y:S01]  /*0190*/  SHF.L.U64.HI R17, R18.reuse, 0x1, R17 ;  /* 0x0000000112117819 */ /* 0x040fe20000010211 */
[----:B------:R-:W-:Y:S01]  /*01a0*/  IMAD.SHL.U32 R18, R18, 0x2, RZ ;  /* 0x0000000212127824 */ /* 0x000fe200078e00ff */
[----:B------:R-:W-:Y:S01]  /*01b0*/  ISETP.GE.AND P4, PT, R14, R3, PT ;  /* 0x000000030e00720c */ /* 0x000fe20003f86270 */
[----:B------:R0:W2:Y:S01]  /*01c0*/  @!P3 LDG.E.U16 R26, [R12.64] ;  /* 0x000000060c1ab981 */ /* 0x0000a2000c1e1500 */
[----:B------:R-:W-:Y:S02]  /*01d0*/  IADD3.X R3, R16, c[0x0][0x18c], RZ, P1, !PT ;  /* 0x0000630010037a10 */ /* 0x000fe40000ffe4ff */
[----:B------:R-:W-:Y:S02]  /*01e0*/  ISETP.GE.AND P2, PT, R0, R9, PT ;  /* 0x000000090000720c */ /* 0x000fe40003f46270 */
[----:B------:R-:W-:Y:S01]  /*01f0*/  IADD3 R6, P0, R18, c[0x0][0x168], RZ ;  /* 0x00005a0012067a10 */ /* 0x000fe20007f1e0ff */
[----:B------:R-:W3:Y:S01]  /*0200*/  LDG.E.U8 R19, [R2.64+0x20] ;  /* 0x0000200602137981 */ /* 0x000ee2000c1e1100 */
[----:B------:R-:W-:-:S02]  /*0210*/  IADD3 R4, P1, R2, c[0x0][0x180], RZ ;  /* 0x0000600002047a10 */ /* 0x000fc40007f3e0ff */
[----:B------:R-:W-:Y:S01]  /*0220*/  IADD3.X R7, R17, c[0x0][0x16c], RZ, P0, !PT ;  /* 0x00005b0011077a10 */ /* 0x000fe200007fe4ff */
[----:B------:R-:W4:Y:S01]  /*0230*/  LDG.E.U8 R20, [R2.64] ;  /* 0x0000000602147981 */ /* 0x000f22000c1e1100 */
[----:B------:R-:W-:Y:S02]  /*0240*/  IADD3.X R5, R3, UR4, RZ, P1, !PT ;  /* 0x0000000403057c10 */ /* 0x000fe40008ffe4ff */
[----:B------:R-:W-:Y:S01]  /*0250*/  ISETP.GE.AND P1, PT, R14, R9, PT ;  /* 0x000000090e00720c */ /* 0x000fe20003f26270 */
[----:B------:R0:W4:Y:S04]  /*0260*/  @!P4 LDG.E.U16 R21, [R12.64+0x40] ;  /* 0x000040060c15c981 */ /* 0x000128000c1e1500 */
[----:B------:R1:W4:Y:S04]  /*0270*/  @!P2 LDG.E.U16 R23, [R6.64] ;  /* 0x000000060617a981 */ /* 0x000328000c1e1500 */
[----:B------:R-:W4:Y:S04]  /*0280*/  LDG.E.U8 R22, [R4.64+0x20] ;  /* 0x0000200604167981 */ /* 0x000f28000c1e1100 */
[----:B------:R-:W4:Y:S04]  /*0290*/  LDG.E.U8 R24, [R4.64] ;  /* 0x0000000604187981 */ /* 0x000f28000c1e1100 */
[----:B------:R1:W4:Y:S01]  /*02a0*/  @!P1 LDG.E.U16 R28, [R6.64+0x40] ;  /* 0x00004006061c9981 */ /* 0x000322000c1e1500 */
[----:B------:R-:W-:Y:S01]  /*02b0*/  IMAD.WIDE R8, R15, R8, c[0x0][0x170] ;  /* 0x00005c000f087625 */ /* 0x000fe200078e0208 */
[----:B------:R-:W-:-:S04]  /*02c0*/  IADD3 R10, P0, R18, c[0x0][0x170], RZ ;  /* 0x00005c00120a7a10 */ /* 0x000fc80007f1e0ff */
[----:B------:R1:W4:Y:S01]  /*02d0*/  @!P3 LDG.E.U16 R29, [R8.64] ;  /* 0x00000006081db981 */ /* 0x000322000c1e1500 */
[----:B------:R-:W-:-:S05]  /*02e0*/  IADD3.X R11, R17, c[0x0][0x174], RZ, P0, !PT ;  /* 0x00005d00110b7a10 */ /* 0x000fca00007fe4ff */
[----:B0-----:R0:W5:Y:S04]  /*02f0*/  @!P2 LDG.E.U16 R13, [R10.64] ;  /* 0x000000060a0da981 */ /* 0x001168000c1e1500 */
[----:B-1----:R1:W4:Y:S04]  /*0300*/  @!P4 LDG.E.U16 R8, [R8.64+0x40] ;  /* 0x000040060808c981 */ /* 0x002328000c1e1500 */
[----:B0-----:R0:W5:Y:S01]  /*0310*/  @!P1 LDG.E.U16 R10, [R10.64+0x40] ;  /* 0x000040060a0a9981 */ /* 0x001162000c1e1500 */
[----:B------:R-:W-:Y:S02]  /*0320*/  IMAD.MOV.U32 R12, RZ, RZ, RZ ;  /* 0x000000ffff0c7224 */ /* 0x000fe400078e00ff */
[----:B-1----:R-:W-:Y:S01]  /*0330*/  IMAD.MOV.U32 R9, RZ, RZ, RZ ;  /* 0x000000ffff097224 */ /* 0x002fe200078e00ff */
[----:B--2---:R-:W-:-:S02]  /*0340*/  @!P3 PRMT R12, RZ, 0x5410, R26 ;  /* 0x00005410ff0cb816 */ /* 0x004fc4000000001a */
[----:B---3--:R-:W-:-:S03]  /*0350*/  ISETP.NE.AND P6, PT, R19, RZ, PT ;  /* 0x000000ff1300720c */ /* 0x008fc60003fc5270 */
[----:B------:R-:W-:Y:S01]  /*0360*/  FADD.FTZ R6, RZ, R12 ;  /* 0x0000000cff067221 */ /* 0x000fe20000010000 */
[----:B----4-:R-:W-:Y:S01]  /*0370*/  ISETP.NE.AND P0, PT, R20, RZ, PT ;  /* 0x000000ff1400720c */ /* 0x010fe20003f05270 */
[----:B------:R-:W-:Y:S01]  /*0380*/  IMAD.MOV.U32 R19, RZ, RZ, RZ ;  /* 0x000000ffff137224 */ /* 0x000fe200078e00ff */
[----:B------:R-:W-:Y:S02]  /*0390*/  @!P4 PRMT R19, RZ, 0x5410, R21 ;  /* 0x00005410ff13c816 */ /* 0x000fe40000000015 */
[----:B------:R-:W-:Y:S02]  /*03a0*/  FSEL R6, R6, RZ, !P0 ;  /* 0x000000ff06067208 */ /* 0x000fe40004000000 */
[----:B------:R-:W-:Y:S02]  /*03b0*/  @!P2 PRMT R9, RZ, 0x5410, R23 ;  /* 0x00005410ff09a816 */ /* 0x000fe40000000017 */
[----:B------:R-:W-:-:S03]  /*03c0*/  ISETP.NE.AND P5, PT, R22, RZ, PT ;  /* 0x000000ff1600720c */ /* 0x000fc60003fa5270 */
[----:B------:R-:W-:Y:S02]  /*03d0*/  FADD.FTZ R7, RZ, R9 ;  /* 0x00000009ff077221 */ /* 0x000fe40000010000 */
[----:B------:R-:W-:Y:S01]  /*03e0*/  @!P6 FADD.FTZ R6, R6, R19 ;  /* 0x000000130606e221 */ /* 0x000fe20000010000 */
[----:B------:R-:W-:Y:S01]  /*03f0*/  ISETP.NE.AND P6, PT, R24, RZ, PT ;  /* 0x000000ff1800720c */ /* 0x000fe20003fc5270 */
[----:B------:R-:W-:-:S03]  /*0400*/  @P1 IMAD.MOV.U32 R20, RZ, RZ, RZ ;  /* 0x000000ffff141224 */ /* 0x000fc600078e00ff */
[----:B------:R-:W-:Y:S02]  /*0410*/  FSEL R7, R7, RZ, !P6 ;  /* 0x000000ff07077208 */ /* 0x000fe40007000000 */
[----:B------:R-:W-:-:S05]  /*0420*/  @!P1 PRMT R20, RZ, 0x5410, R28 ;  /* 0x00005410ff149816 */ /* 0x000fca000000001c */
[----:B------:R-:W-:Y:S01]  /*0430*/  @!P5 FADD.FTZ R7, R7, R20 ;  /* 0x000000140707d221 */ /* 0x000fe20000010000 */
[----:B------:R-:W1:Y:S04]  /*0440*/  SHFL.BFLY PT, R21, R6, 0x10, 0x1f ;  /* 0x0e001f0006157f89 */ /* 0x000e6800000e0000 */
[----:B------:R-:W2:Y:S01]  /*0450*/  SHFL.BFLY PT, R22, R7, 0x10, 0x1f ;  /* 0x0e001f0007167f89 */ /* 0x000ea200000e0000 */
[----:B-1----:R-:W-:Y:S02]  /*0460*/  FADD.FTZ R21, R6, R21 ;  /* 0x0000001506157221 */ /* 0x002fe40000010000 */
[----:B--2---:R-:W-:-:S03]  /*0470*/  FADD.FTZ R23, R7, R22 ;  /* 0x0000001607177221 */ /* 0x004fc60000010000 */
        /* <DEDUP_REMOVED lines=10> */
[----:B------:R-:W-:Y:S01]  /*0520*/  ISETP.GE.AND P5, PT, R27, 0x1, PT ;  /* 0x000000011b00780c */ /* 0x000fe20003fa6270 */
[----:B------:R-:W-:Y:S01]  /*0530*/  IMAD.MOV.U32 R24, RZ, RZ, RZ ;  /* 0x000000ffff187224 */ /* 0x000fe200078e00ff */
[----:B------:R-:W-:Y:S01]  /*0540*/  @!P4 PRMT R24, RZ, 0x5410, R8 ;  /* 0x00005410ff18c816 */ /* 0x000fe20000000008 */
[----:B------:R-:W-:Y:S01]  /*0550*/  IMAD.MOV.U32 R23, RZ, RZ, RZ ;  /* 0x000000ffff177224 */ /* 0x000fe200078e00ff */
[----:B------:R-:W-:Y:S01]  /*0560*/  @!P3 PRMT R23, RZ, 0x5410, R29 ;  /* 0x00005410ff17b816 */ /* 0x000fe2000000001d */
[----:B-1----:R-:W-:-:S02]  /*0570*/  FADD.FTZ R22, R28, R7 ;  /* 0x000000071c167221 */ /* 0x002fc40000010000 */
[----:B--2---:R-:W-:-:S03]  /*0580*/  FADD.FTZ R21, R6, R21 ;  /* 0x0000001506157221 */ /* 0x004fc60000010000 */
[----:B------:R0:W1:Y:S04]  /*0590*/  SHFL.BFLY PT, R27, R22, 0x1, 0x1f ;  /* 0x0c201f00161b7f89 */ /* 0x00006800000e0000 */
[----:B------:R0:W2:Y:S01]  /*05a0*/  SHFL.BFLY PT, R8, R21, 0x1, 0x1f ;  /* 0x0c201f0015087f89 */ /* 0x0000a200000e0000 */
[----:B------:R-:W-:Y:S05]  /*05b0*/  @!P5 EXIT ;  /* 0x000000000000d94d */ /* 0x000fea0003800000 */
[----:B------:R-:W-:Y:S01]  /*05c0*/  ISETP.GE.AND P5, PT, R0, c[0x0][0x180], PT ;  /* 0x0000600000007a0c */ /* 0x000fe20003fa6270 */
[----:B------:R-:W-:Y:S01]  /*05d0*/  BSSY B0, `(.L_x_124) ;  /* 0x000000b000007945 */ /* 0x000fe20003800000 */
[----:B------:R-:W-:Y:S01]  /*05e0*/  LEA R6, P6, R15, c[0x0][0x160], 0x1 ;  /* 0x000058000f067a11 */ /* 0x000fe200078c08ff */
[----:B-1----:R-:W-:Y:S01]  /*05f0*/  FADD.FTZ R27, R22, R27 ;  /* 0x0000001b161b7221 */ /* 0x002fe20000010000 */
[----:B------:R-:W-:Y:S02]  /*0600*/  ISETP.GE.AND P3, PT, R14, c[0x0][0x180], PT ;  /* 0x000060000e007a0c */ /* 0x000fe40003f66270 */
[----:B------:R-:W-:-:S02]  /*0610*/  ISETP.GE.AND P4, PT, R25, 0x2, PT ;  /* 0x000000021900780c */ /* 0x000fc40003f86270 */
[----:B------:R-:W-:-:S05]  /*0620*/  LEA.HI.X R7, R15, c[0x0][0x164], R16, 0x1, P6 ;  /* 0x000059000f077a11 */ /* 0x000fca00030f0c10 */
[----:B------:R-:W-:Y:S05]  /*0630*/  @P5 BRA `(.L_x_125) ;  /* 0x0000004000005947 */ /* 0x000fea0003800000 */
[----:B------:R-:W-:Y:S01]  /*0640*/  @!P0 FFMA.FTZ R23, R27, -R23, R12 ;  /* 0x800000171b178223 */ /* 0x000fe2000001000c */
[----:B------:R1:W-:Y:S04]  /*0650*/  @P0 STG.E.U16 [R6.64], RZ ;  /* 0x000000ff06000986 */ /* 0x0003e8000c101506 */
[----:B------:R-:W-:-:S05]  /*0660*/  @!P0 F2FP.BF16.PACK_AB R23, RZ, R23 ;  /* 0x00000017ff17823e */ /* 0x000fca00000010ff */
[----:B------:R1:W-:Y:S02]  /*0670*/  @!P0 STG.E.U16 [R6.64], R23 ;  /* 0x0000001706008986 */ /* 0x0003e4000c101506 */
.L_x_125:
[----:B------:R-:W-:Y:S05]  /*0680*/  BSYNC B0 ;  /* 0x0000000000007941 */ /* 0x000fea0003800000 */
.L_x_124:
        /* <DEDUP_REMOVED lines=8> */
.L_x_127:
[----:B------:R-:W-:Y:S05]  /*0710*/  BSYNC B0 ;  /* 0x0000000000007941 */ /* 0x000fea0003800000 */
.L_x_126:
[----:B------:R-:W-:Y:S05]  /*0720*/  @!P4 EXIT ;  /* 0x000000000000c94d */ /* 0x000fea0003800000 */
[----:B------:R-:W-:Y:S01]  /*0730*/  IADD3 R18, P0, R18, c[0x0][0x160], RZ ;  /* 0x0000580012127a10 */ /* 0x000fe20007f1e0ff */
[----:B------:R-:W-:Y:S01]  /*0740*/  BSSY B0, `(.L_x_128) ;  /* 0x000000c000007945 */ /* 0x000fe20003800000 */
[----:B------:R-:W-:Y:S01]  /*0750*/  IMAD.MOV.U32 R0, RZ, RZ, RZ ;  /* 0x000000ffff007224 */ /* 0x000fe200078e00ff */
[----:B-----5:R-:W-:Y:S01]  /*0760*/  @!P2 PRMT R0, RZ, 0x5410, R13 ;  /* 0x00005410ff00a816 */ /* 0x020fe2000000000d */
[----:B--2---:R-:W-:Y:S01]  /*0770*/  FADD.FTZ R8, R21, R8 ;  /* 0x0000000815087221 */ /* 0x004fe20000010000 */
[----:B------:R-:W-:Y:S01]  /*0780*/  IADD3.X R19, R17, c[0x0][0x164], RZ, P0, !PT ;  /* 0x0000590011137a10 */ /* 0x000fe200007fe4ff */
[----:B------:R-:W-:Y:S05]  /*0790*/  @P5 BRA `(.L_x_129) ;  /* 0x0000006000005947 */ /* 0x000fea0003800000 */
[----:B------:R-:W2:Y:S02]  /*07a0*/  LDG.E.U8 R2, [R4.64] ;  /* 0x0000000604027981 */ /* 0x000ea4000c1e1100 */
[----:B--2---:R-:W-:-:S13]  /*07b0*/  ISETP.NE.AND P0, PT, R2, RZ, PT ;  /* 0x000000ff0200720c */ /* 0x004fda0003f05270 */
[----:B------:R-:W-:Y:S01]  /*07c0*/  @!P0 FFMA.FTZ R0, R8, -R0, R9 ;  /* 0x8000000008008223 */ /* 0x000fe20000010009 */
[----:B------:R2:W-:Y:S04]  /*07d0*/  @P0 STG.E.U16 [R18.64], RZ ;  /* 0x000000ff12000986 */ /* 0x0005e8000c101506 */
[----:B------:R-:W-:-:S05]  /*07e0*/  @!P0 F2FP.BF16.PACK_AB R0, RZ, R0 ;  /* 0x00000000ff00823e */ /* 0x000fca00000010ff */
[----:B------:R2:W-:Y:S02]  /*07f0*/  @!P0 STG.E.U16 [R18.64], R0 ;  /* 0x0000000012008986 */ /* 0x0005e4000c101506 */
.L_x_129:
[----:B------:R-:W-:Y:S05]  /*0800*/  BSYNC B0 ;  /* 0x0000000000007941 */ /* 0x000fea0003800000 */
.L_x_128:
[----:B------:R-:W-:Y:S05]  /*0810*/  @P3 EXIT ;  /* 0x000000000000394d */ /* 0x000fea0003800000 */
[----:B------:R-:W4:Y:S01]  /*0820*/  LDG.E.U8 R4, [R4.64+0x20] ;  /* 0x0000200604047981 */ /* 0x000f22000c1e1100 */
[----:B------:R-:W-:Y:S01]  /*0830*/  @P1 IMAD.MOV.U32 R3, RZ, RZ, RZ ;  /* 0x000000ffff031224 */ /* 0x000fe200078e00ff */
[----:B------:R-:W-:Y:S02]  /*0840*/  @!P1 PRMT R3, RZ, 0x5410, R10 ;  /* 0x00005410ff039816 */ /* 0x000fe4000000000a */
[----:B----4-:R-:W-:-:S13]  /*0850*/  ISETP.NE.AND P0, PT, R4, RZ, PT ;  /* 0x000000ff0400720c */ /* 0x010fda0003f05270 */
[----:B------:R4:W-:Y:S01]  /*0860*/  @P0 STG.E.U16 [R18.64+0x40], RZ ;  /* 0x000040ff12000986 */ /* 0x0009e2000c101506 */
[----:B------:R-:W-:Y:S05]  /*0870*/  @P0 EXIT ;  /* 0x000000000000094d */ /* 0x000fea0003800000 */
[----:B------:R-:W-:-:S05]  /*0880*/  FFMA.FTZ R3, R8, -R3, R20 ;  /* 0x8000000308037223 */ /* 0x000fca0000010014 */
[----:B------:R-:W-:-:S05]  /*0890*/  F2FP.BF16.PACK_AB R3, RZ, R3 ;  /* 0x00000003ff03723e */ /* 0x000fca00000010ff */
[----:B------:R-:W-:Y:S01]  /*08a0*/  STG.E.U16 [R18.64+0x40], R3 ;  /* 0x0000400312007986 */ /* 0x000fe2000c101506 */
[----:B------:R-:W-:Y:S05]  /*08b0*/  EXIT ;  /* 0x000000000000794d */ /* 0x000fea0003800000 */
.L_x_130:
        /* <DEDUP_REMOVED lines=12> */
.L_x_10798:


//--------------------- .text._ZN43_GLOBAL__N__9ae7fba5_10_SoftMax_cu_9f978f6321softmax_warp_backwardIN3c108BFloat16ES2_fLi5ELb0ELb1EEEvPT0_PKT_S7_iiiPKb --------------------------
	.section	.text._ZN43_GLOBAL__N__9ae7fba5_10_SoftMax_cu_9f978f6321softmax_warp_backwardIN3c108BFloat16ES2_fLi5ELb0ELb1EEEvPT0_PKT_S7_iiiPKb,"ax",@progbits
	.sectioninfo	@"SHI_REGISTERS=27"
	.align	128
.text._ZN43_GLOBAL__N__9ae7fba5_10_SoftMax_cu_9f978f6321softmax_warp_backwardIN3c108BFloat16ES2_fLi5ELb0ELb1EEEvPT0_PKT_S7_iiiPKb:
        .type           _ZN43_GLOBAL__N__9ae7fba5_10_SoftMax_cu_9f978f6321softmax_warp_backwardIN3c108BFloat16ES2_fLi5ELb0ELb1EEEvPT0_PKT_S7_iiiPKb,@function
        .size           _ZN43_GLOBAL__N__9ae7fba5_10_SoftMax_cu_9f978f6321softmax_warp_backwardIN3c108BFloat16ES2_fLi5ELb0ELb1EEEvPT0_PKT_S7_iiiPKb,(.L_x_10799 - _ZN43_GLOBAL__N__9ae7fba5_10_SoftMax_cu_9f978f6321softmax_warp_backwardIN3c108BFloat16ES2_fLi5ELb0ELb1EEEvPT0_PKT_S7_iiiPKb)
        .other          _ZN43_GLOBAL__N__9ae7fba5_10_SoftMax_cu_9f978f6321softmax_warp_backwardIN3c108BFloat16ES2_fLi5ELb0ELb1EEEvPT0_PKT_S7_iiiPKb,@"STO_CUDA_ENTRY STV_DEFAULT"
_ZN43_GLOBAL__N__9ae7fba5_10_SoftMax_cu_9f978f6321softmax_warp_backwardIN3c108BFloat16ES2_fLi5ELb0ELb1EEEvPT0_PKT_S7_iiiPKb:
[----:B------:R-:W-:Y:S02]  /*0000*/  IMAD.MOV.U32 R1, RZ, RZ, c[0x0][0x28] ;  /* 0x00000a00ff017624 */ /* 0x000fe400078e00ff */
[----:B------:R-:W0:Y:S01]  /*0010*/  S2R R0, SR_CTAID.X ;  /* 0x0000000000007919 */ /* 0x000e220000002500 */
[----:B------:R-:W-:Y:S01]  /*0020*/  IMAD.MOV.U32 R8, RZ, RZ, c[0x0][0x180] ;  /* 0x00006000ff087624 */ /* 0x000fe200078e00ff */
        /* <DEDUP_REMOVED lines=8> */
[C---:B------:R-:W-:Y:S02]  /*00b0*/  ISETP.GT.AND P0, PT, R18.reuse, RZ, PT ;  /* 0x000000ff1200720c */ /* 0x040fe40003f04270 */
[----:B------:R-:W-:Y:S02]  /*00c0*/  IMNMX R19, R18, 0x2, PT ;  /* 0x0000000212137817 */ /* 0x000fe40003800200 */
[----:B------:R-:W-:Y:S02]  /*00d0*/  SEL R5, RZ, c[0x0][0x180], !P0 ;  /* 0x00006000ff057a07 */ /* 0x000fe40004000000 */
[----:B------:R-:W-:Y:S02]  /*00e0*/  ISETP.GT.AND P1, PT, R19, 0x1, PT ;  /* 0x000000011300780c */ /* 0x000fe40003f24270 */
[----:B------:R-:W-:Y:S02]  /*00f0*/  ISETP.GE.AND P0, PT, R6, R5, PT ;  /* 0x000000050600720c */ /* 0x000fe40003f06270 */
[----:B------:R-:W-:-:S02]  /*0100*/  SEL R3, RZ, c[0x0][0x180], !P1 ;  /* 0x00006000ff037a07 */ /* 0x000fc40004800000 */
[----:B------:R-:W-:Y:S02]  /*0110*/  SHF.R.S32.HI R5, RZ, 0x1f, R4 ;  /* 0x0000001fff057819 */ /* 0x000fe40000011404 */
[----:B------:R-:W-:Y:S02]  /*0120*/  ISETP.GE.AND P1, PT, R6, R3, PT ;  /* 0x000000030600720c */ /* 0x000fe40003f26270 */
[----:B------:R-:W-:-:S05]  /*0130*/  IADD3 R0, P2, R4, c[0x0][0x180], RZ ;  /* 0x0000600004007a10 */ /* 0x000fca0007f5e0ff */
[C---:B------:R-:W-:Y:S01]  /*0140*/  @!P0 IMAD.SHL.U32 R15, R4.reuse, 0x2, RZ ;  /* 0x00000002040f8824 */ /* 0x040fe200078e00ff */
[----:B------:R-:W-:-:S04]  /*0150*/  @!P0 SHF.L.U64.HI R20, R4, 0x1, R5 ;  /* 0x0000000104148819 */ /* 0x000fc80000010205 */
[----:B------:R-:W-:Y:S01]  /*0160*/  @!P0 IADD3 R12, P3, R15, c[0x0][0x168], RZ ;  /* 0x00005a000f0c8a10 */ /* 0x000fe20007f7e0ff */
[----:B------:R-:W-:Y:S01]  /*0170*/  @!P1 IMAD.SHL.U32 R9, R0, 0x2, RZ ;  /* 0x0000000200099824 */ /* 0x000fe200078e00ff */
[----:B------:R-:W-:Y:S02]  /*0180*/  @!P1 LEA.HI.X.SX32 R3, R8, R5, 0x1, P2 ;  /* 0x0000000508039211 */ /* 0x000fe400010f0eff */
[----:B------:R-:W-:Y:S02]  /*0190*/  @!P0 IADD3.X R13, R20, c[0x0][0x16c], RZ, P3, !PT ;  /* 0x00005b00140d8a10 */ /* 0x000fe40001ffe4ff */
[----:B------:R-:W-:Y:S02]  /*01a0*/  IADD3 R10, P3, R4, c[0x0][0x188], RZ ;  /* 0x00006200040a7a10 */ /* 0x000fe40007f7e0ff */
[----:B------:R-:W-:Y:S01]  /*01b0*/  @!P1 SHF.L.U64.HI R14, R0, 0x1, R3 ;  /* 0x00000001000e9819 */ /* 0x000fe20000010203 */
[----:B------:R0:W2:Y:S01]  /*01c0*/  @!P0 LDG.E.U16 R7, [R12.64] ;  /* 0x000000040c078981 */ /* 0x0000a2000c1e1500 */
[----:B------:R-:W-:-:S02]  /*01d0*/  IADD3.X R11, R5, c[0x0][0x18c], RZ, P3, !PT ;  /* 0x00006300050b7a10 */ /* 0x000fc40001ffe4ff */
[----:B------:R-:W-:Y:S02]  /*01e0*/  @!P1 IADD3 R16, P3, R9, c[0x0][0x168], RZ ;  /* 0x00005a0009109a10 */ /* 0x000fe40007f7e0ff */
[----:B------:R-:W-:Y:S02]  /*01f0*/  SHF.R.S32.HI R8, RZ, 0x1f, R8 ;  /* 0x0000001fff087819 */ /* 0x000fe40000011408 */
[----:B------:R-:W-:Y:S02]  /*0200*/  @!P1 IADD3.X R17, R14, c[0x0][0x16c], RZ, P3, !PT ;  /* 0x00005b000e119a10 */ /* 0x000fe40001ffe4ff */
[----:B------:R-:W-:Y:S02]  /*0210*/  IADD3 R2, P4, R10, c[0x0][0x180], RZ ;  /* 0x000060000a027a10 */ /* 0x000fe40007f9e0ff */
[----:B------:R-:W3:Y:S03]  /*0220*/  LDG.E.U8 R10, [R10.64] ;  /* 0x000000040a0a7981 */ /* 0x000ee6000c1e1100 */
[----:B------:R-:W-:Y:S01]  /*0230*/  IMAD.X R3, R8, 0x1, R11, P4 ;  /* 0x0000000108037824 */ /* 0x000fe200020e060b */
[----:B------:R-:W4:Y:S04]  /*0240*/  @!P1 LDG.E.U16 R16, [R16.64] ;  /* 0x0000000410109981 */ /* 0x000f28000c1e1500 */
[----:B------:R-:W4:Y:S01]  /*0250*/  LDG.E.U8 R21, [R2.64] ;  /* 0x0000000402157981 */ /* 0x000f22000c1e1100 */
[----:B0-----:R-:W-:Y:S01]  /*0260*/  @!P0 IADD3 R12, P3, R15, c[0x0][0x170], RZ ;  /* 0x00005c000f0c8a10 */ /* 0x001fe20007f7e0ff */
[----:B------:R-:W-:-:S03]  /*0270*/  IMAD.MOV.U32 R15, RZ, RZ, RZ ;  /* 0x000000ffff0f7224 */ /* 0x000fc600078e00ff */
[----:B------:R-:W-:-:S05]  /*0280*/  @!P0 IADD3.X R13, R20, c[0x0][0x174], RZ, P3, !PT ;  /* 0x00005d00140d8a10 */ /* 0x000fca0001ffe4ff */
[----:B------:R0:W5:Y:S01]  /*0290*/  @!P0 LDG.E.U16 R12, [R12.64] ;  /* 0x000000040c0c8981 */ /* 0x000162000c1e1500 */
[----:B--2---:R-:W-:Y:S01]  /*02a0*/  @!P0 PRMT R15, RZ, 0x5410, R7 ;  /* 0x00005410ff0f8816 */ /* 0x004fe20000000007 */
[----:B------:R-:W-:-:S04]  /*02b0*/  @P1 IMAD.MOV.U32 R7, RZ, RZ, RZ ;  /* 0x000000ffff071224 */ /* 0x000fc800078e00ff */
[----:B------:R-:W-:Y:S01]  /*02c0*/  FADD.FTZ R20, RZ, R15 ;  /* 0x0000000fff147221 */ /* 0x000fe20000010000 */
[----:B---3--:R-:W-:Y:S02]  /*02d0*/  ISETP.NE.AND P3, PT, R10, RZ, PT ;  /* 0x000000ff0a00720c */ /* 0x008fe40003f65270 */
[----:B----4-:R-:W-:Y:S02]  /*02e0*/  @!P1 PRMT R7, RZ, 0x5410, R16 ;  /* 0x00005410ff079816 */ /* 0x010fe40000000010 */
[----:B------:R-:W-:Y:S02]  /*02f0*/  FSEL R20, R20, RZ, !P3 ;  /* 0x000000ff14147208 */ /* 0x000fe40005800000 */
[----:B------:R-:W-:Y:S01]  /*0300*/  ISETP.NE.AND P4, PT, R21, RZ, PT ;  /* 0x000000ff1500720c */ /* 0x000fe20003f85270 */
[----:B------:R-:W-:Y:S02]  /*0310*/  FADD.FTZ R10, RZ, R7 ;  /* 0x00000007ff0a7221 */ /* 0x000fe40000010000 */
[----:B------:R-:W1:Y:S03]  /*0320*/  SHFL.BFLY PT, R11, R20, 0x10, 0x1f ;  /* 0x0e001f00140b7f89 */ /* 0x000e6600000e0000 */
[----:B------:R-:W-:-:S02]  /*0330*/  FSEL R10, R10, RZ, !P4 ;  /* 0x000000ff0a0a7208 */ /* 0x000fc40006000000 */
[----:B------:R-:W-:-:S03]  /*0340*/  ISETP.GE.AND P4, PT, R19, 0x1, PT ;  /* 0x000000011300780c */ /* 0x000fc60003f86270 */
[----:B0-----:R-:W0:Y:S01]  /*0350*/  SHFL.BFLY PT, R13, R10, 0x10, 0x1f ;  /* 0x0e001f000a0d7f89 */ /* 0x001e2200000e0000 */
[----:B-1----:R-:W-:-:S05]  /*0360*/  FADD.FTZ R11, R20, R11 ;  /* 0x0000000b140b7221 */ /* 0x002fca0000010000 */
[----:B------:R-:W1:Y:S01]  /*0370*/  SHFL.BFLY PT, R16, R11, 0x8, 0x1f ;  /* 0x0d001f000b107f89 */ /* 0x000e6200000e0000 */
[----:B0-----:R-:W-:Y:S01]  /*0380*/  FADD.FTZ R13, R10, R13 ;  /* 0x0000000d0a0d7221 */ /* 0x001fe20000010000 */
[----:B------:R-:W-:-:S04]  /*0390*/  @!P1 IADD3 R10, P5, R9, c[0x0][0x170], RZ ;  /* 0x00005c00090a9a10 */ /* 0x000fc80007fbe0ff */
[----:B------:R-:W0:Y:S01]  /*03a0*/  SHFL.BFLY PT, R22, R13, 0x8, 0x1f ;  /* 0x0d001f000d167f89 */ /* 0x000e2200000e0000 */
[----:B-1----:R-:W-:Y:S01]  /*03b0*/  FADD.FTZ R16, R11, R16 ;  /* 0x000000100b107221 */ /* 0x002fe20000010000 */
[----:B------:R-:W-:-:S04]  /*03c0*/  @!P1 IADD3.X R11, R14, c[0x0][0x174], RZ, P5, !PT ;  /* 0x00005d000e0b9a10 */ /* 0x000fc80002ffe4ff */
[----:B------:R-:W1:Y:S01]  /*03d0*/  SHFL.BFLY PT, R17, R16, 0x4, 0x1f ;  /* 0x0c801f0010117f89 */ /* 0x000e6200000e0000 */
[----:B0-----:R-:W-:-:S03]  /*03e0*/  FADD.FTZ R22, R13, R22 ;  /* 0x000000160d167221 */ /* 0x001fc60000010000 */
[----:B------:R0:W5:Y:S04]  /*03f0*/  @!P1 LDG.E.U16 R13, [R10.64] ;  /* 0x000000040a0d9981 */ /* 0x000168000c1e1500 */
[----:B------:R-:W2:Y:S01]  /*0400*/  SHFL.BFLY PT, R21, R22, 0x4, 0x1f ;  /* 0x0c801f0016157f89 */ /* 0x000ea200000e0000 */
[----:B-1----:R-:W-:-:S05]  /*0410*/  FADD.FTZ R17, R16, R17 ;  /* 0x0000001110117221 */ /* 0x002fca0000010000 */
[----:B------:R-:W1:Y:S01]  /*0420*/  SHFL.BFLY PT, R20, R17, 0x2, 0x1f ;  /* 0x0c401f0011147f89 */ /* 0x000e6200000e0000 */
[----:B--2---:R-:W-:-:S05]  /*0430*/  FADD.FTZ R21, R22, R21 ;  /* 0x0000001516157221 */ /* 0x004fca0000010000 */
[----:B------:R-:W2:Y:S01]  /*0440*/  SHFL.BFLY PT, R24, R21, 0x2, 0x1f ;  /* 0x0c401f0015187f89 */ /* 0x000ea200000e0000 */
[----:B-1----:R-:W-:-:S05]  /*0450*/  FADD.FTZ R20, R17, R20 ;  /* 0x0000001411147221 */ /* 0x002fca0000010000 */
[----:B------:R0:W1:Y:S01]  /*0460*/  SHFL.BFLY PT, R23, R20, 0x1, 0x1f ;  /* 0x0c201f0014177f89 */ /* 0x00006200000e0000 */
[----:B--2---:R-:W-:-:S05]  /*0470*/  FADD.FTZ R9, R21, R24 ;  /* 0x0000001815097221 */ /* 0x004fca0000010000 */
[----:B------:R0:W2:Y:S01]  /*0480*/  SHFL.BFLY PT, R14, R9, 0x1, 0x1f ;  /* 0x0c201f00090e7f89 */ /* 0x0000a200000e0000 */
[----:B------:R-:W-:Y:S05]  /*0490*/  @!P4 EXIT ;  /* 0x000000000000c94d */ /* 0x000fea0003800000 */
[----:B------:R-:W-:Y:S01]  /*04a0*/  ISETP.GE.AND P4, PT, R6, c[0x0][0x180], PT ;  /* 0x0000600006007a0c */ /* 0x000fe20003f86270 */
[----:B------:R-:W-:Y:S01]  /*04b0*/  BSSY B0, `(.L_x_131) ;  /* 0x000000c000007945 */ /* 0x000fe20003800000 */
[----:B------:R-:W-:Y:S01]  /*04c0*/  IMAD.MOV.U32 R6, RZ, RZ, RZ ;  /* 0x000000ffff067224 */ /* 0x000fe200078e00ff */
[----:B------:R-:W-:Y:S01]  /*04d0*/  ISETP.GE.AND P5, PT, R18, 0x2, PT ;  /* 0x000000021200780c */ /* 0x000fe20003fa6270 */
[----:B-1----:R-:W-:Y:S01]  /*04e0*/  FADD.FTZ R23, R20, R23 ;  /* 0x0000001714177221 */ /* 0x002fe20000010000 */
[----:B-----5:R-:W-:-:S08]  /*04f0*/  @!P0 PRMT R6, RZ, 0x5410, R12 ;  /* 0x00005410ff068816 */ /* 0x020fd0000000000c */
[----:B------:R-:W-:Y:S05]  /*0500*/  @P4 BRA `(.L_x_132) ;  /* 0x0000006000004947 */ /* 0x000fea0003800000 */
[----:B------:R-:W-:Y:S01]  /*0510*/  @!P3 FFMA.FTZ R6, R23, -R6, R15 ;  /* 0x800000061706b223 */ /* 0x000fe2000001000f */
[----:B0-----:R-:W-:-:S04]  /*0520*/  LEA R10, P0, R4, c[0x0][0x160], 0x1 ;  /* 0x00005800040a7a11 */ /* 0x001fc800078008ff */
[----:B------:R-:W-:Y:S02]  /*0530*/  LEA.HI.X R11, R4, c[0x0][0x164], R5, 0x1, P0 ;  /* 0x00005900040b7a11 */ /* 0x000fe400000f0c05 */
[----:B------:R-:W-:-:S03]  /*0540*/  @!P3 F2FP.BF16.PACK_AB R6, RZ, R6 ;  /* 0x00000006ff06b23e */ /* 0x000fc600000010ff */
[----:B------:R0:W-:Y:S04]  /*0550*/  @P3 STG.E.U16 [R10.64], RZ ;  /* 0x000000ff0a003986 */ /* 0x0001e8000c101504 */
[----:B------:R0:W-:Y:S02]  /*0560*/  @!P3 STG.E.U16 [R10.64], R6 ;  /* 0x000000060a00b986 */ /* 0x0001e4000c101504 */
.L_x_132:
[----:B------:R-:W-:Y:S05]  /*0570*/  BSYNC B0 ;  /* 0x0000000000007941 */ /* 0x000fea0003800000 */
.L_x_131:
[----:B------:R-:W-:Y:S05]  /*0580*/  @!P5 EXIT ;  /* 0x000000000000d94d */ /* 0x000fea0003800000 */
[----:B------:R-:W-:Y:S05]  /*0590*/  @P4 EXIT ;  /* 0x000000000000494d */ /* 0x000fea0003800000 */
[----:B------:R-:W3:Y:S01]  /*05a0*/  LDG.E.U8 R2, [R2.64] ;  /* 0x0000000402027981 */ /* 0x000ee2000c1e1100 */
[----:B------:R-:W-:Y:S01]  /*05b0*/  IMAD.X R5, R5, 0x1, R8, P2 ;  /* 0x0000000105057824 */ /* 0x000fe200010e0608 */
[C---:B------:R-:W-:Y:S01]  /*05c0*/  LEA R4, P2, R0.reuse, c[0x0][0x160], 0x1 ;  /* 0x0000580000047a11 */ /* 0x040fe200078408ff */
[----:B0-----:R-:W-:Y:S01]  /*05d0*/  @P1 IMAD.MOV.U32 R6, RZ, RZ, RZ ;  /* 0x000000ffff061224 */ /* 0x001fe200078e00ff */
[----:B------:R-:W-:Y:S01]  /*05e0*/  @!P1 PRMT R6, RZ, 0x5410, R13 ;  /* 0x00005410ff069816 */ /* 0x000fe2000000000d */
[----:B--2---:R-:W-:Y:S01]  /*05f0*/  FADD.FTZ R14, R9, R14 ;  /* 0x0000000e090e7221 */ /* 0x004fe20000010000 */
[----:B------:R-:W-:-:S02]  /*0600*/  LEA.HI.X R5, R0, c[0x0][0x164], R5, 0x1, P2 ;  /* 0x0000590000057a11 */ /* 0x000fc400010f0c05 */
[----:B---3--:R-:W-:-:S13]  /*0610*/  ISETP.NE.AND P0, PT, R2, RZ, PT ;  /* 0x000000ff0200720c */ /* 0x008fda0003f05270 */
[----:B------:R0:W-:Y:S01]  /*0620*/  @P0 STG.E.U16 [R4.64], RZ ;  /* 0x000000ff04000986 */ /* 0x0001e2000c101504 */
[----:B------:R-:W-:Y:S05]  /*0630*/  @P0 EXIT ;  /* 0x000000000000094d */ /* 0x000fea0003800000 */
[----:B------:R-:W-:-:S05]  /*0640*/  FFMA.FTZ R6, R14, -R6, R7 ;  /* 0x800000060e067223 */ /* 0x000fca0000010007 */
[----:B------:R-:W-:-:S05]  /*0650*/  F2FP.BF16.PACK_AB R6, RZ, R6 ;  /* 0x00000006ff06723e */ /* 0x000fca00000010ff */
[----:B------:R-:W-:Y:S01]  /*0660*/  STG.E.U16 [R4.64], R6 ;  /* 0x0000000604007986 */ /* 0x000fe2000c101504 */
[----:B------:R-:W-:Y:S05]  /*0670*/  EXIT ;  /* 0x000000000000794d */ /* 0x000fea0003800000 */
.L_x_133:
        /* <DEDUP_REMOVED lines=16> */
.L_x_10799:


//--------------------- .text._ZN43_GLOBAL__N__9ae7fba5_10_SoftMax_cu_9f978f6321softmax_warp_backwardIN3c108BFloat16ES2_fLi4ELb0ELb1EEEvPT0_PKT_S7_iiiPKb --------------------------
	.section	.text._ZN43_GLOBAL__N__9ae7fba5_10_SoftMax_cu_9f978f6321softmax_warp_backwardIN3c108BFloat16ES2_fLi4ELb0ELb1EEEvPT0_PKT_S7_iiiPKb,"ax",@progbits
	.sectioninfo	@"SHI_REGISTERS=28"
	.align	128
.text._ZN43_GLOBAL__N__9ae7fba5_10_SoftMax_cu_9f978f6321softmax_warp_backwardIN3c108BFloat16ES2_fLi4ELb0ELb1EEEvPT0_PKT_S7_iiiPKb:
        .type           _ZN43_GLOBAL__N__9ae7fba5_10_SoftMax_cu_9f978f6321softmax_warp_backwardIN3c108BFloat16ES2_fLi4ELb0ELb1EEEvPT0_PKT_S7_iiiPKb,@function
        .size           _ZN43_GLOBAL__N__9ae7fba5_10_SoftMax_cu_9f978f6321softmax_warp_backwardIN3c108BFloat16ES2_fLi4ELb0ELb1EEEvPT0_PKT_S7_iiiPKb,(.L_x_10800 - _ZN43_GLOBAL__N__9ae7fba5_10_SoftMax_cu_9f978f6321softmax_warp_backwardIN3c108BFloat16ES2_fLi4ELb0ELb1EEEvPT0_PKT_S7_iiiPKb)
        .other          _ZN43_GLOBAL__N__9ae7fba5_10_SoftMax_cu_9f978f6321softmax_warp_backwardIN3c108BFloat16ES2_fLi4ELb0ELb1EEEvPT0_PKT_S7_iiiPKb,@"STO_CUDA_ENTRY STV_DEFAULT"
_ZN43_GLOBAL__N__9ae7fba5_10_SoftMax_cu_9f978f6321softmax_warp_backwardIN3c108BFloat16ES2_fLi4ELb0ELb1EEEvPT0_PKT_S7_iiiPKb:
        /* <DEDUP_REMOVED lines=51> */
[----:B0-----:R-:W-:-:S02]  /*0330*/  FSEL R13, R10, RZ, !P4 ;  /* 0x000000ff0a0d7208 */ /* 0x001fc40006000000 */
[----:B------:R-:W-:-:S03]  /*0340*/  ISETP.GE.AND P4, PT, R19, 0x1, PT ;  /* 0x000000011300780c */ /* 0x000fc60003f86270 */
[----:B------:R-:W0:Y:S01]  /*0350*/  SHFL.BFLY PT, R10, R13, 0x8, 0x101f ;  /* 0x0d101f000d0a7f89 */ /* 0x000e2200000e0000 */
[----:B-1----:R-:W-:-:S05]  /*0360*/  FADD.FTZ R16, R20, R11 ;  /* 0x0000000b14107221 */ /* 0x002fca0000010000 */
[----:B------:R-:W1:Y:S01]  /*0370*/  SHFL.BFLY PT, R11, R16, 0x4, 0x101f ;  /* 0x0c901f00100b7f89 */ /* 0x000e6200000e0000 */
[----:B0-----:R-:W-:-:S05]  /*0380*/  FADD.FTZ R17, R13, R10 ;  /* 0x0000000a0d117221 */ /* 0x001fca0000010000 */
[----:B------:R-:W0:Y:S01]  /*0390*/  SHFL.BFLY PT, R10, R17, 0x4, 0x101f ;  /* 0x0c901f00110a7f89 */ /* 0x000e2200000e0000 */
[----:B-1----:R-:W-:-:S05]  /*03a0*/  FADD.FTZ R21, R16, R11 ;  /* 0x0000000b10157221 */ /* 0x002fca0000010000 */
[----:B------:R-:W1:Y:S01]  /*03b0*/  SHFL.BFLY PT, R24, R21, 0x2, 0x101f ;  /* 0x0c501f0015187f89 */ /* 0x000e6200000e0000 */
[----:B0-----:R-:W-:Y:S01]  /*03c0*/  FADD.FTZ R22, R17, R10 ;  /* 0x0000000a11167221 */ /* 0x001fe20000010000 */
[----:B------:R-:W-:-:S04]  /*03d0*/  @!P1 IADD3 R10, P5, R9, c[0x0][0x170], RZ ;  /* 0x00005c00090a9a10 */ /* 0x000fc80007fbe0ff */
[----:B------:R-:W-:Y:S01]  /*03e0*/  @!P1 IADD3.X R11, R14, c[0x0][0x174], RZ, P5, !PT ;  /* 0x00005d000e0b9a10 */ /* 0x000fe20002ffe4ff */
[----:B------:R-:W0:Y:S04]  /*03f0*/  SHFL.BFLY PT, R23, R22, 0x2, 0x101f ;  /* 0x0c501f0016177f89 */ /* 0x000e2800000e0000 */
[----:B------:R2:W5:Y:S01]  /*0400*/  @!P1 LDG.E.U16 R13, [R10.64] ;  /* 0x000000040a0d9981 */ /* 0x000562000c1e1500 */
[----:B-1----:R-:W-:-:S05]  /*0410*/  FADD.FTZ R24, R21, R24 ;  /* 0x0000001815187221 */ /* 0x002fca0000010000 */
[----:B------:R2:W1:Y:S01]  /*0420*/  SHFL.BFLY PT, R25, R24, 0x1, 0x101f ;  /* 0x0c301f0018197f89 */ /* 0x00046200000e0000 */
[----:B0-----:R-:W-:-:S05]  /*0430*/  FADD.FTZ R9, R22, R23 ;  /* 0x0000001716097221 */ /* 0x001fca0000010000 */
[----:B------:R2:W0:Y:S01]  /*0440*/  SHFL.BFLY PT, R14, R9, 0x1, 0x101f ;  /* 0x0c301f00090e7f89 */ /* 0x00042200000e0000 */
        /* <DEDUP_REMOVED lines=9> */
[----:B--2---:R-:W-:-:S04]  /*04e0*/  LEA R10, P0, R4, c[0x0][0x160], 0x1 ;  /* 0x00005800040a7a11 */ /* 0x004fc800078008ff */
[----:B------:R-:W-:Y:S02]  /*04f0*/  LEA.HI.X R11, R4, c[0x0][0x164], R5, 0x1, P0 ;  /* 0x00005900040b7a11 */ /* 0x000fe400000f0c05 */
[----:B------:R-:W-:-:S03]  /*0500*/  @!P3 F2FP.BF16.PACK_AB R6, RZ, R6 ;  /* 0x00000006ff06b23e */ /* 0x000fc600000010ff */
[----:B------:R1:W-:Y:S04]  /*0510*/  @P3 STG.E.U16 [R10.64], RZ ;  /* 0x000000ff0a003986 */ /* 0x0003e8000c101504 */
[----:B------:R1:W-:Y:S02]  /*0520*/  @!P3 STG.E.U16 [R10.64], R6 ;  /* 0x000000060a00b986 */ /* 0x0003e4000c101504 */
.L_x_135:
[----:B------:R-:W-:Y:S05]  /*0530*/  BSYNC B0 ;  /* 0x0000000000007941 */ /* 0x000fea0003800000 */
.L_x_134:
[----:B------:R-:W-:Y:S05]  /*0540*/  @!P5 EXIT ;  /* 0x000000000000d94d */ /* 0x000fea0003800000 */
[----:B------:R-:W-:Y:S05]  /*0550*/  @P4 EXIT ;  /* 0x000000000000494d */ /* 0x000fea0003800000 */
[----:B------:R-:W3:Y:S01]  /*0560*/  LDG.E.U8 R2, [R2.64] ;  /* 0x0000000402027981 */ /* 0x000ee2000c1e1100 */
[----:B------:R-:W-:Y:S01]  /*0570*/  IMAD.X R5, R5, 0x1, R8, P2 ;  /* 0x0000000105057824 */ /* 0x000fe200010e0608 */
[C---:B------:R-:W-:Y:S01]  /*0580*/  LEA R4, P2, R0.reuse, c[0x0][0x160], 0x1 ;  /* 0x0000580000047a11 */ /* 0x040fe200078408ff */
[----:B-1----:R-:W-:Y:S01]  /*0590*/  @P1 IMAD.MOV.U32 R6, RZ, RZ, RZ ;  /* 0x000000ffff061224 */ /* 0x002fe200078e00ff */
[----:B------:R-:W-:Y:S01]  /*05a0*/  @!P1 PRMT R6, RZ, 0x5410, R13 ;  /* 0x00005410ff069816 */ /* 0x000fe2000000000d */
[----:B0-----:R-:W-:Y:S01]  /*05b0*/  FADD.FTZ R14, R9, R14 ;  /* 0x0000000e090e7221 */ /* 0x001fe20000010000 */
        /* <DEDUP_REMOVED lines=8> */
.L_x_136:
        /* <DEDUP_REMOVED lines=12> */
.L_x_10800:


//--------------------- .text._ZN43_GLOBAL__N__9ae7fba5_10_SoftMax_cu_9f978f6321softmax_warp_backwardIN3c108BFloat16ES2_fLi3ELb0ELb1EEEvPT0_PKT_S7_iiiPKb --------------------------
	.section	.text._ZN43_GLOBAL__N__9ae7fba5_10_SoftMax_cu_9f978f6321softmax_warp_backwardIN3c108BFloat16ES2_fLi3ELb0ELb1EEEvPT0_PKT_S7_iiiPKb,"ax",@progbits
	.sectioninfo	@"SHI_REGISTERS=25"
	.align	128
.text._ZN43_GLOBAL__N__9ae7fba5_10_SoftMax_cu_9f978f6321softmax_warp_backwardIN3c108BFloat16ES2_fLi3ELb0ELb1EEEvPT0_PKT_S7_iiiPKb:
        .type           _ZN43_GLOBAL__N__9ae7fba5_10_SoftMax_cu_9f978f6321softmax_warp_backwardIN3c108BFloat16ES2_fLi3ELb0ELb1EEEvPT0_PKT_S7_iiiPKb,@function
        .size           _ZN43_GLOBAL__N__9ae7fba5_10_SoftMax_cu_9f978f6321softmax_warp_backwardIN3c108BFloat16ES2_fLi3ELb0ELb1EEEvPT0_PKT_S7_iiiPKb,(.L_x_10801 - _ZN43_GLOBAL__N__9ae7fba5_10_SoftMax_cu_9f978f6321softmax_warp_backwardIN3c108BFloat16ES2_fLi3ELb0ELb1EEEvPT0_PKT_S7_iiiPKb)
        .other          _ZN43_GLOBAL__N__9ae7fba5_10_SoftMax_cu_9f978f6321softmax_warp_backwardIN3c108BFloat16ES2_fLi3ELb0ELb1EEEvPT0_PKT_S7_iiiPKb,@"STO_CUDA_ENTRY STV_DEFAULT"
_ZN43_GLOBAL__N__9ae7fba5_10_SoftMax_cu_9f978f6321softmax_warp_backwardIN3c108BFloat16ES2_fLi3ELb0ELb1EEEvPT0_PKT_S7_iiiPKb:
        /* <DEDUP_REMOVED lines=18> */
[----:B------:R-:W-:-:S07]  /*0120*/  ISETP.GE.AND P1, PT, R0, R7, PT ;  /* 0x000000070000720c */ /* 0x000fce0003f26270 */
[C---:B------:R-:W-:Y:S01]  /*0130*/  @!P2 IMAD.SHL.U32 R16, R4.reuse, 0x2, RZ ;  /* 0x000000020410a824 */ /* 0x040fe200078e00ff */
[----:B------:R-:W-:-:S04]  /*0140*/  @!P2 SHF.L.U64.HI R17, R4, 0x1, R5 ;  /* 0x000000010411a819 */ /* 0x000fc80000010205 */
[----:B------:R-:W-:Y:S02]  /*0150*/  @!P2 IADD3 R10, P0, R16, c[0x0][0x168], RZ ;  /* 0x00005a00100aaa10 */ /* 0x000fe40007f1e0ff */
[----:B------:R-:W-:Y:S02]  /*0160*/  @!P1 IADD3 R9, P3, R4, c[0x0][0x180], RZ ;  /* 0x0000600004099a10 */ /* 0x000fe40007f7e0ff */
[----:B------:R-:W-:Y:S02]  /*0170*/  @!P2 IADD3.X R11, R17, c[0x0][0x16c], RZ, P0, !PT ;  /* 0x00005b00110baa10 */ /* 0x000fe400007fe4ff */
[----:B------:R-:W-:Y:S02]  /*0180*/  @!P1 LEA.HI.X.SX32 R2, R6, R5, 0x1, P3 ;  /* 0x0000000506029211 */ /* 0x000fe400018f0eff */
[----:B------:R-:W-:Y:S01]  /*0190*/  IADD3 R12, P3, R4, c[0x0][0x188], RZ ;  /* 0x00006200040c7a10 */ /* 0x000fe20007f7e0ff */
[----:B------:R0:W2:Y:S01]  /*01a0*/  @!P2 LDG.E.U16 R8, [R10.64] ;  /* 0x000000040a08a981 */ /* 0x0000a2000c1e1500 */
[C---:B------:R-:W-:Y:S01]  /*01b0*/  @!P1 SHF.L.U64.HI R7, R9.reuse, 0x1, R2 ;  /* 0x0000000109079819 */ /* 0x040fe20000010202 */
[----:B------:R-:W-:Y:S01]  /*01c0*/  @!P1 IMAD.SHL.U32 R9, R9, 0x2, RZ ;  /* 0x0000000209099824 */ /* 0x000fe200078e00ff */
[----:B------:R-:W-:-:S02]  /*01d0*/  IADD3.X R13, R5, c[0x0][0x18c], RZ, P3, !PT ;  /* 0x00006300050d7a10 */ /* 0x000fc40001ffe4ff */
[----:B------:R-:W-:-:S03]  /*01e0*/  IADD3 R2, P3, R12, c[0x0][0x180], RZ ;  /* 0x000060000c027a10 */ /* 0x000fc60007f7e0ff */
[----:B------:R-:W3:Y:S01]  /*01f0*/  LDG.E.U8 R12, [R12.64] ;  /* 0x000000040c0c7981 */ /* 0x000ee2000c1e1100 */
[----:B------:R-:W-:Y:S02]  /*0200*/  @!P1 IADD3 R14, P0, R9, c[0x0][0x168], RZ ;  /* 0x00005a00090e9a10 */ /* 0x000fe40007f1e0ff */
[----:B------:R-:W-:Y:S02]  /*0210*/  SHF.R.S32.HI R6, RZ, 0x1f, R6 ;  /* 0x0000001fff067819 */ /* 0x000fe40000011406 */
[----:B------:R-:W-:-:S03]  /*0220*/  @!P1 IADD3.X R15, R7, c[0x0][0x16c], RZ, P0, !PT ;  /* 0x00005b00070f9a10 */ /* 0x000fc600007fe4ff */
[----:B------:R-:W-:Y:S02]  /*0230*/  IMAD.X R3, R6, 0x1, R13, P3 ;  /* 0x0000000106037824 */ /* 0x000fe400018e060d */
[----:B------:R-:W4:Y:S04]  /*0240*/  @!P1 LDG.E.U16 R14, [R14.64] ;  /* 0x000000040e0e9981 */ /* 0x000f28000c1e1500 */
[----:B------:R-:W4:Y:S01]  /*0250*/  LDG.E.U8 R21, [R2.64] ;  /* 0x0000000402157981 */ /* 0x000f22000c1e1100 */
[----:B0-----:R-:W-:Y:S01]  /*0260*/  IMAD.MOV.U32 R11, RZ, RZ, RZ ;  /* 0x000000ffff0b7224 */ /* 0x001fe200078e00ff */
[----:B------:R-:W-:-:S04]  /*0270*/  @!P2 IADD3 R16, P0, R16, c[0x0][0x170], RZ ;  /* 0x00005c001010aa10 */ /* 0x000fc80007f1e0ff */
[----:B------:R-:W-:-:S05]  /*0280*/  @!P2 IADD3.X R17, R17, c[0x0][0x174], RZ, P0, !PT ;  /* 0x00005d001111aa10 */ /* 0x000fca00007fe4ff */
[----:B------:R0:W5:Y:S01]  /*0290*/  @!P2 LDG.E.U16 R10, [R16.64] ;  /* 0x00000004100aa981 */ /* 0x000162000c1e1500 */
[----:B--2---:R-:W-:-:S05]  /*02a0*/  @!P2 PRMT R11, RZ, 0x5410, R8 ;  /* 0x00005410ff0ba816 */ /* 0x004fca0000000008 */
[----:B------:R-:W-:Y:S01]  /*02b0*/  FADD.FTZ R20, RZ, R11 ;  /* 0x0000000bff147221 */ /* 0x000fe20000010000 */
[----:B---3--:R-:W-:-:S04]  /*02c0*/  ISETP.NE.AND P0, PT, R12, RZ, PT ;  /* 0x000000ff0c00720c */ /* 0x008fc80003f05270 */
[----:B------:R-:W-:-:S05]  /*02d0*/  FSEL R20, R20, RZ, !P0 ;  /* 0x000000ff14147208 */ /* 0x000fca0004000000 */
[----:B------:R-:W1:Y:S01]  /*02e0*/  SHFL.BFLY PT, R13, R20, 0x4, 0x181f ;  /* 0x0c981f00140d7f89 */ /* 0x000e6200000e0000 */
[----:B------:R-:W-:Y:S01]  /*02f0*/  @P1 IMAD.MOV.U32 R8, RZ, RZ, RZ ;  /* 0x000000ffff081224 */ /* 0x000fe200078e00ff */
[----:B----4-:R-:W-:Y:S02]  /*0300*/  @!P1 PRMT R8, RZ, 0x5410, R14 ;  /* 0x00005410ff089816 */ /* 0x010fe4000000000e */
[----:B------:R-:W-:-:S03]  /*0310*/  ISETP.NE.AND P3, PT, R21, RZ, PT ;  /* 0x000000ff1500720c */ /* 0x000fc60003f65270 */
[----:B------:R-:W-:-:S05]  /*0320*/  FADD.FTZ R12, RZ, R8 ;  /* 0x00000008ff0c7221 */ /* 0x000fca0000010000 */
[----:B------:R-:W-:Y:S01]  /*0330*/  FSEL R14, R12, RZ, !P3 ;  /* 0x000000ff0c0e7208 */ /* 0x000fe20005800000 */
[----:B-1----:R-:W-:-:S05]  /*0340*/  FADD.FTZ R15, R20, R13 ;  /* 0x0000000d140f7221 */ /* 0x002fca0000010000 */
[----:B------:R-:W0:Y:S02]  /*0350*/  SHFL.BFLY PT, R12, R15, 0x2, 0x181f ;  /* 0x0c581f000f0c7f89 */ /* 0x000e2400000e0000 */
[----:B0-----:R-:W-:Y:S01]  /*0360*/  FADD.FTZ R16, R15, R12 ;  /* 0x0000000c0f107221 */ /* 0x001fe20000010000 */
[----:B------:R-:W-:-:S04]  /*0370*/  @!P1 IADD3 R12, P4, R9, c[0x0][0x170], RZ ;  /* 0x00005c00090c9a10 */ /* 0x000fc80007f9e0ff */
[----:B------:R-:W-:-:S05]  /*0380*/  @!P1 IADD3.X R13, R7, c[0x0][0x174], RZ, P4, !PT ;  /* 0x00005d00070d9a10 */ /* 0x000fca00027fe4ff */
[----:B------:R0:W5:Y:S04]  /*0390*/  @!P1 LDG.E.U16 R12, [R12.64] ;  /* 0x000000040c0c9981 */ /* 0x000168000c1e1500 */
[----:B------:R-:W1:Y:S01]  /*03a0*/  SHFL.BFLY PT, R17, R14, 0x4, 0x181f ;  /* 0x0c981f000e117f89 */ /* 0x000e6200000e0000 */
[----:B------:R-:W-:Y:S01]  /*03b0*/  ISETP.GE.AND P3, PT, R19, 0x1, PT ;  /* 0x000000011300780c */ /* 0x000fe20003f66270 */
[----:B-1----:R-:W-:-:S05]  /*03c0*/  FADD.FTZ R17, R14, R17 ;  /* 0x000000110e117221 */ /* 0x002fca0000010000 */
[----:B------:R-:W1:Y:S04]  /*03d0*/  SHFL.BFLY PT, R22, R17, 0x2, 0x181f ;  /* 0x0c581f0011167f89 */ /* 0x000e6800000e0000 */
[----:B------:R0:W2:Y:S01]  /*03e0*/  SHFL.BFLY PT, R9, R16, 0x1, 0x181f ;  /* 0x0c381f0010097f89 */ /* 0x0000a200000e0000 */
[----:B-1----:R-:W-:-:S05]  /*03f0*/  FADD.FTZ R7, R17, R22 ;  /* 0x0000001611077221 */ /* 0x002fca0000010000 */
[----:B------:R0:W1:Y:S01]  /*0400*/  SHFL.BFLY PT, R14, R7, 0x1, 0x181f ;  /* 0x0c381f00070e7f89 */ /* 0x00006200000e0000 */
[----:B------:R-:W-:Y:S05]  /*0410*/  @!P3 EXIT ;  /* 0x000000000000b94d */ /* 0x000fea0003800000 */
[----:B--2---:R-:W-:Y:S01]  /*0420*/  ISETP.GE.AND P4, PT, R0, c[0x0][0x180], PT ;  /* 0x0000600000007a0c */ /* 0x004fe20003f86270 */
[----:B------:R-:W-:Y:S01]  /*0430*/  BSSY B0, `(.L_x_137) ;  /* 0x000000c000007945 */ /* 0x000fe20003800000 */
[----:B------:R-:W-:Y:S01]  /*0440*/  IMAD.MOV.U32 R0, RZ, RZ, RZ ;  /* 0x000000ffff007224 */ /* 0x000fe200078e00ff */
[----:B------:R-:W-:Y:S01]  /*0450*/  ISETP.GE.AND P3, PT, R18, 0x2, PT ;  /* 0x000000021200780c */ /* 0x000fe20003f66270 */
[----:B------:R-:W-:Y:S01]  /*0460*/  FADD.FTZ R9, R16, R9 ;  /* 0x0000000910097221 */ /* 0x000fe20000010000 */
[----:B-----5:R-:W-:-:S08]  /*0470*/  @!P2 PRMT R0, RZ, 0x5410, R10 ;  /* 0x00005410ff00a816 */ /* 0x020fd0000000000a */
[----:B------:R-:W-:Y:S05]  /*0480*/  @P4 BRA `(.L_x_138) ;  /* 0x0000006000004947 */ /* 0x000fea0003800000 */
[----:B------:R-:W-:Y:S02]  /*0490*/  @!P0 FFMA.FTZ R0, R9, -R0, R11 ;  /* 0x8000000009008223 */ /* 0x000fe4000001000b */
[----:B------:R-:W-:-:S03]  /*04a0*/  IMAD.MOV.U32 R11, RZ, RZ, 0x2 ;  /* 0x00000002ff0b7424 */ /* 0x000fc600078e00ff */
[----:B------:R-:W-:Y:S01]  /*04b0*/  @!P0 F2FP.BF16.PACK_AB R0, RZ, R0 ;  /* 0x00000000ff00823e */ /* 0x000fe200000010ff */
[----:B------:R-:W-:-:S05]  /*04c0*/  IMAD.WIDE R10, R4, R11, c[0x0][0x160] ;  /* 0x00005800040a7625 */ /* 0x000fca00078e020b */
[----:B------:R2:W-:Y:S04]  /*04d0*/  @P0 STG.E.U16 [R10.64], RZ ;  /* 0x000000ff0a000986 */ /* 0x0005e8000c101504 */
[----:B------:R2:W-:Y:S02]  /*04e0*/  @!P0 STG.E.U16 [R10.64], R0 ;  /* 0x000000000a008986 */ /* 0x0005e4000c101504 */
.L_x_138:
[----:B------:R-:W-:Y:S05]  /*04f0*/  BSYNC B0 ;  /* 0x0000000000007941 */ /* 0x000fea0003800000 */
.L_x_137:
[----:B------:R-:W-:Y:S05]  /*0500*/  @!P3 EXIT ;  /* 0x000000000000b94d */ /* 0x000fea0003800000 */
[----:B------:R-:W-:Y:S05]  /*0510*/  @P4 EXIT ;  /* 0x000000000000494d */ /* 0x000fea0003800000 */
[----:B------:R-:W3:Y:S01]  /*0520*/  LDG.E.U8 R2, [R2.64] ;  /* 0x0000000402027981 */ /* 0x000ee2000c1e1100 */
[----:B--2---:R-:W-:Y:S01]  /*0530*/  IADD3 R0, P2, R4, c[0x0][0x180], RZ ;  /* 0x0000600004007a10 */ /* 0x004fe20007f5e0ff */
[----:B------:R-:W-:Y:S01]  /*0540*/  @P1 IMAD.MOV.U32 R9, RZ, RZ, RZ ;  /* 0x000000ffff091224 */ /* 0x000fe200078e00ff */
[----:B------:R-:W-:Y:S01]  /*0550*/  @!P1 PRMT R9, RZ, 0x5410, R12 ;  /* 0x00005410ff099816 */ /* 0x000fe2000000000c */
[----:B-1----:R-:W-:Y:S02]  /*0560*/  FADD.FTZ R14, R7, R14 ;  /* 0x0000000e070e7221 */ /* 0x002fe40000010000 */
[----:B------:R-:W-:Y:S01]  /*0570*/  IMAD.X R5, R5, 0x1, R6, P2 ;  /* 0x0000000105057824 */ /* 0x000fe200010e0606 */
[----:B------:R-:W-:-:S04]  /*0580*/  LEA R4, P2, R0, c[0x0][0x160], 0x1 ;  /* 0x0000580000047a11 */ /* 0x000fc800078408ff */
[----:B------:R-:W-:Y:S02]  /*0590*/  LEA.HI.X R5, R0, c[0x0][0x164], R5, 0x1, P2 ;  /* 0x0000590000057a11 */ /* 0x000fe400010f0c05 */
[----:B---3--:R-:W-:-:S13]  /*05a0*/  ISETP.NE.AND P0, PT, R2, RZ, PT ;  /* 0x000000ff0200720c */ /* 0x008fda0003f05270 */
[----:B------:R1:W-:Y:S01]  /*05b0*/  @P0 STG.E.U16 [R4.64], RZ ;  /* 0x000000ff04000986 */ /* 0x0003e2000c101504 */
[----:B------:R-:W-:Y:S05]  /*05c0*/  @P0 EXIT ;  /* 0x000000000000094d */ /* 0x000fea0003800000 */
[----:B------:R-:W-:-:S05]  /*05d0*/  FFMA.FTZ R9, R14, -R9, R8 ;  /* 0x800000090e097223 */ /* 0x000fca0000010008 */
[----:B------:R-:W-:-:S05]  /*05e0*/  F2FP.BF16.PACK_AB R9, RZ, R9 ;  /* 0x00000009ff09723e */ /* 0x000fca00000010ff */
[----:B------:R-:W-:Y:S01]  /*05f0*/  STG.E.U16 [R4.64], R9 ;  /* 0x0000000904007986 */ /* 0x000fe2000c101504 */
[----:B------:R-:W-:Y:S05]  /*0600*/  EXIT ;  /* 0x000000000000794d */ /* 0x000fea0003800000 */
.L_x_139:
        /* <DEDUP_REMOVED lines=15> */
.L_x_10801:


//--------------------- .text._ZN43_GLOBAL__N__9ae7fba5_10_SoftMax_cu_9f978f6321softmax_warp_backwardIN3c108BFloat16ES2_fLi2ELb0ELb1EEEvPT0_PKT_S7_iiiPKb --------------------------
	.section	.text._ZN43_GLOBAL__N__9ae7fba5_10_SoftMax_cu_9f978f6321softmax_warp_backwardIN3c108BFloat16ES2_fLi2ELb0ELb1EEEvPT0_PKT_S7_iiiPKb,"ax",@progbits
	.sectioninfo	@"SHI_REGISTERS=25"
	.align	128
.text._ZN43_GLOBAL__N__9ae7fba5_10_SoftMax_cu_9f978f6321softmax_warp_backwardIN3c108BFloat16ES2_fLi2ELb0ELb1EEEvPT0_PKT_S7_iiiPKb:
        .type           _ZN43_GLOBAL__N__9ae7fba5_10_SoftMax_cu_9f978f6321softmax_warp_backwardIN3c108BFloat16ES2_fLi2ELb0ELb1EEEvPT0_PKT_S7_iiiPKb,@function
        .size           _ZN43_GLOBAL__N__9ae7fba5_10_SoftMax_cu_9f978f6321softmax_warp_backwardIN3c108BFloat16ES2_fLi2ELb0ELb1EEEvPT0_PKT_S7_iiiPKb,(.L_x_10802 - _ZN43_GLOBAL__N__9ae7fba5_10_SoftMax_cu_9f978f6321softmax_warp_backwardIN3c108BFloat16ES2_fLi2ELb0ELb1EEEvPT0_PKT_S7_iiiPKb)
        .other          _ZN43_GLOBAL__N__9ae7fba5_10_SoftMax_cu_9f978f6321softmax_warp_backwardIN3c108BFloat16ES2_fLi2ELb0ELb1EEEvPT0_PKT_S7_iiiPKb,@"STO_CUDA_ENTRY STV_DEFAULT"
_ZN43_GLOBAL__N__9ae7fba5_10_SoftMax_cu_9f978f6321softmax_warp_backwardIN3c108BFloat16ES2_fLi2ELb0ELb1EEEvPT0_PKT_S7_iiiPKb:
        /* <DEDUP_REMOVED lines=11> */
[C---:B------:R-:W-:Y:S02]  /*00b0*/  IMNMX R19, R18.reuse, 0x2, PT ;  /* 0x0000000212137817 */ /* 0x040fe40003800200 */
[----:B------:R-:W-:Y:S02]  /*00c0*/  ISETP.GT.AND P0, PT, R18, RZ, PT ;  /* 0x000000ff1200720c */ /* 0x000fe40003f04270 */
[----:B------:R-:W-:Y:S02]  /*00d0*/  ISETP.GT.AND P1, PT, R19, 0x1, PT ;  /* 0x000000011300780c */ /* 0x000fe40003f24270 */
[----:B------:R-:W-:Y:S02]  /*00e0*/  SEL R5, RZ, c[0x0][0x180], !P0 ;  /* 0x00006000ff057a07 */ /* 0x000fe40004000000 */
[----:B------:R-:W-:Y:S02]  /*00f0*/  SEL R7, RZ, c[0x0][0x180], !P1 ;  /* 0x00006000ff077a07 */ /* 0x000fe40004800000 */
[----:B------:R-:W-:-:S02]  /*0100*/  ISETP.GE.AND P2, PT, R0, R5, PT ;  /* 0x000000050000720c */ /* 0x000fc40003f46270 */
[----:B------:R-:W-:Y:S02]  /*0110*/  ISETP.GE.AND P1, PT, R0, R7, PT ;  /* 0x000000070000720c */ /* 0x000fe40003f26270 */
[----:B------:R-:W-:-:S09]  /*0120*/  SHF.R.S32.HI R5, RZ, 0x1f, R4 ;  /* 0x0000001fff057819 */ /* 0x000fd20000011404 */
[C---:B------:R-:W-:Y:S01]  /*0130*/  @!P2 IMAD.SHL.U32 R16, R4.reuse, 0x2, RZ ;  /* 0x000000020410a824 */ /* 0x040fe200078e00ff */
[C---:B------:R-:W-:Y:S02]  /*0140*/  @!P2 SHF.L.U64.HI R17, R4.reuse, 0x1, R5 ;  /* 0x000000010411a819 */ /* 0x040fe40000010205 */
[----:B------:R-:W-:Y:S02]  /*0150*/  @!P1 IADD3 R9, P3, R4, c[0x0][0x180], RZ ;  /* 0x0000600004099a10 */ /* 0x000fe40007f7e0ff */
[----:B------:R-:W-:Y:S02]  /*0160*/  @!P2 IADD3 R12, P0, R16, c[0x0][0x168], RZ ;  /* 0x00005a00100caa10 */ /* 0x000fe40007f1e0ff */
[----:B------:R-:W-:Y:S02]  /*0170*/  @!P1 LEA.HI.X.SX32 R2, R6, R5, 0x1, P3 ;  /* 0x0000000506029211 */ /* 0x000fe400018f0eff */
[----:B------:R-:W-:Y:S02]  /*0180*/  @!P2 IADD3.X R13, R17, c[0x0][0x16c], RZ, P0, !PT ;  /* 0x00005b00110daa10 */ /* 0x000fe400007fe4ff */
[C---:B------:R-:W-:Y:S01]  /*0190*/  @!P1 SHF.L.U64.HI R7, R9.reuse, 0x1, R2 ;  /* 0x0000000109079819 */ /* 0x040fe20000010202 */
[----:B------:R-:W-:Y:S01]  /*01a0*/  @!P1 IMAD.SHL.U32 R9, R9, 0x2, RZ ;  /* 0x0000000209099824 */ /* 0x000fe200078e00ff */
[----:B------:R-:W-:Y:S01]  /*01b0*/  IADD3 R10, P3, R4, c[0x0][0x188], RZ ;  /* 0x00006200040a7a10 */ /* 0x000fe20007f7e0ff */
[----:B------:R0:W2:Y:S03]  /*01c0*/  @!P2 LDG.E.U16 R8, [R12.64] ;  /* 0x000000040c08a981 */ /* 0x0000a6000c1e1500 */
[----:B------:R-:W-:-:S02]  /*01d0*/  @!P1 IADD3 R14, P0, R9, c[0x0][0x168], RZ ;  /* 0x00005a00090e9a10 */ /* 0x000fc40007f1e0ff */
[----:B------:R-:W-:Y:S02]  /*01e0*/  IADD3.X R11, R5, c[0x0][0x18c], RZ, P3, !PT ;  /* 0x00006300050b7a10 */ /* 0x000fe40001ffe4ff */
[----:B------:R-:W-:Y:S02]  /*01f0*/  @!P1 IADD3.X R15, R7, c[0x0][0x16c], RZ, P0, !PT ;  /* 0x00005b00070f9a10 */ /* 0x000fe400007fe4ff */
[----:B------:R-:W-:Y:S02]  /*0200*/  SHF.R.S32.HI R6, RZ, 0x1f, R6 ;  /* 0x0000001fff067819 */ /* 0x000fe40000011406 */
[----:B------:R-:W-:Y:S01]  /*0210*/  IADD3 R2, P3, R10, c[0x0][0x180], RZ ;  /* 0x000060000a027a10 */ /* 0x000fe20007f7e0ff */
[----:B------:R-:W3:Y:S04]  /*0220*/  @!P1 LDG.E.U16 R14, [R14.64] ;  /* 0x000000040e0e9981 */ /* 0x000ee8000c1e1500 */
[----:B------:R-:W4:Y:S01]  /*0230*/  LDG.E.U8 R10, [R10.64] ;  /* 0x000000040a0a7981 */ /* 0x000f22000c1e1100 */
[----:B------:R-:W-:-:S05]  /*0240*/  IMAD.X R3, R6, 0x1, R11, P3 ;  /* 0x0000000106037824 */ /* 0x000fca00018e060b */
[----:B------:R-:W4:Y:S01]  /*0250*/  LDG.E.U8 R21, [R2.64] ;  /* 0x0000000402157981 */ /* 0x000f22000c1e1100 */
[----:B0-----:R-:W-:Y:S01]  /*0260*/  IMAD.MOV.U32 R12, RZ, RZ, RZ ;  /* 0x000000ffff0c7224 */ /* 0x001fe200078e00ff */
[----:B------:R-:W-:-:S04]  /*0270*/  @!P2 IADD3 R16, P0, R16, c[0x0][0x170], RZ ;  /* 0x00005c001010aa10 */ /* 0x000fc80007f1e0ff */
[----:B------:R-:W-:-:S05]  /*0280*/  @!P2 IADD3.X R17, R17, c[0x0][0x174], RZ, P0, !PT ;  /* 0x00005d001111aa10 */ /* 0x000fca00007fe4ff */
[----:B------:R0:W5:Y:S01]  /*0290*/  @!P2 LDG.E.U16 R13, [R16.64] ;  /* 0x00000004100da981 */ /* 0x000162000c1e1500 */
[----:B--2---:R-:W-:Y:S01]  /*02a0*/  @!P2 PRMT R12, RZ, 0x5410, R8 ;  /* 0x00005410ff0ca816 */ /* 0x004fe20000000008 */
[----:B------:R-:W-:-:S04]  /*02b0*/  @P1 IMAD.MOV.U32 R8, RZ, RZ, RZ ;  /* 0x000000ffff081224 */ /* 0x000fc800078e00ff */
[----:B------:R-:W-:Y:S01]  /*02c0*/  FADD.FTZ R20, RZ, R12 ;  /* 0x0000000cff147221 */ /* 0x000fe20000010000 */
[----:B---3--:R-:W-:Y:S02]  /*02d0*/  @!P1 PRMT R8, RZ, 0x5410, R14 ;  /* 0x00005410ff089816 */ /* 0x008fe4000000000e */
[----:B----4-:R-:W-:-:S03]  /*02e0*/  ISETP.NE.AND P0, PT, R10, RZ, PT ;  /* 0x000000ff0a00720c */ /* 0x010fc60003f05270 */
[----:B------:R-:W-:Y:S01]  /*02f0*/  FADD.FTZ R10, RZ, R8 ;  /* 0x00000008ff0a7221 */ /* 0x000fe20000010000 */
[----:B------:R-:W-:Y:S02]  /*0300*/  FSEL R20, R20, RZ, !P0 ;  /* 0x000000ff14147208 */ /* 0x000fe40004000000 */
[----:B------:R-:W-:-:S03]  /*0310*/  ISETP.NE.AND P3, PT, R21, RZ, PT ;  /* 0x000000ff1500720c */ /* 0x000fc60003f65270 */
[----:B------:R-:W0:Y:S01]  /*0320*/  SHFL.BFLY PT, R11, R20, 0x2, 0x1c1f ;  /* 0x0c5c1f00140b7f89 */ /* 0x000e2200000e0000 */
[----:B------:R-:W-:-:S05]  /*0330*/  FSEL R15, R10, RZ, !P3 ;  /* 0x000000ff0a0f7208 */ /* 0x000fca0005800000 */
[----:B------:R-:W1:Y:S01]  /*0340*/  SHFL.BFLY PT, R14, R15, 0x2, 0x1c1f ;  /* 0x0c5c1f000f0e7f89 */ /* 0x000e6200000e0000 */
[----:B------:R-:W-:Y:S01]  /*0350*/  @!P1 IADD3 R10, P4, R9, c[0x0][0x170], RZ ;  /* 0x00005c00090a9a10 */ /* 0x000fe20007f9e0ff */
[----:B0-----:R-:W-:-:S03]  /*0360*/  FADD.FTZ R16, R20, R11 ;  /* 0x0000000b14107221 */ /* 0x001fc60000010000 */
[----:B------:R-:W-:Y:S01]  /*0370*/  @!P1 IADD3.X R11, R7, c[0x0][0x174], RZ, P4, !PT ;  /* 0x00005d00070b9a10 */ /* 0x000fe200027fe4ff */
[----:B-1----:R-:W-:-:S04]  /*0380*/  FADD.FTZ R7, R15, R14 ;  /* 0x0000000e0f077221 */ /* 0x002fc80000010000 */
[----:B------:R0:W5:Y:S01]  /*0390*/  @!P1 LDG.E.U16 R14, [R10.64] ;  /* 0x000000040a0e9981 */ /* 0x000162000c1e1500 */
[----:B------:R-:W-:-:S03]  /*03a0*/  ISETP.GE.AND P3, PT, R19, 0x1, PT ;  /* 0x000000011300780c */ /* 0x000fc60003f66270 */
[----:B------:R0:W1:Y:S04]  /*03b0*/  SHFL.BFLY PT, R17, R16, 0x1, 0x1c1f ;  /* 0x0c3c1f0010117f89 */ /* 0x00006800000e0000 */
[----:B------:R0:W2:Y:S06]  /*03c0*/  SHFL.BFLY PT, R22, R7, 0x1, 0x1c1f ;  /* 0x0c3c1f0007167f89 */ /* 0x0000ac00000e0000 */
        /* <DEDUP_REMOVED lines=8> */
[----:B------:R-:W-:Y:S02]  /*0450*/  @!P0 FFMA.FTZ R9, R17, -R9, R12 ;  /* 0x8000000911098223 */ /* 0x000fe4000001000c */
[----:B0-----:R-:W-:-:S03]  /*0460*/  IMAD.MOV.U32 R11, RZ, RZ, 0x2 ;  /* 0x00000002ff0b7424 */ /* 0x001fc600078e00ff */
[----:B------:R-:W-:Y:S01]  /*0470*/  @!P0 F2FP.BF16.PACK_AB R9, RZ, R9 ;  /* 0x00000009ff09823e */ /* 0x000fe200000010ff */
[----:B------:R-:W-:-:S05]  /*0480*/  IMAD.WIDE R10, R4, R11, c[0x0][0x160] ;  /* 0x00005800040a7625 */ /* 0x000fca00078e020b */
[----:B------:R0:W-:Y:S04]  /*0490*/  @P0 STG.E.U16 [R10.64], RZ ;  /* 0x000000ff0a000986 */ /* 0x0001e8000c101504 */
[----:B------:R0:W-:Y:S02]  /*04a0*/  @!P0 STG.E.U16 [R10.64], R9 ;  /* 0x000000090a008986 */ /* 0x0001e4000c101504 */
.L_x_141:
[----:B------:R-:W-:Y:S05]  /*04b0*/  BSYNC B0 ;  /* 0x0000000000007941 */ /* 0x000fea0003800000 */
.L_x_140:
[----:B------:R-:W-:Y:S05]  /*04c0*/  @!P3 EXIT ;  /* 0x000000000000b94d */ /* 0x000fea0003800000 */
[----:B------:R-:W-:Y:S05]  /*04d0*/  @P4 EXIT ;  /* 0x000000000000494d */ /* 0x000fea0003800000 */
[----:B------:R-:W3:Y:S01]  /*04e0*/  LDG.E.U8 R2, [R2.64] ;  /* 0x0000000402027981 */ /* 0x000ee2000c1e1100 */
[----:B------:R-:W-:Y:S01]  /*04f0*/  IADD3 R0, P2, R4, c[0x0][0x180], RZ ;  /* 0x0000600004007a10 */ /* 0x000fe20007f5e0ff */
[----:B0-----:R-:W-:Y:S01]  /*0500*/  @P1 IMAD.MOV.U32 R9, RZ, RZ, RZ ;  /* 0x000000ffff091224 */ /* 0x001fe200078e00ff */
[----:B------:R-:W-:Y:S01]  /*0510*/  @!P1 PRMT R9, RZ, 0x5410, R14 ;  /* 0x00005410ff099816 */ /* 0x000fe2000000000e */
[----:B--2---:R-:W-:Y:S02]  /*0520*/  FADD.FTZ R22, R7, R22 ;  /* 0x0000001607167221 */ /* 0x004fe40000010000 */
        /* <DEDUP_REMOVED lines=10> */
.L_x_142:
        /* <DEDUP_REMOVED lines=11> */
.L_x_10802:


//--------------------- .text._ZN43_GLOBAL__N__9ae7fba5_10_SoftMax_cu_9f978f6321softmax_warp_backwardIN3c108BFloat16ES2_fLi1ELb0ELb1EEEvPT0_PKT_S7_iiiPKb --------------------------
	.section	.text._ZN43_GLOBAL__N__9ae7fba5_10_SoftMax_cu_9f978f6321softmax_warp_backwardIN3c108BFloat16ES2_fLi1ELb0ELb1EEEvPT0_PKT_S7_iiiPKb,"ax",@progbits
	.sectioninfo	@"SHI_REGISTERS=25"
	.align	128
.text._ZN43_GLOBAL__N__9ae7fba5_10_SoftMax_cu_9f978f6321softmax_warp_backwardIN3c108BFloat16ES2_fLi1ELb0ELb1EEEvPT0_PKT_S7_iiiPKb:
        .type           _ZN43_GLOBAL__N__9ae7fba5_10_SoftMax_cu_9f978f6321softmax_warp_backwardIN3c108BFloat16ES2_fLi1ELb0ELb1EEEvPT0_PKT_S7_iiiPKb,@function
        .size           _ZN43_GLOBAL__N__9ae7fba5_10_SoftMax_cu_9f978f6321softmax_warp_backwardIN3c108BFloat16ES2_fLi1ELb0ELb1EEEvPT0_PKT_S7_iiiPKb,(.L_x_10803 - _ZN43_GLOBAL__N__9ae7fba5_10_SoftMax_cu_9f978f6321softmax_warp_backwardIN3c108BFloat16ES2_fLi1ELb0ELb1EEEvPT0_PKT_S7_iiiPKb)
        .other          _ZN43_GLOBAL__N__9ae7fba5_10_SoftMax_cu_9f978f6321softmax_warp_backwardIN3c108BFloat16ES2_fLi1ELb0ELb1EEEvPT0_PKT_S7_iiiPKb,@"STO_CUDA_ENTRY STV_DEFAULT"
_ZN43_GLOBAL__N__9ae7fba5_10_SoftMax_cu_9f978f6321softmax_warp_backwardIN3c108BFloat16ES2_fLi1ELb0ELb1EEEvPT0_PKT_S7_iiiPKb:
[----:B------:R-:W-:Y:S02]  /*0000*/  IMAD.MOV.U32 R1, RZ, RZ, c[0x0][0x28] ;  /* 0x00000a00ff017624 */ /* 0x000fe400078e00ff */
[----:B------:R-:W0:Y:S01]  /*0010*/  S2R R0, SR_CTAID.X ;  /* 0x0000000000007919 */ /* 0x000e220000002500 */
[----:B------:R-:W-:Y:S01]  /*0020*/  ULDC.64 UR4, c[0x0][0x118] ;  /* 0x0000460000047ab9 */ /* 0x000fe20000000a00 */
[----:B------:R-:W-:Y:S02]  /*0030*/  IMAD.MOV.U32 R6, RZ, RZ, c[0x0][0x180] ;  /* 0x00006000ff067624 */ /* 0x000fe400078e00ff */
        /* <DEDUP_REMOVED lines=14> */
[C---:B------:R-:W-:Y:S02]  /*0120*/  IADD3 R10, P1, R0.reuse, c[0x0][0x188], RZ ;  /* 0x00006200000a7a10 */ /* 0x040fe40007f3e0ff */
[----:B------:R-:W-:Y:S02]  /*0130*/  ISETP.GE.AND P3, PT, R7, R2, PT ;  /* 0x000000020700720c */ /* 0x000fe40003f66270 */
[----:B------:R-:W-:Y:S02]  /*0140*/  IADD3.X R11, R5, c[0x0][0x18c], RZ, P1, !PT ;  /* 0x00006300050b7a10 */ /* 0x000fe40000ffe4ff */
[C---:B------:R-:W-:Y:S01]  /*0150*/  IADD3 R4, P2, R0.reuse, c[0x0][0x180], RZ ;  /* 0x0000600000047a10 */ /* 0x040fe20007f5e0ff */
[C---:B------:R-:W-:Y:S01]  /*0160*/  @!P0 IMAD.SHL.U32 R16, R0.reuse, 0x2, RZ ;  /* 0x0000000200108824 */ /* 0x040fe200078e00ff */
[----:B------:R-:W-:Y:S01]  /*0170*/  @!P0 SHF.L.U64.HI R17, R0, 0x1, R5 ;  /* 0x0000000100118819 */ /* 0x000fe20000010205 */
[----:B------:R0:W2:Y:S03]  /*0180*/  LDG.E.U8 R22, [R10.64] ;  /* 0x000000040a167981 */ /* 0x0000a6000c1e1100 */
[----:B------:R-:W-:-:S04]  /*0190*/  @!P0 IADD3 R12, P1, R16, c[0x0][0x168], RZ ;  /* 0x00005a00100c8a10 */ /* 0x000fc80007f3e0ff */
[----:B------:R-:W-:-:S05]  /*01a0*/  @!P0 IADD3.X R13, R17, c[0x0][0x16c], RZ, P1, !PT ;  /* 0x00005b00110d8a10 */ /* 0x000fca0000ffe4ff */
[----:B------:R-:W3:Y:S01]  /*01b0*/  @!P0 LDG.E.U16 R12, [R12.64] ;  /* 0x000000040c0c8981 */ /* 0x000ee2000c1e1500 */
[----:B------:R-:W-:Y:S01]  /*01c0*/  @!P3 IMAD.SHL.U32 R8, R4, 0x2, RZ ;  /* 0x000000020408b824 */ /* 0x000fe200078e00ff */
[----:B------:R-:W-:-:S04]  /*01d0*/  @!P3 LEA.HI.X.SX32 R9, R6, R5, 0x1, P2 ;  /* 0x000000050609b211 */ /* 0x000fc800010f0eff */
[----:B------:R-:W-:Y:S02]  /*01e0*/  @!P3 SHF.L.U64.HI R9, R4, 0x1, R9 ;  /* 0x000000010409b819 */ /* 0x000fe40000010209 */
[----:B------:R-:W-:Y:S02]  /*01f0*/  @!P3 IADD3 R14, P1, R8, c[0x0][0x168], RZ ;  /* 0x00005a00080eba10 */ /* 0x000fe40007f3e0ff */
[----:B------:R-:W-:Y:S02]  /*0200*/  SHF.R.S32.HI R6, RZ, 0x1f, R6 ;  /* 0x0000001fff067819 */ /* 0x000fe40000011406 */
[----:B------:R-:W-:Y:S02]  /*0210*/  @!P3 IADD3.X R15, R9, c[0x0][0x16c], RZ, P1, !PT ;  /* 0x00005b00090fba10 */ /* 0x000fe40000ffe4ff */
[----:B------:R-:W-:-:S03]  /*0220*/  IADD3 R2, P4, R10, c[0x0][0x180], RZ ;  /* 0x000060000a027a10 */ /* 0x000fc60007f9e0ff */
[----:B------:R-:W4:Y:S02]  /*0230*/  @!P3 LDG.E.U16 R14, [R14.64] ;  /* 0x000000040e0eb981 */ /* 0x000f24000c1e1500 */
[----:B------:R-:W-:-:S05]  /*0240*/  IMAD.X R3, R6, 0x1, R11, P4 ;  /* 0x0000000106037824 */ /* 0x000fca00020e060b */
[----:B------:R-:W4:Y:S01]  /*0250*/  LDG.E.U8 R21, [R2.64] ;  /* 0x0000000402157981 */ /* 0x000f22000c1e1100 */
[----:B------:R-:W-:Y:S02]  /*0260*/  @!P0 IADD3 R16, P1, R16, c[0x0][0x170], RZ ;  /* 0x00005c0010108a10 */ /* 0x000fe40007f3e0ff */
[----:B------:R-:W-:Y:S02]  /*0270*/  @!P3 IADD3 R8, P6, R8, c[0x0][0x170], RZ ;  /* 0x00005c000808ba10 */ /* 0x000fe40007fde0ff */
[----:B------:R-:W-:Y:S02]  /*0280*/  @!P0 IADD3.X R17, R17, c[0x0][0x174], RZ, P1, !PT ;  /* 0x00005d0011118a10 */ /* 0x000fe40000ffe4ff */
[----:B------:R-:W-:Y:S01]  /*0290*/  @!P3 IADD3.X R9, R9, c[0x0][0x174], RZ, P6, !PT ;  /* 0x00005d000909ba10 */ /* 0x000fe200037fe4ff */
[----:B------:R-:W-:Y:S02]  /*02a0*/  IMAD.MOV.U32 R18, RZ, RZ, RZ ;  /* 0x000000ffff127224 */ /* 0x000fe400078e00ff */
[----:B------:R1:W5:Y:S01]  /*02b0*/  @!P0 LDG.E.U16 R16, [R16.64] ;  /* 0x0000000410108981 */ /* 0x000362000c1e1500 */
[----:B---3--:R-:W-:-:S03]  /*02c0*/  @!P0 PRMT R18, RZ, 0x5410, R12 ;  /* 0x00005410ff128816 */ /* 0x008fc6000000000c */
[----:B------:R1:W5:Y:S01]  /*02d0*/  @!P3 LDG.E.U16 R12, [R8.64] ;  /* 0x00000004080cb981 */ /* 0x000362000c1e1500 */
[----:B0-----:R-:W-:Y:S01]  /*02e0*/  @P3 IMAD.MOV.U32 R10, RZ, RZ, RZ ;  /* 0x000000ffff0a3224 */ /* 0x001fe200078e00ff */
[----:B--2---:R-:W-:Y:S01]  /*02f0*/  ISETP.NE.AND P1, PT, R22, RZ, PT ;  /* 0x000000ff1600720c */ /* 0x004fe20003f25270 */
[----:B------:R-:W-:Y:S01]  /*0300*/  FADD.FTZ R11, RZ, R18 ;  /* 0x00000012ff0b7221 */ /* 0x000fe20000010000 */
[----:B------:R-:W-:-:S04]  /*0310*/  ISETP.GE.AND P5, PT, R20, 0x1, PT ;  /* 0x000000011400780c */ /* 0x000fc80003fa6270 */
[----:B------:R-:W-:Y:S02]  /*0320*/  FSEL R13, R11, RZ, !P1 ;  /* 0x000000ff0b0d7208 */ /* 0x000fe40004800000 */
[----:B----4-:R-:W-:-:S05]  /*0330*/  @!P3 PRMT R10, RZ, 0x5410, R14 ;  /* 0x00005410ff0ab816 */ /* 0x010fca000000000e */
[----:B------:R-:W-:Y:S01]  /*0340*/  FADD.FTZ R11, RZ, R10 ;  /* 0x0000000aff0b7221 */ /* 0x000fe20000010000 */
[----:B------:R-:W-:-:S04]  /*0350*/  ISETP.NE.AND P4, PT, R21, RZ, PT ;  /* 0x000000ff1500720c */ /* 0x000fc80003f85270 */
[----:B------:R-:W-:Y:S01]  /*0360*/  FSEL R11, R11, RZ, !P4 ;  /* 0x000000ff0b0b7208 */ /* 0x000fe20006000000 */
[----:B------:R1:W0:Y:S04]  /*0370*/  SHFL.BFLY PT, R14, R13, 0x1, 0x1e1f ;  /* 0x0c3e1f000d0e7f89 */ /* 0x00022800000e0000 */
[----:B------:R1:W2:Y:S01]  /*0380*/  SHFL.BFLY PT, R20, R11, 0x1, 0x1e1f ;  /* 0x0c3e1f000b147f89 */ /* 0x0002a200000e0000 */
[----:B------:R-:W-:Y:S05]  /*0390*/  @!P5 EXIT ;  /* 0x000000000000d94d */ /* 0x000fea0003800000 */
[----:B------:R-:W-:Y:S01]  /*03a0*/  ISETP.GE.AND P5, PT, R7, c[0x0][0x180], PT ;  /* 0x0000600007007a0c */ /* 0x000fe20003fa6270 */
[----:B------:R-:W-:Y:S01]  /*03b0*/  BSSY B0, `(.L_x_143) ;  /* 0x000000c000007945 */ /* 0x000fe20003800000 */
[----:B------:R-:W-:Y:S01]  /*03c0*/  IMAD.MOV.U32 R7, RZ, RZ, RZ ;  /* 0x000000ffff077224 */ /* 0x000fe200078e00ff */
[----:B------:R-:W-:Y:S01]  /*03d0*/  ISETP.GE.AND P4, PT, R19, 0x2, PT ;  /* 0x000000021300780c */ /* 0x000fe20003f86270 */
[----:B0-----:R-:W-:Y:S01]  /*03e0*/  FADD.FTZ R14, R13, R14 ;  /* 0x0000000e0d0e7221 */ /* 0x001fe20000010000 */
[----:B-----5:R-:W-:-:S08]  /*03f0*/  @!P0 PRMT R7, RZ, 0x5410, R16 ;  /* 0x00005410ff078816 */ /* 0x020fd00000000010 */
[----:B------:R-:W-:Y:S05]  /*0400*/  @P5 BRA `(.L_x_144) ;  /* 0x0000006000005947 */ /* 0x000fea0003800000 */
[----:B------:R-:W-:Y:S01]  /*0410*/  @!P1 FFMA.FTZ R7, R14, -R7, R18 ;  /* 0x800000070e079223 */ /* 0x000fe20000010012 */
[----:B-1----:R-:W-:-:S04]  /*0420*/  LEA R8, P0, R0, c[0x0][0x160], 0x1 ;  /* 0x0000580000087a11 */ /* 0x002fc800078008ff */
[----:B------:R-:W-:Y:S02]  /*0430*/  LEA.HI.X R9, R0, c[0x0][0x164], R5, 0x1, P0 ;  /* 0x0000590000097a11 */ /* 0x000fe400000f0c05 */
[----:B------:R-:W-:-:S03]  /*0440*/  @!P1 F2FP.BF16.PACK_AB R7, RZ, R7 ;  /* 0x00000007ff07923e */ /* 0x000fc600000010ff */
[----:B------:R0:W-:Y:S04]  /*0450*/  @P1 STG.E.U16 [R8.64], RZ ;  /* 0x000000ff08001986 */ /* 0x0001e8000c101504 */
[----:B------:R0:W-:Y:S02]  /*0460*/  @!P1 STG.E.U16 [R8.64], R7 ;  /* 0x0000000708009986 */ /* 0x0001e4000c101504 */
.L_x_144:
[----:B------:R-:W-:Y:S05]  /*0470*/  BSYNC B0 ;  /* 0x0000000000007941 */ /* 0x000fea0003800000 */
.L_x_143:
[----:B------:R-:W-:Y:S05]  /*0480*/  @!P4 EXIT ;  /* 0x000000000000c94d */ /* 0x000fea0003800000 */
[----:B------:R-:W-:Y:S05]  /*0490*/  @P5 EXIT ;  /* 0x000000000000594d */ /* 0x000fea0003800000 */
[----:B------:R-:W3:Y:S01]  /*04a0*/  LDG.E.U8 R2, [R2.64] ;  /* 0x0000000402027981 */ /* 0x000ee2000c1e1100 */
[----:B0-----:R-:W-:Y:S01]  /*04b0*/  IMAD.X R7, R5, 0x1, R6, P2 ;  /* 0x0000000105077824 */ /* 0x001fe200010e0606 */
[C---:B------:R-:W-:Y:S01]  /*04c0*/  LEA R6, P1, R4.reuse, c[0x0][0x160], 0x1 ;  /* 0x0000580004067a11 */ /* 0x040fe200078208ff */
[----:B------:R-:W-:Y:S01]  /*04d0*/  @P3 IMAD.MOV.U32 R5, RZ, RZ, RZ ;  /* 0x000000ffff053224 */ /* 0x000fe200078e00ff */
        /* <DEDUP_REMOVED lines=10> */
.L_x_145:
        /* <DEDUP_REMOVED lines=16> */
.L_x_10803:


//--------------------- .text._ZN43_GLOBAL__N__9ae7fba5_10_SoftMax_cu_9f978f6321softmax_warp_backwardIN3c108BFloat16ES2_fLi0ELb0ELb1EEEvPT0_PKT_S7_iiiPKb --------------------------
	.section	.text._ZN43_GLOBAL__N__9ae7fba5_10_SoftMax_cu_9f978f6321softmax_warp_backwardIN3c108BFloat16ES2_fLi0ELb0ELb1EEEvPT0_PKT_S7_iiiPKb,"ax",@progbits
	.sectioninfo	@"SHI_REGISTERS=20"
	.align	128
.text._ZN43_GLOBAL__N__9ae7fba5_10_SoftMax_cu_9f978f6321softmax_warp_backwardIN3c108BFloat16ES2_fLi0ELb0ELb1EEEvPT0_PKT_S7_iiiPKb:
        .type           _ZN43_GLOBAL__N__9ae7fba5_10_SoftMax_cu_9f978f6321softmax_warp_backwardIN3c108BFloat16ES2_fLi0ELb0ELb1EEEvPT0_PKT_S7_iiiPKb,@function
        .size           _ZN43_GLOBAL__N__9ae7fba5_10_SoftMax_cu_9f978f6321softmax_warp_backwardIN3c108BFloat16ES2_fLi0ELb0ELb1EEEvPT0_PKT_S7_iiiPKb,(.L_x_10804 - _ZN43_GLOBAL__N__9ae7fba5_10_SoftMax_cu_9f978f6321softmax_warp_backwardIN3c108BFloat16ES2_fLi0ELb0ELb1EEEvPT0_PKT_S7_iiiPKb)
        .other          _ZN43_GLOBAL__N__9ae7fba5_10_SoftMax_cu_9f978f6321softmax_warp_backwardIN3c108BFloat16ES2_fLi0ELb0ELb1EEEvPT0_PKT_S7_iiiPKb,@"STO_CUDA_ENTRY STV_DEFAULT"
_ZN43_GLOBAL__N__9ae7fba5_10_SoftMax_cu_9f978f6321softmax_warp_backwardIN3c108BFloat16ES2_fLi0ELb0ELb1EEEvPT0_PKT_S7_iiiPKb:
[----:B------:R-:W-:Y:S02]  /*0000*/  IMAD.MOV.U32 R1, RZ, RZ, c[0x0][0x28] ;  /* 0x00000a00ff017624 */ /* 0x000fe400078e00ff */
[----:B------:R-:W0:Y:S01]  /*0010*/  S2R R4, SR_CTAID.X ;  /* 0x0000000000047919 */ /* 0x000e220000002500 */
[----:B------:R-:W-:Y:S01]  /*0020*/  IMAD.MOV.U32 R10, RZ, RZ, c[0x0][0x180] ;  /* 0x00006000ff0a7624 */ /* 0x000fe200078e00ff */
[----:B------:R-:W-:Y:S01]  /*0030*/  ULDC.64 UR4, c[0x0][0x118] ;  /* 0x0000460000047ab9 */ /* 0x000fe20000000a00 */
[----:B------:R-:W-:Y:S01]  /*0040*/  IMAD.MOV.U32 R0, RZ, RZ, RZ ;  /* 0x000000ffff007224 */ /* 0x000fe200078e00ff */
[----:B------:R-:W0:Y:S01]  /*0050*/  S2R R3, SR_TID.Y ;  /* 0x0000000000037919 */ /* 0x000e220000002200 */
[----:B------:R-:W-:Y:S01]  /*0060*/  IMAD.MOV.U32 R11, RZ, RZ, RZ ;  /* 0x000000ffff0b7224 */ /* 0x000fe200078e00ff */
[----:B------:R-:W-:Y:S01]  /*0070*/  ISETP.GE.AND P0, PT, R10, 0x1, PT ;  /* 0x000000010a00780c */ /* 0x000fe20003f06270 */
[----:B------:R-:W-:Y:S02]  /*0080*/  IMAD.MOV.U32 R5, RZ, RZ, RZ ;  /* 0x000000ffff057224 */ /* 0x000fe400078e00ff */
[----:B------:R-:W-:Y:S02]  /*0090*/  IMAD.MOV.U32 R16, RZ, RZ, RZ ;  /* 0x000000ffff107224 */ /* 0x000fe400078e00ff */
[----:B0-----:R-:W-:-:S04]  /*00a0*/  IMAD R4, R4, c[0x0][0x4], R3 ;  /* 0x0000010004047a24 */ /* 0x001fc800078e0203 */
[----:B------:R-:W-:-:S05]  /*00b0*/  IMAD.SHL.U32 R8, R4, 0x2, RZ ;  /* 0x0000000204087824 */ /* 0x000fca00078e00ff */
[C---:B------:R-:W-:Y:S01]  /*00c0*/  IADD3 R17, -R8.reuse, c[0x0][0x178], RZ ;  /* 0x00005e0008117a10 */ /* 0x040fe20007ffe1ff */
[----:B------:R-:W-:-:S03]  /*00d0*/  IMAD R8, R8, c[0x0][0x17c], RZ ;  /* 0x00005f0008087a24 */ /* 0x000fc600078e02ff */
[----:B------:R-:W-:Y:S02]  /*00e0*/  IMNMX R2, R17, 0x2, PT ;  /* 0x0000000211027817 */ /* 0x000fe40003800200 */
[----:B------:R-:W-:Y:S02]  /*00f0*/  SHF.R.S32.HI R9, RZ, 0x1f, R8 ;  /* 0x0000001fff097819 */ /* 0x000fe40000011408 */
[----:B------:R-:W-:Y:S01]  /*0100*/  ISETP.GE.AND P1, PT, R2, 0x1, PT ;  /* 0x000000010200780c */ /* 0x000fe20003f26270 */
[----:B------:R-:W-:-:S12]  /*0110*/  @!P0 BRA `(.L_x_146) ;  /* 0x0000018000008947 */ /* 0x000fd80003800000 */
[----:B------:R-:W-:Y:S02]  /*0120*/  ISETP.GE.AND P3, PT, R17, 0x1, PT ;  /* 0x000000011100780c */ /* 0x000fe40003f66270 */
[----:B------:R-:W-:-:S11]  /*0130*/  ISETP.GE.AND P2, PT, R2, 0x2, PT ;  /* 0x000000020200780c */ /* 0x000fd60003f46270 */
[C---:B------:R-:W-:Y:S01]  /*0140*/  @P3 IMAD.SHL.U32 R12, R8.reuse, 0x2, RZ ;  /* 0x00000002080c3824 */ /* 0x040fe200078e00ff */
[C---:B------:R-:W-:Y:S02]  /*0150*/  @P3 SHF.L.U64.HI R7, R8.reuse, 0x1, R9 ;  /* 0x0000000108073819 */ /* 0x040fe40000010209 */
[----:B------:R-:W-:Y:S02]  /*0160*/  @P2 IADD3 R3, P4, R8, c[0x0][0x180], RZ ;  /* 0x0000600008032a10 */ /* 0x000fe40007f9e0ff */
[----:B------:R-:W-:Y:S02]  /*0170*/  @P3 IADD3 R14, P5, R12, c[0x0][0x168], RZ ;  /* 0x00005a000c0e3a10 */ /* 0x000fe40007fbe0ff */
[----:B------:R-:W-:Y:S01]  /*0180*/  @P2 LEA.HI.X.SX32 R6, R10, R9, 0x1, P4 ;  /* 0x000000090a062211 */ /* 0x000fe200020f0eff */
[----:B------:R-:W-:Y:S01]  /*0190*/  @P2 IMAD.SHL.U32 R2, R3, 0x2, RZ ;  /* 0x0000000203022824 */ /* 0x000fe200078e00ff */
[----:B------:R-:W-:Y:S02]  /*01a0*/  @P3 IADD3 R12, P4, R12, c[0x0][0x170], RZ ;  /* 0x00005c000c0c3a10 */ /* 0x000fe40007f9e0ff */
[----:B------:R-:W-:-:S02]  /*01b0*/  @P3 IADD3.X R15, R7, c[0x0][0x16c], RZ, P5, !PT ;  /* 0x00005b00070f3a10 */ /* 0x000fc40002ffe4ff */
[----:B------:R-:W-:Y:S02]  /*01c0*/  @P2 SHF.L.U64.HI R3, R3, 0x1, R6 ;  /* 0x0000000103032819 */ /* 0x000fe40000010206 */
[C---:B------:R-:W-:Y:S01]  /*01d0*/  @P2 IADD3 R6, P5, R2.reuse, c[0x0][0x168], RZ ;  /* 0x00005a0002062a10 */ /* 0x040fe20007fbe0ff */
[----:B------:R-:W2:Y:S01]  /*01e0*/  @P3 LDG.E.U16 R14, [R14.64] ;  /* 0x000000040e0e3981 */ /* 0x000ea2000c1e1500 */
[----:B------:R-:W-:Y:S02]  /*01f0*/  @P3 IADD3.X R13, R7, c[0x0][0x174], RZ, P4, !PT ;  /* 0x00005d00070d3a10 */ /* 0x000fe400027fe4ff */
[----:B------:R-:W-:Y:S02]  /*0200*/  @P2 IADD3 R2, P4, R2, c[0x0][0x170], RZ ;  /* 0x00005c0002022a10 */ /* 0x000fe40007f9e0ff */
[C---:B------:R-:W-:Y:S01]  /*0210*/  @P2 IADD3.X R7, R3.reuse, c[0x0][0x16c], RZ, P5, !PT ;  /* 0x00005b0003072a10 */ /* 0x040fe20002ffe4ff */
[----:B------:R-:W3:Y:S01]  /*0220*/  @P3 LDG.E.U16 R12, [R12.64] ;  /* 0x000000040c0c3981 */ /* 0x000ee2000c1e1500 */
[----:B------:R-:W-:-:S03]  /*0230*/  @P2 IADD3.X R3, R3, c[0x0][0x174], RZ, P4, !PT ;  /* 0x00005d0003032a10 */ /* 0x000fc600027fe4ff */
[----:B------:R-:W4:Y:S04]  /*0240*/  @P2 LDG.E.U16 R6, [R6.64] ;  /* 0x0000000406062981 */ /* 0x000f28000c1e1500 */
[----:B------:R-:W5:Y:S01]  /*0250*/  @P2 LDG.E.U16 R2, [R2.64] ;  /* 0x0000000402022981 */ /* 0x000f62000c1e1500 */
[----:B--2---:R-:W-:Y:S02]  /*0260*/  @P3 PRMT R11, RZ, 0x5410, R14 ;  /* 0x00005410ff0b3816 */ /* 0x004fe4000000000e */
[----:B---3--:R-:W-:Y:S02]  /*0270*/  @P3 PRMT R16, RZ, 0x5410, R12 ;  /* 0x00005410ff103816 */ /* 0x008fe4000000000c */
[----:B----4-:R-:W-:Y:S02]  /*0280*/  @P2 PRMT R0, RZ, 0x5410, R6 ;  /* 0x00005410ff002816 */ /* 0x010fe40000000006 */
[----:B-----5:R-:W-:-:S02]  /*0290*/  @P2 PRMT R5, RZ, 0x5410, R2 ;  /* 0x00005410ff052816 */ /* 0x020fc40000000002 */
.L_x_146:
[----:B------:R-:W-:Y:S05]  /*02a0*/  @!P1 EXIT ;  /* 0x000000000000994d */ /* 0x000fea0003800000 */
[----:B------:R-:W-:Y:S05]  /*02b0*/  @!P0 EXIT ;  /* 0x000000000000894d */ /* 0x000fea0003800000 */
[----:B------:R-:W-:-:S04]  /*02c0*/  IADD3 R6, P0, R8, c[0x0][0x188], RZ ;  /* 0x0000620008067a10 */ /* 0x000fc80007f1e0ff */
[----:B------:R-:W-:-:S05]  /*02d0*/  IADD3.X R7, R9, c[0x0][0x18c], RZ, P0, !PT ;  /* 0x0000630009077a10 */ /* 0x000fca00007fe4ff */
[----:B------:R-:W2:Y:S01]  /*02e0*/  LDG.E.U8 R2, [R6.64] ;  /* 0x0000000406027981 */ /* 0x000ea2000c1e1100 */
[----:B------:R-:W-:Y:S02]  /*02f0*/  SHF.R.S32.HI R13, RZ, 0x1f, R10 ;  /* 0x0000001fff0d7819 */ /* 0x000fe4000001140a */
[----:B------:R-:W-:Y:S02]  /*0300*/  IADD3 R10, P1, R6, c[0x0][0x180], RZ ;  /* 0x00006000060a7a10 */ /* 0x000fe40007f3e0ff */
[----:B--2---:R-:W-:-:S13]  /*0310*/  ISETP.NE.AND P0, PT, R2, RZ, PT ;  /* 0x000000ff0200720c */ /* 0x004fda0003f05270 */
[----:B------:R-:W-:-:S05]  /*0320*/  @!P0 FADD.FTZ R2, RZ, R11 ;  /* 0x0000000bff028221 */ /* 0x000fca0000010000 */
[----:B------:R-:W-:Y:S02]  /*0330*/  @!P0 FSEL R3, R2, RZ, !P0 ;  /* 0x000000ff02038208 */ /* 0x000fe40004000000 */
[----:B------:R-:W-:-:S03]  /*0340*/  LEA R2, P2, R8, c[0x0][0x160], 0x1 ;  /* 0x0000580008027a11 */ /* 0x000fc600078408ff */
[----:B------:R-:W-:Y:S01]  /*0350*/  @!P0 FFMA.FTZ R16, R3, -R16, R11 ;  /* 0x8000001003108223 */ /* 0x000fe2000001000b */
[----:B------:R-:W-:Y:S01]  /*0360*/  LEA.HI.X R3, R8, c[0x0][0x164], R9, 0x1, P2 ;  /* 0x0000590008037a11 */ /* 0x000fe200010f0c09 */
[----:B------:R-:W-:Y:S01]  /*0370*/  IMAD.X R11, R13, 0x1, R7, P1 ;  /* 0x000000010d0b7824 */ /* 0x000fe200008e0607 */
[----:B------:R-:W-:Y:S02]  /*0380*/  ISETP.GE.AND P1, PT, R17, 0x2, PT ;  /* 0x000000021100780c */ /* 0x000fe40003f26270 */
[----:B------:R-:W-:Y:S02]  /*0390*/  @!P0 F2FP.BF16.PACK_AB R16, RZ, R16 ;  /* 0x00000010ff10823e */ /* 0x000fe400000010ff */
[----:B------:R0:W5:Y:S04]  /*03a0*/  LDG.E.U8 R6, [R10.64] ;  /* 0x000000040a067981 */ /* 0x000168000c1e1100 */
[----:B------:R0:W-:Y:S04]  /*03b0*/  @P0 STG.E.U16 [R2.64], RZ ;  /* 0x000000ff02000986 */ /* 0x0001e8000c101504 */
[----:B------:R0:W-:Y:S01]  /*03c0*/  @!P0 STG.E.U16 [R2.64], R16 ;  /* 0x0000001002008986 */ /* 0x0001e2000c101504 */
[----:B------:R-:W-:Y:S05]  /*03d0*/  @!P1 EXIT ;  /* 0x000000000000994d */ /* 0x000fea0003800000 */
[----:B0-----:R-:W2:Y:S01]  /*03e0*/  LDG.E.U8 R10, [R10.64] ;  /* 0x000000040a0a7981 */ /* 0x001ea2000c1e1100 */
[----:B------:R-:W-:-:S04]  /*03f0*/  IMAD R4, R4, c[0x0][0x17c], RZ ;  /* 0x00005f0004047a24 */ /* 0x000fc800078e02ff */
[----:B------:R-:W-:-:S05]  /*0400*/  IMAD.SHL.U32 R4, R4, 0x2, RZ ;  /* 0x0000000204047824 */ /* 0x000fca00078e00ff */
[----:B------:R-:W-:-:S04]  /*0410*/  IADD3 R3, P1, R4, c[0x0][0x180], RZ ;  /* 0x0000600004037a10 */ /* 0x000fc80007f3e0ff */
[----:B------:R-:W-:Y:S02]  /*0420*/  LEA.HI.X.SX32 R4, R4, R13, 0x1, P1 ;  /* 0x0000000d04047211 */ /* 0x000fe400008f0eff */
[----:B------:R-:W-:-:S04]  /*0430*/  LEA R2, P1, R3, c[0x0][0x160], 0x1 ;  /* 0x0000580003027a11 */ /* 0x000fc800078208ff */
[----:B------:R-:W-:Y:S02]  /*0440*/  LEA.HI.X R3, R3, c[0x0][0x164], R4, 0x1, P1 ;  /* 0x0000590003037a11 */ /* 0x000fe400008f0c04 */
[----:B--2---:R-:W-:-:S13]  /*0450*/  ISETP.NE.AND P0, PT, R10, RZ, PT ;  /* 0x000000ff0a00720c */ /* 0x004fda0003f05270 */
[----:B------:R0:W-:Y:S01]  /*0460*/  @P0 STG.E.U16 [R2.64], RZ ;  /* 0x000000ff02000986 */ /* 0x0001e2000c101504 */
[----:B------:R-:W-:Y:S05]  /*0470*/  @P0 EXIT ;  /* 0x000000000000094d */ /* 0x000fea0003800000 */
[----:B------:R-:W-:Y:S01]  /*0480*/  FADD.FTZ R4, RZ, R0 ;  /* 0x00000000ff047221 */ /* 0x000fe20000010000 */
[----:B-----5:R-:W-:-:S04]  /*0490*/  ISETP.NE.AND P0, PT, R6, RZ, PT ;  /* 0x000000ff0600720c */ /* 0x020fc80003f05270 */
[----:B------:R-:W-:-:S05]  /*04a0*/  FSEL R4, R4, RZ, !P0 ;  /* 0x000000ff04047208 */ /* 0x000fca0004000000 */
[----:B------:R-:W-:-:S05]  /*04b0*/  FFMA.FTZ R4, R4, -R5, R0 ;  /* 0x8000000504047223 */ /* 0x000fca0000010000 */
[----:B------:R-:W-:-:S05]  /*04c0*/  F2FP.BF16.PACK_AB R4, RZ, R4 ;  /* 0x00000004ff04723e */ /* 0x000fca00000010ff */
[----:B------:R-:W-:Y:S01]  /*04d0*/  STG.E.U16 [R2.64], R4 ;  /* 0x0000000402007986 */ /* 0x000fe2000c101504 */
[----:B------:R-:W-:Y:S05]  /*04e0*/  EXIT ;  /* 0x000000000000794d */ /* 0x000fea0003800000 */
.L_x_147:
        /* <DEDUP_REMOVED lines=9> */
.L_x_10804:


//--------------------- .text._ZN43_GLOBAL__N__9ae7fba5_10_SoftMax_cu_9f978f6321softmax_warp_backwardIN3c104HalfES2_fLi10ELb0ELb1EEEvPT0_PKT_S7_iiiPKb --------------------------
	.section	.text._ZN43_GLOBAL__N__9ae7fba5_10_SoftMax_cu_9f978f6321softmax_warp_backwardIN3c104HalfES2_fLi10ELb0ELb1EEEvPT0_PKT_S7_iiiPKb,"ax",@progbits
	.sectioninfo	@"SHI_REGISTERS=124"
	.align	128
.text._ZN43_GLOBAL__N__9ae7fba5_10_SoftMax_cu_9f978f6321softmax_warp_backwardIN3c104HalfES2_fLi10ELb0ELb1EEEvPT0_PKT_S7_iiiPKb:
        .type           _ZN43_GLOBAL__N__9ae7fba5_10_SoftMax_cu_9f978f6321softmax_warp_backwardIN3c104HalfES2_fLi10ELb0ELb1EEEvPT0_PKT_S7_iiiPKb,@function
        .size           _ZN43_GLOBAL__N__9ae7fba5_10_SoftMax_cu_9f978f6321softmax_warp_backwardIN3c104HalfES2_fLi10ELb0ELb1EEEvPT0_PKT_S7_iiiPKb,(.L_x_10805 - _ZN43_GLOBAL__N__9ae7fba5_10_SoftMax_cu_9f978f6321softmax_warp_backwardIN3c104HalfES2_fLi10ELb0ELb1EEEvPT0_PKT_S7_iiiPKb)
        .other          _ZN43_GLOBAL__N__9ae7fba5_10_SoftMax_cu_9f978f6321softmax_warp_backwardIN3c104HalfES2_fLi10ELb0ELb1EEEvPT0_PKT_S7_iiiPKb,@"STO_CUDA_ENTRY STV_DEFAULT"
_ZN43_GLOBAL__N__9ae7fba5_10_SoftMax_cu_9f978f6321softmax_warp_backwardIN3c104HalfES2_fLi10ELb0ELb1EEEvPT0_PKT_S7_iiiPKb:
        /* <DEDUP_REMOVED lines=18> */
[-C--:B------:R-:W-:Y:S02]  /*0120*/  ISETP.GE.AND P4, PT, R84, R89.reuse, PT ;  /* 0x000000595400720c */ /* 0x080fe40003f86270 */
[-C--:B------:R-:W-:Y:S02]  /*0130*/  ISETP.GE.AND P2, PT, R86, R89.reuse, PT ;  /* 0x000000595600720c */ /* 0x080fe40003f46270 */
[----:B------:R-:W-:Y:S02]  /*0140*/  ISETP.GE.AND P3, PT, R82, R89, PT ;  /* 0x000000595200720c */ /* 0x000fe40003f66270 */
[----:B------:R-:W-:-:S05]  /*0150*/  LOP3.LUT R81, R86, 0x80, RZ, 0xfc, !PT ;  /* 0x0000008056517812 */ /* 0x000fca00078efcff */
[----:B------:R-:W2:Y:S04]  /*0160*/  @!P5 LDG.E.U16 R8, [R4.64+0x80] ;  /* 0x000080040408d981 */ /* 0x000ea8000c1e1500 */
[----:B------:R-:W3:Y:S04]  /*0170*/  @!P5 LDG.E.U16 R9, [R6.64+0x80] ;  /* 0x000080040609d981 */ /* 0x000ee8000c1e1500 */
[----:B------:R-:W4:Y:S04]  /*0180*/  @!P4 LDG.E.U16 R2, [R4.64+0x40] ;  /* 0x000040040402c981 */ /* 0x000f28000c1e1500 */
[----:B------:R-:W4:Y:S01]  /*0190*/  @!P4 LDG.E.U16 R3, [R6.64+0x40] ;  /* 0x000040040603c981 */ /* 0x000f22000c1e1500 */
[----:B------:R-:W-:-:S03]  /*01a0*/  ISETP.GE.AND P0, PT, R81, R89, PT ;  /* 0x000000595100720c */ /* 0x000fc60003f06270 */
[----:B------:R-:W4:Y:S04]  /*01b0*/  @!P2 LDG.E.U16 R14, [R4.64] ;  /* 0x00000004040ea981 */ /* 0x000f28000c1e1500 */
[----:B------:R-:W4:Y:S04]  /*01c0*/  @!P2 LDG.E.U16 R0, [R6.64] ;  /* 0x000000040600a981 */ /* 0x000f28000c1e1500 */
[----:B------:R-:W4:Y:S04]  /*01d0*/  @!P3 LDG.E.U16 R11, [R6.64+0xc0] ;  /* 0x0000c004060bb981 */ /* 0x000f28000c1e1500 */
[----:B------:R-:W4:Y:S04]  /*01e0*/  @!P3 LDG.E.U16 R10, [R4.64+0xc0] ;  /* 0x0000c004040ab981 */ /* 0x000f28000c1e1500 */
[----:B------:R-:W4:Y:S04]  /*01f0*/  @!P0 LDG.E.U16 R12, [R4.64+0x100] ;  /* 0x00010004040c8981 */ /* 0x000f28000c1e1500 */
[----:B------:R-:W4:Y:S01]  /*0200*/  @!P0 LDG.E.U16 R13, [R6.64+0x100] ;  /* 0x00010004060d8981 */ /* 0x000f22000c1e1500 */
[----:B------:R-:W-:-:S02]  /*0210*/  LOP3.LUT R80, R86, 0xa0, RZ, 0xfc, !PT ;  /* 0x000000a056507812 */ /* 0x000fc400078efcff */
[C---:B------:R-:W-:Y:S01]  /*0220*/  LOP3.LUT R72, R86.reuse, 0x120, RZ, 0xfc, !PT ;  /* 0x0000012056487812 */ /* 0x040fe200078efcff */
[----:B------:R-:W-:Y:S01]  /*0230*/  CS2R R70, SRZ ;  /* 0x0000000000467805 */ /* 0x000fe2000001ff00 */
[----:B------:R-:W-:Y:S01]  /*0240*/  LOP3.LUT R74, R86, 0x100, RZ, 0xfc, !PT ;  /* 0x00000100564a7812 */ /* 0x000fe200078efcff */
[----:B------:R-:W-:Y:S01]  /*0250*/  IMAD.MOV.U32 R76, RZ, RZ, RZ ;  /* 0x000000ffff4c7224 */ /* 0x000fe200078e00ff */
[-C--:B------:R-:W-:Y:S01]  /*0260*/  ISETP.GE.AND P1, PT, R80, R89.reuse, PT ;  /* 0x000000595000720c */ /* 0x080fe20003f26270 */
[----:B------:R-:W-:Y:S01]  /*0270*/  IMAD.MOV.U32 R73, RZ, RZ, RZ ;  /* 0x000000ffff497224 */ /* 0x000fe200078e00ff */
[C---:B------:R-:W-:Y:S02]  /*0280*/  LOP3.LUT R75, R86.reuse, 0xe0, RZ, 0xfc, !PT ;  /* 0x000000e0564b7812 */ /* 0x040fe400078efcff */
[C---:B------:R-:W-:Y:S01]  /*0290*/  LOP3.LUT R77, R86.reuse, 0xc0, RZ, 0xfc, !PT ;  /* 0x000000c0564d7812 */ /* 0x040fe200078efcff */
[----:B------:R-:W-:Y:S01]  /*02a0*/  CS2R R78, SRZ ;  /* 0x00000000004e7805 */ /* 0x000fe2000001ff00 */
[----:B------:R-:W-:Y:S01]  /*02b0*/  ISETP.GE.AND P6, PT, R75, R89, PT ;  /* 0x000000594b00720c */ /* 0x000fe20003fc6270 */
[----:B------:R-:W-:Y:S01]  /*02c0*/  CS2R R66, SRZ ;  /* 0x0000000000427805 */ /* 0x000fe2000001ff00 */
[----:B------:R-:W-:Y:S01]  /*02d0*/  IMAD.MOV.U32 R68, RZ, RZ, RZ ;  /* 0x000000ffff447224 */ /* 0x000fe200078e00ff */
[----:B------:R-:W-:-:S04]  /*02e0*/  LOP3.LUT R65, R86, 0x160, RZ, 0xfc, !PT ;  /* 0x0000016056417812 */ /* 0x000fc800078efcff */
[----:B------:R-:W4:Y:S01]  /*02f0*/  @!P1 LDG.E.U16 R18, [R4.64+0x140] ;  /* 0x0001400404129981 */ /* 0x000f22000c1e1500 */
[----:B------:R-:W-:Y:S01]  /*0300*/  CS2R R62, SRZ ;  /* 0x00000000003e7805 */ /* 0x000fe2000001ff00 */
[----:B------:R-:W-:Y:S01]  /*0310*/  LOP3.LUT R69, R86, 0x140, RZ, 0xfc, !PT ;  /* 0x0000014056457812 */ /* 0x000fe200078efcff */
[----:B--2---:R-:W-:-:S03]  /*0320*/  @!P5 HADD2.F32 R71, -RZ, R8.H0_H0 ;  /* 0x20000008ff47d230 */ /* 0x004fc60000004100 */
[----:B------:R-:W2:Y:S01]  /*0330*/  @!P6 LDG.E.U16 R8, [R4.64+0x1c0] ;  /* 0x0001c0040408e981 */ /* 0x000ea2000c1e1500 */
[----:B---3--:R-:W-:Y:S01]  /*0340*/  @!P5 HADD2.F32 R70, -RZ, R9.H0_H0 ;  /* 0x20000009ff46d230 */ /* 0x008fe20000004100 */
[-C--:B------:R-:W-:Y:S02]  /*0350*/  ISETP.GE.AND P5, PT, R72, R89.reuse, PT ;  /* 0x000000594800720c */ /* 0x080fe40003fa6270 */
[----:B------:R-:W3:Y:S01]  /*0360*/  @!P6 LDG.E.U16 R9, [R6.64+0x1c0] ;  /* 0x0001c0040609e981 */ /* 0x000ee2000c1e1500 */
[----:B----4-:R-:W-:Y:S02]  /*0370*/  @!P4 HADD2.F32 R76, -RZ, R2.H0_H0 ;  /* 0x20000002ff4cc230 */ /* 0x010fe40000004100 */
[----:B------:R-:W-:Y:S01]  /*0380*/  @!P4 HADD2.F32 R73, -RZ, R3.H0_H0 ;  /* 0x20000003ff49c230 */ /* 0x000fe20000004100 */
[----:B------:R-:W-:Y:S01]  /*0390*/  ISETP.GE.AND P4, PT, R74, R89, PT ;  /* 0x000000594a00720c */ /* 0x000fe20003f86270 */
[----:B------:R-:W-:-:S06]  /*03a0*/  @!P2 HADD2.F32 R79, -RZ, R14.H0_H0 ;  /* 0x2000000eff4fa230 */ /* 0x000fcc0000004100 */
[----:B------:R-:W4:Y:S01]  /*03b0*/  @!P5 LDG.E.U16 R15, [R6.64+0x240] ;  /* 0x00024004060fd981 */ /* 0x000f22000c1e1500 */
[----:B------:R-:W-:Y:S01]  /*03c0*/  @!P2 HADD2.F32 R78, -RZ, R0.H0_H0 ;  /* 0x20000000ff4ea230 */ /* 0x000fe20000004100 */
[----:B------:R-:W-:Y:S02]  /*03d0*/  ISETP.GE.AND P2, PT, R77, R89, PT ;  /* 0x000000594d00720c */ /* 0x000fe40003f46270 */
[----:B------:R-:W4:Y:S01]  /*03e0*/  @!P1 LDG.E.U16 R0, [R6.64+0x140] ;  /* 0x0001400406009981 */ /* 0x000f22000c1e1500 */
[----:B------:R-:W-:-:S03]  /*03f0*/  @!P3 HADD2.F32 R67, -RZ, R11.H0_H0 ;  /* 0x2000000bff43b230 */ /* 0x000fc60000004100 */
[----:B------:R-:W4:Y:S01]  /*0400*/  @!P5 LDG.E.U16 R11, [R4.64+0x240] ;  /* 0x00024004040bd981 */ /* 0x000f22000c1e1500 */
[----:B------:R-:W-:-:S03]  /*0410*/  @!P3 HADD2.F32 R68, -RZ, R10.H0_H0 ;  /* 0x2000000aff44b230 */ /* 0x000fc60000004100 */
[----:B------:R-:W4:Y:S04]  /*0420*/  @!P4 LDG.E.U16 R14, [R4.64+0x200] ;  /* 0x00020004040ec981 */ /* 0x000f28000c1e1500 */
[----:B------:R-:W4:Y:S01]  /*0430*/  @!P4 LDG.E.U16 R10, [R6.64+0x200] ;  /* 0x00020004060ac981 */ /* 0x000f22000c1e1500 */
[----:B------:R-:W-:Y:S02]  /*0440*/  @!P0 HADD2.F32 R66, -RZ, R12.H0_H0 ;  /* 0x2000000cff428230 */ /* 0x000fe40000004100 */
[----:B------:R-:W-:Y:S01]  /*0450*/  @!P0 HADD2.F32 R63, -RZ, R13.H0_H0 ;  /* 0x2000000dff3f8230 */ /* 0x000fe20000004100 */
[-C--:B------:R-:W-:Y:S01]  /*0460*/  ISETP.GE.AND P0, PT, R65, R89.reuse, PT ;  /* 0x000000594100720c */ /* 0x080fe20003f06270 */
[----:B------:R-:W4:Y:S01]  /*0470*/  @!P2 LDG.E.U16 R2, [R4.64+0x180] ;  /* 0x000180040402a981 */ /* 0x000f22000c1e1500 */
[----:B------:R-:W-:-:S03]  /*0480*/  ISETP.GE.AND P3, PT, R69, R89, PT ;  /* 0x000000594500720c */ /* 0x000fc60003f66270 */
[----:B------:R-:W4:Y:S08]  /*0490*/  @!P2 LDG.E.U16 R3, [R6.64+0x180] ;  /* 0x000180040603a981 */ /* 0x000f30000c1e1500 */
[----:B------:R-:W4:Y:S04]  /*04a0*/  @!P0 LDG.E.U16 R16, [R4.64+0x2c0] ;  /* 0x0002c00404108981 */ /* 0x000f28000c1e1500 */
[----:B------:R-:W4:Y:S04]  /*04b0*/  @!P0 LDG.E.U16 R17, [R6.64+0x2c0] ;  /* 0x0002c00406118981 */ /* 0x000f28000c1e1500 */
[----:B------:R-:W4:Y:S04]  /*04c0*/  @!P3 LDG.E.U16 R12, [R4.64+0x280] ;  /* 0x00028004040cb981 */ /* 0x000f28000c1e1500 */
[----:B------:R-:W4:Y:S01]  /*04d0*/  @!P3 LDG.E.U16 R13, [R6.64+0x280] ;  /* 0x00028004060db981 */ /* 0x000f22000c1e1500 */
[----:B------:R-:W-:-:S02]  /*04e0*/  LOP3.LUT R55, R86, 0x1a0, RZ, 0xfc, !PT ;  /* 0x000001a056377812 */ /* 0x000fc400078efcff */
[C---:B------:R-:W-:Y:S01]  /*04f0*/  LOP3.LUT R52, R86.reuse, 0x1c0, RZ, 0xfc, !PT ;  /* 0x000001c056347812 */ /* 0x040fe200078efcff */
[----:B------:R-:W-:Y:S01]  /*0500*/  IMAD.MOV.U32 R64, RZ, RZ, RZ ;  /* 0x000000ffff407224 */ /* 0x000fe200078e00ff */
[----:B------:R-:W-:Y:S01]  /*0510*/  CS2R R60, SRZ ;  /* 0x00000000003c7805 */ /* 0x000fe2000001ff00 */
[----:B------:R-:W-:Y:S01]  /*0520*/  IMAD.MOV.U32 R54, RZ, RZ, RZ ;  /* 0x000000ffff367224 */ /* 0x000fe200078e00ff */
[C---:B------:R-:W-:Y:S01]  /*0530*/  LOP3.LUT R50, R86.reuse, 0x1e0, RZ, 0xfc, !PT ;  /* 0x000001e056327812 */ /* 0x040fe200078efcff */
[----:B------:R-:W-:Y:S01]  /*0540*/  IMAD.MOV.U32 R51, RZ, RZ, RZ ;  /* 0x000000ffff337224 */ /* 0x000fe200078e00ff */
[----:B------:R-:W-:Y:S01]  /*0550*/  @!P1 HADD2.F32 R64, -RZ, R18.H0_H0 ;  /* 0x20000012ff409230 */ /* 0x000fe20000004100 */
[----:B------:R-:W-:Y:S01]  /*0560*/  CS2R R58, SRZ ;  /* 0x00000000003a7805 */ /* 0x000fe2000001ff00 */
[----:B------:R-:W-:Y:S01]  /*0570*/  IMAD.MOV.U32 R53, RZ, RZ, RZ ;  /* 0x000000ffff357224 */ /* 0x000fe200078e00ff */
[C---:B------:R-:W-:Y:S01]  /*0580*/  LOP3.LUT R49, R86.reuse, 0x200, RZ, 0xfc, !PT ;  /* 0x0000020056317812 */ /* 0x040fe200078efcff */
[----:B------:R-:W-:Y:S01]  /*0590*/  IMAD.MOV.U32 R57, RZ, RZ, RZ ;  /* 0x000000ffff397224 */ /* 0x000fe200078e00ff */
[----:B------:R-:W-:-:S02]  /*05a0*/  LOP3.LUT R56, R86, 0x180, RZ, 0xfc, !PT ;  /* 0x0000018056387812 */ /* 0x000fc400078efcff */
[C---:B------:R-:W-:Y:S01]  /*05b0*/  LOP3.LUT R45, R86.reuse, 0x240, RZ, 0xfc, !PT ;  /* 0x00000240562d7812 */ /* 0x040fe200078efcff */
[----:B------:R-:W-:Y:S01]  /*05c0*/  IMAD.MOV.U32 R44, RZ, RZ, RZ ;  /* 0x000000ffff2c7224 */ /* 0x000fe200078e00ff */
[----:B------:R-:W-:Y:S01]  /*05d0*/  CS2R R42, SRZ ;  /* 0x00000000002a7805 */ /* 0x000fe2000001ff00 */
[----:B------:R-:W-:Y:S01]  /*05e0*/  CS2R R46, SRZ ;  /* 0x00000000002e7805 */ /* 0x000fe2000001ff00 */
[----:B------:R-:W-:Y:S01]  /*05f0*/  LOP3.LUT R48, R86, 0x220, RZ, 0xfc, !PT ;  /* 0x0000022056307812 */ /* 0x000fe200078efcff */
[----:B--2---:R-:W-:Y:S02]  /*0600*/  @!P6 HADD2.F32 R60, -RZ, R8.H0_H0 ;  /* 0x20000008ff3ce230 */ /* 0x004fe40000004100 */
[----:B---3--:R-:W-:Y:S02]  /*0610*/  @!P6 HADD2.F32 R57, -RZ, R9.H0_H0 ;  /* 0x20000009ff39e230 */ /* 0x008fe40000004100 */
[----:B----4-:R-:W-:Y:S02]  /*0620*/  @!P5 HADD2.F32 R51, -RZ, R15.H0_H0 ;  /* 0x2000000fff33d230 */ /* 0x010fe40000004100 */
[----:B------:R-:W-:Y:S01]  /*0630*/  @!P1 HADD2.F32 R61, -RZ, R0.H0_H0 ;  /* 0x20000000ff3d9230 */ /* 0x000fe20000004100 */
[-C--:B------:R-:W-:Y:S01]  /*0640*/  ISETP.GE.AND P1, PT, R55, R89.reuse, PT ;  /* 0x000000593700720c */ /* 0x080fe20003f26270 */
[----:B------:R-:W-:Y:S01]  /*0650*/  @!P5 HADD2.F32 R54, -RZ, R11.H0_H0 ;  /* 0x2000000bff36d230 */ /* 0x000fe20000004100 */
[----:B------:R-:W-:Y:S01]  /*0660*/  ISETP.GE.AND P5, PT, R52, R89, PT ;  /* 0x000000593400720c */ /* 0x000fe20003fa6270 */
[----:B------:R-:W-:-:S02]  /*0670*/  @!P4 HADD2.F32 R58, -RZ, R14.H0_H0 ;  /* 0x2000000eff3ac230 */ /* 0x000fc40000004100 */
[----:B------:R-:W-:Y:S01]  /*0680*/  @!P4 HADD2.F32 R53, -RZ, R10.H0_H0 ;  /* 0x2000000aff35c230 */ /* 0x000fe20000004100 */
[-C--:B------:R-:W-:Y:S02]  /*0690*/  ISETP.GE.AND P4, PT, R50, R89.reuse, PT ;  /* 0x000000593200720c */ /* 0x080fe40003f86270 */
[----:B------:R-:W-:Y:S01]  /*06a0*/  ISETP.GE.AND P6, PT, R49, R89, PT ;  /* 0x000000593100720c */ /* 0x000fe20003fc6270 */
[----:B------:R-:W-:-:S06]  /*06b0*/  @!P2 HADD2.F32 R62, -RZ, R2.H0_H0 ;  /* 0x20000002ff3ea230 */ /* 0x000fcc0000004100 */
[----:B------:R-:W2:Y:S01]  /*06c0*/  @!P5 LDG.E.U16 R8, [R4.64+0x380] ;  /* 0x000380040408d981 */ /* 0x000ea2000c1e1500 */
[----:B------:R-:W-:-:S03]  /*06d0*/  @!P2 HADD2.F32 R59, -RZ, R3.H0_H0 ;  /* 0x20000003ff3ba230 */ /* 0x000fc60000004100 */
[----:B------:R-:W3:Y:S01]  /*06e0*/  @!P1 LDG.E.U16 R2, [R4.64+0x340] ;  /* 0x0003400404029981 */ /* 0x000ee2000c1e1500 */
[----:B------:R-:W-:-:S03]  /*06f0*/  ISETP.GE.AND P2, PT, R56, R89, PT ;  /* 0x000000593800720c */ /* 0x000fc60003f46270 */
[----:B------:R-:W4:Y:S04]  /*0700*/  @!P1 LDG.E.U16 R3, [R6.64+0x340] ;  /* 0x0003400406039981 */ /* 0x000f28000c1e1500 */
[----:B------:R-:W4:Y:S01]  /*0710*/  @!P5 LDG.E.U16 R9, [R6.64+0x380] ;  /* 0x000380040609d981 */ /* 0x000f22000c1e1500 */
[----:B------:R-:W-:-:S03]  /*0720*/  @!P0 HADD2.F32 R44, -RZ, R16.H0_H0 ;  /* 0x20000010ff2c8230 */ /* 0x000fc60000004100 */
[----:B------:R-:W4:Y:S01]  /*0730*/  @!P4 LDG.E.U16 R10, [R4.64+0x3c0] ;  /* 0x0003c004040ac981 */ /* 0x000f22000c1e1500 */
[----:B------:R-:W-:-:S03]  /*0740*/  @!P0 HADD2.F32 R43, -RZ, R17.H0_H0 ;  /* 0x20000011ff2b8230 */ /* 0x000fc60000004100 */
[----:B------:R-:W4:Y:S01]  /*0750*/  @!P4 LDG.E.U16 R11, [R6.64+0x3c0] ;  /* 0x0003c004060bc981 */ /* 0x000f22000c1e1500 */
[-C--:B------:R-:W-:Y:S01]  /*0760*/  ISETP.GE.AND P0, PT, R45, R89.reuse, PT ;  /* 0x000000592d00720c */ /* 0x080fe20003f06270 */
[----:B------:R-:W-:Y:S02]  /*0770*/  @!P3 HADD2.F32 R47, -RZ, R12.H0_H0 ;  /* 0x2000000cff2fb230 */ /* 0x000fe40000004100 */
[----:B------:R-:W-:Y:S01]  /*0780*/  @!P3 HADD2.F32 R46, -RZ, R13.H0_H0 ;  /* 0x2000000dff2eb230 */ /* 0x000fe20000004100 */
[----:B------:R-:W4:Y:S04]  /*0790*/  @!P6 LDG.E.U16 R12, [R4.64+0x400] ;  /* 0x00040004040ce981 */ /* 0x000f28000c1e1500 */
[----:B------:R-:W4:Y:S04]  /*07a0*/  @!P6 LDG.E.U16 R13, [R6.64+0x400] ;  /* 0x00040004060de981 */ /* 0x000f28000c1e1500 */
[----:B------:R-:W4:Y:S04]  /*07b0*/  @!P2 LDG.E.U16 R18, [R4.64+0x300] ;  /* 0x000300040412a981 */ /* 0x000f28000c1e1500 */
[----:B------:R-:W4:Y:S04]  /*07c0*/  @!P2 LDG.E.U16 R0, [R6.64+0x300] ;  /* 0x000300040600a981 */ /* 0x000f28000c1e1500 */
[----:B------:R-:W4:Y:S04]  /*07d0*/  @!P0 LDG.E.U16 R16, [R4.64+0x480] ;  /* 0x0004800404108981 */ /* 0x000f28000c1e1500 */
[----:B------:R-:W4:Y:S01]  /*07e0*/  @!P0 LDG.E.U16 R17, [R6.64+0x480] ;  /* 0x0004800406118981 */ /* 0x000f22000c1e1500 */
[----:B------:R-:W-:-:S13]  /*07f0*/  ISETP.GE.AND P3, PT, R48, R89, PT ;  /* 0x000000593000720c */ /* 0x000fda0003f66270 */
[----:B------:R-:W4:Y:S04]  /*0800*/  @!P3 LDG.E.U16 R14, [R4.64+0x440] ;  /* 0x00044004040eb981 */ /* 0x000f28000c1e1500 */
[----:B------:R-:W4:Y:S01]  /*0810*/  @!P3 LDG.E.U16 R15, [R6.64+0x440] ;  /* 0x00044004060fb981 */ /* 0x000f22000c1e1500 */
[C---:B------:R-:W-:Y:S02]  /*0820*/  LOP3.LUT R34, R86.reuse, 0x260, RZ, 0xfc, !PT ;  /* 0x0000026056227812 */ /* 0x040fe400078efcff */
[C---:B------:R-:W-:Y:S01]  /*0830*/  LOP3.LUT R31, R86.reuse, 0x2a0, RZ, 0xfc, !PT ;  /* 0x000002a0561f7812 */ /* 0x040fe200078efcff */
[----:B------:R-:W-:Y:S01]  /*0840*/  CS2R R40, SRZ ;  /* 0x0000000000287805 */ /* 0x000fe2000001ff00 */
[----:B------:R-:W-:Y:S01]  /*0850*/  CS2R R38, SRZ ;  /* 0x0000000000267805 */ /* 0x000fe2000001ff00 */
[----:B------:R-:W-:Y:S01]  /*0860*/  CS2R R36, SRZ ;  /* 0x0000000000247805 */ /* 0x000fe2000001ff00 */
[C---:B------:R-:W-:Y:S01]  /*0870*/  LOP3.LUT R27, R86.reuse, 0x2c0, RZ, 0xfc, !PT ;  /* 0x000002c0561b7812 */ /* 0x040fe200078efcff */
[----:B------:R-:W-:Y:S01]  /*0880*/  IMAD.MOV.U32 R35, RZ, RZ, RZ ;  /* 0x000000ffff237224 */ /* 0x000fe200078e00ff */
[----:B------:R-:W-:Y:S01]  /*0890*/  LOP3.LUT R32, R86, 0x280, RZ, 0xfc, !PT ;  /* 0x0000028056207812 */ /* 0x000fe200078efcff */
[----:B------:R-:W-:-:S02]  /*08a0*/  IMAD.MOV.U32 R33, RZ, RZ, RZ ;  /* 0x000000ffff217224 */ /* 0x000fc400078e00ff */
[----:B------:R-:W-:Y:S01]  /*08b0*/  IMAD.MOV.U32 R30, RZ, RZ, RZ ;  /* 0x000000ffff1e7224 */ /* 0x000fe200078e00ff */
[----:B------:R-:W-:Y:S02]  /*08c0*/  SHF.R.S32.HI R20, RZ, 0x1f, R85 ;  /* 0x0000001fff147819 */ /* 0x000fe40000011455 */
[C---:B------:R-:W-:Y:S02]  /*08d0*/  LOP3.LUT R22, R86.reuse, 0x320, RZ, 0xfc, !PT ;  /* 0x0000032056167812 */ /* 0x040fe400078efcff */
[C---:B------:R-:W-:Y:S01]  /*08e0*/  LOP3.LUT R24, R86.reuse, 0x300, RZ, 0xfc, !PT ;  /* 0x0000030056187812 */ /* 0x040fe200078efcff */
[----:B------:R-:W-:Y:S02]  /*08f0*/  IMAD.MOV.U32 R26, RZ, RZ, RZ ;  /* 0x000000ffff1a7224 */ /* 0x000fe400078e00ff */
[----:B------:R-:W-:Y:S01]  /*0900*/  IMAD.MOV.U32 R23, RZ, RZ, RZ ;  /* 0x000000ffff177224 */ /* 0x000fe200078e00ff */
[----:B------:R-:W-:Y:S01]  /*0910*/  LOP3.LUT R25, R86, 0x2e0, RZ, 0xfc, !PT ;  /* 0x000002e056197812 */ /* 0x000fe200078efcff */
[----:B------:R-:W-:Y:S01]  /*0920*/  CS2R R28, SRZ ;  /* 0x00000000001c7805 */ /* 0x000fe2000001ff00 */
[----:B--2---:R-:W-:-:S02]  /*0930*/  @!P5 HADD2.F32 R38, -RZ, R8.H0_H0 ;  /* 0x20000008ff26d230 */ /* 0x004fc40000004100 */
[----:B---3--:R-:W-:Y:S02]  /*0940*/  @!P1 HADD2.F32 R40, -RZ, R2.H0_H0 ;  /* 0x20000002ff289230 */ /* 0x008fe40000004100 */
[----:B----4-:R-:W-:Y:S01]  /*0950*/  @!P1 HADD2.F32 R39, -RZ, R3.H0_H0 ;  /* 0x20000003ff279230 */ /* 0x010fe20000004100 */
[-C--:B------:R-:W-:Y:S01]  /*0960*/  ISETP.GE.AND P1, PT, R34, R89.reuse, PT ;  /* 0x000000592200720c */ /* 0x080fe20003f26270 */
[----:B------:R-:W-:Y:S01]  /*0970*/  @!P5 HADD2.F32 R37, -RZ, R9.H0_H0 ;  /* 0x20000009ff25d230 */ /* 0x000fe20000004100 */
[-C--:B------:R-:W-:Y:S01]  /*0980*/  ISETP.GE.AND P5, PT, R31, R89.reuse, PT ;  /* 0x000000591f00720c */ /* 0x080fe20003fa6270 */
[----:B------:R-:W-:Y:S02]  /*0990*/  @!P4 HADD2.F32 R36, -RZ, R10.H0_H0 ;  /* 0x2000000aff24c230 */ /* 0x000fe40000004100 */
[----:B------:R-:W-:Y:S01]  /*09a0*/  @!P4 HADD2.F32 R35, -RZ, R11.H0_H0 ;  /* 0x2000000bff23c230 */ /* 0x000fe20000004100 */
[----:B------:R-:W-:-:S07]  /*09b0*/  ISETP.GE.AND P4, PT, R27, R89, PT ;  /* 0x000000591b00720c */ /* 0x000fce0003f86270 */
[----:B------:R-:W2:Y:S01]  /*09c0*/  @!P1 LDG.E.U16 R8, [R6.64+0x4c0] ;  /* 0x0004c00406089981 */ /* 0x000ea2000c1e1500 */
[----:B------:R-:W-:-:S03]  /*09d0*/  @!P6 HADD2.F32 R33, -RZ, R12.H0_H0 ;  /* 0x2000000cff21e230 */ /* 0x000fc60000004100 */
[----:B------:R-:W3:Y:S01]  /*09e0*/  @!P5 LDG.E.U16 R11, [R4.64+0x540] ;  /* 0x00054004040bd981 */ /* 0x000ee2000c1e1500 */
[----:B------:R-:W-:Y:S01]  /*09f0*/  @!P6 HADD2.F32 R30, -RZ, R13.H0_H0 ;  /* 0x2000000dff1ee230 */ /* 0x000fe20000004100 */
[----:B------:R-:W-:Y:S02]  /*0a00*/  IADD3 R2, P6, R85, c[0x0][0x188], RZ ;  /* 0x0000620055027a10 */ /* 0x000fe40007fde0ff */
[----:B------:R-:W4:Y:S01]  /*0a10*/  @!P1 LDG.E.U16 R13, [R4.64+0x4c0] ;  /* 0x0004c004040d9981 */ /* 0x000f22000c1e1500 */
[----:B------:R-:W-:-:S03]  /*0a20*/  @!P2 HADD2.F32 R42, -RZ, R18.H0_H0 ;  /* 0x20000012ff2aa230 */ /* 0x000fc60000004100 */
[----:B------:R-:W2:Y:S01]  /*0a30*/  @!P5 LDG.E.U16 R12, [R6.64+0x540] ;  /* 0x00054004060cd981 */ /* 0x000ea2000c1e1500 */
[----:B------:R-:W-:Y:S01]  /*0a40*/  @!P2 HADD2.F32 R41, -RZ, R0.H0_H0 ;  /* 0x20000000ff29a230 */ /* 0x000fe20000004100 */
[-C--:B------:R-:W-:Y:S02]  /*0a50*/  ISETP.GE.AND P2, PT, R32, R89.reuse, PT ;  /* 0x000000592000720c */ /* 0x080fe40003f46270 */
[----:B------:R-:W3:Y:S01]  /*0a60*/  @!P4 LDG.E.U16 R115, [R6.64+0x580] ;  /* 0x000580040673c981 */ /* 0x000ee2000c1e1500 */
[----:B------:R-:W-:Y:S02]  /*0a70*/  IADD3.X R3, R20, c[0x0][0x18c], RZ, P6, !PT ;  /* 0x0000630014037a10 */ /* 0x000fe400037fe4ff */
[-C--:B------:R-:W-:Y:S01]  /*0a80*/  ISETP.GE.AND P6, PT, R22, R89.reuse, PT ;  /* 0x000000591600720c */ /* 0x080fe20003fc6270 */
[----:B------:R-:W-:Y:S01]  /*0a90*/  @!P0 HADD2.F32 R26, -RZ, R16.H0_H0 ;  /* 0x20000010ff1a8230 */ /* 0x000fe20000004100 */
[----:B------:R-:W3:Y:S01]  /*0aa0*/  @!P4 LDG.E.U16 R113, [R4.64+0x580] ;  /* 0x000580040471c981 */ /* 0x000ee2000c1e1500 */
[----:B------:R-:W-:Y:S01]  /*0ab0*/  @!P0 HADD2.F32 R23, -RZ, R17.H0_H0 ;  /* 0x20000011ff178230 */ /* 0x000fe20000004100 */
[----:B------:R-:W-:-:S02]  /*0ac0*/  ISETP.GE.AND P0, PT, R24, R89, PT ;  /* 0x000000591800720c */ /* 0x000fc40003f06270 */
[----:B------:R-:W3:Y:S04]  /*0ad0*/  LDG.E.U8 R106, [R2.64] ;  /* 0x00000004026a7981 */ /* 0x000ee8000c1e1100 */
[----:B------:R-:W3:Y:S04]  /*0ae0*/  @!P2 LDG.E.U16 R9, [R4.64+0x500] ;  /* 0x000500040409a981 */ /* 0x000ee8000c1e1500 */
[----:B------:R-:W3:Y:S04]  /*0af0*/  @!P6 LDG.E.U16 R97, [R4.64+0x640] ;  /* 0x000640040461e981 */ /* 0x000ee8000c1e1500 */
[----:B------:R-:W3:Y:S04]  /*0b00*/  @!P0 LDG.E.U16 R0, [R6.64+0x600] ;  /* 0x0006000406008981 */ /* 0x000ee8000c1e1500 */
[----:B------:R-:W3:Y:S01]  /*0b10*/  @!P6 LDG.E.U16 R87, [R6.64+0x640] ;  /* 0x000640040657e981 */ /* 0x000ee2000c1e1500 */
[----:B------:R-:W-:-:S02]  /*0b20*/  @!P3 HADD2.F32 R29, -RZ, R14.H0_H0 ;  /* 0x2000000eff1db230 */ /* 0x000fc40000004100 */
[----:B------:R-:W-:Y:S01]  /*0b30*/  @!P3 HADD2.F32 R28, -RZ, R15.H0_H0 ;  /* 0x2000000fff1cb230 */ /* 0x000fe20000004100 */
[----:B------:R-:W-:Y:S01]  /*0b40*/  ISETP.GE.AND P3, PT, R25, R89, PT ;  /* 0x000000591900720c */ /* 0x000fe20003f66270 */
[----:B------:R-:W3:Y:S04]  /*0b50*/  @!P2 LDG.E.U16 R10, [R6.64+0x500] ;  /* 0x00050004060aa981 */ /* 0x000ee8000c1e1500 */
[----:B------:R-:W3:Y:S04]  /*0b60*/  @!P0 LDG.E.U16 R119, [R4.64+0x600] ;  /* 0x0006000404778981 */ /* 0x000ee8000c1e1500 */
[----:B------:R-:W3:Y:S04]  /*0b70*/  LDG.E.U8 R107, [R2.64+0x20] ;  /* 0x00002004026b7981 */ /* 0x000ee8000c1e1100 */
[----:B------:R-:W3:Y:S04]  /*0b80*/  LDG.E.U8 R112, [R2.64+0x40] ;  /* 0x0000400402707981 */ /* 0x000ee8000c1e1100 */
[----:B------:R-:W3:Y:S04]  /*0b90*/  LDG.E.U8 R104, [R2.64+0x60] ;  /* 0x0000600402687981 */ /* 0x000ee8000c1e1100 */
[----:B------:R-:W3:Y:S04]  /*0ba0*/  LDG.E.U8 R111, [R2.64+0x80] ;  /* 0x00008004026f7981 */ /* 0x000ee8000c1e1100 */
        /* <DEDUP_REMOVED lines=20> */
[----:B------:R-:W3:Y:S01]  /*0cf0*/  LDG.E.U8 R116, [R2.64+0x2e0] ;  /* 0x0002e00402747981 */ /* 0x000ee2000c1e1100 */
[----:B------:R-:W-:Y:S01]  /*0d00*/  IMAD.MOV.U32 R21, RZ, RZ, RZ ;  /* 0x000000ffff157224 */ /* 0x000fe200078e00ff */
[----:B------:R-:W-:Y:S01]  /*0d10*/  CS2R R14, SRZ ;  /* 0x00000000000e7805 */ /* 0x000fe2000001ff00 */
[----:B------:R-:W-:Y:S01]  /*0d20*/  CS2R R18, SRZ ;  /* 0x0000000000127805 */ /* 0x000fe2000001ff00 */
[----:B------:R-:W-:Y:S01]  /*0d30*/  CS2R R16, SRZ ;  /* 0x0000000000107805 */ /* 0x000fe2000001ff00 */
[----:B------:R-:W3:Y:S04]  /*0d40*/  LDG.E.U8 R120, [R2.64+0x380] ;  /* 0x0003800402787981 */ /* 0x000ee8000c1e1100 */
[----:B------:R-:W3:Y:S01]  /*0d50*/  LDG.E.U8 R121, [R2.64+0x3a0] ;  /* 0x0003a00402797981 */ /* 0x000ee2000c1e1100 */
[----:B----4-:R-:W-:-:S02]  /*0d60*/  @!P1 HADD2.F32 R21, -RZ, R13.H0_H0 ;  /* 0x2000000dff159230 */ /* 0x010fc40000004100 */
[----:B--2---:R-:W-:Y:S01]  /*0d70*/  @!P5 HADD2.F32 R14, -RZ, R12.H0_H0 ;  /* 0x2000000cff0ed230 */ /* 0x004fe20000004100 */
[----:B------:R-:W-:Y:S01]  /*0d80*/  CS2R R12, SRZ ;  /* 0x00000000000c7805 */ /* 0x000fe2000001ff00 */
[----:B---3--:R-:W-:Y:S02]  /*0d90*/  @!P4 HADD2.F32 R12, -RZ, R115.H0_H0 ;  /* 0x20000073ff0cc230 */ /* 0x008fe40000004100 */
[----:B------:R-:W2:Y:S01]  /*0da0*/  LDG.E.U8 R115, [R2.64+0x300] ;  /* 0x0003000402737981 */ /* 0x000ea2000c1e1100 */
[----:B------:R-:W-:Y:S02]  /*0db0*/  @!P1 HADD2.F32 R18, -RZ, R8.H0_H0 ;  /* 0x20000008ff129230 */ /* 0x000fe40000004100 */
[----:B------:R-:W-:Y:S01]  /*0dc0*/  @!P2 HADD2.F32 R19, -RZ, R9.H0_H0 ;  /* 0x20000009ff13a230 */ /* 0x000fe20000004100 */
[----:B------:R-:W-:Y:S01]  /*0dd0*/  CS2R R8, SRZ ;  /* 0x0000000000087805 */ /* 0x000fe2000001ff00 */
[----:B------:R-:W-:Y:S02]  /*0de0*/  @!P6 HADD2.F32 R9, -RZ, R97.H0_H0 ;  /* 0x20000061ff09e230 */ /* 0x000fe40000004100 */
[----:B------:R-:W3:Y:S01]  /*0df0*/  LDG.E.U8 R97, [R2.64+0x320] ;  /* 0x0003200402617981 */ /* 0x000ee2000c1e1100 */
[----:B------:R-:W-:Y:S01]  /*0e00*/  @!P0 HADD2.F32 R8, -RZ, R0.H0_H0 ;  /* 0x20000000ff088230 */ /* 0x000fe20000004100 */
[----:B------:R-:W-:Y:S01]  /*0e10*/  IMAD.MOV.U32 R0, RZ, RZ, RZ ;  /* 0x000000ffff007224 */ /* 0x000fe200078e00ff */
[----:B------:R-:W-:Y:S01]  /*0e20*/  @!P6 HADD2.F32 R0, -RZ, R87.H0_H0 ;  /* 0x20000057ff00e230 */ /* 0x000fe20000004100 */
[----:B------:R-:W-:Y:S01]  /*0e30*/  LOP3.LUT R87, R86, 0x340, RZ, 0xfc, !PT ;  /* 0x0000034056577812 */ /* 0x000fe200078efcff */
[----:B------:R-:W-:-:S03]  /*0e40*/  @!P5 HADD2.F32 R17, -RZ, R11.H0_H0 ;  /* 0x2000000bff11d230 */ /* 0x000fc60000004100 */
[----:B------:R-:W-:Y:S01]  /*0e50*/  ISETP.GE.AND P6, PT, R87, R89, PT ;  /* 0x000000595700720c */ /* 0x000fe20003fc6270 */
[----:B------:R-:W-:Y:S01]  /*0e60*/  @!P2 HADD2.F32 R16, -RZ, R10.H0_H0 ;  /* 0x2000000aff10a230 */ /* 0x000fe20000004100 */
[----:B------:R-:W-:Y:S01]  /*0e70*/  CS2R R10, SRZ ;  /* 0x00000000000a7805 */ /* 0x000fe2000001ff00 */
[----:B------:R-:W-:Y:S02]  /*0e80*/  @!P4 HADD2.F32 R15, -RZ, R113.H0_H0 ;  /* 0x20000071ff0fc230 */ /* 0x000fe40000004100 */
[----:B------:R-:W-:Y:S01]  /*0e90*/  @!P0 HADD2.F32 R11, -RZ, R119.H0_H0 ;  /* 0x20000077ff0b8230 */ /* 0x000fe20000004100 */
[----:B------:R-:W-:Y:S02]  /*0ea0*/  ISETP.NE.AND P0, PT, R106, RZ, PT ;  /* 0x000000ff6a00720c */ /* 0x000fe40003f05270 */
[----:B------:R-:W-:Y:S01]  /*0eb0*/  ISETP.NE.AND P4, PT, R107, RZ, PT ;  /* 0x000000ff6b00720c */ /* 0x000fe20003f85270 */
[----:B------:R-:W4:Y:S01]  /*0ec0*/  LDG.E.U8 R106, [R2.64+0x340] ;  /* 0x00034004026a7981 */ /* 0x000f22000c1e1100 */
[----:B------:R-:W-:Y:S01]  /*0ed0*/  FADD.FTZ R107, RZ, R79 ;  /* 0x0000004fff6b7221 */ /* 0x000fe20000010000 */
[----:B------:R-:W-:-:S02]  /*0ee0*/  ISETP.NE.AND P2, PT, R112, RZ, PT ;  /* 0x000000ff7000720c */ /* 0x000fc40003f45270 */
[----:B------:R-:W-:Y:S02]  /*0ef0*/  ISETP.NE.AND P5, PT, R104, RZ, PT ;  /* 0x000000ff6800720c */ /* 0x000fe40003fa5270 */
[----:B------:R-:W-:Y:S02]  /*0f00*/  LOP3.LUT R104, R86, 0x360, RZ, 0xfc, !PT ;  /* 0x0000036056687812 */ /* 0x000fe400078efcff */
[----:B------:R-:W-:Y:S02]  /*0f10*/  ISETP.NE.AND P1, PT, R111, RZ, PT ;  /* 0x000000ff6f00720c */ /* 0x000fe40003f25270 */
[----:B------:R-:W-:Y:S01]  /*0f20*/  FSEL R107, R107, RZ, !P0 ;  /* 0x000000ff6b6b7208 */ /* 0x000fe20004000000 */
[----:B------:R-:W4:Y:S01]  /*0f30*/  @!P6 LDG.E.U16 R111, [R4.64+0x680] ;  /* 0x00068004046fe981 */ /* 0x000f22000c1e1500 */
[----:B------:R-:W-:Y:S02]  /*0f40*/  @!P3 HADD2.F32 R13, -RZ, R117.H0_H0 ;  /* 0x20000075ff0db230 */ /* 0x000fe40000004100 */
[----:B------:R-:W-:Y:S01]  /*0f50*/  @!P3 HADD2.F32 R10, -RZ, R118.H0_H0 ;  /* 0x20000076ff0ab230 */ /* 0x000fe20000004100 */
[----:B------:R-:W-:Y:S01]  /*0f60*/  ISETP.GE.AND P3, PT, R104, R89, PT ;  /* 0x000000596800720c */ /* 0x000fe20003f66270 */
[----:B------:R-:W-:Y:S01]  /*0f70*/  @!P4 FADD.FTZ R107, R107, R76 ;  /* 0x0000004c6b6bc221 */ /* 0x000fe20000010000 */
[----:B------:R-:W4:Y:S03]  /*0f80*/  LDG.E.U8 R117, [R2.64+0x360] ;  /* 0x0003600402757981 */ /* 0x000f26000c1e1100 */
[----:B------:R-:W-:Y:S01]  /*0f90*/  @!P2 FADD.FTZ R107, R107, R71 ;  /* 0x000000476b6ba221 */ /* 0x000fe20000010000 */
[----:B------:R-:W-:Y:S01]  /*0fa0*/  ISETP.NE.AND P2, PT, R108, RZ, PT ;  /* 0x000000ff6c00720c */ /* 0x000fe20003f45270 */
[----:B------:R-:W4:Y:S01]  /*0fb0*/  LDG.E.U8 R118, [R2.64+0x3c0] ;  /* 0x0003c00402767981 */ /* 0x000f22000c1e1100 */
[----:B------:R-:W-:Y:S01]  /*0fc0*/  LOP3.LUT R108, R86, 0x380, RZ, 0xfc, !PT ;  /* 0x00000380566c7812 */ /* 0x000fe200078efcff */
[----:B------:R-:W-:Y:S01]  /*0fd0*/  @!P5 FADD.FTZ R107, R107, R68 ;  /* 0x000000446b6bd221 */ /* 0x000fe20000010000 */
[----:B------:R-:W-:-:S02]  /*0fe0*/  ISETP.NE.AND P4, PT, R110, RZ, PT ;  /* 0x000000ff6e00720c */ /* 0x000fc40003f85270 */
[----:B------:R-:W-:Y:S01]  /*0ff0*/  ISETP.GE.AND P5, PT, R108, R89, PT ;  /* 0x000000596c00720c */ /* 0x000fe20003fa6270 */
[----:B------:R-:W4:Y:S01]  /*1000*/  @!P3 LDG.E.U16 R113, [R4.64+0x6c0] ;  /* 0x0006c0040471b981 */ /* 0x000f22000c1e1500 */
[----:B------:R-:W-:Y:S01]  /*1010*/  @!P1 FADD.FTZ R107, R107, R66 ;  /* 0x000000426b6b9221 */ /* 0x000fe20000010000 */
[----:B------:R-:W-:Y:S02]  /*1020*/  LOP3.LUT R110, R86, 0x3a0, RZ, 0xfc, !PT ;  /* 0x000003a0566e7812 */ /* 0x000fe400078efcff */
[----:B------:R-:W-:-:S06]  /*1030*/  ISETP.NE.AND P1, PT, R109, RZ, PT ;  /* 0x000000ff6d00720c */ /* 0x000fcc0003f25270 */
[----:B------:R-:W-:Y:S01]  /*1040*/  @!P4 FADD.FTZ R107, R107, R64 ;  /* 0x000000406b6bc221 */ /* 0x000fe20000010000 */
[----:B------:R-:W-:Y:S01]  /*1050*/  ISETP.GE.AND P4, PT, R110, R89, PT ;  /* 0x000000596e00720c */ /* 0x000fe20003f86270 */
[----:B------:R-:W4:Y:S01]  /*1060*/  @!P5 LDG.E.U16 R109, [R4.64+0x700] ;  /* 0x00070004046dd981 */ /* 0x000f22000c1e1500 */
[----:B------:R-:W-:Y:S01]  /*1070*/  LOP3.LUT R112, R86, 0x3c0, RZ, 0xfc, !PT ;  /* 0x000003c056707812 */ /* 0x000fe200078efcff */
[----:B------:R-:W-:Y:S01]  /*1080*/  @!P2 FADD.FTZ R107, R107, R62 ;  /* 0x0000003e6b6ba221 */ /* 0x000fe20000010000 */
[----:B------:R-:W-:-:S03]  /*1090*/  ISETP.NE.AND P2, PT, R105, RZ, PT ;  /* 0x000000ff6900720c */ /* 0x000fc60003f45270 */
[----:B------:R-:W-:Y:S01]  /*10a0*/  @!P1 FADD.FTZ R107, R107, R60 ;  /* 0x0000003c6b6b9221 */ /* 0x000fe20000010000 */
[----:B------:R-:W-:-:S05]  /*10b0*/  ISETP.GE.AND P1, PT, R112, R89, PT ;  /* 0x000000597000720c */ /* 0x000fca0003f26270 */
[----:B------:R-:W4:Y:S04]  /*10c0*/  @!P4 LDG.E.U16 R105, [R4.64+0x740] ;  /* 0x000740040469c981 */ /* 0x000f28000c1e1500 */
[----:B------:R-:W-:Y:S01]  /*10d0*/  @!P2 FADD.FTZ R107, R107, R58 ;  /* 0x0000003a6b6ba221 */ /* 0x000fe20000010000 */
[----:B------:R-:W-:-:S03]  /*10e0*/  ISETP.NE.AND P2, PT, R94, RZ, PT ;  /* 0x000000ff5e00720c */ /* 0x000fc60003f45270 */
[----:B------:R-:W4:Y:S10]  /*10f0*/  @!P1 LDG.E.U16 R94, [R4.64+0x780] ;  /* 0x00078004045e9981 */ /* 0x000f34000c1e1500 */
[----:B------:R-:W-:Y:S01]  /*1100*/  @!P2 FADD.FTZ R107, R107, R54 ;  /* 0x000000366b6ba221 */ /* 0x000fe20000010000 */
[----:B------:R-:W-:-:S13]  /*1110*/  ISETP.NE.AND P2, PT, R93, RZ, PT ;  /* 0x000000ff5d00720c */ /* 0x000fda0003f45270 */
[----:B------:R-:W-:Y:S01]  /*1120*/  @!P2 FADD.FTZ R107, R107, R47 ;  /* 0x0000002f6b6ba221 */ /* 0x000fe20000010000 */
[----:B------:R-:W-:-:S13]  /*1130*/  ISETP.NE.AND P2, PT, R92, RZ, PT ;  /* 0x000000ff5c00720c */ /* 0x000fda0003f45270 */
[----:B------:R-:W-:Y:S01]  /*1140*/  @!P2 FADD.FTZ R107, R107, R44 ;  /* 0x0000002c6b6ba221 */ /* 0x000fe20000010000 */
[----:B------:R-:W-:Y:S01]  /*1150*/  ISETP.NE.AND P2, PT, R91, RZ, PT ;  /* 0x000000ff5b00720c */ /* 0x000fe20003f45270 */
[----:B------:R-:W-:Y:S01]  /*1160*/  CS2R R92, SRZ ;  /* 0x00000000005c7805 */ /* 0x000fe2000001ff00 */
        /* <DEDUP_REMOVED lines=14> */
[----:B------:R0:W5:Y:S11]  /*1250*/  @!P1 LDG.E.U16 R102, [R6.64+0x780] ;  /* 0x0007800406669981 */ /* 0x000176000c1e1500 */
[----:B------:R-:W-:Y:S01]  /*1260*/  @!P2 FADD.FTZ R107, R107, R26 ;  /* 0x0000001a6b6ba221 */ /* 0x000fe20000010000 */
[----:B------:R-:W-:Y:S01]  /*1270*/  ISETP.NE.AND P2, PT, R101, RZ, PT ;  /* 0x000000ff6500720c */ /* 0x000fe20003f45270 */
[----:B------:R-:W-:Y:S01]  /*1280*/  IMAD.MOV.U32 R90, RZ, RZ, RZ ;  /* 0x000000ffff5a7224 */ /* 0x000fe200078e00ff */
[----:B------:R0:W4:Y:S11]  /*1290*/  @!P4 LDG.E.U16 R101, [R6.64+0x740] ;  /* 0x000740040665c981 */ /* 0x000136000c1e1500 */
        /* <DEDUP_REMOVED lines=11> */
[----:B--2---:R-:W-:-:S13]  /*1350*/  ISETP.NE.AND P2, PT, R115, RZ, PT ;  /* 0x000000ff7300720c */ /* 0x004fda0003f45270 */
[----:B------:R-:W-:Y:S01]  /*1360*/  @!P2 FADD.FTZ R107, R107, R11 ;  /* 0x0000000b6b6ba221 */ /* 0x000fe20000010000 */
[----:B---3--:R-:W-:Y:S01]  /*1370*/  ISETP.NE.AND P2, PT, R97, RZ, PT ;  /* 0x000000ff6100720c */ /* 0x008fe20003f45270 */
[----:B----4-:R-:W-:-:S12]  /*1380*/  @!P6 HADD2.F32 R88, -RZ, R111.H0_H0 ;  /* 0x2000006fff58e230 */ /* 0x010fd80000004100 */
[----:B------:R-:W-:Y:S01]  /*1390*/  @!P2 FADD.FTZ R107, R107, R9 ;  /* 0x000000096b6ba221 */ /* 0x000fe20000010000 */
[----:B------:R-:W-:Y:S01]  /*13a0*/  ISETP.NE.AND P2, PT, R106, RZ, PT ;  /* 0x000000ff6a00720c */ /* 0x000fe20003f45270 */
[----:B------:R-:W-:-:S12]  /*13b0*/  @!P3 HADD2.F32 R90, -RZ, R113.H0_H0 ;  /* 0x20000071ff5ab230 */ /* 0x000fd80000004100 */
[----:B------:R-:W-:Y:S01]  /*13c0*/  @!P2 FADD.FTZ R107, R107, R88 ;  /* 0x000000586b6ba221 */ /* 0x000fe20000010000 */
[----:B------:R-:W-:Y:S01]  /*13d0*/  ISETP.NE.AND P2, PT, R117, RZ, PT ;  /* 0x000000ff7500720c */ /* 0x000fe20003f45270 */
[----:B------:R-:W-:Y:S02]  /*13e0*/  @!P5 HADD2.F32 R92, -RZ, R109.H0_H0 ;  /* 0x2000006dff5cd230 */ /* 0x000fe40000004100 */
[----:B------:R-:W-:-:S10]  /*13f0*/  @!P4 HADD2.F32 R96, -RZ, R105.H0_H0 ;  /* 0x20000069ff60c230 */ /* 0x000fd40000004100 */
[----:B------:R-:W-:Y:S01]  /*1400*/  @!P2 FADD.FTZ R107, R107, R90 ;  /* 0x0000005a6b6ba221 */ /* 0x000fe20000010000 */
[----:B------:R-:W-:Y:S01]  /*1410*/  ISETP.NE.AND P2, PT, R120, RZ, PT ;  /* 0x000000ff7800720c */ /* 0x000fe20003f45270 */
[----:B------:R-:W-:Y:S01]  /*1420*/  IMAD.MOV.U32 R98, RZ, RZ, RZ ;  /* 0x000000ffff627224 */ /* 0x000fe200078e00ff */
[----:B------:R0:W2:Y:S11]  /*1430*/  @!P3 LDG.E.U16 R97, [R6.64+0x6c0] ;  /* 0x0006c0040661b981 */ /* 0x0000b6000c1e1500 */
[----:B------:R-:W-:Y:S01]  /*1440*/  @!P2 FADD.FTZ R107, R107, R92 ;  /* 0x0000005c6b6ba221 */ /* 0x000fe20000010000 */
[----:B------:R-:W-:Y:S01]  /*1450*/  ISETP.NE.AND P2, PT, R121, RZ, PT ;  /* 0x000000ff7900720c */ /* 0x000fe20003f45270 */
[----:B------:R-:W-:Y:S01]  /*1460*/  @!P1 HADD2.F32 R98, -RZ, R94.H0_H0 ;  /* 0x2000005eff629230 */ /* 0x000fe20000004100 */
[----:B------:R-:W-:-:S11]  /*1470*/  LOP3.LUT R94, R86, 0x3e0, RZ, 0xfc, !PT ;  /* 0x000003e0565e7812 */ /* 0x000fd600078efcff */
[----:B------:R-:W-:Y:S01]  /*1480*/  @!P2 FADD.FTZ R107, R107, R96 ;  /* 0x000000606b6ba221 */ /* 0x000fe20000010000 */
[----:B------:R-:W-:-:S13]  /*1490*/  ISETP.NE.AND P2, PT, R118, RZ, PT ;  /* 0x000000ff7600720c */ /* 0x000fda0003f45270 */
[----:B------:R-:W-:Y:S01]  /*14a0*/  @!P2 FADD.FTZ R107, R107, R98 ;  /* 0x000000626b6ba221 */ /* 0x000fe20000010000 */
[----:B------:R-:W-:Y:S02]  /*14b0*/  ISETP.GE.AND P2, PT, R94, R89, PT ;  /* 0x000000595e00720c */ /* 0x000fe40003f46270 */
[----:B------:R-:W3:Y:S11]  /*14c0*/  LDG.E.U8 R89, [R2.64+0x3e0] ;  /* 0x0003e00402597981 */ /* 0x000ef6000c1e1100 */
[----:B------:R-:W4:Y:S04]  /*14d0*/  @!P2 LDG.E.U16 R4, [R4.64+0x7c0] ;  /* 0x0007c0040404a981 */ /* 0x000f28000c1e1500 */
[----:B0-----:R0:W5:Y:S01]  /*14e0*/  @!P2 LDG.E.U16 R6, [R6.64+0x7c0] ;  /* 0x0007c0040606a981 */ /* 0x001162000c1e1500 */
[----:B------:R-:W-:Y:S01]  /*14f0*/  P2R R119, PR, RZ, 0x1 ;  /* 0x00000001ff777803 */ /* 0x000fe20000000000 */
[----:B------:R-:W-:-:S02]  /*1500*/  @P2 IMAD.MOV.U32 R100, RZ, RZ, RZ ;  /* 0x000000ffff642224 */ /* 0x000fc400078e00ff */
[----:B------:R-:W-:Y:S01]  /*1510*/  IMAD.MOV.U32 R95, RZ, RZ, RZ ;  /* 0x000000ffff5f7224 */ /* 0x000fe200078e00ff */
[----:B------:R-:W-:Y:S02]  /*1520*/  @!P4 HADD2.F32 R95, -RZ, R101.H0_H0 ;  /* 0x20000065ff5fc230 */ /* 0x000fe40000004100 */
[----:B------:R-:W-:Y:S01]  /*1530*/  @!P5 HADD2.F32 R93, -RZ, R99.H0_H0 ;  /* 0x20000063ff5dd230 */ /* 0x000fe20000004100 */
[----:B---3--:R-:W-:Y:S01]  /*1540*/  ISETP.NE.AND P0, PT, R89, RZ, PT ;  /* 0x000000ff5900720c */ /* 0x008fe20003f05270 */
[----:B----4-:R-:W-:-:S12]  /*1550*/  @!P2 HADD2.F32 R100, -RZ, R4.H0_H0 ;  /* 0x20000004ff64a230 */ /* 0x010fd80000004100 */
        /* <DEDUP_REMOVED lines=8> */
[----:B------:R-:W-:Y:S01]  /*15e0*/  ISETP.NE.AND P0, PT, R119, RZ, PT ;  /* 0x000000ff7700720c */ /* 0x000fe20003f05270 */
[----:B-1----:R-:W-:Y:S02]  /*15f0*/  FADD.FTZ R103, R106, R89 ;  /* 0x000000596a677221 */ /* 0x002fe40000010000 */
[----:B------:R-:W-:Y:S01]  /*1600*/  IMAD.MOV.U32 R89, RZ, RZ, RZ ;  /* 0x000000ffff597224 */ /* 0x000fe200078e00ff */
[----:B------:R-:W-:Y:S01]  /*1610*/  @!P6 HADD2.F32 R89, -RZ, R91.H0_H0 ;  /* 0x2000005bff59e230 */ /* 0x000fe20000004100 */
[----:B------:R-:W-:Y:S01]  /*1620*/  ISETP.GE.AND P6, PT, R114, 0x1, PT ;  /* 0x000000017200780c */ /* 0x000fe20003fc6270 */
[----:B------:R0:W1:Y:S01]  /*1630*/  SHFL.BFLY PT, R116, R103, 0x1, 0x1f ;  /* 0x0c201f0067747f89 */ /* 0x00006200000e0000 */
[----:B------:R-:W-:Y:S01]  /*1640*/  IMAD.MOV.U32 R91, RZ, RZ, RZ ;  /* 0x000000ffff5b7224 */ /* 0x000fe200078e00ff */
[----:B--2---:R-:W-:Y:S01]  /*1650*/  @!P3 HADD2.F32 R91, -RZ, R97.H0_H0 ;  /* 0x20000061ff5bb230 */ /* 0x004fe20000004100 */
[----:B------:R-:W-:-:S09]  /*1660*/  IMAD.MOV.U32 R97, RZ, RZ, RZ ;  /* 0x000000ffff617224 */ /* 0x000fd200078e00ff */
[----:B------:R-:W-:Y:S05]  /*1670*/  @!P6 EXIT ;  /* 0x000000000000e94d */ /* 0x000fea0003800000 */
[----:B0-----:R-:W-:Y:S01]  /*1680*/  ISETP.GE.AND P6, PT, R86, c[0x0][0x180], PT ;  /* 0x0000600056007a0c */ /* 0x001fe20003fc6270 */
[----:B------:R-:W-:Y:S01]  /*1690*/  BSSY B0, `(.L_x_148) ;  /* 0x0000010000007945 */ /* 0x000fe20003800000 */
[----:B------:R-:W-:Y:S01]  /*16a0*/  LEA R4, P3, R85, c[0x0][0x160], 0x1 ;  /* 0x0000580055047a11 */ /* 0x000fe200078608ff */
[----:B-----5:R-:W-:Y:S01]  /*16b0*/  @!P1 HADD2.F32 R97, -RZ, R102.H0_H0 ;  /* 0x20000066ff619230 */ /* 0x020fe20000004100 */
[----:B------:R-:W-:Y:S01]  /*16c0*/  ISETP.GE.AND P4, PT, R84, c[0x0][0x180], PT ;  /* 0x0000600054007a0c */ /* 0x000fe20003f86270 */
[----:B-1----:R-:W-:Y:S01]  /*16d0*/  FADD.FTZ R7, R103, R116 ;  /* 0x0000007467077221 */ /* 0x002fe20000010000 */
        /* <DEDUP_REMOVED lines=9> */
[----:B------:R-:W-:-:S05]  /*1770*/  @!P0 F2FP.PACK_AB R78, RZ, R78 ;  /* 0x0000004eff4e823e */ /* 0x000fca00000000ff */
[----:B------:R0:W-:Y:S02]  /*1780*/  @!P0 STG.E.U16 [R4.64], R78 ;  /* 0x0000004e04008986 */ /* 0x0001e4000c101504 */
.L_x_149:
[----:B------:R-:W-:Y:S05]  /*1790*/  BSYNC B0 ;  /* 0x0000000000007941 */ /* 0x000fea0003800000 */
.L_x_148:
        /* <DEDUP_REMOVED lines=8> */
[----:B------:R-:W-:-:S05]  /*1820*/  @!P6 F2FP.PACK_AB R73, RZ, R73 ;  /* 0x00000049ff49e23e */ /* 0x000fca00000000ff */
[----:B------:R1:W-:Y:S02]  /*1830*/  @!P6 STG.E.U16 [R4.64+0x40], R73 ;  /* 0x000040490400e986 */ /* 0x0003e4000c101504 */
.L_x_151:
[----:B------:R-:W-:Y:S05]  /*1840*/  BSYNC B0 ;  /* 0x0000000000007941 */ /* 0x000fea0003800000 */
.L_x_150:
[----:B------:R-:W-:Y:S01]  /*1850*/  BSSY B0, `(.L_x_152) ;  /* 0x0000009000007945 */ /* 0x000fe20003800000 */
[----:B------:R-:W-:Y:S01]  /*1860*/  ISETP.GE.AND P6, PT, R75, c[0x0][0x180], PT ;  /* 0x000060004b007a0c */ /* 0x000fe20003fc6270 */
[----:B------:R-:W-:Y:S07]  /*1870*/  @P1 BRA `(.L_x_153) ;  /* 0x0000006000001947 */ /* 0x000fee0003800000 */
[----:B------:R-:W2:Y:S02]  /*1880*/  LDG.E.U8 R20, [R2.64+0x40] ;  /* 0x0000400402147981 */ /* 0x000ea4000c1e1100 */
[----:B--2---:R-:W-:-:S13]  /*1890*/  ISETP.NE.AND P1, PT, R20, RZ, PT ;  /* 0x000000ff1400720c */ /* 0x004fda0003f25270 */
[----:B------:R-:W-:Y:S01]  /*18a0*/  @!P1 FFMA.FTZ R70, -R7, R70, R71 ;  /* 0x0000004607469223 */ /* 0x000fe20000010147 */
[----:B------:R2:W-:Y:S04]  /*18b0*/  @P1 STG.E.U16 [R4.64+0x80], RZ ;  /* 0x000080ff04001986 */ /* 0x0005e8000c101504 */
[----:B------:R-:W-:-:S05]  /*18c0*/  @!P1 F2FP.PACK_AB R70, RZ, R70 ;  /* 0x00000046ff46923e */ /* 0x000fca00000000ff */
[----:B------:R2:W-:Y:S02]  /*18d0*/  @!P1 STG.E.U16 [R4.64+0x80], R70 ;  /* 0x0000804604009986 */ /* 0x0005e4000c101504 */
.L_x_153:
[----:B------:R-:W-:Y:S05]  /*18e0*/  BSYNC B0 ;  /* 0x0000000000007941 */ /* 0x000fea0003800000 */
.L_x_152:
[----:B------:R-:W-:Y:S01]  /*18f0*/  BSSY B0, `(.L_x_154) ;  /* 0x0000009000007945 */ /* 0x000fe20003800000 */
[----:B------:R-:W-:Y:S01]  /*1900*/  ISETP.GE.AND P1, PT, R74, c[0x0][0x180], PT ;  /* 0x000060004a007a0c */ /* 0x000fe20003f26270 */
[----:B------:R-:W-:Y:S07]  /*1910*/  @P3 BRA `(.L_x_155) ;  /* 0x0000006000003947 */ /* 0x000fee0003800000 */
[----:B------:R-:W3:Y:S02]  /*1920*/  LDG.E.U8 R20, [R2.64+0x60] ;  /* 0x0000600402147981 */ /* 0x000ee4000c1e1100 */
[----:B---3--:R-:W-:-:S13]  /*1930*/  ISETP.NE.AND P3, PT, R20, RZ, PT ;  /* 0x000000ff1400720c */ /* 0x008fda0003f65270 */
[----:B------:R-:W-:Y:S01]  /*1940*/  @!P3 FFMA.FTZ R67, -R7, R67, R68 ;  /* 0x000000430743b223 */ /* 0x000fe20000010144 */
[----:B------:R3:W-:Y:S04]  /*1950*/  @P3 STG.E.U16 [R4.64+0xc0], RZ ;  /* 0x0000c0ff04003986 */ /* 0x0007e8000c101504 */
[----:B------:R-:W-:-:S05]  /*1960*/  @!P3 F2FP.PACK_AB R67, RZ, R67 ;  /* 0x00000043ff43b23e */ /* 0x000fca00000000ff */
[----:B------:R3:W-:Y:S02]  /*1970*/  @!P3 STG.E.U16 [R4.64+0xc0], R67 ;  /* 0x0000c0430400b986 */ /* 0x0007e4000c101504 */
.L_x_155:
[----:B------:R-:W-:Y:S05]  /*1980*/  BSYNC B0 ;  /* 0x0000000000007941 */ /* 0x000fea0003800000 */
.L_x_154:
[----:B------:R-:W-:Y:S01]  /*1990*/  BSSY B0, `(.L_x_156) ;  /* 0x0000009000007945 */ /* 0x000fe20003800000 */
[----:B------:R-:W-:Y:S01]  /*19a0*/  ISETP.GE.AND P3, PT, R72, c[0x0][0x180], PT ;  /* 0x0000600048007a0c */ /* 0x000fe20003f66270 */
[----:B------:R-:W-:Y:S07]  /*19b0*/  @P4 BRA `(.L_x_157) ;  /* 0x0000006000004947 */ /* 0x000fee0003800000 */
[----:B------:R-:W4:Y:S02]  /*19c0*/  LDG.E.U8 R20, [R2.64+0x80] ;  /* 0x0000800402147981 */ /* 0x000f24000c1e1100 */
[----:B----4-:R-:W-:-:S13]  /*19d0*/  ISETP.NE.AND P4, PT, R20, RZ, PT ;  /* 0x000000ff1400720c */ /* 0x010fda0003f85270 */
[----:B------:R-:W-:Y:S01]  /*19e0*/  @!P4 FFMA.FTZ R63, -R7, R63, R66 ;  /* 0x0000003f073fc223 */ /* 0x000fe20000010142 */
[----:B------:R4:W-:Y:S04]  /*19f0*/  @P4 STG.E.U16 [R4.64+0x100], RZ ;  /* 0x000100ff04004986 */ /* 0x0009e8000c101504 */
[----:B------:R-:W-:-:S05]  /*1a00*/  @!P4 F2FP.PACK_AB R63, RZ, R63 ;  /* 0x0000003fff3fc23e */ /* 0x000fca00000000ff */
[----:B------:R4:W-:Y:S02]  /*1a10*/  @!P4 STG.E.U16 [R4.64+0x100], R63 ;  /* 0x0001003f0400c986 */ /* 0x0009e4000c101504 */
.L_x_157:
[----:B------:R-:W-:Y:S05]  /*1a20*/  BSYNC B0 ;  /* 0x0000000000007941 */ /* 0x000fea0003800000 */
.L_x_156:
[----:B------:R-:W-:Y:S01]  /*1a30*/  BSSY B0, `(.L_x_158) ;  /* 0x0000009000007945 */ /* 0x000fe20003800000 */
[----:B------:R-:W-:Y:S01]  /*1a40*/  ISETP.GE.AND P4, PT, R69, c[0x0][0x180], PT ;  /* 0x0000600045007a0c */ /* 0x000fe20003f86270 */
[----:B------:R-:W-:Y:S07]  /*1a50*/  @P5 BRA `(.L_x_159) ;  /* 0x0000006000005947 */ /* 0x000fee0003800000 */
[----:B------:R-:W5:Y:S02]  /*1a60*/  LDG.E.U8 R20, [R2.64+0xa0] ;  /* 0x0000a00402147981 */ /* 0x000f64000c1e1100 */
[----:B-----5:R-:W-:-:S13]  /*1a70*/  ISETP.NE.AND P5, PT, R20, RZ, PT ;  /* 0x000000ff1400720c */ /* 0x020fda0003fa5270 */
[----:B------:R-:W-:Y:S01]  /*1a80*/  @!P5 FFMA.FTZ R61, -R7, R61, R64 ;  /* 0x0000003d073dd223 */ /* 0x000fe20000010140 */
[----:B------:R0:W-:Y:S04]  /*1a90*/  @P5 STG.E.U16 [R4.64+0x140], RZ ;  /* 0x000140ff04005986 */ /* 0x0001e8000c101504 */
[----:B------:R-:W-:-:S05]  /*1aa0*/  @!P5 F2FP.PACK_AB R61, RZ, R61 ;  /* 0x0000003dff3dd23e */ /* 0x000fca00000000ff */
[----:B------:R0:W-:Y:S02]  /*1ab0*/  @!P5 STG.E.U16 [R4.64+0x140], R61 ;  /* 0x0001403d0400d986 */ /* 0x0001e4000c101504 */
.L_x_159:
[----:B------:R-:W-:Y:S05]  /*1ac0*/  BSYNC B0 ;  /* 0x0000000000007941 */ /* 0x000fea0003800000 */
.L_x_158:
        /* <DEDUP_REMOVED lines=9> */
.L_x_161:
[----:B------:R-:W-:Y:S05]  /*1b60*/  BSYNC B0 ;  /* 0x0000000000007941 */ /* 0x000fea0003800000 */
.L_x_160:
        /* <DEDUP_REMOVED lines=9> */
.L_x_163:
[----:B------:R-:W-:Y:S05]  /*1c00*/  BSYNC B0 ;  /* 0x0000000000007941 */ /* 0x000fea0003800000 */
.L_x_162:
        /* <DEDUP_REMOVED lines=9> */
.L_x_165:
[----:B------:R-:W-:Y:S05]  /*1ca0*/  BSYNC B0 ;  /* 0x0000000000007941 */ /* 0x000fea0003800000 */
.L_x_164:
        /* <DEDUP_REMOVED lines=9> */
.L_x_167:
[----:B------:R-:W-:Y:S05]  /*1d40*/  BSYNC B0 ;  /* 0x0000000000007941 */ /* 0x000fea0003800000 */
.L_x_166:
        /* <DEDUP_REMOVED lines=9> */
.L_x_169:
[----:B------:R-:W-:Y:S05]  /*1de0*/  BSYNC B0 ;  /* 0x0000000000007941 */ /* 0x000fea0003800000 */
.L_x_168:
        /* <DEDUP_REMOVED lines=9> */
.L_x_171:
[----:B------:R-:W-:Y:S05]  /*1e80*/  BSYNC B0 ;  /* 0x0000000000007941 */ /* 0x000fea0003800000 */
.L_x_170:
        /* <DEDUP_REMOVED lines=9> */
.L_x_173:
[----:B------:R-:W-:Y:S05]  /*1f20*/  BSYNC B0 ;  /* 0x0000000000007941 */ /* 0x000fea0003800000 */
.L_x_172:
        /* <DEDUP_REMOVED lines=9> */
.L_x_175:
[----:B------:R-:W-:Y:S05]  /*1fc0*/  BSYNC B0 ;  /* 0x0000000000007941 */ /* 0x000fea0003800000 */
.L_x_174:
        /* <DEDUP_REMOVED lines=9> */
.L_x_177:
[----:B------:R-:W-:Y:S05]  /*2060*/  BSYNC B0 ;  /* 0x0000000000007941 */ /* 0x000fea0003800000 */
.L_x_176:
        /* <DEDUP_REMOVED lines=9> */
.L_x_179:
[----:B------:R-:W-:Y:S05]  /*2100*/  BSYNC B0 ;  /* 0x0000000000007941 */ /* 0x000fea0003800000 */
.L_x_178:
        /* <DEDUP_REMOVED lines=9> */
.L_x_181:
[----:B------:R-:W-:Y:S05]  /*21a0*/  BSYNC B0 ;  /* 0x0000000000007941 */ /* 0x000fea0003800000 */
.L_x_180:
        /* <DEDUP_REMOVED lines=9> */
.L_x_183:
[----:B------:R-:W-:Y:S05]  /*2240*/  BSYNC B0 ;  /* 0x0000000000007941 */ /* 0x000fea0003800000 */
.L_x_182:
        /* <DEDUP_REMOVED lines=9> */
.L_x_185:
[----:B------:R-:W-:Y:S05]  /*22e0*/  BSYNC B0 ;  /* 0x0000000000007941 */ /* 0x000fea0003800000 */
.L_x_184:
        /* <DEDUP_REMOVED lines=9> */
.L_x_187:
[----:B------:R-:W-:Y:S05]  /*2380*/  BSYNC B0 ;  /* 0x0000000000007941 */ /* 0x000fea0003800000 */
.L_x_186:
[----:B------:R-:W-:Y:S01]  /*2390*/  BSSY B0, `(.L_x_188) ;  /* 0x0000009000007945 */ /* 0x000fe20003800000 */
[----:B------:R-:W-:Y:S01]  /*23a0*/  ISETP.GE.AND P6, PT, R22, c[0x0][0x180], PT ;  /* 0x0000600016007a0c */ /* 0x000fe20003fc6270 */
[----:B------:R-:W-:Y:S07]  /*23b0*/  @P1 BRA `(.L_x_189) ;  /* 0x0000006000001947 */ /* 0x000fee0003800000 */
[----:B0-----:R-:W5:Y:S02]  /*23c0*/  LDG.E.U8 R18, [R2.64+0x280] ;  /* 0x0002800402127981 */ /* 0x001f64000c1e1100 */
[----:B-----5:R-:W-:-:S13]  /*23d0*/  ISETP.NE.AND P1, PT, R18, RZ, PT ;  /* 0x000000ff1200720c */ /* 0x020fda0003f25270 */
[----:B------:R-:W-:Y:S01]  /*23e0*/  @!P1 FFMA.FTZ R16, -R7, R16, R19 ;  /* 0x0000001007109223 */ /* 0x000fe20000010113 */
[----:B------:R0:W-:Y:S04]  /*23f0*/  @P1 STG.E.U16 [R4.64+0x500], RZ ;  /* 0x000500ff04001986 */ /* 0x0001e8000c101504 */
[----:B------:R-:W-:-:S05]  /*2400*/  @!P1 F2FP.PACK_AB R16, RZ, R16 ;  /* 0x00000010ff10923e */ /* 0x000fca00000000ff */
[----:B------:R0:W-:Y:S02]  /*2410*/  @!P1 STG.E.U16 [R4.64+0x500], R16 ;  /* 0x0005001004009986 */ /* 0x0001e4000c101504 */
.L_x_189:
[----:B------:R-:W-:Y:S05]  /*2420*/  BSYNC B0 ;  /* 0x0000000000007941 */ /* 0x000fea0003800000 */
.L_x_188:
        /* <DEDUP_REMOVED lines=9> */
.L_x_191:
[----:B------:R-:W-:Y:S05]  /*24c0*/  BSYNC B0 ;  /* 0x0000000000007941 */ /* 0x000fea0003800000 */
.L_x_190:
        /* <DEDUP_REMOVED lines=9> */
.L_x_193:
[----:B------:R-:W-:Y:S05]  /*2560*/  BSYNC B0 ;  /* 0x0000000000007941 */ /* 0x000fea0003800000 */
.L_x_192:
        /* <DEDUP_REMOVED lines=9> */
.L_x_195:
[----:B------:R-:W-:Y:S05]  /*2600*/  BSYNC B0 ;  /* 0x0000000000007941 */ /* 0x000fea0003800000 */
.L_x_194:
        /* <DEDUP_REMOVED lines=9> */
.L_x_197:
[----:B------:R-:W-:Y:S05]  /*26a0*/  BSYNC B0 ;  /* 0x0000000000007941 */ /* 0x000fea0003800000 */
.L_x_196:
        /* <DEDUP_REMOVED lines=9> */
.L_x_199:
[----:B------:R-:W-:Y:S05]  /*2740*/  BSYNC B0 ;  /* 0x0000000000007941 */ /* 0x000fea0003800000 */
.L_x_198:
        /* <DEDUP_REMOVED lines=9> */
.L_x_201:
[----:B------:R-:W-:Y:S05]  /*27e0*/  BSYNC B0 ;  /* 0x0000000000007941 */ /* 0x000fea0003800000 */
.L_x_200:
[----:B------:R-:W-:Y:S01]  /*27f0*/  BSSY B0, `(.L_x_202) ;  /* 0x0000008000007945 */ /* 0x000fe20003800000 */
[----:B------:R-:W-:Y:S05]  /*2800*/  @P3 BRA `(.L_x_203) ;  /* 0x0000006000003947 */ /* 0x000fea0003800000 */
[----:B0-----:R-:W5:Y:S02]  /*2810*/  LDG.E.U8 R0, [R2.64+0x360] ;  /* 0x0003600402007981 */ /* 0x001f64000c1e1100 */
[----:B-----5:R-:W-:-:S13]  /*2820*/  ISETP.NE.AND P1, PT, R0, RZ, PT ;  /* 0x000000ff0000720c */ /* 0x020fda0003f25270 */
[----:B------:R-:W-:Y:S01]  /*2830*/  @!P1 FFMA.FTZ R91, -R7, R91, R90 ;  /* 0x0000005b075b9223 */ /* 0x000fe2000001015a */
[----:B------:R0:W-:Y:S04]  /*2840*/  @P1 STG.E.U16 [R4.64+0x6c0], RZ ;  /* 0x0006c0ff04001986 */ /* 0x0001e8000c101504 */
[----:B------:R-:W-:-:S05]  /*2850*/  @!P1 F2FP.PACK_AB R91, RZ, R91 ;  /* 0x0000005bff5b923e */ /* 0x000fca00000000ff */
[----:B------:R0:W-:Y:S02]  /*2860*/  @!P1 STG.E.U16 [R4.64+0x6c0], R91 ;  /* 0x0006c05b04009986 */ /* 0x0001e4000c101504 */
.L_x_203:
[----:B------:R-:W-:Y:S05]  /*2870*/  BSYNC B0 ;  /* 0x0000000000007941 */ /* 0x000fea0003800000 */
.L_x_202:
        /* <DEDUP_REMOVED lines=8> */
.L_x_205:
[----:B------:R-:W-:Y:S05]  /*2900*/  BSYNC B0 ;  /* 0x0000000000007941 */ /* 0x000fea0003800000 */
.L_x_204:
        /* <DEDUP_REMOVED lines=8> */
.L_x_207:
[----:B------:R-:W-:Y:S05]  /*2990*/  BSYNC B0 ;  /* 0x0000000000007941 */ /* 0x000fea0003800000 */
.L_x_206:
        /* <DEDUP_REMOVED lines=8> */
.L_x_209:
[----:B------:R-:W-:Y:S05]  /*2a20*/  BSYNC B0 ;  /* 0x0000000000007941 */ /* 0x000fea0003800000 */
.L_x_208:
[----:B------:R-:W-:Y:S05]  /*2a30*/  @P6 EXIT ;  /* 0x000000000000694d */ /* 0x000fea0003800000 */
[----:B------:R-:W5:Y:S01]  /*2a40*/  LDG.E.U8 R2, [R2.64+0x3e0] ;  /* 0x0003e00402027981 */ /* 0x000f62000c1e1100 */
[----:B0-----:R-:W-:Y:S01]  /*2a50*/  @P2 IMAD.MOV.U32 R0, RZ, RZ, RZ ;  /* 0x000000ffff002224 */ /* 0x001fe200078e00ff */
[----:B------:R-:W-:Y:S01]  /*2a60*/  @!P2 HADD2.F32 R0, -RZ, R6.H0_H0 ;  /* 0x20000006ff00a230 */ /* 0x000fe20000004100 */
[----:B-----5:R-:W-:-:S13]  /*2a70*/  ISETP.NE.AND P0, PT, R2, RZ, PT ;  /* 0x000000ff0200720c */ /* 0x020fda0003f05270 */
[----:B------:R0:W-:Y:S01]  /*2a80*/  @P0 STG.E.U16 [R4.64+0x7c0], RZ ;  /* 0x0007c0ff04000986 */ /* 0x0001e2000c101504 */
[----:B------:R-:W-:Y:S05]  /*2a90*/  @P0 EXIT ;  /* 0x000000000000094d */ /* 0x000fea0003800000 */
[----:B------:R-:W-:-:S05]  /*2aa0*/  FFMA.FTZ R0, -R7, R0, R100 ;  /* 0x0000000007007223 */ /* 0x000fca0000010164 */
[----:B------:R-:W-:-:S05]  /*2ab0*/  F2FP.PACK_AB R0, RZ, R0 ;  /* 0x00000000ff00723e */ /* 0x000fca00000000ff */
[----:B------:R-:W-:Y:S01]  /*2ac0*/  STG.E.U16 [R4.64+0x7c0], R0 ;  /* 0x0007c00004007986 */ /* 0x000fe2000c101504 */
[----:B------:R-:W-:Y:S05]  /*2ad0*/  EXIT ;  /* 0x000000000000794d */ /* 0x000fea0003800000 */
.L_x_210:
        /* <DEDUP_REMOVED lines=10> */
.L_x_10805:


//--------------------- .text._ZN43_GLOBAL__N__9ae7fba5_10_SoftMax_cu_9f978f6321softmax_warp_backwardIN3c104HalfES2_fLi9ELb0ELb1EEEvPT0_PKT_S7_iiiPKb --------------------------
	.section	.text._ZN43_GLOBAL__N__9ae7fba5_10_SoftMax_cu_9f978f6321softmax_warp_backwardIN3c104HalfES2_fLi9ELb0ELb1EEEvPT0_PKT_S7_iiiPKb,"ax",@progbits
	.sectioninfo	@"SHI_REGISTERS=63"
	.align	128
.text._ZN43_GLOBAL__N__9ae7fba5_10_SoftMax_cu_9f978f6321softmax_warp_backwardIN3c104HalfES2_fLi9ELb0ELb1EEEvPT0_PKT_S7_iiiPKb:
        .type           _ZN43_GLOBAL__N__9ae7fba5_10_SoftMax_cu_9f978f6321softmax_warp_backwardIN3c104HalfES2_fLi9ELb0ELb1EEEvPT0_PKT_S7_iiiPKb,@function
        .size           _ZN43_GLOBAL__N__9ae7fba5_10_SoftMax_cu_9f978f6321softmax_warp_backwardIN3c104HalfES2_fLi9ELb0ELb1EEEvPT0_PKT_S7_iiiPKb,(.L_x_10806 - _ZN43_GLOBAL__N__9ae7fba5_10_SoftMax_cu_9f978f6321softmax_warp_backwardIN3c104HalfES2_fLi9ELb0ELb1EEEvPT0_PKT_S7_iiiPKb)
        .other          _ZN43_GLOBAL__N__9ae7fba5_10_SoftMax_cu_9f978f6321softmax_warp_backwardIN3c104HalfES2_fLi9ELb0ELb1EEEvPT0_PKT_S7_iiiPKb,@"STO_CUDA_ENTRY STV_DEFAULT"
_ZN43_GLOBAL__N__9ae7fba5_10_SoftMax_cu_9f978f6321softmax_warp_backwardIN3c104HalfES2_fLi9ELb0ELb1EEEvPT0_PKT_S7_iiiPKb:
        /* <DEDUP_REMOVED lines=28> */
[C---:B------:R-:W-:Y:S01]  /*01c0*/  LOP3.LUT R29, R43.reuse, 0x100, RZ, 0xfc, !PT ;  /* 0x000001002b1d7812 */ /* 0x040fe200078efcff */
[----:B------:R-:W-:Y:S01]  /*01d0*/  CS2R R32, SRZ ;  /* 0x0000000000207805 */ /* 0x000fe2000001ff00 */
[C---:B------:R-:W-:Y:S01]  /*01e0*/  LOP3.LUT R39, R43.reuse, 0x60, RZ, 0xfc, !PT ;  /* 0x000000602b277812 */ /* 0x040fe200078efcff */
[----:B------:R-:W-:Y:S01]  /*01f0*/  IMAD.MOV.U32 R26, RZ, RZ, RZ ;  /* 0x000000ffff1a7224 */ /* 0x000fe200078e00ff */
[-C--:B------:R-:W-:Y:S02]  /*0200*/  ISETP.GE.AND P5, PT, R34, R45.reuse, PT ;  /* 0x0000002d2200720c */ /* 0x080fe40003fa6270 */
[C---:B------:R-:W-:Y:S01]  /*0210*/  LOP3.LUT R31, R43.reuse, 0xc0, RZ, 0xfc, !PT ;  /* 0x000000c02b1f7812 */ /* 0x040fe200078efcff */
[----:B------:R-:W-:Y:S01]  /*0220*/  IMAD.MOV.U32 R35, RZ, RZ, RZ ;  /* 0x000000ffff237224 */ /* 0x000fe200078e00ff */
[----:B------:R-:W-:Y:S01]  /*0230*/  LOP3.LUT R30, R43, 0xe0, RZ, 0xfc, !PT ;  /* 0x000000e02b1e7812 */ /* 0x000fe200078efcff */
[----:B------:R-:W4:Y:S01]  /*0240*/  @!P6 LDG.E.U16 R12, [R4.64+0x100] ;  /* 0x00010004040ce981 */ /* 0x000f22000c1e1500 */
[-C--:B------:R-:W-:Y:S01]  /*0250*/  ISETP.GE.AND P4, PT, R39, R45.reuse, PT ;  /* 0x0000002d2700720c */ /* 0x080fe20003f86270 */
[----:B------:R-:W-:Y:S01]  /*0260*/  IMAD.MOV.U32 R38, RZ, RZ, RZ ;  /* 0x000000ffff267224 */ /* 0x000fe200078e00ff */
[----:B------:R-:W-:Y:S01]  /*0270*/  ISETP.GE.AND P2, PT, R30, R45, PT ;  /* 0x0000002d1e00720c */ /* 0x000fe20003f46270 */
[----:B------:R-:W4:Y:S01]  /*0280*/  @!P6 LDG.E.U16 R14, [R6.64+0x100] ;  /* 0x00010004060ee981 */ /* 0x000f22000c1e1500 */
[----:B------:R-:W-:Y:S01]  /*0290*/  IMAD.MOV.U32 R37, RZ, RZ, RZ ;  /* 0x000000ffff257224 */ /* 0x000fe200078e00ff */
[----:B------:R-:W-:-:S02]  /*02a0*/  SHF.R.S32.HI R28, RZ, 0x1f, R41 ;  /* 0x0000001fff1c7819 */ /* 0x000fc40000011429 */
[----:B------:R-:W-:Y:S01]  /*02b0*/  LOP3.LUT R27, R43, 0x120, RZ, 0xfc, !PT ;  /* 0x000001202b1b7812 */ /* 0x000fe200078efcff */
[----:B------:R-:W4:Y:S04]  /*02c0*/  @!P5 LDG.E.U16 R15, [R4.64+0x140] ;  /* 0x00014004040fd981 */ /* 0x000f28000c1e1500 */
[----:B------:R-:W4:Y:S04]  /*02d0*/  @!P5 LDG.E.U16 R16, [R6.64+0x140] ;  /* 0x000140040610d981 */ /* 0x000f28000c1e1500 */
[----:B------:R-:W4:Y:S04]  /*02e0*/  @!P4 LDG.E.U16 R17, [R4.64+0xc0] ;  /* 0x0000c0040411c981 */ /* 0x000f28000c1e1500 */
[----:B------:R-:W4:Y:S04]  /*02f0*/  @!P2 LDG.E.U16 R55, [R4.64+0x1c0] ;  /* 0x0001c0040437a981 */ /* 0x000f28000c1e1500 */
[----:B------:R-:W4:Y:S04]  /*0300*/  @!P2 LDG.E.U16 R57, [R6.64+0x1c0] ;  /* 0x0001c0040639a981 */ /* 0x000f28000c1e1500 */
[----:B------:R-:W4:Y:S01]  /*0310*/  @!P4 LDG.E.U16 R11, [R6.64+0xc0] ;  /* 0x0000c004060bc981 */ /* 0x000f22000c1e1500 */
[----:B--2---:R-:W-:-:S02]  /*0320*/  @!P3 HADD2.F32 R33, -RZ, R8.H0_H0 ;  /* 0x20000008ff21b230 */ /* 0x004fc40000004100 */
[----:B---3--:R-:W-:Y:S01]  /*0330*/  @!P3 HADD2.F32 R26, -RZ, R9.H0_H0 ;  /* 0x20000009ff1ab230 */ /* 0x008fe20000004100 */
[-C--:B------:R-:W-:Y:S01]  /*0340*/  ISETP.GE.AND P3, PT, R29, R45.reuse, PT ;  /* 0x0000002d1d00720c */ /* 0x080fe20003f66270 */
[----:B----4-:R-:W-:Y:S02]  /*0350*/  @!P1 HADD2.F32 R35, -RZ, R2.H0_H0 ;  /* 0x20000002ff239230 */ /* 0x010fe40000004100 */
[----:B------:R-:W-:Y:S01]  /*0360*/  @!P1 HADD2.F32 R32, -RZ, R3.H0_H0 ;  /* 0x20000003ff209230 */ /* 0x000fe20000004100 */
[----:B------:R-:W-:Y:S01]  /*0370*/  ISETP.GE.AND P1, PT, R31, R45, PT ;  /* 0x0000002d1f00720c */ /* 0x000fe20003f26270 */
[----:B------:R-:W-:-:S08]  /*0380*/  @!P0 HADD2.F32 R38, -RZ, R10.H0_H0 ;  /* 0x2000000aff268230 */ /* 0x000fd00000004100 */
[----:B------:R-:W2:Y:S01]  /*0390*/  @!P3 LDG.E.U16 R13, [R4.64+0x200] ;  /* 0x00020004040db981 */ /* 0x000ea2000c1e1500 */
[----:B------:R-:W-:Y:S01]  /*03a0*/  @!P0 HADD2.F32 R37, -RZ, R0.H0_H0 ;  /* 0x20000000ff258230 */ /* 0x000fe20000004100 */
[----:B------:R-:W-:Y:S02]  /*03b0*/  IADD3 R2, P0, R41, c[0x0][0x188], RZ ;  /* 0x0000620029027a10 */ /* 0x000fe40007f1e0ff */
[----:B------:R-:W3:Y:S02]  /*03c0*/  @!P3 LDG.E.U16 R10, [R6.64+0x200] ;  /* 0x00020004060ab981 */ /* 0x000ee4000c1e1500 */
[----:B------:R-:W-:Y:S02]  /*03d0*/  IADD3.X R3, R28, c[0x0][0x18c], RZ, P0, !PT ;  /* 0x000063001c037a10 */ /* 0x000fe400007fe4ff */
        /* <DEDUP_REMOVED lines=15> */
[----:B------:R-:W-:Y:S01]  /*04d0*/  LOP3.LUT R18, R43, 0x140, RZ, 0xfc, !PT ;  /* 0x000001402b127812 */ /* 0x000fe200078efcff */
[----:B------:R-:W-:Y:S01]  /*04e0*/  CS2R R22, SRZ ;  /* 0x0000000000167805 */ /* 0x000fe2000001ff00 */
[----:B------:R-:W-:Y:S01]  /*04f0*/  @!P6 HADD2.F32 R23, -RZ, R12.H0_H0 ;  /* 0x2000000cff17e230 */ /* 0x000fe20000004100 */
[----:B------:R-:W3:Y:S01]  /*0500*/  LDG.E.U8 R59, [R2.64+0x140] ;  /* 0x00014004023b7981 */ /* 0x000ee2000c1e1100 */
[----:B------:R-:W-:Y:S01]  /*0510*/  @!P6 HADD2.F32 R22, -RZ, R14.H0_H0 ;  /* 0x2000000eff16e230 */ /* 0x000fe20000004100 */
[----:B------:R-:W-:Y:S01]  /*0520*/  ISETP.GE.AND P6, PT, R18, R45, PT ;  /* 0x0000002d1200720c */ /* 0x000fe20003fc6270 */
[----:B------:R-:W-:Y:S01]  /*0530*/  CS2R R20, SRZ ;  /* 0x0000000000147805 */ /* 0x000fe2000001ff00 */
[----:B------:R-:W-:Y:S01]  /*0540*/  @!P5 HADD2.F32 R21, -RZ, R15.H0_H0 ;  /* 0x2000000fff15d230 */ /* 0x000fe20000004100 */
[----:B------:R-:W-:Y:S01]  /*0550*/  CS2R R14, SRZ ;  /* 0x00000000000e7805 */ /* 0x000fe2000001ff00 */
[----:B------:R-:W-:Y:S01]  /*0560*/  CS2R R24, SRZ ;  /* 0x0000000000187805 */ /* 0x000fe2000001ff00 */
[----:B------:R-:W-:-:S02]  /*0570*/  @!P4 HADD2.F32 R25, -RZ, R17.H0_H0 ;  /* 0x20000011ff19c230 */ /* 0x000fc40000004100 */
[----:B------:R-:W-:Y:S01]  /*0580*/  @!P5 HADD2.F32 R20, -RZ, R16.H0_H0 ;  /* 0x20000010ff14d230 */ /* 0x000fe20000004100 */
[----:B------:R-:W-:Y:S01]  /*0590*/  CS2R R16, SRZ ;  /* 0x0000000000107805 */ /* 0x000fe2000001ff00 */
[----:B------:R-:W-:Y:S02]  /*05a0*/  @!P2 HADD2.F32 R17, -RZ, R55.H0_H0 ;  /* 0x20000037ff11a230 */ /* 0x000fe40000004100 */
[----:B------:R-:W-:Y:S01]  /*05b0*/  @!P2 HADD2.F32 R14, -RZ, R57.H0_H0 ;  /* 0x20000039ff0ea230 */ /* 0x000fe20000004100 */
[----:B------:R-:W-:Y:S01]  /*05c0*/  IMAD.MOV.U32 R19, RZ, RZ, RZ ;  /* 0x000000ffff137224 */ /* 0x000fe200078e00ff */
[----:B------:R-:W-:Y:S01]  /*05d0*/  @!P4 HADD2.F32 R24, -RZ, R11.H0_H0 ;  /* 0x2000000bff18c230 */ /* 0x000fe20000004100 */
[----:B------:R-:W-:Y:S01]  /*05e0*/  IMAD.MOV.U32 R12, RZ, RZ, RZ ;  /* 0x000000ffff0c7224 */ /* 0x000fe200078e00ff */
[----:B------:R-:W3:Y:S01]  /*05f0*/  LDG.E.U8 R55, [R2.64+0x160] ;  /* 0x0001600402377981 */ /* 0x000ee2000c1e1100 */
[----:B------:R-:W-:Y:S01]  /*0600*/  IMAD.MOV.U32 R11, RZ, RZ, RZ ;  /* 0x000000ffff0b7224 */ /* 0x000fe200078e00ff */
[----:B--2---:R-:W-:Y:S01]  /*0610*/  @!P3 HADD2.F32 R15, -RZ, R13.H0_H0 ;  /* 0x2000000dff0fb230 */ /* 0x004fe20000004100 */
[----:B------:R-:W-:-:S04]  /*0620*/  LOP3.LUT R13, R43, 0x160, RZ, 0xfc, !PT ;  /* 0x000001602b0d7812 */ /* 0x000fc800078efcff */
[----:B------:R-:W-:Y:S01]  /*0630*/  ISETP.GE.AND P2, PT, R13, R45, PT ;  /* 0x0000002d0d00720c */ /* 0x000fe20003f46270 */
[----:B----4-:R-:W-:Y:S02]  /*0640*/  @!P1 HADD2.F32 R16, -RZ, R54.H0_H0 ;  /* 0x20000036ff109230 */ /* 0x010fe40000004100 */
[----:B------:R-:W2:Y:S01]  /*0650*/  @!P6 LDG.E.U16 R54, [R4.64+0x280] ;  /* 0x000280040436e981 */ /* 0x000ea2000c1e1500 */
[----:B---3--:R-:W-:Y:S01]  /*0660*/  @!P3 HADD2.F32 R12, -RZ, R10.H0_H0 ;  /* 0x2000000aff0cb230 */ /* 0x008fe20000004100 */
[----:B------:R-:W-:Y:S01]  /*0670*/  IMAD.MOV.U32 R10, RZ, RZ, RZ ;  /* 0x000000ffff0a7224 */ /* 0x000fe200078e00ff */
[----:B------:R-:W-:Y:S02]  /*0680*/  @!P1 HADD2.F32 R19, -RZ, R52.H0_H0 ;  /* 0x20000034ff139230 */ /* 0x000fe40000004100 */
[----:B------:R-:W3:Y:S01]  /*0690*/  LDG.E.U8 R52, [R2.64+0x1a0] ;  /* 0x0001a00402347981 */ /* 0x000ee2000c1e1100 */
[----:B------:R-:W-:Y:S01]  /*06a0*/  ISETP.NE.AND P1, PT, R50, RZ, PT ;  /* 0x000000ff3200720c */ /* 0x000fe20003f25270 */
[----:B------:R-:W-:Y:S01]  /*06b0*/  FADD.FTZ R50, RZ, R38 ;  /* 0x00000026ff327221 */ /* 0x000fe20000010000 */
[----:B------:R-:W-:-:S02]  /*06c0*/  @!P0 HADD2.F32 R11, -RZ, R51.H0_H0 ;  /* 0x20000033ff0b8230 */ /* 0x000fc40000004100 */
[----:B------:R-:W4:Y:S01]  /*06d0*/  LDG.E.U8 R51, [R2.64+0x180] ;  /* 0x0001800402337981 */ /* 0x000f22000c1e1100 */
[----:B------:R-:W-:Y:S01]  /*06e0*/  @!P0 HADD2.F32 R10, -RZ, R9.H0_H0 ;  /* 0x20000009ff0a8230 */ /* 0x000fe20000004100 */
[----:B------:R-:W-:Y:S02]  /*06f0*/  ISETP.NE.AND P0, PT, R48, RZ, PT ;  /* 0x000000ff3000720c */ /* 0x000fe40003f05270 */
[----:B------:R-:W-:Y:S01]  /*0700*/  LOP3.LUT R9, R43, 0x180, RZ, 0xfc, !PT ;  /* 0x000001802b097812 */ /* 0x000fe200078efcff */
[----:B------:R-:W3:Y:S01]  /*0710*/  LDG.E.U8 R48, [R2.64+0x1c0] ;  /* 0x0001c00402307981 */ /* 0x000ee2000c1e1100 */
[----:B------:R-:W-:Y:S02]  /*0720*/  ISETP.NE.AND P3, PT, R49, RZ, PT ;  /* 0x000000ff3100720c */ /* 0x000fe40003f65270 */
[----:B------:R-:W-:Y:S02]  /*0730*/  ISETP.NE.AND P4, PT, R46, RZ, PT ;  /* 0x000000ff2e00720c */ /* 0x000fe40003f85270 */
[----:B------:R-:W-:-:S02]  /*0740*/  FSEL R46, R50, RZ, !P0 ;  /* 0x000000ff322e7208 */ /* 0x000fc40004000000 */
[----:B------:R-:W3:Y:S01]  /*0750*/  @!P2 LDG.E.U16 R50, [R4.64+0x2c0] ;  /* 0x0002c0040432a981 */ /* 0x000ee2000c1e1500 */
[----:B------:R-:W-:Y:S02]  /*0760*/  ISETP.GE.AND P5, PT, R9, R45, PT ;  /* 0x0000002d0900720c */ /* 0x000fe40003fa6270 */
[----:B------:R-:W-:Y:S01]  /*0770*/  @!P1 FADD.FTZ R46, R46, R35 ;  /* 0x000000232e2e9221 */ /* 0x000fe20000010000 */
[----:B------:R-:W-:Y:S02]  /*0780*/  ISETP.NE.AND P1, PT, R8, RZ, PT ;  /* 0x000000ff0800720c */ /* 0x000fe40003f25270 */
[----:B------:R-:W-:Y:S01]  /*0790*/  LOP3.LUT R8, R43, 0x1a0, RZ, 0xfc, !PT ;  /* 0x000001a02b087812 */ /* 0x000fe200078efcff */
[----:B------:R-:W-:Y:S01]  /*07a0*/  @!P3 FADD.FTZ R46, R46, R33 ;  /* 0x000000212e2eb221 */ /* 0x000fe20000010000 */
[----:B------:R-:W-:-:S03]  /*07b0*/  ISETP.NE.AND P3, PT, R47, RZ, PT ;  /* 0x000000ff2f00720c */ /* 0x000fc60003f65270 */
[----:B------:R-:W-:Y:S01]  /*07c0*/  @!P4 FADD.FTZ R46, R46, R25 ;  /* 0x000000192e2ec221 */ /* 0x000fe20000010000 */
[----:B------:R-:W-:Y:S02]  /*07d0*/  ISETP.GE.AND P4, PT, R8, R45, PT ;  /* 0x0000002d0800720c */ /* 0x000fe40003f86270 */
[----:B------:R-:W4:Y:S03]  /*07e0*/  @!P5 LDG.E.U16 R49, [R4.64+0x300] ;  /* 0x000300040431d981 */ /* 0x000f26000c1e1500 */
[----:B------:R-:W-:Y:S01]  /*07f0*/  @!P1 FADD.FTZ R46, R46, R23 ;  /* 0x000000172e2e9221 */ /* 0x000fe20000010000 */
[----:B------:R-:W-:Y:S02]  /*0800*/  ISETP.NE.AND P1, PT, R0, RZ, PT ;  /* 0x000000ff0000720c */ /* 0x000fe40003f25270 */
[----:B------:R-:W-:Y:S01]  /*0810*/  LOP3.LUT R0, R43, 0x1c0, RZ, 0xfc, !PT ;  /* 0x000001c02b007812 */ /* 0x000fe200078efcff */
[----:B------:R-:W-:-:S03]  /*0820*/  @!P3 FADD.FTZ R46, R46, R21 ;  /* 0x000000152e2eb221 */ /* 0x000fc60000010000 */
        /* <DEDUP_REMOVED lines=10> */
[----:B------:R-:W-:Y:S01]  /*08d0*/  P2R R57, PR, RZ, 0x1 ;  /* 0x00000001ff397803 */ /* 0x000fe20000000000 */
[----:B------:R0:W4:Y:S10]  /*08e0*/  @!P2 LDG.E.U16 R58, [R6.64+0x2c0] ;  /* 0x0002c004063aa981 */ /* 0x000134000c1e1500 */
[----:B------:R-:W-:Y:S01]  /*08f0*/  @!P1 FADD.FTZ R46, R46, R11 ;  /* 0x0000000b2e2e9221 */ /* 0x000fe20000010000 */
[----:B------:R-:W-:Y:S01]  /*0900*/  ISETP.NE.AND P1, PT, R59, RZ, PT ;  /* 0x000000ff3b00720c */ /* 0x000fe20003f25270 */
[----:B--2---:R-:W-:-:S02]  /*0910*/  @!P6 HADD2.F32 R44, -RZ, R54.H0_H0 ;  /* 0x20000036ff2ce230 */ /* 0x004fc40000004100 */
[----:B------:R0:W2:Y:S10]  /*0920*/  @!P4 LDG.E.U16 R54, [R6.64+0x340] ;  /* 0x000340040636c981 */ /* 0x0000b4000c1e1500 */
[----:B------:R-:W-:Y:S01]  /*0930*/  @!P1 FADD.FTZ R46, R46, R44 ;  /* 0x0000002c2e2e9221 */ /* 0x000fe20000010000 */
[----:B------:R-:W-:Y:S01]  /*0940*/  ISETP.NE.AND P1, PT, R55, RZ, PT ;  /* 0x000000ff3700720c */ /* 0x000fe20003f25270 */
[----:B------:R-:W-:Y:S01]  /*0950*/  IMAD.MOV.U32 R55, RZ, RZ, RZ ;  /* 0x000000ffff377224 */ /* 0x000fe200078e00ff */
[----:B---3--:R-:W-:-:S02]  /*0960*/  @!P2 HADD2.F32 R55, -RZ, R50.H0_H0 ;  /* 0x20000032ff37a230 */ /* 0x008fc40000004100 */
[----:B------:R-:W3:Y:S09]  /*0970*/  LDG.E.U8 R50, [R2.64+0x1e0] ;  /* 0x0001e00402327981 */ /* 0x000ef2000c1e1100 */
[----:B------:R-:W-:Y:S01]  /*0980*/  @!P1 FADD.FTZ R46, R46, R55 ;  /* 0x000000372e2e9221 */ /* 0x000fe20000010000 */
[----:B----4-:R-:W-:Y:S01]  /*0990*/  ISETP.NE.AND P1, PT, R51, RZ, PT ;  /* 0x000000ff3300720c */ /* 0x010fe20003f25270 */
[----:B------:R-:W-:Y:S01]  /*09a0*/  IMAD.MOV.U32 R51, RZ, RZ, RZ ;  /* 0x000000ffff337224 */ /* 0x000fe200078e00ff */
[----:B------:R-:W-:-:S11]  /*09b0*/  @!P5 HADD2.F32 R51, -RZ, R49.H0_H0 ;  /* 0x20000031ff33d230 */ /* 0x000fd60000004100 */
[----:B------:R-:W-:Y:S01]  /*09c0*/  @!P1 FADD.FTZ R46, R46, R51 ;  /* 0x000000332e2e9221 */ /* 0x000fe20000010000 */
[----:B------:R-:W-:Y:S01]  /*09d0*/  ISETP.NE.AND P1, PT, R52, RZ, PT ;  /* 0x000000ff3400720c */ /* 0x000fe20003f25270 */
[----:B------:R-:W-:Y:S01]  /*09e0*/  IMAD.MOV.U32 R49, RZ, RZ, RZ ;  /* 0x000000ffff317224 */ /* 0x000fe200078e00ff */
[----:B------:R0:W4:Y:S01]  /*09f0*/  @!P3 LDG.E.U16 R52, [R6.64+0x380] ;  /* 0x000380040634b981 */ /* 0x000122000c1e1500 */
[----:B------:R-:W-:-:S10]  /*0a00*/  @!P4 HADD2.F32 R49, -RZ, R47.H0_H0 ;  /* 0x2000002fff31c230 */ /* 0x000fd40000004100 */
[----:B------:R-:W-:Y:S01]  /*0a10*/  @!P1 FADD.FTZ R46, R46, R49 ;  /* 0x000000312e2e9221 */ /* 0x000fe20000010000 */
[----:B------:R-:W-:Y:S01]  /*0a20*/  ISETP.NE.AND P1, PT, R48, RZ, PT ;  /* 0x000000ff3000720c */ /* 0x000fe20003f25270 */
[----:B------:R-:W-:Y:S01]  /*0a30*/  IMAD.MOV.U32 R47, RZ, RZ, RZ ;  /* 0x000000ffff2f7224 */ /* 0x000fe200078e00ff */
[----:B------:R-:W-:Y:S01]  /*0a40*/  @!P3 HADD2.F32 R47, -RZ, R53.H0_H0 ;  /* 0x20000035ff2fb230 */ /* 0x000fe20000004100 */
[----:B------:R-:W-:-:S10]  /*0a50*/  LOP3.LUT R48, R43, 0x1e0, RZ, 0xfc, !PT ;  /* 0x000001e02b307812 */ /* 0x000fd400078efcff */
[----:B------:R-:W-:Y:S01]  /*0a60*/  @!P1 FADD.FTZ R46, R46, R47 ;  /* 0x0000002f2e2e9221 */ /* 0x000fe20000010000 */
[----:B------:R-:W-:-:S13]  /*0a70*/  ISETP.GE.AND P1, PT, R48, R45, PT ;  /* 0x0000002d3000720c */ /* 0x000fda0003f26270 */
[----:B------:R-:W2:Y:S01]  /*0a80*/  @!P1 LDG.E.U16 R4, [R4.64+0x3c0] ;  /* 0x0003c00404049981 */ /* 0x000ea2000c1e1500 */
[----:B------:R-:W-:Y:S01]  /*0a90*/  @P1 IMAD.MOV.U32 R45, RZ, RZ, RZ ;  /* 0x000000ffff2d1224 */ /* 0x000fe200078e00ff */
[----:B---3--:R-:W-:Y:S02]  /*0aa0*/  ISETP.NE.AND P0, PT, R50, RZ, PT ;  /* 0x000000ff3200720c */ /* 0x008fe40003f05270 */
[----:B------:R0:W3:Y:S01]  /*0ab0*/  @!P6 LDG.E.U16 R50, [R6.64+0x280] ;  /* 0x000280040632e981 */ /* 0x0000e2000c1e1500 */
[----:B--2---:R-:W-:-:S10]  /*0ac0*/  @!P1 HADD2.F32 R45, -RZ, R4.H0_H0 ;  /* 0x20000004ff2d9230 */ /* 0x004fd40000004100 */
        /* <DEDUP_REMOVED lines=12> */
[----:B------:R-:W-:Y:S02]  /*0b90*/  IMAD.MOV.U32 R46, RZ, RZ, RZ ;  /* 0x000000ffff2e7224 */ /* 0x000fe400078e00ff */
[----:B-1----:R-:W-:Y:S01]  /*0ba0*/  FADD.FTZ R5, R60, R5 ;  /* 0x000000053c057221 */ /* 0x002fe20000010000 */
[----:B---3--:R-:W-:Y:S01]  /*0bb0*/  @!P6 HADD2.F32 R53, -RZ, R50.H0_H0 ;  /* 0x20000032ff35e230 */ /* 0x008fe20000004100 */
[----:B------:R-:W-:Y:S01]  /*0bc0*/  ISETP.GE.AND P6, PT, R56, 0x1, PT ;  /* 0x000000013800780c */ /* 0x000fe20003fc6270 */
[----:B------:R-:W-:Y:S01]  /*0bd0*/  IMAD.MOV.U32 R50, RZ, RZ, RZ ;  /* 0x000000ffff327224 */ /* 0x000fe200078e00ff */
[----:B------:R-:W-:Y:S01]  /*0be0*/  @!P2 HADD2.F32 R50, -RZ, R58.H0_H0 ;  /* 0x2000003aff32a230 */ /* 0x000fe20000004100 */
[----:B------:R-:W-:Y:S01]  /*0bf0*/  IMAD.MOV.U32 R56, RZ, RZ, RZ ;  /* 0x000000ffff387224 */ /* 0x000fe200078e00ff */
[----:B------:R0:W1:Y:S01]  /*0c00*/  SHFL.BFLY PT, R58, R5, 0x1, 0x1f ;  /* 0x0c201f00053a7f89 */ /* 0x00006200000e0000 */
[----:B------:R-:W-:Y:S01]  /*0c10*/  @!P4 HADD2.F32 R56, -RZ, R54.H0_H0 ;  /* 0x20000036ff38c230 */ /* 0x000fe20000004100 */
[----:B------:R-:W-:Y:S01]  /*0c20*/  IMAD.MOV.U32 R54, RZ, RZ, RZ ;  /* 0x000000ffff367224 */ /* 0x000fe200078e00ff */
[----:B----4-:R-:W-:-:S02]  /*0c30*/  @!P3 HADD2.F32 R54, -RZ, R52.H0_H0 ;  /* 0x20000034ff36b230 */ /* 0x010fc40000004100 */
[----:B--2---:R-:W-:-:S04]  /*0c40*/  @!P5 HADD2.F32 R46, -RZ, R57.H0_H0 ;  /* 0x20000039ff2ed230 */ /* 0x004fc80000004100 */
[----:B------:R-:W-:Y:S05]  /*0c50*/  @!P6 EXIT ;  /* 0x000000000000e94d */ /* 0x000fea0003800000 */
[----:B01----:R-:W-:Y:S01]  /*0c60*/  ISETP.GE.AND P6, PT, R43, c[0x0][0x180], PT ;  /* 0x000060002b007a0c */ /* 0x003fe20003fc6270 */
[----:B------:R-:W-:Y:S01]  /*0c70*/  BSSY B0, `(.L_x_211) ;  /* 0x000000f000007945 */ /* 0x000fe20003800000 */
[----:B------:R-:W-:Y:S01]  /*0c80*/  LEA R4, P2, R41, c[0x0][0x160], 0x1 ;  /* 0x0000580029047a11 */ /* 0x000fe200078408ff */
[----:B------:R-:W-:Y:S01]  /*0c90*/  FADD.FTZ R52, R5, R58 ;  /* 0x0000003a05347221 */ /* 0x000fe20000010000 */
        /* <DEDUP_REMOVED lines=12> */
.L_x_212:
[----:B------:R-:W-:Y:S05]  /*0d60*/  BSYNC B0 ;  /* 0x0000000000007941 */ /* 0x000fea0003800000 */
.L_x_211:
        /* <DEDUP_REMOVED lines=10> */
.L_x_214:
[----:B------:R-:W-:Y:S05]  /*0e10*/  BSYNC B0 ;  /* 0x0000000000007941 */ /* 0x000fea0003800000 */
.L_x_213:
        /* <DEDUP_REMOVED lines=9> */
.L_x_216:
[----:B------:R-:W-:Y:S05]  /*0eb0*/  BSYNC B0 ;  /* 0x0000000000007941 */ /* 0x000fea0003800000 */
.L_x_215:
        /* <DEDUP_REMOVED lines=9> */
.L_x_218:
[----:B------:R-:W-:Y:S05]  /*0f50*/  BSYNC B0 ;  /* 0x0000000000007941 */ /* 0x000fea0003800000 */
.L_x_217:
        /* <DEDUP_REMOVED lines=9> */
.L_x_220:
[----:B------:R-:W-:Y:S05]  /*0ff0*/  BSYNC B0 ;  /* 0x0000000000007941 */ /* 0x000fea0003800000 */
.L_x_219:
[----:B------:R-:W-:Y:S01]  /*1000*/  BSSY B0, `(.L_x_221) ;  /* 0x0000009000007945 */ /* 0x000fe20003800000 */
[----:B------:R-:W-:Y:S01]  /*1010*/  ISETP.GE.AND P4, PT, R18, c[0x0][0x180], PT ;  /* 0x0000600012007a0c */ /* 0x000fe20003f86270 */
[----:B------:R-:W-:Y:S07]  /*1020*/  @P5 BRA `(.L_x_222) ;  /* 0x0000006000005947 */ /* 0x000fee0003800000 */
[----:B--2---:R-:W2:Y:S02]  /*1030*/  LDG.E.U8 R7, [R2.64+0xa0] ;  /* 0x0000a00402077981 */ /* 0x004ea4000c1e1100 */
[----:B--2---:R-:W-:-:S13]  /*1040*/  ISETP.NE.AND P5, PT, R7, RZ, PT ;  /* 0x000000ff0700720c */ /* 0x004fda0003fa5270 */
[----:B------:R-:W-:Y:S01]  /*1050*/  @!P5 FFMA.FTZ R20, -R52, R20, R21 ;  /* 0x000000143414d223 */ /* 0x000fe20000010115 */
[----:B------:R2:W-:Y:S04]  /*1060*/  @P5 STG.E.U16 [R4.64+0x140], RZ ;  /* 0x000140ff04005986 */ /* 0x0005e8000c101504 */
[----:B------:R-:W-:-:S05]  /*1070*/  @!P5 F2FP.PACK_AB R20, RZ, R20 ;  /* 0x00000014ff14d23e */ /* 0x000fca00000000ff */
[----:B------:R2:W-:Y:S02]  /*1080*/  @!P5 STG.E.U16 [R4.64+0x140], R20 ;  /* 0x000140140400d986 */ /* 0x0005e4000c101504 */
.L_x_222:
[----:B------:R-:W-:Y:S05]  /*1090*/  BSYNC B0 ;  /* 0x0000000000007941 */ /* 0x000fea0003800000 */
.L_x_221:
        /* <DEDUP_REMOVED lines=9> */
.L_x_224:
[----:B------:R-:W-:Y:S05]  /*1130*/  BSYNC B0 ;  /* 0x0000000000007941 */ /* 0x000fea0003800000 */
.L_x_223:
        /* <DEDUP_REMOVED lines=9> */
.L_x_226:
[----:B------:R-:W-:Y:S05]  /*11d0*/  BSYNC B0 ;  /* 0x0000000000007941 */ /* 0x000fea0003800000 */
.L_x_225:
        /* <DEDUP_REMOVED lines=9> */
.L_x_228:
[----:B------:R-:W-:Y:S05]  /*1270*/  BSYNC B0 ;  /* 0x0000000000007941 */ /* 0x000fea0003800000 */
.L_x_227:
        /* <DEDUP_REMOVED lines=9> */
.L_x_230:
[----:B------:R-:W-:Y:S05]  /*1310*/  BSYNC B0 ;  /* 0x0000000000007941 */ /* 0x000fea0003800000 */
.L_x_229:
        /* <DEDUP_REMOVED lines=9> */
.L_x_232:
[----:B------:R-:W-:Y:S05]  /*13b0*/  BSYNC B0 ;  /* 0x0000000000007941 */ /* 0x000fea0003800000 */
.L_x_231:
[----:B------:R-:W-:Y:S01]  /*13c0*/  BSSY B0, `(.L_x_233) ;  /* 0x0000008000007945 */ /* 0x000fe20003800000 */
[----:B------:R-:W-:Y:S05]  /*13d0*/  @P5 BRA `(.L_x_234) ;  /* 0x0000006000005947 */ /* 0x000fea0003800000 */
[----:B--2---:R-:W2:Y:S02]  /*13e0*/  LDG.E.U8 R0, [R2.64+0x160] ;  /* 0x0001600402007981 */ /* 0x004ea4000c1e1100 */
[----:B--2---:R-:W-:-:S13]  /*13f0*/  ISETP.NE.AND P4, PT, R0, RZ, PT ;  /* 0x000000ff0000720c */ /* 0x004fda0003f85270 */
[----:B------:R-:W-:Y:S01]  /*1400*/  @!P4 FFMA.FTZ R50, -R52, R50, R55 ;  /* 0x000000323432c223 */ /* 0x000fe20000010137 */
[----:B------:R2:W-:Y:S04]  /*1410*/  @P4 STG.E.U16 [R4.64+0x2c0], RZ ;  /* 0x0002c0ff04004986 */ /* 0x0005e8000c101504 */
[----:B------:R-:W-:-:S05]  /*1420*/  @!P4 F2FP.PACK_AB R50, RZ, R50 ;  /* 0x00000032ff32c23e */ /* 0x000fca00000000ff */
[----:B------:R2:W-:Y:S02]  /*1430*/  @!P4 STG.E.U16 [R4.64+0x2c0], R50 ;  /* 0x0002c0320400c986 */ /* 0x0005e4000c101504 */
.L_x_234:
[----:B------:R-:W-:Y:S05]  /*1440*/  BSYNC B0 ;  /* 0x0000000000007941 */ /* 0x000fea0003800000 */
.L_x_233:
        /* <DEDUP_REMOVED lines=8> */
.L_x_236:
[----:B------:R-:W-:Y:S05]  /*14d0*/  BSYNC B0 ;  /* 0x0000000000007941 */ /* 0x000fea0003800000 */
.L_x_235:
        /* <DEDUP_REMOVED lines=8> */
.L_x_238:
[----:B------:R-:W-:Y:S05]  /*1560*/  BSYNC B0 ;  /* 0x0000000000007941 */ /* 0x000fea0003800000 */
.L_x_237:
        /* <DEDUP_REMOVED lines=8> */
.L_x_240:
[----:B------:R-:W-:Y:S05]  /*15f0*/  BSYNC B0 ;  /* 0x0000000000007941 */ /* 0x000fea0003800000 */
.L_x_239:
[----:B------:R-:W-:Y:S05]  /*1600*/  @P3 EXIT ;  /* 0x000000000000394d */ /* 0x000fea0003800000 */
[----:B--2---:R-:W2:Y:S01]  /*1610*/  LDG.E.U8 R2, [R2.64+0x1e0] ;  /* 0x0001e00402027981 */ /* 0x004ea2000c1e1100 */
[----:B------:R-:W-:Y:S01]  /*1620*/  @P1 IMAD.MOV.U32 R0, RZ, RZ, RZ ;  /* 0x000000ffff001224 */ /* 0x000fe200078e00ff */
[----:B-----5:R-:W-:Y:S01]  /*1630*/  @!P1 HADD2.F32 R0, -RZ, R6.H0_H0 ;  /* 0x20000006ff009230 */ /* 0x020fe20000004100 */
[----:B--2---:R-:W-:-:S13]  /*1640*/  ISETP.NE.AND P0, PT, R2, RZ, PT ;  /* 0x000000ff0200720c */ /* 0x004fda0003f05270 */
[----:B------:R2:W-:Y:S01]  /*1650*/  @P0 STG.E.U16 [R4.64+0x3c0], RZ ;  /* 0x0003c0ff04000986 */ /* 0x0005e2000c101504 */
[----:B------:R-:W-:Y:S05]  /*1660*/  @P0 EXIT ;  /* 0x000000000000094d */ /* 0x000fea0003800000 */
[----:B------:R-:W-:-:S05]  /*1670*/  FFMA.FTZ R0, -R52, R0, R45 ;  /* 0x0000000034007223 */ /* 0x000fca000001012d */
[----:B------:R-:W-:-:S05]  /*1680*/  F2FP.PACK_AB R0, RZ, R0 ;  /* 0x00000000ff00723e */ /* 0x000fca00000000ff */
[----:B------:R-:W-:Y:S01]  /*1690*/  STG.E.U16 [R4.64+0x3c0], R0 ;  /* 0x0003c00004007986 */ /* 0x000fe2000c101504 */
[----:B------:R-:W-:Y:S05]  /*16a0*/  EXIT ;  /* 0x000000000000794d */ /* 0x000fea0003800000 */
.L_x_241:
        /* <DEDUP_REMOVED lines=13> */
.L_x_10806:


//--------------------- .text._ZN43_GLOBAL__N__9ae7fba5_10_SoftMax_cu_9f978f6321softmax_warp_backwardIN3c104HalfES2_fLi8ELb0ELb1EEEvPT0_PKT_S7_iiiPKb --------------------------
	.section	.text._ZN43_GLOBAL__N__9ae7fba5_10_SoftMax_cu_9f978f6321softmax_warp_backwardIN3c104HalfES2_fLi8ELb0ELb1EEEvPT0_PKT_S7_iiiPKb,"ax",@progbits
	.sectioninfo	@"SHI_REGISTERS=40"
	.align	128
.text._ZN43_GLOBAL__N__9ae7fba5_10_SoftMax_cu_9f978f6321softmax_warp_backwardIN3c104HalfES2_fLi8ELb0ELb1EEEvPT0_PKT_S7_iiiPKb:
        .type           _ZN43_GLOBAL__N__9ae7fba5_10_SoftMax_cu_9f978f6321softmax_warp_backwardIN3c104HalfES2_fLi8ELb0ELb1EEEvPT0_PKT_S7_iiiPKb,@function
        .size           _ZN43_GLOBAL__N__9ae7fba5_10_SoftMax_cu_9f978f6321softmax_warp_backwardIN3c104HalfES2_fLi8ELb0ELb1EEEvPT0_PKT_S7_iiiPKb,(.L_x_10807 - _ZN43_GLOBAL__N__9ae7fba5_10_SoftMax_cu_9f978f6321softmax_warp_backwardIN3c104HalfES2_fLi8ELb0ELb1EEEvPT0_PKT_S7_iiiPKb)
        .other          _ZN43_GLOBAL__N__9ae7fba5_10_SoftMax_cu_9f978f6321softmax_warp_backwardIN3c104HalfES2_fLi8ELb0ELb1EEEvPT0_PKT_S7_iiiPKb,@"STO_CUDA_ENTRY STV_DEFAULT"
_ZN43_GLOBAL__N__9ae7fba5_10_SoftMax_cu_9f978f6321softmax_warp_backwardIN3c104HalfES2_fLi8ELb0ELb1EEEvPT0_PKT_S7_iiiPKb:
        /* <DEDUP_REMOVED lines=47> */
[----:B--2---:R-:W-:Y:S01]  /*02f0*/  @!P1 HADD2.F32 R14, -RZ, R12.H0_H0 ;  /* 0x2000000cff0e9230 */ /* 0x004fe20000004100 */
[----:B------:R-:W-:Y:S01]  /*0300*/  CS2R R12, SRZ ;  /* 0x00000000000c7805 */ /* 0x000fe2000001ff00 */
[----:B---3--:R-:W-:Y:S01]  /*0310*/  @!P1 HADD2.F32 R13, -RZ, R11.H0_H0 ;  /* 0x2000000bff0d9230 */ /* 0x008fe20000004100 */
[----:B------:R-:W-:Y:S01]  /*0320*/  IMAD.MOV.U32 R11, RZ, RZ, RZ ;  /* 0x000000ffff0b7224 */ /* 0x000fe200078e00ff */
[----:B----4-:R-:W-:Y:S01]  /*0330*/  ISETP.NE.AND P1, PT, R35, RZ, PT ;  /* 0x000000ff2300720c */ /* 0x010fe20003f25270 */
[----:B------:R-:W-:Y:S01]  /*0340*/  @!P0 HADD2.F32 R12, -RZ, R25.H0_H0 ;  /* 0x20000019ff0c8230 */ /* 0x000fe20000004100 */
[----:B------:R-:W-:Y:S01]  /*0350*/  FADD.FTZ R25, RZ, R14 ;  /* 0x0000000eff197221 */ /* 0x000fe20000010000 */
[----:B------:R-:W-:Y:S01]  /*0360*/  @!P0 HADD2.F32 R11, -RZ, R32.H0_H0 ;  /* 0x20000020ff0b8230 */ /* 0x000fe20000004100 */
[----:B------:R-:W-:-:S02]  /*0370*/  ISETP.NE.AND P0, PT, R34, RZ, PT ;  /* 0x000000ff2200720c */ /* 0x000fc40003f05270 */
[----:B------:R0:W2:Y:S02]  /*0380*/  @!P2 LDG.E.U16 R34, [R6.64+0xc0] ;  /* 0x0000c0040622a981 */ /* 0x0000a4000c1e1500 */
[----:B------:R-:W-:-:S05]  /*0390*/  FSEL R25, R25, RZ, !P0 ;  /* 0x000000ff19197208 */ /* 0x000fca0004000000 */
[----:B------:R-:W-:Y:S01]  /*03a0*/  @!P1 FADD.FTZ R25, R25, R12 ;  /* 0x0000000c19199221 */ /* 0x000fe20000010000 */
[----:B------:R-:W-:Y:S01]  /*03b0*/  ISETP.NE.AND P1, PT, R10, RZ, PT ;  /* 0x000000ff0a00720c */ /* 0x000fe20003f25270 */
[----:B------:R-:W-:Y:S01]  /*03c0*/  IMAD.MOV.U32 R10, RZ, RZ, RZ ;  /* 0x000000ffff0a7224 */ /* 0x000fe200078e00ff */
[----:B------:R-:W-:-:S11]  /*03d0*/  @!P6 HADD2.F32 R10, -RZ, R9.H0_H0 ;  /* 0x20000009ff0ae230 */ /* 0x000fd60000004100 */
[----:B------:R-:W-:Y:S01]  /*03e0*/  @!P1 FADD.FTZ R25, R25, R10 ;  /* 0x0000000a19199221 */ /* 0x000fe20000010000 */
[----:B------:R-:W-:Y:S01]  /*03f0*/  ISETP.NE.AND P1, PT, R33, RZ, PT ;  /* 0x000000ff2100720c */ /* 0x000fe20003f25270 */
[----:B------:R-:W-:Y:S01]  /*0400*/  IMAD.MOV.U32 R9, RZ, RZ, RZ ;  /* 0x000000ffff097224 */ /* 0x000fe200078e00ff */
[----:B------:R-:W-:Y:S01]  /*0410*/  @!P2 HADD2.F32 R9, -RZ, R8.H0_H0 ;  /* 0x20000008ff09a230 */ /* 0x000fe20000004100 */
[----:B------:R-:W-:Y:S01]  /*0420*/  IMAD.MOV.U32 R8, RZ, RZ, RZ ;  /* 0x000000ffff087224 */ /* 0x000fe200078e00ff */
[----:B------:R-:W-:Y:S01]  /*0430*/  P2R R32, PR, RZ, 0x1 ;  /* 0x00000001ff207803 */ /* 0x000fe20000000000 */
[----:B------:R0:W3:Y:S08]  /*0440*/  @!P5 LDG.E.U16 R33, [R6.64+0x100] ;  /* 0x000100040621d981 */ /* 0x0000f0000c1e1500 */
[----:B------:R-:W-:Y:S01]  /*0450*/  @!P1 FADD.FTZ R25, R25, R9 ;  /* 0x0000000919199221 */ /* 0x000fe20000010000 */
[----:B------:R-:W-:Y:S01]  /*0460*/  ISETP.NE.AND P1, PT, R30, RZ, PT ;  /* 0x000000ff1e00720c */ /* 0x000fe20003f25270 */
[----:B------:R-:W-:Y:S01]  /*0470*/  @!P5 HADD2.F32 R8, -RZ, R0.H0_H0 ;  /* 0x20000000ff08d230 */ /* 0x000fe20000004100 */
[----:B------:R-:W-:Y:S01]  /*0480*/  IMAD.MOV.U32 R0, RZ, RZ, RZ ;  /* 0x000000ffff007224 */ /* 0x000fe200078e00ff */
[----:B------:R-:W-:Y:S01]  /*0490*/  @!P4 HADD2.F32 R0, -RZ, R24.H0_H0 ;  /* 0x20000018ff00c230 */ /* 0x000fe20000004100 */
[----:B------:R0:W4:Y:S09]  /*04a0*/  @!P3 LDG.E.U16 R30, [R6.64+0x180] ;  /* 0x00018004061eb981 */ /* 0x000132000c1e1500 */
[----:B------:R-:W-:Y:S01]  /*04b0*/  @!P1 FADD.FTZ R25, R25, R8 ;  /* 0x0000000819199221 */ /* 0x000fe20000010000 */
[----:B------:R-:W-:Y:S01]  /*04c0*/  ISETP.NE.AND P1, PT, R29, RZ, PT ;  /* 0x000000ff1d00720c */ /* 0x000fe20003f25270 */
[----:B------:R-:W-:Y:S01]  /*04d0*/  IMAD.MOV.U32 R24, RZ, RZ, RZ ;  /* 0x000000ffff187224 */ /* 0x000fe200078e00ff */
[----:B------:R-:W-:Y:S01]  /*04e0*/  @!P3 HADD2.F32 R24, -RZ, R26.H0_H0 ;  /* 0x2000001aff18b230 */ /* 0x000fe20000004100 */
[----:B------:R0:W2:Y:S10]  /*04f0*/  @!P4 LDG.E.U16 R29, [R6.64+0x140] ;  /* 0x00014004061dc981 */ /* 0x0000b4000c1e1500 */
[----:B------:R-:W-:Y:S01]  /*0500*/  @!P1 FADD.FTZ R25, R25, R0 ;  /* 0x0000000019199221 */ /* 0x000fe20000010000 */
[----:B------:R-:W-:-:S02]  /*0510*/  ISETP.NE.AND P1, PT, R28, RZ, PT ;  /* 0x000000ff1c00720c */ /* 0x000fc40003f25270 */
[----:B------:R-:W-:-:S11]  /*0520*/  LOP3.LUT R26, R15, 0xe0, RZ, 0xfc, !PT ;  /* 0x000000e00f1a7812 */ /* 0x000fd600078efcff */
[----:B------:R-:W-:Y:S01]  /*0530*/  @!P1 FADD.FTZ R25, R25, R24 ;  /* 0x0000001819199221 */ /* 0x000fe20000010000 */
[----:B------:R-:W-:Y:S02]  /*0540*/  ISETP.GE.AND P1, PT, R26, R27, PT ;  /* 0x0000001b1a00720c */ /* 0x000fe40003f26270 */
[----:B------:R-:W2:Y:S11]  /*0550*/  LDG.E.U8 R27, [R2.64+0xe0] ;  /* 0x0000e004021b7981 */ /* 0x000eb6000c1e1100 */
[----:B------:R-:W3:Y:S01]  /*0560*/  @!P1 LDG.E.U16 R4, [R4.64+0x1c0] ;  /* 0x0001c00404049981 */ /* 0x000ee2000c1e1500 */
[----:B------:R-:W-:Y:S01]  /*0570*/  @P1 IMAD.MOV.U32 R28, RZ, RZ, RZ ;  /* 0x000000ffff1c1224 */ /* 0x000fe200078e00ff */
[----:B--2---:R-:W-:Y:S01]  /*0580*/  ISETP.NE.AND P0, PT, R27, RZ, PT ;  /* 0x000000ff1b00720c */ /* 0x004fe20003f05270 */
[----:B---3--:R-:W-:-:S12]  /*0590*/  @!P1 HADD2.F32 R28, -RZ, R4.H0_H0 ;  /* 0x20000004ff1c9230 */ /* 0x008fd80000004100 */
        /* <DEDUP_REMOVED lines=13> */
[----:B------:R-:W-:Y:S01]  /*0670*/  @!P5 HADD2.F32 R25, -RZ, R33.H0_H0 ;  /* 0x20000021ff19d230 */ /* 0x000fe20000004100 */
[----:B------:R-:W-:Y:S01]  /*0680*/  IMAD.MOV.U32 R33, RZ, RZ, RZ ;  /* 0x000000ffff217224 */ /* 0x000fe200078e00ff */
[----:B----4-:R-:W-:Y:S01]  /*0690*/  @!P3 HADD2.F32 R33, -RZ, R30.H0_H0 ;  /* 0x2000001eff21b230 */ /* 0x010fe20000004100 */
[----:B-1----:R-:W-:Y:S02]  /*06a0*/  FADD.FTZ R5, R37, R36 ;  /* 0x0000002425057221 */ /* 0x002fe40000010000 */
[----:B------:R-:W-:Y:S01]  /*06b0*/  IMAD.MOV.U32 R36, RZ, RZ, RZ ;  /* 0x000000ffff247224 */ /* 0x000fe200078e00ff */
[----:B------:R-:W-:Y:S02]  /*06c0*/  @!P2 HADD2.F32 R36, -RZ, R34.H0_H0 ;  /* 0x20000022ff24a230 */ /* 0x000fe40000004100 */
[----:B--2---:R-:W-:Y:S01]  /*06d0*/  @!P6 HADD2.F32 R27, -RZ, R32.H0_H0 ;  /* 0x20000020ff1be230 */ /* 0x004fe20000004100 */
[----:B------:R-:W-:Y:S01]  /*06e0*/  ISETP.GE.AND P6, PT, R31, 0x1, PT ;  /* 0x000000011f00780c */ /* 0x000fe20003fc6270 */
[----:B------:R0:W1:Y:S01]  /*06f0*/  SHFL.BFLY PT, R32, R5, 0x1, 0x1f ;  /* 0x0c201f0005207f89 */ /* 0x00006200000e0000 */
[----:B------:R-:W-:Y:S01]  /*0700*/  IMAD.MOV.U32 R31, RZ, RZ, RZ ;  /* 0x000000ffff1f7224 */ /* 0x000fe200078e00ff */
[----:B------:R-:W-:-:S10]  /*0710*/  @!P4 HADD2.F32 R31, -RZ, R29.H0_H0 ;  /* 0x2000001dff1fc230 */ /* 0x000fd40000004100 */
        /* <DEDUP_REMOVED lines=17> */
.L_x_243:
[----:B------:R-:W-:Y:S05]  /*0830*/  BSYNC B0 ;  /* 0x0000000000007941 */ /* 0x000fea0003800000 */
.L_x_242:
        /* <DEDUP_REMOVED lines=8> */
[----:B------:R-:W-:-:S05]  /*08c0*/  @!P6 F2FP.PACK_AB R11, RZ, R11 ;  /* 0x0000000bff0be23e */ /* 0x000fca00000000ff */
[----:B------:R0:W-:Y:S02]  /*08d0*/  @!P6 STG.E.U16 [R4.64+0x40], R11 ;  /* 0x0000400b0400e986 */ /* 0x0001e4000c101504 */
.L_x_245:
[----:B------:R-:W-:Y:S05]  /*08e0*/  BSYNC B0 ;  /* 0x0000000000007941 */ /* 0x000fea0003800000 */
.L_x_244:
[----:B------:R-:W-:Y:S01]  /*08f0*/  BSSY B0, `(.L_x_246) ;  /* 0x0000009000007945 */ /* 0x000fe20003800000 */
[----:B------:R-:W-:Y:S01]  /*0900*/  ISETP.GE.AND P6, PT, R26, c[0x0][0x180], PT ;  /* 0x000060001a007a0c */ /* 0x000fe20003fc6270 */
[----:B------:R-:W-:Y:S07]  /*0910*/  @P2 BRA `(.L_x_247) ;  /* 0x0000006000002947 */ /* 0x000fee0003800000 */
[----:B0-----:R-:W2:Y:S02]  /*0920*/  LDG.E.U8 R11, [R2.64+0x40] ;  /* 0x00004004020b7981 */ /* 0x001ea4000c1e1100 */
[----:B--2---:R-:W-:-:S13]  /*0930*/  ISETP.NE.AND P2, PT, R11, RZ, PT ;  /* 0x000000ff0b00720c */ /* 0x004fda0003f45270 */
[----:B------:R-:W-:Y:S01]  /*0940*/  @!P2 FFMA.FTZ R27, -R7, R27, R10 ;  /* 0x0000001b071ba223 */ /* 0x000fe2000001010a */
[----:B------:R0:W-:Y:S04]  /*0950*/  @P2 STG.E.U16 [R4.64+0x80], RZ ;  /* 0x000080ff04002986 */ /* 0x0001e8000c101504 */
[----:B------:R-:W-:-:S05]  /*0960*/  @!P2 F2FP.PACK_AB R27, RZ, R27 ;  /* 0x0000001bff1ba23e */ /* 0x000fca00000000ff */
[----:B------:R0:W-:Y:S02]  /*0970*/  @!P2 STG.E.U16 [R4.64+0x80], R27 ;  /* 0x0000801b0400a986 */ /* 0x0001e4000c101504 */
.L_x_247:
[----:B------:R-:W-:Y:S05]  /*0980*/  BSYNC B0 ;  /* 0x0000000000007941 */ /* 0x000fea0003800000 */
.L_x_246:
[----:B------:R-:W-:Y:S01]  /*0990*/  BSSY B0, `(.L_x_248) ;  /* 0x0000008000007945 */ /* 0x000fe20003800000 */
[----:B------:R-:W-:Y:S05]  /*09a0*/  @P3 BRA `(.L_x_249) ;  /* 0x0000006000003947 */ /* 0x000fea0003800000 */
[----:B------:R-:W2:Y:S02]  /*09b0*/  LDG.E.U8 R10, [R2.64+0x60] ;  /* 0x00006004020a7981 */ /* 0x000ea4000c1e1100 */
[----:B--2---:R-:W-:-:S13]  /*09c0*/  ISETP.NE.AND P2, PT, R10, RZ, PT ;  /* 0x000000ff0a00720c */ /* 0x004fda0003f45270 */
[----:B------:R-:W-:Y:S01]  /*09d0*/  @!P2 FFMA.FTZ R36, -R7, R36, R9 ;  /* 0x000000240724a223 */ /* 0x000fe20000010109 */
[----:B------:R1:W-:Y:S04]  /*09e0*/  @P2 STG.E.U16 [R4.64+0xc0], RZ ;  /* 0x0000c0ff04002986 */ /* 0x0003e8000c101504 */
[----:B------:R-:W-:-:S05]  /*09f0*/  @!P2 F2FP.PACK_AB R36, RZ, R36 ;  /* 0x00000024ff24a23e */ /* 0x000fca00000000ff */
[----:B------:R1:W-:Y:S02]  /*0a00*/  @!P2 STG.E.U16 [R4.64+0xc0], R36 ;  /* 0x0000c0240400a986 */ /* 0x0003e4000c101504 */
.L_x_249:
[----:B------:R-:W-:Y:S05]  /*0a10*/  BSYNC B0 ;  /* 0x0000000000007941 */ /* 0x000fea0003800000 */
.L_x_248:
        /* <DEDUP_REMOVED lines=8> */
.L_x_251:
[----:B------:R-:W-:Y:S05]  /*0aa0*/  BSYNC B0 ;  /* 0x0000000000007941 */ /* 0x000fea0003800000 */
.L_x_250:
[----:B------:R-:W-:Y:S01]  /*0ab0*/  BSSY B0, `(.L_x_252) ;  /* 0x0000008000007945 */ /* 0x000fe20003800000 */
[----:B------:R-:W-:Y:S05]  /*0ac0*/  @P5 BRA `(.L_x_253) ;  /* 0x0000006000005947 */ /* 0x000fea0003800000 */
[----:B------:R-:W3:Y:S02]  /*0ad0*/  LDG.E.U8 R8, [R2.64+0xa0] ;  /* 0x0000a00402087981 */ /* 0x000ee4000c1e1100 */
[----:B---3--:R-:W-:-:S13]  /*0ae0*/  ISETP.NE.AND P2, PT, R8, RZ, PT ;  /* 0x000000ff0800720c */ /* 0x008fda0003f45270 */
[----:B------:R-:W-:Y:S01]  /*0af0*/  @!P2 FFMA.FTZ R31, -R7, R31, R0 ;  /* 0x0000001f071fa223 */ /* 0x000fe20000010100 */
[----:B------:R3:W-:Y:S04]  /*0b00*/  @P2 STG.E.U16 [R4.64+0x140], RZ ;  /* 0x000140ff04002986 */ /* 0x0007e8000c101504 */
[----:B------:R-:W-:-:S05]  /*0b10*/  @!P2 F2FP.PACK_AB R31, RZ, R31 ;  /* 0x0000001fff1fa23e */ /* 0x000fca00000000ff */
[----:B------:R3:W-:Y:S02]  /*0b20*/  @!P2 STG.E.U16 [R4.64+0x140], R31 ;  /* 0x0001401f0400a986 */ /* 0x0007e4000c101504 */
.L_x_253:
[----:B------:R-:W-:Y:S05]  /*0b30*/  BSYNC B0 ;  /* 0x0000000000007941 */ /* 0x000fea0003800000 */
.L_x_252:
[----:B------:R-:W-:Y:S01]  /*0b40*/  BSSY B0, `(.L_x_254) ;  /* 0x0000008000007945 */ /* 0x000fe20003800000 */
[----:B------:R-:W-:Y:S05]  /*0b50*/  @P0 BRA `(.L_x_255) ;  /* 0x0000006000000947 */ /* 0x000fea0003800000 */
[----:B------:R-:W4:Y:S02]  /*0b60*/  LDG.E.U8 R0, [R2.64+0xc0] ;  /* 0x0000c00402007981 */ /* 0x000f24000c1e1100 */
[----:B----4-:R-:W-:-:S13]  /*0b70*/  ISETP.NE.AND P0, PT, R0, RZ, PT ;  /* 0x000000ff0000720c */ /* 0x010fda0003f05270 */
[----:B------:R-:W-:Y:S01]  /*0b80*/  @!P0 FFMA.FTZ R33, -R7, R33, R24 ;  /* 0x0000002107218223 */ /* 0x000fe20000010118 */
[----:B------:R4:W-:Y:S04]  /*0b90*/  @P0 STG.E.U16 [R4.64+0x180], RZ ;  /* 0x000180ff04000986 */ /* 0x0009e8000c101504 */
[----:B------:R-:W-:-:S05]  /*0ba0*/  @!P0 F2FP.PACK_AB R33, RZ, R33 ;  /* 0x00000021ff21823e */ /* 0x000fca00000000ff */
[----:B------:R4:W-:Y:S02]  /*0bb0*/  @!P0 STG.E.U16 [R4.64+0x180], R33 ;  /* 0x0001802104008986 */ /* 0x0009e4000c101504 */
.L_x_255:
[----:B------:R-:W-:Y:S05]  /*0bc0*/  BSYNC B0 ;  /* 0x0000000000007941 */ /* 0x000fea0003800000 */
.L_x_254:
        /* <DEDUP_REMOVED lines=11> */
.L_x_256:
        /* <DEDUP_REMOVED lines=16> */
.L_x_10807:


//--------------------- .text._ZN43_GLOBAL__N__9ae7fba5_10_SoftMax_cu_9f978f6321softmax_warp_backwardIN3c104HalfES2_fLi7ELb0ELb1EEEvPT0_PKT_S7_iiiPKb --------------------------
	.section	.text._ZN43_GLOBAL__N__9ae7fba5_10_SoftMax_cu_9f978f6321softmax_warp_backwardIN3c104HalfES2_fLi7ELb0ELb1EEEvPT0_PKT_S7_iiiPKb,"ax",@progbits
	.sectioninfo	@"SHI_REGISTERS=40"
	.align	128
.text._ZN43_GLOBAL__N__9ae7fba5_10_SoftMax_cu_9f978f6321softmax_warp_backwardIN3c104HalfES2_fLi7ELb0ELb1EEEvPT0_PKT_S7_iiiPKb:
        .type           _ZN43_GLOBAL__N__9ae7fba5_10_SoftMax_cu_9f978f6321softmax_warp_backwardIN3c104HalfES2_fLi7ELb0ELb1EEEvPT0_PKT_S7_iiiPKb,@function
        .size           _ZN43_GLOBAL__N__9ae7fba5_10_SoftMax_cu_9f978f6321softmax_warp_backwardIN3c104HalfES2_fLi7ELb0ELb1EEEvPT0_PKT_S7_iiiPKb,(.L_x_10808 - _ZN43_GLOBAL__N__9ae7fba5_10_SoftMax_cu_9f978f6321softmax_warp_backwardIN3c104HalfES2_fLi7ELb0ELb1EEEvPT0_PKT_S7_iiiPKb)
        .other          _ZN43_GLOBAL__N__9ae7fba5_10_SoftMax_cu_9f978f6321softmax_warp_backwardIN3c104HalfES2_fLi7ELb0ELb1EEEvPT0_PKT_S7_iiiPKb,@"STO_CUDA_ENTRY STV_DEFAULT"
_ZN43_GLOBAL__N__9ae7fba5_10_SoftMax_cu_9f978f6321softmax_warp_backwardIN3c104HalfES2_fLi7ELb0ELb1EEEvPT0_PKT_S7_iiiPKb:
        /* <DEDUP_REMOVED lines=54> */
[----:B--2---:R-:W-:Y:S02]  /*0360*/  @!P0 HADD2.F32 R9, -RZ, R31.H0_H0 ;  /* 0x2000001fff098230 */ /* 0x004fe40000004100 */
[----:B------:R0:W2:Y:S01]  /*0370*/  @!P2 LDG.E.U16 R31, [R6.64+0xc0] ;  /* 0x0000c006061fa981 */ /* 0x0000a2000c1e1500 */
[----:B---3--:R-:W-:Y:S01]  /*0380*/  @!P0 HADD2.F32 R0, -RZ, R23.H0_H0 ;  /* 0x20000017ff008230 */ /* 0x008fe20000004100 */
[----:B------:R-:W-:Y:S01]  /*0390*/  ISETP.GE.AND P0, PT, R12, R30, PT ;  /* 0x0000001e0c00720c */ /* 0x000fe20003f06270 */
[----:B----4-:R-:W-:Y:S01]  /*03a0*/  @!P5 HADD2.F32 R24, -RZ, R26.H0_H0 ;  /* 0x2000001aff18d230 */ /* 0x010fe20000004100 */
[----:B------:R-:W-:-:S05]  /*03b0*/  IMAD.MOV.U32 R26, RZ, RZ, RZ ;  /* 0x000000ffff1a7224 */ /* 0x000fca00078e00ff */
[----:B------:R1:W3:Y:S01]  /*03c0*/  @!P1 LDG.E.U16 R30, [R4.64+0x80] ;  /* 0x00008006041e9981 */ /* 0x0002e2000c1e1500 */
[----:B------:R-:W-:-:S03]  /*03d0*/  @!P6 HADD2.F32 R26, -RZ, R35.H0_H0 ;  /* 0x20000023ff1ae230 */ /* 0x000fc60000004100 */
[----:B------:R-:W4:Y:S01]  /*03e0*/  LDG.E.U8 R35, [R2.64+0x60] ;  /* 0x0000600602237981 */ /* 0x000f22000c1e1100 */
[----:B------:R-:W-:Y:S01]  /*03f0*/  IMAD.MOV.U32 R23, RZ, RZ, RZ ;  /* 0x000000ffff177224 */ /* 0x000fe200078e00ff */
[----:B------:R-:W-:Y:S02]  /*0400*/  @!P5 HADD2.F32 R23, -RZ, R36.H0_H0 ;  /* 0x20000024ff17d230 */ /* 0x000fe40000004100 */
[----:B------:R1:W2:Y:S01]  /*0410*/  @!P0 LDG.E.U16 R34, [R4.64+0xc0] ;  /* 0x0000c00604228981 */ /* 0x0002a2000c1e1500 */
[----:B------:R-:W-:Y:S01]  /*0420*/  @!P6 HADD2.F32 R25, -RZ, R27.H0_H0 ;  /* 0x2000001bff19e230 */ /* 0x000fe20000004100 */
[----:B-1----:R-:W-:-:S04]  /*0430*/  IADD3 R4, P5, R2, c[0x0][0x180], RZ ;  /* 0x0000600002047a10 */ /* 0x002fc80007fbe0ff */
[----:B------:R-:W-:Y:S01]  /*0440*/  IADD3.X R5, R3, UR4, RZ, P5, !PT ;  /* 0x0000000403057c10 */ /* 0x000fe2000affe4ff */
[----:B------:R-:W-:Y:S01]  /*0450*/  IMAD.MOV.U32 R27, RZ, RZ, RZ ;  /* 0x000000ffff1b7224 */ /* 0x000fe200078e00ff */
[----:B------:R-:W-:Y:S01]  /*0460*/  @!P2 HADD2.F32 R27, -RZ, R28.H0_H0 ;  /* 0x2000001cff1ba230 */ /* 0x000fe20000004100 */
[----:B------:R-:W-:Y:S02]  /*0470*/  IMAD.MOV.U32 R28, RZ, RZ, RZ ;  /* 0x000000ffff1c7224 */ /* 0x000fe400078e00ff */
[----:B------:R-:W2:Y:S01]  /*0480*/  LDG.E.U8 R36, [R4.64] ;  /* 0x0000000604247981 */ /* 0x000ea2000c1e1100 */
[----:B------:R-:W-:Y:S01]  /*0490*/  @!P3 HADD2.F32 R28, -RZ, R22.H0_H0 ;  /* 0x20000016ff1cb230 */ /* 0x000fe20000004100 */
[----:B------:R-:W-:Y:S01]  /*04a0*/  IMAD.MOV.U32 R22, RZ, RZ, RZ ;  /* 0x000000ffff167224 */ /* 0x000fe200078e00ff */
[----:B------:R-:W-:Y:S02]  /*04b0*/  @!P4 HADD2.F32 R22, -RZ, R29.H0_H0 ;  /* 0x2000001dff16c230 */ /* 0x000fe40000004100 */
        /* <DEDUP_REMOVED lines=19> */
[----:B---3--:R-:W-:Y:S01]  /*05f0*/  ISETP.NE.AND P6, PT, R29, RZ, PT ;  /* 0x000000ff1d00720c */ /* 0x008fe20003fc5270 */
[----:B------:R-:W-:Y:S01]  /*0600*/  @!P1 HADD2.F32 R18, -RZ, R30.H0_H0 ;  /* 0x2000001eff129230 */ /* 0x000fe20000004100 */
[----:B------:R0:W5:Y:S04]  /*0610*/  @!P1 LDG.E.U16 R29, [R6.64+0x80] ;  /* 0x00008006061d9981 */ /* 0x000168000c1e1500 */
[----:B------:R-:W2:Y:S07]  /*0620*/  @!P3 LDG.E.U16 R30, [R6.64] ;  /* 0x00000006061eb981 */ /* 0x000eae000c1e1500 */
[----:B------:R-:W-:Y:S01]  /*0630*/  @!P6 FADD.FTZ R35, R35, R22 ;  /* 0x000000162323e221 */ /* 0x000fe20000010000 */
[----:B------:R-:W-:Y:S01]  /*0640*/  ISETP.NE.AND P6, PT, R33, RZ, PT ;  /* 0x000000ff2100720c */ /* 0x000fe20003fc5270 */
[----:B------:R-:W-:-:S02]  /*0650*/  @!P0 HADD2.F32 R21, -RZ, R34.H0_H0 ;  /* 0x20000022ff158230 */ /* 0x000fc40000004100 */
[----:B------:R-:W3:Y:S10]  /*0660*/  @!P4 LDG.E.U16 R34, [R6.64+0x40] ;  /* 0x000040060622c981 */ /* 0x000ef4000c1e1500 */
        /* <DEDUP_REMOVED lines=20> */
[----:B------:R-:W-:Y:S01]  /*07b0*/  @!P2 HADD2.F32 R20, -RZ, R31.H0_H0 ;  /* 0x2000001fff14a230 */ /* 0x000fe20000004100 */
[----:B------:R-:W-:Y:S02]  /*07c0*/  IMAD.MOV.U32 R31, RZ, RZ, RZ ;  /* 0x000000ffff1f7224 */ /* 0x000fe400078e00ff */
[----:B-1----:R-:W-:-:S05]  /*07d0*/  FADD.FTZ R32, R36, R32 ;  /* 0x0000002024207221 */ /* 0x002fca0000010000 */
[----:B------:R0:W1:Y:S01]  /*07e0*/  SHFL.BFLY PT, R37, R32, 0x1, 0x1f ;  /* 0x0c201f0020257f89 */ /* 0x00006200000e0000 */
[----:B--2---:R-:W-:Y:S01]  /*07f0*/  @!P3 HADD2.F32 R31, -RZ, R30.H0_H0 ;  /* 0x2000001eff1fb230 */ /* 0x004fe20000004100 */
[----:B----4-:R-:W-:Y:S02]  /*0800*/  FADD.FTZ R30, R33, R35 ;  /* 0x00000023211e7221 */ /* 0x010fe40000010000 */
[----:B------:R-:W-:-:S03]  /*0810*/  IMAD.MOV.U32 R35, RZ, RZ, RZ ;  /* 0x000000ffff237224 */ /* 0x000fc600078e00ff */
[----:B------:R0:W2:Y:S01]  /*0820*/  SHFL.BFLY PT, R33, R30, 0x1, 0x1f ;  /* 0x0c201f001e217f89 */ /* 0x0000a200000e0000 */
[----:B---3--:R-:W-:Y:S01]  /*0830*/  @!P4 HADD2.F32 R35, -RZ, R34.H0_H0 ;  /* 0x20000022ff23c230 */ /* 0x008fe20000004100 */
        /* <DEDUP_REMOVED lines=14> */
[----:B------:R-:W-:-:S05]  /*0920*/  @!P5 F2FP.PACK_AB R0, RZ, R0 ;  /* 0x00000000ff00d23e */ /* 0x000fca00000000ff */
[----:B------:R0:W-:Y:S02]  /*0930*/  @!P5 STG.E.U16 [R6.64], R0 ;  /* 0x000000000600d986 */ /* 0x0001e4000c101506 */
.L_x_258:
[----:B------:R-:W-:Y:S05]  /*0940*/  BSYNC B0 ;  /* 0x0000000000007941 */ /* 0x000fea0003800000 */
.L_x_257:
[----:B------:R-:W-:Y:S01]  /*0950*/  BSSY B0, `(.L_x_259) ;  /* 0x0000008000007945 */ /* 0x000fe20003800000 */
[----:B------:R-:W-:Y:S05]  /*0960*/  @P3 BRA `(.L_x_260) ;  /* 0x0000006000003947 */ /* 0x000fea0003800000 */
[----:B0-----:R-:W3:Y:S02]  /*0970*/  LDG.E.U8 R0, [R2.64+0x20] ;  /* 0x0000200602007981 */ /* 0x001ee4000c1e1100 */
[----:B---3--:R-:W-:-:S13]  /*0980*/  ISETP.NE.AND P5, PT, R0, RZ, PT ;  /* 0x000000ff0000720c */ /* 0x008fda0003fa5270 */
[----:B------:R-:W-:Y:S01]  /*0990*/  @!P5 FFMA.FTZ R24, R32, -R24, R23 ;  /* 0x800000182018d223 */ /* 0x000fe20000010017 */
[----:B------:R0:W-:Y:S04]  /*09a0*/  @P5 STG.E.U16 [R6.64+0x40], RZ ;  /* 0x000040ff06005986 */ /* 0x0001e8000c101506 */
[----:B------:R-:W-:-:S05]  /*09b0*/  @!P5 F2FP.PACK_AB R24, RZ, R24 ;  /* 0x00000018ff18d23e */ /* 0x000fca00000000ff */
[----:B------:R0:W-:Y:S02]  /*09c0*/  @!P5 STG.E.U16 [R6.64+0x40], R24 ;  /* 0x000040180600d986 */ /* 0x0001e4000c101506 */
.L_x_260:
[----:B------:R-:W-:Y:S05]  /*09d0*/  BSYNC B0 ;  /* 0x0000000000007941 */ /* 0x000fea0003800000 */
.L_x_259:
        /* <DEDUP_REMOVED lines=8> */
.L_x_262:
[----:B------:R-:W-:Y:S05]  /*0a60*/  BSYNC B0 ;  /* 0x0000000000007941 */ /* 0x000fea0003800000 */
.L_x_261:
[----:B------:R-:W-:Y:S01]  /*0a70*/  BSSY B0, `(.L_x_263) ;  /* 0x0000008000007945 */ /* 0x000fe20003800000 */
[----:B------:R-:W-:Y:S05]  /*0a80*/  @P6 BRA `(.L_x_264) ;  /* 0x0000006000006947 */ /* 0x000fea0003800000 */
[----:B------:R-:W3:Y:S02]  /*0a90*/  LDG.E.U8 R2, [R2.64+0x60] ;  /* 0x0000600602027981 */ /* 0x000ee4000c1e1100 */
[----:B---3--:R-:W-:-:S13]  /*0aa0*/  ISETP.NE.AND P5, PT, R2, RZ, PT ;  /* 0x000000ff0200720c */ /* 0x008fda0003fa5270 */
[----:B------:R-:W-:Y:S01]  /*0ab0*/  @!P5 FFMA.FTZ R20, R32, -R20, R27 ;  /* 0x800000142014d223 */ /* 0x000fe2000001001b */
[----:B------:R1:W-:Y:S04]  /*0ac0*/  @P5 STG.E.U16 [R6.64+0xc0], RZ ;  /* 0x0000c0ff06005986 */ /* 0x0003e8000c101506 */
[----:B------:R-:W-:-:S05]  /*0ad0*/  @!P5 F2FP.PACK_AB R20, RZ, R20 ;  /* 0x00000014ff14d23e */ /* 0x000fca00000000ff */
[----:B------:R1:W-:Y:S02]  /*0ae0*/  @!P5 STG.E.U16 [R6.64+0xc0], R20 ;  /* 0x0000c0140600d986 */ /* 0x0003e4000c101506 */
.L_x_264:
[----:B------:R-:W-:Y:S05]  /*0af0*/  BSYNC B0 ;  /* 0x0000000000007941 */ /* 0x000fea0003800000 */
.L_x_263:
[----:B------:R-:W-:-:S13]  /*0b00*/  ISETP.GE.AND P5, PT, R8, 0x2, PT ;  /* 0x000000020800780c */ /* 0x000fda0003fa6270 */
[----:B------:R-:W-:Y:S05]  /*0b10*/  @!P5 EXIT ;  /* 0x000000000000d94d */ /* 0x000fea0003800000 */
[C---:B------:R-:W-:Y:S01]  /*0b20*/  LEA R2, P5, R14.reuse, c[0x0][0x160], 0x1 ;  /* 0x000058000e027a11 */ /* 0x040fe200078a08ff */
[----:B------:R-:W-:Y:S01]  /*0b30*/  BSSY B0, `(.L_x_265) ;  /* 0x000000c000007945 */ /* 0x000fe20003800000 */
[----:B01----:R-:W-:Y:S01]  /*0b40*/  IMAD.MOV.U32 R7, RZ, RZ, RZ ;  /* 0x000000ffff077224 */ /* 0x003fe200078e00ff */
[----:B-----5:R-:W-:Y:S01]  /*0b50*/  @!P1 HADD2.F32 R7, -RZ, R29.H0_H0 ;  /* 0x2000001dff079230 */ /* 0x020fe20000004100 */
[----:B------:R-:W-:Y:S01]  /*0b60*/  LEA.HI.X R3, R14, c[0x0][0x164], R15, 0x1, P5 ;  /* 0x000059000e037a11 */ /* 0x000fe200028f0c0f */
[----:B--2---:R-:W-:Y:S01]  /*0b70*/  FADD.FTZ R33, R30, R33 ;  /* 0x000000211e217221 */ /* 0x004fe20000010000 */
[----:B------:R-:W-:Y:S05]  /*0b80*/  @P2 BRA `(.L_x_266) ;  /* 0x0000006000002947 */ /* 0x000fea0003800000 */
[----:B------:R-:W2:Y:S02]  /*0b90*/  LDG.E.U8 R0, [R4.64] ;  /* 0x0000000604007981 */ /* 0x000ea4000c1e1100 */
[----:B--2---:R-:W-:-:S13]  /*0ba0*/  ISETP.NE.AND P1, PT, R0, RZ, PT ;  /* 0x000000ff0000720c */ /* 0x004fda0003f25270 */
[----:B------:R-:W-:Y:S01]  /*0bb0*/  @!P1 FFMA.FTZ R31, R33, -R31, R28 ;  /* 0x8000001f211f9223 */ /* 0x000fe2000001001c */
[----:B------:R0:W-:Y:S04]  /*0bc0*/  @P1 STG.E.U16 [R2.64], RZ ;  /* 0x000000ff02001986 */ /* 0x0001e8000c101506 */
[----:B------:R-:W-:-:S05]  /*0bd0*/  @!P1 F2FP.PACK_AB R31, RZ, R31 ;  /* 0x0000001fff1f923e */ /* 0x000fca00000000ff */
[----:B------:R0:W-:Y:S02]  /*0be0*/  @!P1 STG.E.U16 [R2.64], R31 ;  /* 0x0000001f02009986 */ /* 0x0001e4000c101506 */
.L_x_266:
[----:B------:R-:W-:Y:S05]  /*0bf0*/  BSYNC B0 ;  /* 0x0000000000007941 */ /* 0x000fea0003800000 */
.L_x_265:
[----:B------:R-:W-:Y:S01]  /*0c00*/  BSSY B0, `(.L_x_267) ;  /* 0x0000008000007945 */ /* 0x000fe20003800000 */
[----:B------:R-:W-:Y:S05]  /*0c10*/  @P3 BRA `(.L_x_268) ;  /* 0x0000006000003947 */ /* 0x000fea0003800000 */
[----:B------:R-:W2:Y:S02]  /*0c20*/  LDG.E.U8 R0, [R4.64+0x20] ;  /* 0x0000200604007981 */ /* 0x000ea4000c1e1100 */
[----:B--2---:R-:W-:-:S13]  /*0c30*/  ISETP.NE.AND P1, PT, R0, RZ, PT ;  /* 0x000000ff0000720c */ /* 0x004fda0003f25270 */
[----:B------:R-:W-:Y:S01]  /*0c40*/  @!P1 FFMA.FTZ R35, R33, -R35, R22 ;  /* 0x8000002321239223 */ /* 0x000fe20000010016 */
[----:B------:R1:W-:Y:S04]  /*0c50*/  @P1 STG.E.U16 [R2.64+0x40], RZ ;  /* 0x000040ff02001986 */ /* 0x0003e8000c101506 */
[----:B------:R-:W-:-:S05]  /*0c60*/  @!P1 F2FP.PACK_AB R35, RZ, R35 ;  /* 0x00000023ff23923e */ /* 0x000fca00000000ff */
[----:B------:R1:W-:Y:S02]  /*0c70*/  @!P1 STG.E.U16 [R2.64+0x40], R35 ;  /* 0x0000402302009986 */ /* 0x0003e4000c101506 */
.L_x_268:
[----:B------:R-:W-:Y:S05]  /*0c80*/  BSYNC B0 ;  /* 0x0000000000007941 */ /* 0x000fea0003800000 */
.L_x_267:
        /* <DEDUP_REMOVED lines=8> */
.L_x_270:
[----:B------:R-:W-:Y:S05]  /*0d10*/  BSYNC B0 ;  /* 0x0000000000007941 */ /* 0x000fea0003800000 */
.L_x_269:
[----:B------:R-:W-:Y:S05]  /*0d20*/  @P6 EXIT ;  /* 0x000000000000694d */ /* 0x000fea0003800000 */
[----:B------:R-:W3:Y:S01]  /*0d30*/  LDG.E.U8 R4, [R4.64+0x60] ;  /* 0x0000600604047981 */ /* 0x000ee2000c1e1100 */
[----:B------:R-:W-:Y:S01]  /*0d40*/  @P0 IMAD.MOV.U32 R0, RZ, RZ, RZ ;  /* 0x000000ffff000224 */ /* 0x000fe200078e00ff */
[----:B------:R-:W-:Y:S01]  /*0d50*/  @!P0 HADD2.F32 R0, -RZ, R19.H0_H0 ;  /* 0x20000013ff008230 */ /* 0x000fe20000004100 */
[----:B---3--:R-:W-:-:S13]  /*0d60*/  ISETP.NE.AND P1, PT, R4, RZ, PT ;  /* 0x000000ff0400720c */ /* 0x008fda0003f25270 */
[----:B------:R3:W-:Y:S01]  /*0d70*/  @P1 STG.E.U16 [R2.64+0xc0], RZ ;  /* 0x0000c0ff02001986 */ /* 0x0007e2000c101506 */
[----:B------:R-:W-:Y:S05]  /*0d80*/  @P1 EXIT ;  /* 0x000000000000194d */ /* 0x000fea0003800000 */
[----:B------:R-:W-:-:S05]  /*0d90*/  FFMA.FTZ R0, R33, -R0, R21 ;  /* 0x8000000021007223 */ /* 0x000fca0000010015 */
[----:B------:R-:W-:-:S05]  /*0da0*/  F2FP.PACK_AB R0, RZ, R0 ;  /* 0x00000000ff00723e */ /* 0x000fca00000000ff */
[----:B------:R-:W-:Y:S01]  /*0db0*/  STG.E.U16 [R2.64+0xc0], R0 ;  /* 0x0000c00002007986 */ /* 0x000fe2000c101506 */
[----:B------:R-:W-:Y:S05]  /*0dc0*/  EXIT ;  /* 0x000000000000794d */ /* 0x000fea0003800000 */
.L_x_271:
        /* <DEDUP_REMOVED lines=11> */
.L_x_10808:


//--------------------- .text._ZN43_GLOBAL__N__9ae7fba5_10_SoftMax_cu_9f978f6321softmax_warp_backwardIN3c104HalfES2_fLi6ELb0ELb1EEEvPT0_PKT_S7_iiiPKb --------------------------
	.section	.text._ZN43_GLOBAL__N__9ae7fba5_10_SoftMax_cu_9f978f6321softmax_warp_backwardIN3c104HalfES2_fLi6ELb0ELb1EEEvPT0_PKT_S7_iiiPKb,"ax",@progbits
	.sectioninfo	@"SHI_REGISTERS=32"
	.align	128
.text._ZN43_GLOBAL__N__9ae7fba5_10_SoftMax_cu_9f978f6321softmax_warp_backwardIN3c104HalfES2_fLi6ELb0ELb1EEEvPT0_PKT_S7_iiiPKb:
        .type           _ZN43_GLOBAL__N__9ae7fba5_10_SoftMax_cu_9f978f6321softmax_warp_backwardIN3c104HalfES2_fLi6ELb0ELb1EEEvPT0_PKT_S7_iiiPKb,@function
        .size           _ZN43_GLOBAL__N__9ae7fba5_10_SoftMax_cu_9f978f6321softmax_warp_backwardIN3c104HalfES2_fLi6ELb0ELb1EEEvPT0_PKT_S7_iiiPKb,(.L_x_10809 - _ZN43_GLOBAL__N__9ae7fba5_10_SoftMax_cu_9f978f6321softmax_warp_backwardIN3c104HalfES2_fLi6ELb0ELb1EEEvPT0_PKT_S7_iiiPKb)
        .other          _ZN43_GLOBAL__N__9ae7fba5_10_SoftMax_cu_9f978f6321softmax_warp_backwardIN3c104HalfES2_fLi6ELb0ELb1EEEvPT0_PKT_S7_iiiPKb,@"STO_CUDA_ENTRY STV_DEFAULT"
_ZN43_GLOBAL__N__9ae7fba5_10_SoftMax_cu_9f978f6321softmax_warp_backwardIN3c104HalfES2_fLi6ELb0ELb1EEEvPT0_PKT_S7_iiiPKb:
        /* <DEDUP_REMOVED lines=20> */
[-C--:B------:R-:W-:Y:S02]  /*0140*/  ISETP.GE.AND P3, PT, R16, R5.reuse, PT ;  /* 0x000000051000720c */ /* 0x080fe40003f66270 */
[----:B------:R-:W-:Y:S02]  /*0150*/  IADD3.X R15, R13, UR4, RZ, P0, !PT ;  /* 0x000000040d0f7c10 */ /* 0x000fe400087fe4ff */
[----:B------:R-:W-:Y:S02]  /*0160*/  ISETP.GT.AND P0, PT, R29, 0x1, PT ;  /* 0x000000011d00780c */ /* 0x000fe40003f04270 */
[----:B------:R-:W-:Y:S02]  /*0170*/  ISETP.GE.AND P4, PT, R12, R5, PT ;  /* 0x000000050c00720c */ /* 0x000fe40003f86270 */
[----:B------:R-:W-:-:S02]  /*0180*/  IADD3 R2, P1, R0, c[0x0][0x188], RZ ;  /* 0x0000620000027a10 */ /* 0x000fc40007f3e0ff */
[----:B------:R-:W-:Y:S02]  /*0190*/  SEL R5, RZ, c[0x0][0x180], !P0 ;  /* 0x00006000ff057a07 */ /* 0x000fe40004000000 */
[C---:B------:R-:W-:Y:S01]  /*01a0*/  SHF.L.U64.HI R15, R14.reuse, 0x1, R15 ;  /* 0x000000010e0f7819 */ /* 0x040fe2000001020f */
[----:B------:R-:W-:Y:S01]  /*01b0*/  IMAD.SHL.U32 R14, R14, 0x2, RZ ;  /* 0x000000020e0e7824 */ /* 0x000fe200078e00ff */
[----:B------:R-:W-:Y:S01]  /*01c0*/  IADD3.X R3, R13, c[0x0][0x18c], RZ, P1, !PT ;  /* 0x000063000d037a10 */ /* 0x000fe20000ffe4ff */
[----:B------:R0:W2:Y:S01]  /*01d0*/  @!P3 LDG.E.U16 R27, [R8.64] ;  /* 0x00000006081bb981 */ /* 0x0000a2000c1e1500 */
[----:B------:R-:W-:Y:S02]  /*01e0*/  ISETP.GE.AND P2, PT, R16, R5, PT ;  /* 0x000000051000720c */ /* 0x000fe40003f46270 */
[----:B------:R-:W-:Y:S01]  /*01f0*/  IADD3 R6, P0, R14, c[0x0][0x168], RZ ;  /* 0x00005a000e067a10 */ /* 0x000fe20007f1e0ff */
[----:B------:R-:W3:Y:S01]  /*0200*/  LDG.E.U8 R18, [R2.64+0x20] ;  /* 0x0000200602127981 */ /* 0x000ee2000c1e1100 */
[----:B------:R-:W-:-:S02]  /*0210*/  IADD3 R4, P5, R2, c[0x0][0x180], RZ ;  /* 0x0000600002047a10 */ /* 0x000fc40007fbe0ff */
[----:B------:R-:W-:Y:S01]  /*0220*/  IADD3.X R7, R15, c[0x0][0x16c], RZ, P0, !PT ;  /* 0x00005b000f077a10 */ /* 0x000fe200007fe4ff */
[----:B------:R-:W4:Y:S01]  /*0230*/  LDG.E.U8 R19, [R2.64] ;  /* 0x0000000602137981 */ /* 0x000f22000c1e1100 */
[----:B------:R-:W-:Y:S02]  /*0240*/  ISETP.GE.AND P1, PT, R12, R5, PT ;  /* 0x000000050c00720c */ /* 0x000fe40003f26270 */
[----:B------:R-:W-:Y:S01]  /*0250*/  IADD3.X R5, R3, UR4, RZ, P5, !PT ;  /* 0x0000000403057c10 */ /* 0x000fe2000affe4ff */
[----:B------:R0:W4:Y:S04]  /*0260*/  @!P4 LDG.E.U16 R17, [R8.64+0x40] ;  /* 0x000040060811c981 */ /* 0x000128000c1e1500 */
[----:B------:R1:W4:Y:S04]  /*0270*/  @!P2 LDG.E.U16 R20, [R6.64] ;  /* 0x000000060614a981 */ /* 0x000328000c1e1500 */
[----:B------:R-:W4:Y:S04]  /*0280*/  LDG.E.U8 R21, [R4.64+0x20] ;  /* 0x0000200604157981 */ /* 0x000f28000c1e1100 */
[----:B------:R-:W4:Y:S04]  /*0290*/  LDG.E.U8 R22, [R4.64] ;  /* 0x0000000604167981 */ /* 0x000f28000c1e1100 */
[----:B------:R1:W4:Y:S01]  /*02a0*/  @!P1 LDG.E.U16 R25, [R6.64+0x40] ;  /* 0x0000400606199981 */ /* 0x000322000c1e1500 */
[----:B0-----:R-:W-:Y:S01]  /*02b0*/  IMAD.WIDE R8, R0, R11, c[0x0][0x170] ;  /* 0x00005c0000087625 */ /* 0x001fe200078e020b */
[----:B------:R-:W-:-:S04]  /*02c0*/  IADD3 R10, P0, R14, c[0x0][0x170], RZ ;  /* 0x00005c000e0a7a10 */ /* 0x000fc80007f1e0ff */
[----:B------:R-:W-:Y:S01]  /*02d0*/  IADD3.X R11, R15, c[0x0][0x174], RZ, P0, !PT ;  /* 0x00005d000f0b7a10 */ /* 0x000fe200007fe4ff */
[----:B------:R0:W4:Y:S04]  /*02e0*/  @!P3 LDG.E.U16 R26, [R8.64] ;  /* 0x00000006081ab981 */ /* 0x000128000c1e1500 */
[----:B------:R1:W5:Y:S04]  /*02f0*/  @!P2 LDG.E.U16 R24, [R10.64] ;  /* 0x000000060a18a981 */ /* 0x000368000c1e1500 */
[----:B0-----:R0:W4:Y:S04]  /*0300*/  @!P4 LDG.E.U16 R8, [R8.64+0x40] ;  /* 0x000040060808c981 */ /* 0x001128000c1e1500 */
[----:B-1----:R1:W5:Y:S01]  /*0310*/  @!P1 LDG.E.U16 R10, [R10.64+0x40] ;  /* 0x000040060a0a9981 */ /* 0x002362000c1e1500 */
[----:B------:R-:W-:-:S02]  /*0320*/  IMAD.MOV.U32 R23, RZ, RZ, RZ ;  /* 0x000000ffff177224 */ /* 0x000fc400078e00ff */
[----:B0-----:R-:W-:Y:S01]  /*0330*/  @P1 IMAD.MOV.U32 R9, RZ, RZ, RZ ;  /* 0x000000ffff091224 */ /* 0x001fe200078e00ff */
[----:B--2---:R-:W-:Y:S01]  /*0340*/  @!P3 HADD2.F32 R23, -RZ, R27.H0_H0 ;  /* 0x2000001bff17b230 */ /* 0x004fe20000004100 */
[----:B---3--:R-:W-:-:S04]  /*0350*/  ISETP.NE.AND P6, PT, R18, RZ, PT ;  /* 0x000000ff1200720c */ /* 0x008fc80003fc5270 */
[----:B------:R-:W-:Y:S02]  /*0360*/  FADD.FTZ R6, RZ, R23 ;  /* 0x00000017ff067221 */ /* 0x000fe40000010000 */
[----:B------:R-:W-:Y:S01]  /*0370*/  IMAD.MOV.U32 R27, RZ, RZ, RZ ;  /* 0x000000ffff1b7224 */ /* 0x000fe200078e00ff */
[----:B----4-:R-:W-:Y:S01]  /*0380*/  ISETP.NE.AND P0, PT, R19, RZ, PT ;  /* 0x000000ff1300720c */ /* 0x010fe20003f05270 */
[----:B------:R-:W-:Y:S01]  /*0390*/  @!P4 HADD2.F32 R27, -RZ, R17.H0_H0 ;  /* 0x20000011ff1bc230 */ /* 0x000fe20000004100 */
[----:B------:R-:W-:Y:S02]  /*03a0*/  IMAD.MOV.U32 R17, RZ, RZ, RZ ;  /* 0x000000ffff117224 */ /* 0x000fe400078e00ff */
[----:B------:R-:W-:Y:S01]  /*03b0*/  FSEL R6, R6, RZ, !P0 ;  /* 0x000000ff06067208 */ /* 0x000fe20004000000 */
[----:B------:R-:W-:Y:S01]  /*03c0*/  @!P2 HADD2.F32 R17, -RZ, R20.H0_H0 ;  /* 0x20000014ff11a230 */ /* 0x000fe20000004100 */
[----:B------:R-:W-:-:S03]  /*03d0*/  ISETP.NE.AND P5, PT, R21, RZ, PT ;  /* 0x000000ff1500720c */ /* 0x000fc60003fa5270 */
[----:B------:R-:W-:Y:S02]  /*03e0*/  @!P6 FADD.FTZ R6, R6, R27 ;  /* 0x0000001b0606e221 */ /* 0x000fe40000010000 */
[----:B------:R-:W-:Y:S01]  /*03f0*/  FADD.FTZ R7, RZ, R17 ;  /* 0x00000011ff077221 */ /* 0x000fe20000010000 */
[----:B------:R-:W-:Y:S01]  /*0400*/  ISETP.NE.AND P6, PT, R22, RZ, PT ;  /* 0x000000ff1600720c */ /* 0x000fe20003fc5270 */
[----:B------:R-:W-:-:S03]  /*0410*/  @!P1 HADD2.F32 R9, -RZ, R25.H0_H0 ;  /* 0x20000019ff099230 */ /* 0x000fc60000004100 */
[----:B------:R-:W-:-:S05]  /*0420*/  FSEL R18, R7, RZ, !P6 ;  /* 0x000000ff07127208 */ /* 0x000fca0007000000 */
[----:B------:R-:W-:Y:S01]  /*0430*/  @!P5 FADD.FTZ R18, R18, R9 ;  /* 0x000000091212d221 */ /* 0x000fe20000010000 */
[----:B------:R-:W0:Y:S04]  /*0440*/  SHFL.BFLY PT, R7, R6, 0x10, 0x1f ;  /* 0x0e001f0006077f89 */ /* 0x000e2800000e0000 */
[----:B------:R-:W2:Y:S01]  /*0450*/  SHFL.BFLY PT, R19, R18, 0x10, 0x1f ;  /* 0x0e001f0012137f89 */ /* 0x000ea200000e0000 */
[----:B0-----:R-:W-:Y:S02]  /*0460*/  FADD.FTZ R7, R6, R7 ;  /* 0x0000000706077221 */ /* 0x001fe40000010000 */
[----:B--2---:R-:W-:-:S03]  /*0470*/  FADD.FTZ R20, R18, R19 ;  /* 0x0000001312147221 */ /* 0x004fc60000010000 */
        /* <DEDUP_REMOVED lines=10> */
[----:B------:R-:W-:Y:S01]  /*0520*/  ISETP.GE.AND P5, PT, R29, 0x1, PT ;  /* 0x000000011d00780c */ /* 0x000fe20003fa6270 */
[----:B------:R-:W-:Y:S01]  /*0530*/  IMAD.MOV.U32 R20, RZ, RZ, RZ ;  /* 0x000000ffff147224 */ /* 0x000fe200078e00ff */
[----:B------:R-:W-:Y:S01]  /*0540*/  @!P4 HADD2.F32 R20, -RZ, R8.H0_H0 ;  /* 0x20000008ff14c230 */ /* 0x000fe20000004100 */
[----:B0-----:R-:W-:Y:S02]  /*0550*/  FADD.FTZ R19, R19, R18 ;  /* 0x0000001213137221 */ /* 0x001fe40000010000 */
[----:B--2---:R-:W-:-:S03]  /*0560*/  FADD.FTZ R18, R6, R22 ;  /* 0x0000001606127221 */ /* 0x004fc60000010000 */
[----:B------:R1:W0:Y:S01]  /*0570*/  SHFL.BFLY PT, R29, R19, 0x1, 0x1f ;  /* 0x0c201f00131d7f89 */ /* 0x00022200000e0000 */
[----:B------:R-:W-:-:S03]  /*0580*/  IMAD.MOV.U32 R22, RZ, RZ, RZ ;  /* 0x000000ffff167224 */ /* 0x000fc600078e00ff */
[----:B------:R1:W2:Y:S01]  /*0590*/  SHFL.BFLY PT, R21, R18, 0x1, 0x1f ;  /* 0x0c201f0012157f89 */ /* 0x0002a200000e0000 */
[----:B------:R-:W-:Y:S01]  /*05a0*/  @!P3 HADD2.F32 R22, -RZ, R26.H0_H0 ;  /* 0x2000001aff16b230 */ /* 0x000fe20000004100 */
[----:B------:R-:W-:Y:S06]  /*05b0*/  @!P5 EXIT ;  /* 0x000000000000d94d */ /* 0x000fec0003800000 */
[----:B------:R-:W-:Y:S01]  /*05c0*/  ISETP.GE.AND P5, PT, R16, c[0x0][0x180], PT ;  /* 0x0000600010007a0c */ /* 0x000fe20003fa6270 */
[----:B------:R-:W-:Y:S01]  /*05d0*/  BSSY B0, `(.L_x_272) ;  /* 0x000000b000007945 */ /* 0x000fe20003800000 */
[----:B------:R-:W-:Y:S01]  /*05e0*/  LEA R6, P6, R0, c[0x0][0x160], 0x1 ;  /* 0x0000580000067a11 */ /* 0x000fe200078c08ff */
[----:B0-----:R-:W-:Y:S01]  /*05f0*/  FADD.FTZ R29, R19, R29 ;  /* 0x0000001d131d7221 */ /* 0x001fe20000010000 */
[----:B------:R-:W-:Y:S02]  /*0600*/  ISETP.GE.AND P3, PT, R12, c[0x0][0x180], PT ;  /* 0x000060000c007a0c */ /* 0x000fe40003f66270 */
[----:B------:R-:W-:Y:S02]  /*0610*/  ISETP.GE.AND P4, PT, R28, 0x2, PT ;  /* 0x000000021c00780c */ /* 0x000fe40003f86270 */
[----:B------:R-:W-:-:S05]  /*0620*/  LEA.HI.X R7, R0, c[0x0][0x164], R13, 0x1, P6 ;  /* 0x0000590000077a11 */ /* 0x000fca00030f0c0d */
[----:B------:R-:W-:Y:S05]  /*0630*/  @P5 BRA `(.L_x_273) ;  /* 0x0000004000005947 */ /* 0x000fea0003800000 */
[----:B------:R-:W-:Y:S01]  /*0640*/  @!P0 FFMA.FTZ R22, R29, -R22, R23 ;  /* 0x800000161d168223 */ /* 0x000fe20000010017 */
[----:B------:R0:W-:Y:S04]  /*0650*/  @P0 STG.E.U16 [R6.64], RZ ;  /* 0x000000ff06000986 */ /* 0x0001e8000c101506 */
[----:B------:R-:W-:-:S05]  /*0660*/  @!P0 F2FP.PACK_AB R22, RZ, R22 ;  /* 0x00000016ff16823e */ /* 0x000fca00000000ff */
[----:B------:R0:W-:Y:S02]  /*0670*/  @!P0 STG.E.U16 [R6.64], R22 ;  /* 0x0000001606008986 */ /* 0x0001e4000c101506 */
.L_x_273:
[----:B------:R-:W-:Y:S05]  /*0680*/  BSYNC B0 ;  /* 0x0000000000007941 */ /* 0x000fea0003800000 */
.L_x_272:
        /* <DEDUP_REMOVED lines=8> */
.L_x_275:
[----:B------:R-:W-:Y:S05]  /*0710*/  BSYNC B0 ;  /* 0x0000000000007941 */ /* 0x000fea0003800000 */
.L_x_274:
[----:B------:R-:W-:Y:S05]  /*0720*/  @!P4 EXIT ;  /* 0x000000000000c94d */ /* 0x000fea0003800000 */
[----:B------:R-:W-:Y:S01]  /*0730*/  IADD3 R14, P0, R14, c[0x0][0x160], RZ ;  /* 0x000058000e0e7a10 */ /* 0x000fe20007f1e0ff */
[----:B------:R-:W-:Y:S01]  /*0740*/  BSSY B0, `(.L_x_276) ;  /* 0x000000c000007945 */ /* 0x000fe20003800000 */
[----:B------:R-:W-:Y:S01]  /*0750*/  IMAD.MOV.U32 R0, RZ, RZ, RZ ;  /* 0x000000ffff007224 */ /* 0x000fe200078e00ff */
[----:B-----5:R-:W-:Y:S01]  /*0760*/  @!P2 HADD2.F32 R0, -RZ, R24.H0_H0 ;  /* 0x20000018ff00a230 */ /* 0x020fe20000004100 */
[----:B------:R-:W-:Y:S01]  /*0770*/  IADD3.X R15, R15, c[0x0][0x164], RZ, P0, !PT ;  /* 0x000059000f0f7a10 */ /* 0x000fe200007fe4ff */
        /* <DEDUP_REMOVED lines=8> */
.L_x_277:
[----:B------:R-:W-:Y:S05]  /*0800*/  BSYNC B0 ;  /* 0x0000000000007941 */ /* 0x000fea0003800000 */
.L_x_276:
[----:B------:R-:W-:Y:S05]  /*0810*/  @P3 EXIT ;  /* 0x000000000000394d */ /* 0x000fea0003800000 */
[----:B------:R-:W4:Y:S01]  /*0820*/  LDG.E.U8 R4, [R4.64+0x20] ;  /* 0x0000200604047981 */ /* 0x000f22000c1e1100 */
[----:B--2---:R-:W-:Y:S01]  /*0830*/  @P1 IMAD.MOV.U32 R0, RZ, RZ, RZ ;  /* 0x000000ffff001224 */ /* 0x004fe200078e00ff */
[----:B------:R-:W-:Y:S01]  /*0840*/  @!P1 HADD2.F32 R0, -RZ, R10.H0_H0 ;  /* 0x2000000aff009230 */ /* 0x000fe20000004100 */
[----:B----4-:R-:W-:-:S13]  /*0850*/  ISETP.NE.AND P0, PT, R4, RZ, PT ;  /* 0x000000ff0400720c */ /* 0x010fda0003f05270 */
[----:B------:R2:W-:Y:S01]  /*0860*/  @P0 STG.E.U16 [R14.64+0x40], RZ ;  /* 0x000040ff0e000986 */ /* 0x0005e2000c101506 */
[----:B------:R-:W-:Y:S05]  /*0870*/  @P0 EXIT ;  /* 0x000000000000094d */ /* 0x000fea0003800000 */
[----:B------:R-:W-:-:S05]  /*0880*/  FFMA.FTZ R0, R21, -R0, R9 ;  /* 0x8000000015007223 */ /* 0x000fca0000010009 */
[----:B------:R-:W-:-:S05]  /*0890*/  F2FP.PACK_AB R0, RZ, R0 ;  /* 0x00000000ff00723e */ /* 0x000fca00000000ff */
[----:B------:R-:W-:Y:S01]  /*08a0*/  STG.E.U16 [R14.64+0x40], R0 ;  /* 0x000040000e007986 */ /* 0x000fe2000c101506 */
[----:B------:R-:W-:Y:S05]  /*08b0*/  EXIT ;  /* 0x000000000000794d */ /* 0x000fea0003800000 */
.L_x_278:
        /* <DEDUP_REMOVED lines=12> */
.L_x_10809:


//--------------------- .text._ZN43_GLOBAL__N__9ae7fba5_10_SoftMax_cu_9f978f6321softmax_warp_backwardIN3c104HalfES2_fLi5ELb0ELb1EEEvPT0_PKT_S7_iiiPKb --------------------------
	.section	.text._ZN43_GLOBAL__N__9ae7fba5_10_SoftMax_cu_9f978f6321softmax_warp_backwardIN3c104HalfES2_fLi5ELb0ELb1EEEvPT0_PKT_S7_iiiPKb,"ax",@progbits
	.sectioninfo	@"SHI_REGISTERS=27"
	.align	128
.text._ZN43_GLOBAL__N__9ae7fba5_10_SoftMax_cu_9f978f6321softmax_warp_backwardIN3c104HalfES2_fLi5ELb0ELb1EEEvPT0_PKT_S7_iiiPKb:
        .type           _ZN43_GLOBAL__N__9ae7fba5_10_SoftMax_cu_9f978f6321softmax_warp_backwardIN3c104HalfES2_fLi5ELb0ELb1EEEvPT0_PKT_S7_iiiPKb,@function
        .size           _ZN43_GLOBAL__N__9ae7fba5_10_SoftMax_cu_9f978f6321softmax_warp_backwardIN3c104HalfES2_fLi5ELb0ELb1EEEvPT0_PKT_S7_iiiPKb,(.L_x_10810 - _ZN43_GLOBAL__N__9ae7fba5_10_SoftMax_cu_9f978f6321softmax_warp_backwardIN3c104HalfES2_fLi5ELb0ELb1EEEvPT0_PKT_S7_iiiPKb)
        .other          _ZN43_GLOBAL__N__9ae7fba5_10_SoftMax_cu_9f978f6321softmax_warp_backwardIN3c104HalfES2_fLi5ELb0ELb1EEEvPT0_PKT_S7_iiiPKb,@"STO_CUDA_ENTRY STV_DEFAULT"
_ZN43_GLOBAL__N__9ae7fba5_10_SoftMax_cu_9f978f6321softmax_warp_backwardIN3c104HalfES2_fLi5ELb0ELb1EEEvPT0_PKT_S7_iiiPKb:
        /* <DEDUP_REMOVED lines=17> */
[----:B------:R-:W-:Y:S02]  /*0110*/  IADD3 R0, P2, R4, c[0x0][0x180], RZ ;  /* 0x0000600004007a10 */ /* 0x000fe40007f5e0ff */
[----:B------:R-:W-:Y:S02]  /*0120*/  ISETP.GE.AND P1, PT, R6, R3, PT ;  /* 0x000000030600720c */ /* 0x000fe40003f26270 */
[----:B------:R-:W-:Y:S02]  /*0130*/  SHF.R.S32.HI R5, RZ, 0x1f, R4 ;  /* 0x0000001fff057819 */ /* 0x000fe40000011404 */
[----:B------:R-:W-:-:S03]  /*0140*/  IADD3 R10, P4, R4, c[0x0][0x188], RZ ;  /* 0x00006200040a7a10 */ /* 0x000fc60007f9e0ff */
[C---:B------:R-:W-:Y:S01]  /*0150*/  @!P0 IMAD.SHL.U32 R15, R4.reuse, 0x2, RZ ;  /* 0x00000002040f8824 */ /* 0x040fe200078e00ff */
[----:B------:R-:W-:-:S04]  /*0160*/  @!P0 SHF.L.U64.HI R20, R4, 0x1, R5 ;  /* 0x0000000104148819 */ /* 0x000fc80000010205 */
[----:B------:R-:W-:Y:S01]  /*0170*/  @!P0 IADD3 R12, P3, R15, c[0x0][0x168], RZ ;  /* 0x00005a000f0c8a10 */ /* 0x000fe20007f7e0ff */
[----:B------:R-:W-:Y:S01]  /*0180*/  @!P1 IMAD.SHL.U32 R9, R0, 0x2, RZ ;  /* 0x0000000200099824 */ /* 0x000fe200078e00ff */
[----:B------:R-:W-:Y:S02]  /*0190*/  @!P1 LEA.HI.X.SX32 R3, R8, R5, 0x1, P2 ;  /* 0x0000000508039211 */ /* 0x000fe400010f0eff */
[----:B------:R-:W-:Y:S02]  /*01a0*/  @!P0 IADD3.X R13, R20, c[0x0][0x16c], RZ, P3, !PT ;  /* 0x00005b00140d8a10 */ /* 0x000fe40001ffe4ff */
[----:B------:R-:W-:Y:S02]  /*01b0*/  @!P1 SHF.L.U64.HI R14, R0, 0x1, R3 ;  /* 0x00000001000e9819 */ /* 0x000fe40000010203 */
[----:B------:R-:W-:Y:S01]  /*01c0*/  @!P1 IADD3 R16, P3, R9, c[0x0][0x168], RZ ;  /* 0x00005a0009109a10 */ /* 0x000fe20007f7e0ff */
[----:B------:R0:W2:Y:S01]  /*01d0*/  @!P0 LDG.E.U16 R7, [R12.64] ;  /* 0x000000040c078981 */ /* 0x0000a2000c1e1500 */
[----:B------:R-:W-:-:S02]  /*01e0*/  IADD3.X R11, R5, c[0x0][0x18c], RZ, P4, !PT ;  /* 0x00006300050b7a10 */ /* 0x000fc400027fe4ff */
[----:B------:R-:W-:Y:S02]  /*01f0*/  @!P1 IADD3.X R17, R14, c[0x0][0x16c], RZ, P3, !PT ;  /* 0x00005b000e119a10 */ /* 0x000fe40001ffe4ff */
[----:B------:R-:W-:Y:S02]  /*0200*/  SHF.R.S32.HI R8, RZ, 0x1f, R8 ;  /* 0x0000001fff087819 */ /* 0x000fe40000011408 */
[----:B------:R-:W-:Y:S01]  /*0210*/  IADD3 R2, P4, R10, c[0x0][0x180], RZ ;  /* 0x000060000a027a10 */ /* 0x000fe20007f9e0ff */
[----:B------:R-:W3:Y:S04]  /*0220*/  @!P1 LDG.E.U16 R16, [R16.64] ;  /* 0x0000000410109981 */ /* 0x000ee8000c1e1500 */
[----:B------:R-:W4:Y:S01]  /*0230*/  LDG.E.U8 R10, [R10.64] ;  /* 0x000000040a0a7981 */ /* 0x000f22000c1e1100 */
[----:B------:R-:W-:-:S05]  /*0240*/  IMAD.X R3, R8, 0x1, R11, P4 ;  /* 0x0000000108037824 */ /* 0x000fca00020e060b */
[----:B------:R-:W4:Y:S01]  /*0250*/  LDG.E.U8 R21, [R2.64] ;  /* 0x0000000402157981 */ /* 0x000f22000c1e1100 */
[----:B0-----:R-:W-:Y:S01]  /*0260*/  @!P0 IADD3 R12, P3, R15, c[0x0][0x170], RZ ;  /* 0x00005c000f0c8a10 */ /* 0x001fe20007f7e0ff */
[----:B------:R-:W-:-:S03]  /*0270*/  IMAD.MOV.U32 R15, RZ, RZ, RZ ;  /* 0x000000ffff0f7224 */ /* 0x000fc600078e00ff */
[----:B------:R-:W-:-:S05]  /*0280*/  @!P0 IADD3.X R13, R20, c[0x0][0x174], RZ, P3, !PT ;  /* 0x00005d00140d8a10 */ /* 0x000fca0001ffe4ff */
[----:B------:R0:W5:Y:S01]  /*0290*/  @!P0 LDG.E.U16 R12, [R12.64] ;  /* 0x000000040c0c8981 */ /* 0x000162000c1e1500 */
[----:B--2---:R-:W-:Y:S01]  /*02a0*/  @!P0 HADD2.F32 R15, -RZ, R7.H0_H0 ;  /* 0x20000007ff0f8230 */ /* 0x004fe20000004100 */
[----:B------:R-:W-:-:S04]  /*02b0*/  @P1 IMAD.MOV.U32 R7, RZ, RZ, RZ ;  /* 0x000000ffff071224 */ /* 0x000fc800078e00ff */
[----:B------:R-:W-:Y:S01]  /*02c0*/  FADD.FTZ R20, RZ, R15 ;  /* 0x0000000fff147221 */ /* 0x000fe20000010000 */
[----:B---3--:R-:W-:Y:S01]  /*02d0*/  @!P1 HADD2.F32 R7, -RZ, R16.H0_H0 ;  /* 0x20000010ff079230 */ /* 0x008fe20000004100 */
[----:B----4-:R-:W-:-:S04]  /*02e0*/  ISETP.NE.AND P3, PT, R10, RZ, PT ;  /* 0x000000ff0a00720c */ /* 0x010fc80003f65270 */
[----:B------:R-:W-:Y:S01]  /*02f0*/  FADD.FTZ R10, RZ, R7 ;  /* 0x00000007ff0a7221 */ /* 0x000fe20000010000 */
[----:B------:R-:W-:Y:S02]  /*0300*/  FSEL R20, R20, RZ, !P3 ;  /* 0x000000ff14147208 */ /* 0x000fe40005800000 */
[----:B------:R-:W-:-:S03]  /*0310*/  ISETP.NE.AND P4, PT, R21, RZ, PT ;  /* 0x000000ff1500720c */ /* 0x000fc60003f85270 */
[----:B------:R-:W1:Y:S01]  /*0320*/  SHFL.BFLY PT, R11, R20, 0x10, 0x1f ;  /* 0x0e001f00140b7f89 */ /* 0x000e6200000e0000 */
[----:B------:R-:W-:-:S05]  /*0330*/  FSEL R10, R10, RZ, !P4 ;  /* 0x000000ff0a0a7208 */ /* 0x000fca0006000000 */
[----:B0-----:R-:W0:Y:S01]  /*0340*/  SHFL.BFLY PT, R13, R10, 0x10, 0x1f ;  /* 0x0e001f000a0d7f89 */ /* 0x001e2200000e0000 */
[----:B-1----:R-:W-:-:S05]  /*0350*/  FADD.FTZ R11, R20, R11 ;  /* 0x0000000b140b7221 */ /* 0x002fca0000010000 */
[----:B------:R-:W1:Y:S01]  /*0360*/  SHFL.BFLY PT, R16, R11, 0x8, 0x1f ;  /* 0x0d001f000b107f89 */ /* 0x000e6200000e0000 */
[----:B0-----:R-:W-:-:S05]  /*0370*/  FADD.FTZ R13, R10, R13 ;  /* 0x0000000d0a0d7221 */ /* 0x001fca0000010000 */
[----:B------:R-:W0:Y:S01]  /*0380*/  SHFL.BFLY PT, R22, R13, 0x8, 0x1f ;  /* 0x0d001f000d167f89 */ /* 0x000e2200000e0000 */
[----:B------:R-:W-:Y:S01]  /*0390*/  @!P1 IADD3 R10, P5, R9, c[0x0][0x170], RZ ;  /* 0x00005c00090a9a10 */ /* 0x000fe20007fbe0ff */
[----:B-1----:R-:W-:-:S03]  /*03a0*/  FADD.FTZ R16, R11, R16 ;  /* 0x000000100b107221 */ /* 0x002fc60000010000 */
[----:B------:R-:W-:Y:S01]  /*03b0*/  @!P1 IADD3.X R11, R14, c[0x0][0x174], RZ, P5, !PT ;  /* 0x00005d000e0b9a10 */ /* 0x000fe20002ffe4ff */
[----:B0-----:R-:W-:-:S04]  /*03c0*/  FADD.FTZ R22, R13, R22 ;  /* 0x000000160d167221 */ /* 0x001fc80000010000 */
[----:B------:R0:W5:Y:S04]  /*03d0*/  @!P1 LDG.E.U16 R13, [R10.64] ;  /* 0x000000040a0d9981 */ /* 0x000168000c1e1500 */
[----:B------:R-:W1:Y:S04]  /*03e0*/  SHFL.BFLY PT, R17, R16, 0x4, 0x1f ;  /* 0x0c801f0010117f89 */ /* 0x000e6800000e0000 */
[----:B------:R-:W2:Y:S01]  /*03f0*/  SHFL.BFLY PT, R21, R22, 0x4, 0x1f ;  /* 0x0c801f0016157f89 */ /* 0x000ea200000e0000 */
[----:B-1----:R-:W-:Y:S02]  /*0400*/  FADD.FTZ R17, R16, R17 ;  /* 0x0000001110117221 */ /* 0x002fe40000010000 */
[----:B--2---:R-:W-:-:S03]  /*0410*/  FADD.FTZ R21, R22, R21 ;  /* 0x0000001516157221 */ /* 0x004fc60000010000 */
[----:B------:R-:W1:Y:S04]  /*0420*/  SHFL.BFLY PT, R20, R17, 0x2, 0x1f ;  /* 0x0c401f0011147f89 */ /* 0x000e6800000e0000 */
[----:B------:R-:W2:Y:S01]  /*0430*/  SHFL.BFLY PT, R24, R21, 0x2, 0x1f ;  /* 0x0c401f0015187f89 */ /* 0x000ea200000e0000 */
[----:B------:R-:W-:Y:S01]  /*0440*/  ISETP.GE.AND P4, PT, R19, 0x1, PT ;  /* 0x000000011300780c */ /* 0x000fe20003f86270 */
[----:B-1----:R-:W-:Y:S02]  /*0450*/  FADD.FTZ R20, R17, R20 ;  /* 0x0000001411147221 */ /* 0x002fe40000010000 */
[----:B--2---:R-:W-:-:S03]  /*0460*/  FADD.FTZ R9, R21, R24 ;  /* 0x0000001815097221 */ /* 0x004fc60000010000 */
[----:B------:R0:W1:Y:S04]  /*0470*/  SHFL.BFLY PT, R23, R20, 0x1, 0x1f ;  /* 0x0c201f0014177f89 */ /* 0x00006800000e0000 */
[----:B------:R0:W2:Y:S03]  /*0480*/  SHFL.BFLY PT, R14, R9, 0x1, 0x1f ;  /* 0x0c201f00090e7f89 */ /* 0x0000a600000e0000 */
[----:B------:R-:W-:Y:S05]  /*0490*/  @!P4 EXIT ;  /* 0x000000000000c94d */ /* 0x000fea0003800000 */
[----:B------:R-:W-:Y:S01]  /*04a0*/  ISETP.GE.AND P4, PT, R6, c[0x0][0x180], PT ;  /* 0x0000600006007a0c */ /* 0x000fe20003f86270 */
[----:B------:R-:W-:Y:S01]  /*04b0*/  BSSY B0, `(.L_x_279) ;  /* 0x000000c000007945 */ /* 0x000fe20003800000 */
[----:B------:R-:W-:Y:S01]  /*04c0*/  IMAD.MOV.U32 R6, RZ, RZ, RZ ;  /* 0x000000ffff067224 */ /* 0x000fe200078e00ff */
[----:B------:R-:W-:Y:S01]  /*04d0*/  ISETP.GE.AND P5, PT, R18, 0x2, PT ;  /* 0x000000021200780c */ /* 0x000fe20003fa6270 */
[----:B-----5:R-:W-:Y:S01]  /*04e0*/  @!P0 HADD2.F32 R6, -RZ, R12.H0_H0 ;  /* 0x2000000cff068230 */ /* 0x020fe20000004100 */
[----:B-1----:R-:W-:-:S08]  /*04f0*/  FADD.FTZ R23, R20, R23 ;  /* 0x0000001714177221 */ /* 0x002fd00000010000 */
[----:B------:R-:W-:Y:S05]  /*0500*/  @P4 BRA `(.L_x_280) ;  /* 0x0000006000004947 */ /* 0x000fea0003800000 */
[----:B------:R-:W-:Y:S01]  /*0510*/  @!P3 FFMA.FTZ R6, R23, -R6, R15 ;  /* 0x800000061706b223 */ /* 0x000fe2000001000f */
[----:B0-----:R-:W-:-:S04]  /*0520*/  LEA R10, P0, R4, c[0x0][0x160], 0x1 ;  /* 0x00005800040a7a11 */ /* 0x001fc800078008ff */
[----:B------:R-:W-:Y:S02]  /*0530*/  LEA.HI.X R11, R4, c[0x0][0x164], R5, 0x1, P0 ;  /* 0x00005900040b7a11 */ /* 0x000fe400000f0c05 */
[----:B------:R-:W-:-:S03]  /*0540*/  @!P3 F2FP.PACK_AB R6, RZ, R6 ;  /* 0x00000006ff06b23e */ /* 0x000fc600000000ff */
[----:B------:R0:W-:Y:S04]  /*0550*/  @P3 STG.E.U16 [R10.64], RZ ;  /* 0x000000ff0a003986 */ /* 0x0001e8000c101504 */
[----:B------:R0:W-:Y:S02]  /*0560*/  @!P3 STG.E.U16 [R10.64], R6 ;  /* 0x000000060a00b986 */ /* 0x0001e4000c101504 */
.L_x_280:
[----:B------:R-:W-:Y:S05]  /*0570*/  BSYNC B0 ;  /* 0x0000000000007941 */ /* 0x000fea0003800000 */
.L_x_279:
[----:B------:R-:W-:Y:S05]  /*0580*/  @!P5 EXIT ;  /* 0x000000000000d94d */ /* 0x000fea0003800000 */
[----:B------:R-:W-:Y:S05]  /*0590*/  @P4 EXIT ;  /* 0x000000000000494d */ /* 0x000fea0003800000 */
[----:B------:R-:W3:Y:S01]  /*05a0*/  LDG.E.U8 R2, [R2.64] ;  /* 0x0000000402027981 */ /* 0x000ee2000c1e1100 */
[----:B------:R-:W-:Y:S01]  /*05b0*/  IMAD.X R5, R5, 0x1, R8, P2 ;  /* 0x0000000105057824 */ /* 0x000fe200010e0608 */
[C---:B------:R-:W-:Y:S01]  /*05c0*/  LEA R4, P2, R0.reuse, c[0x0][0x160], 0x1 ;  /* 0x0000580000047a11 */ /* 0x040fe200078408ff */
[----:B0-----:R-:W-:Y:S01]  /*05d0*/  @P1 IMAD.MOV.U32 R6, RZ, RZ, RZ ;  /* 0x000000ffff061224 */ /* 0x001fe200078e00ff */
[----:B------:R-:W-:Y:S01]  /*05e0*/  @!P1 HADD2.F32 R6, -RZ, R13.H0_H0 ;  /* 0x2000000dff069230 */ /* 0x000fe20000004100 */
[----:B--2---:R-:W-:Y:S01]  /*05f0*/  FADD.FTZ R14, R9, R14 ;  /* 0x0000000e090e7221 */ /* 0x004fe20000010000 */
[----:B------:R-:W-:-:S02]  /*0600*/  LEA.HI.X R5, R0, c[0x0][0x164], R5, 0x1, P2 ;  /* 0x0000590000057a11 */ /* 0x000fc400010f0c05 */
[----:B---3--:R-:W-:-:S13]  /*0610*/  ISETP.NE.AND P0, PT, R2, RZ, PT ;  /* 0x000000ff0200720c */ /* 0x008fda0003f05270 */
[----:B------:R0:W-:Y:S01]  /*0620*/  @P0 STG.E.U16 [R4.64], RZ ;  /* 0x000000ff04000986 */ /* 0x0001e2000c101504 */
[----:B------:R-:W-:Y:S05]  /*0630*/  @P0 EXIT ;  /* 0x000000000000094d */ /* 0x000fea0003800000 */
[----:B------:R-:W-:-:S05]  /*0640*/  FFMA.FTZ R6, R14, -R6, R7 ;  /* 0x800000060e067223 */ /* 0x000fca0000010007 */
[----:B------:R-:W-:-:S05]  /*0650*/  F2FP.PACK_AB R6, RZ, R6 ;  /* 0x00000006ff06723e */ /* 0x000fca00000000ff */
[----:B------:R-:W-:Y:S01]  /*0660*/  STG.E.U16 [R4.64], R6 ;  /* 0x0000000604007986 */ /* 0x000fe2000c101504 */
[----:B------:R-:W-:Y:S05]  /*0670*/  EXIT ;  /* 0x000000000000794d */ /* 0x000fea0003800000 */
.L_x_281:
        /* <DEDUP_REMOVED lines=16> */
.L_x_10810:


//--------------------- .text._ZN43_GLOBAL__N__9ae7fba5_10_SoftMax_cu_9f978f6321softmax_warp_backwardIN3c104HalfES2_fLi4ELb0ELb1EEEvPT0_PKT_S7_iiiPKb --------------------------
	.section	.text._ZN43_GLOBAL__N__9ae7fba5_10_SoftMax_cu_9f978f6321softmax_warp_backwardIN3c104HalfES2_fLi4ELb0ELb1EEEvPT0_PKT_S7_iiiPKb,"ax",@progbits
	.sectioninfo	@"SHI_REGISTERS=28"
	.align	128
.text._ZN43_GLOBAL__N__9ae7fba5_10_SoftMax_cu_9f978f6321softmax_warp_backwardIN3c104HalfES2_fLi4ELb0ELb1EEEvPT0_PKT_S7_iiiPKb:
        .type           _ZN43_GLOBAL__N__9ae7fba5_10_SoftMax_cu_9f978f6321softmax_warp_backwardIN3c104HalfES2_fLi4ELb0ELb1EEEvPT0_PKT_S7_iiiPKb,@function
        .size           _ZN43_GLOBAL__N__9ae7fba5_10_SoftMax_cu_9f978f6321softmax_warp_backwardIN3c104HalfES2_fLi4ELb0ELb1EEEvPT0_PKT_S7_iiiPKb,(.L_x_10811 - _ZN43_GLOBAL__N__9ae7fba5_10_SoftMax_cu_9f978f6321softmax_warp_backwardIN3c104HalfES2_fLi4ELb0ELb1EEEvPT0_PKT_S7_iiiPKb)
        .other          _ZN43_GLOBAL__N__9ae7fba5_10_SoftMax_cu_9f978f6321softmax_warp_backwardIN3c104HalfES2_fLi4ELb0ELb1EEEvPT0_PKT_S7_iiiPKb,@"STO_CUDA_ENTRY STV_DEFAULT"
_ZN43_GLOBAL__N__9ae7fba5_10_SoftMax_cu_9f978f6321softmax_warp_backwardIN3c104HalfES2_fLi4ELb0ELb1EEEvPT0_PKT_S7_iiiPKb:
        /* <DEDUP_REMOVED lines=35> */
[----:B------:R-:W-:Y:S01]  /*0230*/  IMAD.X R3, R8, 0x1, R11, P4 ;  /* 0x0000000108037824 */ /* 0x000fe200020e060b */
[----:B------:R-:W4:Y:S04]  /*0240*/  LDG.E.U8 R10, [R10.64] ;  /* 0x000000040a0a7981 */ /* 0x000f28000c1e1100 */
[----:B------:R-:W4:Y:S01]  /*0250*/  LDG.E.U8 R21, [R2.64] ;  /* 0x0000000402157981 */ /* 0x000f22000c1e1100 */
[----:B0-----:R-:W-:Y:S01]  /*0260*/  @!P0 IADD3 R12, P3, R15, c[0x0][0x170], RZ ;  /* 0x00005c000f0c8a10 */ /* 0x001fe20007f7e0ff */
[----:B------:R-:W-:-:S03]  /*0270*/  IMAD.MOV.U32 R15, RZ, RZ, RZ ;  /* 0x000000ffff0f7224 */ /* 0x000fc600078e00ff */
[----:B------:R-:W-:-:S05]  /*0280*/  @!P0 IADD3.X R13, R20, c[0x0][0x174], RZ, P3, !PT ;  /* 0x00005d00140d8a10 */ /* 0x000fca0001ffe4ff */
[----:B------:R0:W5:Y:S01]  /*0290*/  @!P0 LDG.E.U16 R12, [R12.64] ;  /* 0x000000040c0c8981 */ /* 0x000162000c1e1500 */
[----:B--2---:R-:W-:Y:S01]  /*02a0*/  @!P0 HADD2.F32 R15, -RZ, R7.H0_H0 ;  /* 0x20000007ff0f8230 */ /* 0x004fe20000004100 */
[----:B------:R-:W-:Y:S01]  /*02b0*/  @P1 IMAD.MOV.U32 R7, RZ, RZ, RZ ;  /* 0x000000ffff071224 */ /* 0x000fe200078e00ff */
[----:B---3--:R-:W-:Y:S01]  /*02c0*/  @!P1 HADD2.F32 R7, -RZ, R16.H0_H0 ;  /* 0x20000010ff079230 */ /* 0x008fe20000004100 */
[----:B----4-:R-:W-:-:S04]  /*02d0*/  ISETP.NE.AND P3, PT, R10, RZ, PT ;  /* 0x000000ff0a00720c */ /* 0x010fc80003f65270 */
[----:B------:R-:W-:Y:S01]  /*02e0*/  FADD.FTZ R10, RZ, R7 ;  /* 0x00000007ff0a7221 */ /* 0x000fe20000010000 */
[----:B------:R-:W-:Y:S01]  /*02f0*/  ISETP.NE.AND P4, PT, R21, RZ, PT ;  /* 0x000000ff1500720c */ /* 0x000fe20003f85270 */
[----:B------:R-:W-:-:S03]  /*0300*/  FADD.FTZ R20, RZ, R15 ;  /* 0x0000000fff147221 */ /* 0x000fc60000010000 */
[----:B0-----:R-:W-:Y:S02]  /*0310*/  FSEL R13, R10, RZ, !P4 ;  /* 0x000000ff0a0d7208 */ /* 0x001fe40006000000 */
[----:B------:R-:W-:-:S03]  /*0320*/  FSEL R20, R20, RZ, !P3 ;  /* 0x000000ff14147208 */ /* 0x000fc60005800000 */
[----:B------:R-:W0:Y:S04]  /*0330*/  SHFL.BFLY PT, R10, R13, 0x8, 0x101f ;  /* 0x0d101f000d0a7f89 */ /* 0x000e2800000e0000 */
[----:B------:R-:W1:Y:S01]  /*0340*/  SHFL.BFLY PT, R11, R20, 0x8, 0x101f ;  /* 0x0d101f00140b7f89 */ /* 0x000e6200000e0000 */
[----:B0-----:R-:W-:Y:S02]  /*0350*/  FADD.FTZ R17, R13, R10 ;  /* 0x0000000a0d117221 */ /* 0x001fe40000010000 */
[----:B-1----:R-:W-:-:S03]  /*0360*/  FADD.FTZ R16, R20, R11 ;  /* 0x0000000b14107221 */ /* 0x002fc60000010000 */
[----:B------:R-:W0:Y:S04]  /*0370*/  SHFL.BFLY PT, R10, R17, 0x4, 0x101f ;  /* 0x0c901f00110a7f89 */ /* 0x000e2800000e0000 */
[----:B------:R-:W1:Y:S01]  /*0380*/  SHFL.BFLY PT, R11, R16, 0x4, 0x101f ;  /* 0x0c901f00100b7f89 */ /* 0x000e6200000e0000 */
[----:B0-----:R-:W-:Y:S01]  /*0390*/  FADD.FTZ R22, R17, R10 ;  /* 0x0000000a11167221 */ /* 0x001fe20000010000 */
[----:B------:R-:W-:Y:S01]  /*03a0*/  @!P1 IADD3 R10, P5, R9, c[0x0][0x170], RZ ;  /* 0x00005c00090a9a10 */ /* 0x000fe20007fbe0ff */
[----:B-1----:R-:W-:-:S03]  /*03b0*/  FADD.FTZ R21, R16, R11 ;  /* 0x0000000b10157221 */ /* 0x002fc60000010000 */
[----:B------:R-:W-:-:S05]  /*03c0*/  @!P1 IADD3.X R11, R14, c[0x0][0x174], RZ, P5, !PT ;  /* 0x00005d000e0b9a10 */ /* 0x000fca0002ffe4ff */
[----:B------:R0:W5:Y:S04]  /*03d0*/  @!P1 LDG.E.U16 R13, [R10.64] ;  /* 0x000000040a0d9981 */ /* 0x000168000c1e1500 */
[----:B------:R-:W1:Y:S04]  /*03e0*/  SHFL.BFLY PT, R24, R21, 0x2, 0x101f ;  /* 0x0c501f0015187f89 */ /* 0x000e6800000e0000 */
[----:B------:R-:W2:Y:S01]  /*03f0*/  SHFL.BFLY PT, R23, R22, 0x2, 0x101f ;  /* 0x0c501f0016177f89 */ /* 0x000ea200000e0000 */
[----:B------:R-:W-:Y:S01]  /*0400*/  ISETP.GE.AND P4, PT, R19, 0x1, PT ;  /* 0x000000011300780c */ /* 0x000fe20003f86270 */
[----:B-1----:R-:W-:-:S02]  /*0410*/  FADD.FTZ R24, R21, R24 ;  /* 0x0000001815187221 */ /* 0x002fc40000010000 */
        /* <DEDUP_REMOVED lines=17> */
.L_x_283:
[----:B------:R-:W-:Y:S05]  /*0530*/  BSYNC B0 ;  /* 0x0000000000007941 */ /* 0x000fea0003800000 */
.L_x_282:
        /* <DEDUP_REMOVED lines=16> */
.L_x_284:
        /* <DEDUP_REMOVED lines=12> */
.L_x_10811:


//--------------------- .text._ZN43_GLOBAL__N__9ae7fba5_10_SoftMax_cu_9f978f6321softmax_warp_backwardIN3c104HalfES2_fLi3ELb0ELb1EEEvPT0_PKT_S7_iiiPKb --------------------------
	.section	.text._ZN43_GLOBAL__N__9ae7fba5_10_SoftMax_cu_9f978f6321softmax_warp_backwardIN3c104HalfES2_fLi3ELb0ELb1EEEvPT0_PKT_S7_iiiPKb,"ax",@progbits
	.sectioninfo	@"SHI_REGISTERS=25"
	.align	128
.text._ZN43_GLOBAL__N__9ae7fba5_10_SoftMax_cu_9f978f6321softmax_warp_backwardIN3c104HalfES2_fLi3ELb0ELb1EEEvPT0_PKT_S7_iiiPKb:
        .type           _ZN43_GLOBAL__N__9ae7fba5_10_SoftMax_cu_9f978f6321softmax_warp_backwardIN3c104HalfES2_fLi3ELb0ELb1EEEvPT0_PKT_S7_iiiPKb,@function
        .size           _ZN43_GLOBAL__N__9ae7fba5_10_SoftMax_cu_9f978f6321softmax_warp_backwardIN3c104HalfES2_fLi3ELb0ELb1EEEvPT0_PKT_S7_iiiPKb,(.L_x_10812 - _ZN43_GLOBAL__N__9ae7fba5_10_SoftMax_cu_9f978f6321softmax_warp_backwardIN3c104HalfES2_fLi3ELb0ELb1EEEvPT0_PKT_S7_iiiPKb)
        .other          _ZN43_GLOBAL__N__9ae7fba5_10_SoftMax_cu_9f978f6321softmax_warp_backwardIN3c104HalfES2_fLi3ELb0ELb1EEEvPT0_PKT_S7_iiiPKb,@"STO_CUDA_ENTRY STV_DEFAULT"
_ZN43_GLOBAL__N__9ae7fba5_10_SoftMax_cu_9f978f6321softmax_warp_backwardIN3c104HalfES2_fLi3ELb0ELb1EEEvPT0_PKT_S7_iiiPKb:
        /* <DEDUP_REMOVED lines=42> */
[----:B--2---:R-:W-:-:S05]  /*02a0*/  @!P2 HADD2.F32 R11, -RZ, R8.H0_H0 ;  /* 0x20000008ff0ba230 */ /* 0x004fca0000004100 */
[----:B------:R-:W-:Y:S01]  /*02b0*/  FADD.FTZ R20, RZ, R11 ;  /* 0x0000000bff147221 */ /* 0x000fe20000010000 */
[----:B---3--:R-:W-:-:S04]  /*02c0*/  ISETP.NE.AND P0, PT, R12, RZ, PT ;  /* 0x000000ff0c00720c */ /* 0x008fc80003f05270 */
[----:B------:R-:W-:-:S05]  /*02d0*/  FSEL R20, R20, RZ, !P0 ;  /* 0x000000ff14147208 */ /* 0x000fca0004000000 */
[----:B------:R-:W1:Y:S01]  /*02e0*/  SHFL.BFLY PT, R13, R20, 0x4, 0x181f ;  /* 0x0c981f00140d7f89 */ /* 0x000e6200000e0000 */
[----:B------:R-:W-:Y:S01]  /*02f0*/  @P1 IMAD.MOV.U32 R8, RZ, RZ, RZ ;  /* 0x000000ffff081224 */ /* 0x000fe200078e00ff */
[----:B----4-:R-:W-:Y:S01]  /*0300*/  @!P1 HADD2.F32 R8, -RZ, R14.H0_H0 ;  /* 0x2000000eff089230 */ /* 0x010fe20000004100 */
[----:B------:R-:W-:-:S04]  /*0310*/  ISETP.NE.AND P3, PT, R21, RZ, PT ;  /* 0x000000ff1500720c */ /* 0x000fc80003f65270 */
        /* <DEDUP_REMOVED lines=20> */
[----:B-----5:R-:W-:Y:S01]  /*0460*/  @!P2 HADD2.F32 R0, -RZ, R10.H0_H0 ;  /* 0x2000000aff00a230 */ /* 0x020fe20000004100 */
[----:B------:R-:W-:-:S08]  /*0470*/  FADD.FTZ R9, R16, R9 ;  /* 0x0000000910097221 */ /* 0x000fd00000010000 */
[----:B------:R-:W-:Y:S05]  /*0480*/  @P4 BRA `(.L_x_286) ;  /* 0x0000006000004947 */ /* 0x000fea0003800000 */
[----:B------:R-:W-:Y:S02]  /*0490*/  @!P0 FFMA.FTZ R0, R9, -R0, R11 ;  /* 0x8000000009008223 */ /* 0x000fe4000001000b */
[----:B------:R-:W-:-:S03]  /*04a0*/  IMAD.MOV.U32 R11, RZ, RZ, 0x2 ;  /* 0x00000002ff0b7424 */ /* 0x000fc600078e00ff */
[----:B------:R-:W-:Y:S01]  /*04b0*/  @!P0 F2FP.PACK_AB R0, RZ, R0 ;  /* 0x00000000ff00823e */ /* 0x000fe200000000ff */
[----:B------:R-:W-:-:S05]  /*04c0*/  IMAD.WIDE R10, R4, R11, c[0x0][0x160] ;  /* 0x00005800040a7625 */ /* 0x000fca00078e020b */
[----:B------:R2:W-:Y:S04]  /*04d0*/  @P0 STG.E.U16 [R10.64], RZ ;  /* 0x000000ff0a000986 */ /* 0x0005e8000c101504 */
[----:B------:R2:W-:Y:S02]  /*04e0*/  @!P0 STG.E.U16 [R10.64], R0 ;  /* 0x000000000a008986 */ /* 0x0005e4000c101504 */
.L_x_286:
[----:B------:R-:W-:Y:S05]  /*04f0*/  BSYNC B0 ;  /* 0x0000000000007941 */ /* 0x000fea0003800000 */
.L_x_285:
[----:B------:R-:W-:Y:S05]  /*0500*/  @!P3 EXIT ;  /* 0x000000000000b94d */ /* 0x000fea0003800000 */
[----:B------:R-:W-:Y:S05]  /*0510*/  @P4 EXIT ;  /* 0x000000000000494d */ /* 0x000fea0003800000 */
[----:B------:R-:W3:Y:S01]  /*0520*/  LDG.E.U8 R2, [R2.64] ;  /* 0x0000000402027981 */ /* 0x000ee2000c1e1100 */
[----:B--2---:R-:W-:Y:S01]  /*0530*/  IADD3 R0, P2, R4, c[0x0][0x180], RZ ;  /* 0x0000600004007a10 */ /* 0x004fe20007f5e0ff */
[----:B------:R-:W-:Y:S01]  /*0540*/  @P1 IMAD.MOV.U32 R9, RZ, RZ, RZ ;  /* 0x000000ffff091224 */ /* 0x000fe200078e00ff */
[----:B------:R-:W-:Y:S01]  /*0550*/  @!P1 HADD2.F32 R9, -RZ, R12.H0_H0 ;  /* 0x2000000cff099230 */ /* 0x000fe20000004100 */
        /* <DEDUP_REMOVED lines=8> */
[----:B------:R-:W-:-:S05]  /*05e0*/  F2FP.PACK_AB R9, RZ, R9 ;  /* 0x00000009ff09723e */ /* 0x000fca00000000ff */
[----:B------:R-:W-:Y:S01]  /*05f0*/  STG.E.U16 [R4.64], R9 ;  /* 0x0000000904007986 */ /* 0x000fe2000c101504 */
[----:B------:R-:W-:Y:S05]  /*0600*/  EXIT ;  /* 0x000000000000794d */ /* 0x000fea0003800000 */
.L_x_287:
        /* <DEDUP_REMOVED lines=15> */
.L_x_10812:


//--------------------- .text._ZN43_GLOBAL__N__9ae7fba5_10_SoftMax_cu_9f978f6321softmax_warp_backwardIN3c104HalfES2_fLi2ELb0ELb1EEEvPT0_PKT_S7_iiiPKb --------------------------
	.section	.text._ZN43_GLOBAL__N__9ae7fba5_10_SoftMax_cu_9f978f6321softmax_warp_backwardIN3c104HalfES2_fLi2ELb0ELb1EEEvPT0_PKT_S7_iiiPKb,"ax",@progbits
	.sectioninfo	@"SHI_REGISTERS=25"
	.align	128
.text._ZN43_GLOBAL__N__9ae7fba5_10_SoftMax_cu_9f978f6321softmax_warp_backwardIN3c104HalfES2_fLi2ELb0ELb1EEEvPT0_PKT_S7_iiiPKb:
        .type           _ZN43_GLOBAL__N__9ae7fba5_10_SoftMax_cu_9f978f6321softmax_warp_backwardIN3c104HalfES2_fLi2ELb0ELb1EEEvPT0_PKT_S7_iiiPKb,@function
        .size           _ZN43_GLOBAL__N__9ae7fba5_10_SoftMax_cu_9f978f6321softmax_warp_backwardIN3c104HalfES2_fLi2ELb0ELb1EEEvPT0_PKT_S7_iiiPKb,(.L_x_10813 - _ZN43_GLOBAL__N__9ae7fba5_10_SoftMax_cu_9f978f6321softmax_warp_backwardIN3c104HalfES2_fLi2ELb0ELb1EEEvPT0_PKT_S7_iiiPKb)
        .other          _ZN43_GLOBAL__N__9ae7fba5_10_SoftMax_cu_9f978f6321softmax_warp_backwardIN3c104HalfES2_fLi2ELb0ELb1EEEvPT0_PKT_S7_iiiPKb,@"STO_CUDA_ENTRY STV_DEFAULT"
_ZN43_GLOBAL__N__9ae7fba5_10_SoftMax_cu_9f978f6321softmax_warp_backwardIN3c104HalfES2_fLi2ELb0ELb1EEEvPT0_PKT_S7_iiiPKb:
        /* <DEDUP_REMOVED lines=28> */
[----:B------:R0:W2:Y:S01]  /*01c0*/  @!P2 LDG.E.U16 R8, [R12.64] ;  /* 0x000000040c08a981 */ /* 0x0000a2000c1e1500 */
[----:B------:R-:W-:-:S02]  /*01d0*/  SHF.R.S32.HI R6, RZ, 0x1f, R6 ;  /* 0x0000001fff067819 */ /* 0x000fc40000011406 */
[----:B------:R-:W-:Y:S02]  /*01e0*/  @!P1 IADD3 R14, P0, R9, c[0x0][0x168], RZ ;  /* 0x00005a00090e9a10 */ /* 0x000fe40007f1e0ff */
[----:B------:R-:W-:Y:S02]  /*01f0*/  IADD3.X R11, R5, c[0x0][0x18c], RZ, P3, !PT ;  /* 0x00006300050b7a10 */ /* 0x000fe40001ffe4ff */
[----:B------:R-:W-:Y:S02]  /*0200*/  @!P1 IADD3.X R15, R7, c[0x0][0x16c], RZ, P0, !PT ;  /* 0x00005b00070f9a10 */ /* 0x000fe400007fe4ff */
[----:B------:R-:W-:Y:S02]  /*0210*/  IADD3 R2, P3, R10, c[0x0][0x180], RZ ;  /* 0x000060000a027a10 */ /* 0x000fe40007f7e0ff */
[----:B------:R-:W3:Y:S03]  /*0220*/  LDG.E.U8 R10, [R10.64] ;  /* 0x000000040a0a7981 */ /* 0x000ee6000c1e1100 */
[----:B------:R-:W-:Y:S01]  /*0230*/  IMAD.X R3, R6, 0x1, R11, P3 ;  /* 0x0000000106037824 */ /* 0x000fe200018e060b */
[----:B------:R-:W4:Y:S04]  /*0240*/  @!P1 LDG.E.U16 R14, [R14.64] ;  /* 0x000000040e0e9981 */ /* 0x000f28000c1e1500 */
[----:B------:R-:W4:Y:S01]  /*0250*/  LDG.E.U8 R21, [R2.64] ;  /* 0x0000000402157981 */ /* 0x000f22000c1e1100 */
[----:B0-----:R-:W-:Y:S01]  /*0260*/  IMAD.MOV.U32 R12, RZ, RZ, RZ ;  /* 0x000000ffff0c7224 */ /* 0x001fe200078e00ff */
[----:B------:R-:W-:-:S04]  /*0270*/  @!P2 IADD3 R16, P0, R16, c[0x0][0x170], RZ ;  /* 0x00005c001010aa10 */ /* 0x000fc80007f1e0ff */
[----:B------:R-:W-:-:S05]  /*0280*/  @!P2 IADD3.X R17, R17, c[0x0][0x174], RZ, P0, !PT ;  /* 0x00005d001111aa10 */ /* 0x000fca00007fe4ff */
[----:B------:R0:W5:Y:S01]  /*0290*/  @!P2 LDG.E.U16 R13, [R16.64] ;  /* 0x00000004100da981 */ /* 0x000162000c1e1500 */
[----:B--2---:R-:W-:Y:S01]  /*02a0*/  @!P2 HADD2.F32 R12, -RZ, R8.H0_H0 ;  /* 0x20000008ff0ca230 */ /* 0x004fe20000004100 */
[----:B------:R-:W-:-:S04]  /*02b0*/  @P1 IMAD.MOV.U32 R8, RZ, RZ, RZ ;  /* 0x000000ffff081224 */ /* 0x000fc800078e00ff */
[----:B------:R-:W-:Y:S01]  /*02c0*/  FADD.FTZ R20, RZ, R12 ;  /* 0x0000000cff147221 */ /* 0x000fe20000010000 */
[----:B---3--:R-:W-:Y:S01]  /*02d0*/  ISETP.NE.AND P0, PT, R10, RZ, PT ;  /* 0x000000ff0a00720c */ /* 0x008fe20003f05270 */
[----:B----4-:R-:W-:-:S03]  /*02e0*/  @!P1 HADD2.F32 R8, -RZ, R14.H0_H0 ;  /* 0x2000000eff089230 */ /* 0x010fc60000004100 */
[----:B------:R-:W-:Y:S02]  /*02f0*/  FSEL R20, R20, RZ, !P0 ;  /* 0x000000ff14147208 */ /* 0x000fe40004000000 */
[----:B------:R-:W-:Y:S01]  /*0300*/  ISETP.NE.AND P3, PT, R21, RZ, PT ;  /* 0x000000ff1500720c */ /* 0x000fe20003f65270 */
[----:B------:R-:W-:Y:S02]  /*0310*/  FADD.FTZ R10, RZ, R8 ;  /* 0x00000008ff0a7221 */ /* 0x000fe40000010000 */
[----:B------:R-:W0:Y:S03]  /*0320*/  SHFL.BFLY PT, R11, R20, 0x2, 0x1c1f ;  /* 0x0c5c1f00140b7f89 */ /* 0x000e2600000e0000 */
[----:B------:R-:W-:Y:S02]  /*0330*/  FSEL R15, R10, RZ, !P3 ;  /* 0x000000ff0a0f7208 */ /* 0x000fe40005800000 */
[----:B------:R-:W-:-:S02]  /*0340*/  @!P1 IADD3 R10, P4, R9, c[0x0][0x170], RZ ;  /* 0x00005c00090a9a10 */ /* 0x000fc40007f9e0ff */
[----:B------:R-:W-:Y:S01]  /*0350*/  ISETP.GE.AND P3, PT, R19, 0x1, PT ;  /* 0x000000011300780c */ /* 0x000fe20003f66270 */
[----:B------:R-:W1:Y:S01]  /*0360*/  SHFL.BFLY PT, R14, R15, 0x2, 0x1c1f ;  /* 0x0c5c1f000f0e7f89 */ /* 0x000e6200000e0000 */
[----:B0-----:R-:W-:Y:S01]  /*0370*/  FADD.FTZ R16, R20, R11 ;  /* 0x0000000b14107221 */ /* 0x001fe20000010000 */
[----:B------:R-:W-:-:S04]  /*0380*/  @!P1 IADD3.X R11, R7, c[0x0][0x174], RZ, P4, !PT ;  /* 0x00005d00070b9a10 */ /* 0x000fc800027fe4ff */
[----:B------:R0:W2:Y:S01]  /*0390*/  SHFL.BFLY PT, R17, R16, 0x1, 0x1c1f ;  /* 0x0c3c1f0010117f89 */ /* 0x0000a200000e0000 */
[----:B-1----:R-:W-:-:S03]  /*03a0*/  FADD.FTZ R7, R15, R14 ;  /* 0x0000000e0f077221 */ /* 0x002fc60000010000 */
[----:B------:R0:W5:Y:S04]  /*03b0*/  @!P1 LDG.E.U16 R14, [R10.64] ;  /* 0x000000040a0e9981 */ /* 0x000168000c1e1500 */
[----:B------:R0:W1:Y:S01]  /*03c0*/  SHFL.BFLY PT, R22, R7, 0x1, 0x1c1f ;  /* 0x0c3c1f0007167f89 */ /* 0x00006200000e0000 */
[----:B------:R-:W-:Y:S05]  /*03d0*/  @!P3 EXIT ;  /* 0x000000000000b94d */ /* 0x000fea0003800000 */
[----:B------:R-:W-:Y:S01]  /*03e0*/  ISETP.GE.AND P4, PT, R0, c[0x0][0x180], PT ;  /* 0x0000600000007a0c */ /* 0x000fe20003f86270 */
[----:B------:R-:W-:Y:S01]  /*03f0*/  BSSY B0, `(.L_x_288) ;  /* 0x000000c000007945 */ /* 0x000fe20003800000 */
[----:B------:R-:W-:Y:S01]  /*0400*/  IMAD.MOV.U32 R9, RZ, RZ, RZ ;  /* 0x000000ffff097224 */ /* 0x000fe200078e00ff */
[----:B------:R-:W-:Y:S01]  /*0410*/  ISETP.GE.AND P3, PT, R18, 0x2, PT ;  /* 0x000000021200780c */ /* 0x000fe20003f66270 */
[----:B-----5:R-:W-:Y:S01]  /*0420*/  @!P2 HADD2.F32 R9, -RZ, R13.H0_H0 ;  /* 0x2000000dff09a230 */ /* 0x020fe20000004100 */
[----:B--2---:R-:W-:-:S08]  /*0430*/  FADD.FTZ R17, R16, R17 ;  /* 0x0000001110117221 */ /* 0x004fd00000010000 */
[----:B------:R-:W-:Y:S05]  /*0440*/  @P4 BRA `(.L_x_289) ;  /* 0x0000006000004947 */ /* 0x000fea0003800000 */
[----:B------:R-:W-:Y:S02]  /*0450*/  @!P0 FFMA.FTZ R9, R17, -R9, R12 ;  /* 0x8000000911098223 */ /* 0x000fe4000001000c */
[----:B0-----:R-:W-:-:S03]  /*0460*/  IMAD.MOV.U32 R11, RZ, RZ, 0x2 ;  /* 0x00000002ff0b7424 */ /* 0x001fc600078e00ff */
[----:B------:R-:W-:Y:S01]  /*0470*/  @!P0 F2FP.PACK_AB R9, RZ, R9 ;  /* 0x00000009ff09823e */ /* 0x000fe200000000ff */
[----:B------:R-:W-:-:S05]  /*0480*/  IMAD.WIDE R10, R4, R11, c[0x0][0x160] ;  /* 0x00005800040a7625 */ /* 0x000fca00078e020b */
[----:B------:R0:W-:Y:S04]  /*0490*/  @P0 STG.E.U16 [R10.64], RZ ;  /* 0x000000ff0a000986 */ /* 0x0001e8000c101504 */
[----:B------:R0:W-:Y:S02]  /*04a0*/  @!P0 STG.E.U16 [R10.64], R9 ;  /* 0x000000090a008986 */ /* 0x0001e4000c101504 */
.L_x_289:
[----:B------:R-:W-:Y:S05]  /*04b0*/  BSYNC B0 ;  /* 0x0000000000007941 */ /* 0x000fea0003800000 */
.L_x_288:
[----:B------:R-:W-:Y:S05]  /*04c0*/  @!P3 EXIT ;  /* 0x000000000000b94d */ /* 0x000fea0003800000 */
[----:B------:R-:W-:Y:S05]  /*04d0*/  @P4 EXIT ;  /* 0x000000000000494d */ /* 0x000fea0003800000 */
[----:B------:R-:W2:Y:S01]  /*04e0*/  LDG.E.U8 R2, [R2.64] ;  /* 0x0000000402027981 */ /* 0x000ea2000c1e1100 */
[----:B------:R-:W-:Y:S01]  /*04f0*/  IADD3 R0, P2, R4, c[0x0][0x180], RZ ;  /* 0x0000600004007a10 */ /* 0x000fe20007f5e0ff */
[----:B0-----:R-:W-:Y:S01]  /*0500*/  @P1 IMAD.MOV.U32 R9, RZ, RZ, RZ ;  /* 0x000000ffff091224 */ /* 0x001fe200078e00ff */
[----:B------:R-:W-:Y:S01]  /*0510*/  @!P1 HADD2.F32 R9, -RZ, R14.H0_H0 ;  /* 0x2000000eff099230 */ /* 0x000fe20000004100 */
[----:B-1----:R-:W-:Y:S02]  /*0520*/  FADD.FTZ R22, R7, R22 ;  /* 0x0000001607167221 */ /* 0x002fe40000010000 */
[----:B------:R-:W-:Y:S01]  /*0530*/  IMAD.X R5, R5, 0x1, R6, P2 ;  /* 0x0000000105057824 */ /* 0x000fe200010e0606 */
[----:B------:R-:W-:-:S04]  /*0540*/  LEA R4, P2, R0, c[0x0][0x160], 0x1 ;  /* 0x0000580000047a11 */ /* 0x000fc800078408ff */
[----:B------:R-:W-:Y:S02]  /*0550*/  LEA.HI.X R5, R0, c[0x0][0x164], R5, 0x1, P2 ;  /* 0x0000590000057a11 */ /* 0x000fe400010f0c05 */
[----:B--2---:R-:W-:-:S13]  /*0560*/  ISETP.NE.AND P0, PT, R2, RZ, PT ;  /* 0x000000ff0200720c */ /* 0x004fda0003f05270 */
[----:B------:R0:W-:Y:S01]  /*0570*/  @P0 STG.E.U16 [R4.64], RZ ;  /* 0x000000ff04000986 */ /* 0x0001e2000c101504 */
[----:B------:R-:W-:Y:S05]  /*0580*/  @P0 EXIT ;  /* 0x000000000000094d */ /* 0x000fea0003800000 */
[----:B------:R-:W-:-:S05]  /*0590*/  FFMA.FTZ R9, R22, -R9, R8 ;  /* 0x8000000916097223 */ /* 0x000fca0000010008 */
[----:B------:R-:W-:-:S05]  /*05a0*/  F2FP.PACK_AB R9, RZ, R9 ;  /* 0x00000009ff09723e */ /* 0x000fca00000000ff */
[----:B------:R-:W-:Y:S01]  /*05b0*/  STG.E.U16 [R4.64], R9 ;  /* 0x0000000904007986 */ /* 0x000fe2000c101504 */
[----:B------:R-:W-:Y:S05]  /*05c0*/  EXIT ;  /* 0x000000000000794d */ /* 0x000fea0003800000 */
.L_x_290:
        /* <DEDUP_REMOVED lines=11> */
.L_x_10813:


//--------------------- .text._ZN43_GLOBAL__N__9ae7fba5_10_SoftMax_cu_9f978f6321softmax_warp_backwardIN3c104HalfES2_fLi1ELb0ELb1EEEvPT0_PKT_S7_iiiPKb --------------------------
	.section	.text._ZN43_GLOBAL__N__9ae7fba5_10_SoftMax_cu_9f978f6321softmax_warp_backwardIN3c104HalfES2_fLi1ELb0ELb1EEEvPT0_PKT_S7_iiiPKb,"ax",@progbits
	.sectioninfo	@"SHI_REGISTERS=25"
	.align	128
.text._ZN43_GLOBAL__N__9ae7fba5_10_SoftMax_cu_9f978f6321softmax_warp_backwardIN3c104HalfES2_fLi1ELb0ELb1EEEvPT0_PKT_S7_iiiPKb:
        .type           _ZN43_GLOBAL__N__9ae7fba5_10_SoftMax_cu_9f978f6321softmax_warp_backwardIN3c104HalfES2_fLi1ELb0ELb1EEEvPT0_PKT_S7_iiiPKb,@function
        .size           _ZN43_GLOBAL__N__9ae7fba5_10_SoftMax_cu_9f978f6321softmax_warp_backwardIN3c104HalfES2_fLi1ELb0ELb1EEEvPT0_PKT_S7_iiiPKb,(.L_x_10814 - _ZN43_GLOBAL__N__9ae7fba5_10_SoftMax_cu_9f978f6321softmax_warp_backwardIN3c104HalfES2_fLi1ELb0ELb1EEEvPT0_PKT_S7_iiiPKb)
        .other          _ZN43_GLOBAL__N__9ae7fba5_10_SoftMax_cu_9f978f6321softmax_warp_backwardIN3c104HalfES2_fLi1ELb0ELb1EEEvPT0_PKT_S7_iiiPKb,@"STO_CUDA_ENTRY STV_DEFAULT"
_ZN43_GLOBAL__N__9ae7fba5_10_SoftMax_cu_9f978f6321softmax_warp_backwardIN3c104HalfES2_fLi1ELb0ELb1EEEvPT0_PKT_S7_iiiPKb:
        /* <DEDUP_REMOVED lines=17> */
[C---:B------:R-:W-:Y:S02]  /*0110*/  IADD3 R0, P2, R5.reuse, c[0x0][0x180], RZ ;  /* 0x0000600005007a10 */ /* 0x040fe40007f5e0ff */
[----:B------:R-:W-:Y:S02]  /*0120*/  ISETP.GE.AND P3, PT, R6, R3, PT ;  /* 0x000000030600720c */ /* 0x000fe40003f66270 */
[----:B------:R-:W-:Y:S02]  /*0130*/  SHF.R.S32.HI R4, RZ, 0x1f, R5 ;  /* 0x0000001fff047819 */ /* 0x000fe40000011405 */
[----:B------:R-:W-:-:S03]  /*0140*/  IADD3 R10, P4, R5, c[0x0][0x188], RZ ;  /* 0x00006200050a7a10 */ /* 0x000fc60007f9e0ff */
[C---:B------:R-:W-:Y:S01]  /*0150*/  @!P0 IMAD.SHL.U32 R14, R5.reuse, 0x2, RZ ;  /* 0x00000002050e8824 */ /* 0x040fe200078e00ff */
[----:B------:R-:W-:Y:S02]  /*0160*/  @!P0 SHF.L.U64.HI R13, R5, 0x1, R4 ;  /* 0x00000001050d8819 */ /* 0x000fe40000010204 */
[----:B------:R-:W-:Y:S02]  /*0170*/  IADD3.X R11, R4, c[0x0][0x18c], RZ, P4, !PT ;  /* 0x00006300040b7a10 */ /* 0x000fe400027fe4ff */
[----:B------:R-:W-:Y:S01]  /*0180*/  @!P0 IADD3 R18, P1, R14, c[0x0][0x168], RZ ;  /* 0x00005a000e128a10 */ /* 0x000fe20007f3e0ff */
[C---:B------:R-:W-:Y:S01]  /*0190*/  @!P3 IMAD.SHL.U32 R16, R0.reuse, 0x2, RZ ;  /* 0x000000020010b824 */ /* 0x040fe200078e00ff */
[----:B------:R-:W-:Y:S02]  /*01a0*/  @!P3 LEA.HI.X.SX32 R3, R7, R4, 0x1, P2 ;  /* 0x000000040703b211 */ /* 0x000fe400010f0eff */
[----:B------:R-:W-:Y:S02]  /*01b0*/  @!P0 IADD3.X R19, R13, c[0x0][0x16c], RZ, P1, !PT ;  /* 0x00005b000d138a10 */ /* 0x000fe40000ffe4ff */
[----:B------:R-:W-:-:S02]  /*01c0*/  @!P3 SHF.L.U64.HI R12, R0, 0x1, R3 ;  /* 0x00000001000cb819 */ /* 0x000fc40000010203 */
[----:B------:R-:W-:Y:S01]  /*01d0*/  @!P3 IADD3 R8, P1, R16, c[0x0][0x168], RZ ;  /* 0x00005a001008ba10 */ /* 0x000fe20007f3e0ff */
[----:B------:R-:W2:Y:S01]  /*01e0*/  @!P0 LDG.E.U16 R18, [R18.64] ;  /* 0x0000000412128981 */ /* 0x000ea2000c1e1500 */
[----:B------:R-:W-:Y:S02]  /*01f0*/  SHF.R.S32.HI R7, RZ, 0x1f, R7 ;  /* 0x0000001fff077819 */ /* 0x000fe40000011407 */
[----:B------:R-:W-:Y:S02]  /*0200*/  @!P3 IADD3.X R9, R12, c[0x0][0x16c], RZ, P1, !PT ;  /* 0x00005b000c09ba10 */ /* 0x000fe40000ffe4ff */
[----:B------:R-:W-:Y:S02]  /*0210*/  IADD3 R2, P4, R10, c[0x0][0x180], RZ ;  /* 0x000060000a027a10 */ /* 0x000fe40007f9e0ff */
[----:B------:R-:W3:Y:S03]  /*0220*/  LDG.E.U8 R10, [R10.64] ;  /* 0x000000040a0a7981 */ /* 0x000ee6000c1e1100 */
[----:B------:R-:W-:Y:S01]  /*0230*/  IMAD.X R3, R7, 0x1, R11, P4 ;  /* 0x0000000107037824 */ /* 0x000fe200020e060b */
[----:B------:R-:W4:Y:S01]  /*0240*/  @!P3 LDG.E.U16 R8, [R8.64] ;  /* 0x000000040808b981 */ /* 0x000f22000c1e1500 */
[----:B------:R-:W-:-:S03]  /*0250*/  @!P0 IADD3 R14, P1, R14, c[0x0][0x170], RZ ;  /* 0x00005c000e0e8a10 */ /* 0x000fc60007f3e0ff */
[----:B------:R-:W4:Y:S01]  /*0260*/  LDG.E.U8 R22, [R2.64] ;  /* 0x0000000402167981 */ /* 0x000f22000c1e1100 */
[----:B------:R-:W-:Y:S01]  /*0270*/  @!P0 IADD3.X R15, R13, c[0x0][0x174], RZ, P1, !PT ;  /* 0x00005d000d0f8a10 */ /* 0x000fe20000ffe4ff */
[----:B------:R-:W-:Y:S02]  /*0280*/  @P3 IMAD.MOV.U32 R13, RZ, RZ, RZ ;  /* 0x000000ffff0d3224 */ /* 0x000fe400078e00ff */
[----:B------:R-:W-:Y:S01]  /*0290*/  IMAD.MOV.U32 R17, RZ, RZ, RZ ;  /* 0x000000ffff117224 */ /* 0x000fe200078e00ff */
[----:B------:R-:W-:Y:S01]  /*02a0*/  ISETP.GE.AND P5, PT, R21, 0x1, PT ;  /* 0x000000011500780c */ /* 0x000fe20003fa6270 */
[----:B------:R0:W5:Y:S01]  /*02b0*/  @!P0 LDG.E.U16 R14, [R14.64] ;  /* 0x000000040e0e8981 */ /* 0x000162000c1e1500 */
[----:B--2---:R-:W-:-:S05]  /*02c0*/  @!P0 HADD2.F32 R17, -RZ, R18.H0_H0 ;  /* 0x20000012ff118230 */ /* 0x004fca0000004100 */
[----:B------:R-:W-:Y:S01]  /*02d0*/  FADD.FTZ R18, RZ, R17 ;  /* 0x00000011ff127221 */ /* 0x000fe20000010000 */
[----:B---3--:R-:W-:Y:S01]  /*02e0*/  ISETP.NE.AND P1, PT, R10, RZ, PT ;  /* 0x000000ff0a00720c */ /* 0x008fe20003f25270 */
[----:B----4-:R-:W-:Y:S01]  /*02f0*/  @!P3 HADD2.F32 R13, -RZ, R8.H0_H0 ;  /* 0x20000008ff0db230 */ /* 0x010fe20000004100 */
[----:B------:R-:W-:Y:S02]  /*0300*/  @!P3 IADD3 R8, P6, R16, c[0x0][0x170], RZ ;  /* 0x00005c001008ba10 */ /* 0x000fe40007fde0ff */
[----:B------:R-:W-:Y:S02]  /*0310*/  FSEL R18, R18, RZ, !P1 ;  /* 0x000000ff12127208 */ /* 0x000fe40004800000 */
[----:B------:R-:W-:Y:S01]  /*0320*/  @!P3 IADD3.X R9, R12, c[0x0][0x174], RZ, P6, !PT ;  /* 0x00005d000c09ba10 */ /* 0x000fe200037fe4ff */
[----:B------:R-:W-:Y:S01]  /*0330*/  FADD.FTZ R10, RZ, R13 ;  /* 0x0000000dff0a7221 */ /* 0x000fe20000010000 */
[----:B------:R-:W-:Y:S01]  /*0340*/  ISETP.NE.AND P4, PT, R22, RZ, PT ;  /* 0x000000ff1600720c */ /* 0x000fe20003f85270 */
[----:B0-----:R0:W1:Y:S03]  /*0350*/  SHFL.BFLY PT, R15, R18, 0x1, 0x1e1f ;  /* 0x0c3e1f00120f7f89 */ /* 0x00106600000e0000 */
[----:B------:R-:W-:Y:S01]  /*0360*/  FSEL R10, R10, RZ, !P4 ;  /* 0x000000ff0a0a7208 */ /* 0x000fe20006000000 */
[----:B------:R0:W5:Y:S04]  /*0370*/  @!P3 LDG.E.U16 R11, [R8.64] ;  /* 0x00000004080bb981 */ /* 0x000168000c1e1500 */
[----:B------:R0:W2:Y:S01]  /*0380*/  SHFL.BFLY PT, R19, R10, 0x1, 0x1e1f ;  /* 0x0c3e1f000a137f89 */ /* 0x0000a200000e0000 */
        /* <DEDUP_REMOVED lines=14> */
.L_x_292:
[----:B------:R-:W-:Y:S05]  /*0470*/  BSYNC B0 ;  /* 0x0000000000007941 */ /* 0x000fea0003800000 */
.L_x_291:
[----:B------:R-:W-:Y:S05]  /*0480*/  @!P4 EXIT ;  /* 0x000000000000c94d */ /* 0x000fea0003800000 */
[----:B------:R-:W-:Y:S05]  /*0490*/  @P5 EXIT ;  /* 0x000000000000594d */ /* 0x000fea0003800000 */
[----:B------:R-:W3:Y:S01]  /*04a0*/  LDG.E.U8 R2, [R2.64] ;  /* 0x0000000402027981 */ /* 0x000ee2000c1e1100 */
[----:B------:R-:W-:Y:S01]  /*04b0*/  IMAD.X R7, R4, 0x1, R7, P2 ;  /* 0x0000000104077824 */ /* 0x000fe200010e0607 */
[----:B------:R-:W-:Y:S01]  /*04c0*/  LEA R4, P1, R0, c[0x0][0x160], 0x1 ;  /* 0x0000580000047a11 */ /* 0x000fe200078208ff */
        /* <DEDUP_REMOVED lines=11> */
.L_x_293:
        /* <DEDUP_REMOVED lines=16> */
.L_x_10814:


//--------------------- .text._ZN43_GLOBAL__N__9ae7fba5_10_SoftMax_cu_9f978f6321softmax_warp_backwardIN3c104HalfES2_fLi0ELb0ELb1EEEvPT0_PKT_S7_iiiPKb --------------------------
	.section	.text._ZN43_GLOBAL__N__9ae7fba5_10_SoftMax_cu_9f978f6321softmax_warp_backwardIN3c104HalfES2_fLi0ELb0ELb1EEEvPT0_PKT_S7_iiiPKb,"ax",@progbits
	.sectioninfo	@"SHI_REGISTERS=20"
	.align	128
.text._ZN43_GLOBAL__N__9ae7fba5_10_SoftMax_cu_9f978f6321softmax_warp_backwardIN3c104HalfES2_fLi0ELb0ELb1EEEvPT0_PKT_S7_iiiPKb:
        .type           _ZN43_GLOBAL__N__9ae7fba5_10_SoftMax_cu_9f978f6321softmax_warp_backwardIN3c104HalfES2_fLi0ELb0ELb1EEEvPT0_PKT_S7_iiiPKb,@function
        .size           _ZN43_GLOBAL__N__9ae7fba5_10_SoftMax_cu_9f978f6321softmax_warp_backwardIN3c104HalfES2_fLi0ELb0ELb1EEEvPT0_PKT_S7_iiiPKb,(.L_x_10815 - _ZN43_GLOBAL__N__9ae7fba5_10_SoftMax_cu_9f978f6321softmax_warp_backwardIN3c104HalfES2_fLi0ELb0ELb1EEEvPT0_PKT_S7_iiiPKb)
        .other          _ZN43_GLOBAL__N__9ae7fba5_10_SoftMax_cu_9f978f6321softmax_warp_backwardIN3c104HalfES2_fLi0ELb0ELb1EEEvPT0_PKT_S7_iiiPKb,@"STO_CUDA_ENTRY STV_DEFAULT"
_ZN43_GLOBAL__N__9ae7fba5_10_SoftMax_cu_9f978f6321softmax_warp_backwardIN3c104HalfES2_fLi0ELb0ELb1EEEvPT0_PKT_S7_iiiPKb:
        /* <DEDUP_REMOVED lines=38> */
[----:B--2---:R-:W-:Y:S02]  /*0260*/  @P3 HADD2.F32 R11, -RZ, R14.H0_H0 ;  /* 0x2000000eff0b3230 */ /* 0x004fe40000004100 */
[----:B---3--:R-:W-:Y:S02]  /*0270*/  @P3 HADD2.F32 R16, -RZ, R12.H0_H0 ;  /* 0x2000000cff103230 */ /* 0x008fe40000004100 */
[----:B----4-:R-:W-:Y:S02]  /*0280*/  @P2 HADD2.F32 R0, -RZ, R6.H0_H0 ;  /* 0x20000006ff002230 */ /* 0x010fe40000004100 */
[----:B-----5:R-:W-:-:S02]  /*0290*/  @P2 HADD2.F32 R5, -RZ, R2.H0_H0 ;  /* 0x20000002ff052230 */ /* 0x020fc40000004100 */
.L_x_294:
        /* <DEDUP_REMOVED lines=15> */
[----:B------:R-:W-:Y:S02]  /*0390*/  @!P0 F2FP.PACK_AB R16, RZ, R16 ;  /* 0x00000010ff10823e */ /* 0x000fe400000000ff */
        /* <DEDUP_REMOVED lines=18> */
[----:B------:R-:W-:-:S05]  /*04c0*/  F2FP.PACK_AB R4, RZ, R4 ;  /* 0x00000004ff04723e */ /* 0x000fca00000000ff */
[----:B------:R-:W-:Y:S01]  /*04d0*/  STG.E.U16 [R2.64], R4 ;  /* 0x0000000402007986 */ /* 0x000fe2000c101504 */
[----:B------:R-:W-:Y:S05]  /*04e0*/  EXIT ;  /* 0x000000000000794d */ /* 0x000fea0003800000 */
.L_x_295:
        /* <DEDUP_REMOVED lines=9> */
.L_x_10815:


//--------------------- .text._ZN43_GLOBAL__N__9ae7fba5_10_SoftMax_cu_9f978f6321softmax_warp_backwardIfffLi10ELb0ELb1EEEvPT0_PKT_S5_iiiPKb --------------------------
	.section	.text._ZN43_GLOBAL__N__9ae7fba5_10_SoftMax_cu_9f978f6321softmax_warp_backwardIfffLi10ELb0ELb1EEEvPT0_PKT_S5_iiiPKb,"ax",@progbits
	.sectioninfo	@"SHI_REGISTERS=123"
	.align	128
.text._ZN43_GLOBAL__N__9ae7fba5_10_SoftMax_cu_9f978f6321softmax_warp_backwardIfffLi10ELb0ELb1EEEvPT0_PKT_S5_iiiPKb:
        .type           _ZN43_GLOBAL__N__9ae7fba5_10_SoftMax_cu_9f978f6321softmax_warp_backwardIfffLi10ELb0ELb1EEEvPT0_PKT_S5_iiiPKb,@function
        .size           _ZN43_GLOBAL__N__9ae7fba5_10_SoftMax_cu_9f978f6321softmax_warp_backwardIfffLi10ELb0ELb1EEEvPT0_PKT_S5_iiiPKb,(.L_x_10816 - _ZN43_GLOBAL__N__9ae7fba5_10_SoftMax_cu_9f978f6321softmax_warp_backwardIfffLi10ELb0ELb1EEEvPT0_PKT_S5_iiiPKb)
        .other          _ZN43_GLOBAL__N__9ae7fba5_10_SoftMax_cu_9f978f6321softmax_warp_backwardIfffLi10ELb0ELb1EEEvPT0_PKT_S5_iiiPKb,@"STO_CUDA_ENTRY STV_DEFAULT"
_ZN43_GLOBAL__N__9ae7fba5_10_SoftMax_cu_9f978f6321softmax_warp_backwardIfffLi10ELb0ELb1EEEvPT0_PKT_S5_iiiPKb:
[----:B------:R-:W-:Y:S02]  /*0000*/  IMAD.MOV.U32 R1, RZ, RZ, c[0x0][0x28] ;  /* 0x00000a00ff017624 */ /* 0x000fe400078e00ff */
[----:B------:R-:W0:Y:S04]  /*0010*/  S2R R91, SR_CTAID.X ;  /* 0x00000000005b7919 */ /* 0x000e280000002500 */
[----:B------:R-:W0:Y:S04]  /*0020*/  S2R R0, SR_TID.Y ;  /* 0x0000000000007919 */ /* 0x000e280000002200 */
[----:B------:R-:W1:Y:S01]  /*0030*/  S2R R92, SR_TID.X ;  /* 0x00000000005c7919 */ /* 0x000e620000002100 */
[----:B------:R-:W-:Y:S01]  /*0040*/  ULDC.64 UR4, c[0x0][0x118] ;  /* 0x0000460000047ab9 */ /* 0x000fe20000000a00 */
[----:B0-----:R-:W-:Y:S01]  /*0050*/  IMAD R91, R91, c[0x0][0x4], R0 ;  /* 0x000001005b5b7a24 */ /* 0x001fe200078e0200 */
[----:B-1----:R-:W-:-:S04]  /*0060*/  LOP3.LUT R92, R92, 0x1f, RZ, 0xc0, !PT ;  /* 0x0000001f5c5c7812 */ /* 0x002fc800078ec0ff */
[C---:B------:R-:W-:Y:S01]  /*0070*/  IADD3 R114, -R91.reuse, c[0x0][0x178], RZ ;  /* 0x00005e005b727a10 */ /* 0x040fe20007ffe1ff */
[----:B------:R-:W-:-:S03]  /*0080*/  IMAD R91, R91, c[0x0][0x17c], R92 ;  /* 0x00005f005b5b7a24 */ /* 0x000fc600078e025c */
[----:B------:R-:W-:Y:S02]  /*0090*/  ISETP.GT.AND P0, PT, R114, RZ, PT ;  /* 0x000000ff7200720c */ /* 0x000fe40003f04270 */
[----:B------:R-:W-:Y:S02]  /*00a0*/  SHF.R.S32.HI R90, RZ, 0x1f, R91 ;  /* 0x0000001fff5a7819 */ /* 0x000fe4000001145b */
[C---:B------:R-:W-:Y:S02]  /*00b0*/  IADD3 R2, P1, R91.reuse, c[0x0][0x188], RZ ;  /* 0x000062005b027a10 */ /* 0x040fe40007f3e0ff */
[----:B------:R-:W-:Y:S02]  /*00c0*/  SEL R94, RZ, c[0x0][0x180], !P0 ;  /* 0x00006000ff5e7a07 */ /* 0x000fe40004000000 */
[----:B------:R-:W-:Y:S02]  /*00d0*/  IADD3.X R3, R90, c[0x0][0x18c], RZ, P1, !PT ;  /* 0x000063005a037a10 */ /* 0x000fe40000ffe4ff */
[C---:B------:R-:W-:Y:S01]  /*00e0*/  ISETP.GE.AND P1, PT, R92.reuse, R94, PT ;  /* 0x0000005e5c00720c */ /* 0x040fe20003f26270 */
[----:B------:R-:W-:Y:S01]  /*00f0*/  IMAD.MOV.U32 R6, RZ, RZ, 0x4 ;  /* 0x00000004ff067424 */ /* 0x000fe200078e00ff */
[----:B------:R-:W-:Y:S01]  /*0100*/  LOP3.LUT R88, R92, 0x20, RZ, 0xfc, !PT ;  /* 0x000000205c587812 */ /* 0x000fe200078efcff */
[----:B------:R-:W-:Y:S01]  /*0110*/  IMAD.MOV.U32 R89, RZ, RZ, RZ ;  /* 0x000000ffff597224 */ /* 0x000fe200078e00ff */
[----:B------:R-:W2:Y:S01]  /*0120*/  LDG.E.U8 R0, [R2.64+0x20] ;  /* 0x0000200402007981 */ /* 0x000ea2000c1e1100 */
[----:B------:R-:W-:Y:S01]  /*0130*/  IMAD.WIDE R4, R91, R6, c[0x0][0x168] ;  /* 0x00005a005b047625 */ /* 0x000fe200078e0206 */
[----:B------:R-:W-:-:S02]  /*0140*/  ISETP.GE.AND P5, PT, R88, R94, PT ;  /* 0x0000005e5800720c */ /* 0x000fc40003fa6270 */
[C---:B------:R-:W-:Y:S01]  /*0150*/  LOP3.LUT R87, R92.reuse, 0x40, RZ, 0xfc, !PT ;  /* 0x000000405c577812 */ /* 0x040fe200078efcff */
[----:B------:R-:W3:Y:S01]  /*0160*/  LDG.E.U8 R11, [R2.64] ;  /* 0x00000004020b7981 */ /* 0x000ee2000c1e1100 */
[----:B------:R-:W-:-:S03]  /*0170*/  LOP3.LUT R86, R92, 0x60, RZ, 0xfc, !PT ;  /* 0x000000605c567812 */ /* 0x000fc600078efcff */
[----:B------:R-:W4:Y:S01]  /*0180*/  @!P1 LDG.E R89, [R4.64] ;  /* 0x0000000404599981 */ /* 0x000f22000c1e1900 */
[-C--:B------:R-:W-:Y:S01]  /*0190*/  ISETP.GE.AND P4, PT, R87, R94.reuse, PT ;  /* 0x0000005e5700720c */ /* 0x080fe20003f86270 */
[----:B------:R-:W-:Y:S02]  /*01a0*/  CS2R R84, SRZ ;  /* 0x0000000000547805 */ /* 0x000fe4000001ff00 */
[----:B------:R-:W4:Y:S01]  /*01b0*/  LDG.E.U8 R8, [R2.64+0x40] ;  /* 0x0000400402087981 */ /* 0x000f22000c1e1100 */
[-C--:B------:R-:W-:Y:S02]  /*01c0*/  ISETP.GE.AND P3, PT, R86, R94.reuse, PT ;  /* 0x0000005e5600720c */ /* 0x080fe40003f66270 */
[C---:B------:R-:W-:Y:S01]  /*01d0*/  LOP3.LUT R83, R92.reuse, 0x80, RZ, 0xfc, !PT ;  /* 0x000000805c537812 */ /* 0x040fe200078efcff */
[----:B------:R-:W4:Y:S01]  /*01e0*/  LDG.E.U8 R9, [R2.64+0x60] ;  /* 0x0000600402097981 */ /* 0x000f22000c1e1100 */
[----:B------:R-:W-:Y:S02]  /*01f0*/  LOP3.LUT R82, R92, 0xa0, RZ, 0xfc, !PT ;  /* 0x000000a05c527812 */ /* 0x000fe400078efcff */
[----:B------:R-:W-:Y:S01]  /*0200*/  ISETP.GE.AND P6, PT, R83, R94, PT ;  /* 0x0000005e5300720c */ /* 0x000fe20003fc6270 */
[----:B------:R-:W4:Y:S01]  /*0210*/  @!P5 LDG.E R85, [R4.64+0x80] ;  /* 0x000080040455d981 */ /* 0x000f22000c1e1900 */
[----:B------:R-:W-:-:S03]  /*0220*/  CS2R R80, SRZ ;  /* 0x0000000000507805 */ /* 0x000fc6000001ff00 */
[----:B------:R-:W4:Y:S01]  /*0230*/  LDG.E.U8 R10, [R2.64+0x80] ;  /* 0x00008004020a7981 */ /* 0x000f22000c1e1100 */
[----:B------:R-:W-:-:S03]  /*0240*/  ISETP.GE.AND P0, PT, R82, R94, PT ;  /* 0x0000005e5200720c */ /* 0x000fc60003f06270 */
[----:B------:R-:W4:Y:S04]  /*0250*/  @!P4 LDG.E R84, [R4.64+0x100] ;  /* 0x000100040454c981 */ /* 0x000f28000c1e1900 */
[----:B------:R-:W4:Y:S01]  /*0260*/  LDG.E.U8 R115, [R2.64+0xa0] ;  /* 0x0000a00402737981 */ /* 0x000f22000c1e1100 */
[----:B------:R-:W-:-:S03]  /*0270*/  LOP3.LUT R79, R92, 0xc0, RZ, 0xfc, !PT ;  /* 0x000000c05c4f7812 */ /* 0x000fc600078efcff */
[----:B------:R-:W4:Y:S01]  /*0280*/  @!P3 LDG.E R81, [R4.64+0x180] ;  /* 0x000180040451b981 */ /* 0x000f22000c1e1900 */
[----:B------:R-:W-:Y:S01]  /*0290*/  IMAD.MOV.U32 R78, RZ, RZ, RZ ;  /* 0x000000ffff4e7224 */ /* 0x000fe200078e00ff */
[----:B------:R-:W-:Y:S01]  /*02a0*/  CS2R R76, SRZ ;  /* 0x00000000004c7805 */ /* 0x000fe2000001ff00 */
[----:B------:R-:W-:Y:S01]  /*02b0*/  IMAD.WIDE R6, R91, R6, c[0x0][0x170] ;  /* 0x00005c005b067625 */ /* 0x000fe200078e0206 */
[----:B------:R-:W4:Y:S01]  /*02c0*/  @!P6 LDG.E R80, [R4.64+0x200] ;  /* 0x000200040450e981 */ /* 0x000f22000c1e1900 */
[----:B------:R-:W-:-:S03]  /*02d0*/  ISETP.GE.AND P2, PT, R79, R94, PT ;  /* 0x0000005e4f00720c */ /* 0x000fc60003f46270 */
[----:B------:R-:W4:Y:S01]  /*02e0*/  LDG.E.U8 R116, [R2.64+0xc0] ;  /* 0x0000c00402747981 */ /* 0x000f22000c1e1100 */
[----:B------:R-:W-:-:S03]  /*02f0*/  LOP3.LUT R75, R92, 0xe0, RZ, 0xfc, !PT ;  /* 0x000000e05c4b7812 */ /* 0x000fc600078efcff */
[----:B------:R0:W5:Y:S01]  /*0300*/  @!P1 LDG.E R78, [R6.64] ;  /* 0x00000004064e9981 */ /* 0x000162000c1e1900 */
[----:B------:R-:W-:-:S03]  /*0310*/  ISETP.GE.AND P1, PT, R75, R94, PT ;  /* 0x0000005e4b00720c */ /* 0x000fc60003f26270 */
[----:B------:R-:W4:Y:S04]  /*0320*/  @!P0 LDG.E R77, [R4.64+0x280] ;  /* 0x00028004044d8981 */ /* 0x000f28000c1e1900 */
[----:B------:R-:W4:Y:S01]  /*0330*/  LDG.E.U8 R117, [R2.64+0xe0] ;  /* 0x0000e00402757981 */ /* 0x000f22000c1e1100 */
[----:B------:R-:W-:Y:S02]  /*0340*/  IMAD.MOV.U32 R74, RZ, RZ, RZ ;  /* 0x000000ffff4a7224 */ /* 0x000fe400078e00ff */
[----:B------:R-:W-:Y:S01]  /*0350*/  IMAD.MOV.U32 R73, RZ, RZ, RZ ;  /* 0x000000ffff497224 */ /* 0x000fe200078e00ff */
[----:B------:R-:W4:Y:S01]  /*0360*/  @!P2 LDG.E R76, [R4.64+0x300] ;  /* 0x00030004044ca981 */ /* 0x000f22000c1e1900 */
[----:B------:R-:W-:-:S03]  /*0370*/  LOP3.LUT R72, R92, 0x100, RZ, 0xfc, !PT ;  /* 0x000001005c487812 */ /* 0x000fc600078efcff */
[----:B------:R0:W5:Y:S01]  /*0380*/  @!P5 LDG.E R74, [R6.64+0x80] ;  /* 0x00008004064ad981 */ /* 0x000162000c1e1900 */
[----:B------:R-:W-:-:S03]  /*0390*/  ISETP.GE.AND P5, PT, R72, R94, PT ;  /* 0x0000005e4800720c */ /* 0x000fc60003fa6270 */
[----:B------:R-:W4:Y:S04]  /*03a0*/  @!P1 LDG.E R73, [R4.64+0x380] ;  /* 0x0003800404499981 */ /* 0x000f28000c1e1900 */
[----:B------:R-:W4:Y:S01]  /*03b0*/  LDG.E.U8 R93, [R2.64+0x100] ;  /* 0x00010004025d7981 */ /* 0x000f22000c1e1100 */
[----:B------:R-:W-:Y:S01]  /*03c0*/  CS2R R70, SRZ ;  /* 0x0000000000467805 */ /* 0x000fe2000001ff00 */
[----:B------:R-:W-:Y:S02]  /*03d0*/  LOP3.LUT R69, R92, 0x120, RZ, 0xfc, !PT ;  /* 0x000001205c457812 */ /* 0x000fe400078efcff */
[----:B------:R-:W4:Y:S04]  /*03e0*/  LDG.E.U8 R100, [R2.64+0x120] ;  /* 0x0001200402647981 */ /* 0x000f28000c1e1100 */
[----:B------:R0:W5:Y:S01]  /*03f0*/  @!P4 LDG.E R71, [R6.64+0x100] ;  /* 0x000100040647c981 */ /* 0x000162000c1e1900 */
[----:B------:R-:W-:-:S03]  /*0400*/  ISETP.GE.AND P4, PT, R69, R94, PT ;  /* 0x0000005e4500720c */ /* 0x000fc60003f86270 */
[----:B------:R-:W4:Y:S01]  /*0410*/  @!P5 LDG.E R70, [R4.64+0x400] ;  /* 0x000400040446d981 */ /* 0x000f22000c1e1900 */
[----:B------:R-:W-:Y:S02]  /*0420*/  IMAD.MOV.U32 R68, RZ, RZ, RZ ;  /* 0x000000ffff447224 */ /* 0x000fe400078e00ff */
[----:B------:R-:W-:Y:S01]  /*0430*/  IMAD.MOV.U32 R67, RZ, RZ, RZ ;  /* 0x000000ffff437224 */ /* 0x000fe200078e00ff */
[----:B------:R-:W-:Y:S01]  /*0440*/  LOP3.LUT R66, R92, 0x140, RZ, 0xfc, !PT ;  /* 0x000001405c427812 */ /* 0x000fe200078efcff */
[----:B------:R-:W4:Y:S04]  /*0450*/  LDG.E.U8 R99, [R2.64+0x140] ;  /* 0x0001400402637981 */ /* 0x000f28000c1e1100 */
[----:B------:R0:W5:Y:S01]  /*0460*/  @!P3 LDG.E R68, [R6.64+0x180] ;  /* 0x000180040644b981 */ /* 0x000162000c1e1900 */
[----:B------:R-:W-:-:S03]  /*0470*/  ISETP.GE.AND P3, PT, R66, R94, PT ;  /* 0x0000005e4200720c */ /* 0x000fc60003f66270 */
[----:B------:R-:W4:Y:S01]  /*0480*/  @!P4 LDG.E R67, [R4.64+0x480] ;  /* 0x000480040443c981 */ /* 0x000f22000c1e1900 */
        /* <DEDUP_REMOVED lines=97> */
[----:B------:R-:W-:Y:S01]  /*0aa0*/  CS2R R18, SRZ ;  /* 0x0000000000127805 */ /* 0x000fe2000001ff00 */
[----:B------:R-:W-:Y:S01]  /*0ab0*/  IMAD.MOV.U32 R17, RZ, RZ, RZ ;  /* 0x000000ffff117224 */ /* 0x000fe200078e00ff */
[----:B------:R-:W-:Y:S01]  /*0ac0*/  LOP3.LUT R16, R92, 0x340, RZ, 0xfc, !PT ;  /* 0x000003405c107812 */ /* 0x000fe200078efcff */
[----:B------:R-:W-:Y:S01]  /*0ad0*/  IMAD.MOV.U32 R20, RZ, RZ, RZ ;  /* 0x000000ffff147224 */ /* 0x000fe200078e00ff */
[----:B------:R-:W-:Y:S01]  /*0ae0*/  CS2R R14, SRZ ;  /* 0x00000000000e7805 */ /* 0x000fe2000001ff00 */
[----:B------:R-:W4:Y:S04]  /*0af0*/  LDG.E.U8 R113, [R2.64+0x340] ;  /* 0x0003400402717981 */ /* 0x000f28000c1e1100 */
[----:B------:R0:W5:Y:S04]  /*0b00*/  @!P2 LDG.E R19, [R6.64+0xa00] ;  /* 0x000a00040613a981 */ /* 0x000168000c1e1900 */
[----:B------:R0:W5:Y:S01]  /*0b10*/  @!P1 LDG.E R18, [R6.64+0xa80] ;  /* 0x000a800406129981 */ /* 0x000162000c1e1900 */
[----:B--2---:R-:W-:-:S02]  /*0b20*/  ISETP.NE.AND P2, PT, R0, RZ, PT ;  /* 0x000000ff0000720c */ /* 0x004fc40003f45270 */
[----:B------:R-:W-:Y:S01]  /*0b30*/  ISETP.GE.AND P1, PT, R16, R94, PT ;  /* 0x0000005e1000720c */ /* 0x000fe20003f26270 */
[----:B------:R-:W2:Y:S04]  /*0b40*/  @!P6 LDG.E R17, [R4.64+0xc80] ;  /* 0x000c80040411e981 */ /* 0x000ea8000c1e1900 */
[----:B------:R0:W5:Y:S01]  /*0b50*/  @!P0 LDG.E R20, [R6.64+0x980] ;  /* 0x0009800406148981 */ /* 0x000162000c1e1900 */
[----:B---3--:R-:W-:Y:S01]  /*0b60*/  ISETP.NE.AND P0, PT, R11, RZ, PT ;  /* 0x000000ff0b00720c */ /* 0x008fe20003f05270 */
[----:B----4-:R-:W-:Y:S02]  /*0b70*/  FADD.FTZ R95, RZ, R89 ;  /* 0x00000059ff5f7221 */ /* 0x010fe40000010000 */
[----:B------:R0:W5:Y:S01]  /*0b80*/  @!P5 LDG.E R15, [R6.64+0xb00] ;  /* 0x000b0004060fd981 */ /* 0x000162000c1e1900 */
[----:B------:R-:W-:Y:S01]  /*0b90*/  CS2R R12, SRZ ;  /* 0x00000000000c7805 */ /* 0x000fe2000001ff00 */
[----:B------:R-:W-:-:S02]  /*0ba0*/  ISETP.NE.AND P5, PT, R8, RZ, PT ;  /* 0x000000ff0800720c */ /* 0x000fc40003fa5270 */
[----:B------:R-:W-:Y:S01]  /*0bb0*/  FSEL R95, R95, RZ, !P0 ;  /* 0x000000ff5f5f7208 */ /* 0x000fe20004000000 */
[----:B------:R0:W5:Y:S01]  /*0bc0*/  @!P4 LDG.E R14, [R6.64+0xb80] ;  /* 0x000b8004060ec981 */ /* 0x000162000c1e1900 */
[----:B------:R-:W-:Y:S02]  /*0bd0*/  ISETP.NE.AND P4, PT, R9, RZ, PT ;  /* 0x000000ff0900720c */ /* 0x000fe40003f85270 */
[----:B------:R-:W-:Y:S01]  /*0be0*/  LOP3.LUT R11, R92, 0x360, RZ, 0xfc, !PT ;  /* 0x000003605c0b7812 */ /* 0x000fe200078efcff */
[----:B------:R0:W5:Y:S01]  /*0bf0*/  @!P3 LDG.E R13, [R6.64+0xc00] ;  /* 0x000c0004060db981 */ /* 0x000162000c1e1900 */
[----:B------:R-:W-:Y:S02]  /*0c00*/  @!P2 FADD.FTZ R95, R95, R85 ;  /* 0x000000555f5fa221 */ /* 0x000fe40000010000 */
[----:B------:R-:W-:Y:S01]  /*0c10*/  ISETP.GE.AND P2, PT, R11, R94, PT ;  /* 0x0000005e0b00720c */ /* 0x000fe20003f46270 */
[----:B------:R-:W3:Y:S01]  /*0c20*/  @!P1 LDG.E R12, [R4.64+0xd00] ;  /* 0x000d0004040c9981 */ /* 0x000ee2000c1e1900 */
[----:B------:R-:W-:-:S03]  /*0c30*/  ISETP.NE.AND P3, PT, R10, RZ, PT ;  /* 0x000000ff0a00720c */ /* 0x000fc60003f65270 */
[----:B------:R-:W4:Y:S01]  /*0c40*/  LDG.E.U8 R119, [R2.64+0x360] ;  /* 0x0003600402777981 */ /* 0x000f22000c1e1100 */
[----:B------:R-:W-:Y:S02]  /*0c50*/  @!P5 FADD.FTZ R95, R95, R84 ;  /* 0x000000545f5fd221 */ /* 0x000fe40000010000 */
[----:B------:R-:W-:Y:S01]  /*0c60*/  IMAD.MOV.U32 R10, RZ, RZ, RZ ;  /* 0x000000ffff0a7224 */ /* 0x000fe200078e00ff */
[----:B------:R-:W-:Y:S02]  /*0c70*/  ISETP.NE.AND P5, PT, R115, RZ, PT ;  /* 0x000000ff7300720c */ /* 0x000fe40003fa5270 */
[----:B------:R-:W-:Y:S01]  /*0c80*/  LOP3.LUT R9, R92, 0x380, RZ, 0xfc, !PT ;  /* 0x000003805c097812 */ /* 0x000fe200078efcff */
[----:B------:R-:W3:Y:S01]  /*0c90*/  LDG.E.U8 R115, [R2.64+0x380] ;  /* 0x0003800402737981 */ /* 0x000ee2000c1e1100 */
[----:B------:R-:W-:-:S03]  /*0ca0*/  @!P4 FADD.FTZ R95, R95, R81 ;  /* 0x000000515f5fc221 */ /* 0x000fc60000010000 */
[----:B------:R-:W4:Y:S01]  /*0cb0*/  @!P2 LDG.E R10, [R4.64+0xd80] ;  /* 0x000d8004040aa981 */ /* 0x000f22000c1e1900 */
[----:B------:R-:W-:Y:S01]  /*0cc0*/  @!P3 FADD.FTZ R95, R95, R80 ;  /* 0x000000505f5fb221 */ /* 0x000fe20000010000 */
[----:B------:R-:W-:Y:S02]  /*0cd0*/  ISETP.GE.AND P3, PT, R9, R94, PT ;  /* 0x0000005e0900720c */ /* 0x000fe40003f66270 */
[----:B------:R-:W-:Y:S01]  /*0ce0*/  ISETP.NE.AND P4, PT, R116, RZ, PT ;  /* 0x000000ff7400720c */ /* 0x000fe20003f85270 */
[----:B------:R-:W-:Y:S01]  /*0cf0*/  IMAD.MOV.U32 R8, RZ, RZ, RZ ;  /* 0x000000ffff087224 */ /* 0x000fe200078e00ff */
[----:B------:R-:W-:Y:S01]  /*0d00*/  LOP3.LUT R0, R92, 0x3a0, RZ, 0xfc, !PT ;  /* 0x000003a05c007812 */ /* 0x000fe200078efcff */
[----:B------:R-:W4:Y:S01]  /*0d10*/  LDG.E.U8 R116, [R2.64+0x3a0] ;  /* 0x0003a00402747981 */ /* 0x000f22000c1e1100 */
[----:B------:R-:W-:-:S07]  /*0d20*/  @!P5 FADD.FTZ R95, R95, R77 ;  /* 0x0000004d5f5fd221 */ /* 0x000fce0000010000 */
[----:B------:R-:W4:Y:S01]  /*0d30*/  @!P3 LDG.E R8, [R4.64+0xe00] ;  /* 0x000e00040408b981 */ /* 0x000f22000c1e1900 */
[----:B------:R-:W-:Y:S01]  /*0d40*/  ISETP.NE.AND P5, PT, R117, RZ, PT ;  /* 0x000000ff7500720c */ /* 0x000fe20003fa5270 */
[----:B------:R-:W-:Y:S01]  /*0d50*/  @!P4 FADD.FTZ R95, R95, R76 ;  /* 0x0000004c5f5fc221 */ /* 0x000fe20000010000 */
[----:B------:R-:W-:-:S11]  /*0d60*/  ISETP.GE.AND P4, PT, R0, R94, PT ;  /* 0x0000005e0000720c */ /* 0x000fd60003f86270 */
[----:B------:R-:W-:Y:S01]  /*0d70*/  @!P5 FADD.FTZ R95, R95, R73 ;  /* 0x000000495f5fd221 */ /* 0x000fe20000010000 */
[----:B------:R-:W-:Y:S01]  /*0d80*/  ISETP.NE.AND P5, PT, R93, RZ, PT ;  /* 0x000000ff5d00720c */ /* 0x000fe20003fa5270 */
[----:B------:R-:W-:-:S06]  /*0d90*/  IMAD.MOV.U32 R93, RZ, RZ, RZ ;  /* 0x000000ffff5d7224 */ /* 0x000fcc00078e00ff */
[----:B------:R-:W4:Y:S06]  /*0da0*/  @!P4 LDG.E R93, [R4.64+0xe80] ;  /* 0x000e8004045dc981 */ /* 0x000f2c000c1e1900 */
[----:B------:R-:W-:Y:S01]  /*0db0*/  @!P5 FADD.FTZ R95, R95, R70 ;  /* 0x000000465f5fd221 */ /* 0x000fe20000010000 */
[----:B------:R-:W-:Y:S02]  /*0dc0*/  ISETP.NE.AND P5, PT, R100, RZ, PT ;  /* 0x000000ff6400720c */ /* 0x000fe40003fa5270 */
[----:B------:R-:W4:Y:S11]  /*0dd0*/  LDG.E.U8 R100, [R2.64+0x3e0] ;  /* 0x0003e00402647981 */ /* 0x000f36000c1e1100 */
[----:B------:R-:W-:Y:S01]  /*0de0*/  @!P5 FADD.FTZ R95, R95, R67 ;  /* 0x000000435f5fd221 */ /* 0x000fe20000010000 */
[----:B------:R-:W-:-:S13]  /*0df0*/  ISETP.NE.AND P5, PT, R99, RZ, PT ;  /* 0x000000ff6300720c */ /* 0x000fda0003fa5270 */
[----:B------:R-:W-:Y:S01]  /*0e00*/  @!P5 FADD.FTZ R95, R95, R64 ;  /* 0x000000405f5fd221 */ /* 0x000fe20000010000 */
[----:B------:R-:W-:Y:S02]  /*0e10*/  ISETP.NE.AND P5, PT, R98, RZ, PT ;  /* 0x000000ff6200720c */ /* 0x000fe40003fa5270 */
[----:B------:R-:W4:Y:S11]  /*0e20*/  LDG.E.U8 R98, [R2.64+0x3c0] ;  /* 0x0003c00402627981 */ /* 0x000f36000c1e1100 */
        /* <DEDUP_REMOVED lines=28> */
[----:B--2---:R-:W-:Y:S01]  /*0ff0*/  @!P5 FADD.FTZ R95, R95, R17 ;  /* 0x000000115f5fd221 */ /* 0x004fe20000010000 */
[----:B------:R-:W-:-:S13]  /*1000*/  ISETP.NE.AND P5, PT, R113, RZ, PT ;  /* 0x000000ff7100720c */ /* 0x000fda0003fa5270 */
[----:B---3--:R-:W-:Y:S01]  /*1010*/  @!P5 FADD.FTZ R95, R95, R12 ;  /* 0x0000000c5f5fd221 */ /* 0x008fe20000010000 */
[----:B----4-:R-:W-:-:S13]  /*1020*/  ISETP.NE.AND P5, PT, R119, RZ, PT ;  /* 0x000000ff7700720c */ /* 0x010fda0003fa5270 */
[----:B------:R-:W-:Y:S01]  /*1030*/  @!P5 FADD.FTZ R95, R95, R10 ;  /* 0x0000000a5f5fd221 */ /* 0x000fe20000010000 */
[----:B------:R-:W-:Y:S02]  /*1040*/  ISETP.NE.AND P5, PT, R115, RZ, PT ;  /* 0x000000ff7300720c */ /* 0x000fe40003fa5270 */
[----:B------:R-:W-:-:S11]  /*1050*/  LOP3.LUT R97, R92, 0x3c0, RZ, 0xfc, !PT ;  /* 0x000003c05c617812 */ /* 0x000fd600078efcff */
[----:B------:R-:W-:Y:S01]  /*1060*/  @!P5 FADD.FTZ R95, R95, R8 ;  /* 0x000000085f5fd221 */ /* 0x000fe20000010000 */
[----:B------:R-:W-:Y:S01]  /*1070*/  ISETP.NE.AND P5, PT, R116, RZ, PT ;  /* 0x000000ff7400720c */ /* 0x000fe20003fa5270 */
[----:B------:R-:W-:-:S12]  /*1080*/  IMAD.MOV.U32 R96, RZ, RZ, RZ ;  /* 0x000000ffff607224 */ /* 0x000fd800078e00ff */
[----:B------:R-:W-:Y:S01]  /*1090*/  @!P5 FADD.FTZ R95, R95, R93 ;  /* 0x0000005d5f5fd221 */ /* 0x000fe20000010000 */
[----:B------:R-:W-:-:S13]  /*10a0*/  ISETP.GE.AND P5, PT, R97, R94, PT ;  /* 0x0000005e6100720c */ /* 0x000fda0003fa6270 */
[----:B------:R-:W2:Y:S01]  /*10b0*/  @!P5 LDG.E R96, [R4.64+0xf00] ;  /* 0x000f00040460d981 */ /* 0x000ea2000c1e1900 */
[----:B------:R-:W-:Y:S02]  /*10c0*/  LOP3.LUT R99, R92, 0x3e0, RZ, 0xfc, !PT ;  /* 0x000003e05c637812 */ /* 0x000fe400078efcff */
[----:B------:R-:W-:-:S13]  /*10d0*/  ISETP.NE.AND P6, PT, R98, RZ, PT ;  /* 0x000000ff6200720c */ /* 0x000fda0003fc5270 */
[----:B--2---:R-:W-:Y:S01]  /*10e0*/  @!P6 FADD.FTZ R95, R95, R96 ;  /* 0x000000605f5fe221 */ /* 0x004fe20000010000 */
[----:B------:R-:W-:-:S13]  /*10f0*/  ISETP.GE.AND P6, PT, R99, R94, PT ;  /* 0x0000005e6300720c */ /* 0x000fda0003fc6270 */
[----:B------:R-:W-:-:S06]  /*1100*/  @P6 IMAD.MOV.U32 R98, RZ, RZ, RZ ;  /* 0x000000ffff626224 */ /* 0x000fcc00078e00ff */
[----:B------:R-:W2:Y:S01]  /*1110*/  @!P6 LDG.E R98, [R4.64+0xf80] ;  /* 0x000f80040462e981 */ /* 0x000ea2000c1e1900 */
[----:B------:R-:W-:Y:S02]  /*1120*/  P2R R120, PR, RZ, 0x2 ;  /* 0x00000002ff787803 */ /* 0x000fe40000000000 */
[----:B------:R-:W-:Y:S01]  /*1130*/  ISETP.NE.AND P1, PT, R100, RZ, PT ;  /* 0x000000ff6400720c */ /* 0x000fe20003f25270 */
[----:B------:R-:W-:Y:S02]  /*1140*/  IMAD.MOV.U32 R103, RZ, RZ, RZ ;  /* 0x000000ffff677224 */ /* 0x000fe400078e00ff */
[----:B------:R-:W-:Y:S02]  /*1150*/  IMAD.MOV.U32 R105, RZ, RZ, RZ ;  /* 0x000000ffff697224 */ /* 0x000fe400078e00ff */
[----:B------:R-:W-:Y:S02]  /*1160*/  @P6 IMAD.MOV.U32 R107, RZ, RZ, RZ ;  /* 0x000000ffff6b6224 */ /* 0x000fe400078e00ff */
[----:B------:R0:W5:Y:S04]  /*1170*/  @!P3 LDG.E R103, [R6.64+0xe00] ;  /* 0x000e00040667b981 */ /* 0x000168000c1e1900 */
[----:B------:R0:W5:Y:S04]  /*1180*/  @!P5 LDG.E R105, [R6.64+0xf00] ;  /* 0x000f00040669d981 */ /* 0x000168000c1e1900 */
[----:B------:R0:W5:Y:S01]  /*1190*/  @!P6 LDG.E R107, [R6.64+0xf80] ;  /* 0x000f8004066be981 */ /* 0x000162000c1e1900 */
[----:B--2---:R-:W-:-:S05]  /*11a0*/  @!P1 FADD.FTZ R95, R95, R98 ;  /* 0x000000625f5f9221 */ /* 0x004fca0000010000 */
[----:B------:R-:W1:Y:S02]  /*11b0*/  SHFL.BFLY PT, R100, R95, 0x10, 0x1f ;  /* 0x0e001f005f647f89 */ /* 0x000e6400000e0000 */
[----:B-1----:R-:W-:-:S05]  /*11c0*/  FADD.FTZ R100, R95, R100 ;  /* 0x000000645f647221 */ /* 0x002fca0000010000 */
[----:B------:R-:W1:Y:S02]  /*11d0*/  SHFL.BFLY PT, R101, R100, 0x8, 0x1f ;  /* 0x0d001f0064657f89 */ /* 0x000e6400000e0000 */
[----:B-1----:R-:W-:-:S05]  /*11e0*/  FADD.FTZ R102, R100, R101 ;  /* 0x0000006564667221 */ /* 0x002fca0000010000 */
[----:B------:R-:W1:Y:S01]  /*11f0*/  SHFL.BFLY PT, R101, R102, 0x4, 0x1f ;  /* 0x0c801f0066657f89 */ /* 0x000e6200000e0000 */
[----:B------:R-:W-:-:S06]  /*1200*/  IMAD.MOV.U32 R95, RZ, RZ, RZ ;  /* 0x000000ffff5f7224 */ /* 0x000fcc00078e00ff */
[----:B------:R0:W5:Y:S01]  /*1210*/  @!P2 LDG.E R95, [R6.64+0xd80] ;  /* 0x000d8004065fa981 */ /* 0x000162000c1e1900 */
[----:B-1----:R-:W-:Y:S02]  /*1220*/  FADD.FTZ R104, R102, R101 ;  /* 0x0000006566687221 */ /* 0x002fe40000010000 */
[----:B------:R-:W-:-:S06]  /*1230*/  CS2R R100, SRZ ;  /* 0x0000000000647805 */ /* 0x000fcc000001ff00 */
[----:B------:R0:W5:Y:S01]  /*1240*/  @!P4 LDG.E R100, [R6.64+0xe80] ;  /* 0x000e80040664c981 */ /* 0x000162000c1e1900 */
[----:B------:R-:W-:-:S03]  /*1250*/  ISETP.NE.AND P1, PT, R120, RZ, PT ;  /* 0x000000ff7800720c */ /* 0x000fc60003f25270 */
[----:B------:R-:W1:Y:S01]  /*1260*/  SHFL.BFLY PT, R5, R104, 0x2, 0x1f ;  /* 0x0c401f0068057f89 */ /* 0x000e6200000e0000 */
[----:B------:R-:W-:Y:S02]  /*1270*/  P2R R118, PR, RZ, 0x1 ;  /* 0x00000001ff767803 */ /* 0x000fe40000000000 */
[----:B------:R-:W-:-:S07]  /*1280*/  ISETP.GE.AND P0, PT, R21, R94, PT ;  /* 0x0000005e1500720c */ /* 0x000fce0003f06270 */
[----:B------:R0:W5:Y:S01]  /*1290*/  @!P1 LDG.E R101, [R6.64+0xd00] ;  /* 0x000d000406659981 */ /* 0x000162000c1e1900 */
[----:B------:R-:W-:Y:S01]  /*12a0*/  ISETP.GE.AND P1, PT, R114, 0x1, PT ;  /* 0x000000017200780c */ /* 0x000fe20003f26270 */
[----:B------:R-:W-:-:S06]  /*12b0*/  IMAD.MOV.U32 R94, RZ, RZ, RZ ;  /* 0x000000ffff5e7224 */ /* 0x000fcc00078e00ff */
[----:B------:R0:W5:Y:S01]  /*12c0*/  @!P0 LDG.E R94, [R6.64+0xc80] ;  /* 0x000c8004065e8981 */ /* 0x000162000c1e1900 */
[----:B-1----:R-:W-:Y:S01]  /*12d0*/  FADD.FTZ R5, R104, R5 ;  /* 0x0000000568057221 */ /* 0x002fe20000010000 */
[----:B------:R-:W-:-:S04]  /*12e0*/  ISETP.NE.AND P0, PT, R118, RZ, PT ;  /* 0x000000ff7600720c */ /* 0x000fc80003f05270 */
[----:B------:R0:W1:Y:S01]  /*12f0*/  SHFL.BFLY PT, R106, R5, 0x1, 0x1f ;  /* 0x0c201f00056a7f89 */ /* 0x00006200000e0000 */
[----:B------:R-:W-:Y:S08]  /*1300*/  @!P1 EXIT ;  /* 0x000000000000994d */ /* 0x000ff00003800000 */
[----:B------:R-:W-:Y:S01]  /*1310*/  ISETP.GE.AND P6, PT, R92, c[0x0][0x180], PT ;  /* 0x000060005c007a0c */ /* 0x000fe20003fc6270 */
[----:B------:R-:W-:Y:S01]  /*1320*/  BSSY B0, `(.L_x_296) ;  /* 0x000000f000007945 */ /* 0x000fe20003800000 */
[----:B------:R-:W-:Y:S01]  /*1330*/  LEA R4, P1, R91, c[0x0][0x160], 0x2 ;  /* 0x000058005b047a11 */ /* 0x000fe200078210ff */
[----:B01----:R-:W-:Y:S01]  /*1340*/  FADD.FTZ R6, R5, R106 ;  /* 0x0000006a05067221 */ /* 0x003fe20000010000 */
[----:B------:R-:W-:Y:S02]  /*1350*/  ISETP.GE.AND P2, PT, R88, c[0x0][0x180], PT ;  /* 0x0000600058007a0c */ /* 0x000fe40003f46270 */
[----:B------:R-:W-:Y:S02]  /*1360*/  LEA.HI.X R5, R91, c[0x0][0x164], R90, 0x2, P1 ;  /* 0x000059005b057a11 */ /* 0x000fe400008f145a */
[----:B------:R-:W-:Y:S02]  /*1370*/  P2R R7, PR, RZ, 0x4 ;  /* 0x00000004ff077803 */ /* 0x000fe40000000000 */
[----:B------:R-:W-:-:S02]  /*1380*/  ISETP.GE.AND P1, PT, R87, c[0x0][0x180], PT ;  /* 0x0000600057007a0c */ /* 0x000fc40003f26270 */
[----:B------:R-:W-:Y:S02]  /*1390*/  ISETP.GE.AND P2, PT, R86, c[0x0][0x180], PT ;  /* 0x0000600056007a0c */ /* 0x000fe40003f46270 */
[----:B------:R-:W-:Y:S02]  /*13a0*/  ISETP.GE.AND P3, PT, R83, c[0x0][0x180], PT ;  /* 0x0000600053007a0c */ /* 0x000fe40003f66270 */
[----:B------:R-:W-:Y:S02]  /*13b0*/  ISETP.GE.AND P4, PT, R82, c[0x0][0x180], PT ;  /* 0x0000600052007a0c */ /* 0x000fe40003f86270 */
[----:B------:R-:W-:Y:S01]  /*13c0*/  ISETP.GE.AND P5, PT, R79, c[0x0][0x180], PT ;  /* 0x000060004f007a0c */ /* 0x000fe20003fa6270 */
[----:B------:R-:W-:Y:S07]  /*13d0*/  @P6 BRA `(.L_x_297) ;  /* 0x0000003000006947 */ /* 0x000fee0003800000 */
[----:B-----5:R-:W-:Y:S01]  /*13e0*/  @!P0 FFMA.FTZ R89, -R6, R78, R89 ;  /* 0x0000004e06598223 */ /* 0x020fe20000010159 */
[----:B------:R0:W-:Y:S04]  /*13f0*/  @P0 STG.E [R4.64], RZ ;  /* 0x000000ff04000986 */ /* 0x0001e8000c101904 */
[----:B------:R0:W-:Y:S02]  /*1400*/  @!P0 STG.E [R4.64], R89 ;  /* 0x0000005904008986 */ /* 0x0001e4000c101904 */
.L_x_297:
[----:B------:R-:W-:Y:S05]  /*1410*/  BSYNC B0 ;  /* 0x0000000000007941 */ /* 0x000fea0003800000 */
.L_x_296:
[----:B------:R-:W-:Y:S01]  /*1420*/  ISETP.GE.AND P6, PT, R88, c[0x0][0x180], PT ;  /* 0x0000600058007a0c */ /* 0x000fe20003fc6270 */
[----:B------:R-:W-:Y:S01]  /*1430*/  BSSY B0, `(.L_x_298) ;  /* 0x0000008000007945 */ /* 0x000fe20003800000 */
[----:B------:R-:W-:-:S11]  /*1440*/  ISETP.GE.AND P0, PT, R75, c[0x0][0x180], PT ;  /* 0x000060004b007a0c */ /* 0x000fd60003f06270 */
[----:B------:R-:W-:Y:S05]  /*1450*/  @P6 BRA `(.L_x_299) ;  /* 0x0000005000006947 */ /* 0x000fea0003800000 */
[----:B------:R-:W2:Y:S02]  /*1460*/  LDG.E.U8 R7, [R2.64+0x20] ;  /* 0x0000200402077981 */ /* 0x000ea4000c1e1100 */
[----:B--2---:R-:W-:-:S13]  /*1470*/  ISETP.NE.AND P6, PT, R7, RZ, PT ;  /* 0x000000ff0700720c */ /* 0x004fda0003fc5270 */
[----:B-----5:R-:W-:Y:S01]  /*1480*/  @!P6 FFMA.FTZ R85, -R6, R74, R85 ;  /* 0x0000004a0655e223 */ /* 0x020fe20000010155 */
[----:B------:R1:W-:Y:S04]  /*1490*/  @P6 STG.E [R4.64+0x80], RZ ;  /* 0x000080ff04006986 */ /* 0x0003e8000c101904 */
[----:B------:R1:W-:Y:S02]  /*14a0*/  @!P6 STG.E [R4.64+0x80], R85 ;  /* 0x000080550400e986 */ /* 0x0003e4000c101904 */
.L_x_299:
[----:B------:R-:W-:Y:S05]  /*14b0*/  BSYNC B0 ;  /* 0x0000000000007941 */ /* 0x000fea0003800000 */
.L_x_298:
[----:B------:R-:W-:Y:S01]  /*14c0*/  BSSY B0, `(.L_x_300) ;  /* 0x0000008000007945 */ /* 0x000fe20003800000 */
[----:B------:R-:W-:Y:S01]  /*14d0*/  ISETP.GE.AND P6, PT, R72, c[0x0][0x180], PT ;  /* 0x0000600048007a0c */ /* 0x000fe20003fc6270 */
[----:B------:R-:W-:Y:S07]  /*14e0*/  @P1 BRA `(.L_x_301) ;  /* 0x0000005000001947 */ /* 0x000fee0003800000 */
[----:B------:R-:W2:Y:S02]  /*14f0*/  LDG.E.U8 R7, [R2.64+0x40] ;  /* 0x0000400402077981 */ /* 0x000ea4000c1e1100 */
[----:B--2---:R-:W-:-:S13]  /*1500*/  ISETP.NE.AND P1, PT, R7, RZ, PT ;  /* 0x000000ff0700720c */ /* 0x004fda0003f25270 */
[----:B-----5:R-:W-:Y:S01]  /*1510*/  @!P1 FFMA.FTZ R71, -R6, R71, R84 ;  /* 0x0000004706479223 */ /* 0x020fe20000010154 */
[----:B------:R2:W-:Y:S04]  /*1520*/  @P1 STG.E [R4.64+0x100], RZ ;  /* 0x000100ff04001986 */ /* 0x0005e8000c101904 */
[----:B------:R2:W-:Y:S02]  /*1530*/  @!P1 STG.E [R4.64+0x100], R71 ;  /* 0x0001004704009986 */ /* 0x0005e4000c101904 */
.L_x_301:
[----:B------:R-:W-:Y:S05]  /*1540*/  BSYNC B0 ;  /* 0x0000000000007941 */ /* 0x000fea0003800000 */
.L_x_300:
[----:B------:R-:W-:Y:S01]  /*1550*/  BSSY B0, `(.L_x_302) ;  /* 0x0000008000007945 */ /* 0x000fe20003800000 */
[----:B------:R-:W-:Y:S01]  /*1560*/  ISETP.GE.AND P1, PT, R69, c[0x0][0x180], PT ;  /* 0x0000600045007a0c */ /* 0x000fe20003f26270 */
[----:B------:R-:W-:Y:S07]  /*1570*/  @P2 BRA `(.L_x_303) ;  /* 0x0000005000002947 */ /* 0x000fee0003800000 */
[----:B------:R-:W3:Y:S02]  /*1580*/  LDG.E.U8 R7, [R2.64+0x60] ;  /* 0x0000600402077981 */ /* 0x000ee4000c1e1100 */
[----:B---3--:R-:W-:-:S13]  /*1590*/  ISETP.NE.AND P2, PT, R7, RZ, PT ;  /* 0x000000ff0700720c */ /* 0x008fda0003f45270 */
[----:B-----5:R-:W-:Y:S01]  /*15a0*/  @!P2 FFMA.FTZ R81, -R6, R68, R81 ;  /* 0x000000440651a223 */ /* 0x020fe20000010151 */
[----:B------:R3:W-:Y:S04]  /*15b0*/  @P2 STG.E [R4.64+0x180], RZ ;  /* 0x000180ff04002986 */ /* 0x0007e8000c101904 */
[----:B------:R3:W-:Y:S02]  /*15c0*/  @!P2 STG.E [R4.64+0x180], R81 ;  /* 0x000180510400a986 */ /* 0x0007e4000c101904 */
.L_x_303:
[----:B------:R-:W-:Y:S05]  /*15d0*/  BSYNC B0 ;  /* 0x0000000000007941 */ /* 0x000fea0003800000 */
.L_x_302:
[----:B------:R-:W-:Y:S01]  /*15e0*/  BSSY B0, `(.L_x_304) ;  /* 0x0000008000007945 */ /* 0x000fe20003800000 */
[----:B------:R-:W-:Y:S01]  /*15f0*/  ISETP.GE.AND P2, PT, R66, c[0x0][0x180], PT ;  /* 0x0000600042007a0c */ /* 0x000fe20003f46270 */
[----:B------:R-:W-:Y:S07]  /*1600*/  @P3 BRA `(.L_x_305) ;  /* 0x0000005000003947 */ /* 0x000fee0003800000 */
[----:B------:R-:W4:Y:S02]  /*1610*/  LDG.E.U8 R7, [R2.64+0x80] ;  /* 0x0000800402077981 */ /* 0x000f24000c1e1100 */
[----:B----4-:R-:W-:-:S13]  /*1620*/  ISETP.NE.AND P3, PT, R7, RZ, PT ;  /* 0x000000ff0700720c */ /* 0x010fda0003f65270 */
[----:B-----5:R-:W-:Y:S01]  /*1630*/  @!P3 FFMA.FTZ R65, -R6, R65, R80 ;  /* 0x000000410641b223 */ /* 0x020fe20000010150 */
[----:B------:R4:W-:Y:S04]  /*1640*/  @P3 STG.E [R4.64+0x200], RZ ;  /* 0x000200ff04003986 */ /* 0x0009e8000c101904 */
[----:B------:R4:W-:Y:S02]  /*1650*/  @!P3 STG.E [R4.64+0x200], R65 ;  /* 0x000200410400b986 */ /* 0x0009e4000c101904 */
.L_x_305:
[----:B------:R-:W-:Y:S05]  /*1660*/  BSYNC B0 ;  /* 0x0000000000007941 */ /* 0x000fea0003800000 */
.L_x_304:
[----:B------:R-:W-:Y:S01]  /*1670*/  BSSY B0, `(.L_x_306) ;  /* 0x0000008000007945 */ /* 0x000fe20003800000 */
[----:B------:R-:W-:Y:S01]  /*1680*/  ISETP.GE.AND P3, PT, R63, c[0x0][0x180], PT ;  /* 0x000060003f007a0c */ /* 0x000fe20003f66270 */
[----:B------:R-:W-:Y:S07]  /*1690*/  @P4 BRA `(.L_x_307) ;  /* 0x0000005000004947 */ /* 0x000fee0003800000 */
[----:B--2---:R-:W2:Y:S02]  /*16a0*/  LDG.E.U8 R7, [R2.64+0xa0] ;  /* 0x0000a00402077981 */ /* 0x004ea4000c1e1100 */
[----:B--2---:R-:W-:-:S13]  /*16b0*/  ISETP.NE.AND P4, PT, R7, RZ, PT ;  /* 0x000000ff0700720c */ /* 0x004fda0003f85270 */
[----:B-----5:R-:W-:Y:S01]  /*16c0*/  @!P4 FFMA.FTZ R77, -R6, R62, R77 ;  /* 0x0000003e064dc223 */ /* 0x020fe2000001014d */
[----:B------:R2:W-:Y:S04]  /*16d0*/  @P4 STG.E [R4.64+0x280], RZ ;  /* 0x000280ff04004986 */ /* 0x0005e8000c101904 */
[----:B------:R2:W-:Y:S02]  /*16e0*/  @!P4 STG.E [R4.64+0x280], R77 ;  /* 0x0002804d0400c986 */ /* 0x0005e4000c101904 */
.L_x_307:
[----:B------:R-:W-:Y:S05]  /*16f0*/  BSYNC B0 ;  /* 0x0000000000007941 */ /* 0x000fea0003800000 */
.L_x_306:
        /* <DEDUP_REMOVED lines=8> */
.L_x_309:
[----:B------:R-:W-:Y:S05]  /*1780*/  BSYNC B0 ;  /* 0x0000000000007941 */ /* 0x000fea0003800000 */
.L_x_308:
        /* <DEDUP_REMOVED lines=8> */
.L_x_311:
[----:B------:R-:W-:Y:S05]  /*1810*/  BSYNC B0 ;  /* 0x0000000000007941 */ /* 0x000fea0003800000 */
.L_x_310:
        /* <DEDUP_REMOVED lines=8> */
.L_x_313:
[----:B------:R-:W-:Y:S05]  /*18a0*/  BSYNC B0 ;  /* 0x0000000000007941 */ /* 0x000fea0003800000 */
.L_x_312:
        /* <DEDUP_REMOVED lines=8> */
.L_x_315:
[----:B------:R-:W-:Y:S05]  /*1930*/  BSYNC B0 ;  /* 0x0000000000007941 */ /* 0x000fea0003800000 */
.L_x_314:
        /* <DEDUP_REMOVED lines=8> */
.L_x_317:
[----:B------:R-:W-:Y:S05]  /*19c0*/  BSYNC B0 ;  /* 0x0000000000007941 */ /* 0x000fea0003800000 */
.L_x_316:
        /* <DEDUP_REMOVED lines=8> */
.L_x_319:
[----:B------:R-:W-:Y:S05]  /*1a50*/  BSYNC B0 ;  /* 0x0000000000007941 */ /* 0x000fea0003800000 */
.L_x_318:
        /* <DEDUP_REMOVED lines=8> */
.L_x_321:
[----:B------:R-:W-:Y:S05]  /*1ae0*/  BSYNC B0 ;  /* 0x0000000000007941 */ /* 0x000fea0003800000 */
.L_x_320:
        /* <DEDUP_REMOVED lines=8> */
.L_x_323:
[----:B------:R-:W-:Y:S05]  /*1b70*/  BSYNC B0 ;  /* 0x0000000000007941 */ /* 0x000fea0003800000 */
.L_x_322:
        /* <DEDUP_REMOVED lines=8> */
.L_x_325:
[----:B------:R-:W-:Y:S05]  /*1c00*/  BSYNC B0 ;  /* 0x0000000000007941 */ /* 0x000fea0003800000 */
.L_x_324:
        /* <DEDUP_REMOVED lines=8> */
.L_x_327:
[----:B------:R-:W-:Y:S05]  /*1c90*/  BSYNC B0 ;  /* 0x0000000000007941 */ /* 0x000fea0003800000 */
.L_x_326:
        /* <DEDUP_REMOVED lines=8> */
.L_x_329:
[----:B------:R-:W-:Y:S05]  /*1d20*/  BSYNC B0 ;  /* 0x0000000000007941 */ /* 0x000fea0003800000 */
.L_x_328:
        /* <DEDUP_REMOVED lines=8> */
.L_x_331:
[----:B------:R-:W-:Y:S05]  /*1db0*/  BSYNC B0 ;  /* 0x0000000000007941 */ /* 0x000fea0003800000 */
.L_x_330:
        /* <DEDUP_REMOVED lines=8> */
.L_x_333:
[----:B------:R-:W-:Y:S05]  /*1e40*/  BSYNC B0 ;  /* 0x0000000000007941 */ /* 0x000fea0003800000 */
.L_x_332:
        /* <DEDUP_REMOVED lines=8> */
.L_x_335:
[----:B------:R-:W-:Y:S05]  /*1ed0*/  BSYNC B0 ;  /* 0x0000000000007941 */ /* 0x000fea0003800000 */
.L_x_334:
        /* <DEDUP_REMOVED lines=8> */
.L_x_337:
[----:B------:R-:W-:Y:S05]  /*1f60*/  BSYNC B0 ;  /* 0x0000000000007941 */ /* 0x000fea0003800000 */
.L_x_336:
        /* <DEDUP_REMOVED lines=8> */
.L_x_339:
[----:B------:R-:W-:Y:S05]  /*1ff0*/  BSYNC B0 ;  /* 0x0000000000007941 */ /* 0x000fea0003800000 */
.L_x_338:
        /* <DEDUP_REMOVED lines=8> */
.L_x_341:
[----:B------:R-:W-:Y:S05]  /*2080*/  BSYNC B0 ;  /* 0x0000000000007941 */ /* 0x000fea0003800000 */
.L_x_340:
        /* <DEDUP_REMOVED lines=8> */
.L_x_343:
[----:B------:R-:W-:Y:S05]  /*2110*/  BSYNC B0 ;  /* 0x0000000000007941 */ /* 0x000fea0003800000 */
.L_x_342:
        /* <DEDUP_REMOVED lines=8> */
.L_x_345:
[----:B------:R-:W-:Y:S05]  /*21a0*/  BSYNC B0 ;  /* 0x0000000000007941 */ /* 0x000fea0003800000 */
.L_x_344:
        /* <DEDUP_REMOVED lines=8> */
.L_x_347:
[----:B------:R-:W-:Y:S05]  /*2230*/  BSYNC B0 ;  /* 0x0000000000007941 */ /* 0x000fea0003800000 */
.L_x_346:
[----:B------:R-:W-:Y:S01]  /*2240*/  BSSY B0, `(.L_x_348) ;  /* 0x0000007000007945 */ /* 0x000fe20003800000 */
[----:B------:R-:W-:Y:S05]  /*2250*/  @P4 BRA `(.L_x_349) ;  /* 0x0000005000004947 */ /* 0x000fea0003800000 */
[----:B--2---:R-:W2:Y:S02]  /*2260*/  LDG.E.U8 R0, [R2.64+0x340] ;  /* 0x0003400402007981 */ /* 0x004ea4000c1e1100 */
[----:B--2---:R-:W-:-:S13]  /*2270*/  ISETP.NE.AND P3, PT, R0, RZ, PT ;  /* 0x000000ff0000720c */ /* 0x004fda0003f65270 */
[----:B-----5:R-:W-:Y:S01]  /*2280*/  @!P3 FFMA.FTZ R101, -R6, R101, R12 ;  /* 0x000000650665b223 */ /* 0x020fe2000001010c */
[----:B------:R2:W-:Y:S04]  /*2290*/  @P3 STG.E [R4.64+0xd00], RZ ;  /* 0x000d00ff04003986 */ /* 0x0005e8000c101904 */
[----:B------:R2:W-:Y:S02]  /*22a0*/  @!P3 STG.E [R4.64+0xd00], R101 ;  /* 0x000d00650400b986 */ /* 0x0005e4000c101904 */
.L_x_349:
[----:B------:R-:W-:Y:S05]  /*22b0*/  BSYNC B0 ;  /* 0x0000000000007941 */ /* 0x000fea0003800000 */
.L_x_348:
[----:B------:R-:W-:Y:S01]  /*22c0*/  BSSY B0, `(.L_x_350) ;  /* 0x0000007000007945 */ /* 0x000fe20003800000 */
[----:B------:R-:W-:Y:S05]  /*22d0*/  @P5 BRA `(.L_x_351) ;  /* 0x0000005000005947 */ /* 0x000fea0003800000 */
[----:B--2---:R-:W2:Y:S02]  /*22e0*/  LDG.E.U8 R0, [R2.64+0x360] ;  /* 0x0003600402007981 */ /* 0x004ea4000c1e1100 */
[----:B--2---:R-:W-:-:S13]  /*22f0*/  ISETP.NE.AND P3, PT, R0, RZ, PT ;  /* 0x000000ff0000720c */ /* 0x004fda0003f65270 */
[----:B-----5:R-:W-:Y:S01]  /*2300*/  @!P3 FFMA.FTZ R95, -R6, R95, R10 ;  /* 0x0000005f065fb223 */ /* 0x020fe2000001010a */
[----:B------:R2:W-:Y:S04]  /*2310*/  @P3 STG.E [R4.64+0xd80], RZ ;  /* 0x000d80ff04003986 */ /* 0x0005e8000c101904 */
[----:B------:R2:W-:Y:S02]  /*2320*/  @!P3 STG.E [R4.64+0xd80], R95 ;  /* 0x000d805f0400b986 */ /* 0x0005e4000c101904 */
.L_x_351:
[----:B------:R-:W-:Y:S05]  /*2330*/  BSYNC B0 ;  /* 0x0000000000007941 */ /* 0x000fea0003800000 */
.L_x_350:
[----:B------:R-:W-:Y:S01]  /*2340*/  BSSY B0, `(.L_x_352) ;  /* 0x0000007000007945 */ /* 0x000fe20003800000 */
[----:B------:R-:W-:Y:S05]  /*2350*/  @P0 BRA `(.L_x_353) ;  /* 0x0000005000000947 */ /* 0x000fea0003800000 */
[----:B--2---:R-:W2:Y:S02]  /*2360*/  LDG.E.U8 R0, [R2.64+0x380] ;  /* 0x0003800402007981 */ /* 0x004ea4000c1e1100 */
[----:B--2---:R-:W-:-:S13]  /*2370*/  ISETP.NE.AND P0, PT, R0, RZ, PT ;  /* 0x000000ff0000720c */ /* 0x004fda0003f05270 */
[----:B-----5:R-:W-:Y:S01]  /*2380*/  @!P0 FFMA.FTZ R103, -R6, R103, R8 ;  /* 0x0000006706678223 */ /* 0x020fe20000010108 */
[----:B------:R2:W-:Y:S04]  /*2390*/  @P0 STG.E [R4.64+0xe00], RZ ;  /* 0x000e00ff04000986 */ /* 0x0005e8000c101904 */
[----:B------:R2:W-:Y:S02]  /*23a0*/  @!P0 STG.E [R4.64+0xe00], R103 ;  /* 0x000e006704008986 */ /* 0x0005e4000c101904 */
.L_x_353:
[----:B------:R-:W-:Y:S05]  /*23b0*/  BSYNC B0 ;  /* 0x0000000000007941 */ /* 0x000fea0003800000 */
.L_x_352:
[----:B------:R-:W-:Y:S01]  /*23c0*/  BSSY B0, `(.L_x_354) ;  /* 0x0000007000007945 */ /* 0x000fe20003800000 */
[----:B------:R-:W-:Y:S05]  /*23d0*/  @P6 BRA `(.L_x_355) ;  /* 0x0000005000006947 */ /* 0x000fea0003800000 */
[----:B--2---:R-:W2:Y:S02]  /*23e0*/  LDG.E.U8 R0, [R2.64+0x3a0] ;  /* 0x0003a00402007981 */ /* 0x004ea4000c1e1100 */
[----:B--2---:R-:W-:-:S13]  /*23f0*/  ISETP.NE.AND P0, PT, R0, RZ, PT ;  /* 0x000000ff0000720c */ /* 0x004fda0003f05270 */
[----:B-----5:R-:W-:Y:S01]  /*2400*/  @!P0 FFMA.FTZ R93, -R6, R100, R93 ;  /* 0x00000064065d8223 */ /* 0x020fe2000001015d */
[----:B------:R2:W-:Y:S04]  /*2410*/  @P0 STG.E [R4.64+0xe80], RZ ;  /* 0x000e80ff04000986 */ /* 0x0005e8000c101904 */
[----:B------:R2:W-:Y:S02]  /*2420*/  @!P0 STG.E [R4.64+0xe80], R93 ;  /* 0x000e805d04008986 */ /* 0x0005e4000c101904 */
.L_x_355:
[----:B------:R-:W-:Y:S05]  /*2430*/  BSYNC B0 ;  /* 0x0000000000007941 */ /* 0x000fea0003800000 */
.L_x_354:
[----:B------:R-:W-:Y:S01]  /*2440*/  BSSY B0, `(.L_x_356) ;  /* 0x0000007000007945 */ /* 0x000fe20003800000 */
[----:B------:R-:W-:Y:S05]  /*2450*/  @P1 BRA `(.L_x_357) ;  /* 0x0000005000001947 */ /* 0x000fea0003800000 */
[----:B--2---:R-:W2:Y:S02]  /*2460*/  LDG.E.U8 R0, [R2.64+0x3c0] ;  /* 0x0003c00402007981 */ /* 0x004ea4000c1e1100 */
[----:B--2---:R-:W-:-:S13]  /*2470*/  ISETP.NE.AND P0, PT, R0, RZ, PT ;  /* 0x000000ff0000720c */ /* 0x004fda0003f05270 */
[----:B-----5:R-:W-:Y:S01]  /*2480*/  @!P0 FFMA.FTZ R105, -R6, R105, R96 ;  /* 0x0000006906698223 */ /* 0x020fe20000010160 */
[----:B------:R2:W-:Y:S04]  /*2490*/  @P0 STG.E [R4.64+0xf00], RZ ;  /* 0x000f00ff04000986 */ /* 0x0005e8000c101904 */
[----:B------:R2:W-:Y:S02]  /*24a0*/  @!P0 STG.E [R4.64+0xf00], R105 ;  /* 0x000f006904008986 */ /* 0x0005e4000c101904 */
.L_x_357:
[----:B------:R-:W-:Y:S05]  /*24b0*/  BSYNC B0 ;  /* 0x0000000000007941 */ /* 0x000fea0003800000 */
.L_x_356:
[----:B------:R-:W-:Y:S05]  /*24c0*/  @P2 EXIT ;  /* 0x000000000000294d */ /* 0x000fea0003800000 */
[----:B--2---:R-:W2:Y:S02]  /*24d0*/  LDG.E.U8 R2, [R2.64+0x3e0] ;  /* 0x0003e00402027981 */ /* 0x004ea4000c1e1100 */
[----:B--2---:R-:W-:-:S13]  /*24e0*/  ISETP.NE.AND P0, PT, R2, RZ, PT ;  /* 0x000000ff0200720c */ /* 0x004fda0003f05270 */
[----:B------:R2:W-:Y:S01]  /*24f0*/  @P0 STG.E [R4.64+0xf80], RZ ;  /* 0x000f80ff04000986 */ /* 0x0005e2000c101904 */
[----:B------:R-:W-:Y:S05]  /*2500*/  @P0 EXIT ;  /* 0x000000000000094d */ /* 0x000fea0003800000 */
[----:B-----5:R-:W-:-:S05]  /*2510*/  FFMA.FTZ R107, -R6, R107, R98 ;  /* 0x0000006b066b7223 */ /* 0x020fca0000010162 */
[----:B------:R-:W-:Y:S01]  /*2520*/  STG.E [R4.64+0xf80], R107 ;  /* 0x000f806b04007986 */ /* 0x000fe2000c101904 */
[----:B------:R-:W-:Y:S05]  /*2530*/  EXIT ;  /* 0x000000000000794d */ /* 0x000fea0003800000 */
.L_x_358:
        /* <DEDUP_REMOVED lines=12> */
.L_x_10816:


//--------------------- .text._ZN43_GLOBAL__N__9ae7fba5_10_SoftMax_cu_9f978f6321softmax_warp_backwardIfffLi9ELb0ELb1EEEvPT0_PKT_S5_iiiPKb --------------------------
	.section	.text._ZN43_GLOBAL__N__9ae7fba5_10_SoftMax_cu_9f978f6321softmax_warp_backwardIfffLi9ELb0ELb1EEEvPT0_PKT_S5_iiiPKb,"ax",@progbits
	.sectioninfo	@"SHI_REGISTERS=63"
	.align	128
.text._ZN43_GLOBAL__N__9ae7fba5_10_SoftMax_cu_9f978f6321softmax_warp_backwardIfffLi9ELb0ELb1EEEvPT0_PKT_S5_iiiPKb:
        .type           _ZN43_GLOBAL__N__9ae7fba5_10_SoftMax_cu_9f978f6321softmax_warp_backwardIfffLi9ELb0ELb1EEEvPT0_PKT_S5_iiiPKb,@function
        .size           _ZN43_GLOBAL__N__9ae7fba5_10_SoftMax_cu_9f978f6321softmax_warp_backwardIfffLi9ELb0ELb1EEEvPT0_PKT_S5_iiiPKb,(.L_x_10817 - _ZN43_GLOBAL__N__9ae7fba5_10_SoftMax_cu_9f978f6321softmax_warp_backwardIfffLi9ELb0ELb1EEEvPT0_PKT_S5_iiiPKb)
        .other          _ZN43_GLOBAL__N__9ae7fba5_10_SoftMax_cu_9f978f6321softmax_warp_backwardIfffLi9ELb0ELb1EEEvPT0_PKT_S5_iiiPKb,@"STO_CUDA_ENTRY STV_DEFAULT"
_ZN43_GLOBAL__N__9ae7fba5_10_SoftMax_cu_9f978f6321softmax_warp_backwardIfffLi9ELb0ELb1EEEvPT0_PKT_S5_iiiPKb:
[----:B------:R-:W-:Y:S02]  /*0000*/  IMAD.MOV.U32 R1, RZ, RZ, c[0x0][0x28] ;  /* 0x00000a00ff017624 */ /* 0x000fe400078e00ff */
[----:B------:R-:W0:Y:S01]  /*0010*/  S2R R44, SR_CTAID.X ;  /* 0x00000000002c7919 */ /* 0x000e220000002500 */
[----:B------:R-:W-:-:S03]  /*0020*/  ULDC.64 UR4, c[0x0][0x118] ;  /* 0x0000460000047ab9 */ /* 0x000fc60000000a00 */
[----:B------:R-:W0:Y:S04]  /*0030*/  S2R R3, SR_TID.Y ;  /* 0x0000000000037919 */ /* 0x000e280000002200 */
[----:B------:R-:W1:Y:S01]  /*0040*/  S2R R45, SR_TID.X ;  /* 0x00000000002d7919 */ /* 0x000e620000002100 */
[----:B0-----:R-:W-:Y:S01]  /*0050*/  IMAD R44, R44, c[0x0][0x4], R3 ;  /* 0x000001002c2c7a24 */ /* 0x001fe200078e0203 */
[----:B-1----:R-:W-:-:S04]  /*0060*/  LOP3.LUT R45, R45, 0x1f, RZ, 0xc0, !PT ;  /* 0x0000001f2d2d7812 */ /* 0x002fc800078ec0ff */
[C---:B------:R-:W-:Y:S01]  /*0070*/  IADD3 R56, -R44.reuse, c[0x0][0x178], RZ ;  /* 0x00005e002c387a10 */ /* 0x040fe20007ffe1ff */
[----:B------:R-:W-:-:S03]  /*0080*/  IMAD R44, R44, c[0x0][0x17c], R45 ;  /* 0x00005f002c2c7a24 */ /* 0x000fc600078e022d */
[----:B------:R-:W-:Y:S02]  /*0090*/  ISETP.GT.AND P0, PT, R56, RZ, PT ;  /* 0x000000ff3800720c */ /* 0x000fe40003f04270 */
[----:B------:R-:W-:Y:S02]  /*00a0*/  SHF.R.S32.HI R43, RZ, 0x1f, R44 ;  /* 0x0000001fff2b7819 */ /* 0x000fe4000001142c */
[----:B------:R-:W-:Y:S02]  /*00b0*/  IADD3 R2, P1, R44, c[0x0][0x188], RZ ;  /* 0x000062002c027a10 */ /* 0x000fe40007f3e0ff */
[----:B------:R-:W-:Y:S02]  /*00c0*/  SEL R47, RZ, c[0x0][0x180], !P0 ;  /* 0x00006000ff2f7a07 */ /* 0x000fe40004000000 */
[----:B------:R-:W-:Y:S02]  /*00d0*/  IADD3.X R3, R43, c[0x0][0x18c], RZ, P1, !PT ;  /* 0x000063002b037a10 */ /* 0x000fe40000ffe4ff */
[----:B------:R-:W-:Y:S01]  /*00e0*/  ISETP.GE.AND P3, PT, R45, R47, PT ;  /* 0x0000002f2d00720c */ /* 0x000fe20003f66270 */
[----:B------:R-:W-:-:S02]  /*00f0*/  IMAD.MOV.U32 R7, RZ, RZ, 0x4 ;  /* 0x00000004ff077424 */ /* 0x000fc400078e00ff */
[----:B------:R-:W2:Y:S01]  /*0100*/  LDG.E.U8 R10, [R2.64] ;  /* 0x00000004020a7981 */ /* 0x000ea2000c1e1100 */
[C---:B------:R-:W-:Y:S01]  /*0110*/  LOP3.LUT R42, R45.reuse, 0x20, RZ, 0xfc, !PT ;  /* 0x000000202d2a7812 */ /* 0x040fe200078efcff */
[----:B------:R-:W-:Y:S01]  /*0120*/  CS2R R40, SRZ ;  /* 0x0000000000287805 */ /* 0x000fe2000001ff00 */
[----:B------:R-:W-:Y:S01]  /*0130*/  IMAD.WIDE R4, R44, R7, c[0x0][0x168] ;  /* 0x00005a002c047625 */ /* 0x000fe200078e0207 */
[----:B------:R-:W3:Y:S01]  /*0140*/  LDG.E.U8 R8, [R2.64+0x20] ;  /* 0x0000200402087981 */ /* 0x000ee2000c1e1100 */
[-C--:B------:R-:W-:Y:S02]  /*0150*/  ISETP.GE.AND P5, PT, R42, R47.reuse, PT ;  /* 0x0000002f2a00720c */ /* 0x080fe40003fa6270 */
[----:B------:R-:W-:Y:S01]  /*0160*/  LOP3.LUT R38, R45, 0x40, RZ, 0xfc, !PT ;  /* 0x000000402d267812 */ /* 0x000fe200078efcff */
[----:B------:R-:W4:Y:S04]  /*0170*/  LDG.E.U8 R9, [R2.64+0x40] ;  /* 0x0000400402097981 */ /* 0x000f28000c1e1100 */
[----:B------:R-:W4:Y:S01]  /*0180*/  @!P3 LDG.E R40, [R4.64] ;  /* 0x000000040428b981 */ /* 0x000f22000c1e1900 */
[----:B------:R-:W-:Y:S01]  /*0190*/  ISETP.GE.AND P6, PT, R38, R47, PT ;  /* 0x0000002f2600720c */ /* 0x000fe20003fc6270 */
[----:B------:R-:W-:-:S02]  /*01a0*/  IMAD.MOV.U32 R39, RZ, RZ, RZ ;  /* 0x000000ffff277224 */ /* 0x000fc400078e00ff */
[----:B------:R-:W4:Y:S04]  /*01b0*/  LDG.E.U8 R0, [R2.64+0x60] ;  /* 0x0000600402007981 */ /* 0x000f28000c1e1100 */
[----:B------:R-:W4:Y:S01]  /*01c0*/  @!P5 LDG.E R41, [R4.64+0x80] ;  /* 0x000080040429d981 */ /* 0x000f22000c1e1900 */
[C---:B------:R-:W-:Y:S01]  /*01d0*/  LOP3.LUT R37, R45.reuse, 0x60, RZ, 0xfc, !PT ;  /* 0x000000602d257812 */ /* 0x040fe200078efcff */
[----:B------:R-:W-:Y:S01]  /*01e0*/  CS2R R34, SRZ ;  /* 0x0000000000227805 */ /* 0x000fe2000001ff00 */
[----:B------:R-:W-:Y:S01]  /*01f0*/  LOP3.LUT R36, R45, 0x80, RZ, 0xfc, !PT ;  /* 0x000000802d247812 */ /* 0x000fe200078efcff */
[----:B------:R-:W4:Y:S04]  /*0200*/  LDG.E.U8 R48, [R2.64+0x80] ;  /* 0x0000800402307981 */ /* 0x000f28000c1e1100 */
[----:B------:R-:W4:Y:S01]  /*0210*/  @!P6 LDG.E R39, [R4.64+0x100] ;  /* 0x000100040427e981 */ /* 0x000f22000c1e1900 */
[----:B------:R-:W-:-:S02]  /*0220*/  ISETP.GE.AND P1, PT, R37, R47, PT ;  /* 0x0000002f2500720c */ /* 0x000fc40003f26270 */
[-C--:B------:R-:W-:Y:S01]  /*0230*/  ISETP.GE.AND P2, PT, R36, R47.reuse, PT ;  /* 0x0000002f2400720c */ /* 0x080fe20003f46270 */
[----:B------:R-:W4:Y:S01]  /*0240*/  LDG.E.U8 R49, [R2.64+0xa0] ;  /* 0x0000a00402317981 */ /* 0x000f22000c1e1100 */
[C---:B------:R-:W-:Y:S01]  /*0250*/  LOP3.LUT R33, R45.reuse, 0xa0, RZ, 0xfc, !PT ;  /* 0x000000a02d217812 */ /* 0x040fe200078efcff */
[----:B------:R-:W-:Y:S01]  /*0260*/  IMAD.MOV.U32 R32, RZ, RZ, RZ ;  /* 0x000000ffff207224 */ /* 0x000fe200078e00ff */
[C---:B------:R-:W-:Y:S01]  /*0270*/  LOP3.LUT R31, R45.reuse, 0xc0, RZ, 0xfc, !PT ;  /* 0x000000c02d1f7812 */ /* 0x040fe200078efcff */
[----:B------:R-:W4:Y:S01]  /*0280*/  LDG.E.U8 R50, [R2.64+0xc0] ;  /* 0x0000c00402327981 */ /* 0x000f22000c1e1100 */
[----:B------:R-:W-:Y:S01]  /*0290*/  CS2R R28, SRZ ;  /* 0x00000000001c7805 */ /* 0x000fe2000001ff00 */
[----:B------:R-:W-:Y:S02]  /*02a0*/  LOP3.LUT R30, R45, 0xe0, RZ, 0xfc, !PT ;  /* 0x000000e02d1e7812 */ /* 0x000fe400078efcff */
[----:B------:R-:W4:Y:S04]  /*02b0*/  LDG.E.U8 R51, [R2.64+0xe0] ;  /* 0x0000e00402337981 */ /* 0x000f28000c1e1100 */
[----:B------:R-:W4:Y:S01]  /*02c0*/  @!P1 LDG.E R35, [R4.64+0x180] ;  /* 0x0001800404239981 */ /* 0x000f22000c1e1900 */
[----:B------:R-:W-:-:S03]  /*02d0*/  ISETP.GE.AND P0, PT, R33, R47, PT ;  /* 0x0000002f2100720c */ /* 0x000fc60003f06270 */
[----:B------:R-:W4:Y:S01]  /*02e0*/  @!P2 LDG.E R34, [R4.64+0x200] ;  /* 0x000200040422a981 */ /* 0x000f22000c1e1900 */
[----:B------:R-:W-:Y:S01]  /*02f0*/  ISETP.GE.AND P4, PT, R31, R47, PT ;  /* 0x0000002f1f00720c */ /* 0x000fe20003f86270 */
[----:B------:R-:W-:Y:S02]  /*0300*/  IMAD.MOV.U32 R26, RZ, RZ, RZ ;  /* 0x000000ffff1a7224 */ /* 0x000fe400078e00ff */
[----:B------:R-:W-:Y:S01]  /*0310*/  IMAD.MOV.U32 R25, RZ, RZ, RZ ;  /* 0x000000ffff197224 */ /* 0x000fe200078e00ff */
[----:B------:R-:W-:Y:S01]  /*0320*/  LOP3.LUT R27, R45, 0x100, RZ, 0xfc, !PT ;  /* 0x000001002d1b7812 */ /* 0x000fe200078efcff */
[----:B------:R-:W4:Y:S04]  /*0330*/  LDG.E.U8 R52, [R2.64+0x100] ;  /* 0x0001000402347981 */ /* 0x000f28000c1e1100 */
[----:B------:R-:W4:Y:S01]  /*0340*/  @!P0 LDG.E R32, [R4.64+0x280] ;  /* 0x0002800404208981 */ /* 0x000f22000c1e1900 */
[----:B------:R-:W-:-:S03]  /*0350*/  IMAD.WIDE R6, R44, R7, c[0x0][0x170] ;  /* 0x00005c002c067625 */ /* 0x000fc600078e0207 */
[----:B------:R-:W4:Y:S04]  /*0360*/  @!P4 LDG.E R28, [R4.64+0x300] ;  /* 0x00030004041cc981 */ /* 0x000f28000c1e1900 */
[----:B------:R0:W5:Y:S01]  /*0370*/  @!P3 LDG.E R29, [R6.64] ;  /* 0x00000004061db981 */ /* 0x000162000c1e1900 */
[----:B------:R-:W-:-:S03]  /*0380*/  ISETP.GE.AND P3, PT, R30, R47, PT ;  /* 0x0000002f1e00720c */ /* 0x000fc60003f66270 */
[----:B------:R0:W5:Y:S01]  /*0390*/  @!P5 LDG.E R26, [R6.64+0x80] ;  /* 0x00008004061ad981 */ /* 0x000162000c1e1900 */
[-C--:B------:R-:W-:Y:S01]  /*03a0*/  ISETP.GE.AND P5, PT, R27, R47.reuse, PT ;  /* 0x0000002f1b00720c */ /* 0x080fe20003fa6270 */
[----:B------:R-:W-:Y:S01]  /*03b0*/  CS2R R22, SRZ ;  /* 0x0000000000167805 */ /* 0x000fe2000001ff00 */
[----:B------:R-:W-:Y:S01]  /*03c0*/  LOP3.LUT R24, R45, 0x120, RZ, 0xfc, !PT ;  /* 0x000001202d187812 */ /* 0x000fe200078efcff */
[----:B------:R-:W4:Y:S04]  /*03d0*/  LDG.E.U8 R53, [R2.64+0x120] ;  /* 0x0001200402357981 */ /* 0x000f28000c1e1100 */
[----:B------:R0:W5:Y:S04]  /*03e0*/  @!P6 LDG.E R22, [R6.64+0x100] ;  /* 0x000100040616e981 */ /* 0x000168000c1e1900 */
[----:B------:R-:W4:Y:S01]  /*03f0*/  @!P3 LDG.E R25, [R4.64+0x380] ;  /* 0x000380040419b981 */ /* 0x000f22000c1e1900 */
        /* <DEDUP_REMOVED lines=10> */
[----:B------:R-:W-:Y:S01]  /*04a0*/  LOP3.LUT R18, R45, 0x160, RZ, 0xfc, !PT ;  /* 0x000001602d127812 */ /* 0x000fe200078efcff */
[----:B------:R-:W-:Y:S01]  /*04b0*/  IMAD.MOV.U32 R15, RZ, RZ, RZ ;  /* 0x000000ffff0f7224 */ /* 0x000fe200078e00ff */
[----:B------:R-:W4:Y:S04]  /*04c0*/  LDG.E.U8 R58, [R2.64+0x160] ;  /* 0x00016004023a7981 */ /* 0x000f28000c1e1100 */
[----:B------:R0:W5:Y:S01]  /*04d0*/  @!P2 LDG.E R17, [R6.64+0x200] ;  /* 0x000200040611a981 */ /* 0x000162000c1e1900 */
[----:B------:R-:W-:-:S03]  /*04e0*/  ISETP.GE.AND P2, PT, R18, R47, PT ;  /* 0x0000002f1200720c */ /* 0x000fc60003f46270 */
[----:B------:R-:W4:Y:S01]  /*04f0*/  @!P1 LDG.E R16, [R4.64+0x500] ;  /* 0x0005000404109981 */ /* 0x000f22000c1e1900 */
[----:B------:R-:W-:-:S03]  /*0500*/  CS2R R12, SRZ ;  /* 0x00000000000c7805 */ /* 0x000fc6000001ff00 */
[----:B------:R0:W5:Y:S01]  /*0510*/  @!P0 LDG.E R15, [R6.64+0x280] ;  /* 0x00028004060f8981 */ /* 0x000162000c1e1900 */
[----:B------:R-:W-:-:S03]  /*0520*/  LOP3.LUT R14, R45, 0x180, RZ, 0xfc, !PT ;  /* 0x000001802d0e7812 */ /* 0x000fc600078efcff */
[----:B------:R0:W5:Y:S04]  /*0530*/  @!P4 LDG.E R13, [R6.64+0x300] ;  /* 0x00030004060dc981 */ /* 0x000168000c1e1900 */
[----:B------:R0:W5:Y:S01]  /*0540*/  @!P3 LDG.E R12, [R6.64+0x380] ;  /* 0x00038004060cb981 */ /* 0x000162000c1e1900 */
[----:B------:R-:W-:-:S03]  /*0550*/  ISETP.GE.AND P3, PT, R14, R47, PT ;  /* 0x0000002f0e00720c */ /* 0x000fc60003f66270 */
[----:B------:R-:W4:Y:S04]  /*0560*/  LDG.E.U8 R59, [R2.64+0x180] ;  /* 0x00018004023b7981 */ /* 0x000f28000c1e1100 */
[----:B------:R-:W4:Y:S01]  /*0570*/  LDG.E.U8 R60, [R2.64+0x1a0] ;  /* 0x0001a004023c7981 */ /* 0x000f22000c1e1100 */
[----:B--2---:R-:W-:Y:S02]  /*0580*/  ISETP.NE.AND P0, PT, R10, RZ, PT ;  /* 0x000000ff0a00720c */ /* 0x004fe40003f05270 */
[----:B------:R-:W-:Y:S01]  /*0590*/  CS2R R10, SRZ ;  /* 0x00000000000a7805 */ /* 0x000fe2000001ff00 */
[----:B---3--:R-:W-:-:S05]  /*05a0*/  ISETP.NE.AND P4, PT, R8, RZ, PT ;  /* 0x000000ff0800720c */ /* 0x008fca0003f85270 */
[----:B------:R-:W2:Y:S01]  /*05b0*/  @!P2 LDG.E R11, [R4.64+0x580] ;  /* 0x00058004040ba981 */ /* 0x000ea2000c1e1900 */
[----:B----4-:R-:W-:-:S03]  /*05c0*/  FADD.FTZ R46, RZ, R40 ;  /* 0x00000028ff2e7221 */ /* 0x010fc60000010000 */
[----:B------:R0:W5:Y:S01]  /*05d0*/  @!P5 LDG.E R10, [R6.64+0x400] ;  /* 0x00040004060ad981 */ /* 0x000162000c1e1900 */
[----:B------:R-:W-:Y:S01]  /*05e0*/  ISETP.NE.AND P5, PT, R9, RZ, PT ;  /* 0x000000ff0900720c */ /* 0x000fe20003fa5270 */
[----:B------:R-:W-:Y:S01]  /*05f0*/  IMAD.MOV.U32 R8, RZ, RZ, RZ ;  /* 0x000000ffff087224 */ /* 0x000fe200078e00ff */
[----:B------:R-:W-:Y:S02]  /*0600*/  FSEL R46, R46, RZ, !P0 ;  /* 0x000000ff2e2e7208 */ /* 0x000fe40004000000 */
[----:B------:R-:W-:-:S03]  /*0610*/  LOP3.LUT R9, R45, 0x1a0, RZ, 0xfc, !PT ;  /* 0x000001a02d097812 */ /* 0x000fc600078efcff */
[----:B------:R-:W3:Y:S01]  /*0620*/  @!P3 LDG.E R8, [R4.64+0x600] ;  /* 0x000600040408b981 */ /* 0x000ee2000c1e1900 */
[----:B------:R-:W-:Y:S01]  /*0630*/  @!P4 FADD.FTZ R46, R46, R41 ;  /* 0x000000292e2ec221 */ /* 0x000fe20000010000 */
[----:B------:R-:W-:-:S04]  /*0640*/  ISETP.GE.AND P4, PT, R9, R47, PT ;  /* 0x0000002f0900720c */ /* 0x000fc80003f86270 */
[----:B------:R-:W-:Y:S01]  /*0650*/  @!P5 FADD.FTZ R46, R46, R39 ;  /* 0x000000272e2ed221 */ /* 0x000fe20000010000 */
[----:B------:R-:W-:Y:S01]  /*0660*/  ISETP.NE.AND P5, PT, R0, RZ, PT ;  /* 0x000000ff0000720c */ /* 0x000fe20003fa5270 */
[----:B------:R-:W-:-:S07]  /*0670*/  IMAD.MOV.U32 R0, RZ, RZ, RZ ;  /* 0x000000ffff007224 */ /* 0x000fce00078e00ff */
[----:B------:R-:W4:Y:S05]  /*0680*/  @!P4 LDG.E R0, [R4.64+0x680] ;  /* 0x000680040400c981 */ /* 0x000f2a000c1e1900 */
        /* <DEDUP_REMOVED lines=10> */
[----:B------:R-:W-:Y:S02]  /*0730*/  ISETP.NE.AND P5, PT, R52, RZ, PT ;  /* 0x000000ff3400720c */ /* 0x000fe40003fa5270 */
[----:B------:R-:W-:Y:S01]  /*0740*/  LOP3.LUT R50, R45, 0x1c0, RZ, 0xfc, !PT ;  /* 0x000001c02d327812 */ /* 0x000fe200078efcff */
[----:B------:R-:W-:Y:S01]  /*0750*/  IMAD.MOV.U32 R51, RZ, RZ, RZ ;  /* 0x000000ffff337224 */ /* 0x000fe200078e00ff */
[----:B------:R-:W4:Y:S09]  /*0760*/  LDG.E.U8 R52, [R2.64+0x1e0] ;  /* 0x0001e00402347981 */ /* 0x000f32000c1e1100 */
        /* <DEDUP_REMOVED lines=9> */
[----:B------:R-:W-:-:S13]  /*0800*/  ISETP.NE.AND P5, PT, R60, RZ, PT ;  /* 0x000000ff3c00720c */ /* 0x000fda0003fa5270 */
[----:B----4-:R-:W-:Y:S01]  /*0810*/  @!P5 FADD.FTZ R46, R46, R0 ;  /* 0x000000002e2ed221 */ /* 0x010fe20000010000 */
[----:B------:R-:W-:-:S13]  /*0820*/  ISETP.GE.AND P5, PT, R50, R47, PT ;  /* 0x0000002f3200720c */ /* 0x000fda0003fa6270 */
[----:B------:R-:W2:Y:S01]  /*0830*/  @!P5 LDG.E R51, [R4.64+0x700] ;  /* 0x000700040433d981 */ /* 0x000ea2000c1e1900 */
[----:B------:R-:W-:Y:S02]  /*0840*/  ISETP.NE.AND P6, PT, R48, RZ, PT ;  /* 0x000000ff3000720c */ /* 0x000fe40003fc5270 */
[----:B------:R-:W-:-:S11]  /*0850*/  LOP3.LUT R48, R45, 0x1e0, RZ, 0xfc, !PT ;  /* 0x000001e02d307812 */ /* 0x000fd600078efcff */
[----:B--2---:R-:W-:Y:S01]  /*0860*/  @!P6 FADD.FTZ R46, R46, R51 ;  /* 0x000000332e2ee221 */ /* 0x004fe20000010000 */
[----:B------:R-:W-:-:S13]  /*0870*/  ISETP.GE.AND P6, PT, R48, R47, PT ;  /* 0x0000002f3000720c */ /* 0x000fda0003fc6270 */
[----:B------:R-:W-:-:S06]  /*0880*/  @P6 IMAD.MOV.U32 R49, RZ, RZ, RZ ;  /* 0x000000ffff316224 */ /* 0x000fcc00078e00ff */
[----:B------:R-:W2:Y:S01]  /*0890*/  @!P6 LDG.E R49, [R4.64+0x780] ;  /* 0x000780040431e981 */ /* 0x000ea2000c1e1900 */
[----:B------:R-:W-:Y:S02]  /*08a0*/  P2R R57, PR, RZ, 0x4 ;  /* 0x00000004ff397803 */ /* 0x000fe40000000000 */
[----:B------:R-:W-:Y:S02]  /*08b0*/  ISETP.NE.AND P2, PT, R52, RZ, PT ;  /* 0x000000ff3400720c */ /* 0x000fe40003f45270 */
[----:B------:R-:W-:Y:S02]  /*08c0*/  P2R R55, PR, RZ, 0x2 ;  /* 0x00000002ff377803 */ /* 0x000fe40000000000 */
[----:B------:R-:W-:Y:S01]  /*08d0*/  ISETP.GE.AND P1, PT, R24, R47, PT ;  /* 0x0000002f1800720c */ /* 0x000fe20003f26270 */
[----:B------:R-:W-:-:S12]  /*08e0*/  IMAD.MOV.U32 R52, RZ, RZ, RZ ;  /* 0x000000ffff347224 */ /* 0x000fd800078e00ff */
[----:B------:R0:W5:Y:S01]  /*08f0*/  @!P1 LDG.E R52, [R6.64+0x480] ;  /* 0x0004800406349981 */ /* 0x000162000c1e1900 */
[----:B------:R-:W-:Y:S01]  /*0900*/  ISETP.NE.AND P1, PT, R55, RZ, PT ;  /* 0x000000ff3700720c */ /* 0x000fe20003f25270 */
[----:B--2---:R-:W-:-:S05]  /*0910*/  @!P2 FADD.FTZ R46, R46, R49 ;  /* 0x000000312e2ea221 */ /* 0x004fca0000010000 */
[----:B------:R-:W1:Y:S02]  /*0920*/  SHFL.BFLY PT, R47, R46, 0x10, 0x1f ;  /* 0x0e001f002e2f7f89 */ /* 0x000e6400000e0000 */
[----:B-1----:R-:W-:-:S05]  /*0930*/  FADD.FTZ R53, R46, R47 ;  /* 0x0000002f2e357221 */ /* 0x002fca0000010000 */
[----:B------:R-:W1:Y:S01]  /*0940*/  SHFL.BFLY PT, R54, R53, 0x8, 0x1f ;  /* 0x0d001f0035367f89 */ /* 0x000e6200000e0000 */
[----:B------:R-:W-:Y:S01]  /*0950*/  ISETP.NE.AND P2, PT, R57, RZ, PT ;  /* 0x000000ff3900720c */ /* 0x000fe20003f45270 */
[----:B------:R-:W-:-:S06]  /*0960*/  CS2R R46, SRZ ;  /* 0x00000000002e7805 */ /* 0x000fcc000001ff00 */
[----:B------:R0:W5:Y:S01]  /*0970*/  @!P1 LDG.E R47, [R6.64+0x500] ;  /* 0x00050004062f9981 */ /* 0x000162000c1e1900 */
[----:B-1----:R-:W-:-:S03]  /*0980*/  FADD.FTZ R57, R53, R54 ;  /* 0x0000003635397221 */ /* 0x002fc60000010000 */
[----:B------:R0:W5:Y:S04]  /*0990*/  @!P5 LDG.E R46, [R6.64+0x700] ;  /* 0x00070004062ed981 */ /* 0x000168000c1e1900 */
[----:B------:R-:W1:Y:S01]  /*09a0*/  SHFL.BFLY PT, R54, R57, 0x4, 0x1f ;  /* 0x0c801f0039367f89 */ /* 0x000e6200000e0000 */
[----:B------:R-:W-:Y:S01]  /*09b0*/  ISETP.GE.AND P1, PT, R56, 0x1, PT ;  /* 0x000000013800780c */ /* 0x000fe20003f26270 */
[----:B------:R-:W-:Y:S02]  /*09c0*/  IMAD.MOV.U32 R53, RZ, RZ, RZ ;  /* 0x000000ffff357224 */ /* 0x000fe400078e00ff */
[----:B------:R-:W-:-:S04]  /*09d0*/  @P6 IMAD.MOV.U32 R56, RZ, RZ, RZ ;  /* 0x000000ffff386224 */ /* 0x000fc800078e00ff */
[----:B------:R0:W5:Y:S04]  /*09e0*/  @!P3 LDG.E R53, [R6.64+0x600] ;  /* 0x000600040635b981 */ /* 0x000168000c1e1900 */
[----:B------:R0:W5:Y:S01]  /*09f0*/  @!P6 LDG.E R56, [R6.64+0x780] ;  /* 0x000780040638e981 */ /* 0x000162000c1e1900 */
[----:B-1----:R-:W-:Y:S02]  /*0a00*/  FADD.FTZ R58, R57, R54 ;  /* 0x00000036393a7221 */ /* 0x002fe40000010000 */
[----:B------:R-:W-:-:S06]  /*0a10*/  CS2R R54, SRZ ;  /* 0x0000000000367805 */ /* 0x000fcc000001ff00 */
[----:B------:R0:W5:Y:S04]  /*0a20*/  @!P2 LDG.E R54, [R6.64+0x580] ;  /* 0x000580040636a981 */ /* 0x000168000c1e1900 */
[----:B------:R0:W5:Y:S04]  /*0a30*/  @!P4 LDG.E R55, [R6.64+0x680] ;  /* 0x000680040637c981 */ /* 0x000168000c1e1900 */
[----:B------:R-:W1:Y:S02]  /*0a40*/  SHFL.BFLY PT, R5, R58, 0x2, 0x1f ;  /* 0x0c401f003a057f89 */ /* 0x000e6400000e0000 */
[----:B-1----:R-:W-:-:S05]  /*0a50*/  FADD.FTZ R5, R58, R5 ;  /* 0x000000053a057221 */ /* 0x002fca0000010000 */
[----:B------:R-:W1:Y:S02]  /*0a60*/  SHFL.BFLY PT, R4, R5, 0x1, 0x1f ;  /* 0x0c201f0005047f89 */ /* 0x000e6400000e0000 */
[----:B-1----:R-:W-:Y:S01]  /*0a70*/  FADD.FTZ R57, R5, R4 ;  /* 0x0000000405397221 */ /* 0x002fe20000010000 */
[----:B------:R-:W-:Y:S06]  /*0a80*/  @!P1 EXIT ;  /* 0x000000000000994d */ /* 0x000fec0003800000 */
[----:B0-----:R-:W-:Y:S01]  /*0a90*/  ISETP.GE.AND P6, PT, R45, c[0x0][0x180], PT ;  /* 0x000060002d007a0c */ /* 0x001fe20003fc6270 */
[----:B------:R-:W-:Y:S01]  /*0aa0*/  BSSY B0, `(.L_x_359) ;  /* 0x000000e000007945 */ /* 0x000fe20003800000 */
[----:B------:R-:W-:Y:S02]  /*0ab0*/  LEA R4, P1, R44, c[0x0][0x160], 0x2 ;  /* 0x000058002c047a11 */ /* 0x000fe400078210ff */
[----:B------:R-:W-:Y:S02]  /*0ac0*/  ISETP.GE.AND P2, PT, R42, c[0x0][0x180], PT ;  /* 0x000060002a007a0c */ /* 0x000fe40003f46270 */
[----:B------:R-:W-:Y:S02]  /*0ad0*/  LEA.HI.X R5, R44, c[0x0][0x164], R43, 0x2, P1 ;  /* 0x000059002c057a11 */ /* 0x000fe400008f142b */
[----:B------:R-:W-:-:S02]  /*0ae0*/  P2R R6, PR, RZ, 0x4 ;  /* 0x00000004ff067803 */ /* 0x000fc40000000000 */
[----:B------:R-:W-:Y:S02]  /*0af0*/  ISETP.GE.AND P1, PT, R38, c[0x0][0x180], PT ;  /* 0x0000600026007a0c */ /* 0x000fe40003f26270 */
        /* <DEDUP_REMOVED lines=8> */
.L_x_360:
[----:B------:R-:W-:Y:S05]  /*0b80*/  BSYNC B0 ;  /* 0x0000000000007941 */ /* 0x000fea0003800000 */
.L_x_359:
        /* <DEDUP_REMOVED lines=9> */
.L_x_362:
[----:B------:R-:W-:Y:S05]  /*0c20*/  BSYNC B0 ;  /* 0x0000000000007941 */ /* 0x000fea0003800000 */
.L_x_361:
        /* <DEDUP_REMOVED lines=8> */
.L_x_364:
[----:B------:R-:W-:Y:S05]  /*0cb0*/  BSYNC B0 ;  /* 0x0000000000007941 */ /* 0x000fea0003800000 */
.L_x_363:
        /* <DEDUP_REMOVED lines=8> */
.L_x_366:
[----:B------:R-:W-:Y:S05]  /*0d40*/  BSYNC B0 ;  /* 0x0000000000007941 */ /* 0x000fea0003800000 */
.L_x_365:
        /* <DEDUP_REMOVED lines=8> */
.L_x_368:
[----:B------:R-:W-:Y:S05]  /*0dd0*/  BSYNC B0 ;  /* 0x0000000000007941 */ /* 0x000fea0003800000 */
.L_x_367:
        /* <DEDUP_REMOVED lines=8> */
.L_x_370:
[----:B------:R-:W-:Y:S05]  /*0e60*/  BSYNC B0 ;  /* 0x0000000000007941 */ /* 0x000fea0003800000 */
.L_x_369:
        /* <DEDUP_REMOVED lines=8> */
.L_x_372:
[----:B------:R-:W-:Y:S05]  /*0ef0*/  BSYNC B0 ;  /* 0x0000000000007941 */ /* 0x000fea0003800000 */
.L_x_371:
        /* <DEDUP_REMOVED lines=8> */
.L_x_374:
[----:B------:R-:W-:Y:S05]  /*0f80*/  BSYNC B0 ;  /* 0x0000000000007941 */ /* 0x000fea0003800000 */
.L_x_373:
        /* <DEDUP_REMOVED lines=8> */
.L_x_376:
[----:B------:R-:W-:Y:S05]  /*1010*/  BSYNC B0 ;  /* 0x0000000000007941 */ /* 0x000fea0003800000 */
.L_x_375:
        /* <DEDUP_REMOVED lines=8> */
.L_x_378:
[----:B------:R-:W-:Y:S05]  /*10a0*/  BSYNC B0 ;  /* 0x0000000000007941 */ /* 0x000fea0003800000 */
.L_x_377:
[----:B------:R-:W-:Y:S01]  /*10b0*/  BSSY B0, `(.L_x_379) ;  /* 0x0000007000007945 */ /* 0x000fe20003800000 */
[----:B------:R-:W-:Y:S05]  /*10c0*/  @P2 BRA `(.L_x_380) ;  /* 0x0000005000002947 */ /* 0x000fea0003800000 */
[----:B--2---:R-:W2:Y:S02]  /*10d0*/  LDG.E.U8 R6, [R2.64+0x140] ;  /* 0x0001400402067981 */ /* 0x004ea4000c1e1100 */
[----:B--2---:R-:W-:-:S13]  /*10e0*/  ISETP.NE.AND P1, PT, R6, RZ, PT ;  /* 0x000000ff0600720c */ /* 0x004fda0003f25270 */
[----:B-----5:R-:W-:Y:S01]  /*10f0*/  @!P1 FFMA.FTZ R47, -R57, R47, R16 ;  /* 0x0000002f392f9223 */ /* 0x020fe20000010110 */
[----:B------:R2:W-:Y:S04]  /*1100*/  @P1 STG.E [R4.64+0x500], RZ ;  /* 0x000500ff04001986 */ /* 0x0005e8000c101904 */
[----:B------:R2:W-:Y:S02]  /*1110*/  @!P1 STG.E [R4.64+0x500], R47 ;  /* 0x0005002f04009986 */ /* 0x0005e4000c101904 */
.L_x_380:
[----:B------:R-:W-:Y:S05]  /*1120*/  BSYNC B0 ;  /* 0x0000000000007941 */ /* 0x000fea0003800000 */
.L_x_379:
[----:B------:R-:W-:Y:S01]  /*1130*/  BSSY B0, `(.L_x_381) ;  /* 0x0000007000007945 */ /* 0x000fe20003800000 */
[----:B------:R-:W-:Y:S05]  /*1140*/  @P3 BRA `(.L_x_382) ;  /* 0x0000005000003947 */ /* 0x000fea0003800000 */
[----:B--2---:R-:W2:Y:S02]  /*1150*/  LDG.E.U8 R6, [R2.64+0x160] ;  /* 0x0001600402067981 */ /* 0x004ea4000c1e1100 */
[----:B--2---:R-:W-:-:S13]  /*1160*/  ISETP.NE.AND P1, PT, R6, RZ, PT ;  /* 0x000000ff0600720c */ /* 0x004fda0003f25270 */
[----:B-----5:R-:W-:Y:S01]  /*1170*/  @!P1 FFMA.FTZ R11, -R57, R54, R11 ;  /* 0x00000036390b9223 */ /* 0x020fe2000001010b */
[----:B------:R2:W-:Y:S04]  /*1180*/  @P1 STG.E [R4.64+0x580], RZ ;  /* 0x000580ff04001986 */ /* 0x0005e8000c101904 */
[----:B------:R2:W-:Y:S02]  /*1190*/  @!P1 STG.E [R4.64+0x580], R11 ;  /* 0x0005800b04009986 */ /* 0x0005e4000c101904 */
.L_x_382:
[----:B------:R-:W-:Y:S05]  /*11a0*/  BSYNC B0 ;  /* 0x0000000000007941 */ /* 0x000fea0003800000 */
.L_x_381:
[----:B------:R-:W-:Y:S01]  /*11b0*/  BSSY B0, `(.L_x_383) ;  /* 0x0000007000007945 */ /* 0x000fe20003800000 */
[----:B------:R-:W-:Y:S05]  /*11c0*/  @P4 BRA `(.L_x_384) ;  /* 0x0000005000004947 */ /* 0x000fea0003800000 */
[----:B--2---:R-:W2:Y:S02]  /*11d0*/  LDG.E.U8 R6, [R2.64+0x180] ;  /* 0x0001800402067981 */ /* 0x004ea4000c1e1100 */
[----:B--2---:R-:W-:-:S13]  /*11e0*/  ISETP.NE.AND P1, PT, R6, RZ, PT ;  /* 0x000000ff0600720c */ /* 0x004fda0003f25270 */
[----:B-----5:R-:W-:Y:S01]  /*11f0*/  @!P1 FFMA.FTZ R53, -R57, R53, R8 ;  /* 0x0000003539359223 */ /* 0x020fe20000010108 */
[----:B------:R2:W-:Y:S04]  /*1200*/  @P1 STG.E [R4.64+0x600], RZ ;  /* 0x000600ff04001986 */ /* 0x0005e8000c101904 */
[----:B------:R2:W-:Y:S02]  /*1210*/  @!P1 STG.E [R4.64+0x600], R53 ;  /* 0x0006003504009986 */ /* 0x0005e4000c101904 */
.L_x_384:
[----:B------:R-:W-:Y:S05]  /*1220*/  BSYNC B0 ;  /* 0x0000000000007941 */ /* 0x000fea0003800000 */
.L_x_383:
[----:B------:R-:W-:Y:S01]  /*1230*/  BSSY B0, `(.L_x_385) ;  /* 0x0000007000007945 */ /* 0x000fe20003800000 */
[----:B------:R-:W-:Y:S05]  /*1240*/  @P5 BRA `(.L_x_386) ;  /* 0x0000005000005947 */ /* 0x000fea0003800000 */
[----:B--2---:R-:W2:Y:S02]  /*1250*/  LDG.E.U8 R6, [R2.64+0x1a0] ;  /* 0x0001a00402067981 */ /* 0x004ea4000c1e1100 */
[----:B--2---:R-:W-:-:S13]  /*1260*/  ISETP.NE.AND P1, PT, R6, RZ, PT ;  /* 0x000000ff0600720c */ /* 0x004fda0003f25270 */
[----:B-----5:R-:W-:Y:S01]  /*1270*/  @!P1 FFMA.FTZ R55, -R57, R55, R0 ;  /* 0x0000003739379223 */ /* 0x020fe20000010100 */
[----:B------:R2:W-:Y:S04]  /*1280*/  @P1 STG.E [R4.64+0x680], RZ ;  /* 0x000680ff04001986 */ /* 0x0005e8000c101904 */
[----:B------:R2:W-:Y:S02]  /*1290*/  @!P1 STG.E [R4.64+0x680], R55 ;  /* 0x0006803704009986 */ /* 0x0005e4000c101904 */
.L_x_386:
[----:B------:R-:W-:Y:S05]  /*12a0*/  BSYNC B0 ;  /* 0x0000000000007941 */ /* 0x000fea0003800000 */
.L_x_385:
[----:B------:R-:W-:Y:S01]  /*12b0*/  BSSY B0, `(.L_x_387) ;  /* 0x0000007000007945 */ /* 0x000fe20003800000 */
[----:B------:R-:W-:Y:S05]  /*12c0*/  @P0 BRA `(.L_x_388) ;  /* 0x0000005000000947 */ /* 0x000fea0003800000 */
[----:B--2---:R-:W2:Y:S02]  /*12d0*/  LDG.E.U8 R0, [R2.64+0x1c0] ;  /* 0x0001c00402007981 */ /* 0x004ea4000c1e1100 */
[----:B--2---:R-:W-:-:S13]  /*12e0*/  ISETP.NE.AND P0, PT, R0, RZ, PT ;  /* 0x000000ff0000720c */ /* 0x004fda0003f05270 */
[----:B-----5:R-:W-:Y:S01]  /*12f0*/  @!P0 FFMA.FTZ R51, -R57, R46, R51 ;  /* 0x0000002e39338223 */ /* 0x020fe20000010133 */
[----:B------:R2:W-:Y:S04]  /*1300*/  @P0 STG.E [R4.64+0x700], RZ ;  /* 0x000700ff04000986 */ /* 0x0005e8000c101904 */
[----:B------:R2:W-:Y:S02]  /*1310*/  @!P0 STG.E [R4.64+0x700], R51 ;  /* 0x0007003304008986 */ /* 0x0005e4000c101904 */
.L_x_388:
[----:B------:R-:W-:Y:S05]  /*1320*/  BSYNC B0 ;  /* 0x0000000000007941 */ /* 0x000fea0003800000 */
.L_x_387:
        /* <DEDUP_REMOVED lines=8> */
.L_x_389:
        /* <DEDUP_REMOVED lines=13> */
.L_x_10817:


//--------------------- .text._ZN43_GLOBAL__N__9ae7fba5_10_SoftMax_cu_9f978f6321softmax_warp_backwardIfffLi8ELb0ELb1EEEvPT0_PKT_S5_iiiPKb --------------------------
	.section	.text._ZN43_GLOBAL__N__9ae7fba5_10_SoftMax_cu_9f978f6321softmax_warp_backwardIfffLi8ELb0ELb1EEEvPT0_PKT_S5_iiiPKb,"ax",@progbits
	.sectioninfo	@"SHI_REGISTERS=40"
	.align	128
.text._ZN43_GLOBAL__N__9ae7fba5_10_SoftMax_cu_9f978f6321softmax_warp_backwardIfffLi8ELb0ELb1EEEvPT0_PKT_S5_iiiPKb:
        .type           _ZN43_GLOBAL__N__9ae7fba5_10_SoftMax_cu_9f978f6321softmax_warp_backwardIfffLi8ELb0ELb1EEEvPT0_PKT_S5_iiiPKb,@function
        .size           _ZN43_GLOBAL__N__9ae7fba5_10_SoftMax_cu_9f978f6321softmax_warp_backwardIfffLi8ELb0ELb1EEEvPT0_PKT_S5_iiiPKb,(.L_x_10818 - _ZN43_GLOBAL__N__9ae7fba5_10_SoftMax_cu_9f978f6321softmax_warp_backwardIfffLi8ELb0ELb1EEEvPT0_PKT_S5_iiiPKb)
        .other          _ZN43_GLOBAL__N__9ae7fba5_10_SoftMax_cu_9f978f6321softmax_warp_backwardIfffLi8ELb0ELb1EEEvPT0_PKT_S5_iiiPKb,@"STO_CUDA_ENTRY STV_DEFAULT"
_ZN43_GLOBAL__N__9ae7fba5_10_SoftMax_cu_9f978f6321softmax_warp_backwardIfffLi8ELb0ELb1EEEvPT0_PKT_S5_iiiPKb:
[----:B------:R-:W-:Y:S02]  /*0000*/  IMAD.MOV.U32 R1, RZ, RZ, c[0x0][0x28] ;  /* 0x00000a00ff017624 */ /* 0x000fe400078e00ff */
[----:B------:R-:W0:Y:S01]  /*0010*/  S2R R3, SR_CTAID.X ;  /* 0x0000000000037919 */ /* 0x000e220000002500 */
[----:B------:R-:W-:Y:S01]  /*0020*/  IMAD.MOV.U32 R7, RZ, RZ, 0x4 ;  /* 0x00000004ff077424 */ /* 0x000fe200078e00ff */
[----:B------:R-:W-:Y:S01]  /*0030*/  ULDC.64 UR4, c[0x0][0x118] ;  /* 0x0000460000047ab9 */ /* 0x000fe20000000a00 */
[----:B------:R-:W-:Y:S01]  /*0040*/  IMAD.MOV.U32 R21, RZ, RZ, RZ ;  /* 0x000000ffff157224 */ /* 0x000fe200078e00ff */
        /* <DEDUP_REMOVED lines=9> */
[----:B------:R-:W-:Y:S02]  /*00e0*/  SEL R26, RZ, c[0x0][0x180], !P0 ;  /* 0x00006000ff1a7a07 */ /* 0x000fe40004000000 */
[----:B------:R-:W-:Y:S02]  /*00f0*/  SHF.R.S32.HI R19, RZ, 0x1f, R18 ;  /* 0x0000001fff137819 */ /* 0x000fe40000011412 */
[-C--:B------:R-:W-:Y:S02]  /*0100*/  ISETP.GE.AND P0, PT, R0, R26.reuse, PT ;  /* 0x0000001a0000720c */ /* 0x080fe40003f06270 */
[----:B------:R-:W-:Y:S02]  /*0110*/  IADD3 R2, P1, R18, c[0x0][0x188], RZ ;  /* 0x0000620012027a10 */ /* 0x000fe40007f3e0ff */
[----:B------:R-:W-:Y:S02]  /*0120*/  ISETP.GE.AND P2, PT, R20, R26, PT ;  /* 0x0000001a1400720c */ /* 0x000fe40003f46270 */
[----:B------:R-:W-:-:S05]  /*0130*/  IADD3.X R3, R19, c[0x0][0x18c], RZ, P1, !PT ;  /* 0x0000630013037a10 */ /* 0x000fca0000ffe4ff */
[----:B------:R-:W2:Y:S04]  /*0140*/  LDG.E.U8 R31, [R2.64+0x20] ;  /* 0x00002004021f7981 */ /* 0x000ea8000c1e1100 */
[----:B------:R-:W3:Y:S01]  /*0150*/  @!P0 LDG.E R21, [R4.64] ;  /* 0x0000000404158981 */ /* 0x000ee2000c1e1900 */
[----:B------:R-:W-:-:S03]  /*0160*/  IMAD.MOV.U32 R16, RZ, RZ, RZ ;  /* 0x000000ffff107224 */ /* 0x000fc600078e00ff */
[----:B------:R-:W4:Y:S01]  /*0170*/  LDG.E.U8 R22, [R2.64] ;  /* 0x0000000402167981 */ /* 0x000f22000c1e1100 */
[----:B------:R-:W-:-:S03]  /*0180*/  LOP3.LUT R17, R0, 0x40, RZ, 0xfc, !PT ;  /* 0x0000004000117812 */ /* 0x000fc600078efcff */
[----:B------:R-:W4:Y:S01]  /*0190*/  @!P2 LDG.E R16, [R4.64+0x80] ;  /* 0x000080040410a981 */ /* 0x000f22000c1e1900 */
[----:B------:R-:W-:-:S03]  /*01a0*/  ISETP.GE.AND P1, PT, R17, R26, PT ;  /* 0x0000001a1100720c */ /* 0x000fc60003f26270 */
[----:B------:R-:W4:Y:S01]  /*01b0*/  LDG.E.U8 R23, [R2.64+0x40] ;  /* 0x0000400402177981 */ /* 0x000f22000c1e1100 */
[----:B------:R-:W-:Y:S01]  /*01c0*/  IMAD.MOV.U32 R14, RZ, RZ, RZ ;  /* 0x000000ffff0e7224 */ /* 0x000fe200078e00ff */
[C---:B------:R-:W-:Y:S02]  /*01d0*/  LOP3.LUT R15, R0.reuse, 0x60, RZ, 0xfc, !PT ;  /* 0x00000060000f7812 */ /* 0x040fe400078efcff */
[----:B------:R-:W4:Y:S02]  /*01e0*/  LDG.E.U8 R24, [R2.64+0x60] ;  /* 0x0000600402187981 */ /* 0x000f24000c1e1100 */
[-C--:B------:R-:W-:Y:S01]  /*01f0*/  ISETP.GE.AND P2, PT, R15, R26.reuse, PT ;  /* 0x0000001a0f00720c */ /* 0x080fe20003f46270 */
[----:B------:R-:W-:Y:S01]  /*0200*/  IMAD.MOV.U32 R12, RZ, RZ, RZ ;  /* 0x000000ffff0c7224 */ /* 0x000fe200078e00ff */
[C---:B------:R-:W-:Y:S01]  /*0210*/  LOP3.LUT R13, R0.reuse, 0x80, RZ, 0xfc, !PT ;  /* 0x00000080000d7812 */ /* 0x040fe200078efcff */
[----:B------:R-:W4:Y:S04]  /*0220*/  LDG.E.U8 R25, [R2.64+0x80] ;  /* 0x0000800402197981 */ /* 0x000f28000c1e1100 */
[----:B------:R-:W4:Y:S01]  /*0230*/  @!P1 LDG.E R14, [R4.64+0x100] ;  /* 0x00010004040e9981 */ /* 0x000f22000c1e1900 */
[-C--:B------:R-:W-:Y:S01]  /*0240*/  ISETP.GE.AND P3, PT, R13, R26.reuse, PT ;  /* 0x0000001a0d00720c */ /* 0x080fe20003f66270 */
[----:B------:R-:W-:Y:S01]  /*0250*/  IMAD.MOV.U32 R10, RZ, RZ, RZ ;  /* 0x000000ffff0a7224 */ /* 0x000fe200078e00ff */
[----:B------:R-:W-:Y:S01]  /*0260*/  LOP3.LUT R11, R0, 0xa0, RZ, 0xfc, !PT ;  /* 0x000000a0000b7812 */ /* 0x000fe200078efcff */
[----:B------:R-:W4:Y:S04]  /*0270*/  LDG.E.U8 R27, [R2.64+0xa0] ;  /* 0x0000a004021b7981 */ /* 0x000f28000c1e1100 */
[----:B------:R-:W4:Y:S01]  /*0280*/  @!P2 LDG.E R12, [R4.64+0x180] ;  /* 0x00018004040ca981 */ /* 0x000f22000c1e1900 */
[----:B------:R-:W-:-:S05]  /*0290*/  ISETP.GE.AND P4, PT, R11, R26, PT ;  /* 0x0000001a0b00720c */ /* 0x000fca0003f86270 */
[----:B------:R-:W4:Y:S01]  /*02a0*/  @!P3 LDG.E R10, [R4.64+0x200] ;  /* 0x00020004040ab981 */ /* 0x000f22000c1e1900 */
[----:B------:R-:W-:-:S07]  /*02b0*/  CS2R R8, SRZ ;  /* 0x0000000000087805 */ /* 0x000fce000001ff00 */
[----:B------:R-:W4:Y:S01]  /*02c0*/  @!P4 LDG.E R9, [R4.64+0x280] ;  /* 0x000280040409c981 */ /* 0x000f22000c1e1900 */
[----:B------:R-:W-:-:S05]  /*02d0*/  IMAD.WIDE R6, R18, R7, c[0x0][0x170] ;  /* 0x00005c0012067625 */ /* 0x000fca00078e0207 */
[----:B------:R0:W5:Y:S01]  /*02e0*/  @!P0 LDG.E R8, [R6.64] ;  /* 0x0000000406088981 */ /* 0x000162000c1e1900 */
[----:B--2---:R-:W-:Y:S01]  /*02f0*/  ISETP.NE.AND P5, PT, R31, RZ, PT ;  /* 0x000000ff1f00720c */ /* 0x004fe20003fa5270 */
[----:B---3--:R-:W-:Y:S01]  /*0300*/  FADD.FTZ R31, RZ, R21 ;  /* 0x00000015ff1f7221 */ /* 0x008fe20000010000 */
[----:B----4-:R-:W-:Y:S02]  /*0310*/  ISETP.NE.AND P0, PT, R22, RZ, PT ;  /* 0x000000ff1600720c */ /* 0x010fe40003f05270 */
[----:B------:R-:W2:Y:S02]  /*0320*/  LDG.E.U8 R22, [R2.64+0xc0] ;  /* 0x0000c00402167981 */ /* 0x000ea4000c1e1100 */
[----:B------:R-:W-:-:S07]  /*0330*/  FSEL R31, R31, RZ, !P0 ;  /* 0x000000ff1f1f7208 */ /* 0x000fce0004000000 */
[----:B------:R-:W-:Y:S01]  /*0340*/  @!P5 FADD.FTZ R31, R31, R16 ;  /* 0x000000101f1fd221 */ /* 0x000fe20000010000 */
[----:B------:R-:W-:-:S13]  /*0350*/  ISETP.NE.AND P5, PT, R23, RZ, PT ;  /* 0x000000ff1700720c */ /* 0x000fda0003fa5270 */
[----:B------:R-:W-:Y:S01]  /*0360*/  @!P5 FADD.FTZ R31, R31, R14 ;  /* 0x0000000e1f1fd221 */ /* 0x000fe20000010000 */
[----:B------:R-:W-:-:S13]  /*0370*/  ISETP.NE.AND P5, PT, R24, RZ, PT ;  /* 0x000000ff1800720c */ /* 0x000fda0003fa5270 */
[----:B------:R-:W-:Y:S01]  /*0380*/  @!P5 FADD.FTZ R31, R31, R12 ;  /* 0x0000000c1f1fd221 */ /* 0x000fe20000010000 */
[----:B------:R-:W-:Y:S02]  /*0390*/  ISETP.NE.AND P5, PT, R25, RZ, PT ;  /* 0x000000ff1900720c */ /* 0x000fe40003fa5270 */
[----:B------:R-:W-:-:S11]  /*03a0*/  LOP3.LUT R25, R0, 0xc0, RZ, 0xfc, !PT ;  /* 0x000000c000197812 */ /* 0x000fd600078efcff */
[----:B------:R-:W-:Y:S01]  /*03b0*/  @!P5 FADD.FTZ R31, R31, R10 ;  /* 0x0000000a1f1fd221 */ /* 0x000fe20000010000 */
[----:B------:R-:W-:Y:S01]  /*03c0*/  ISETP.NE.AND P5, PT, R27, RZ, PT ;  /* 0x000000ff1b00720c */ /* 0x000fe20003fa5270 */
[----:B------:R-:W-:Y:S01]  /*03d0*/  IMAD.MOV.U32 R24, RZ, RZ, RZ ;  /* 0x000000ffff187224 */ /* 0x000fe200078e00ff */
[----:B------:R-:W-:Y:S01]  /*03e0*/  LOP3.LUT R23, R0, 0xe0, RZ, 0xfc, !PT ;  /* 0x000000e000177812 */ /* 0x000fe200078efcff */
[----:B------:R-:W3:Y:S10]  /*03f0*/  LDG.E.U8 R27, [R2.64+0xe0] ;  /* 0x0000e004021b7981 */ /* 0x000ef4000c1e1100 */
[----:B------:R-:W-:Y:S01]  /*0400*/  @!P5 FADD.FTZ R31, R31, R9 ;  /* 0x000000091f1fd221 */ /* 0x000fe20000010000 */
[----:B------:R-:W-:-:S13]  /*0410*/  ISETP.GE.AND P5, PT, R25, R26, PT ;  /* 0x0000001a1900720c */ /* 0x000fda0003fa6270 */
[----:B------:R-:W4:Y:S01]  /*0420*/  @!P5 LDG.E R24, [R4.64+0x300] ;  /* 0x000300040418d981 */ /* 0x000f22000c1e1900 */
[----:B--2---:R-:W-:-:S13]  /*0430*/  ISETP.NE.AND P6, PT, R22, RZ, PT ;  /* 0x000000ff1600720c */ /* 0x004fda0003fc5270 */
[----:B----4-:R-:W-:Y:S01]  /*0440*/  @!P6 FADD.FTZ R31, R31, R24 ;  /* 0x000000181f1fe221 */ /* 0x010fe20000010000 */
[----:B------:R-:W-:-:S13]  /*0450*/  ISETP.GE.AND P6, PT, R23, R26, PT ;  /* 0x0000001a1700720c */ /* 0x000fda0003fc6270 */
[----:B------:R-:W-:-:S06]  /*0460*/  @P6 IMAD.MOV.U32 R22, RZ, RZ, RZ ;  /* 0x000000ffff166224 */ /* 0x000fcc00078e00ff */
[----:B------:R-:W2:Y:S01]  /*0470*/  @!P6 LDG.E R22, [R4.64+0x380] ;  /* 0x000380040416e981 */ /* 0x000ea2000c1e1900 */
[----:B------:R-:W-:Y:S02]  /*0480*/  P2R R30, PR, RZ, 0x4 ;  /* 0x00000004ff1e7803 */ /* 0x000fe40000000000 */
[----:B---3--:R-:W-:Y:S02]  /*0490*/  ISETP.NE.AND P2, PT, R27, RZ, PT ;  /* 0x000000ff1b00720c */ /* 0x008fe40003f45270 */
[----:B------:R-:W-:Y:S02]  /*04a0*/  P2R R29, PR, RZ, 0x2 ;  /* 0x00000002ff1d7803 */ /* 0x000fe40000000000 */
[----:B------:R-:W-:Y:S01]  /*04b0*/  ISETP.GE.AND P1, PT, R20, R26, PT ;  /* 0x0000001a1400720c */ /* 0x000fe20003f26270 */
[----:B------:R-:W-:-:S12]  /*04c0*/  IMAD.MOV.U32 R27, RZ, RZ, RZ ;  /* 0x000000ffff1b7224 */ /* 0x000fd800078e00ff */
[----:B------:R0:W5:Y:S01]  /*04d0*/  @!P1 LDG.E R27, [R6.64+0x80] ;  /* 0x00008004061b9981 */ /* 0x000162000c1e1900 */
        /* <DEDUP_REMOVED lines=8> */
[----:B------:R-:W1:Y:S01]  /*0560*/  SHFL.BFLY PT, R26, R31, 0x10, 0x1f ;  /* 0x0e001f001f1a7f89 */ /* 0x000e6200000e0000 */
[----:B------:R-:W-:Y:S01]  /*0570*/  ISETP.NE.AND P2, PT, R30, RZ, PT ;  /* 0x000000ff1e00720c */ /* 0x000fe20003f45270 */
[----:B-1----:R-:W-:-:S05]  /*0580*/  FADD.FTZ R26, R31, R26 ;  /* 0x0000001a1f1a7221 */ /* 0x002fca0000010000 */
[----:B------:R-:W1:Y:S01]  /*0590*/  SHFL.BFLY PT, R29, R26, 0x8, 0x1f ;  /* 0x0d001f001a1d7f89 */ /* 0x000e6200000e0000 */
[----:B------:R-:W-:-:S06]  /*05a0*/  IMAD.MOV.U32 R31, RZ, RZ, RZ ;  /* 0x000000ffff1f7224 */ /* 0x000fcc00078e00ff */
[----:B------:R0:W5:Y:S01]  /*05b0*/  @!P2 LDG.E R31, [R6.64+0x180] ;  /* 0x00018004061fa981 */ /* 0x000162000c1e1900 */
[----:B-1----:R-:W-:Y:S02]  /*05c0*/  FADD.FTZ R30, R26, R29 ;  /* 0x0000001d1a1e7221 */ /* 0x002fe40000010000 */
[----:B------:R-:W-:-:S06]  /*05d0*/  IMAD.MOV.U32 R26, RZ, RZ, RZ ;  /* 0x000000ffff1a7224 */ /* 0x000fcc00078e00ff */
[----:B------:R0:W5:Y:S04]  /*05e0*/  @!P4 LDG.E R26, [R6.64+0x280] ;  /* 0x00028004061ac981 */ /* 0x000168000c1e1900 */
[----:B------:R-:W1:Y:S02]  /*05f0*/  SHFL.BFLY PT, R29, R30, 0x4, 0x1f ;  /* 0x0c801f001e1d7f89 */ /* 0x000e6400000e0000 */
[----:B-1----:R-:W-:-:S05]  /*0600*/  FADD.FTZ R32, R30, R29 ;  /* 0x0000001d1e207221 */ /* 0x002fca0000010000 */
[----:B------:R-:W1:Y:S01]  /*0610*/  SHFL.BFLY PT, R5, R32, 0x2, 0x1f ;  /* 0x0c401f0020057f89 */ /* 0x000e6200000e0000 */
[----:B------:R-:W-:-:S06]  /*0620*/  IMAD.MOV.U32 R29, RZ, RZ, RZ ;  /* 0x000000ffff1d7224 */ /* 0x000fcc00078e00ff */
[----:B------:R0:W5:Y:S01]  /*0630*/  @!P1 LDG.E R29, [R6.64+0x100] ;  /* 0x00010004061d9981 */ /* 0x000162000c1e1900 */
[----:B------:R-:W-:Y:S01]  /*0640*/  ISETP.GE.AND P1, PT, R28, 0x1, PT ;  /* 0x000000011c00780c */ /* 0x000fe20003f26270 */
[----:B-1----:R-:W-:-:S05]  /*0650*/  FADD.FTZ R5, R32, R5 ;  /* 0x0000000520057221 */ /* 0x002fca0000010000 */
[----:B------:R0:W1:Y:S07]  /*0660*/  SHFL.BFLY PT, R34, R5, 0x1, 0x1f ;  /* 0x0c201f0005227f89 */ /* 0x00006e00000e0000 */
[----:B------:R-:W-:Y:S05]  /*0670*/  @!P1 EXIT ;  /* 0x000000000000994d */ /* 0x000fea0003800000 */
[----:B------:R-:W-:Y:S01]  /*0680*/  ISETP.GE.AND P6, PT, R0, c[0x0][0x180], PT ;  /* 0x0000600000007a0c */ /* 0x000fe20003fc6270 */
[----:B------:R-:W-:Y:S01]  /*0690*/  BSSY B0, `(.L_x_390) ;  /* 0x000000f000007945 */ /* 0x000fe20003800000 */
[----:B------:R-:W-:Y:S01]  /*06a0*/  LEA R4, P1, R18, c[0x0][0x160], 0x2 ;  /* 0x0000580012047a11 */ /* 0x000fe200078210ff */
[----:B01----:R-:W-:Y:S01]  /*06b0*/  FADD.FTZ R6, R5, R34 ;  /* 0x0000002205067221 */ /* 0x003fe20000010000 */
[----:B------:R-:W-:-:S02]  /*06c0*/  ISETP.GE.AND P2, PT, R20, c[0x0][0x180], PT ;  /* 0x0000600014007a0c */ /* 0x000fc40003f46270 */
[----:B------:R-:W-:Y:S02]  /*06d0*/  LEA.HI.X R5, R18, c[0x0][0x164], R19, 0x2, P1 ;  /* 0x0000590012057a11 */ /* 0x000fe400008f1413 */
[----:B------:R-:W-:Y:S02]  /*06e0*/  P2R R0, PR, RZ, 0x4 ;  /* 0x00000004ff007803 */ /* 0x000fe40000000000 */
[----:B------:R-:W-:Y:S02]  /*06f0*/  ISETP.GE.AND P1, PT, R17, c[0x0][0x180], PT ;  /* 0x0000600011007a0c */ /* 0x000fe40003f26270 */
[----:B------:R-:W-:Y:S02]  /*0700*/  ISETP.GE.AND P2, PT, R15, c[0x0][0x180], PT ;  /* 0x000060000f007a0c */ /* 0x000fe40003f46270 */
[----:B------:R-:W-:Y:S02]  /*0710*/  ISETP.GE.AND P3, PT, R13, c[0x0][0x180], PT ;  /* 0x000060000d007a0c */ /* 0x000fe40003f66270 */
[----:B------:R-:W-:-:S02]  /*0720*/  ISETP.GE.AND P4, PT, R11, c[0x0][0x180], PT ;  /* 0x000060000b007a0c */ /* 0x000fc40003f86270 */
[----:B------:R-:W-:Y:S01]  /*0730*/  ISETP.GE.AND P5, PT, R25, c[0x0][0x180], PT ;  /* 0x0000600019007a0c */ /* 0x000fe20003fa6270 */
[----:B------:R-:W-:Y:S07]  /*0740*/  @P6 BRA `(.L_x_391) ;  /* 0x0000003000006947 */ /* 0x000fee0003800000 */
[----:B-----5:R-:W-:Y:S01]  /*0750*/  @!P0 FFMA.FTZ R21, -R6, R8, R21 ;  /* 0x0000000806158223 */ /* 0x020fe20000010115 */
[----:B------:R0:W-:Y:S04]  /*0760*/  @P0 STG.E [R4.64], RZ ;  /* 0x000000ff04000986 */ /* 0x0001e8000c101904 */
[----:B------:R0:W-:Y:S02]  /*0770*/  @!P0 STG.E [R4.64], R21 ;  /* 0x0000001504008986 */ /* 0x0001e4000c101904 */
.L_x_391:
[----:B------:R-:W-:Y:S05]  /*0780*/  BSYNC B0 ;  /* 0x0000000000007941 */ /* 0x000fea0003800000 */
.L_x_390:
        /* <DEDUP_REMOVED lines=9> */
.L_x_393:
[----:B------:R-:W-:Y:S05]  /*0820*/  BSYNC B0 ;  /* 0x0000000000007941 */ /* 0x000fea0003800000 */
.L_x_392:
[----:B------:R-:W-:Y:S01]  /*0830*/  BSSY B0, `(.L_x_394) ;  /* 0x0000007000007945 */ /* 0x000fe20003800000 */
[----:B------:R-:W-:Y:S05]  /*0840*/  @P1 BRA `(.L_x_395) ;  /* 0x0000005000001947 */ /* 0x000fea0003800000 */
[----:B------:R-:W2:Y:S02]  /*0850*/  LDG.E.U8 R0, [R2.64+0x40] ;  /* 0x0000400402007981 */ /* 0x000ea4000c1e1100 */
[----:B--2---:R-:W-:-:S13]  /*0860*/  ISETP.NE.AND P1, PT, R0, RZ, PT ;  /* 0x000000ff0000720c */ /* 0x004fda0003f25270 */
[----:B-----5:R-:W-:Y:S01]  /*0870*/  @!P1 FFMA.FTZ R29, -R6, R29, R14 ;  /* 0x0000001d061d9223 */ /* 0x020fe2000001010e */
[----:B------:R2:W-:Y:S04]  /*0880*/  @P1 STG.E [R4.64+0x100], RZ ;  /* 0x000100ff04001986 */ /* 0x0005e8000c101904 */
[----:B------:R2:W-:Y:S02]  /*0890*/  @!P1 STG.E [R4.64+0x100], R29 ;  /* 0x0001001d04009986 */ /* 0x0005e4000c101904 */
.L_x_395:
[----:B------:R-:W-:Y:S05]  /*08a0*/  BSYNC B0 ;  /* 0x0000000000007941 */ /* 0x000fea0003800000 */
.L_x_394:
[----:B------:R-:W-:Y:S01]  /*08b0*/  BSSY B0, `(.L_x_396) ;  /* 0x0000007000007945 */ /* 0x000fe20003800000 */
[----:B------:R-:W-:Y:S05]  /*08c0*/  @P2 BRA `(.L_x_397) ;  /* 0x0000005000002947 */ /* 0x000fea0003800000 */
[----:B------:R-:W3:Y:S02]  /*08d0*/  LDG.E.U8 R0, [R2.64+0x60] ;  /* 0x0000600402007981 */ /* 0x000ee4000c1e1100 */
[----:B---3--:R-:W-:-:S13]  /*08e0*/  ISETP.NE.AND P1, PT, R0, RZ, PT ;  /* 0x000000ff0000720c */ /* 0x008fda0003f25270 */
[----:B-----5:R-:W-:Y:S01]  /*08f0*/  @!P1 FFMA.FTZ R31, -R6, R31, R12 ;  /* 0x0000001f061f9223 */ /* 0x020fe2000001010c */
[----:B------:R3:W-:Y:S04]  /*0900*/  @P1 STG.E [R4.64+0x180], RZ ;  /* 0x000180ff04001986 */ /* 0x0007e8000c101904 */
[----:B------:R3:W-:Y:S02]  /*0910*/  @!P1 STG.E [R4.64+0x180], R31 ;  /* 0x0001801f04009986 */ /* 0x0007e4000c101904 */
.L_x_397:
[----:B------:R-:W-:Y:S05]  /*0920*/  BSYNC B0 ;  /* 0x0000000000007941 */ /* 0x000fea0003800000 */
.L_x_396:
[----:B------:R-:W-:Y:S01]  /*0930*/  BSSY B0, `(.L_x_398) ;  /* 0x0000007000007945 */ /* 0x000fe20003800000 */
[----:B------:R-:W-:Y:S05]  /*0940*/  @P3 BRA `(.L_x_399) ;  /* 0x0000005000003947 */ /* 0x000fea0003800000 */
[----:B------:R-:W4:Y:S02]  /*0950*/  LDG.E.U8 R0, [R2.64+0x80] ;  /* 0x0000800402007981 */ /* 0x000f24000c1e1100 */
[----:B----4-:R-:W-:-:S13]  /*0960*/  ISETP.NE.AND P1, PT, R0, RZ, PT ;  /* 0x000000ff0000720c */ /* 0x010fda0003f25270 */
[----:B-----5:R-:W-:Y:S01]  /*0970*/  @!P1 FFMA.FTZ R33, -R6, R33, R10 ;  /* 0x0000002106219223 */ /* 0x020fe2000001010a */
[----:B------:R4:W-:Y:S04]  /*0980*/  @P1 STG.E [R4.64+0x200], RZ ;  /* 0x000200ff04001986 */ /* 0x0009e8000c101904 */
[----:B------:R4:W-:Y:S02]  /*0990*/  @!P1 STG.E [R4.64+0x200], R33 ;  /* 0x0002002104009986 */ /* 0x0009e4000c101904 */
.L_x_399:
[----:B------:R-:W-:Y:S05]  /*09a0*/  BSYNC B0 ;  /* 0x0000000000007941 */ /* 0x000fea0003800000 */
.L_x_398:
[----:B------:R-:W-:Y:S01]  /*09b0*/  BSSY B0, `(.L_x_400) ;  /* 0x0000007000007945 */ /* 0x000fe20003800000 */
[----:B------:R-:W-:Y:S05]  /*09c0*/  @P4 BRA `(.L_x_401) ;  /* 0x0000005000004947 */ /* 0x000fea0003800000 */
[----:B--2---:R-:W2:Y:S02]  /*09d0*/  LDG.E.U8 R0, [R2.64+0xa0] ;  /* 0x0000a00402007981 */ /* 0x004ea4000c1e1100 */
[----:B--2---:R-:W-:-:S13]  /*09e0*/  ISETP.NE.AND P1, PT, R0, RZ, PT ;  /* 0x000000ff0000720c */ /* 0x004fda0003f25270 */
[----:B-----5:R-:W-:Y:S01]  /*09f0*/  @!P1 FFMA.FTZ R9, -R6, R26, R9 ;  /* 0x0000001a06099223 */ /* 0x020fe20000010109 */
[----:B------:R2:W-:Y:S04]  /*0a00*/  @P1 STG.E [R4.64+0x280], RZ ;  /* 0x000280ff04001986 */ /* 0x0005e8000c101904 */
[----:B------:R2:W-:Y:S02]  /*0a10*/  @!P1 STG.E [R4.64+0x280], R9 ;  /* 0x0002800904009986 */ /* 0x0005e4000c101904 */
.L_x_401:
[----:B------:R-:W-:Y:S05]  /*0a20*/  BSYNC B0 ;  /* 0x0000000000007941 */ /* 0x000fea0003800000 */
.L_x_400:
[----:B------:R-:W-:Y:S01]  /*0a30*/  BSSY B0, `(.L_x_402) ;  /* 0x0000007000007945 */ /* 0x000fe20003800000 */
[----:B------:R-:W-:Y:S05]  /*0a40*/  @P5 BRA `(.L_x_403) ;  /* 0x0000005000005947 */ /* 0x000fea0003800000 */
[----:B--2---:R-:W2:Y:S02]  /*0a50*/  LDG.E.U8 R0, [R2.64+0xc0] ;  /* 0x0000c00402007981 */ /* 0x004ea4000c1e1100 */
[----:B--2---:R-:W-:-:S13]  /*0a60*/  ISETP.NE.AND P1, PT, R0, RZ, PT ;  /* 0x000000ff0000720c */ /* 0x004fda0003f25270 */
[----:B-----5:R-:W-:Y:S01]  /*0a70*/  @!P1 FFMA.FTZ R35, -R6, R35, R24 ;  /* 0x0000002306239223 */ /* 0x020fe20000010118 */
[----:B------:R2:W-:Y:S04]  /*0a80*/  @P1 STG.E [R4.64+0x300], RZ ;  /* 0x000300ff04001986 */ /* 0x0005e8000c101904 */
[----:B------:R2:W-:Y:S02]  /*0a90*/  @!P1 STG.E [R4.64+0x300], R35 ;  /* 0x0003002304009986 */ /* 0x0005e4000c101904 */
.L_x_403:
[----:B------:R-:W-:Y:S05]  /*0aa0*/  BSYNC B0 ;  /* 0x0000000000007941 */ /* 0x000fea0003800000 */
.L_x_402:
        /* <DEDUP_REMOVED lines=8> */
.L_x_404:
        /* <DEDUP_REMOVED lines=13> */
.L_x_10818:


//--------------------- .text._ZN43_GLOBAL__N__9ae7fba5_10_SoftMax_cu_9f978f6321softmax_warp_backwardIfffLi7ELb0ELb1EEEvPT0_PKT_S5_iiiPKb --------------------------
	.section	.text._ZN43_GLOBAL__N__9ae7fba5_10_SoftMax_cu_9f978f6321softmax_warp_backwardIfffLi7ELb0ELb1EEEvPT0_PKT_S5_iiiPKb,"ax",@progbits
	.sectioninfo	@"SHI_REGISTERS=40"
	.align	128
.text._ZN43_GLOBAL__N__9ae7fba5_10_SoftMax_cu_9f978f6321softmax_warp_backwardIfffLi7ELb0ELb1EEEvPT0_PKT_S5_iiiPKb:
        .type           _ZN43_GLOBAL__N__9ae7fba5_10_SoftMax_cu_9f978f6321softmax_warp_backwardIfffLi7ELb0ELb1EEEvPT0_PKT_S5_iiiPKb,@function
        .size           _ZN43_GLOBAL__N__9ae7fba5_10_SoftMax_cu_9f978f6321softmax_warp_backwardIfffLi7ELb0ELb1EEEvPT0_PKT_S5_iiiPKb,(.L_x_10819 - _ZN43_GLOBAL__N__9ae7fba5_10_SoftMax_cu_9f978f6321softmax_warp_backwardIfffLi7ELb0ELb1EEEvPT0_PKT_S5_iiiPKb)
        .other          _ZN43_GLOBAL__N__9ae7fba5_10_SoftMax_cu_9f978f6321softmax_warp_backwardIfffLi7ELb0ELb1EEEvPT0_PKT_S5_iiiPKb,@"STO_CUDA_ENTRY STV_DEFAULT"
_ZN43_GLOBAL__N__9ae7fba5_10_SoftMax_cu_9f978f6321softmax_warp_backwardIfffLi7ELb0ELb1EEEvPT0_PKT_S5_iiiPKb:
[----:B------:R-:W-:Y:S02]  /*0000*/  IMAD.MOV.U32 R1, RZ, RZ, c[0x0][0x28] ;  /* 0x00000a00ff017624 */ /* 0x000fe400078e00ff */
[----:B------:R-:W0:Y:S01]  /*0010*/  S2R R13, SR_CTAID.X ;  /* 0x00000000000d7919 */ /* 0x000e220000002500 */
[----:B------:R-:W-:Y:S01]  /*0020*/  IMAD.MOV.U32 R22, RZ, RZ, 0x4 ;  /* 0x00000004ff167424 */ /* 0x000fe200078e00ff */
[----:B------:R-:W-:Y:S01]  /*0030*/  ULDC.64 UR6, c[0x0][0x118] ;  /* 0x0000460000067ab9 */ /* 0x000fe20000000a00 */
[----:B------:R-:W-:Y:S01]  /*0040*/  IMAD.MOV.U32 R11, RZ, RZ, RZ ;  /* 0x000000ffff0b7224 */ /* 0x000fe200078e00ff */
[----:B------:R-:W0:Y:S04]  /*0050*/  S2R R0, SR_TID.Y ;  /* 0x0000000000007919 */ /* 0x000e280000002200 */
        /* <DEDUP_REMOVED lines=12> */
[-C--:B------:R-:W-:Y:S02]  /*0120*/  ISETP.GE.AND P0, PT, R14, R25.reuse, PT ;  /* 0x000000190e00720c */ /* 0x080fe40003f06270 */
[----:B------:R-:W-:Y:S02]  /*0130*/  IADD3.X R17, R24, c[0x0][0x18c], RZ, P1, !PT ;  /* 0x0000630018117a10 */ /* 0x000fe40000ffe4ff */
[----:B------:R-:W-:-:S03]  /*0140*/  ISETP.GE.AND P2, PT, R12, R25, PT ;  /* 0x000000190c00720c */ /* 0x000fc60003f46270 */
[----:B------:R-:W2:Y:S01]  /*0150*/  LDG.E.U8 R26, [R16.64+0x20] ;  /* 0x00002006101a7981 */ /* 0x000ea2000c1e1100 */
[----:B------:R-:W-:-:S03]  /*0160*/  IMAD.MOV.U32 R9, RZ, RZ, RZ ;  /* 0x000000ffff097224 */ /* 0x000fc600078e00ff */
[----:B------:R-:W3:Y:S04]  /*0170*/  LDG.E.U8 R27, [R16.64] ;  /* 0x00000006101b7981 */ /* 0x000ee8000c1e1100 */
[----:B------:R0:W4:Y:S01]  /*0180*/  @!P0 LDG.E R11, [R36.64] ;  /* 0x00000006240b8981 */ /* 0x000122000c1e1900 */
[----:B------:R-:W-:-:S03]  /*0190*/  LOP3.LUT R10, R14, 0x40, RZ, 0xfc, !PT ;  /* 0x000000400e0a7812 */ /* 0x000fc600078efcff */
[----:B------:R0:W4:Y:S01]  /*01a0*/  @!P2 LDG.E R9, [R36.64+0x80] ;  /* 0x000080062409a981 */ /* 0x000122000c1e1900 */
[----:B------:R-:W-:-:S03]  /*01b0*/  ISETP.GE.AND P1, PT, R10, R25, PT ;  /* 0x000000190a00720c */ /* 0x000fc60003f26270 */
[----:B------:R-:W4:Y:S01]  /*01c0*/  LDG.E.U8 R28, [R16.64+0x40] ;  /* 0x00004006101c7981 */ /* 0x000f22000c1e1100 */
[----:B------:R-:W-:Y:S01]  /*01d0*/  IMNMX R29, R29, 0x2, PT ;  /* 0x000000021d1d7817 */ /* 0x000fe20003800200 */
[----:B------:R-:W-:Y:S01]  /*01e0*/  ULDC UR4, c[0x0][0x180] ;  /* 0x0000600000047ab9 */ /* 0x000fe20000000800 */
[----:B------:R-:W-:Y:S01]  /*01f0*/  CS2R R4, SRZ ;  /* 0x0000000000047805 */ /* 0x000fe2000001ff00 */
[----:B------:R-:W-:Y:S01]  /*0200*/  IADD3 R7, P4, R15, c[0x0][0x180], RZ ;  /* 0x000060000f077a10 */ /* 0x000fe20007f9e0ff */
[----:B------:R-:W4:Y:S01]  /*0210*/  LDG.E.U8 R33, [R16.64+0x60] ;  /* 0x0000600610217981 */ /* 0x000f22000c1e1100 */
[----:B------:R-:W-:Y:S01]  /*0220*/  ISETP.GT.AND P3, PT, R29, 0x1, PT ;  /* 0x000000011d00780c */ /* 0x000fe20003f64270 */
[----:B------:R-:W-:Y:S01]  /*0230*/  USHF.R.S32.HI UR4, URZ, 0x1f, UR4 ;  /* 0x0000001f3f047899 */ /* 0x000fe20008011404 */
[----:B------:R-:W-:Y:S02]  /*0240*/  LOP3.LUT R8, R14, 0x60, RZ, 0xfc, !PT ;  /* 0x000000600e087812 */ /* 0x000fe400078efcff */
[----:B------:R-:W-:Y:S01]  /*0250*/  SEL R31, RZ, c[0x0][0x180], !P3 ;  /* 0x00006000ff1f7a07 */ /* 0x000fe20005800000 */
[----:B------:R-:W-:Y:S01]  /*0260*/  IMAD.SHL.U32 R30, R7, 0x4, RZ ;  /* 0x00000004071e7824 */ /* 0x000fe200078e00ff */
[----:B------:R0:W4:Y:S01]  /*0270*/  @!P1 LDG.E R5, [R36.64+0x100] ;  /* 0x0001000624059981 */ /* 0x000122000c1e1900 */
[----:B------:R-:W-:-:S02]  /*0280*/  ISETP.GE.AND P2, PT, R8, R25, PT ;  /* 0x000000190800720c */ /* 0x000fc40003f46270 */
[----:B------:R-:W-:Y:S02]  /*0290*/  IADD3.X R6, R24, UR4, RZ, P4, !PT ;  /* 0x0000000418067c10 */ /* 0x000fe4000a7fe4ff */
[----:B------:R-:W-:Y:S02]  /*02a0*/  ISETP.GE.AND P3, PT, R14, R31, PT ;  /* 0x0000001f0e00720c */ /* 0x000fe40003f66270 */
[----:B------:R-:W-:Y:S02]  /*02b0*/  SHF.L.U64.HI R34, R7, 0x2, R6 ;  /* 0x0000000207227819 */ /* 0x000fe40000010206 */
[----:B------:R-:W-:Y:S02]  /*02c0*/  IADD3 R20, P4, R30, c[0x0][0x168], RZ ;  /* 0x00005a001e147a10 */ /* 0x000fe40007f9e0ff */
[----:B------:R-:W-:Y:S01]  /*02d0*/  IADD3 R18, P5, R16, c[0x0][0x180], RZ ;  /* 0x0000600010127a10 */ /* 0x000fe20007fbe0ff */
[----:B------:R-:W-:Y:S01]  /*02e0*/  CS2R R2, SRZ ;  /* 0x0000000000027805 */ /* 0x000fe2000001ff00 */
[----:B------:R-:W-:Y:S01]  /*02f0*/  IADD3.X R21, R34, c[0x0][0x16c], RZ, P4, !PT ;  /* 0x00005b0022157a10 */ /* 0x000fe200027fe4ff */
[----:B------:R0:W4:Y:S01]  /*0300*/  @!P2 LDG.E R4, [R36.64+0x180] ;  /* 0x000180062404a981 */ /* 0x000122000c1e1900 */
[----:B------:R-:W-:-:S03]  /*0310*/  IADD3.X R19, R17, UR4, RZ, P5, !PT ;  /* 0x0000000411137c10 */ /* 0x000fc6000affe4ff */
[----:B------:R-:W4:Y:S01]  /*0320*/  @!P3 LDG.E R3, [R20.64] ;  /* 0x000000061403b981 */ /* 0x000f22000c1e1900 */
[----:B------:R-:W-:-:S03]  /*0330*/  ISETP.GE.AND P4, PT, R12, R31, PT ;  /* 0x0000001f0c00720c */ /* 0x000fc60003f86270 */
[----:B0-----:R-:W4:Y:S04]  /*0340*/  LDG.E.U8 R36, [R18.64] ;  /* 0x0000000612247981 */ /* 0x001f28000c1e1100 */
[----:B------:R-:W4:Y:S06]  /*0350*/  LDG.E.U8 R37, [R18.64+0x20] ;  /* 0x0000200612257981 */ /* 0x000f2c000c1e1100 */
[----:B------:R-:W4:Y:S01]  /*0360*/  @!P4 LDG.E R2, [R20.64+0x80] ;  /* 0x000080061402c981 */ /* 0x000f22000c1e1900 */
[----:B------:R-:W-:-:S02]  /*0370*/  IMAD.MOV.U32 R0, RZ, RZ, RZ ;  /* 0x000000ffff007224 */ /* 0x000fc400078e00ff */
[----:B------:R-:W-:-:S05]  /*0380*/  IMAD.WIDE R22, R15, R22, c[0x0][0x170] ;  /* 0x00005c000f167625 */ /* 0x000fca00078e0216 */
[----:B------:R0:W5:Y:S01]  /*0390*/  @!P0 LDG.E R0, [R22.64] ;  /* 0x0000000616008981 */ /* 0x000162000c1e1900 */
[----:B--2---:R-:W-:Y:S02]  /*03a0*/  ISETP.NE.AND P5, PT, R26, RZ, PT ;  /* 0x000000ff1a00720c */ /* 0x004fe40003fa5270 */
[----:B---3--:R-:W-:Y:S01]  /*03b0*/  ISETP.NE.AND P0, PT, R27, RZ, PT ;  /* 0x000000ff1b00720c */ /* 0x008fe20003f05270 */
[----:B----4-:R-:W-:-:S05]  /*03c0*/  FADD.FTZ R26, RZ, R11 ;  /* 0x0000000bff1a7221 */ /* 0x010fca0000010000 */
[----:B------:R-:W-:-:S05]  /*03d0*/  FSEL R26, R26, RZ, !P0 ;  /* 0x000000ff1a1a7208 */ /* 0x000fca0004000000 */
[----:B------:R-:W-:Y:S01]  /*03e0*/  @!P5 FADD.FTZ R26, R26, R9 ;  /* 0x000000091a1ad221 */ /* 0x000fe20000010000 */
[----:B------:R-:W-:Y:S02]  /*03f0*/  ISETP.NE.AND P5, PT, R28, RZ, PT ;  /* 0x000000ff1c00720c */ /* 0x000fe40003fa5270 */
[----:B------:R-:W2:Y:S11]  /*0400*/  LDG.E.U8 R28, [R18.64+0x40] ;  /* 0x00004006121c7981 */ /* 0x000eb6000c1e1100 */
[----:B------:R-:W-:Y:S01]  /*0410*/  @!P5 FADD.FTZ R26, R26, R5 ;  /* 0x000000051a1ad221 */ /* 0x000fe20000010000 */
[----:B------:R-:W-:-:S13]  /*0420*/  ISETP.NE.AND P5, PT, R33, RZ, PT ;  /* 0x000000ff2100720c */ /* 0x000fda0003fa5270 */
[----:B------:R-:W-:Y:S02]  /*0430*/  @!P5 FADD.FTZ R26, R26, R4 ;  /* 0x000000041a1ad221 */ /* 0x000fe40000010000 */
[----:B------:R-:W-:Y:S01]  /*0440*/  FADD.FTZ R33, RZ, R3 ;  /* 0x00000003ff217221 */ /* 0x000fe20000010000 */
[----:B------:R-:W-:Y:S01]  /*0450*/  ISETP.NE.AND P5, PT, R36, RZ, PT ;  /* 0x000000ff2400720c */ /* 0x000fe20003fa5270 */
[----:B------:R-:W-:Y:S01]  /*0460*/  IMAD.MOV.U32 R27, RZ, RZ, RZ ;  /* 0x000000ffff1b7224 */ /* 0x000fe200078e00ff */
[----:B------:R-:W3:Y:S02]  /*0470*/  LDG.E.U8 R36, [R18.64+0x60] ;  /* 0x0000600612247981 */ /* 0x000ee4000c1e1100 */
[----:B------:R-:W-:Y:S02]  /*0480*/  FSEL R33, R33, RZ, !P5 ;  /* 0x000000ff21217208 */ /* 0x000fe40006800000 */
[----:B------:R-:W-:-:S13]  /*0490*/  ISETP.NE.AND P5, PT, R37, RZ, PT ;  /* 0x000000ff2500720c */ /* 0x000fda0003fa5270 */
        /* <DEDUP_REMOVED lines=12> */
[----:B------:R-:W-:Y:S01]  /*0560*/  IMAD.MOV.U32 R36, RZ, RZ, RZ ;  /* 0x000000ffff247224 */ /* 0x000fe200078e00ff */
[----:B------:R-:W1:Y:S11]  /*0570*/  SHFL.BFLY PT, R25, R26, 0x10, 0x1f ;  /* 0x0e001f001a197f89 */ /* 0x000e7600000e0000 */
[----:B------:R0:W5:Y:S01]  /*0580*/  @!P1 LDG.E R36, [R22.64+0x80] ;  /* 0x0000800616249981 */ /* 0x000162000c1e1900 */
[----:B------:R-:W-:Y:S01]  /*0590*/  ISETP.NE.AND P1, PT, R32, RZ, PT ;  /* 0x000000ff2000720c */ /* 0x000fe20003f25270 */
[----:B-1----:R-:W-:-:S05]  /*05a0*/  FADD.FTZ R31, R26, R25 ;  /* 0x000000191a1f7221 */ /* 0x002fca0000010000 */
[----:B------:R-:W-:Y:S01]  /*05b0*/  SHFL.BFLY PT, R25, R31, 0x8, 0x1f ;  /* 0x0d001f001f197f89 */ /* 0x000fe200000e0000 */
[----:B--2---:R-:W-:-:S05]  /*05c0*/  @!P2 FADD.FTZ R33, R33, R28 ;  /* 0x0000001c2121a221 */ /* 0x004fca0000010000 */
[----:B------:R-:W1:Y:S02]  /*05d0*/  SHFL.BFLY PT, R32, R33, 0x10, 0x1f ;  /* 0x0e001f0021207f89 */ /* 0x000e6400000e0000 */
[----:B-1----:R-:W-:-:S05]  /*05e0*/  FADD.FTZ R32, R33, R32 ;  /* 0x0000002021207221 */ /* 0x002fca0000010000 */
[----:B------:R-:W1:Y:S01]  /*05f0*/  SHFL.BFLY PT, R37, R32, 0x8, 0x1f ;  /* 0x0d001f0020257f89 */ /* 0x000e6200000e0000 */
[----:B------:R-:W-:Y:S01]  /*0600*/  ISETP.NE.AND P2, PT, R35, RZ, PT ;  /* 0x000000ff2300720c */ /* 0x000fe20003f45270 */
[----:B------:R-:W-:-:S05]  /*0610*/  FADD.FTZ R35, R31, R25 ;  /* 0x000000191f237221 */ /* 0x000fca0000010000 */
[----:B------:R-:W2:Y:S01]  /*0620*/  SHFL.BFLY PT, R20, R35, 0x4, 0x1f ;  /* 0x0c801f0023147f89 */ /* 0x000ea200000e0000 */
[----:B-1----:R-:W-:-:S05]  /*0630*/  FADD.FTZ R37, R32, R37 ;  /* 0x0000002520257221 */ /* 0x002fca0000010000 */
[----:B------:R-:W1:Y:S01]  /*0640*/  SHFL.BFLY PT, R21, R37, 0x4, 0x1f ;  /* 0x0c801f0025157f89 */ /* 0x000e6200000e0000 */
[----:B--2---:R-:W-:-:S05]  /*0650*/  FADD.FTZ R25, R35, R20 ;  /* 0x0000001423197221 */ /* 0x004fca0000010000 */
[----:B------:R-:W2:Y:S01]  /*0660*/  SHFL.BFLY PT, R33, R25, 0x2, 0x1f ;  /* 0x0c401f0019217f89 */ /* 0x000ea200000e0000 */
[----:B-1----:R-:W-:-:S05]  /*0670*/  FADD.FTZ R26, R37, R21 ;  /* 0x00000015251a7221 */ /* 0x002fca0000010000 */
[----:B------:R-:W1:Y:S01]  /*0680*/  SHFL.BFLY PT, R35, R26, 0x2, 0x1f ;  /* 0x0c401f001a237f89 */ /* 0x000e6200000e0000 */
[----:B------:R-:W-:-:S06]  /*0690*/  CS2R R20, SRZ ;  /* 0x0000000000147805 */ /* 0x000fcc000001ff00 */
[----:B------:R0:W5:Y:S01]  /*06a0*/  @!P2 LDG.E R21, [R22.64+0x180] ;  /* 0x000180061615a981 */ /* 0x000162000c1e1900 */
[----:B------:R-:W-:Y:S01]  /*06b0*/  IADD3 R30, P2, R30, c[0x0][0x170], RZ ;  /* 0x00005c001e1e7a10 */ /* 0x000fe20007f5e0ff */
[----:B------:R-:W-:Y:S02]  /*06c0*/  IMAD.MOV.U32 R32, RZ, RZ, RZ ;  /* 0x000000ffff207224 */ /* 0x000fe400078e00ff */
[----:B------:R0:W5:Y:S01]  /*06d0*/  @!P1 LDG.E R20, [R22.64+0x100] ;  /* 0x0001000616149981 */ /* 0x000162000c1e1900 */
[----:B------:R-:W-:Y:S01]  /*06e0*/  IADD3.X R31, R34, c[0x0][0x174], RZ, P2, !PT ;  /* 0x00005d00221f7a10 */ /* 0x000fe200017fe4ff */
[----:B--2---:R-:W-:Y:S01]  /*06f0*/  FADD.FTZ R34, R25, R33 ;  /* 0x0000002119227221 */ /* 0x004fe20000010000 */
[----:B------:R-:W-:Y:S01]  /*0700*/  ISETP.GE.AND P1, PT, R29, 0x1, PT ;  /* 0x000000011d00780c */ /* 0x000fe20003f26270 */
[----:B------:R-:W-:Y:S02]  /*0710*/  IMAD.MOV.U32 R29, RZ, RZ, RZ ;  /* 0x000000ffff1d7224 */ /* 0x000fe400078e00ff */
[----:B------:R-:W-:Y:S01]  /*0720*/  @P6 IMAD.MOV.U32 R25, RZ, RZ, RZ ;  /* 0x000000ffff196224 */ /* 0x000fe200078e00ff */
[----:B------:R2:W5:Y:S04]  /*0730*/  @!P3 LDG.E R32, [R30.64] ;  /* 0x000000061e20b981 */ /* 0x000568000c1e1900 */
[----:B------:R2:W5:Y:S01]  /*0740*/  @!P4 LDG.E R29, [R30.64+0x80] ;  /* 0x000080061e1dc981 */ /* 0x000562000c1e1900 */
[----:B-1----:R-:W-:-:S02]  /*0750*/  FADD.FTZ R33, R26, R35 ;  /* 0x000000231a217221 */ /* 0x002fc40000010000 */
[----:B------:R-:W-:Y:S01]  /*0760*/  IMAD.MOV.U32 R26, RZ, RZ, RZ ;  /* 0x000000ffff1a7224 */ /* 0x000fe200078e00ff */
[----:B------:R2:W5:Y:S05]  /*0770*/  @!P6 LDG.E R25, [R30.64+0x180] ;  /* 0x000180061e19e981 */ /* 0x00056a000c1e1900 */
[----:B------:R2:W5:Y:S04]  /*0780*/  @!P5 LDG.E R26, [R30.64+0x100] ;  /* 0x000100061e1ad981 */ /* 0x000568000c1e1900 */
[----:B0-----:R2:W0:Y:S04]  /*0790*/  SHFL.BFLY PT, R23, R34, 0x1, 0x1f ;  /* 0x0c201f0022177f89 */ /* 0x00142800000e0000 */
[----:B------:R2:W1:Y:S01]  /*07a0*/  SHFL.BFLY PT, R22, R33, 0x1, 0x1f ;  /* 0x0c201f0021167f89 */ /* 0x00046200000e0000 */
[----:B------:R-:W-:Y:S05]  /*07b0*/  @!P1 EXIT ;  /* 0x000000000000994d */ /* 0x000fea0003800000 */
[----:B------:R-:W-:Y:S01]  /*07c0*/  ISETP.GE.AND P1, PT, R14, c[0x0][0x180], PT ;  /* 0x000060000e007a0c */ /* 0x000fe20003f26270 */
[----:B------:R-:W-:Y:S01]  /*07d0*/  IMAD.MOV.U32 R14, RZ, RZ, -0x2 ;  /* 0xfffffffeff0e7424 */ /* 0x000fe200078e00ff */
[----:B------:R-:W-:Y:S01]  /*07e0*/  ISETP.GE.AND P2, PT, R12, c[0x0][0x180], PT ;  /* 0x000060000c007a0c */ /* 0x000fe20003f46270 */
[----:B------:R-:W-:Y:S01]  /*07f0*/  BSSY B0, `(.L_x_405) ;  /* 0x000000c000007945 */ /* 0x000fe20003800000 */
[----:B------:R-:W-:Y:S01]  /*0800*/  LEA R12, P6, R15, c[0x0][0x160], 0x2 ;  /* 0x000058000f0c7a11 */ /* 0x000fe200078c10ff */
[----:B------:R-:W-:Y:S01]  /*0810*/  IMAD R13, R13, R14, c[0x0][0x178] ;  /* 0x00005e000d0d7624 */ /* 0x000fe200078e020e */
[----:B------:R-:W-:Y:S01]  /*0820*/  ISETP.GE.AND P3, PT, R10, c[0x0][0x180], PT ;  /* 0x000060000a007a0c */ /* 0x000fe20003f66270 */
[----:B0-----:R-:W-:Y:S01]  /*0830*/  FADD.FTZ R23, R34, R23 ;  /* 0x0000001722177221 */ /* 0x001fe20000010000 */
[----:B------:R-:W-:-:S02]  /*0840*/  ISETP.GE.AND P4, PT, R8, c[0x0][0x180], PT ;  /* 0x0000600008007a0c */ /* 0x000fc40003f86270 */
[----:B------:R-:W-:Y:S02]  /*0850*/  ISETP.GE.AND P5, PT, R13, 0x2, PT ;  /* 0x000000020d00780c */ /* 0x000fe40003fa6270 */
[----:B------:R-:W-:Y:S01]  /*0860*/  LEA.HI.X R13, R15, c[0x0][0x164], R24, 0x2, P6 ;  /* 0x000059000f0d7a11 */ /* 0x000fe200030f1418 */
[----:B------:R-:W-:Y:S05]  /*0870*/  @P1 BRA `(.L_x_406) ;  /* 0x0000003000001947 */ /* 0x000fea0003800000 */
[----:B-----5:R-:W-:Y:S01]  /*0880*/  @!P0 FFMA.FTZ R11, R23, -R0, R11 ;  /* 0x80000000170b8223 */ /* 0x020fe2000001000b */
[----:B------:R0:W-:Y:S04]  /*0890*/  @P0 STG.E [R12.64], RZ ;  /* 0x000000ff0c000986 */ /* 0x0001e8000c101906 */
[----:B------:R0:W-:Y:S02]  /*08a0*/  @!P0 STG.E [R12.64], R11 ;  /* 0x0000000b0c008986 */ /* 0x0001e4000c101906 */
.L_x_406:
[----:B------:R-:W-:Y:S05]  /*08b0*/  BSYNC B0 ;  /* 0x0000000000007941 */ /* 0x000fea0003800000 */
.L_x_405:
[----:B------:R-:W-:Y:S01]  /*08c0*/  BSSY B0, `(.L_x_407) ;  /* 0x0000007000007945 */ /* 0x000fe20003800000 */
[----:B------:R-:W-:Y:S05]  /*08d0*/  @P2 BRA `(.L_x_408) ;  /* 0x0000005000002947 */ /* 0x000fea0003800000 */
[----:B-----5:R-:W3:Y:S02]  /*08e0*/  LDG.E.U8 R0, [R16.64+0x20] ;  /* 0x0000200610007981 */ /* 0x020ee4000c1e1100 */
[----:B---3--:R-:W-:-:S13]  /*08f0*/  ISETP.NE.AND P0, PT, R0, RZ, PT ;  /* 0x000000ff0000720c */ /* 0x008fda0003f05270 */
[----:B------:R-:W-:Y:S01]  /*0900*/  @!P0 FFMA.FTZ R9, R23, -R36, R9 ;  /* 0x8000002417098223 */ /* 0x000fe20000010009 */
[----:B------:R3:W-:Y:S04]  /*0910*/  @P0 STG.E [R12.64+0x80], RZ ;  /* 0x000080ff0c000986 */ /* 0x0007e8000c101906 */
[----:B------:R3:W-:Y:S02]  /*0920*/  @!P0 STG.E [R12.64+0x80], R9 ;  /* 0x000080090c008986 */ /* 0x0007e4000c101906 */
.L_x_408:
[----:B------:R-:W-:Y:S05]  /*0930*/  BSYNC B0 ;  /* 0x0000000000007941 */ /* 0x000fea0003800000 */
.L_x_407:
[----:B------:R-:W-:Y:S01]  /*0940*/  BSSY B0, `(.L_x_409) ;  /* 0x0000007000007945 */ /* 0x000fe20003800000 */
[----:B------:R-:W-:Y:S05]  /*0950*/  @P3 BRA `(.L_x_410) ;  /* 0x0000005000003947 */ /* 0x000fea0003800000 */
[----:B-----5:R-:W4:Y:S02]  /*0960*/  LDG.E.U8 R0, [R16.64+0x40] ;  /* 0x0000400610007981 */ /* 0x020f24000c1e1100 */
[----:B----4-:R-:W-:-:S13]  /*0970*/  ISETP.NE.AND P0, PT, R0, RZ, PT ;  /* 0x000000ff0000720c */ /* 0x010fda0003f05270 */
[----:B------:R-:W-:Y:S01]  /*0980*/  @!P0 FFMA.FTZ R5, R23, -R20, R5 ;  /* 0x8000001417058223 */ /* 0x000fe20000010005 */
[----:B------:R4:W-:Y:S04]  /*0990*/  @P0 STG.E [R12.64+0x100], RZ ;  /* 0x000100ff0c000986 */ /* 0x0009e8000c101906 */
[----:B------:R4:W-:Y:S02]  /*09a0*/  @!P0 STG.E [R12.64+0x100], R5 ;  /* 0x000100050c008986 */ /* 0x0009e4000c101906 */
.L_x_410:
[----:B------:R-:W-:Y:S05]  /*09b0*/  BSYNC B0 ;  /* 0x0000000000007941 */ /* 0x000fea0003800000 */
.L_x_409:
[----:B------:R-:W-:Y:S01]  /*09c0*/  BSSY B0, `(.L_x_411) ;  /* 0x0000007000007945 */ /* 0x000fe20003800000 */
[----:B------:R-:W-:Y:S05]  /*09d0*/  @P4 BRA `(.L_x_412) ;  /* 0x0000005000004947 */ /* 0x000fea0003800000 */
[----:B--2---:R-:W2:Y:S02]  /*09e0*/  LDG.E.U8 R16, [R16.64+0x60] ;  /* 0x0000600610107981 */ /* 0x004ea4000c1e1100 */
[----:B--2---:R-:W-:-:S13]  /*09f0*/  ISETP.NE.AND P0, PT, R16, RZ, PT ;  /* 0x000000ff1000720c */ /* 0x004fda0003f05270 */
[----:B-----5:R-:W-:Y:S01]  /*0a00*/  @!P0 FFMA.FTZ R21, R23, -R21, R4 ;  /* 0x8000001517158223 */ /* 0x020fe20000010004 */
[----:B------:R2:W-:Y:S04]  /*0a10*/  @P0 STG.E [R12.64+0x180], RZ ;  /* 0x000180ff0c000986 */ /* 0x0005e8000c101906 */
[----:B------:R2:W-:Y:S02]  /*0a20*/  @!P0 STG.E [R12.64+0x180], R21 ;  /* 0x000180150c008986 */ /* 0x0005e4000c101906 */
.L_x_412:
[----:B------:R-:W-:Y:S05]  /*0a30*/  BSYNC B0 ;  /* 0x0000000000007941 */ /* 0x000fea0003800000 */
.L_x_411:
[----:B------:R-:W-:Y:S05]  /*0a40*/  @!P5 EXIT ;  /* 0x000000000000d94d */ /* 0x000fea0003800000 */
[----:B------:R-:W-:Y:S01]  /*0a50*/  LEA R4, P0, R7, c[0x0][0x160], 0x2 ;  /* 0x0000580007047a11 */ /* 0x000fe200078010ff */
[----:B------:R-:W-:Y:S01]  /*0a60*/  BSSY B0, `(.L_x_413) ;  /* 0x0000009000007945 */ /* 0x000fe20003800000 */
[----:B-1----:R-:W-:Y:S02]  /*0a70*/  FADD.FTZ R22, R33, R22 ;  /* 0x0000001621167221 */ /* 0x002fe40000010000 */
[----:B----4-:R-:W-:Y:S01]  /*0a80*/  LEA.HI.X R5, R7, c[0x0][0x164], R6, 0x2, P0 ;  /* 0x0000590007057a11 */ /* 0x010fe200000f1406 */
[----:B------:R-:W-:Y:S05]  /*0a90*/  @P1 BRA `(.L_x_414) ;  /* 0x0000005000001947 */ /* 0x000fea0003800000 */
[----:B-----5:R-:W4:Y:S02]  /*0aa0*/  LDG.E.U8 R0, [R18.64] ;  /* 0x0000000612007981 */ /* 0x020f24000c1e1100 */
[----:B----4-:R-:W-:-:S13]  /*0ab0*/  ISETP.NE.AND P0, PT, R0, RZ, PT ;  /* 0x000000ff0000720c */ /* 0x010fda0003f05270 */
[----:B------:R-:W-:Y:S01]  /*0ac0*/  @!P0 FFMA.FTZ R3, R22, -R32, R3 ;  /* 0x8000002016038223 */ /* 0x000fe20000010003 */
[----:B------:R1:W-:Y:S04]  /*0ad0*/  @P0 STG.E [R4.64], RZ ;  /* 0x000000ff04000986 */ /* 0x0003e8000c101906 */
[----:B------:R1:W-:Y:S02]  /*0ae0*/  @!P0 STG.E [R4.64], R3 ;  /* 0x0000000304008986 */ /* 0x0003e4000c101906 */
.L_x_414:
[----:B------:R-:W-:Y:S05]  /*0af0*/  BSYNC B0 ;  /* 0x0000000000007941 */ /* 0x000fea0003800000 */
.L_x_413:
[----:B------:R-:W-:Y:S01]  /*0b00*/  BSSY B0, `(.L_x_415) ;  /* 0x0000007000007945 */ /* 0x000fe20003800000 */
[----:B------:R-:W-:Y:S05]  /*0b10*/  @P2 BRA `(.L_x_416) ;  /* 0x0000005000002947 */ /* 0x000fea0003800000 */
[----:B-----5:R-:W4:Y:S02]  /*0b20*/  LDG.E.U8 R0, [R18.64+0x20] ;  /* 0x0000200612007981 */ /* 0x020f24000c1e1100 */
[----:B----4-:R-:W-:-:S13]  /*0b30*/  ISETP.NE.AND P0, PT, R0, RZ, PT ;  /* 0x000000ff0000720c */ /* 0x010fda0003f05270 */
[----:B------:R-:W-:Y:S01]  /*0b40*/  @!P0 FFMA.FTZ R29, R22, -R29, R2 ;  /* 0x8000001d161d8223 */ /* 0x000fe20000010002 */
[----:B------:R4:W-:Y:S04]  /*0b50*/  @P0 STG.E [R4.64+0x80], RZ ;  /* 0x000080ff04000986 */ /* 0x0009e8000c101906 */
[----:B------:R4:W-:Y:S02]  /*0b60*/  @!P0 STG.E [R4.64+0x80], R29 ;  /* 0x0000801d04008986 */ /* 0x0009e4000c101906 */
.L_x_416:
[----:B------:R-:W-:Y:S05]  /*0b70*/  BSYNC B0 ;  /* 0x0000000000007941 */ /* 0x000fea0003800000 */
.L_x_415:
[----:B------:R-:W-:Y:S01]  /*0b80*/  BSSY B0, `(.L_x_417) ;  /* 0x0000007000007945 */ /* 0x000fe20003800000 */
[----:B------:R-:W-:Y:S05]  /*0b90*/  @P3 BRA `(.L_x_418) ;  /* 0x0000005000003947 */ /* 0x000fea0003800000 */
[----:B--2--5:R-:W2:Y:S02]  /*0ba0*/  LDG.E.U8 R0, [R18.64+0x40] ;  /* 0x0000400612007981 */ /* 0x024ea4000c1e1100 */
[----:B--2---:R-:W-:-:S13]  /*0bb0*/  ISETP.NE.AND P0, PT, R0, RZ, PT ;  /* 0x000000ff0000720c */ /* 0x004fda0003f05270 */
[----:B------:R-:W-:Y:S01]  /*0bc0*/  @!P0 FFMA.FTZ R27, R22, -R26, R27 ;  /* 0x8000001a161b8223 */ /* 0x000fe2000001001b */
[----:B------:R2:W-:Y:S04]  /*0bd0*/  @P0 STG.E [R4.64+0x100], RZ ;  /* 0x000100ff04000986 */ /* 0x0005e8000c101906 */
[----:B------:R2:W-:Y:S02]  /*0be0*/  @!P0 STG.E [R4.64+0x100], R27 ;  /* 0x0001001b04008986 */ /* 0x0005e4000c101906 */
.L_x_418:
[----:B------:R-:W-:Y:S05]  /*0bf0*/  BSYNC B0 ;  /* 0x0000000000007941 */ /* 0x000fea0003800000 */
.L_x_417:
[----:B------:R-:W-:Y:S05]  /*0c00*/  @P4 EXIT ;  /* 0x000000000000494d */ /* 0x000fea0003800000 */
[----:B--2---:R-:W2:Y:S02]  /*0c10*/  LDG.E.U8 R18, [R18.64+0x60] ;  /* 0x0000600612127981 */ /* 0x004ea4000c1e1100 */
[----:B--2---:R-:W-:-:S13]  /*0c20*/  ISETP.NE.AND P0, PT, R18, RZ, PT ;  /* 0x000000ff1200720c */ /* 0x004fda0003f05270 */
[----:B------:R2:W-:Y:S01]  /*0c30*/  @P0 STG.E [R4.64+0x180], RZ ;  /* 0x000180ff04000986 */ /* 0x0005e2000c101906 */
[----:B------:R-:W-:Y:S05]  /*0c40*/  @P0 EXIT ;  /* 0x000000000000094d */ /* 0x000fea0003800000 */
[----:B-----5:R-:W-:-:S05]  /*0c50*/  FFMA.FTZ R25, R22, -R25, R28 ;  /* 0x8000001916197223 */ /* 0x020fca000001001c */
[----:B------:R-:W-:Y:S01]  /*0c60*/  STG.E [R4.64+0x180], R25 ;  /* 0x0001801904007986 */ /* 0x000fe2000c101906 */
[----:B------:R-:W-:Y:S05]  /*0c70*/  EXIT ;  /* 0x000000000000794d */ /* 0x000fea0003800000 */
.L_x_419:
        /* <DEDUP_REMOVED lines=16> */
.L_x_10819:


//--------------------- .text._ZN43_GLOBAL__N__9ae7fba5_10_SoftMax_cu_9f978f6321softmax_warp_backwardIfffLi6ELb0ELb1EEEvPT0_PKT_S5_iiiPKb --------------------------
	.section	.text._ZN43_GLOBAL__N__9ae7fba5_10_SoftMax_cu_9f978f6321softmax_warp_backwardIfffLi6ELb0ELb1EEEvPT0_PKT_S5_iiiPKb,"ax",@progbits
	.sectioninfo	@"SHI_REGISTERS=32"
	.align	128
.text._ZN43_GLOBAL__N__9ae7fba5_10_SoftMax_cu_9f978f6321softmax_warp_backwardIfffLi6ELb0ELb1EEEvPT0_PKT_S5_iiiPKb:
        .type           _ZN43_GLOBAL__N__9ae7fba5_10_SoftMax_cu_9f978f6321softmax_warp_backwardIfffLi6ELb0ELb1EEEvPT0_PKT_S5_iiiPKb,@function
        .size           _ZN43_GLOBAL__N__9ae7fba5_10_SoftMax_cu_9f978f6321softmax_warp_backwardIfffLi6ELb0ELb1EEEvPT0_PKT_S5_iiiPKb,(.L_x_10820 - _ZN43_GLOBAL__N__9ae7fba5_10_SoftMax_cu_9f978f6321softmax_warp_backwardIfffLi6ELb0ELb1EEEvPT0_PKT_S5_iiiPKb)
        .other          _ZN43_GLOBAL__N__9ae7fba5_10_SoftMax_cu_9f978f6321softmax_warp_backwardIfffLi6ELb0ELb1EEEvPT0_PKT_S5_iiiPKb,@"STO_CUDA_ENTRY STV_DEFAULT"
_ZN43_GLOBAL__N__9ae7fba5_10_SoftMax_cu_9f978f6321softmax_warp_backwardIfffLi6ELb0ELb1EEEvPT0_PKT_S5_iiiPKb:
[----:B------:R-:W-:Y:S02]  /*0000*/  IMAD.MOV.U32 R1, RZ, RZ, c[0x0][0x28] ;  /* 0x00000a00ff017624 */ /* 0x000fe400078e00ff */
[----:B------:R-:W0:Y:S01]  /*0010*/  S2R R0, SR_CTAID.X ;  /* 0x0000000000007919 */ /* 0x000e220000002500 */
[----:B------:R-:W-:Y:S01]  /*0020*/  ULDC UR4, c[0x0][0x180] ;  /* 0x0000600000047ab9 */ /* 0x000fe20000000800 */
[----:B------:R-:W-:Y:S01]  /*0030*/  IMAD.MOV.U32 R24, RZ, RZ, 0x4 ;  /* 0x00000004ff187424 */ /* 0x000fe200078e00ff */
[----:B------:R-:W-:Y:S01]  /*0040*/  USHF.R.S32.HI UR4, URZ, 0x1f, UR4 ;  /* 0x0000001f3f047899 */ /* 0x000fe20008011404 */
[----:B------:R-:W0:Y:S01]  /*0050*/  S2R R3, SR_TID.Y ;  /* 0x0000000000037919 */ /* 0x000e220000002200 */
[----:B------:R-:W-:Y:S01]  /*0060*/  IMAD.MOV.U32 R13, RZ, RZ, RZ ;  /* 0x000000ffff0d7224 */ /* 0x000fe200078e00ff */
[----:B------:R-:W-:Y:S02]  /*0070*/  ULDC.64 UR6, c[0x0][0x118] ;  /* 0x0000460000067ab9 */ /* 0x000fe40000000a00 */
        /* <DEDUP_REMOVED lines=14> */
[----:B------:R-:W-:Y:S02]  /*0160*/  IADD3 R4, P3, R15, c[0x0][0x188], RZ ;  /* 0x000062000f047a10 */ /* 0x000fe40007f7e0ff */
[C---:B------:R-:W-:Y:S02]  /*0170*/  IADD3.X R12, R14.reuse, UR4, RZ, P0, !PT ;  /* 0x000000040e0c7c10 */ /* 0x040fe400087fe4ff */
[----:B------:R-:W-:Y:S02]  /*0180*/  ISETP.GT.AND P0, PT, R23, 0x1, PT ;  /* 0x000000011700780c */ /* 0x000fe40003f04270 */
[----:B------:R-:W-:-:S02]  /*0190*/  IADD3.X R5, R14, c[0x0][0x18c], RZ, P3, !PT ;  /* 0x000063000e057a10 */ /* 0x000fc40001ffe4ff */
[----:B------:R-:W-:Y:S02]  /*01a0*/  SEL R0, RZ, c[0x0][0x180], !P0 ;  /* 0x00006000ff007a07 */ /* 0x000fe40004000000 */
[----:B------:R-:W-:Y:S01]  /*01b0*/  ISETP.GE.AND P2, PT, R16, R2, PT ;  /* 0x000000021000720c */ /* 0x000fe20003f46270 */
[----:B------:R-:W2:Y:S01]  /*01c0*/  LDG.E.U8 R20, [R4.64+0x20] ;  /* 0x0000200604147981 */ /* 0x000ea2000c1e1100 */
[C---:B------:R-:W-:Y:S01]  /*01d0*/  SHF.L.U64.HI R12, R11.reuse, 0x2, R12 ;  /* 0x000000020b0c7819 */ /* 0x040fe2000001020c */
[----:B------:R-:W-:Y:S01]  /*01e0*/  IMAD.SHL.U32 R11, R11, 0x4, RZ ;  /* 0x000000040b0b7824 */ /* 0x000fe200078e00ff */
[----:B------:R-:W-:Y:S01]  /*01f0*/  IADD3 R2, P0, R4, c[0x0][0x180], RZ ;  /* 0x0000600004027a10 */ /* 0x000fe20007f1e0ff */
[----:B------:R-:W3:Y:S01]  /*0200*/  @!P1 LDG.E R13, [R8.64] ;  /* 0x00000006080d9981 */ /* 0x000ee2000c1e1900 */
[----:B------:R-:W-:Y:S02]  /*0210*/  ISETP.GE.AND P4, PT, R17, R0, PT ;  /* 0x000000001100720c */ /* 0x000fe40003f86270 */
[----:B------:R-:W-:Y:S01]  /*0220*/  IADD3.X R3, R5, UR4, RZ, P0, !PT ;  /* 0x0000000405037c10 */ /* 0x000fe200087fe4ff */
[----:B------:R-:W4:Y:S01]  /*0230*/  LDG.E.U8 R19, [R4.64] ;  /* 0x0000000604137981 */ /* 0x000f22000c1e1100 */
[----:B------:R-:W-:-:S02]  /*0240*/  IADD3 R6, P0, R11, c[0x0][0x168], RZ ;  /* 0x00005a000b067a10 */ /* 0x000fc40007f1e0ff */
[----:B------:R-:W-:Y:S01]  /*0250*/  ISETP.GE.AND P3, PT, R16, R0, PT ;  /* 0x000000001000720c */ /* 0x000fe20003f66270 */
[----:B------:R-:W-:Y:S01]  /*0260*/  IMAD.MOV.U32 R10, RZ, RZ, RZ ;  /* 0x000000ffff0a7224 */ /* 0x000fe200078e00ff */
[----:B------:R-:W-:Y:S01]  /*0270*/  IADD3.X R7, R12, c[0x0][0x16c], RZ, P0, !PT ;  /* 0x00005b000c077a10 */ /* 0x000fe200007fe4ff */
[----:B------:R-:W-:Y:S01]  /*0280*/  IMAD.MOV.U32 R0, RZ, RZ, RZ ;  /* 0x000000ffff007224 */ /* 0x000fe200078e00ff */
[----:B------:R-:W4:Y:S04]  /*0290*/  LDG.E.U8 R25, [R2.64+0x20] ;  /* 0x0000200602197981 */ /* 0x000f28000c1e1100 */
[----:B------:R-:W4:Y:S04]  /*02a0*/  @!P4 LDG.E R10, [R6.64] ;  /* 0x00000006060ac981 */ /* 0x000f28000c1e1900 */
[----:B------:R-:W4:Y:S01]  /*02b0*/  @!P2 LDG.E R0, [R8.64+0x80] ;  /* 0x000080060800a981 */ /* 0x000f22000c1e1900 */
[----:B------:R-:W-:-:S03]  /*02c0*/  @P3 IMAD.MOV.U32 R18, RZ, RZ, RZ ;  /* 0x000000ffff123224 */ /* 0x000fc600078e00ff */
[----:B------:R-:W4:Y:S04]  /*02d0*/  LDG.E.U8 R21, [R2.64] ;  /* 0x0000000602157981 */ /* 0x000f28000c1e1100 */
[----:B------:R-:W4:Y:S01]  /*02e0*/  @!P3 LDG.E R18, [R6.64+0x80] ;  /* 0x000080060612b981 */ /* 0x000f22000c1e1900 */
[----:B--2---:R-:W-:Y:S01]  /*02f0*/  ISETP.NE.AND P6, PT, R20, RZ, PT ;  /* 0x000000ff1400720c */ /* 0x004fe20003fc5270 */
[----:B---3--:R-:W-:Y:S01]  /*0300*/  FADD.FTZ R20, RZ, R13 ;  /* 0x0000000dff147221 */ /* 0x008fe20000010000 */
[----:B----4-:R-:W-:-:S04]  /*0310*/  ISETP.NE.AND P0, PT, R19, RZ, PT ;  /* 0x000000ff1300720c */ /* 0x010fc80003f05270 */
[----:B------:R-:W-:Y:S02]  /*0320*/  FSEL R19, R20, RZ, !P0 ;  /* 0x000000ff14137208 */ /* 0x000fe40004000000 */
[----:B------:R-:W-:Y:S01]  /*0330*/  ISETP.NE.AND P5, PT, R25, RZ, PT ;  /* 0x000000ff1900720c */ /* 0x000fe20003fa5270 */
[----:B------:R-:W-:-:S04]  /*0340*/  FADD.FTZ R20, RZ, R10 ;  /* 0x0000000aff147221 */ /* 0x000fc80000010000 */
[----:B------:R-:W-:Y:S01]  /*0350*/  @!P6 FADD.FTZ R19, R19, R0 ;  /* 0x000000001313e221 */ /* 0x000fe20000010000 */
[----:B------:R-:W-:-:S04]  /*0360*/  ISETP.NE.AND P6, PT, R21, RZ, PT ;  /* 0x000000ff1500720c */ /* 0x000fc80003fc5270 */
[----:B------:R-:W-:Y:S01]  /*0370*/  FSEL R9, R20, RZ, !P6 ;  /* 0x000000ff14097208 */ /* 0x000fe20007000000 */
[----:B------:R-:W0:Y:S04]  /*0380*/  SHFL.BFLY PT, R8, R19, 0x10, 0x1f ;  /* 0x0e001f0013087f89 */ /* 0x000e2800000e0000 */
[----:B------:R-:W-:-:S05]  /*0390*/  @!P5 FADD.FTZ R9, R9, R18 ;  /* 0x000000120909d221 */ /* 0x000fca0000010000 */
[----:B------:R-:W1:Y:S01]  /*03a0*/  SHFL.BFLY PT, R6, R9, 0x10, 0x1f ;  /* 0x0e001f0009067f89 */ /* 0x000e6200000e0000 */
[----:B0-----:R-:W-:-:S05]  /*03b0*/  FADD.FTZ R8, R19, R8 ;  /* 0x0000000813087221 */ /* 0x001fca0000010000 */
[----:B------:R-:W0:Y:S01]  /*03c0*/  SHFL.BFLY PT, R7, R8, 0x8, 0x1f ;  /* 0x0d001f0008077f89 */ /* 0x000e2200000e0000 */
[----:B-1----:R-:W-:-:S05]  /*03d0*/  FADD.FTZ R21, R9, R6 ;  /* 0x0000000609157221 */ /* 0x002fca0000010000 */
[----:B------:R-:W1:Y:S01]  /*03e0*/  SHFL.BFLY PT, R6, R21, 0x8, 0x1f ;  /* 0x0d001f0015067f89 */ /* 0x000e6200000e0000 */
[----:B0-----:R-:W-:-:S05]  /*03f0*/  FADD.FTZ R25, R8, R7 ;  /* 0x0000000708197221 */ /* 0x001fca0000010000 */
[----:B------:R-:W0:Y:S01]  /*0400*/  SHFL.BFLY PT, R20, R25, 0x4, 0x1f ;  /* 0x0c801f0019147f89 */ /* 0x000e2200000e0000 */
[----:B-1----:R-:W-:-:S05]  /*0410*/  FADD.FTZ R28, R21, R6 ;  /* 0x00000006151c7221 */ /* 0x002fca0000010000 */
[----:B------:R-:W1:Y:S01]  /*0420*/  SHFL.BFLY PT, R7, R28, 0x4, 0x1f ;  /* 0x0c801f001c077f89 */ /* 0x000e6200000e0000 */
[----:B------:R-:W-:Y:S02]  /*0430*/  IADD3 R8, P6, R11, c[0x0][0x170], RZ ;  /* 0x00005c000b087a10 */ /* 0x000fe40007fde0ff */
[----:B------:R-:W-:Y:S01]  /*0440*/  ISETP.GE.AND P5, PT, R23, 0x1, PT ;  /* 0x000000011700780c */ /* 0x000fe20003fa6270 */
[----:B------:R-:W-:Y:S01]  /*0450*/  @P3 IMAD.MOV.U32 R23, RZ, RZ, RZ ;  /* 0x000000ffff173224 */ /* 0x000fe200078e00ff */
[----:B------:R-:W-:-:S05]  /*0460*/  IADD3.X R9, R12, c[0x0][0x174], RZ, P6, !PT ;  /* 0x00005d000c097a10 */ /* 0x000fca00037fe4ff */
[----:B------:R2:W5:Y:S01]  /*0470*/  @!P3 LDG.E R23, [R8.64+0x80] ;  /* 0x000080060817b981 */ /* 0x000562000c1e1900 */
[----:B0-----:R-:W-:Y:S02]  /*0480*/  FADD.FTZ R29, R25, R20 ;  /* 0x00000014191d7221 */ /* 0x001fe40000010000 */
[----:B------:R-:W-:Y:S01]  /*0490*/  CS2R R20, SRZ ;  /* 0x0000000000147805 */ /* 0x000fe2000001ff00 */
[----:B------:R-:W-:Y:S02]  /*04a0*/  IMAD.MOV.U32 R25, RZ, RZ, RZ ;  /* 0x000000ffff197224 */ /* 0x000fe400078e00ff */
[----:B-1----:R-:W-:-:S04]  /*04b0*/  FADD.FTZ R26, R28, R7 ;  /* 0x000000071c1a7221 */ /* 0x002fc80000010000 */
[----:B------:R2:W5:Y:S01]  /*04c0*/  @!P4 LDG.E R25, [R8.64] ;  /* 0x000000060819c981 */ /* 0x000562000c1e1900 */
[----:B------:R-:W-:-:S05]  /*04d0*/  IMAD.WIDE R6, R15, R24, c[0x0][0x170] ;  /* 0x00005c000f067625 */ /* 0x000fca00078e0218 */
[----:B------:R2:W5:Y:S04]  /*04e0*/  @!P1 LDG.E R20, [R6.64] ;  /* 0x0000000606149981 */ /* 0x000568000c1e1900 */
[----:B------:R2:W5:Y:S04]  /*04f0*/  @!P2 LDG.E R21, [R6.64+0x80] ;  /* 0x000080060615a981 */ /* 0x000568000c1e1900 */
[----:B------:R-:W0:Y:S04]  /*0500*/  SHFL.BFLY PT, R19, R29, 0x2, 0x1f ;  /* 0x0c401f001d137f89 */ /* 0x000e2800000e0000 */
[----:B------:R-:W1:Y:S01]  /*0510*/  SHFL.BFLY PT, R27, R26, 0x2, 0x1f ;  /* 0x0c401f001a1b7f89 */ /* 0x000e6200000e0000 */
[----:B0-----:R-:W-:-:S02]  /*0520*/  FADD.FTZ R19, R29, R19 ;  /* 0x000000131d137221 */ /* 0x001fc40000010000 */
[----:B-1----:R-:W-:-:S03]  /*0530*/  FADD.FTZ R27, R26, R27 ;  /* 0x0000001b1a1b7221 */ /* 0x002fc60000010000 */
[----:B------:R2:W0:Y:S04]  /*0540*/  SHFL.BFLY PT, R28, R19, 0x1, 0x1f ;  /* 0x0c201f00131c7f89 */ /* 0x00042800000e0000 */
[----:B------:R2:W1:Y:S01]  /*0550*/  SHFL.BFLY PT, R24, R27, 0x1, 0x1f ;  /* 0x0c201f001b187f89 */ /* 0x00046200000e0000 */
[----:B------:R-:W-:Y:S05]  /*0560*/  @!P5 EXIT ;  /* 0x000000000000d94d */ /* 0x000fea0003800000 */
[----:B------:R-:W-:Y:S01]  /*0570*/  ISETP.GE.AND P3, PT, R17, c[0x0][0x180], PT ;  /* 0x0000600011007a0c */ /* 0x000fe20003f66270 */
[----:B------:R-:W-:Y:S01]  /*0580*/  BSSY B0, `(.L_x_420) ;  /* 0x000000a000007945 */ /* 0x000fe20003800000 */
[----:B--2---:R-:W-:Y:S01]  /*0590*/  LEA R6, P4, R15, c[0x0][0x160], 0x2 ;  /* 0x000058000f067a11 */ /* 0x004fe200078810ff */
[----:B0-----:R-:W-:Y:S01]  /*05a0*/  FADD.FTZ R28, R19, R28 ;  /* 0x0000001c131c7221 */ /* 0x001fe20000010000 */
[----:B------:R-:W-:Y:S02]  /*05b0*/  ISETP.GE.AND P1, PT, R16, c[0x0][0x180], PT ;  /* 0x0000600010007a0c */ /* 0x000fe40003f26270 */
[----:B------:R-:W-:-:S02]  /*05c0*/  ISETP.GE.AND P2, PT, R22, 0x2, PT ;  /* 0x000000021600780c */ /* 0x000fc40003f46270 */
[----:B------:R-:W-:-:S05]  /*05d0*/  LEA.HI.X R7, R15, c[0x0][0x164], R14, 0x2, P4 ;  /* 0x000059000f077a11 */ /* 0x000fca00020f140e */
[----:B------:R-:W-:Y:S05]  /*05e0*/  @P3 BRA `(.L_x_421) ;  /* 0x0000003000003947 */ /* 0x000fea0003800000 */
[----:B-----5:R-:W-:Y:S01]  /*05f0*/  @!P0 FFMA.FTZ R13, R28, -R20, R13 ;  /* 0x800000141c0d8223 */ /* 0x020fe2000001000d */
[----:B------:R0:W-:Y:S04]  /*0600*/  @P0 STG.E [R6.64], RZ ;  /* 0x000000ff06000986 */ /* 0x0001e8000c101906 */
[----:B------:R0:W-:Y:S02]  /*0610*/  @!P0 STG.E [R6.64], R13 ;  /* 0x0000000d06008986 */ /* 0x0001e4000c101906 */
.L_x_421:
[----:B------:R-:W-:Y:S05]  /*0620*/  BSYNC B0 ;  /* 0x0000000000007941 */ /* 0x000fea0003800000 */
.L_x_420:
[----:B------:R-:W-:Y:S01]  /*0630*/  BSSY B0, `(.L_x_422) ;  /* 0x0000007000007945 */ /* 0x000fe20003800000 */
[----:B------:R-:W-:Y:S05]  /*0640*/  @P1 BRA `(.L_x_423) ;  /* 0x0000005000001947 */ /* 0x000fea0003800000 */
[----:B------:R-:W2:Y:S02]  /*0650*/  LDG.E.U8 R4, [R4.64+0x20] ;  /* 0x0000200604047981 */ /* 0x000ea4000c1e1100 */
[----:B--2---:R-:W-:-:S13]  /*0660*/  ISETP.NE.AND P0, PT, R4, RZ, PT ;  /* 0x000000ff0400720c */ /* 0x004fda0003f05270 */
[----:B-----5:R-:W-:Y:S01]  /*0670*/  @!P0 FFMA.FTZ R21, R28, -R21, R0 ;  /* 0x800000151c158223 */ /* 0x020fe20000010000 */
[----:B------:R2:W-:Y:S04]  /*0680*/  @P0 STG.E [R6.64+0x80], RZ ;  /* 0x000080ff06000986 */ /* 0x0005e8000c101906 */
[----:B------:R2:W-:Y:S02]  /*0690*/  @!P0 STG.E [R6.64+0x80], R21 ;  /* 0x0000801506008986 */ /* 0x0005e4000c101906 */
.L_x_423:
[----:B------:R-:W-:Y:S05]  /*06a0*/  BSYNC B0 ;  /* 0x0000000000007941 */ /* 0x000fea0003800000 */
.L_x_422:
[----:B------:R-:W-:Y:S05]  /*06b0*/  @!P2 EXIT ;  /* 0x000000000000a94d */ /* 0x000fea0003800000 */
[----:B------:R-:W-:Y:S01]  /*06c0*/  IADD3 R4, P0, R11, c[0x0][0x160], RZ ;  /* 0x000058000b047a10 */ /* 0x000fe20007f1e0ff */
[----:B------:R-:W-:Y:S01]  /*06d0*/  BSSY B0, `(.L_x_424) ;  /* 0x0000009000007945 */ /* 0x000fe20003800000 */
[----:B-1----:R-:W-:Y:S02]  /*06e0*/  FADD.FTZ R24, R27, R24 ;  /* 0x000000181b187221 */ /* 0x002fe40000010000 */
[----:B------:R-:W-:Y:S01]  /*06f0*/  IADD3.X R5, R12, c[0x0][0x164], RZ, P0, !PT ;  /* 0x000059000c057a10 */ /* 0x000fe200007fe4ff */
[----:B------:R-:W-:Y:S05]  /*0700*/  @P3 BRA `(.L_x_425) ;  /* 0x0000005000003947 */ /* 0x000fea0003800000 */
[----:B------:R-:W3:Y:S02]  /*0710*/  LDG.E.U8 R0, [R2.64] ;  /* 0x0000000602007981 */ /* 0x000ee4000c1e1100 */
[----:B---3--:R-:W-:-:S13]  /*0720*/  ISETP.NE.AND P0, PT, R0, RZ, PT ;  /* 0x000000ff0000720c */ /* 0x008fda0003f05270 */
[----:B-----5:R-:W-:Y:S01]  /*0730*/  @!P0 FFMA.FTZ R25, R24, -R25, R10 ;  /* 0x8000001918198223 */ /* 0x020fe2000001000a */
[----:B------:R1:W-:Y:S04]  /*0740*/  @P0 STG.E [R4.64], RZ ;  /* 0x000000ff04000986 */ /* 0x0003e8000c101906 */
[----:B------:R1:W-:Y:S02]  /*0750*/  @!P0 STG.E [R4.64], R25 ;  /* 0x0000001904008986 */ /* 0x0003e4000c101906 */
.L_x_425:
[----:B------:R-:W-:Y:S05]  /*0760*/  BSYNC B0 ;  /* 0x0000000000007941 */ /* 0x000fea0003800000 */
.L_x_424:
[----:B------:R-:W-:Y:S05]  /*0770*/  @P1 EXIT ;  /* 0x000000000000194d */ /* 0x000fea0003800000 */
[----:B------:R-:W3:Y:S02]  /*0780*/  LDG.E.U8 R2, [R2.64+0x20] ;  /* 0x0000200602027981 */ /* 0x000ee4000c1e1100 */
[----:B---3--:R-:W-:-:S13]  /*0790*/  ISETP.NE.AND P0, PT, R2, RZ, PT ;  /* 0x000000ff0200720c */ /* 0x008fda0003f05270 */
[----:B------:R3:W-:Y:S01]  /*07a0*/  @P0 STG.E [R4.64+0x80], RZ ;  /* 0x000080ff04000986 */ /* 0x0007e2000c101906 */
[----:B------:R-:W-:Y:S05]  /*07b0*/  @P0 EXIT ;  /* 0x000000000000094d */ /* 0x000fea0003800000 */
[----:B-----5:R-:W-:-:S05]  /*07c0*/  FFMA.FTZ R23, R24, -R23, R18 ;  /* 0x8000001718177223 */ /* 0x020fca0000010012 */
[----:B------:R-:W-:Y:S01]  /*07d0*/  STG.E [R4.64+0x80], R23 ;  /* 0x0000801704007986 */ /* 0x000fe2000c101906 */
[----:B------:R-:W-:Y:S05]  /*07e0*/  EXIT ;  /* 0x000000000000794d */ /* 0x000fea0003800000 */
.L_x_426:
        /* <DEDUP_REMOVED lines=9> */
.L_x_10820:


//--------------------- .text._ZN43_GLOBAL__N__9ae7fba5_10_SoftMax_cu_9f978f6321softmax_warp_backwardIfffLi5ELb0ELb1EEEvPT0_PKT_S5_iiiPKb --------------------------
	.section	.text._ZN43_GLOBAL__N__9ae7fba5_10_SoftMax_cu_9f978f6321softmax_warp_backwardIfffLi5ELb0ELb1EEEvPT0_PKT_S5_iiiPKb,"ax",@progbits
	.sectioninfo	@"SHI_REGISTERS=29"
	.align	128
.text._ZN43_GLOBAL__N__9ae7fba5_10_SoftMax_cu_9f978f6321softmax_warp_backwardIfffLi5ELb0ELb1EEEvPT0_PKT_S5_iiiPKb:
        .type           _ZN43_GLOBAL__N__9ae7fba5_10_SoftMax_cu_9f978f6321softmax_warp_backwardIfffLi5ELb0ELb1EEEvPT0_PKT_S5_iiiPKb,@function
        .size           _ZN43_GLOBAL__N__9ae7fba5_10_SoftMax_cu_9f978f6321softmax_warp_backwardIfffLi5ELb0ELb1EEEvPT0_PKT_S5_iiiPKb,(.L_x_10821 - _ZN43_GLOBAL__N__9ae7fba5_10_SoftMax_cu_9f978f6321softmax_warp_backwardIfffLi5ELb0ELb1EEEvPT0_PKT_S5_iiiPKb)
        .other          _ZN43_GLOBAL__N__9ae7fba5_10_SoftMax_cu_9f978f6321softmax_warp_backwardIfffLi5ELb0ELb1EEEvPT0_PKT_S5_iiiPKb,@"STO_CUDA_ENTRY STV_DEFAULT"
_ZN43_GLOBAL__N__9ae7fba5_10_SoftMax_cu_9f978f6321softmax_warp_backwardIfffLi5ELb0ELb1EEEvPT0_PKT_S5_iiiPKb:
[----:B------:R-:W-:Y:S02]  /*0000*/  IMAD.MOV.U32 R1, RZ, RZ, c[0x0][0x28] ;  /* 0x00000a00ff017624 */ /* 0x000fe400078e00ff */
[----:B------:R-:W0:Y:S04]  /*0010*/  S2R R0, SR_CTAID.X ;  /* 0x0000000000007919 */ /* 0x000e280000002500 */
[----:B------:R-:W0:Y:S01]  /*0020*/  S2R R3, SR_TID.Y ;  /* 0x0000000000037919 */ /* 0x000e220000002200 */
[----:B------:R-:W-:-:S03]  /*0030*/  ULDC.64 UR4, c[0x0][0x118] ;  /* 0x0000460000047ab9 */ /* 0x000fc60000000a00 */
        /* <DEDUP_REMOVED lines=11> */
[----:B------:R-:W-:-:S02]  /*00f0*/  SHF.R.S32.HI R7, RZ, 0x1f, R0 ;  /* 0x0000001fff077819 */ /* 0x000fc40000011400 */
[----:B------:R-:W-:Y:S02]  /*0100*/  SEL R5, RZ, c[0x0][0x180], !P0 ;  /* 0x00006000ff057a07 */ /* 0x000fe40004000000 */
[----:B------:R-:W-:Y:S01]  /*0110*/  IADD3 R2, P1, R0, c[0x0][0x188], RZ ;  /* 0x0000620000027a10 */ /* 0x000fe20007f3e0ff */
[----:B------:R-:W-:Y:S01]  /*0120*/  IMAD.MOV.U32 R11, RZ, RZ, RZ ;  /* 0x000000ffff0b7224 */ /* 0x000fe200078e00ff */
[----:B------:R-:W-:Y:S02]  /*0130*/  ISETP.GE.AND P3, PT, R10, R5, PT ;  /* 0x000000050a00720c */ /* 0x000fe40003f66270 */
[----:B------:R-:W-:-:S03]  /*0140*/  IADD3.X R3, R7, c[0x0][0x18c], RZ, P1, !PT ;  /* 0x0000630007037a10 */ /* 0x000fc60000ffe4ff */
[C---:B------:R-:W-:Y:S01]  /*0150*/  @!P2 IMAD.SHL.U32 R17, R0.reuse, 0x4, RZ ;  /* 0x000000040011a824 */ /* 0x040fe200078e00ff */
[C---:B------:R-:W-:Y:S01]  /*0160*/  @!P2 SHF.L.U64.HI R15, R0.reuse, 0x2, R7 ;  /* 0x00000002000fa819 */ /* 0x040fe20000010207 */
[----:B------:R0:W2:Y:S01]  /*0170*/  LDG.E.U8 R22, [R2.64] ;  /* 0x0000000402167981 */ /* 0x0000a2000c1e1100 */
[----:B------:R-:W-:Y:S01]  /*0180*/  IADD3 R6, P1, R0, c[0x0][0x180], RZ ;  /* 0x0000600000067a10 */ /* 0x000fe20007f3e0ff */
[----:B------:R-:W-:Y:S01]  /*0190*/  IMAD.MOV.U32 R12, RZ, RZ, c[0x0][0x180] ;  /* 0x00006000ff0c7624 */ /* 0x000fe200078e00ff */
[----:B------:R-:W-:-:S03]  /*01a0*/  @!P2 IADD3 R4, P0, R17, c[0x0][0x168], RZ ;  /* 0x00005a001104aa10 */ /* 0x000fc60007f1e0ff */
[----:B------:R-:W-:Y:S01]  /*01b0*/  @!P3 IMAD.SHL.U32 R16, R6, 0x4, RZ ;  /* 0x000000040610b824 */ /* 0x000fe200078e00ff */
[----:B------:R-:W-:Y:S02]  /*01c0*/  @!P2 IADD3.X R5, R15, c[0x0][0x16c], RZ, P0, !PT ;  /* 0x00005b000f05aa10 */ /* 0x000fe400007fe4ff */
[----:B------:R-:W-:Y:S02]  /*01d0*/  @!P3 LEA.HI.X.SX32 R9, R12, R7, 0x1, P1 ;  /* 0x000000070c09b211 */ /* 0x000fe400008f0eff */
[----:B------:R-:W-:Y:S01]  /*01e0*/  SHF.R.S32.HI R12, RZ, 0x1f, R12 ;  /* 0x0000001fff0c7819 */ /* 0x000fe2000001140c */
[----:B------:R-:W3:Y:S01]  /*01f0*/  @!P2 LDG.E R11, [R4.64] ;  /* 0x00000004040ba981 */ /* 0x000ee2000c1e1900 */
[----:B0-----:R-:W-:Y:S02]  /*0200*/  IADD3 R2, P4, R2, c[0x0][0x180], RZ ;  /* 0x0000600002027a10 */ /* 0x001fe40007f9e0ff */
[----:B------:R-:W-:Y:S02]  /*0210*/  @!P3 SHF.L.U64.HI R14, R6, 0x2, R9 ;  /* 0x00000002060eb819 */ /* 0x000fe40000010209 */
[----:B------:R-:W-:Y:S01]  /*0220*/  @!P3 IADD3 R8, P0, R16, c[0x0][0x168], RZ ;  /* 0x00005a001008ba10 */ /* 0x000fe20007f1e0ff */
[----:B------:R-:W-:-:S02]  /*0230*/  IMAD.X R3, R12, 0x1, R3, P4 ;  /* 0x000000010c037824 */ /* 0x000fc400020e0603 */
[----:B------:R-:W-:Y:S01]  /*0240*/  @P3 IMAD.MOV.U32 R13, RZ, RZ, RZ ;  /* 0x000000ffff0d3224 */ /* 0x000fe200078e00ff */
[----:B------:R-:W-:Y:S02]  /*0250*/  @!P3 IADD3.X R9, R14, c[0x0][0x16c], RZ, P0, !PT ;  /* 0x00005b000e09ba10 */ /* 0x000fe400007fe4ff */
[----:B------:R-:W4:Y:S04]  /*0260*/  LDG.E.U8 R20, [R2.64] ;  /* 0x0000000402147981 */ /* 0x000f28000c1e1100 */
[----:B------:R-:W4:Y:S01]  /*0270*/  @!P3 LDG.E R13, [R8.64] ;  /* 0x00000004080db981 */ /* 0x000f22000c1e1900 */
[----:B--2---:R-:W-:Y:S01]  /*0280*/  ISETP.NE.AND P0, PT, R22, RZ, PT ;  /* 0x000000ff1600720c */ /* 0x004fe20003f05270 */
[----:B---3--:R-:W-:-:S05]  /*0290*/  FADD.FTZ R19, RZ, R11 ;  /* 0x0000000bff137221 */ /* 0x008fca0000010000 */
[----:B------:R-:W-:-:S05]  /*02a0*/  FSEL R19, R19, RZ, !P0 ;  /* 0x000000ff13137208 */ /* 0x000fca0004000000 */
[----:B------:R-:W0:Y:S01]  /*02b0*/  SHFL.BFLY PT, R4, R19, 0x10, 0x1f ;  /* 0x0e001f0013047f89 */ /* 0x000e2200000e0000 */
[----:B----4-:R-:W-:Y:S01]  /*02c0*/  ISETP.NE.AND P4, PT, R20, RZ, PT ;  /* 0x000000ff1400720c */ /* 0x010fe20003f85270 */
[----:B------:R-:W-:-:S05]  /*02d0*/  FADD.FTZ R20, RZ, R13 ;  /* 0x0000000dff147221 */ /* 0x000fca0000010000 */
[----:B------:R-:W-:-:S05]  /*02e0*/  FSEL R20, R20, RZ, !P4 ;  /* 0x000000ff14147208 */ /* 0x000fca0006000000 */
        /* <DEDUP_REMOVED lines=9> */
[----:B0-----:R-:W-:-:S05]  /*0380*/  FADD.FTZ R24, R23, R24 ;  /* 0x0000001817187221 */ /* 0x001fca0000010000 */
[----:B------:R-:W0:Y:S01]  /*0390*/  SHFL.BFLY PT, R9, R24, 0x2, 0x1f ;  /* 0x0c401f0018097f89 */ /* 0x000e2200000e0000 */
[----:B------:R-:W-:Y:S02]  /*03a0*/  @!P3 IADD3 R8, P6, R16, c[0x0][0x170], RZ ;  /* 0x00005c001008ba10 */ /* 0x000fe40007fde0ff */
[----:B------:R-:W-:Y:S01]  /*03b0*/  @!P2 IADD3 R4, P5, R17, c[0x0][0x170], RZ ;  /* 0x00005c001104aa10 */ /* 0x000fe20007fbe0ff */
[----:B------:R-:W-:Y:S02]  /*03c0*/  IMAD.MOV.U32 R16, RZ, RZ, RZ ;  /* 0x000000ffff107224 */ /* 0x000fe400078e00ff */
[----:B-1----:R-:W-:Y:S01]  /*03d0*/  FADD.FTZ R19, R22, R5 ;  /* 0x0000000516137221 */ /* 0x002fe20000010000 */
[----:B------:R-:W-:-:S05]  /*03e0*/  @!P2 IADD3.X R5, R15, c[0x0][0x174], RZ, P5, !PT ;  /* 0x00005d000f05aa10 */ /* 0x000fca0002ffe4ff */
[----:B------:R1:W5:Y:S01]  /*03f0*/  @!P2 LDG.E R16, [R4.64] ;  /* 0x000000040410a981 */ /* 0x000362000c1e1900 */
[----:B0-----:R-:W-:Y:S01]  /*0400*/  FADD.FTZ R17, R24, R9 ;  /* 0x0000000918117221 */ /* 0x001fe20000010000 */
[----:B------:R-:W-:Y:S01]  /*0410*/  @!P3 IADD3.X R9, R14, c[0x0][0x174], RZ, P6, !PT ;  /* 0x00005d000e09ba10 */ /* 0x000fe200037fe4ff */
[----:B------:R-:W-:-:S06]  /*0420*/  @P3 IMAD.MOV.U32 R14, RZ, RZ, RZ ;  /* 0x000000ffff0e3224 */ /* 0x000fcc00078e00ff */
[----:B------:R1:W5:Y:S04]  /*0430*/  @!P3 LDG.E R14, [R8.64] ;  /* 0x00000004080eb981 */ /* 0x000368000c1e1900 */
[----:B------:R-:W0:Y:S01]  /*0440*/  SHFL.BFLY PT, R20, R19, 0x2, 0x1f ;  /* 0x0c401f0013147f89 */ /* 0x000e2200000e0000 */
[----:B------:R-:W-:-:S03]  /*0450*/  ISETP.GE.AND P4, PT, R21, 0x1, PT ;  /* 0x000000011500780c */ /* 0x000fc60003f86270 */
[----:B------:R1:W2:Y:S01]  /*0460*/  SHFL.BFLY PT, R26, R17, 0x1, 0x1f ;  /* 0x0c201f00111a7f89 */ /* 0x0002a200000e0000 */
[----:B0-----:R-:W-:-:S05]  /*0470*/  FADD.FTZ R20, R19, R20 ;  /* 0x0000001413147221 */ /* 0x001fca0000010000 */
[----:B------:R1:W0:Y:S04]  /*0480*/  SHFL.BFLY PT, R15, R20, 0x1, 0x1f ;  /* 0x0c201f00140f7f89 */ /* 0x00022800000e0000 */
[----:B------:R-:W-:Y:S05]  /*0490*/  @!P4 EXIT ;  /* 0x000000000000c94d */ /* 0x000fea0003800000 */
[----:B--2---:R-:W-:Y:S01]  /*04a0*/  ISETP.GE.AND P3, PT, R10, c[0x0][0x180], PT ;  /* 0x000060000a007a0c */ /* 0x004fe20003f66270 */
[----:B------:R-:W-:Y:S01]  /*04b0*/  BSSY B0, `(.L_x_427) ;  /* 0x0000009000007945 */ /* 0x000fe20003800000 */
[----:B------:R-:W-:Y:S01]  /*04c0*/  ISETP.GE.AND P2, PT, R18, 0x2, PT ;  /* 0x000000021200780c */ /* 0x000fe20003f46270 */
[----:B------:R-:W-:-:S10]  /*04d0*/  FADD.FTZ R26, R17, R26 ;  /* 0x0000001a111a7221 */ /* 0x000fd40000010000 */
[----:B------:R-:W-:Y:S05]  /*04e0*/  @P3 BRA `(.L_x_428) ;  /* 0x0000005000003947 */ /* 0x000fea0003800000 */
[----:B-1----:R-:W-:Y:S01]  /*04f0*/  LEA R4, P4, R0, c[0x0][0x160], 0x2 ;  /* 0x0000580000047a11 */ /* 0x002fe200078810ff */
[----:B-----5:R-:W-:-:S03]  /*0500*/  @!P0 FFMA.FTZ R11, R26, -R16, R11 ;  /* 0x800000101a0b8223 */ /* 0x020fc6000001000b */
[----:B------:R-:W-:-:S05]  /*0510*/  LEA.HI.X R5, R0, c[0x0][0x164], R7, 0x2, P4 ;  /* 0x0000590000057a11 */ /* 0x000fca00020f1407 */
[----:B------:R1:W-:Y:S04]  /*0520*/  @P0 STG.E [R4.64], RZ ;  /* 0x000000ff04000986 */ /* 0x0003e8000c101904 */
[----:B------:R1:W-:Y:S02]  /*0530*/  @!P0 STG.E [R4.64], R11 ;  /* 0x0000000b04008986 */ /* 0x0003e4000c101904 */
.L_x_428:
[----:B------:R-:W-:Y:S05]  /*0540*/  BSYNC B0 ;  /* 0x0000000000007941 */ /* 0x000fea0003800000 */
.L_x_427:
[----:B------:R-:W-:Y:S05]  /*0550*/  @!P2 EXIT ;  /* 0x000000000000a94d */ /* 0x000fea0003800000 */
[----:B------:R-:W-:Y:S05]  /*0560*/  @P3 EXIT ;  /* 0x000000000000394d */ /* 0x000fea0003800000 */
[----:B------:R-:W2:Y:S01]  /*0570*/  LDG.E.U8 R2, [R2.64] ;  /* 0x0000000402027981 */ /* 0x000ea2000c1e1100 */
[----:B------:R-:W-:Y:S01]  /*0580*/  IMAD.X R7, R7, 0x1, R12, P1 ;  /* 0x0000000107077824 */ /* 0x000fe200008e060c */
[----:B-1----:R-:W-:Y:S01]  /*0590*/  LEA R4, P1, R6, c[0x0][0x160], 0x2 ;  /* 0x0000580006047a11 */ /* 0x002fe200078210ff */
[----:B0-----:R-:W-:-:S03]  /*05a0*/  FADD.FTZ R15, R20, R15 ;  /* 0x0000000f140f7221 */ /* 0x001fc60000010000 */
[----:B------:R-:W-:Y:S02]  /*05b0*/  LEA.HI.X R5, R6, c[0x0][0x164], R7, 0x2, P1 ;  /* 0x0000590006057a11 */ /* 0x000fe400008f1407 */
[----:B--2---:R-:W-:-:S13]  /*05c0*/  ISETP.NE.AND P0, PT, R2, RZ, PT ;  /* 0x000000ff0200720c */ /* 0x004fda0003f05270 */
[----:B------:R0:W-:Y:S01]  /*05d0*/  @P0 STG.E [R4.64], RZ ;  /* 0x000000ff04000986 */ /* 0x0001e2000c101904 */
[----:B------:R-:W-:Y:S05]  /*05e0*/  @P0 EXIT ;  /* 0x000000000000094d */ /* 0x000fea0003800000 */
[----:B-----5:R-:W-:-:S05]  /*05f0*/  FFMA.FTZ R13, R15, -R14, R13 ;  /* 0x8000000e0f0d7223 */ /* 0x020fca000001000d */
[----:B------:R-:W-:Y:S01]  /*0600*/  STG.E [R4.64], R13 ;  /* 0x0000000d04007986 */ /* 0x000fe2000c101904 */
[----:B------:R-:W-:Y:S05]  /*0610*/  EXIT ;  /* 0x000000000000794d */ /* 0x000fea0003800000 */
.L_x_429:
        /* <DEDUP_REMOVED lines=14> */
.L_x_10821:


//--------------------- .text._ZN43_GLOBAL__N__9ae7fba5_10_SoftMax_cu_9f978f6321softmax_warp_backwardIfffLi4ELb0ELb1EEEvPT0_PKT_S5_iiiPKb --------------------------
	.section	.text._ZN43_GLOBAL__N__9ae7fba5_10_SoftMax_cu_9f978f6321softmax_warp_backwardIfffLi4ELb0ELb1EEEvPT0_PKT_S5_iiiPKb,"ax",@progbits
	.sectioninfo	@"SHI_REGISTERS=30"
	.align	128
.text._ZN43_GLOBAL__N__9ae7fba5_10_SoftMax_cu_9f978f6321softmax_warp_backwardIfffLi4ELb0ELb1EEEvPT0_PKT_S5_iiiPKb:
        .type           _ZN43_GLOBAL__N__9ae7fba5_10_SoftMax_cu_9f978f6321softmax_warp_backwardIfffLi4ELb0ELb1EEEvPT0_PKT_S5_iiiPKb,@function
        .size           _ZN43_GLOBAL__N__9ae7fba5_10_SoftMax_cu_9f978f6321softmax_warp_backwardIfffLi4ELb0ELb1EEEvPT0_PKT_S5_iiiPKb,(.L_x_10822 - _ZN43_GLOBAL__N__9ae7fba5_10_SoftMax_cu_9f978f6321softmax_warp_backwardIfffLi4ELb0ELb1EEEvPT0_PKT_S5_iiiPKb)
        .other          _ZN43_GLOBAL__N__9ae7fba5_10_SoftMax_cu_9f978f6321softmax_warp_backwardIfffLi4ELb0ELb1EEEvPT0_PKT_S5_iiiPKb,@"STO_CUDA_ENTRY STV_DEFAULT"
_ZN43_GLOBAL__N__9ae7fba5_10_SoftMax_cu_9f978f6321softmax_warp_backwardIfffLi4ELb0ELb1EEEvPT0_PKT_S5_iiiPKb:
        /* <DEDUP_REMOVED lines=54> */
[----:B-1----:R-:W-:Y:S01]  /*0360*/  FADD.FTZ R24, R23, R4 ;  /* 0x0000000417187221 */ /* 0x002fe20000010000 */
[----:B------:R-:W-:-:S04]  /*0370*/  @!P2 IADD3 R4, P5, R17, c[0x0][0x170], RZ ;  /* 0x00005c001104aa10 */ /* 0x000fc80007fbe0ff */
[----:B------:R-:W-:Y:S01]  /*0380*/  @!P2 IADD3.X R5, R15, c[0x0][0x174], RZ, P5, !PT ;  /* 0x00005d000f05aa10 */ /* 0x000fe20002ffe4ff */
[----:B0-----:R-:W-:Y:S01]  /*0390*/  FADD.FTZ R17, R25, R8 ;  /* 0x0000000819117221 */ /* 0x001fe20000010000 */
[----:B------:R-:W-:Y:S01]  /*03a0*/  @!P3 IADD3 R8, P6, R16, c[0x0][0x170], RZ ;  /* 0x00005c001008ba10 */ /* 0x000fe20007fde0ff */
[----:B------:R-:W-:-:S03]  /*03b0*/  IMAD.MOV.U32 R16, RZ, RZ, RZ ;  /* 0x000000ffff107224 */ /* 0x000fc600078e00ff */
[----:B------:R-:W-:Y:S01]  /*03c0*/  @!P3 IADD3.X R9, R14, c[0x0][0x174], RZ, P6, !PT ;  /* 0x00005d000e09ba10 */ /* 0x000fe200037fe4ff */
[----:B------:R-:W-:Y:S02]  /*03d0*/  @P3 IMAD.MOV.U32 R14, RZ, RZ, RZ ;  /* 0x000000ffff0e3224 */ /* 0x000fe400078e00ff */
[----:B------:R0:W5:Y:S04]  /*03e0*/  @!P2 LDG.E R16, [R4.64] ;  /* 0x000000040410a981 */ /* 0x000168000c1e1900 */
[----:B------:R0:W5:Y:S04]  /*03f0*/  @!P3 LDG.E R14, [R8.64] ;  /* 0x00000004080eb981 */ /* 0x000168000c1e1900 */
[----:B------:R-:W1:Y:S01]  /*0400*/  SHFL.BFLY PT, R27, R24, 0x2, 0x101f ;  /* 0x0c501f00181b7f89 */ /* 0x000e6200000e0000 */
[----:B------:R-:W-:-:S03]  /*0410*/  ISETP.GE.AND P4, PT, R21, 0x1, PT ;  /* 0x000000011500780c */ /* 0x000fc60003f86270 */
[----:B------:R0:W2:Y:S01]  /*0420*/  SHFL.BFLY PT, R20, R17, 0x1, 0x101f ;  /* 0x0c301f0011147f89 */ /* 0x0000a200000e0000 */
[----:B-1----:R-:W-:-:S05]  /*0430*/  FADD.FTZ R27, R24, R27 ;  /* 0x0000001b181b7221 */ /* 0x002fca0000010000 */
[----:B------:R0:W1:Y:S04]  /*0440*/  SHFL.BFLY PT, R22, R27, 0x1, 0x101f ;  /* 0x0c301f001b167f89 */ /* 0x00006800000e0000 */
[----:B------:R-:W-:Y:S05]  /*0450*/  @!P4 EXIT ;  /* 0x000000000000c94d */ /* 0x000fea0003800000 */
[----:B--2---:R-:W-:Y:S01]  /*0460*/  ISETP.GE.AND P3, PT, R10, c[0x0][0x180], PT ;  /* 0x000060000a007a0c */ /* 0x004fe20003f66270 */
[----:B------:R-:W-:Y:S01]  /*0470*/  BSSY B0, `(.L_x_430) ;  /* 0x0000009000007945 */ /* 0x000fe20003800000 */
[----:B------:R-:W-:Y:S01]  /*0480*/  ISETP.GE.AND P2, PT, R18, 0x2, PT ;  /* 0x000000021200780c */ /* 0x000fe20003f46270 */
[----:B------:R-:W-:-:S10]  /*0490*/  FADD.FTZ R20, R17, R20 ;  /* 0x0000001411147221 */ /* 0x000fd40000010000 */
[----:B------:R-:W-:Y:S05]  /*04a0*/  @P3 BRA `(.L_x_431) ;  /* 0x0000005000003947 */ /* 0x000fea0003800000 */
[----:B0-----:R-:W-:Y:S01]  /*04b0*/  LEA R4, P4, R0, c[0x0][0x160], 0x2 ;  /* 0x0000580000047a11 */ /* 0x001fe200078810ff */
[----:B-----5:R-:W-:-:S03]  /*04c0*/  @!P0 FFMA.FTZ R11, R20, -R16, R11 ;  /* 0x80000010140b8223 */ /* 0x020fc6000001000b */
[----:B------:R-:W-:-:S05]  /*04d0*/  LEA.HI.X R5, R0, c[0x0][0x164], R7, 0x2, P4 ;  /* 0x0000590000057a11 */ /* 0x000fca00020f1407 */
[----:B------:R0:W-:Y:S04]  /*04e0*/  @P0 STG.E [R4.64], RZ ;  /* 0x000000ff04000986 */ /* 0x0001e8000c101904 */
[----:B------:R0:W-:Y:S02]  /*04f0*/  @!P0 STG.E [R4.64], R11 ;  /* 0x0000000b04008986 */ /* 0x0001e4000c101904 */
.L_x_431:
[----:B------:R-:W-:Y:S05]  /*0500*/  BSYNC B0 ;  /* 0x0000000000007941 */ /* 0x000fea0003800000 */
.L_x_430:
[----:B------:R-:W-:Y:S05]  /*0510*/  @!P2 EXIT ;  /* 0x000000000000a94d */ /* 0x000fea0003800000 */
[----:B------:R-:W-:Y:S05]  /*0520*/  @P3 EXIT ;  /* 0x000000000000394d */ /* 0x000fea0003800000 */
[----:B------:R-:W2:Y:S01]  /*0530*/  LDG.E.U8 R2, [R2.64] ;  /* 0x0000000402027981 */ /* 0x000ea2000c1e1100 */
[----:B------:R-:W-:Y:S01]  /*0540*/  IMAD.X R7, R7, 0x1, R12, P1 ;  /* 0x0000000107077824 */ /* 0x000fe200008e060c */
[----:B0-----:R-:W-:Y:S01]  /*0550*/  LEA R4, P1, R6, c[0x0][0x160], 0x2 ;  /* 0x0000580006047a11 */ /* 0x001fe200078210ff */
[----:B-1----:R-:W-:-:S03]  /*0560*/  FADD.FTZ R22, R27, R22 ;  /* 0x000000161b167221 */ /* 0x002fc60000010000 */
[----:B------:R-:W-:Y:S02]  /*0570*/  LEA.HI.X R5, R6, c[0x0][0x164], R7, 0x2, P1 ;  /* 0x0000590006057a11 */ /* 0x000fe400008f1407 */
[----:B--2---:R-:W-:-:S13]  /*0580*/  ISETP.NE.AND P0, PT, R2, RZ, PT ;  /* 0x000000ff0200720c */ /* 0x004fda0003f05270 */
[----:B------:R0:W-:Y:S01]  /*0590*/  @P0 STG.E [R4.64], RZ ;  /* 0x000000ff04000986 */ /* 0x0001e2000c101904 */
[----:B------:R-:W-:Y:S05]  /*05a0*/  @P0 EXIT ;  /* 0x000000000000094d */ /* 0x000fea0003800000 */
[----:B-----5:R-:W-:-:S05]  /*05b0*/  FFMA.FTZ R13, R22, -R14, R13 ;  /* 0x8000000e160d7223 */ /* 0x020fca000001000d */
[----:B------:R-:W-:Y:S01]  /*05c0*/  STG.E [R4.64], R13 ;  /* 0x0000000d04007986 */ /* 0x000fe2000c101904 */
[----:B------:R-:W-:Y:S05]  /*05d0*/  EXIT ;  /* 0x000000000000794d */ /* 0x000fea0003800000 */
.L_x_432:
        /* <DEDUP_REMOVED lines=10> */
.L_x_10822:


//--------------------- .text._ZN43_GLOBAL__N__9ae7fba5_10_SoftMax_cu_9f978f6321softmax_warp_backwardIfffLi3ELb0ELb1EEEvPT0_PKT_S5_iiiPKb --------------------------
	.section	.text._ZN43_GLOBAL__N__9ae7fba5_10_SoftMax_cu_9f978f6321softmax_warp_backwardIfffLi3ELb0ELb1EEEvPT0_PKT_S5_iiiPKb,"ax",@progbits
	.sectioninfo	@"SHI_REGISTERS=26"
	.align	128
.text._ZN43_GLOBAL__N__9ae7fba5_10_SoftMax_cu_9f978f6321softmax_warp_backwardIfffLi3ELb0ELb1EEEvPT0_PKT_S5_iiiPKb:
        .type           _ZN43_GLOBAL__N__9ae7fba5_10_SoftMax_cu_9f978f6321softmax_warp_backwardIfffLi3ELb0ELb1EEEvPT0_PKT_S5_iiiPKb,@function
        .size           _ZN43_GLOBAL__N__9ae7fba5_10_SoftMax_cu_9f978f6321softmax_warp_backwardIfffLi3ELb0ELb1EEEvPT0_PKT_S5_iiiPKb,(.L_x_10823 - _ZN43_GLOBAL__N__9ae7fba5_10_SoftMax_cu_9f978f6321softmax_warp_backwardIfffLi3ELb0ELb1EEEvPT0_PKT_S5_iiiPKb)
        .other          _ZN43_GLOBAL__N__9ae7fba5_10_SoftMax_cu_9f978f6321softmax_warp_backwardIfffLi3ELb0ELb1EEEvPT0_PKT_S5_iiiPKb,@"STO_CUDA_ENTRY STV_DEFAULT"
_ZN43_GLOBAL__N__9ae7fba5_10_SoftMax_cu_9f978f6321softmax_warp_backwardIfffLi3ELb0ELb1EEEvPT0_PKT_S5_iiiPKb:
[----:B------:R-:W-:Y:S02]  /*0000*/  IMAD.MOV.U32 R1, RZ, RZ, c[0x0][0x28] ;  /* 0x00000a00ff017624 */ /* 0x000fe400078e00ff */
[----:B------:R-:W0:Y:S04]  /*0010*/  S2R R0, SR_CTAID.X ;  /* 0x0000000000007919 */ /* 0x000e280000002500 */
[----:B------:R-:W0:Y:S01]  /*0020*/  S2R R3, SR_TID.Y ;  /* 0x0000000000037919 */ /* 0x000e220000002200 */
[----:B------:R-:W-:Y:S01]  /*0030*/  ULDC.64 UR4, c[0x0][0x118] ;  /* 0x0000460000047ab9 */ /* 0x000fe20000000a00 */
[----:B------:R-:W-:Y:S02]  /*0040*/  IMAD.MOV.U32 R8, RZ, RZ, c[0x0][0x180] ;  /* 0x00006000ff087624 */ /* 0x000fe400078e00ff */
[----:B------:R-:W1:Y:S01]  /*0050*/  S2R R4, SR_TID.X ;  /* 0x0000000000047919 */ /* 0x000e620000002100 */
[----:B0-----:R-:W-:-:S04]  /*0060*/  IMAD R0, R0, c[0x0][0x4], R3 ;  /* 0x0000010000007a24 */ /* 0x001fc800078e0203 */
[----:B------:R-:W-:Y:S01]  /*0070*/  IMAD.SHL.U32 R3, R0, 0x2, RZ ;  /* 0x0000000200037824 */ /* 0x000fe200078e00ff */
[----:B-1----:R-:W-:-:S04]  /*0080*/  LOP3.LUT R4, R4, 0x7, RZ, 0xc0, !PT ;  /* 0x0000000704047812 */ /* 0x002fc800078ec0ff */
[C---:B------:R-:W-:Y:S01]  /*0090*/  IADD3 R18, -R3.reuse, c[0x0][0x178], RZ ;  /* 0x00005e0003127a10 */ /* 0x040fe20007ffe1ff */
[----:B------:R-:W-:-:S03]  /*00a0*/  IMAD R0, R3, c[0x0][0x17c], R4 ;  /* 0x00005f0003007a24 */ /* 0x000fc600078e0204 */
[C---:B------:R-:W-:Y:S01]  /*00b0*/  ISETP.GT.AND P0, PT, R18.reuse, RZ, PT ;  /* 0x000000ff1200720c */ /* 0x040fe20003f04270 */
[----:B------:R-:W-:Y:S01]  /*00c0*/  IMAD.MOV.U32 R6, RZ, RZ, RZ ;  /* 0x000000ffff067224 */ /* 0x000fe200078e00ff */
[----:B------:R-:W-:Y:S02]  /*00d0*/  IMNMX R19, R18, 0x2, PT ;  /* 0x0000000212137817 */ /* 0x000fe40003800200 */
[----:B------:R-:W-:Y:S02]  /*00e0*/  SEL R5, RZ, c[0x0][0x180], !P0 ;  /* 0x00006000ff057a07 */ /* 0x000fe40004000000 */
[----:B------:R-:W-:Y:S02]  /*00f0*/  IADD3 R16, P0, R0, c[0x0][0x188], RZ ;  /* 0x0000620000107a10 */ /* 0x000fe40007f1e0ff */
[----:B------:R-:W-:Y:S02]  /*0100*/  ISETP.GE.AND P2, PT, R4, R5, PT ;  /* 0x000000050400720c */ /* 0x000fe40003f46270 */
[----:B------:R-:W-:-:S02]  /*0110*/  SHF.R.S32.HI R5, RZ, 0x1f, R0 ;  /* 0x0000001fff057819 */ /* 0x000fc40000011400 */
[----:B------:R-:W-:Y:S02]  /*0120*/  ISETP.GT.AND P1, PT, R19, 0x1, PT ;  /* 0x000000011300780c */ /* 0x000fe40003f24270 */
[----:B------:R-:W-:Y:S02]  /*0130*/  IADD3.X R17, R5, c[0x0][0x18c], RZ, P0, !PT ;  /* 0x0000630005117a10 */ /* 0x000fe400007fe4ff */
[----:B------:R-:W-:-:S03]  /*0140*/  SEL R7, RZ, c[0x0][0x180], !P1 ;  /* 0x00006000ff077a07 */ /* 0x000fc60004800000 */
[----:B------:R0:W2:Y:S01]  /*0150*/  LDG.E.U8 R21, [R16.64] ;  /* 0x0000000410157981 */ /* 0x0000a2000c1e1100 */
[----:B------:R-:W-:Y:S01]  /*0160*/  ISETP.GE.AND P1, PT, R4, R7, PT ;  /* 0x000000070400720c */ /* 0x000fe20003f26270 */
[C---:B------:R-:W-:Y:S01]  /*0170*/  @!P2 IMAD.SHL.U32 R15, R0.reuse, 0x4, RZ ;  /* 0x00000004000fa824 */ /* 0x040fe200078e00ff */
[----:B------:R-:W-:-:S04]  /*0180*/  @!P2 SHF.L.U64.HI R20, R0, 0x2, R5 ;  /* 0x000000020014a819 */ /* 0x000fc80000010205 */
[----:B------:R-:W-:-:S04]  /*0190*/  @!P2 IADD3 R12, P0, R15, c[0x0][0x168], RZ ;  /* 0x00005a000f0caa10 */ /* 0x000fc80007f1e0ff */
[----:B------:R-:W-:-:S03]  /*01a0*/  @!P2 IADD3.X R13, R20, c[0x0][0x16c], RZ, P0, !PT ;  /* 0x00005b00140daa10 */ /* 0x000fc600007fe4ff */
[----:B------:R-:W-:Y:S02]  /*01b0*/  @!P1 IADD3 R14, P3, R0, c[0x0][0x180], RZ ;  /* 0x00006000000e9a10 */ /* 0x000fe40007f7e0ff */
[----:B------:R-:W3:Y:S02]  /*01c0*/  @!P2 LDG.E R6, [R12.64] ;  /* 0x000000040c06a981 */ /* 0x000ee4000c1e1900 */
[----:B------:R-:W-:-:S04]  /*01d0*/  @!P1 LEA.HI.X.SX32 R9, R8, R5, 0x1, P3 ;  /* 0x0000000508099211 */ /* 0x000fc800018f0eff */
[C---:B------:R-:W-:Y:S01]  /*01e0*/  @!P1 SHF.L.U64.HI R9, R14.reuse, 0x2, R9 ;  /* 0x000000020e099819 */ /* 0x040fe20000010209 */
[----:B------:R-:W-:Y:S01]  /*01f0*/  @!P1 IMAD.SHL.U32 R14, R14, 0x4, RZ ;  /* 0x000000040e0e9824 */ /* 0x000fe200078e00ff */
[----:B------:R-:W-:Y:S02]  /*0200*/  SHF.R.S32.HI R8, RZ, 0x1f, R8 ;  /* 0x0000001fff087819 */ /* 0x000fe40000011408 */
[----:B------:R-:W-:Y:S02]  /*0210*/  IADD3 R2, P3, R16, c[0x0][0x180], RZ ;  /* 0x0000600010027a10 */ /* 0x000fe40007f7e0ff */
[----:B------:R-:W-:Y:S01]  /*0220*/  @!P1 IADD3 R10, P0, R14, c[0x0][0x168], RZ ;  /* 0x00005a000e0a9a10 */ /* 0x000fe20007f1e0ff */
[----:B------:R-:W-:Y:S02]  /*0230*/  @P1 IMAD.MOV.U32 R7, RZ, RZ, RZ ;  /* 0x000000ffff071224 */ /* 0x000fe400078e00ff */
[----:B------:R-:W-:Y:S01]  /*0240*/  IMAD.X R3, R8, 0x1, R17, P3 ;  /* 0x0000000108037824 */ /* 0x000fe200018e0611 */
[----:B------:R-:W-:-:S04]  /*0250*/  @!P1 IADD3.X R11, R9, c[0x0][0x16c], RZ, P0, !PT ;  /* 0x00005b00090b9a10 */ /* 0x000fc800007fe4ff */
[----:B0-----:R-:W4:Y:S04]  /*0260*/  LDG.E.U8 R17, [R2.64] ;  /* 0x0000000402117981 */ /* 0x001f28000c1e1100 */
[----:B------:R0:W4:Y:S01]  /*0270*/  @!P1 LDG.E R7, [R10.64] ;  /* 0x000000040a079981 */ /* 0x000122000c1e1900 */
[----:B------:R-:W-:Y:S02]  /*0280*/  @!P1 IADD3 R14, P5, R14, c[0x0][0x170], RZ ;  /* 0x00005c000e0e9a10 */ /* 0x000fe40007fbe0ff */
[----:B0-----:R-:W-:Y:S02]  /*0290*/  @!P2 IADD3 R10, P4, R15, c[0x0][0x170], RZ ;  /* 0x00005c000f0aaa10 */ /* 0x001fe40007f9e0ff */
[----:B------:R-:W-:Y:S02]  /*02a0*/  @!P1 IADD3.X R15, R9, c[0x0][0x174], RZ, P5, !PT ;  /* 0x00005d00090f9a10 */ /* 0x000fe40002ffe4ff */
[----:B------:R-:W-:-:S02]  /*02b0*/  @!P2 IADD3.X R11, R20, c[0x0][0x174], RZ, P4, !PT ;  /* 0x00005d00140baa10 */ /* 0x000fc400027fe4ff */
[----:B--2---:R-:W-:Y:S01]  /*02c0*/  ISETP.NE.AND P0, PT, R21, RZ, PT ;  /* 0x000000ff1500720c */ /* 0x004fe20003f05270 */
[----:B---3--:R-:W-:-:S05]  /*02d0*/  FADD.FTZ R16, RZ, R6 ;  /* 0x00000006ff107221 */ /* 0x008fca0000010000 */
[----:B------:R-:W-:-:S05]  /*02e0*/  FSEL R16, R16, RZ, !P0 ;  /* 0x000000ff10107208 */ /* 0x000fca0004000000 */
[----:B------:R-:W0:Y:S02]  /*02f0*/  SHFL.BFLY PT, R13, R16, 0x4, 0x181f ;  /* 0x0c981f00100d7f89 */ /* 0x000e2400000e0000 */
[----:B0-----:R-:W-:-:S05]  /*0300*/  FADD.FTZ R12, R16, R13 ;  /* 0x0000000d100c7221 */ /* 0x001fca0000010000 */
[----:B------:R-:W0:Y:S02]  /*0310*/  SHFL.BFLY PT, R13, R12, 0x2, 0x181f ;  /* 0x0c581f000c0d7f89 */ /* 0x000e2400000e0000 */
[----:B0-----:R-:W-:Y:S02]  /*0320*/  FADD.FTZ R21, R12, R13 ;  /* 0x0000000d0c157221 */ /* 0x001fe40000010000 */
[----:B------:R-:W-:Y:S02]  /*0330*/  IMAD.MOV.U32 R13, RZ, RZ, RZ ;  /* 0x000000ffff0d7224 */ /* 0x000fe400078e00ff */
[----:B------:R-:W-:-:S04]  /*0340*/  @P1 IMAD.MOV.U32 R12, RZ, RZ, RZ ;  /* 0x000000ffff0c1224 */ /* 0x000fc800078e00ff */
[----:B------:R0:W5:Y:S04]  /*0350*/  @!P2 LDG.E R13, [R10.64] ;  /* 0x000000040a0da981 */ /* 0x000168000c1e1900 */
[----:B------:R0:W5:Y:S01]  /*0360*/  @!P1 LDG.E R12, [R14.64] ;  /* 0x000000040e0c9981 */ /* 0x000162000c1e1900 */
[----:B----4-:R-:W-:Y:S01]  /*0370*/  ISETP.NE.AND P3, PT, R17, RZ, PT ;  /* 0x000000ff1100720c */ /* 0x010fe20003f65270 */
[----:B------:R-:W-:-:S05]  /*0380*/  FADD.FTZ R17, RZ, R7 ;  /* 0x00000007ff117221 */ /* 0x000fca0000010000 */
[----:B------:R-:W-:-:S05]  /*0390*/  FSEL R17, R17, RZ, !P3 ;  /* 0x000000ff11117208 */ /* 0x000fca0005800000 */
        /* <DEDUP_REMOVED lines=10> */
[----:B------:R-:W-:Y:S01]  /*0440*/  ISETP.GE.AND P1, PT, R18, 0x2, PT ;  /* 0x000000021200780c */ /* 0x000fe20003f26270 */
[----:B------:R-:W-:-:S10]  /*0450*/  FADD.FTZ R16, R21, R16 ;  /* 0x0000001015107221 */ /* 0x000fd40000010000 */
[----:B------:R-:W-:Y:S05]  /*0460*/  @P2 BRA `(.L_x_434) ;  /* 0x0000005000002947 */ /* 0x000fea0003800000 */
[----:B0-----:R-:W-:Y:S02]  /*0470*/  IMAD.MOV.U32 R11, RZ, RZ, 0x4 ;  /* 0x00000004ff0b7424 */ /* 0x001fe400078e00ff */
[----:B-----5:R-:W-:Y:S02]  /*0480*/  @!P0 FFMA.FTZ R13, R16, -R13, R6 ;  /* 0x8000000d100d8223 */ /* 0x020fe40000010006 */
[----:B------:R-:W-:-:S05]  /*0490*/  IMAD.WIDE R10, R0, R11, c[0x0][0x160] ;  /* 0x00005800000a7625 */ /* 0x000fca00078e020b */
[----:B------:R0:W-:Y:S04]  /*04a0*/  @P0 STG.E [R10.64], RZ ;  /* 0x000000ff0a000986 */ /* 0x0001e8000c101904 */
[----:B------:R0:W-:Y:S02]  /*04b0*/  @!P0 STG.E [R10.64], R13 ;  /* 0x0000000d0a008986 */ /* 0x0001e4000c101904 */
.L_x_434:
[----:B------:R-:W-:Y:S05]  /*04c0*/  BSYNC B0 ;  /* 0x0000000000007941 */ /* 0x000fea0003800000 */
.L_x_433:
[----:B------:R-:W-:Y:S05]  /*04d0*/  @!P1 EXIT ;  /* 0x000000000000994d */ /* 0x000fea0003800000 */
[----:B------:R-:W-:Y:S05]  /*04e0*/  @P2 EXIT ;  /* 0x000000000000294d */ /* 0x000fea0003800000 */
[----:B------:R-:W2:Y:S01]  /*04f0*/  LDG.E.U8 R2, [R2.64] ;  /* 0x0000000402027981 */ /* 0x000ea2000c1e1100 */
[----:B------:R-:W-:Y:S01]  /*0500*/  IADD3 R0, P1, R0, c[0x0][0x180], RZ ;  /* 0x0000600000007a10 */ /* 0x000fe20007f3e0ff */
[----:B-1----:R-:W-:-:S04]  /*0510*/  FADD.FTZ R20, R23, R20 ;  /* 0x0000001417147221 */ /* 0x002fc80000010000 */
[----:B------:R-:W-:Y:S01]  /*0520*/  IMAD.X R5, R5, 0x1, R8, P1 ;  /* 0x0000000105057824 */ /* 0x000fe200008e0608 */
[----:B------:R-:W-:-:S04]  /*0530*/  LEA R4, P1, R0, c[0x0][0x160], 0x2 ;  /* 0x0000580000047a11 */ /* 0x000fc800078210ff */
[----:B------:R-:W-:Y:S02]  /*0540*/  LEA.HI.X R5, R0, c[0x0][0x164], R5, 0x2, P1 ;  /* 0x0000590000057a11 */ /* 0x000fe400008f1405 */
[----:B--2---:R-:W-:-:S13]  /*0550*/  ISETP.NE.AND P0, PT, R2, RZ, PT ;  /* 0x000000ff0200720c */ /* 0x004fda0003f05270 */
[----:B------:R1:W-:Y:S01]  /*0560*/  @P0 STG.E [R4.64], RZ ;  /* 0x000000ff04000986 */ /* 0x0003e2000c101904 */
[----:B------:R-:W-:Y:S05]  /*0570*/  @P0 EXIT ;  /* 0x000000000000094d */ /* 0x000fea0003800000 */
[----:B-----5:R-:W-:-:S05]  /*0580*/  FFMA.FTZ R7, R20, -R12, R7 ;  /* 0x8000000c14077223 */ /* 0x020fca0000010007 */
[----:B------:R-:W-:Y:S01]  /*0590*/  STG.E [R4.64], R7 ;  /* 0x0000000704007986 */ /* 0x000fe2000c101904 */
[----:B------:R-:W-:Y:S05]  /*05a0*/  EXIT ;  /* 0x000000000000794d */ /* 0x000fea0003800000 */
.L_x_435:
        /* <DEDUP_REMOVED lines=13> */
.L_x_10823:


//--------------------- .text._ZN43_GLOBAL__N__9ae7fba5_10_SoftMax_cu_9f978f6321softmax_warp_backwardIfffLi2ELb0ELb1EEEvPT0_PKT_S5_iiiPKb --------------------------
	.section	.text._ZN43_GLOBAL__N__9ae7fba5_10_SoftMax_cu_9f978f6321softmax_warp_backwardIfffLi2ELb0ELb1EEEvPT0_PKT_S5_iiiPKb,"ax",@progbits
	.sectioninfo	@"SHI_REGISTERS=25"
	.align	128
.text._ZN43_GLOBAL__N__9ae7fba5_10_SoftMax_cu_9f978f6321softmax_warp_backwardIfffLi2ELb0ELb1EEEvPT0_PKT_S5_iiiPKb:
        .type           _ZN43_GLOBAL__N__9ae7fba5_10_SoftMax_cu_9f978f6321softmax_warp_backwardIfffLi2ELb0ELb1EEEvPT0_PKT_S5_iiiPKb,@function
        .size           _ZN43_GLOBAL__N__9ae7fba5_10_SoftMax_cu_9f978f6321softmax_warp_backwardIfffLi2ELb0ELb1EEEvPT0_PKT_S5_iiiPKb,(.L_x_10824 - _ZN43_GLOBAL__N__9ae7fba5_10_SoftMax_cu_9f978f6321softmax_warp_backwardIfffLi2ELb0ELb1EEEvPT0_PKT_S5_iiiPKb)
        .other          _ZN43_GLOBAL__N__9ae7fba5_10_SoftMax_cu_9f978f6321softmax_warp_backwardIfffLi2ELb0ELb1EEEvPT0_PKT_S5_iiiPKb,@"STO_CUDA_ENTRY STV_DEFAULT"
_ZN43_GLOBAL__N__9ae7fba5_10_SoftMax_cu_9f978f6321softmax_warp_backwardIfffLi2ELb0ELb1EEEvPT0_PKT_S5_iiiPKb:
        /* <DEDUP_REMOVED lines=19> */
[----:B------:R-:W-:-:S04]  /*0130*/  SHF.R.S32.HI R7, RZ, 0x1f, R0 ;  /* 0x0000001fff077819 */ /* 0x000fc80000011400 */
[----:B------:R-:W-:Y:S01]  /*0140*/  IADD3.X R17, R7, c[0x0][0x18c], RZ, P0, !PT ;  /* 0x0000630007117a10 */ /* 0x000fe200007fe4ff */
[C---:B------:R-:W-:Y:S01]  /*0150*/  @!P2 IMAD.SHL.U32 R15, R0.reuse, 0x4, RZ ;  /* 0x00000004000fa824 */ /* 0x040fe200078e00ff */
[C---:B------:R-:W-:Y:S01]  /*0160*/  @!P2 SHF.L.U64.HI R20, R0.reuse, 0x2, R7 ;  /* 0x000000020014a819 */ /* 0x040fe20000010207 */
[----:B------:R-:W-:Y:S02]  /*0170*/  IMAD.MOV.U32 R8, RZ, RZ, RZ ;  /* 0x000000ffff087224 */ /* 0x000fe400078e00ff */
[----:B------:R0:W2:Y:S01]  /*0180*/  LDG.E.U8 R21, [R16.64] ;  /* 0x0000000410157981 */ /* 0x0000a2000c1e1100 */
[----:B------:R-:W-:Y:S02]  /*0190*/  @!P2 IADD3 R4, P0, R15, c[0x0][0x168], RZ ;  /* 0x00005a000f04aa10 */ /* 0x000fe40007f1e0ff */
[----:B------:R-:W-:Y:S02]  /*01a0*/  @!P1 IADD3 R14, P3, R0, c[0x0][0x180], RZ ;  /* 0x00006000000e9a10 */ /* 0x000fe40007f7e0ff */
[----:B------:R-:W-:-:S02]  /*01b0*/  @!P2 IADD3.X R5, R20, c[0x0][0x16c], RZ, P0, !PT ;  /* 0x00005b001405aa10 */ /* 0x000fc400007fe4ff */
[----:B------:R-:W-:-:S03]  /*01c0*/  @!P1 LEA.HI.X.SX32 R11, R10, R7, 0x1, P3 ;  /* 0x000000070a0b9211 */ /* 0x000fc600018f0eff */
[----:B------:R1:W3:Y:S01]  /*01d0*/  @!P2 LDG.E R8, [R4.64] ;  /* 0x000000040408a981 */ /* 0x0002e2000c1e1900 */
        /* <DEDUP_REMOVED lines=10> */
[----:B-1----:R-:W-:Y:S01]  /*0280*/  @!P2 IADD3 R4, P4, R15, c[0x0][0x170], RZ ;  /* 0x00005c000f04aa10 */ /* 0x002fe20007f9e0ff */
[----:B------:R-:W-:Y:S01]  /*0290*/  IMAD.MOV.U32 R15, RZ, RZ, RZ ;  /* 0x000000ffff0f7224 */ /* 0x000fe200078e00ff */
[----:B0-----:R-:W-:Y:S01]  /*02a0*/  @!P1 IADD3 R12, P5, R14, c[0x0][0x170], RZ ;  /* 0x00005c000e0c9a10 */ /* 0x001fe20007fbe0ff */
[----:B------:R-:W-:-:S03]  /*02b0*/  @P1 IMAD.MOV.U32 R14, RZ, RZ, RZ ;  /* 0x000000ffff0e1224 */ /* 0x000fc600078e00ff */
[----:B------:R-:W-:-:S05]  /*02c0*/  @!P1 IADD3.X R13, R11, c[0x0][0x174], RZ, P5, !PT ;  /* 0x00005d000b0d9a10 */ /* 0x000fca0002ffe4ff */
[----:B------:R0:W5:Y:S01]  /*02d0*/  @!P1 LDG.E R14, [R12.64] ;  /* 0x000000040c0e9981 */ /* 0x000162000c1e1900 */
[----:B--2---:R-:W-:Y:S01]  /*02e0*/  ISETP.NE.AND P0, PT, R21, RZ, PT ;  /* 0x000000ff1500720c */ /* 0x004fe20003f05270 */
[----:B---3--:R-:W-:-:S05]  /*02f0*/  FADD.FTZ R16, RZ, R8 ;  /* 0x00000008ff107221 */ /* 0x008fca0000010000 */
[----:B------:R-:W-:-:S05]  /*0300*/  FSEL R16, R16, RZ, !P0 ;  /* 0x000000ff10107208 */ /* 0x000fca0004000000 */
[----:B------:R-:W1:Y:S02]  /*0310*/  SHFL.BFLY PT, R5, R16, 0x2, 0x1c1f ;  /* 0x0c5c1f0010057f89 */ /* 0x000e6400000e0000 */
[----:B-1----:R-:W-:Y:S01]  /*0320*/  FADD.FTZ R21, R16, R5 ;  /* 0x0000000510157221 */ /* 0x002fe20000010000 */
[----:B------:R-:W-:-:S05]  /*0330*/  @!P2 IADD3.X R5, R20, c[0x0][0x174], RZ, P4, !PT ;  /* 0x00005d001405aa10 */ /* 0x000fca00027fe4ff */
[----:B------:R0:W5:Y:S01]  /*0340*/  @!P2 LDG.E R15, [R4.64] ;  /* 0x00000004040fa981 */ /* 0x000162000c1e1900 */
[----:B----4-:R-:W-:Y:S01]  /*0350*/  ISETP.NE.AND P3, PT, R17, RZ, PT ;  /* 0x000000ff1100720c */ /* 0x010fe20003f65270 */
[----:B------:R-:W-:-:S05]  /*0360*/  FADD.FTZ R17, RZ, R9 ;  /* 0x00000009ff117221 */ /* 0x000fca0000010000 */
[----:B------:R-:W-:-:S05]  /*0370*/  FSEL R17, R17, RZ, !P3 ;  /* 0x000000ff11117208 */ /* 0x000fca0005800000 */
        /* <DEDUP_REMOVED lines=16> */
.L_x_437:
[----:B------:R-:W-:Y:S05]  /*0480*/  BSYNC B0 ;  /* 0x0000000000007941 */ /* 0x000fea0003800000 */
.L_x_436:
[----:B------:R-:W-:Y:S05]  /*0490*/  @!P1 EXIT ;  /* 0x000000000000994d */ /* 0x000fea0003800000 */
[----:B------:R-:W-:Y:S05]  /*04a0*/  @P2 EXIT ;  /* 0x000000000000294d */ /* 0x000fea0003800000 */
[----:B------:R-:W2:Y:S01]  /*04b0*/  LDG.E.U8 R2, [R2.64] ;  /* 0x0000000402027981 */ /* 0x000ea2000c1e1100 */
[----:B------:R-:W-:Y:S01]  /*04c0*/  IADD3 R0, P1, R0, c[0x0][0x180], RZ ;  /* 0x0000600000007a10 */ /* 0x000fe20007f3e0ff */
[----:B-1----:R-:W-:-:S04]  /*04d0*/  FADD.FTZ R11, R22, R11 ;  /* 0x0000000b160b7221 */ /* 0x002fc80000010000 */
[----:B------:R-:W-:Y:S01]  /*04e0*/  IMAD.X R7, R7, 0x1, R10, P1 ;  /* 0x0000000107077824 */ /* 0x000fe200008e060a */
[----:B0-----:R-:W-:-:S04]  /*04f0*/  LEA R4, P1, R0, c[0x0][0x160], 0x2 ;  /* 0x0000580000047a11 */ /* 0x001fc800078210ff */
[----:B------:R-:W-:Y:S02]  /*0500*/  LEA.HI.X R5, R0, c[0x0][0x164], R7, 0x2, P1 ;  /* 0x0000590000057a11 */ /* 0x000fe400008f1407 */
[----:B--2---:R-:W-:-:S13]  /*0510*/  ISETP.NE.AND P0, PT, R2, RZ, PT ;  /* 0x000000ff0200720c */ /* 0x004fda0003f05270 */
[----:B------:R0:W-:Y:S01]  /*0520*/  @P0 STG.E [R4.64], RZ ;  /* 0x000000ff04000986 */ /* 0x0001e2000c101904 */
[----:B------:R-:W-:Y:S05]  /*0530*/  @P0 EXIT ;  /* 0x000000000000094d */ /* 0x000fea0003800000 */
[----:B-----5:R-:W-:-:S05]  /*0540*/  FFMA.FTZ R9, R11, -R14, R9 ;  /* 0x8000000e0b097223 */ /* 0x020fca0000010009 */
[----:B------:R-:W-:Y:S01]  /*0550*/  STG.E [R4.64], R9 ;  /* 0x0000000904007986 */ /* 0x000fe2000c101904 */
[----:B------:R-:W-:Y:S05]  /*0560*/  EXIT ;  /* 0x000000000000794d */ /* 0x000fea0003800000 */
.L_x_438:
        /* <DEDUP_REMOVED lines=9> */
.L_x_10824:


//--------------------- .text._ZN43_GLOBAL__N__9ae7fba5_10_SoftMax_cu_9f978f6321softmax_warp_backwardIfffLi1ELb0ELb1EEEvPT0_PKT_S5_iiiPKb --------------------------
	.section	.text._ZN43_GLOBAL__N__9ae7fba5_10_SoftMax_cu_9f978f6321softmax_warp_backwardIfffLi1ELb0ELb1EEEvPT0_PKT_S5_iiiPKb,"ax",@progbits
	.sectioninfo	@"SHI_REGISTERS=25"
	.align	128
.text._ZN43_GLOBAL__N__9ae7fba5_10_SoftMax_cu_9f978f6321softmax_warp_backwardIfffLi1ELb0ELb1EEEvPT0_PKT_S5_iiiPKb:
        .type           _ZN43_GLOBAL__N__9ae7fba5_10_SoftMax_cu_9f978f6321softmax_warp_backwardIfffLi1ELb0ELb1EEEvPT0_PKT_S5_iiiPKb,@function
        .size           _ZN43_GLOBAL__N__9ae7fba5_10_SoftMax_cu_9f978f6321softmax_warp_backwardIfffLi1ELb0ELb1EEEvPT0_PKT_S5_iiiPKb,(.L_x_10825 - _ZN43_GLOBAL__N__9ae7fba5_10_SoftMax_cu_9f978f6321softmax_warp_backwardIfffLi1ELb0ELb1EEEvPT0_PKT_S5_iiiPKb)
        .other          _ZN43_GLOBAL__N__9ae7fba5_10_SoftMax_cu_9f978f6321softmax_warp_backwardIfffLi1ELb0ELb1EEEvPT0_PKT_S5_iiiPKb,@"STO_CUDA_ENTRY STV_DEFAULT"
_ZN43_GLOBAL__N__9ae7fba5_10_SoftMax_cu_9f978f6321softmax_warp_backwardIfffLi1ELb0ELb1EEEvPT0_PKT_S5_iiiPKb:
[----:B------:R-:W-:Y:S02]  /*0000*/  IMAD.MOV.U32 R1, RZ, RZ, c[0x0][0x28] ;  /* 0x00000a00ff017624 */ /* 0x000fe400078e00ff */
[----:B------:R-:W0:Y:S01]  /*0010*/  S2R R0, SR_CTAID.X ;  /* 0x0000000000007919 */ /* 0x000e220000002500 */
[----:B------:R-:W-:Y:S01]  /*0020*/  IMAD.MOV.U32 R11, RZ, RZ, RZ ;  /* 0x000000ffff0b7224 */ /* 0x000fe200078e00ff */
        /* <DEDUP_REMOVED lines=15> */
[----:B------:R-:W-:Y:S02]  /*0120*/  IADD3 R0, P1, R9, c[0x0][0x180], RZ ;  /* 0x0000600009007a10 */ /* 0x000fe40007f3e0ff */
[----:B------:R-:W-:Y:S01]  /*0130*/  ISETP.GE.AND P3, PT, R8, R3, PT ;  /* 0x000000030800720c */ /* 0x000fe20003f66270 */
[----:B------:R-:W-:-:S04]  /*0140*/  IMAD.MOV.U32 R3, RZ, RZ, c[0x0][0x180] ;  /* 0x00006000ff037624 */ /* 0x000fc800078e00ff */
[C---:B------:R-:W-:Y:S01]  /*0150*/  @!P2 IMAD.SHL.U32 R17, R9.reuse, 0x4, RZ ;  /* 0x000000040911a824 */ /* 0x040fe200078e00ff */
[----:B------:R-:W-:-:S04]  /*0160*/  @!P2 SHF.L.U64.HI R22, R9, 0x2, R10 ;  /* 0x000000020916a819 */ /* 0x000fc8000001020a */
[----:B------:R-:W-:-:S04]  /*0170*/  @!P2 IADD3 R4, P0, R17, c[0x0][0x168], RZ ;  /* 0x00005a001104aa10 */ /* 0x000fc80007f1e0ff */
[----:B------:R-:W-:Y:S02]  /*0180*/  @!P2 IADD3.X R5, R22, c[0x0][0x16c], RZ, P0, !PT ;  /* 0x00005b001605aa10 */ /* 0x000fe400007fe4ff */
[----:B------:R-:W-:-:S03]  /*0190*/  IADD3 R6, P0, R9, c[0x0][0x188], RZ ;  /* 0x0000620009067a10 */ /* 0x000fc60007f1e0ff */
[----:B------:R0:W2:Y:S01]  /*01a0*/  @!P2 LDG.E R11, [R4.64] ;  /* 0x00000004040ba981 */ /* 0x0000a2000c1e1900 */
[----:B------:R-:W-:Y:S01]  /*01b0*/  IADD3.X R7, R10, c[0x0][0x18c], RZ, P0, !PT ;  /* 0x000063000a077a10 */ /* 0x000fe200007fe4ff */
[----:B------:R-:W-:Y:S01]  /*01c0*/  @!P3 IMAD.SHL.U32 R20, R0, 0x4, RZ ;  /* 0x000000040014b824 */ /* 0x000fe200078e00ff */
[----:B------:R-:W-:Y:S02]  /*01d0*/  IADD3 R2, P4, R6, c[0x0][0x180], RZ ;  /* 0x0000600006027a10 */ /* 0x000fe40007f9e0ff */
[----:B------:R-:W-:Y:S01]  /*01e0*/  SHF.R.S32.HI R13, RZ, 0x1f, R3 ;  /* 0x0000001fff0d7819 */ /* 0x000fe20000011403 */
[----:B------:R-:W3:Y:S01]  /*01f0*/  LDG.E.U8 R6, [R6.64] ;  /* 0x0000000406067981 */ /* 0x000ee2000c1e1100 */
[----:B------:R-:W-:Y:S02]  /*0200*/  @!P3 LEA.HI.X.SX32 R3, R3, R10, 0x1, P1 ;  /* 0x0000000a0303b211 */ /* 0x000fe400008f0eff */
[----:B------:R-:W-:Y:S02]  /*0210*/  @!P3 IADD3 R14, P0, R20, c[0x0][0x168], RZ ;  /* 0x00005a00140eba10 */ /* 0x000fe40007f1e0ff */
[----:B------:R-:W-:Y:S01]  /*0220*/  @!P3 SHF.L.U64.HI R16, R0, 0x2, R3 ;  /* 0x000000020010b819 */ /* 0x000fe20000010203 */
[----:B------:R-:W-:-:S02]  /*0230*/  IMAD.X R3, R13, 0x1, R7, P4 ;  /* 0x000000010d037824 */ /* 0x000fc400020e0607 */
[----:B------:R-:W-:Y:S01]  /*0240*/  @P3 IMAD.MOV.U32 R12, RZ, RZ, RZ ;  /* 0x000000ffff0c3224 */ /* 0x000fe200078e00ff */
[----:B------:R-:W-:Y:S02]  /*0250*/  @!P3 IADD3.X R15, R16, c[0x0][0x16c], RZ, P0, !PT ;  /* 0x00005b00100fba10 */ /* 0x000fe400007fe4ff */
[----:B------:R-:W4:Y:S01]  /*0260*/  LDG.E.U8 R19, [R2.64] ;  /* 0x0000000402137981 */ /* 0x000f22000c1e1100 */
[----:B0-----:R-:W-:-:S03]  /*0270*/  @!P2 IADD3 R4, P6, R17, c[0x0][0x170], RZ ;  /* 0x00005c001104aa10 */ /* 0x001fc60007fde0ff */
[----:B------:R0:W4:Y:S02]  /*0280*/  @!P3 LDG.E R12, [R14.64] ;  /* 0x000000040e0cb981 */ /* 0x000124000c1e1900 */
[----:B0-----:R-:W-:Y:S02]  /*0290*/  IMAD.MOV.U32 R14, RZ, RZ, RZ ;  /* 0x000000ffff0e7224 */ /* 0x001fe400078e00ff */
[----:B------:R-:W-:Y:S02]  /*02a0*/  @P3 IMAD.MOV.U32 R15, RZ, RZ, RZ ;  /* 0x000000ffff0f3224 */ /* 0x000fe400078e00ff */
[----:B--2---:R-:W-:Y:S01]  /*02b0*/  FADD.FTZ R5, RZ, R11 ;  /* 0x0000000bff057221 */ /* 0x004fe20000010000 */
[----:B---3--:R-:W-:-:S04]  /*02c0*/  ISETP.NE.AND P0, PT, R6, RZ, PT ;  /* 0x000000ff0600720c */ /* 0x008fc80003f05270 */
[----:B------:R-:W-:Y:S02]  /*02d0*/  FSEL R17, R5, RZ, !P0 ;  /* 0x000000ff05117208 */ /* 0x000fe40004000000 */
[----:B------:R-:W-:Y:S02]  /*02e0*/  @!P2 IADD3.X R5, R22, c[0x0][0x174], RZ, P6, !PT ;  /* 0x00005d001605aa10 */ /* 0x000fe400037fe4ff */
[----:B------:R-:W-:-:S03]  /*02f0*/  @!P3 IADD3 R6, P6, R20, c[0x0][0x170], RZ ;  /* 0x00005c001406ba10 */ /* 0x000fc60007fde0ff */
[----:B------:R0:W5:Y:S01]  /*0300*/  @!P2 LDG.E R14, [R4.64] ;  /* 0x00000004040ea981 */ /* 0x000162000c1e1900 */
[----:B------:R-:W-:-:S05]  /*0310*/  @!P3 IADD3.X R7, R16, c[0x0][0x174], RZ, P6, !PT ;  /* 0x00005d001007ba10 */ /* 0x000fca00037fe4ff */
[----:B------:R0:W5:Y:S01]  /*0320*/  @!P3 LDG.E R15, [R6.64] ;  /* 0x00000004060fb981 */ /* 0x000162000c1e1900 */
[----:B------:R-:W-:Y:S02]  /*0330*/  ISETP.GE.AND P4, PT, R21, 0x1, PT ;  /* 0x000000011500780c */ /* 0x000fe40003f86270 */
[----:B----4-:R-:W-:Y:S01]  /*0340*/  ISETP.NE.AND P5, PT, R19, RZ, PT ;  /* 0x000000ff1300720c */ /* 0x010fe20003fa5270 */
[----:B------:R-:W-:-:S05]  /*0350*/  FADD.FTZ R19, RZ, R12 ;  /* 0x0000000cff137221 */ /* 0x000fca0000010000 */
[----:B------:R-:W-:Y:S01]  /*0360*/  FSEL R19, R19, RZ, !P5 ;  /* 0x000000ff13137208 */ /* 0x000fe20006800000 */
[----:B------:R0:W1:Y:S04]  /*0370*/  SHFL.BFLY PT, R20, R17, 0x1, 0x1e1f ;  /* 0x0c3e1f0011147f89 */ /* 0x00006800000e0000 */
[----:B------:R0:W2:Y:S01]  /*0380*/  SHFL.BFLY PT, R16, R19, 0x1, 0x1e1f ;  /* 0x0c3e1f0013107f89 */ /* 0x0000a200000e0000 */
[----:B------:R-:W-:Y:S05]  /*0390*/  @!P4 EXIT ;  /* 0x000000000000c94d */ /* 0x000fea0003800000 */
[----:B------:R-:W-:Y:S01]  /*03a0*/  ISETP.GE.AND P3, PT, R8, c[0x0][0x180], PT ;  /* 0x0000600008007a0c */ /* 0x000fe20003f66270 */
[----:B------:R-:W-:Y:S01]  /*03b0*/  BSSY B0, `(.L_x_439) ;  /* 0x0000009000007945 */ /* 0x000fe20003800000 */
[----:B------:R-:W-:Y:S01]  /*03c0*/  ISETP.GE.AND P2, PT, R18, 0x2, PT ;  /* 0x000000021200780c */ /* 0x000fe20003f46270 */
[----:B-1----:R-:W-:-:S10]  /*03d0*/  FADD.FTZ R20, R17, R20 ;  /* 0x0000001411147221 */ /* 0x002fd40000010000 */
[----:B------:R-:W-:Y:S05]  /*03e0*/  @P3 BRA `(.L_x_440) ;  /* 0x0000005000003947 */ /* 0x000fea0003800000 */
[----:B0-----:R-:W-:Y:S01]  /*03f0*/  LEA R4, P4, R9, c[0x0][0x160], 0x2 ;  /* 0x0000580009047a11 */ /* 0x001fe200078810ff */
[----:B-----5:R-:W-:-:S03]  /*0400*/  @!P0 FFMA.FTZ R11, R20, -R14, R11 ;  /* 0x8000000e140b8223 */ /* 0x020fc6000001000b */
[----:B------:R-:W-:-:S05]  /*0410*/  LEA.HI.X R5, R9, c[0x0][0x164], R10, 0x2, P4 ;  /* 0x0000590009057a11 */ /* 0x000fca00020f140a */
[----:B------:R0:W-:Y:S04]  /*0420*/  @P0 STG.E [R4.64], RZ ;  /* 0x000000ff04000986 */ /* 0x0001e8000c101904 */
[----:B------:R0:W-:Y:S02]  /*0430*/  @!P0 STG.E [R4.64], R11 ;  /* 0x0000000b04008986 */ /* 0x0001e4000c101904 */
.L_x_440:
[----:B------:R-:W-:Y:S05]  /*0440*/  BSYNC B0 ;  /* 0x0000000000007941 */ /* 0x000fea0003800000 */
.L_x_439:
[----:B------:R-:W-:Y:S05]  /*0450*/  @!P2 EXIT ;  /* 0x000000000000a94d */ /* 0x000fea0003800000 */
[----:B------:R-:W-:Y:S05]  /*0460*/  @P3 EXIT ;  /* 0x000000000000394d */ /* 0x000fea0003800000 */
[----:B------:R-:W3:Y:S01]  /*0470*/  LDG.E.U8 R2, [R2.64] ;  /* 0x0000000402027981 */ /* 0x000ee2000c1e1100 */
[----:B------:R-:W-:Y:S01]  /*0480*/  IMAD.X R13, R10, 0x1, R13, P1 ;  /* 0x000000010a0d7824 */ /* 0x000fe200008e060d */
[----:B0-----:R-:W-:Y:S01]  /*0490*/  LEA R4, P1, R0, c[0x0][0x160], 0x2 ;  /* 0x0000580000047a11 */ /* 0x001fe200078210ff */
[----:B--2---:R-:W-:-:S03]  /*04a0*/  FADD.FTZ R16, R19, R16 ;  /* 0x0000001013107221 */ /* 0x004fc60000010000 */
[----:B------:R-:W-:Y:S02]  /*04b0*/  LEA.HI.X R5, R0, c[0x0][0x164], R13, 0x2, P1 ;  /* 0x0000590000057a11 */ /* 0x000fe400008f140d */
[----:B---3--:R-:W-:-:S13]  /*04c0*/  ISETP.NE.AND P0, PT, R2, RZ, PT ;  /* 0x000000ff0200720c */ /* 0x008fda0003f05270 */
[----:B------:R0:W-:Y:S01]  /*04d0*/  @P0 STG.E [R4.64], RZ ;  /* 0x000000ff04000986 */ /* 0x0001e2000c101904 */
[----:B------:R-:W-:Y:S05]  /*04e0*/  @P0 EXIT ;  /* 0x000000000000094d */ /* 0x000fea0003800000 */
[----:B-----5:R-:W-:-:S05]  /*04f0*/  FFMA.FTZ R15, R16, -R15, R12 ;  /* 0x8000000f100f7223 */ /* 0x020fca000001000c */
[----:B------:R-:W-:Y:S01]  /*0500*/  STG.E [R4.64], R15 ;  /* 0x0000000f04007986 */ /* 0x000fe2000c101904 */
[----:B------:R-:W-:Y:S05]  /*0510*/  EXIT ;  /* 0x000000000000794d */ /* 0x000fea0003800000 */
.L_x_441:
        /* <DEDUP_REMOVED lines=14> */
.L_x_10825:


//--------------------- .text._ZN43_GLOBAL__N__9ae7fba5_10_SoftMax_cu_9f978f6321softmax_warp_backwardIfffLi0ELb0ELb1EEEvPT0_PKT_S5_iiiPKb --------------------------
	.section	.text._ZN43_GLOBAL__N__9ae7fba5_10_SoftMax_cu_9f978f6321softmax_warp_backwardIfffLi0ELb0ELb1EEEvPT0_PKT_S5_iiiPKb,"ax",@progbits
	.sectioninfo	@"SHI_REGISTERS=21"
	.align	128
.text._ZN43_GLOBAL__N__9ae7fba5_10_SoftMax_cu_9f978f6321softmax_warp_backwardIfffLi0ELb0ELb1EEEvPT0_PKT_S5_iiiPKb:
        .type           _ZN43_GLOBAL__N__9ae7fba5_10_SoftMax_cu_9f978f6321softmax_warp_backwardIfffLi0ELb0ELb1EEEvPT0_PKT_S5_iiiPKb,@function
        .size           _ZN43_GLOBAL__N__9ae7fba5_10_SoftMax_cu_9f978f6321softmax_warp_backwardIfffLi0ELb0ELb1EEEvPT0_PKT_S5_iiiPKb,(.L_x_10826 - _ZN43_GLOBAL__N__9ae7fba5_10_SoftMax_cu_9f978f6321softmax_warp_backwardIfffLi0ELb0ELb1EEEvPT0_PKT_S5_iiiPKb)
        .other          _ZN43_GLOBAL__N__9ae7fba5_10_SoftMax_cu_9f978f6321softmax_warp_backwardIfffLi0ELb0ELb1EEEvPT0_PKT_S5_iiiPKb,@"STO_CUDA_ENTRY STV_DEFAULT"
_ZN43_GLOBAL__N__9ae7fba5_10_SoftMax_cu_9f978f6321softmax_warp_backwardIfffLi0ELb0ELb1EEEvPT0_PKT_S5_iiiPKb:
        /* <DEDUP_REMOVED lines=9> */
[----:B0-----:R-:W-:Y:S02]  /*0090*/  IMAD R2, R2, c[0x0][0x4], R3 ;  /* 0x0000010002027a24 */ /* 0x001fe400078e0203 */
[----:B------:R-:W-:-:S02]  /*00a0*/  IMAD.MOV.U32 R3, RZ, RZ, RZ ;  /* 0x000000ffff037224 */ /* 0x000fc400078e00ff */
        /* <DEDUP_REMOVED lines=19> */
[----:B------:R0:W5:Y:S01]  /*01e0*/  @P3 LDG.E R9, [R4.64] ;  /* 0x0000000404093981 */ /* 0x000162000c1e1900 */
[----:B------:R-:W-:Y:S02]  /*01f0*/  @P3 IADD3.X R7, R7, c[0x0][0x174], RZ, P4, !PT ;  /* 0x00005d0007073a10 */ /* 0x000fe400027fe4ff */
[----:B------:R-:W-:Y:S02]  /*0200*/  @P2 IADD3 R14, P4, R14, c[0x0][0x170], RZ ;  /* 0x00005c000e0e2a10 */ /* 0x000fe40007f9e0ff */
[C---:B------:R-:W-:Y:S01]  /*0210*/  @P2 IADD3.X R13, R15.reuse, c[0x0][0x16c], RZ, P5, !PT ;  /* 0x00005b000f0d2a10 */ /* 0x040fe20002ffe4ff */
[----:B------:R0:W5:Y:S01]  /*0220*/  @P3 LDG.E R10, [R6.64] ;  /* 0x00000004060a3981 */ /* 0x000162000c1e1900 */
[----:B------:R-:W-:-:S03]  /*0230*/  @P2 IADD3.X R15, R15, c[0x0][0x174], RZ, P4, !PT ;  /* 0x00005d000f0f2a10 */ /* 0x000fc600027fe4ff */
[----:B------:R0:W5:Y:S04]  /*0240*/  @P2 LDG.E R0, [R12.64] ;  /* 0x000000040c002981 */ /* 0x000168000c1e1900 */
[----:B------:R0:W5:Y:S02]  /*0250*/  @P2 LDG.E R3, [R14.64] ;  /* 0x000000040e032981 */ /* 0x000164000c1e1900 */
.L_x_442:
[----:B------:R-:W-:Y:S05]  /*0260*/  @!P1 EXIT ;  /* 0x000000000000994d */ /* 0x000fea0003800000 */
[----:B------:R-:W-:Y:S05]  /*0270*/  @!P0 EXIT ;  /* 0x000000000000894d */ /* 0x000fea0003800000 */
[----:B0-----:R-:W-:-:S04]  /*0280*/  IADD3 R6, P0, R8, c[0x0][0x188], RZ ;  /* 0x0000620008067a10 */ /* 0x001fc80007f1e0ff */
[----:B------:R-:W-:-:S05]  /*0290*/  IADD3.X R7, R11, c[0x0][0x18c], RZ, P0, !PT ;  /* 0x000063000b077a10 */ /* 0x000fca00007fe4ff */
[----:B------:R0:W2:Y:S01]  /*02a0*/  LDG.E.U8 R4, [R6.64] ;  /* 0x0000000406047981 */ /* 0x0000a2000c1e1100 */
[----:B------:R-:W-:Y:S02]  /*02b0*/  SHF.R.S32.HI R15, RZ, 0x1f, R18 ;  /* 0x0000001fff0f7819 */ /* 0x000fe40000011412 */
[----:B------:R-:W-:-:S05]  /*02c0*/  IADD3 R12, P1, R6, c[0x0][0x180], RZ ;  /* 0x00006000060c7a10 */ /* 0x000fca0007f3e0ff */
[----:B------:R-:W-:Y:S01]  /*02d0*/  IMAD.X R13, R15, 0x1, R7, P1 ;  /* 0x000000010f0d7824 */ /* 0x000fe200008e0607 */
[----:B------:R-:W-:-:S04]  /*02e0*/  ISETP.GE.AND P1, PT, R16, 0x2, PT ;  /* 0x000000021000780c */ /* 0x000fc80003f26270 */
[----:B0-----:R0:W5:Y:S01]  /*02f0*/  LDG.E.U8 R6, [R12.64] ;  /* 0x000000040c067981 */ /* 0x001162000c1e1100 */
[----:B--2---:R-:W-:Y:S02]  /*0300*/  ISETP.NE.AND P0, PT, R4, RZ, PT ;  /* 0x000000ff0400720c */ /* 0x004fe40003f05270 */
[----:B------:R-:W-:-:S11]  /*0310*/  LEA R4, P2, R8, c[0x0][0x160], 0x2 ;  /* 0x0000580008047a11 */ /* 0x000fd600078410ff */
[----:B-----5:R-:W-:-:S05]  /*0320*/  @!P0 FADD.FTZ R5, RZ, R9 ;  /* 0x00000009ff058221 */ /* 0x020fca0000010000 */
[----:B------:R-:W-:Y:S02]  /*0330*/  @!P0 FSEL R14, R5, RZ, !P0 ;  /* 0x000000ff050e8208 */ /* 0x000fe40004000000 */
[----:B------:R-:W-:-:S03]  /*0340*/  LEA.HI.X R5, R8, c[0x0][0x164], R11, 0x2, P2 ;  /* 0x0000590008057a11 */ /* 0x000fc600010f140b */
[----:B------:R-:W-:Y:S02]  /*0350*/  @!P0 FFMA.FTZ R9, R14, -R10, R9 ;  /* 0x8000000a0e098223 */ /* 0x000fe40000010009 */
[----:B------:R0:W-:Y:S04]  /*0360*/  @P0 STG.E [R4.64], RZ ;  /* 0x000000ff04000986 */ /* 0x0001e8000c101904 */
[----:B------:R0:W-:Y:S01]  /*0370*/  @!P0 STG.E [R4.64], R9 ;  /* 0x0000000904008986 */ /* 0x0001e2000c101904 */
        /* <DEDUP_REMOVED lines=9> */
[----:B------:R0:W-:Y:S01]  /*0410*/  @P0 STG.E [R4.64], RZ ;  /* 0x000000ff04000986 */ /* 0x0001e2000c101904 */
[----:B------:R-:W-:Y:S05]  /*0420*/  @P0 EXIT ;  /* 0x000000000000094d */ /* 0x000fea0003800000 */
[----:B------:R-:W-:Y:S01]  /*0430*/  FADD.FTZ R2, RZ, R0 ;  /* 0x00000000ff027221 */ /* 0x000fe20000010000 */
[----:B------:R-:W-:-:S04]  /*0440*/  ISETP.NE.AND P0, PT, R6, RZ, PT ;  /* 0x000000ff0600720c */ /* 0x000fc80003f05270 */
[----:B------:R-:W-:-:S05]  /*0450*/  FSEL R2, R2, RZ, !P0 ;  /* 0x000000ff02027208 */ /* 0x000fca0004000000 */
[----:B------:R-:W-:-:S05]  /*0460*/  FFMA.FTZ R3, R2, -R3, R0 ;  /* 0x8000000302037223 */ /* 0x000fca0000010000 */
[----:B------:R-:W-:Y:S01]  /*0470*/  STG.E [R4.64], R3 ;  /* 0x0000000304007986 */ /* 0x000fe2000c101904 */
[----:B------:R-:W-:Y:S05]  /*0480*/  EXIT ;  /* 0x000000000000794d */ /* 0x000fea0003800000 */
.L_x_443:
        /* <DEDUP_REMOVED lines=15> */
.L_x_10826:


//--------------------- .text._ZN43_GLOBAL__N__9ae7fba5_10_SoftMax_cu_9f978f6321softmax_warp_backwardIdddLi10ELb0ELb1EEEvPT0_PKT_S5_iiiPKb --------------------------
	.section	.text._ZN43_GLOBAL__N__9ae7fba5_10_SoftMax_cu_9f978f6321softmax_warp_backwardIdddLi10ELb0ELb1EEEvPT0_PKT_S5_iiiPKb,"ax",@progbits
	.sectioninfo	@"SHI_REGISTERS=200"
	.align	128
.text._ZN43_GLOBAL__N__9ae7fba5_10_SoftMax_cu_9f978f6321softmax_warp_backwardIdddLi10ELb0ELb1EEEvPT0_PKT_S5_iiiPKb:
        .type           _ZN43_GLOBAL__N__9ae7fba5_10_SoftMax_cu_9f978f6321softmax_warp_backwardIdddLi10ELb0ELb1EEEvPT0_PKT_S5_iiiPKb,@function
        .size           _ZN43_GLOBAL__N__9ae7fba5_10_SoftMax_cu_9f978f6321softmax_warp_backwardIdddLi10ELb0ELb1EEEvPT0_PKT_S5_iiiPKb,(.L_x_10827 - _ZN43_GLOBAL__N__9ae7fba5_10_SoftMax_cu_9f978f6321softmax_warp_backwardIdddLi10ELb0ELb1EEEvPT0_PKT_S5_iiiPKb)
        .other          _ZN43_GLOBAL__N__9ae7fba5_10_SoftMax_cu_9f978f6321softmax_warp_backwardIdddLi10ELb0ELb1EEEvPT0_PKT_S5_iiiPKb,@"STO_CUDA_ENTRY STV_DEFAULT"
_ZN43_GLOBAL__N__9ae7fba5_10_SoftMax_cu_9f978f6321softmax_warp_backwardIdddLi10ELb0ELb1EEEvPT0_PKT_S5_iiiPKb:
[----:B------:R-:W-:Y:S02]  /*0000*/  IMAD.MOV.U32 R1, RZ, RZ, c[0x0][0x28] ;  /* 0x00000a00ff017624 */ /* 0x000fe400078e00ff */
[----:B------:R-:W0:Y:S01]  /*0010*/  S2R R47, SR_CTAID.X ;  /* 0x00000000002f7919 */ /* 0x000e220000002500 */
[----:B------:R-:W-:Y:S01]  /*0020*/  IMAD.MOV.U32 R48, RZ, RZ, 0x8 ;  /* 0x00000008ff307424 */ /* 0x000fe200078e00ff */
[----:B------:R-:W-:Y:S01]  /*0030*/  CS2R R2, SRZ ;  /* 0x0000000000027805 */ /* 0x000fe2000001ff00 */
[----:B------:R-:W-:Y:S01]  /*0040*/  ULDC.64 UR4, c[0x0][0x118] ;  /* 0x0000460000047ab9 */ /* 0x000fe20000000a00 */
        /* <DEDUP_REMOVED lines=8> */
[C---:B------:R-:W-:Y:S01]  /*00d0*/  IMAD.WIDE R78, R47.reuse, R48, c[0x0][0x168] ;  /* 0x00005a002f4e7625 */ /* 0x040fe200078e0230 */
[----:B------:R-:W-:Y:S02]  /*00e0*/  SEL R105, RZ, c[0x0][0x180], !P0 ;  /* 0x00006000ff697a07 */ /* 0x000fe40004000000 */
[C---:B------:R-:W-:Y:S02]  /*00f0*/  IADD3 R4, P0, R47.reuse, c[0x0][0x188], RZ ;  /* 0x000062002f047a10 */ /* 0x040fe40007f1e0ff */
[-C--:B------:R-:W-:Y:S02]  /*0100*/  ISETP.GE.AND P1, PT, R46, R105.reuse, PT ;  /* 0x000000692e00720c */ /* 0x080fe40003f26270 */
[----:B------:R-:W-:Y:S02]  /*0110*/  LEA.HI.X.SX32 R5, R47, c[0x0][0x18c], 0x1, P0 ;  /* 0x000063002f057a11 */ /* 0x000fe400000f0eff */
[----:B------:R-:W-:-:S03]  /*0120*/  ISETP.GE.AND P2, PT, R0, R105, PT ;  /* 0x000000690000720c */ /* 0x000fc60003f46270 */
[----:B------:R-:W2:Y:S01]  /*0130*/  LDG.E.U8 R16, [R4.64] ;  /* 0x0000000404107981 */ /* 0x000ea2000c1e1100 */
[----:B------:R-:W-:Y:S01]  /*0140*/  CS2R R6, SRZ ;  /* 0x0000000000067805 */ /* 0x000fe2000001ff00 */
[----:B------:R-:W-:Y:S02]  /*0150*/  LOP3.LUT R49, R46, 0x40, RZ, 0xfc, !PT ;  /* 0x000000402e317812 */ /* 0x000fe400078efcff */
[----:B------:R-:W3:Y:S04]  /*0160*/  LDG.E.U8 R18, [R4.64+0x20] ;  /* 0x0000200404127981 */ /* 0x000ee8000c1e1100 */
[----:B------:R-:W4:Y:S01]  /*0170*/  @!P1 LDG.E.64 R2, [R78.64] ;  /* 0x000000044e029981 */ /* 0x000f22000c1e1b00 */
[----:B------:R-:W-:-:S03]  /*0180*/  ISETP.GE.AND P0, PT, R49, R105, PT ;  /* 0x000000693100720c */ /* 0x000fc60003f06270 */
[----:B------:R-:W3:Y:S01]  /*0190*/  @!P2 LDG.E.64 R6, [R78.64+0x100] ;  /* 0x000100044e06a981 */ /* 0x000ee2000c1e1b00 */
[----:B------:R-:W-:Y:S01]  /*01a0*/  CS2R R8, SRZ ;  /* 0x0000000000087805 */ /* 0x000fe2000001ff00 */
[C---:B------:R-:W-:Y:S02]  /*01b0*/  LOP3.LUT R50, R46.reuse, 0x60, RZ, 0xfc, !PT ;  /* 0x000000602e327812 */ /* 0x040fe400078efcff */
[----:B------:R-:W3:Y:S01]  /*01c0*/  LDG.E.U8 R19, [R4.64+0x40] ;  /* 0x0000400404137981 */ /* 0x000ee2000c1e1100 */
[----:B------:R-:W-:Y:S01]  /*01d0*/  CS2R R10, SRZ ;  /* 0x00000000000a7805 */ /* 0x000fe2000001ff00 */
[----:B------:R-:W-:Y:S02]  /*01e0*/  LOP3.LUT R51, R46, 0x80, RZ, 0xfc, !PT ;  /* 0x000000802e337812 */ /* 0x000fe400078efcff */
[----:B------:R-:W3:Y:S04]  /*01f0*/  LDG.E.U8 R20, [R4.64+0x60] ;  /* 0x0000600404147981 */ /* 0x000ee8000c1e1100 */
[----:B------:R-:W3:Y:S01]  /*0200*/  @!P0 LDG.E.64 R8, [R78.64+0x200] ;  /* 0x000200044e088981 */ /* 0x000ee2000c1e1b00 */
[----:B------:R-:W-:Y:S01]  /*0210*/  ISETP.GE.AND P0, PT, R50, R105, PT ;  /* 0x000000693200720c */ /* 0x000fe20003f06270 */
[----:B------:R-:W-:-:S02]  /*0220*/  CS2R R12, SRZ ;  /* 0x00000000000c7805 */ /* 0x000fc4000001ff00 */
[----:B------:R-:W3:Y:S01]  /*0230*/  LDG.E.U8 R21, [R4.64+0x80] ;  /* 0x0000800404157981 */ /* 0x000ee2000c1e1100 */
[C---:B------:R-:W-:Y:S02]  /*0240*/  LOP3.LUT R120, R46.reuse, 0xa0, RZ, 0xfc, !PT ;  /* 0x000000a02e787812 */ /* 0x040fe400078efcff */
[C---:B------:R-:W-:Y:S01]  /*0250*/  LOP3.LUT R122, R46.reuse, 0xc0, RZ, 0xfc, !PT ;  /* 0x000000c02e7a7812 */ /* 0x040fe200078efcff */
[----:B------:R-:W3:Y:S01]  /*0260*/  LDG.E.U8 R26, [R4.64+0xc0] ;  /* 0x0000c004041a7981 */ /* 0x000ee2000c1e1100 */
[----:B------:R-:W-:Y:S01]  /*0270*/  IMAD.WIDE R24, R47, R48, c[0x0][0x170] ;  /* 0x00005c002f187625 */ /* 0x000fe200078e0230 */
[----:B------:R-:W-:Y:S02]  /*0280*/  LOP3.LUT R124, R46, 0xe0, RZ, 0xfc, !PT ;  /* 0x000000e02e7c7812 */ /* 0x000fe400078efcff */
[----:B------:R-:W3:Y:S04]  /*0290*/  LDG.E.U8 R28, [R4.64+0xe0] ;  /* 0x0000e004041c7981 */ /* 0x000ee8000c1e1100 */
[----:B------:R-:W3:Y:S01]  /*02a0*/  @!P0 LDG.E.64 R10, [R78.64+0x300] ;  /* 0x000300044e0a8981 */ /* 0x000ee2000c1e1b00 */
[----:B------:R-:W-:-:S02]  /*02b0*/  ISETP.GE.AND P0, PT, R51, R105, PT ;  /* 0x000000693300720c */ /* 0x000fc40003f06270 */
[C---:B------:R-:W-:Y:S01]  /*02c0*/  LOP3.LUT R126, R46.reuse, 0x100, RZ, 0xfc, !PT ;  /* 0x000001002e7e7812 */ /* 0x040fe200078efcff */
[----:B------:R-:W3:Y:S01]  /*02d0*/  LDG.E.U8 R30, [R4.64+0x100] ;  /* 0x00010004041e7981 */ /* 0x000ee2000c1e1100 */
[----:B------:R-:W-:-:S03]  /*02e0*/  LOP3.LUT R128, R46, 0x120, RZ, 0xfc, !PT ;  /* 0x000001202e807812 */ /* 0x000fc600078efcff */
[----:B------:R-:W3:Y:S01]  /*02f0*/  LDG.E.U8 R32, [R4.64+0x120] ;  /* 0x0001200404207981 */ /* 0x000ee2000c1e1100 */
[----:B------:R-:W-:-:S03]  /*0300*/  LOP3.LUT R130, R46, 0x140, RZ, 0xfc, !PT ;  /* 0x000001402e827812 */ /* 0x000fc600078efcff */
[----:B------:R-:W3:Y:S04]  /*0310*/  LDG.E.U8 R34, [R4.64+0x140] ;  /* 0x0001400404227981 */ /* 0x000ee8000c1e1100 */
[----:B------:R-:W3:Y:S01]  /*0320*/  @!P0 LDG.E.64 R12, [R78.64+0x400] ;  /* 0x000400044e0c8981 */ /* 0x000ee2000c1e1b00 */
[----:B------:R-:W-:Y:S02]  /*0330*/  ISETP.GE.AND P3, PT, R120, R105, PT ;  /* 0x000000697800720c */ /* 0x000fe40003f66270 */
[C---:B------:R-:W-:Y:S01]  /*0340*/  LOP3.LUT R132, R46.reuse, 0x160, RZ, 0xfc, !PT ;  /* 0x000001602e847812 */ /* 0x040fe200078efcff */
[----:B------:R-:W3:Y:S01]  /*0350*/  LDG.E.U8 R36, [R4.64+0x160] ;  /* 0x0001600404247981 */ /* 0x000ee2000c1e1100 */
[----:B------:R-:W-:-:S03]  /*0360*/  LOP3.LUT R134, R46, 0x180, RZ, 0xfc, !PT ;  /* 0x000001802e867812 */ /* 0x000fc600078efcff */
        /* <DEDUP_REMOVED lines=39> */
[----:B--2---:R-:W-:Y:S01]  /*05e0*/  ISETP.NE.AND P0, PT, R16, RZ, PT ;  /* 0x000000ff1000720c */ /* 0x004fe20003f05270 */
[----:B----4-:R-:W0:-:S10]  /*05f0*/  DADD R14, RZ, R2 ;  /* 0x00000000ff0e7229 */ /* 0x010e140000000002 */
[----:B0-----:R-:W-:Y:S02]  /*0600*/  FSEL R16, R14, RZ, !P0 ;  /* 0x000000ff0e107208 */ /* 0x001fe40004000000 */
[----:B------:R-:W-:-:S06]  /*0610*/  FSEL R17, R15, RZ, !P0 ;  /* 0x000000ff0f117208 */ /* 0x000fcc0004000000 */
[----:B---3--:R-:W0:Y:S01]  /*0620*/  DADD R14, R6, R16 ;  /* 0x00000000060e7229 */ /* 0x008e220000000010 */
[----:B------:R-:W-:-:S09]  /*0630*/  ISETP.NE.AND P2, PT, R18, RZ, PT ;  /* 0x000000ff1200720c */ /* 0x000fd20003f45270 */
[----:B0-----:R-:W-:Y:S02]  /*0640*/  FSEL R16, R14, R16, !P2 ;  /* 0x000000100e107208 */ /* 0x001fe40005000000 */
[----:B------:R-:W-:-:S06]  /*0650*/  FSEL R17, R15, R17, !P2 ;  /* 0x000000110f117208 */ /* 0x000fcc0005000000 */
[----:B------:R-:W0:Y:S01]  /*0660*/  DADD R14, R8, R16 ;  /* 0x00000000080e7229 */ /* 0x000e220000000010 */
[----:B------:R-:W-:-:S09]  /*0670*/  ISETP.NE.AND P2, PT, R19, RZ, PT ;  /* 0x000000ff1300720c */ /* 0x000fd20003f45270 */
[----:B0-----:R-:W-:Y:S02]  /*0680*/  FSEL R16, R14, R16, !P2 ;  /* 0x000000100e107208 */ /* 0x001fe40005000000 */
[----:B------:R-:W-:-:S06]  /*0690*/  FSEL R17, R15, R17, !P2 ;  /* 0x000000110f117208 */ /* 0x000fcc0005000000 */
[----:B------:R-:W0:Y:S01]  /*06a0*/  DADD R14, R10, R16 ;  /* 0x000000000a0e7229 */ /* 0x000e220000000010 */
[----:B------:R-:W-:Y:S02]  /*06b0*/  ISETP.NE.AND P2, PT, R20, RZ, PT ;  /* 0x000000ff1400720c */ /* 0x000fe40003f45270 */
[----:B------:R-:W2:Y:S07]  /*06c0*/  LDG.E.U8 R20, [R4.64+0xa0] ;  /* 0x0000a00404147981 */ /* 0x000eae000c1e1100 */
[----:B0-----:R-:W-:-:S02]  /*06d0*/  FSEL R16, R14, R16, !P2 ;  /* 0x000000100e107208 */ /* 0x001fc40005000000 */
[----:B------:R-:W-:-:S06]  /*06e0*/  FSEL R17, R15, R17, !P2 ;  /* 0x000000110f117208 */ /* 0x000fcc0005000000 */
[----:B------:R-:W0:Y:S01]  /*06f0*/  DADD R14, R12, R16 ;  /* 0x000000000c0e7229 */ /* 0x000e220000000010 */
[----:B------:R-:W-:-:S09]  /*0700*/  ISETP.NE.AND P2, PT, R21, RZ, PT ;  /* 0x000000ff1500720c */ /* 0x000fd20003f45270 */
[----:B0-----:R-:W-:Y:S02]  /*0710*/  FSEL R18, R14, R16, !P2 ;  /* 0x000000100e127208 */ /* 0x001fe40005000000 */
[----:B------:R-:W-:Y:S02]  /*0720*/  FSEL R19, R15, R17, !P2 ;  /* 0x000000110f137208 */ /* 0x000fe40005000000 */
[----:B------:R-:W-:-:S06]  /*0730*/  CS2R R14, SRZ ;  /* 0x00000000000e7805 */ /* 0x000fcc000001ff00 */
[----:B------:R-:W3:Y:S01]  /*0740*/  @!P3 LDG.E.64 R14, [R78.64+0x500] ;  /* 0x000500044e0eb981 */ /* 0x000ee2000c1e1b00 */
[----:B------:R-:W-:Y:S02]  /*0750*/  P2R R102, PR, RZ, 0x1 ;  /* 0x00000001ff667803 */ /* 0x000fe40000000000 */
[----:B------:R-:W-:Y:S02]  /*0760*/  ISETP.GE.AND P0, PT, R122, R105, PT ;  /* 0x000000697a00720c */ /* 0x000fe40003f06270 */
[----:B--2---:R-:W-:Y:S01]  /*0770*/  ISETP.NE.AND P2, PT, R20, RZ, PT ;  /* 0x000000ff1400720c */ /* 0x004fe20003f45270 */
[----:B---3--:R-:W0:-:S10]  /*0780*/  DADD R16, R14, R18 ;  /* 0x000000000e107229 */ /* 0x008e140000000012 */
[----:B0-----:R-:W-:Y:S02]  /*0790*/  FSEL R22, R16, R18, !P2 ;  /* 0x0000001210167208 */ /* 0x001fe40005000000 */
[----:B------:R-:W-:Y:S02]  /*07a0*/  FSEL R23, R17, R19, !P2 ;  /* 0x0000001311177208 */ /* 0x000fe40005000000 */
[----:B------:R-:W-:-:S06]  /*07b0*/  CS2R R18, SRZ ;  /* 0x0000000000127805 */ /* 0x000fcc000001ff00 */
[----:B------:R-:W2:Y:S01]  /*07c0*/  @!P0 LDG.E.64 R18, [R78.64+0x600] ;  /* 0x000600044e128981 */ /* 0x000ea2000c1e1b00 */
[----:B------:R-:W-:Y:S01]  /*07d0*/  CS2R R16, SRZ ;  /* 0x0000000000107805 */ /* 0x000fe2000001ff00 */
[----:B------:R-:W-:-:S05]  /*07e0*/  ISETP.GE.AND P0, PT, R124, R105, PT ;  /* 0x000000697c00720c */ /* 0x000fca0003f06270 */
[----:B------:R0:W5:Y:S01]  /*07f0*/  @!P1 LDG.E.64 R16, [R24.64] ;  /* 0x0000000418109981 */ /* 0x000162000c1e1b00 */
[----:B------:R-:W-:Y:S01]  /*0800*/  ISETP.NE.AND P1, PT, R26, RZ, PT ;  /* 0x000000ff1a00720c */ /* 0x000fe20003f25270 */
[----:B--2---:R-:W1:-:S10]  /*0810*/  DADD R20, R18, R22 ;  /* 0x0000000012147229 */ /* 0x004e540000000016 */
[----:B-1----:R-:W-:Y:S02]  /*0820*/  FSEL R26, R20, R22, !P1 ;  /* 0x00000016141a7208 */ /* 0x002fe40004800000 */
[----:B------:R-:W-:Y:S02]  /*0830*/  FSEL R27, R21, R23, !P1 ;  /* 0x00000017151b7208 */ /* 0x000fe40004800000 */
[----:B------:R-:W-:-:S06]  /*0840*/  CS2R R20, SRZ ;  /* 0x0000000000147805 */ /* 0x000fcc000001ff00 */
[----:B------:R-:W2:Y:S01]  /*0850*/  @!P0 LDG.E.64 R20, [R78.64+0x700] ;  /* 0x000700044e148981 */ /* 0x000ea2000c1e1b00 */
[----:B------:R-:W-:Y:S02]  /*0860*/  ISETP.GE.AND P0, PT, R126, R105, PT ;  /* 0x000000697e00720c */ /* 0x000fe40003f06270 */
        /* <DEDUP_REMOVED lines=125> */
[----:B------:R-:W-:Y:S02]  /*1040*/  P2R R98, PR, RZ, 0x1 ;  /* 0x00000001ff627803 */ /* 0x000fe40000000000 */
[----:B------:R-:W-:Y:S02]  /*1050*/  ISETP.GE.AND P0, PT, R164, R105, PT ;  /* 0x00000069a400720c */ /* 0x000fe40003f06270 */
[----:B------:R-:W-:Y:S01]  /*1060*/  ISETP.NE.AND P1, PT, R70, RZ, PT ;  /* 0x000000ff4600720c */ /* 0x000fe20003f25270 */
[----:B--2---:R-:W1:-:S10]  /*1070*/  DADD R66, R64, R68 ;  /* 0x0000000040427229 */ /* 0x004e540000000044 */
[----:B-1----:R-:W-:Y:S02]  /*1080*/  FSEL R70, R66, R68, !P1 ;  /* 0x0000004442467208 */ /* 0x002fe40004800000 */
[----:B------:R-:W-:Y:S02]  /*1090*/  FSEL R71, R67, R69, !P1 ;  /* 0x0000004543477208 */ /* 0x000fe40004800000 */
[----:B------:R-:W-:-:S06]  /*10a0*/  CS2R R66, SRZ ;  /* 0x0000000000427805 */ /* 0x000fcc000001ff00 */
[----:B------:R-:W2:Y:S01]  /*10b0*/  @!P0 LDG.E.64 R66, [R78.64+0x1a00] ;  /* 0x001a00044e428981 */ /* 0x000ea2000c1e1b00 */
[----:B------:R-:W-:Y:S01]  /*10c0*/  ISETP.NE.AND P1, PT, R72, RZ, PT ;  /* 0x000000ff4800720c */ /* 0x000fe20003f25270 */
[----:B--2---:R-:W1:-:S10]  /*10d0*/  DADD R68, R66, R70 ;  /* 0x0000000042447229 */ /* 0x004e540000000046 */
[----:B-1----:R-:W-:Y:S02]  /*10e0*/  FSEL R72, R68, R70, !P1 ;  /* 0x0000004644487208 */ /* 0x002fe40004800000 */
[----:B------:R-:W-:Y:S02]  /*10f0*/  FSEL R73, R69, R71, !P1 ;  /* 0x0000004745497208 */ /* 0x000fe40004800000 */
[----:B------:R-:W-:Y:S01]  /*1100*/  ISETP.GE.AND P1, PT, R166, R105, PT ;  /* 0x00000069a600720c */ /* 0x000fe20003f26270 */
[----:B------:R-:W-:-:S12]  /*1110*/  CS2R R68, SRZ ;  /* 0x0000000000447805 */ /* 0x000fd8000001ff00 */
        /* <DEDUP_REMOVED lines=26> */
[----:B------:R-:W-:-:S13]  /*12c0*/  ISETP.GE.AND P5, PT, R178, R105, PT ;  /* 0x00000069b200720c */ /* 0x000fda0003fa6270 */
[----:B------:R-:W-:-:S06]  /*12d0*/  @P5 CS2R R76, SRZ ;  /* 0x00000000004c5805 */ /* 0x000fcc000001ff00 */
[----:B------:R-:W2:Y:S01]  /*12e0*/  @!P5 LDG.E.64 R76, [R78.64+0x1f00] ;  /* 0x001f00044e4cd981 */ /* 0x000ea2000c1e1b00 */
[----:B------:R-:W-:Y:S01]  /*12f0*/  ISETP.NE.AND P6, PT, R84, RZ, PT ;  /* 0x000000ff5400720c */ /* 0x000fe20003fc5270 */
[----:B------:R-:W-:Y:S01]  /*1300*/  CS2R R188, SRZ ;  /* 0x0000000000bc7805 */ /* 0x000fe2000001ff00 */
[----:B------:R-:W-:Y:S01]  /*1310*/  ISETP.GE.AND P0, PT, R49, R105, PT ;  /* 0x000000693100720c */ /* 0x000fe20003f06270 */
[----:B------:R-:W-:Y:S01]  /*1320*/  CS2R R190, SRZ ;  /* 0x0000000000be7805 */ /* 0x000fe2000001ff00 */
[----:B------:R-:W-:Y:S01]  /*1330*/  CS2R R192, SRZ ;  /* 0x0000000000c07805 */ /* 0x000fe2000001ff00 */
[----:B------:R-:W-:-:S10]  /*1340*/  CS2R R194, SRZ ;  /* 0x0000000000c27805 */ /* 0x000fd4000001ff00 */
[----:B------:R0:W5:Y:S01]  /*1350*/  @!P0 LDG.E.64 R190, [R24.64+0x200] ;  /* 0x0002000418be8981 */ /* 0x000162000c1e1b00 */
[----:B------:R-:W-:Y:S01]  /*1360*/  ISETP.GE.AND P0, PT, R51, R105, PT ;  /* 0x000000693300720c */ /* 0x000fe20003f06270 */
[----:B------:R-:W-:Y:S01]  /*1370*/  CS2R R186, SRZ ;  /* 0x0000000000ba7805 */ /* 0x000fe2000001ff00 */
[----:B------:R-:W-:-:S11]  /*1380*/  CS2R R184, SRZ ;  /* 0x0000000000b87805 */ /* 0x000fd6000001ff00 */
[----:B------:R0:W5:Y:S01]  /*1390*/  @!P0 LDG.E.64 R194, [R24.64+0x400] ;  /* 0x0004000418c28981 */ /* 0x000162000c1e1b00 */
[----:B------:R-:W-:Y:S01]  /*13a0*/  ISETP.GE.AND P0, PT, R122, R105, PT ;  /* 0x000000697a00720c */ /* 0x000fe20003f06270 */
[----:B------:R-:W-:Y:S01]  /*13b0*/  CS2R R182, SRZ ;  /* 0x0000000000b67805 */ /* 0x000fe2000001ff00 */
[----:B------:R-:W-:-:S11]  /*13c0*/  CS2R R180, SRZ ;  /* 0x0000000000b47805 */ /* 0x000fd6000001ff00 */
[----:B------:R0:W5:Y:S01]  /*13d0*/  @!P0 LDG.E.64 R184, [R24.64+0x600] ;  /* 0x0006000418b88981 */ /* 0x000162000c1e1b00 */
[----:B--2---:R-:W1:-:S10]  /*13e0*/  DADD R80, R76, R82 ;  /* 0x000000004c507229 */ /* 0x004e540000000052 */
[----:B-1----:R-:W-:Y:S02]  /*13f0*/  FSEL R106, R80, R82, !P6 ;  /* 0x00000052506a7208 */ /* 0x002fe40007000000 */
[----:B------:R-:W-:-:S03]  /*1400*/  FSEL R107, R81, R83, !P6 ;  /* 0x00000053516b7208 */ /* 0x000fc60007000000 */
[----:B------:R-:W-:Y:S04]  /*1410*/  SHFL.BFLY PT, R108, R106, 0x10, 0x1f ;  /* 0x0e001f006a6c7f89 */ /* 0x000fe800000e0000 */
[----:B------:R-:W1:Y:S02]  /*1420*/  SHFL.BFLY PT, R109, R107, 0x10, 0x1f ;  /* 0x0e001f006b6d7f89 */ /* 0x000e6400000e0000 */
[----:B-1----:R-:W1:-:S07]  /*1430*/  DADD R108, R106, R108 ;  /* 0x000000006a6c7229 */ /* 0x002e4e000000006c */
[----:B-1----:R-:W-:Y:S04]  /*1440*/  SHFL.BFLY PT, R111, R109, 0x8, 0x1f ;  /* 0x0d001f006d6f7f89 */ /* 0x002fe800000e0000 */
[----:B------:R-:W1:Y:S02]  /*1450*/  SHFL.BFLY PT, R110, R108, 0x8, 0x1f ;  /* 0x0d001f006c6e7f89 */ /* 0x000e6400000e0000 */
[----:B-1----:R-:W1:-:S07]  /*1460*/  DADD R110, R108, R110 ;  /* 0x000000006c6e7229 */ /* 0x002e4e000000006e */
[----:B-1----:R-:W-:Y:S04]  /*1470*/  SHFL.BFLY PT, R113, R111, 0x4, 0x1f ;  /* 0x0c801f006f717f89 */ /* 0x002fe800000e0000 */
[----:B------:R-:W1:Y:S02]  /*1480*/  SHFL.BFLY PT, R112, R110, 0x4, 0x1f ;  /* 0x0c801f006e707f89 */ /* 0x000e6400000e0000 */
[----:B-1----:R-:W1:-:S07]  /*1490*/  DADD R114, R110, R112 ;  /* 0x000000006e727229 */ /* 0x002e4e0000000070 */
[----:B-1----:R-:W-:Y:S04]  /*14a0*/  SHFL.BFLY PT, R113, R115, 0x2, 0x1f ;  /* 0x0c401f0073717f89 */ /* 0x002fe800000e0000 */
[----:B------:R-:W1:Y:S01]  /*14b0*/  SHFL.BFLY PT, R112, R114, 0x2, 0x1f ;  /* 0x0c401f0072707f89 */ /* 0x000e6200000e0000 */
[----:B------:R-:W-:Y:S01]  /*14c0*/  CS2R R106, SRZ ;  /* 0x00000000006a7805 */ /* 0x000fe2000001ff00 */
[----:B------:R-:W-:Y:S01]  /*14d0*/  CS2R R108, SRZ ;  /* 0x00000000006c7805 */ /* 0x000fe2000001ff00 */
[----:B------:R-:W-:-:S04]  /*14e0*/  CS2R R110, SRZ ;  /* 0x00000000006e7805 */ /* 0x000fc8000001ff00 */
[----:B------:R0:W5:Y:S04]  /*14f0*/  @!P1 LDG.E.64 R106, [R24.64+0x1b00] ;  /* 0x001b0004186a9981 */ /* 0x000168000c1e1b00 */
[----:B------:R0:W5:Y:S04]  /*1500*/  @!P2 LDG.E.64 R108, [R24.64+0x1c00] ;  /* 0x001c0004186ca981 */ /* 0x000168000c1e1b00 */
[----:B------:R0:W5:Y:S01]  /*1510*/  @!P3 LDG.E.64 R110, [R24.64+0x1d00] ;  /* 0x001d0004186eb981 */ /* 0x000162000c1e1b00 */
[----:B-1----:R1:W2:Y:S02]  /*1520*/  DADD R116, R114, R112 ;  /* 0x0000000072747229 */ /* 0x0022a40000000070 */
[----:B-1----:R-:W-:Y:S01]  /*1530*/  CS2R R112, SRZ ;  /* 0x0000000000707805 */ /* 0x002fe2000001ff00 */
[----:B------:R-:W-:-:S05]  /*1540*/  @P5 CS2R R114, SRZ ;  /* 0x0000000000725805 */ /* 0x000fca000001ff00 */
[----:B------:R0:W5:Y:S04]  /*1550*/  @!P4 LDG.E.64 R112, [R24.64+0x1e00] ;  /* 0x001e00041870c981 */ /* 0x000168000c1e1b00 */
[----:B------:R0:W5:Y:S01]  /*1560*/  @!P5 LDG.E.64 R114, [R24.64+0x1f00] ;  /* 0x001f00041872d981 */ /* 0x000162000c1e1b00 */
[----:B------:R-:W-:-:S13]  /*1570*/  ISETP.GE.AND P6, PT, R0, R105, PT ;  /* 0x000000690000720c */ /* 0x000fda0003fc6270 */
[----:B------:R0:W5:Y:S01]  /*1580*/  @!P6 LDG.E.64 R188, [R24.64+0x100] ;  /* 0x0001000418bce981 */ /* 0x000162000c1e1b00 */
[----:B------:R-:W-:-:S13]  /*1590*/  ISETP.GE.AND P6, PT, R50, R105, PT ;  /* 0x000000693200720c */ /* 0x000fda0003fc6270 */
[----:B------:R0:W5:Y:S01]  /*15a0*/  @!P6 LDG.E.64 R192, [R24.64+0x300] ;  /* 0x0003000418c0e981 */ /* 0x000162000c1e1b00 */
[-C--:B------:R-:W-:Y:S02]  /*15b0*/  ISETP.GE.AND P6, PT, R120, R105.reuse, PT ;  /* 0x000000697800720c */ /* 0x080fe40003fc6270 */
[----:B------:R-:W-:-:S11]  /*15c0*/  ISETP.GE.AND P0, PT, R126, R105, PT ;  /* 0x000000697e00720c */ /* 0x000fd60003f06270 */
[----:B------:R0:W5:Y:S01]  /*15d0*/  @!P6 LDG.E.64 R186, [R24.64+0x500] ;  /* 0x0005000418bae981 */ /* 0x000162000c1e1b00 */
[-C--:B------:R-:W-:Y:S01]  /*15e0*/  ISETP.GE.AND P6, PT, R124, R105.reuse, PT ;  /* 0x000000697c00720c */ /* 0x080fe20003fc6270 */
[----:B------:R-:W-:Y:S02]  /*15f0*/  CS2R R176, SRZ ;  /* 0x0000000000b07805 */ /* 0x000fe4000001ff00 */
[----:B------:R0:W5:Y:S01]  /*1600*/  @!P0 LDG.E.64 R180, [R24.64+0x800] ;  /* 0x0008000418b48981 */ /* 0x000162000c1e1b00 */
[----:B------:R-:W-:-:S09]  /*1610*/  ISETP.GE.AND P0, PT, R130, R105, PT ;  /* 0x000000698200720c */ /* 0x000fd20003f06270 */
[----:B------:R0:W5:Y:S01]  /*1620*/  @!P6 LDG.E.64 R182, [R24.64+0x700] ;  /* 0x0007000418b6e981 */ /* 0x000162000c1e1b00 */
[----:B------:R-:W-:Y:S01]  /*1630*/  ISETP.GE.AND P6, PT, R128, R105, PT ;  /* 0x000000698000720c */ /* 0x000fe20003fc6270 */
[----:B------:R-:W-:Y:S01]  /*1640*/  CS2R R174, SRZ ;  /* 0x0000000000ae7805 */ /* 0x000fe2000001ff00 */
[----:B------:R-:W-:-:S05]  /*1650*/  CS2R R136, SRZ ;  /* 0x0000000000887805 */ /* 0x000fca000001ff00 */
[----:B------:R0:W5:Y:S06]  /*1660*/  @!P0 LDG.E.64 R174, [R24.64+0xa00] ;  /* 0x000a000418ae8981 */ /* 0x00016c000c1e1b00 */
[----:B------:R0:W5:Y:S01]  /*1670*/  @!P6 LDG.E.64 R176, [R24.64+0x900] ;  /* 0x0009000418b0e981 */ /* 0x000162000c1e1b00 */
[-C--:B------:R-:W-:Y:S02]  /*1680*/  ISETP.GE.AND P6, PT, R132, R105.reuse, PT ;  /* 0x000000698400720c */ /* 0x080fe40003fc6270 */
[----:B------:R-:W-:Y:S01]  /*1690*/  ISETP.GE.AND P0, PT, R134, R105, PT ;  /* 0x000000698600720c */ /* 0x000fe20003f06270 */
[----:B------:R-:W-:Y:S01]  /*16a0*/  CS2R R118, SRZ ;  /* 0x0000000000767805 */ /* 0x000fe2000001ff00 */
[----:B------:R-:W-:-:S09]  /*16b0*/  CS2R R78, SRZ ;  /* 0x00000000004e7805 */ /* 0x000fd2000001ff00 */
[----:B------:R0:W5:Y:S01]  /*16c0*/  @!P6 LDG.E.64 R136, [R24.64+0xb00] ;  /* 0x000b00041888e981 */ /* 0x000162000c1e1b00 */
[----:B------:R-:W-:-:S03]  /*16d0*/  ISETP.GE.AND P6, PT, R138, R105, PT ;  /* 0x000000698a00720c */ /* 0x000fc60003fc6270 */
[----:B------:R0:W5:Y:S01]  /*16e0*/  @!P0 LDG.E.64 R118, [R24.64+0xc00] ;  /* 0x000c000418768981 */ /* 0x000162000c1e1b00 */
[----:B------:R-:W-:Y:S01]  /*16f0*/  ISETP.GE.AND P0, PT, R140, R105, PT ;  /* 0x000000698c00720c */ /* 0x000fe20003f06270 */
[----:B------:R-:W-:-:S08]  /*1700*/  CS2R R80, SRZ ;  /* 0x0000000000507805 */ /* 0x000fd0000001ff00 */
[----:B------:R0:W5:Y:S01]  /*1710*/  @!P6 LDG.E.64 R78, [R24.64+0xd00] ;  /* 0x000d0004184ee981 */ /* 0x000162000c1e1b00 */
[-C--:B------:R-:W-:Y:S01]  /*1720*/  ISETP.GE.AND P6, PT, R142, R105.reuse, PT ;  /* 0x000000698e00720c */ /* 0x080fe20003fc6270 */
[----:B------:R-:W-:Y:S02]  /*1730*/  CS2R R82, SRZ ;  /* 0x0000000000527805 */ /* 0x000fe4000001ff00 */
        /* <DEDUP_REMOVED lines=22> */
[----:B------:R-:W-:-:S03]  /*18a0*/  ISETP.GE.AND P6, PT, R158, R105, PT ;  /* 0x000000699e00720c */ /* 0x000fc60003fc6270 */
[----:B------:R0:W5:Y:S01]  /*18b0*/  @!P0 LDG.E.64 R96, [R24.64+0x1600] ;  /* 0x0016000418608981 */ /* 0x000162000c1e1b00 */
[----:B------:R-:W-:Y:S02]  /*18c0*/  ISETP.NE.AND P0, PT, R98, RZ, PT ;  /* 0x000000ff6200720c */ /* 0x000fe40003f05270 */
[----:B------:R-:W-:Y:S01]  /*18d0*/  CS2R R98, SRZ ;  /* 0x0000000000627805 */ /* 0x000fe2000001ff00 */
[----:B------:R-:W-:-:S06]  /*18e0*/  CS2R R100, SRZ ;  /* 0x0000000000647805 */ /* 0x000fcc000001ff00 */
[----:B------:R0:W5:Y:S01]  /*18f0*/  @!P6 LDG.E.64 R98, [R24.64+0x1700] ;  /* 0x001700041862e981 */ /* 0x000162000c1e1b00 */
[----:B------:R-:W-:-:S03]  /*1900*/  ISETP.GE.AND P6, PT, R162, R105, PT ;  /* 0x00000069a200720c */ /* 0x000fc60003fc6270 */
[----:B------:R0:W5:Y:S01]  /*1910*/  @!P0 LDG.E.64 R100, [R24.64+0x1800] ;  /* 0x0018000418648981 */ /* 0x000162000c1e1b00 */
[----:B------:R-:W-:Y:S02]  /*1920*/  ISETP.NE.AND P0, PT, R102, RZ, PT ;  /* 0x000000ff6600720c */ /* 0x000fe40003f05270 */
[----:B------:R-:W-:Y:S01]  /*1930*/  CS2R R102, SRZ ;  /* 0x0000000000667805 */ /* 0x000fe2000001ff00 */
[----:B--2---:R-:W-:Y:S06]  /*1940*/  SHFL.BFLY PT, R197, R117, 0x1, 0x1f ;  /* 0x0c201f0075c57f89 */ /* 0x004fec00000e0000 */
[----:B------:R0:W5:Y:S01]  /*1950*/  @!P6 LDG.E.64 R102, [R24.64+0x1900] ;  /* 0x001900041866e981 */ /* 0x000162000c1e1b00 */
[----:B------:R-:W-:-:S03]  /*1960*/  ISETP.GE.AND P6, PT, R164, R105, PT ;  /* 0x00000069a400720c */ /* 0x000fc60003fc6270 */
[----:B------:R-:W1:Y:S01]  /*1970*/  SHFL.BFLY PT, R196, R116, 0x1, 0x1f ;  /* 0x0c201f0074c47f89 */ /* 0x000e6200000e0000 */
[----:B------:R-:W-:-:S09]  /*1980*/  CS2R R104, SRZ ;  /* 0x0000000000687805 */ /* 0x000fd2000001ff00 */
[----:B------:R0:W5:Y:S01]  /*1990*/  @!P6 LDG.E.64 R104, [R24.64+0x1a00] ;  /* 0x001a00041868e981 */ /* 0x000162000c1e1b00 */
[----:B------:R-:W-:Y:S01]  /*19a0*/  ISETP.GE.AND P6, PT, R121, 0x1, PT ;  /* 0x000000017900780c */ /* 0x000fe20003fc6270 */
[----:B-1----:R0:W1:-:S12]  /*19b0*/  DADD R116, R116, R196 ;  /* 0x0000000074747229 */ /* 0x00205800000000c4 */
[----:B------:R-:W-:Y:S05]  /*19c0*/  @!P6 EXIT ;  /* 0x000000000000e94d */ /* 0x000fea0003800000 */
[----:B------:R-:W-:Y:S01]  /*19d0*/  ISETP.GE.AND P6, PT, R46, c[0x0][0x180], PT ;  /* 0x000060002e007a0c */ /* 0x000fe20003fc6270 */
[----:B------:R-:W-:Y:S01]  /*19e0*/  BSSY B0, `(.L_x_444) ;  /* 0x000000d000007945 */ /* 0x000fe20003800000 */
[----:B------:R-:W-:Y:S02]  /*19f0*/  ISETP.GE.AND P3, PT, R0, c[0x0][0x180], PT ;  /* 0x0000600000007a0c */ /* 0x000fe40003f66270 */
[----:B------:R-:W-:Y:S01]  /*1a00*/  ISETP.GE.AND P1, PT, R49, c[0x0][0x180], PT ;  /* 0x0000600031007a0c */ /* 0x000fe20003f26270 */
[----:B------:R-:W-:Y:S01]  /*1a10*/  IMAD.WIDE R48, R47, R48, c[0x0][0x160] ;  /* 0x000058002f307625 */ /* 0x000fe200078e0230 */
[----:B0-----:R-:W-:Y:S02]  /*1a20*/  P2R R24, PR, RZ, 0x8 ;  /* 0x00000008ff187803 */ /* 0x001fe40000000000 */
[----:B------:R-:W-:Y:S02]  /*1a30*/  ISETP.GE.AND P2, PT, R50, c[0x0][0x180], PT ;  /* 0x0000600032007a0c */ /* 0x000fe40003f46270 */
[----:B------:R-:W-:-:S02]  /*1a40*/  ISETP.GE.AND P3, PT, R51, c[0x0][0x180], PT ;  /* 0x0000600033007a0c */ /* 0x000fc40003f66270 */
[----:B------:R-:W-:Y:S02]  /*1a50*/  ISETP.GE.AND P4, PT, R120, c[0x0][0x180], PT ;  /* 0x0000600078007a0c */ /* 0x000fe40003f86270 */
[----:B------:R-:W-:Y:S01]  /*1a60*/  ISETP.GE.AND P5, PT, R122, c[0x0][0x180], PT ;  /* 0x000060007a007a0c */ /* 0x000fe20003fa6270 */
[----:B------:R-:W-:Y:S07]  /*1a70*/  @P6 BRA `(.L_x_445) ;  /* 0x0000003000006947 */ /* 0x000fee0003800000 */
[----:B-1---5:R-:W0:Y:S01]  /*1a80*/  @!P0 DFMA R16, -R116, R16, R2 ;  /* 0x000000107410822b */ /* 0x022e220000000102 */
[----:B------:R1:W-:Y:S06]  /*1a90*/  @P0 STG.E.64 [R48.64], RZ ;  /* 0x000000ff30000986 */ /* 0x0003ec000c101b04 */
[----:B0-----:R1:W-:Y:S04]  /*1aa0*/  @!P0 STG.E.64 [R48.64], R16 ;  /* 0x0000001030008986 */ /* 0x0013e8000c101b04 */
.L_x_445:
[----:B------:R-:W-:Y:S05]  /*1ab0*/  BSYNC B0 ;  /* 0x0000000000007941 */ /* 0x000fea0003800000 */
.L_x_444:
[----:B------:R-:W-:Y:S01]  /*1ac0*/  ISETP.GE.AND P6, PT, R0, c[0x0][0x180], PT ;  /* 0x0000600000007a0c */ /* 0x000fe20003fc6270 */
[----:B------:R-:W-:Y:S01]  /*1ad0*/  BSSY B0, `(.L_x_446) ;  /* 0x0000008000007945 */ /* 0x000fe20003800000 */
[----:B------:R-:W-:-:S11]  /*1ae0*/  ISETP.GE.AND P0, PT, R124, c[0x0][0x180], PT ;  /* 0x000060007c007a0c */ /* 0x000fd60003f06270 */
[----:B------:R-:W-:Y:S05]  /*1af0*/  @P6 BRA `(.L_x_447) ;  /* 0x0000005000006947 */ /* 0x000fea0003800000 */
[----:B------:R-:W2:Y:S02]  /*1b00*/  LDG.E.U8 R0, [R4.64+0x20] ;  /* 0x0000200404007981 */ /* 0x000ea4000c1e1100 */
[----:B--2---:R-:W-:-:S13]  /*1b10*/  ISETP.NE.AND P6, PT, R0, RZ, PT ;  /* 0x000000ff0000720c */ /* 0x004fda0003fc5270 */
[----:B-1---5:R-:W0:Y:S01]  /*1b20*/  @!P6 DFMA R188, -R116, R188, R6 ;  /* 0x000000bc74bce22b */ /* 0x022e220000000106 */
[----:B------:R1:W-:Y:S06]  /*1b30*/  @P6 STG.E.64 [R48.64+0x100], RZ ;  /* 0x000100ff30006986 */ /* 0x0003ec000c101b04 */
[----:B0-----:R1:W-:Y:S04]  /*1b40*/  @!P6 STG.E.64 [R48.64+0x100], R188 ;  /* 0x000100bc3000e986 */ /* 0x0013e8000c101b04 */
.L_x_447:
[----:B------:R-:W-:Y:S05]  /*1b50*/  BSYNC B0 ;  /* 0x0000000000007941 */ /* 0x000fea0003800000 */
.L_x_446:
[----:B------:R-:W-:Y:S01]  /*1b60*/  BSSY B0, `(.L_x_448) ;  /* 0x0000008000007945 */ /* 0x000fe20003800000 */
[----:B------:R-:W-:Y:S01]  /*1b70*/  ISETP.GE.AND P6, PT, R126, c[0x0][0x180], PT ;  /* 0x000060007e007a0c */ /* 0x000fe20003fc6270 */
[----:B------:R-:W-:Y:S07]  /*1b80*/  @P1 BRA `(.L_x_449) ;  /* 0x0000005000001947 */ /* 0x000fee0003800000 */
[----:B------:R-:W2:Y:S02]  /*1b90*/  LDG.E.U8 R0, [R4.64+0x40] ;  /* 0x0000400404007981 */ /* 0x000ea4000c1e1100 */
[----:B--2---:R-:W-:-:S13]  /*1ba0*/  ISETP.NE.AND P1, PT, R0, RZ, PT ;  /* 0x000000ff0000720c */ /* 0x004fda0003f25270 */
[----:B-1---5:R-:W0:Y:S01]  /*1bb0*/  @!P1 DFMA R190, -R116, R190, R8 ;  /* 0x000000be74be922b */ /* 0x022e220000000108 */
[----:B------:R1:W-:Y:S06]  /*1bc0*/  @P1 STG.E.64 [R48.64+0x200], RZ ;  /* 0x000200ff30001986 */ /* 0x0003ec000c101b04 */
[----:B0-----:R1:W-:Y:S04]  /*1bd0*/  @!P1 STG.E.64 [R48.64+0x200], R190 ;  /* 0x000200be30009986 */ /* 0x0013e8000c101b04 */
.L_x_449:
[----:B------:R-:W-:Y:S05]  /*1be0*/  BSYNC B0 ;  /* 0x0000000000007941 */ /* 0x000fea0003800000 */
.L_x_448:
        /* <DEDUP_REMOVED lines=8> */
.L_x_451:
[----:B------:R-:W-:Y:S05]  /*1c70*/  BSYNC B0 ;  /* 0x0000000000007941 */ /* 0x000fea0003800000 */
.L_x_450:
        /* <DEDUP_REMOVED lines=8> */
.L_x_453:
[----:B------:R-:W-:Y:S05]  /*1d00*/  BSYNC B0 ;  /* 0x0000000000007941 */ /* 0x000fea0003800000 */
.L_x_452:
        /* <DEDUP_REMOVED lines=8> */
.L_x_455:
[----:B------:R-:W-:Y:S05]  /*1d90*/  BSYNC B0 ;  /* 0x0000000000007941 */ /* 0x000fea0003800000 */
.L_x_454:
        /* <DEDUP_REMOVED lines=8> */
.L_x_457:
[----:B------:R-:W-:Y:S05]  /*1e20*/  BSYNC B0 ;  /* 0x0000000000007941 */ /* 0x000fea0003800000 */
.L_x_456:
        /* <DEDUP_REMOVED lines=8> */
.L_x_459:
[----:B------:R-:W-:Y:S05]  /*1eb0*/  BSYNC B0 ;  /* 0x0000000000007941 */ /* 0x000fea0003800000 */
.L_x_458:
        /* <DEDUP_REMOVED lines=8> */
.L_x_461:
[----:B------:R-:W-:Y:S05]  /*1f40*/  BSYNC B0 ;  /* 0x0000000000007941 */ /* 0x000fea0003800000 */
.L_x_460:
        /* <DEDUP_REMOVED lines=8> */
.L_x_463:
[----:B------:R-:W-:Y:S05]  /*1fd0*/  BSYNC B0 ;  /* 0x0000000000007941 */ /* 0x000fea0003800000 */
.L_x_462:
        /* <DEDUP_REMOVED lines=8> */
.L_x_465:
[----:B------:R-:W-:Y:S05]  /*2060*/  BSYNC B0 ;  /* 0x0000000000007941 */ /* 0x000fea0003800000 */
.L_x_464:
        /* <DEDUP_REMOVED lines=8> */
.L_x_467:
[----:B------:R-:W-:Y:S05]  /*20f0*/  BSYNC B0 ;  /* 0x0000000000007941 */ /* 0x000fea0003800000 */
.L_x_466:
        /* <DEDUP_REMOVED lines=8> */
.L_x_469:
[----:B------:R-:W-:Y:S05]  /*2180*/  BSYNC B0 ;  /* 0x0000000000007941 */ /* 0x000fea0003800000 */
.L_x_468:
        /* <DEDUP_REMOVED lines=8> */
.L_x_471:
[----:B------:R-:W-:Y:S05]  /*2210*/  BSYNC B0 ;  /* 0x0000000000007941 */ /* 0x000fea0003800000 */
.L_x_470:
        /* <DEDUP_REMOVED lines=8> */
.L_x_473:
[----:B------:R-:W-:Y:S05]  /*22a0*/  BSYNC B0 ;  /* 0x0000000000007941 */ /* 0x000fea0003800000 */
.L_x_472:
        /* <DEDUP_REMOVED lines=8> */
.L_x_475:
[----:B------:R-:W-:Y:S05]  /*2330*/  BSYNC B0 ;  /* 0x0000000000007941 */ /* 0x000fea0003800000 */
.L_x_474:
        /* <DEDUP_REMOVED lines=8> */
.L_x_477:
[----:B------:R-:W-:Y:S05]  /*23c0*/  BSYNC B0 ;  /* 0x0000000000007941 */ /* 0x000fea0003800000 */
.L_x_476:
        /* <DEDUP_REMOVED lines=8> */
.L_x_479:
[----:B------:R-:W-:Y:S05]  /*2450*/  BSYNC B0 ;  /* 0x0000000000007941 */ /* 0x000fea0003800000 */
.L_x_478:
        /* <DEDUP_REMOVED lines=8> */
.L_x_481:
[----:B------:R-:W-:Y:S05]  /*24e0*/  BSYNC B0 ;  /* 0x0000000000007941 */ /* 0x000fea0003800000 */
.L_x_480:
        /* <DEDUP_REMOVED lines=8> */
.L_x_483:
[----:B------:R-:W-:Y:S05]  /*2570*/  BSYNC B0 ;  /* 0x0000000000007941 */ /* 0x000fea0003800000 */
.L_x_482:
        /* <DEDUP_REMOVED lines=8> */
.L_x_485:
[----:B------:R-:W-:Y:S05]  /*2600*/  BSYNC B0 ;  /* 0x0000000000007941 */ /* 0x000fea0003800000 */
.L_x_484:
        /* <DEDUP_REMOVED lines=8> */
.L_x_487:
[----:B------:R-:W-:Y:S05]  /*2690*/  BSYNC B0 ;  /* 0x0000000000007941 */ /* 0x000fea0003800000 */
.L_x_486:
        /* <DEDUP_REMOVED lines=8> */
.L_x_489:
[----:B------:R-:W-:Y:S05]  /*2720*/  BSYNC B0 ;  /* 0x0000000000007941 */ /* 0x000fea0003800000 */
.L_x_488:
        /* <DEDUP_REMOVED lines=8> */
.L_x_491:
[----:B------:R-:W-:Y:S05]  /*27b0*/  BSYNC B0 ;  /* 0x0000000000007941 */ /* 0x000fea0003800000 */
.L_x_490:
        /* <DEDUP_REMOVED lines=8> */
.L_x_493:
[----:B------:R-:W-:Y:S05]  /*2840*/  BSYNC B0 ;  /* 0x0000000000007941 */ /* 0x000fea0003800000 */
.L_x_492:
        /* <DEDUP_REMOVED lines=8> */
.L_x_495:
[----:B------:R-:W-:Y:S05]  /*28d0*/  BSYNC B0 ;  /* 0x0000000000007941 */ /* 0x000fea0003800000 */
.L_x_494:
[----:B------:R-:W-:Y:S01]  /*28e0*/  BSSY B0, `(.L_x_496) ;  /* 0x0000007000007945 */ /* 0x000fe20003800000 */
[----:B------:R-:W-:Y:S05]  /*28f0*/  @P4 BRA `(.L_x_497) ;  /* 0x0000005000004947 */ /* 0x000fea0003800000 */
[----:B------:R-:W2:Y:S02]  /*2900*/  LDG.E.U8 R0, [R4.64+0x340] ;  /* 0x0003400404007981 */ /* 0x000ea4000c1e1100 */
[----:B--2---:R-:W-:-:S13]  /*2910*/  ISETP.NE.AND P3, PT, R0, RZ, PT ;  /* 0x000000ff0000720c */ /* 0x004fda0003f65270 */
[----:B-1---5:R-:W0:Y:S01]  /*2920*/  @!P3 DFMA R104, -R116, R104, R66 ;  /* 0x000000687468b22b */ /* 0x022e220000000142 */
[----:B------:R1:W-:Y:S06]  /*2930*/  @P3 STG.E.64 [R48.64+0x1a00], RZ ;  /* 0x001a00ff30003986 */ /* 0x0003ec000c101b04 */
[----:B0-----:R1:W-:Y:S04]  /*2940*/  @!P3 STG.E.64 [R48.64+0x1a00], R104 ;  /* 0x001a00683000b986 */ /* 0x0013e8000c101b04 */
.L_x_497:
[----:B------:R-:W-:Y:S05]  /*2950*/  BSYNC B0 ;  /* 0x0000000000007941 */ /* 0x000fea0003800000 */
.L_x_496:
[----:B------:R-:W-:Y:S01]  /*2960*/  BSSY B0, `(.L_x_498) ;  /* 0x0000007000007945 */ /* 0x000fe20003800000 */
[----:B------:R-:W-:Y:S05]  /*2970*/  @P5 BRA `(.L_x_499) ;  /* 0x0000005000005947 */ /* 0x000fea0003800000 */
[----:B------:R-:W2:Y:S02]  /*2980*/  LDG.E.U8 R0, [R4.64+0x360] ;  /* 0x0003600404007981 */ /* 0x000ea4000c1e1100 */
[----:B--2---:R-:W-:-:S13]  /*2990*/  ISETP.NE.AND P3, PT, R0, RZ, PT ;  /* 0x000000ff0000720c */ /* 0x004fda0003f65270 */
[----:B-1---5:R-:W0:Y:S01]  /*29a0*/  @!P3 DFMA R106, -R116, R106, R68 ;  /* 0x0000006a746ab22b */ /* 0x022e220000000144 */
[----:B------:R1:W-:Y:S06]  /*29b0*/  @P3 STG.E.64 [R48.64+0x1b00], RZ ;  /* 0x001b00ff30003986 */ /* 0x0003ec000c101b04 */
[----:B0-----:R1:W-:Y:S04]  /*29c0*/  @!P3 STG.E.64 [R48.64+0x1b00], R106 ;  /* 0x001b006a3000b986 */ /* 0x0013e8000c101b04 */
.L_x_499:
[----:B------:R-:W-:Y:S05]  /*29d0*/  BSYNC B0 ;  /* 0x0000000000007941 */ /* 0x000fea0003800000 */
.L_x_498:
[----:B------:R-:W-:Y:S01]  /*29e0*/  BSSY B0, `(.L_x_500) ;  /* 0x0000007000007945 */ /* 0x000fe20003800000 */
[----:B------:R-:W-:Y:S05]  /*29f0*/  @P0 BRA `(.L_x_501) ;  /* 0x0000005000000947 */ /* 0x000fea0003800000 */
[----:B------:R-:W2:Y:S02]  /*2a00*/  LDG.E.U8 R0, [R4.64+0x380] ;  /* 0x0003800404007981 */ /* 0x000ea4000c1e1100 */
[----:B--2---:R-:W-:-:S13]  /*2a10*/  ISETP.NE.AND P0, PT, R0, RZ, PT ;  /* 0x000000ff0000720c */ /* 0x004fda0003f05270 */
[----:B-1---5:R-:W0:Y:S01]  /*2a20*/  @!P0 DFMA R108, -R116, R108, R70 ;  /* 0x0000006c746c822b */ /* 0x022e220000000146 */
[----:B------:R1:W-:Y:S06]  /*2a30*/  @P0 STG.E.64 [R48.64+0x1c00], RZ ;  /* 0x001c00ff30000986 */ /* 0x0003ec000c101b04 */
[----:B0-----:R1:W-:Y:S04]  /*2a40*/  @!P0 STG.E.64 [R48.64+0x1c00], R108 ;  /* 0x001c006c30008986 */ /* 0x0013e8000c101b04 */
.L_x_501:
[----:B------:R-:W-:Y:S05]  /*2a50*/  BSYNC B0 ;  /* 0x0000000000007941 */ /* 0x000fea0003800000 */
.L_x_500:
[----:B------:R-:W-:Y:S01]  /*2a60*/  BSSY B0, `(.L_x_502) ;  /* 0x0000007000007945 */ /* 0x000fe20003800000 */
[----:B------:R-:W-:Y:S05]  /*2a70*/  @P6 BRA `(.L_x_503) ;  /* 0x0000005000006947 */ /* 0x000fea0003800000 */
[----:B------:R-:W2:Y:S02]  /*2a80*/  LDG.E.U8 R0, [R4.64+0x3a0] ;  /* 0x0003a00404007981 */ /* 0x000ea4000c1e1100 */
[----:B--2---:R-:W-:-:S13]  /*2a90*/  ISETP.NE.AND P0, PT, R0, RZ, PT ;  /* 0x000000ff0000720c */ /* 0x004fda0003f05270 */
[----:B-1---5:R-:W0:Y:S01]  /*2aa0*/  @!P0 DFMA R110, -R116, R110, R72 ;  /* 0x0000006e746e822b */ /* 0x022e220000000148 */
[----:B------:R1:W-:Y:S06]  /*2ab0*/  @P0 STG.E.64 [R48.64+0x1d00], RZ ;  /* 0x001d00ff30000986 */ /* 0x0003ec000c101b04 */
[----:B0-----:R1:W-:Y:S04]  /*2ac0*/  @!P0 STG.E.64 [R48.64+0x1d00], R110 ;  /* 0x001d006e30008986 */ /* 0x0013e8000c101b04 */
.L_x_503:
[----:B------:R-:W-:Y:S05]  /*2ad0*/  BSYNC B0 ;  /* 0x0000000000007941 */ /* 0x000fea0003800000 */
.L_x_502:
[----:B------:R-:W-:Y:S01]  /*2ae0*/  BSSY B0, `(.L_x_504) ;  /* 0x0000007000007945 */ /* 0x000fe20003800000 */
[----:B------:R-:W-:Y:S05]  /*2af0*/  @P1 BRA `(.L_x_505) ;  /* 0x0000005000001947 */ /* 0x000fea0003800000 */
[----:B------:R-:W2:Y:S02]  /*2b00*/  LDG.E.U8 R0, [R4.64+0x3c0] ;  /* 0x0003c00404007981 */ /* 0x000ea4000c1e1100 */
[----:B--2---:R-:W-:-:S13]  /*2b10*/  ISETP.NE.AND P0, PT, R0, RZ, PT ;  /* 0x000000ff0000720c */ /* 0x004fda0003f05270 */
[----:B-1---5:R-:W0:Y:S01]  /*2b20*/  @!P0 DFMA R112, -R116, R112, R74 ;  /* 0x000000707470822b */ /* 0x022e22000000014a */
[----:B------:R1:W-:Y:S06]  /*2b30*/  @P0 STG.E.64 [R48.64+0x1e00], RZ ;  /* 0x001e00ff30000986 */ /* 0x0003ec000c101b04 */
[----:B0-----:R1:W-:Y:S04]  /*2b40*/  @!P0 STG.E.64 [R48.64+0x1e00], R112 ;  /* 0x001e007030008986 */ /* 0x0013e8000c101b04 */
.L_x_505:
[----:B------:R-:W-:Y:S05]  /*2b50*/  BSYNC B0 ;  /* 0x0000000000007941 */ /* 0x000fea0003800000 */
.L_x_504:
[----:B------:R-:W-:Y:S05]  /*2b60*/  @P2 EXIT ;  /* 0x000000000000294d */ /* 0x000fea0003800000 */
[----:B------:R-:W2:Y:S02]  /*2b70*/  LDG.E.U8 R4, [R4.64+0x3e0] ;  /* 0x0003e00404047981 */ /* 0x000ea4000c1e1100 */
[----:B--2---:R-:W-:-:S13]  /*2b80*/  ISETP.NE.AND P0, PT, R4, RZ, PT ;  /* 0x000000ff0400720c */ /* 0x004fda0003f05270 */
[----:B------:R0:W-:Y:S01]  /*2b90*/  @P0 STG.E.64 [R48.64+0x1f00], RZ ;  /* 0x001f00ff30000986 */ /* 0x0001e2000c101b04 */
[----:B------:R-:W-:Y:S05]  /*2ba0*/  @P0 EXIT ;  /* 0x000000000000094d */ /* 0x000fea0003800000 */
[----:B-1---5:R-:W1:-:S07]  /*2bb0*/  DFMA R114, -R116, R114, R76 ;  /* 0x000000727472722b */ /* 0x022e4e000000014c */
[----:B-1----:R-:W-:Y:S01]  /*2bc0*/  STG.E.64 [R48.64+0x1f00], R114 ;  /* 0x001f007230007986 */ /* 0x002fe2000c101b04 */
[----:B------:R-:W-:Y:S05]  /*2bd0*/  EXIT ;  /* 0x000000000000794d */ /* 0x000fea0003800000 */
.L_x_506:
        /* <DEDUP_REMOVED lines=10> */
.L_x_10827:


//--------------------- .text._ZN43_GLOBAL__N__9ae7fba5_10_SoftMax_cu_9f978f6321softmax_warp_backwardIdddLi9ELb0ELb1EEEvPT0_PKT_S5_iiiPKb --------------------------
	.section	.text._ZN43_GLOBAL__N__9ae7fba5_10_SoftMax_cu_9f978f6321softmax_warp_backwardIdddLi9ELb0ELb1EEEvPT0_PKT_S5_iiiPKb,"ax",@progbits
	.sectioninfo	@"SHI_REGISTERS=96"
	.align	128
.text._ZN43_GLOBAL__N__9ae7fba5_10_SoftMax_cu_9f978f6321softmax_warp_backwardIdddLi9ELb0ELb1EEEvPT0_PKT_S5_iiiPKb:
        .type           _ZN43_GLOBAL__N__9ae7fba5_10_SoftMax_cu_9f978f6321softmax_warp_backwardIdddLi9ELb0ELb1EEEvPT0_PKT_S5_iiiPKb,@function
        .size           _ZN43_GLOBAL__N__9ae7fba5_10_SoftMax_cu_9f978f6321softmax_warp_backwardIdddLi9ELb0ELb1EEEvPT0_PKT_S5_iiiPKb,(.L_x_10828 - _ZN43_GLOBAL__N__9ae7fba5_10_SoftMax_cu_9f978f6321softmax_warp_backwardIdddLi9ELb0ELb1EEEvPT0_PKT_S5_iiiPKb)
        .other          _ZN43_GLOBAL__N__9ae7fba5_10_SoftMax_cu_9f978f6321softmax_warp_backwardIdddLi9ELb0ELb1EEEvPT0_PKT_S5_iiiPKb,@"STO_CUDA_ENTRY STV_DEFAULT"
_ZN43_GLOBAL__N__9ae7fba5_10_SoftMax_cu_9f978f6321softmax_warp_backwardIdddLi9ELb0ELb1EEEvPT0_PKT_S5_iiiPKb:
        /* <DEDUP_REMOVED lines=19> */
[----:B------:R-:W-:Y:S01]  /*0130*/  IADD3.X R15, R3, c[0x0][0x18c], RZ, P0, !PT ;  /* 0x00006300030f7a10 */ /* 0x000fe200007fe4ff */
[----:B------:R-:W-:-:S04]  /*0140*/  CS2R R16, SRZ ;  /* 0x0000000000107805 */ /* 0x000fc8000001ff00 */
[----:B------:R-:W2:Y:S04]  /*0150*/  LDG.E.U8 R10, [R14.64] ;  /* 0x000000040e0a7981 */ /* 0x000ea8000c1e1100 */
[----:B------:R-:W3:Y:S01]  /*0160*/  @!P1 LDG.E.64 R12, [R80.64] ;  /* 0x00000004500c9981 */ /* 0x000ee2000c1e1b00 */
[----:B------:R-:W-:-:S03]  /*0170*/  LOP3.LUT R5, R0, 0x40, RZ, 0xfc, !PT ;  /* 0x0000004000057812 */ /* 0x000fc600078efcff */
[----:B------:R-:W4:Y:S01]  /*0180*/  @!P2 LDG.E.64 R16, [R80.64+0x100] ;  /* 0x000100045010a981 */ /* 0x000f22000c1e1b00 */
[----:B------:R-:W-:-:S03]  /*0190*/  ISETP.GE.AND P0, PT, R5, R65, PT ;  /* 0x000000410500720c */ /* 0x000fc60003f06270 */
[----:B------:R-:W4:Y:S01]  /*01a0*/  LDG.E.U8 R24, [R14.64+0x20] ;  /* 0x000020040e187981 */ /* 0x000f22000c1e1100 */
[----:B------:R-:W-:Y:S01]  /*01b0*/  CS2R R18, SRZ ;  /* 0x0000000000127805 */ /* 0x000fe2000001ff00 */
[----:B------:R-:W-:Y:S02]  /*01c0*/  LOP3.LUT R6, R0, 0x60, RZ, 0xfc, !PT ;  /* 0x0000006000067812 */ /* 0x000fe400078efcff */
[----:B------:R-:W4:Y:S01]  /*01d0*/  LDG.E.U8 R25, [R14.64+0x40] ;  /* 0x000040040e197981 */ /* 0x000f22000c1e1100 */
[----:B------:R-:W-:-:S03]  /*01e0*/  CS2R R20, SRZ ;  /* 0x0000000000147805 */ /* 0x000fc6000001ff00 */
[----:B------:R-:W4:Y:S04]  /*01f0*/  LDG.E.U8 R26, [R14.64+0x60] ;  /* 0x000060040e1a7981 */ /* 0x000f28000c1e1100 */
[----:B------:R-:W4:Y:S01]  /*0200*/  @!P0 LDG.E.64 R18, [R80.64+0x200] ;  /* 0x0002000450128981 */ /* 0x000f22000c1e1b00 */
[----:B------:R-:W-:Y:S02]  /*0210*/  ISETP.GE.AND P0, PT, R6, R65, PT ;  /* 0x000000410600720c */ /* 0x000fe40003f06270 */
[----:B------:R-:W-:Y:S01]  /*0220*/  LOP3.LUT R7, R0, 0x80, RZ, 0xfc, !PT ;  /* 0x0000008000077812 */ /* 0x000fe200078efcff */
[----:B------:R-:W-:Y:S01]  /*0230*/  CS2R R22, SRZ ;  /* 0x0000000000167805 */ /* 0x000fe2000001ff00 */
[----:B------:R-:W4:Y:S01]  /*0240*/  LDG.E.U8 R27, [R14.64+0x80] ;  /* 0x000080040e1b7981 */ /* 0x000f22000c1e1100 */
[----:B------:R-:W-:-:S03]  /*0250*/  CS2R R28, SRZ ;  /* 0x00000000001c7805 */ /* 0x000fc6000001ff00 */
[----:B------:R-:W4:Y:S01]  /*0260*/  LDG.E.U8 R32, [R14.64+0xc0] ;  /* 0x0000c0040e207981 */ /* 0x000f22000c1e1100 */
[----:B------:R-:W-:-:S03]  /*0270*/  IMAD.WIDE R92, R2, R93, c[0x0][0x170] ;  /* 0x00005c00025c7625 */ /* 0x000fc600078e025d */
[----:B------:R-:W4:Y:S04]  /*0280*/  LDG.E.U8 R38, [R14.64+0x100] ;  /* 0x000100040e267981 */ /* 0x000f28000c1e1100 */
[----:B------:R-:W4:Y:S01]  /*0290*/  @!P0 LDG.E.64 R20, [R80.64+0x300] ;  /* 0x0003000450148981 */ /* 0x000f22000c1e1b00 */
[----:B------:R-:W-:Y:S02]  /*02a0*/  ISETP.GE.AND P0, PT, R7, R65, PT ;  /* 0x000000410700720c */ /* 0x000fe40003f06270 */
[C---:B------:R-:W-:Y:S01]  /*02b0*/  LOP3.LUT R84, R0.reuse, 0x120, RZ, 0xfc, !PT ;  /* 0x0000012000547812 */ /* 0x040fe200078efcff */
[----:B------:R-:W4:Y:S01]  /*02c0*/  LDG.E.U8 R40, [R14.64+0x120] ;  /* 0x000120040e287981 */ /* 0x000f22000c1e1100 */
[----:B------:R-:W-:-:S03]  /*02d0*/  LOP3.LUT R85, R0, 0x140, RZ, 0xfc, !PT ;  /* 0x0000014000557812 */ /* 0x000fc600078efcff */
[----:B------:R-:W4:Y:S01]  /*02e0*/  LDG.E.U8 R42, [R14.64+0x140] ;  /* 0x000140040e2a7981 */ /* 0x000f22000c1e1100 */
[----:B------:R-:W-:-:S03]  /*02f0*/  LOP3.LUT R86, R0, 0x160, RZ, 0xfc, !PT ;  /* 0x0000016000567812 */ /* 0x000fc600078efcff */
[----:B------:R-:W4:Y:S04]  /*0300*/  LDG.E.U8 R44, [R14.64+0x160] ;  /* 0x000160040e2c7981 */ /* 0x000f28000c1e1100 */
[----:B------:R-:W4:Y:S01]  /*0310*/  @!P0 LDG.E.64 R22, [R80.64+0x400] ;  /* 0x0004000450168981 */ /* 0x000f22000c1e1b00 */
[----:B------:R-:W-:-:S03]  /*0320*/  LOP3.LUT R87, R0, 0x180, RZ, 0xfc, !PT ;  /* 0x0000018000577812 */ /* 0x000fc600078efcff */
[----:B------:R-:W4:Y:S01]  /*0330*/  LDG.E.U8 R46, [R14.64+0x180] ;  /* 0x000180040e2e7981 */ /* 0x000f22000c1e1100 */
[----:B------:R-:W-:-:S03]  /*0340*/  LOP3.LUT R88, R0, 0x1a0, RZ, 0xfc, !PT ;  /* 0x000001a000587812 */ /* 0x000fc600078efcff */
[----:B------:R-:W4:Y:S01]  /*0350*/  LDG.E.U8 R48, [R14.64+0x1a0] ;  /* 0x0001a0040e307981 */ /* 0x000f22000c1e1100 */
[----:B------:R-:W-:-:S03]  /*0360*/  LOP3.LUT R89, R0, 0x1c0, RZ, 0xfc, !PT ;  /* 0x000001c000597812 */ /* 0x000fc600078efcff */
[----:B------:R-:W4:Y:S01]  /*0370*/  LDG.E.U8 R50, [R14.64+0x1c0] ;  /* 0x0001c0040e327981 */ /* 0x000f22000c1e1100 */
[----:B---3--:R-:W0:Y:S01]  /*0380*/  DADD R8, RZ, R12 ;  /* 0x00000000ff087229 */ /* 0x008e22000000000c */
[----:B--2---:R-:W-:-:S09]  /*0390*/  ISETP.NE.AND P0, PT, R10, RZ, PT ;  /* 0x000000ff0a00720c */ /* 0x004fd20003f05270 */
[----:B0-----:R-:W-:Y:S02]  /*03a0*/  FSEL R10, R8, RZ, !P0 ;  /* 0x000000ff080a7208 */ /* 0x001fe40004000000 */
[----:B------:R-:W-:-:S06]  /*03b0*/  FSEL R11, R9, RZ, !P0 ;  /* 0x000000ff090b7208 */ /* 0x000fcc0004000000 */
[----:B----4-:R-:W0:Y:S01]  /*03c0*/  DADD R8, R16, R10 ;  /* 0x0000000010087229 */ /* 0x010e22000000000a */
        /* <DEDUP_REMOVED lines=8> */
[----:B------:R-:W-:-:S09]  /*0450*/  ISETP.NE.AND P2, PT, R26, RZ, PT ;  /* 0x000000ff1a00720c */ /* 0x000fd20003f45270 */
[----:B0-----:R-:W-:Y:S02]  /*0460*/  FSEL R25, R9, R11, !P2 ;  /* 0x0000000b09197208 */ /* 0x001fe40005000000 */
[----:B------:R-:W2:Y:S01]  /*0470*/  LDG.E.U8 R9, [R14.64+0xa0] ;  /* 0x0000a0040e097981 */ /* 0x000ea2000c1e1100 */
[----:B------:R-:W-:Y:S02]  /*0480*/  FSEL R24, R8, R10, !P2 ;  /* 0x0000000a08187208 */ /* 0x000fe40005000000 */
[----:B------:R-:W-:-:S04]  /*0490*/  LOP3.LUT R8, R0, 0xa0, RZ, 0xfc, !PT ;  /* 0x000000a000087812 */ /* 0x000fc800078efcff */
[----:B------:R-:W0:Y:S01]  /*04a0*/  DADD R10, R22, R24 ;  /* 0x00000000160a7229 */ /* 0x000e220000000018 */
[----:B------:R-:W-:Y:S02]  /*04b0*/  ISETP.GE.AND P3, PT, R8, R65, PT ;  /* 0x000000410800720c */ /* 0x000fe40003f66270 */
[----:B------:R-:W-:-:S07]  /*04c0*/  ISETP.NE.AND P2, PT, R27, RZ, PT ;  /* 0x000000ff1b00720c */ /* 0x000fce0003f45270 */
[----:B0-----:R-:W-:Y:S02]  /*04d0*/  FSEL R26, R10, R24, !P2 ;  /* 0x000000180a1a7208 */ /* 0x001fe40005000000 */
[----:B------:R-:W-:Y:S02]  /*04e0*/  FSEL R27, R11, R25, !P2 ;  /* 0x000000190b1b7208 */ /* 0x000fe40005000000 */
[----:B------:R-:W-:Y:S01]  /*04f0*/  CS2R R24, SRZ ;  /* 0x0000000000187805 */ /* 0x000fe2000001ff00 */
[----:B------:R-:W-:-:S05]  /*0500*/  P2R R62, PR, RZ, 0x1 ;  /* 0x00000001ff3e7803 */ /* 0x000fca0000000000 */
[----:B------:R-:W3:Y:S01]  /*0510*/  @!P3 LDG.E.64 R24, [R80.64+0x500] ;  /* 0x000500045018b981 */ /* 0x000ee2000c1e1b00 */
[----:B--2---:R-:W-:Y:S02]  /*0520*/  ISETP.NE.AND P2, PT, R9, RZ, PT ;  /* 0x000000ff0900720c */ /* 0x004fe40003f45270 */
[----:B------:R-:W-:-:S04]  /*0530*/  LOP3.LUT R9, R0, 0xc0, RZ, 0xfc, !PT ;  /* 0x000000c000097812 */ /* 0x000fc800078efcff */
[----:B------:R-:W-:-:S13]  /*0540*/  ISETP.GE.AND P0, PT, R9, R65, PT ;  /* 0x000000410900720c */ /* 0x000fda0003f06270 */
[----:B------:R-:W2:Y:S01]  /*0550*/  @!P0 LDG.E.64 R28, [R80.64+0x600] ;  /* 0x00060004501c8981 */ /* 0x000ea2000c1e1b00 */
[----:B---3--:R-:W0:-:S10]  /*0560*/  DADD R10, R24, R26 ;  /* 0x00000000180a7229 */ /* 0x008e14000000001a */
[----:B0-----:R-:W-:Y:S02]  /*0570*/  FSEL R30, R10, R26, !P2 ;  /* 0x0000001a0a1e7208 */ /* 0x001fe40005000000 */
[----:B------:R-:W-:Y:S02]  /*0580*/  FSEL R31, R11, R27, !P2 ;  /* 0x0000001b0b1f7208 */ /* 0x000fe40005000000 */
[----:B------:R-:W-:-:S06]  /*0590*/  CS2R R26, SRZ ;  /* 0x00000000001a7805 */ /* 0x000fcc000001ff00 */
[----:B------:R0:W5:Y:S01]  /*05a0*/  @!P1 LDG.E.64 R26, [R92.64] ;  /* 0x000000045c1a9981 */ /* 0x000162000c1e1b00 */
[----:B------:R-:W-:Y:S01]  /*05b0*/  ISETP.NE.AND P1, PT, R32, RZ, PT ;  /* 0x000000ff2000720c */ /* 0x000fe20003f25270 */
[----:B--2---:R-:W1:-:S10]  /*05c0*/  DADD R10, R28, R30 ;  /* 0x000000001c0a7229 */ /* 0x004e54000000001e */
[----:B-1----:R-:W-:Y:S02]  /*05d0*/  FSEL R34, R10, R30, !P1 ;  /* 0x0000001e0a227208 */ /* 0x002fe40004800000 */
[----:B------:R-:W-:-:S04]  /*05e0*/  LOP3.LUT R10, R0, 0xe0, RZ, 0xfc, !PT ;  /* 0x000000e0000a7812 */ /* 0x000fc800078efcff */
[----:B------:R-:W-:Y:S02]  /*05f0*/  ISETP.GE.AND P0, PT, R10, R65, PT ;  /* 0x000000410a00720c */ /* 0x000fe40003f06270 */
[----:B------:R-:W-:Y:S02]  /*0600*/  FSEL R35, R11, R31, !P1 ;  /* 0x0000001f0b237208 */ /* 0x000fe40004800000 */
[----:B------:R-:W-:Y:S01]  /*0610*/  CS2R R30, SRZ ;  /* 0x00000000001e7805 */ /* 0x000fe2000001ff00 */
[----:B------:R-:W2:Y:S08]  /*0620*/  LDG.E.U8 R11, [R14.64+0xe0] ;  /* 0x0000e0040e0b7981 */ /* 0x000eb0000c1e1100 */
[----:B------:R-:W3:Y:S01]  /*0630*/  @!P0 LDG.E.64 R30, [R80.64+0x700] ;  /* 0x00070004501e8981 */ /* 0x000ee2000c1e1b00 */
[----:B--2---:R-:W-:-:S02]  /*0640*/  ISETP.NE.AND P1, PT, R11, RZ, PT ;  /* 0x000000ff0b00720c */ /* 0x004fc40003f25270 */
[----:B------:R-:W-:Y:S01]  /*0650*/  LOP3.LUT R11, R0, 0x100, RZ, 0xfc, !PT ;  /* 0x00000100000b7812 */ /* 0x000fe200078efcff */
[----:B---3--:R-:W1:-:S03]  /*0660*/  DADD R32, R30, R34 ;  /* 0x000000001e207229 */ /* 0x008e460000000022 */
[----:B------:R-:W-:-:S07]  /*0670*/  ISETP.GE.AND P0, PT, R11, R65, PT ;  /* 0x000000410b00720c */ /* 0x000fce0003f06270 */
        /* <DEDUP_REMOVED lines=46> */
[----:B------:R-:W-:Y:S02]  /*0960*/  ISETP.NE.AND P6, PT, R50, RZ, PT ;  /* 0x000000ff3200720c */ /* 0x000fe40003fc5270 */
[----:B------:R-:W-:Y:S02]  /*0970*/  P2R R58, PR, RZ, 0x1 ;  /* 0x00000001ff3a7803 */ /* 0x000fe40000000000 */
[----:B------:R-:W-:Y:S01]  /*0980*/  ISETP.GE.AND P0, PT, R5, R65, PT ;  /* 0x000000410500720c */ /* 0x000fe20003f06270 */
[----:B------:R-:W-:Y:S01]  /*0990*/  CS2R R50, SRZ ;  /* 0x0000000000327805 */ /* 0x000fe2000001ff00 */
[----:B------:R-:W-:Y:S01]  /*09a0*/  CS2R R52, SRZ ;  /* 0x0000000000347805 */ /* 0x000fe2000001ff00 */
[----:B------:R-:W-:Y:S01]  /*09b0*/  CS2R R54, SRZ ;  /* 0x0000000000367805 */ /* 0x000fe2000001ff00 */
[----:B------:R-:W-:Y:S01]  /*09c0*/  CS2R R56, SRZ ;  /* 0x0000000000387805 */ /* 0x000fe2000001ff00 */
[----:B------:R-:W-:Y:S01]  /*09d0*/  CS2R R60, SRZ ;  /* 0x00000000003c7805 */ /* 0x000fe2000001ff00 */
[----:B------:R-:W-:Y:S01]  /*09e0*/  LOP3.LUT R90, R0, 0x1e0, RZ, 0xfc, !PT ;  /* 0x000001e0005a7812 */ /* 0x000fe200078efcff */
[----:B--2---:R-:W1:-:S10]  /*09f0*/  DADD R46, R44, R48 ;  /* 0x000000002c2e7229 */ /* 0x004e540000000030 */
[----:B-1----:R-:W-:Y:S02]  /*0a00*/  FSEL R78, R46, R48, !P6 ;  /* 0x000000302e4e7208 */ /* 0x002fe40007000000 */
[----:B------:R-:W-:Y:S02]  /*0a10*/  FSEL R79, R47, R49, !P6 ;  /* 0x000000312f4f7208 */ /* 0x000fe40007000000 */
[----:B------:R-:W-:Y:S01]  /*0a20*/  ISETP.GE.AND P6, PT, R4, R65, PT ;  /* 0x000000410400720c */ /* 0x000fe20003fc6270 */
[----:B------:R-:W-:Y:S01]  /*0a30*/  CS2R R46, SRZ ;  /* 0x00000000002e7805 */ /* 0x000fe2000001ff00 */
[----:B------:R-:W-:-:S06]  /*0a40*/  CS2R R48, SRZ ;  /* 0x0000000000307805 */ /* 0x000fcc000001ff00 */
[----:B------:R0:W5:Y:S05]  /*0a50*/  @!P0 LDG.E.64 R48, [R92.64+0x200] ;  /* 0x000200045c308981 */ /* 0x00016a000c1e1b00 */
[----:B------:R0:W5:Y:S01]  /*0a60*/  @!P6 LDG.E.64 R46, [R92.64+0x100] ;  /* 0x000100045c2ee981 */ /* 0x000162000c1e1b00 */
[-C--:B------:R-:W-:Y:S02]  /*0a70*/  ISETP.GE.AND P6, PT, R6, R65.reuse, PT ;  /* 0x000000410600720c */ /* 0x080fe40003fc6270 */
[----:B------:R-:W-:-:S11]  /*0a80*/  ISETP.GE.AND P0, PT, R7, R65, PT ;  /* 0x000000410700720c */ /* 0x000fd60003f06270 */
[----:B------:R0:W5:Y:S01]  /*0a90*/  @!P6 LDG.E.64 R50, [R92.64+0x300] ;  /* 0x000300045c32e981 */ /* 0x000162000c1e1b00 */
[----:B------:R-:W-:-:S03]  /*0aa0*/  ISETP.GE.AND P6, PT, R8, R65, PT ;  /* 0x000000410800720c */ /* 0x000fc60003fc6270 */
[----:B------:R0:W5:Y:S01]  /*0ab0*/  @!P0 LDG.E.64 R52, [R92.64+0x400] ;  /* 0x000400045c348981 */ /* 0x000162000c1e1b00 */
[----:B------:R-:W-:-:S09]  /*0ac0*/  ISETP.GE.AND P0, PT, R9, R65, PT ;  /* 0x000000410900720c */ /* 0x000fd20003f06270 */
[----:B------:R0:W5:Y:S01]  /*0ad0*/  @!P6 LDG.E.64 R54, [R92.64+0x500] ;  /* 0x000500045c36e981 */ /* 0x000162000c1e1b00 */
[----:B------:R-:W-:-:S03]  /*0ae0*/  ISETP.GE.AND P6, PT, R10, R65, PT ;  /* 0x000000410a00720c */ /* 0x000fc60003fc6270 */
[----:B------:R0:W5:Y:S01]  /*0af0*/  @!P0 LDG.E.64 R56, [R92.64+0x600] ;  /* 0x000600045c388981 */ /* 0x000162000c1e1b00 */
[----:B------:R-:W-:Y:S02]  /*0b00*/  ISETP.NE.AND P0, PT, R58, RZ, PT ;  /* 0x000000ff3a00720c */ /* 0x000fe40003f05270 */
[----:B------:R-:W-:-:S07]  /*0b10*/  CS2R R58, SRZ ;  /* 0x00000000003a7805 */ /* 0x000fce000001ff00 */
[----:B------:R0:W5:Y:S01]  /*0b20*/  @!P6 LDG.E.64 R58, [R92.64+0x700] ;  /* 0x000700045c3ae981 */ /* 0x000162000c1e1b00 */
[----:B------:R-:W-:-:S03]  /*0b30*/  ISETP.GE.AND P6, PT, R84, R65, PT ;  /* 0x000000415400720c */ /* 0x000fc60003fc6270 */
[----:B------:R0:W5:Y:S01]  /*0b40*/  @!P0 LDG.E.64 R60, [R92.64+0x800] ;  /* 0x000800045c3c8981 */ /* 0x000162000c1e1b00 */
[----:B------:R-:W-:Y:S02]  /*0b50*/  ISETP.NE.AND P0, PT, R62, RZ, PT ;  /* 0x000000ff3e00720c */ /* 0x000fe40003f05270 */
[----:B------:R-:W-:-:S07]  /*0b60*/  CS2R R62, SRZ ;  /* 0x00000000003e7805 */ /* 0x000fce000001ff00 */
[----:B------:R0:W5:Y:S01]  /*0b70*/  @!P6 LDG.E.64 R62, [R92.64+0x900] ;  /* 0x000900045c3ee981 */ /* 0x000162000c1e1b00 */
[----:B------:R-:W-:-:S13]  /*0b80*/  ISETP.GE.AND P6, PT, R90, R65, PT ;  /* 0x000000415a00720c */ /* 0x000fda0003fc6270 */
[----:B------:R-:W-:-:S06]  /*0b90*/  @P6 CS2R R64, SRZ ;  /* 0x0000000000406805 */ /* 0x000fcc000001ff00 */
[----:B------:R1:W2:Y:S04]  /*0ba0*/  @!P6 LDG.E.64 R64, [R80.64+0xf00] ;  /* 0x000f00045040e981 */ /* 0x0002a8000c1e1b00 */
[----:B-1----:R-:W3:Y:S01]  /*0bb0*/  LDG.E.U8 R80, [R14.64+0x1e0] ;  /* 0x0001e0040e507981 */ /* 0x002ee2000c1e1100 */
[----:B------:R-:W-:-:S06]  /*0bc0*/  CS2R R66, SRZ ;  /* 0x0000000000427805 */ /* 0x000fcc000001ff00 */
[----:B------:R0:W5:Y:S01]  /*0bd0*/  @!P1 LDG.E.64 R66, [R92.64+0xa00] ;  /* 0x000a00045c429981 */ /* 0x000162000c1e1b00 */
[----:B------:R-:W-:Y:S01]  /*0be0*/  CS2R R68, SRZ ;  /* 0x0000000000447805 */ /* 0x000fe2000001ff00 */
[----:B------:R-:W-:Y:S01]  /*0bf0*/  CS2R R70, SRZ ;  /* 0x0000000000467805 */ /* 0x000fe2000001ff00 */
[----:B------:R-:W-:Y:S01]  /*0c00*/  CS2R R72, SRZ ;  /* 0x0000000000487805 */ /* 0x000fe2000001ff00 */
[----:B------:R-:W-:Y:S01]  /*0c10*/  CS2R R74, SRZ ;  /* 0x00000000004a7805 */ /* 0x000fe2000001ff00 */
[----:B------:R-:W-:Y:S02]  /*0c20*/  @P6 CS2R R76, SRZ ;  /* 0x00000000004c6805 */ /* 0x000fe4000001ff00 */
[----:B------:R0:W5:Y:S04]  /*0c30*/  @!P2 LDG.E.64 R68, [R92.64+0xb00] ;  /* 0x000b00045c44a981 */ /* 0x000168000c1e1b00 */
[----:B------:R0:W5:Y:S04]  /*0c40*/  @!P3 LDG.E.64 R70, [R92.64+0xc00] ;  /* 0x000c00045c46b981 */ /* 0x000168000c1e1b00 */
[----:B------:R0:W5:Y:S04]  /*0c50*/  @!P4 LDG.E.64 R72, [R92.64+0xd00] ;  /* 0x000d00045c48c981 */ /* 0x000168000c1e1b00 */
[----:B------:R0:W5:Y:S04]  /*0c60*/  @!P5 LDG.E.64 R74, [R92.64+0xe00] ;  /* 0x000e00045c4ad981 */ /* 0x000168000c1e1b00 */
[----:B------:R0:W5:Y:S01]  /*0c70*/  @!P6 LDG.E.64 R76, [R92.64+0xf00] ;  /* 0x000f00045c4ce981 */ /* 0x000162000c1e1b00 */
[----:B---3--:R-:W-:Y:S01]  /*0c80*/  ISETP.NE.AND P1, PT, R80, RZ, PT ;  /* 0x000000ff5000720c */ /* 0x008fe20003f25270 */
[----:B--2---:R-:W1:-:S10]  /*0c90*/  DADD R80, R64, R78 ;  /* 0x0000000040507229 */ /* 0x004e54000000004e */
[----:B-1----:R-:W-:Y:S02]  /*0ca0*/  FSEL R81, R81, R79, !P1 ;  /* 0x0000004f51517208 */ /* 0x002fe40004800000 */
[----:B------:R-:W-:-:S03]  /*0cb0*/  FSEL R80, R80, R78, !P1 ;  /* 0x0000004e50507208 */ /* 0x000fc60004800000 */
[----:B------:R-:W-:Y:S04]  /*0cc0*/  SHFL.BFLY PT, R83, R81, 0x10, 0x1f ;  /* 0x0e001f0051537f89 */ /* 0x000fe800000e0000 */
[----:B------:R-:W1:Y:S02]  /*0cd0*/  SHFL.BFLY PT, R82, R80, 0x10, 0x1f ;  /* 0x0e001f0050527f89 */ /* 0x000e6400000e0000 */
[----:B-1----:R-:W0:-:S07]  /*0ce0*/  DADD R82, R80, R82 ;  /* 0x0000000050527229 */ /* 0x002e0e0000000052 */
[----:B0-----:R-:W-:Y:S04]  /*0cf0*/  SHFL.BFLY PT, R93, R83, 0x8, 0x1f ;  /* 0x0d001f00535d7f89 */ /* 0x001fe800000e0000 */
[----:B------:R-:W0:Y:S02]  /*0d00*/  SHFL.BFLY PT, R92, R82, 0x8, 0x1f ;  /* 0x0d001f00525c7f89 */ /* 0x000e2400000e0000 */
[----:B0-----:R-:W0:-:S07]  /*0d10*/  DADD R92, R82, R92 ;  /* 0x00000000525c7229 */ /* 0x001e0e000000005c */
[----:B0-----:R-:W-:Y:S04]  /*0d20*/  SHFL.BFLY PT, R79, R93, 0x4, 0x1f ;  /* 0x0c801f005d4f7f89 */ /* 0x001fe800000e0000 */
[----:B------:R-:W0:Y:S02]  /*0d30*/  SHFL.BFLY PT, R78, R92, 0x4, 0x1f ;  /* 0x0c801f005c4e7f89 */ /* 0x000e2400000e0000 */
[----:B0-----:R-:W0:-:S07]  /*0d40*/  DADD R78, R92, R78 ;  /* 0x000000005c4e7229 */ /* 0x001e0e000000004e */
[----:B0-----:R-:W-:Y:S04]  /*0d50*/  SHFL.BFLY PT, R81, R79, 0x2, 0x1f ;  /* 0x0c401f004f517f89 */ /* 0x001fe800000e0000 */
[----:B------:R-:W0:Y:S01]  /*0d60*/  SHFL.BFLY PT, R80, R78, 0x2, 0x1f ;  /* 0x0c401f004e507f89 */ /* 0x000e2200000e0000 */
[----:B------:R-:W-:Y:S01]  /*0d70*/  ISETP.GE.AND P1, PT, R91, 0x1, PT ;  /* 0x000000015b00780c */ /* 0x000fe20003f26270 */
[----:B0-----:R-:W0:-:S07]  /*0d80*/  DADD R80, R78, R80 ;  /* 0x000000004e507229 */ /* 0x001e0e0000000050 */
[----:B0-----:R-:W-:Y:S04]  /*0d90*/  SHFL.BFLY PT, R83, R81, 0x1, 0x1f ;  /* 0x0c201f0051537f89 */ /* 0x001fe800000e0000 */
[----:B------:R-:W0:Y:S02]  /*0da0*/  SHFL.BFLY PT, R82, R80, 0x1, 0x1f ;  /* 0x0c201f0050527f89 */ /* 0x000e2400000e0000 */
[----:B0-----:R0:W1:Y:S01]  /*0db0*/  DADD R82, R80, R82 ;  /* 0x0000000050527229 */ /* 0x0010620000000052 */
[----:B------:R-:W-:Y:S10]  /*0dc0*/  @!P1 EXIT ;  /* 0x000000000000994d */ /* 0x000ff40003800000 */
[----:B------:R-:W-:Y:S01]  /*0dd0*/  ISETP.GE.AND P6, PT, R0, c[0x0][0x180], PT ;  /* 0x0000600000007a0c */ /* 0x000fe20003fc6270 */
[----:B------:R-:W-:Y:S01]  /*0de0*/  BSSY B0, `(.L_x_507) ;  /* 0x000000e000007945 */ /* 0x000fe20003800000 */
[----:B------:R-:W-:Y:S02]  /*0df0*/  ISETP.GE.AND P2, PT, R4, c[0x0][0x180], PT ;  /* 0x0000600004007a0c */ /* 0x000fe40003f46270 */
[----:B------:R-:W-:-:S02]  /*0e00*/  LEA R78, P1, R2, c[0x0][0x160], 0x3 ;  /* 0x00005800024e7a11 */ /* 0x000fc400078218ff */
[----:B------:R-:W-:Y:S02]  /*0e10*/  P2R R0, PR, RZ, 0x4 ;  /* 0x00000004ff007803 */ /* 0x000fe40000000000 */
[----:B------:R-:W-:Y:S02]  /*0e20*/  LEA.HI.X R79, R2, c[0x0][0x164], R3, 0x3, P1 ;  /* 0x00005900024f7a11 */ /* 0x000fe400008f1c03 */
[----:B------:R-:W-:Y:S02]  /*0e30*/  ISETP.GE.AND P1, PT, R5, c[0x0][0x180], PT ;  /* 0x0000600005007a0c */ /* 0x000fe40003f26270 */
[----:B------:R-:W-:Y:S02]  /*0e40*/  ISETP.GE.AND P2, PT, R6, c[0x0][0x180], PT ;  /* 0x0000600006007a0c */ /* 0x000fe40003f46270 */
[----:B------:R-:W-:Y:S02]  /*0e50*/  ISETP.GE.AND P3, PT, R7, c[0x0][0x180], PT ;  /* 0x0000600007007a0c */ /* 0x000fe40003f66270 */
[----:B------:R-:W-:-:S02]  /*0e60*/  ISETP.GE.AND P4, PT, R8, c[0x0][0x180], PT ;  /* 0x0000600008007a0c */ /* 0x000fc40003f86270 */
[----:B------:R-:W-:Y:S01]  /*0e70*/  ISETP.GE.AND P5, PT, R9, c[0x0][0x180], PT ;  /* 0x0000600009007a0c */ /* 0x000fe20003fa6270 */
[----:B------:R-:W-:Y:S07]  /*0e80*/  @P6 BRA `(.L_x_508) ;  /* 0x0000003000006947 */ /* 0x000fee0003800000 */
[----:B-1---5:R-:W1:Y:S01]  /*0e90*/  @!P0 DFMA R26, -R82, R26, R12 ;  /* 0x0000001a521a822b */ /* 0x022e62000000010c */
[----:B------:R2:W-:Y:S06]  /*0ea0*/  @P0 STG.E.64 [R78.64], RZ ;  /* 0x000000ff4e000986 */ /* 0x0005ec000c101b04 */
[----:B-1----:R2:W-:Y:S04]  /*0eb0*/  @!P0 STG.E.64 [R78.64], R26 ;  /* 0x0000001a4e008986 */ /* 0x0025e8000c101b04 */
.L_x_508:
[----:B------:R-:W-:Y:S05]  /*0ec0*/  BSYNC B0 ;  /* 0x0000000000007941 */ /* 0x000fea0003800000 */
.L_x_507:
[----:B------:R-:W-:Y:S01]  /*0ed0*/  ISETP.GE.AND P6, PT, R4, c[0x0][0x180], PT ;  /* 0x0000600004007a0c */ /* 0x000fe20003fc6270 */
[----:B------:R-:W-:Y:S01]  /*0ee0*/  BSSY B0, `(.L_x_509) ;  /* 0x0000008000007945 */ /* 0x000fe20003800000 */
[----:B------:R-:W-:-:S11]  /*0ef0*/  ISETP.GE.AND P0, PT, R10, c[0x0][0x180], PT ;  /* 0x000060000a007a0c */ /* 0x000fd60003f06270 */
[----:B------:R-:W-:Y:S05]  /*0f00*/  @P6 BRA `(.L_x_510) ;  /* 0x0000005000006947 */ /* 0x000fea0003800000 */
[----:B------:R-:W3:Y:S02]  /*0f10*/  LDG.E.U8 R0, [R14.64+0x20] ;  /* 0x000020040e007981 */ /* 0x000ee4000c1e1100 */
[----:B---3--:R-:W-:-:S13]  /*0f20*/  ISETP.NE.AND P6, PT, R0, RZ, PT ;  /* 0x000000ff0000720c */ /* 0x008fda0003fc5270 */
[----:B-1---5:R-:W1:Y:S01]  /*0f30*/  @!P6 DFMA R46, -R82, R46, R16 ;  /* 0x0000002e522ee22b */ /* 0x022e620000000110 */
[----:B------:R3:W-:Y:S06]  /*0f40*/  @P6 STG.E.64 [R78.64+0x100], RZ ;  /* 0x000100ff4e006986 */ /* 0x0007ec000c101b04 */
[----:B-1----:R3:W-:Y:S04]  /*0f50*/  @!P6 STG.E.64 [R78.64+0x100], R46 ;  /* 0x0001002e4e00e986 */ /* 0x0027e8000c101b04 */
.L_x_510:
[----:B------:R-:W-:Y:S05]  /*0f60*/  BSYNC B0 ;  /* 0x0000000000007941 */ /* 0x000fea0003800000 */
.L_x_509:
[----:B------:R-:W-:Y:S01]  /*0f70*/  BSSY B0, `(.L_x_511) ;  /* 0x0000008000007945 */ /* 0x000fe20003800000 */
[----:B------:R-:W-:Y:S01]  /*0f80*/  ISETP.GE.AND P6, PT, R11, c[0x0][0x180], PT ;  /* 0x000060000b007a0c */ /* 0x000fe20003fc6270 */
[----:B------:R-:W-:Y:S07]  /*0f90*/  @P1 BRA `(.L_x_512) ;  /* 0x0000005000001947 */ /* 0x000fee0003800000 */
[----:B------:R-:W4:Y:S02]  /*0fa0*/  LDG.E.U8 R0, [R14.64+0x40] ;  /* 0x000040040e007981 */ /* 0x000f24000c1e1100 */
[----:B----4-:R-:W-:-:S13]  /*0fb0*/  ISETP.NE.AND P1, PT, R0, RZ, PT ;  /* 0x000000ff0000720c */ /* 0x010fda0003f25270 */
[----:B-1---5:R-:W1:Y:S01]  /*0fc0*/  @!P1 DFMA R48, -R82, R48, R18 ;  /* 0x000000305230922b */ /* 0x022e620000000112 */
[----:B------:R4:W-:Y:S06]  /*0fd0*/  @P1 STG.E.64 [R78.64+0x200], RZ ;  /* 0x000200ff4e001986 */ /* 0x0009ec000c101b04 */
[----:B-1----:R4:W-:Y:S04]  /*0fe0*/  @!P1 STG.E.64 [R78.64+0x200], R48 ;  /* 0x000200304e009986 */ /* 0x0029e8000c101b04 */
.L_x_512:
[----:B------:R-:W-:Y:S05]  /*0ff0*/  BSYNC B0 ;  /* 0x0000000000007941 */ /* 0x000fea0003800000 */
.L_x_511:
[----:B------:R-:W-:Y:S01]  /*1000*/  BSSY B0, `(.L_x_513) ;  /* 0x0000008000007945 */ /* 0x000fe20003800000 */
[----:B------:R-:W-:Y:S01]  /*1010*/  ISETP.GE.AND P1, PT, R84, c[0x0][0x180], PT ;  /* 0x0000600054007a0c */ /* 0x000fe20003f26270 */
[----:B------:R-:W-:Y:S07]  /*1020*/  @P2 BRA `(.L_x_514) ;  /* 0x0000005000002947 */ /* 0x000fee0003800000 */
[----:B--2---:R-:W2:Y:S02]  /*1030*/  LDG.E.U8 R0, [R14.64+0x60] ;  /* 0x000060040e007981 */ /* 0x004ea4000c1e1100 */
[----:B--2---:R-:W-:-:S13]  /*1040*/  ISETP.NE.AND P2, PT, R0, RZ, PT ;  /* 0x000000ff0000720c */ /* 0x004fda0003f45270 */
[----:B-1---5:R-:W1:Y:S01]  /*1050*/  @!P2 DFMA R50, -R82, R50, R20 ;  /* 0x000000325232a22b */ /* 0x022e620000000114 */
[----:B------:R2:W-:Y:S06]  /*1060*/  @P2 STG.E.64 [R78.64+0x300], RZ ;  /* 0x000300ff4e002986 */ /* 0x0005ec000c101b04 */
[----:B-1----:R2:W-:Y:S04]  /*1070*/  @!P2 STG.E.64 [R78.64+0x300], R50 ;  /* 0x000300324e00a986 */ /* 0x0025e8000c101b04 */
.L_x_514:
[----:B------:R-:W-:Y:S05]  /*1080*/  BSYNC B0 ;  /* 0x0000000000007941 */ /* 0x000fea0003800000 */
.L_x_513:
        /* <DEDUP_REMOVED lines=8> */
.L_x_516:
[----:B------:R-:W-:Y:S05]  /*1110*/  BSYNC B0 ;  /* 0x0000000000007941 */ /* 0x000fea0003800000 */
.L_x_515:
        /* <DEDUP_REMOVED lines=8> */
.L_x_518:
[----:B------:R-:W-:Y:S05]  /*11a0*/  BSYNC B0 ;  /* 0x0000000000007941 */ /* 0x000fea0003800000 */
.L_x_517:
        /* <DEDUP_REMOVED lines=8> */
.L_x_520:
[----:B------:R-:W-:Y:S05]  /*1230*/  BSYNC B0 ;  /* 0x0000000000007941 */ /* 0x000fea0003800000 */
.L_x_519:
        /* <DEDUP_REMOVED lines=8> */
.L_x_522:
[----:B------:R-:W-:Y:S05]  /*12c0*/  BSYNC B0 ;  /* 0x0000000000007941 */ /* 0x000fea0003800000 */
.L_x_521:
        /* <DEDUP_REMOVED lines=8> */
.L_x_524:
[----:B------:R-:W-:Y:S05]  /*1350*/  BSYNC B0 ;  /* 0x0000000000007941 */ /* 0x000fea0003800000 */
.L_x_523:
        /* <DEDUP_REMOVED lines=8> */
.L_x_526:
[----:B------:R-:W-:Y:S05]  /*13e0*/  BSYNC B0 ;  /* 0x0000000000007941 */ /* 0x000fea0003800000 */
.L_x_525:
[----:B------:R-:W-:Y:S01]  /*13f0*/  BSSY B0, `(.L_x_527) ;  /* 0x0000007000007945 */ /* 0x000fe20003800000 */
[----:B------:R-:W-:Y:S05]  /*1400*/  @P2 BRA `(.L_x_528) ;  /* 0x0000005000002947 */ /* 0x000fea0003800000 */
[----:B--2---:R-:W2:Y:S02]  /*1410*/  LDG.E.U8 R0, [R14.64+0x140] ;  /* 0x000140040e007981 */ /* 0x004ea4000c1e1100 */
[----:B--2---:R-:W-:-:S13]  /*1420*/  ISETP.NE.AND P1, PT, R0, RZ, PT ;  /* 0x000000ff0000720c */ /* 0x004fda0003f25270 */
[----:B-1---5:R-:W1:Y:S01]  /*1430*/  @!P1 DFMA R66, -R82, R66, R36 ;  /* 0x000000425242922b */ /* 0x022e620000000124 */
[----:B------:R2:W-:Y:S06]  /*1440*/  @P1 STG.E.64 [R78.64+0xa00], RZ ;  /* 0x000a00ff4e001986 */ /* 0x0005ec000c101b04 */
[----:B-1----:R2:W-:Y:S04]  /*1450*/  @!P1 STG.E.64 [R78.64+0xa00], R66 ;  /* 0x000a00424e009986 */ /* 0x0025e8000c101b04 */
.L_x_528:
[----:B------:R-:W-:Y:S05]  /*1460*/  BSYNC B0 ;  /* 0x0000000000007941 */ /* 0x000fea0003800000 */
.L_x_527:
[----:B------:R-:W-:Y:S01]  /*1470*/  BSSY B0, `(.L_x_529) ;  /* 0x0000007000007945 */ /* 0x000fe20003800000 */
[----:B------:R-:W-:Y:S05]  /*1480*/  @P3 BRA `(.L_x_530) ;  /* 0x0000005000003947 */ /* 0x000fea0003800000 */
[----:B--2---:R-:W2:Y:S02]  /*1490*/  LDG.E.U8 R0, [R14.64+0x160] ;  /* 0x000160040e007981 */ /* 0x004ea4000c1e1100 */
[----:B--2---:R-:W-:-:S13]  /*14a0*/  ISETP.NE.AND P1, PT, R0, RZ, PT ;  /* 0x000000ff0000720c */ /* 0x004fda0003f25270 */
[----:B-1---5:R-:W1:Y:S01]  /*14b0*/  @!P1 DFMA R68, -R82, R68, R38 ;  /* 0x000000445244922b */ /* 0x022e620000000126 */
[----:B------:R2:W-:Y:S06]  /*14c0*/  @P1 STG.E.64 [R78.64+0xb00], RZ ;  /* 0x000b00ff4e001986 */ /* 0x0005ec000c101b04 */
[----:B-1----:R2:W-:Y:S04]  /*14d0*/  @!P1 STG.E.64 [R78.64+0xb00], R68 ;  /* 0x000b00444e009986 */ /* 0x0025e8000c101b04 */
.L_x_530:
[----:B------:R-:W-:Y:S05]  /*14e0*/  BSYNC B0 ;  /* 0x0000000000007941 */ /* 0x000fea0003800000 */
.L_x_529:
[----:B------:R-:W-:Y:S01]  /*14f0*/  BSSY B0, `(.L_x_531) ;  /* 0x0000007000007945 */ /* 0x000fe20003800000 */
[----:B------:R-:W-:Y:S05]  /*1500*/  @P4 BRA `(.L_x_532) ;  /* 0x0000005000004947 */ /* 0x000fea0003800000 */
[----:B--2---:R-:W2:Y:S02]  /*1510*/  LDG.E.U8 R0, [R14.64+0x180] ;  /* 0x000180040e007981 */ /* 0x004ea4000c1e1100 */
[----:B--2---:R-:W-:-:S13]  /*1520*/  ISETP.NE.AND P1, PT, R0, RZ, PT ;  /* 0x000000ff0000720c */ /* 0x004fda0003f25270 */
[----:B-1---5:R-:W1:Y:S01]  /*1530*/  @!P1 DFMA R70, -R82, R70, R40 ;  /* 0x000000465246922b */ /* 0x022e620000000128 */
[----:B------:R2:W-:Y:S06]  /*1540*/  @P1 STG.E.64 [R78.64+0xc00], RZ ;  /* 0x000c00ff4e001986 */ /* 0x0005ec000c101b04 */
[----:B-1----:R2:W-:Y:S04]  /*1550*/  @!P1 STG.E.64 [R78.64+0xc00], R70 ;  /* 0x000c00464e009986 */ /* 0x0025e8000c101b04 */
.L_x_532:
[----:B------:R-:W-:Y:S05]  /*1560*/  BSYNC B0 ;  /* 0x0000000000007941 */ /* 0x000fea0003800000 */
.L_x_531:
[----:B------:R-:W-:Y:S01]  /*1570*/  BSSY B0, `(.L_x_533) ;  /* 0x0000007000007945 */ /* 0x000fe20003800000 */
[----:B------:R-:W-:Y:S05]  /*1580*/  @P5 BRA `(.L_x_534) ;  /* 0x0000005000005947 */ /* 0x000fea0003800000 */
[----:B--2---:R-:W2:Y:S02]  /*1590*/  LDG.E.U8 R0, [R14.64+0x1a0] ;  /* 0x0001a0040e007981 */ /* 0x004ea4000c1e1100 */
[----:B--2---:R-:W-:-:S13]  /*15a0*/  ISETP.NE.AND P1, PT, R0, RZ, PT ;  /* 0x000000ff0000720c */ /* 0x004fda0003f25270 */
[----:B-1---5:R-:W1:Y:S01]  /*15b0*/  @!P1 DFMA R72, -R82, R72, R42 ;  /* 0x000000485248922b */ /* 0x022e62000000012a */
[----:B------:R2:W-:Y:S06]  /*15c0*/  @P1 STG.E.64 [R78.64+0xd00], RZ ;  /* 0x000d00ff4e001986 */ /* 0x0005ec000c101b04 */
[----:B-1----:R2:W-:Y:S04]  /*15d0*/  @!P1 STG.E.64 [R78.64+0xd00], R72 ;  /* 0x000d00484e009986 */ /* 0x0025e8000c101b04 */
.L_x_534:
[----:B------:R-:W-:Y:S05]  /*15e0*/  BSYNC B0 ;  /* 0x0000000000007941 */ /* 0x000fea0003800000 */
.L_x_533:
[----:B------:R-:W-:Y:S01]  /*15f0*/  BSSY B0, `(.L_x_535) ;  /* 0x0000007000007945 */ /* 0x000fe20003800000 */
[----:B------:R-:W-:Y:S05]  /*1600*/  @P0 BRA `(.L_x_536) ;  /* 0x0000005000000947 */ /* 0x000fea0003800000 */
[----:B--2---:R-:W2:Y:S02]  /*1610*/  LDG.E.U8 R0, [R14.64+0x1c0] ;  /* 0x0001c0040e007981 */ /* 0x004ea4000c1e1100 */
[----:B--2---:R-:W-:-:S13]  /*1620*/  ISETP.NE.AND P0, PT, R0, RZ, PT ;  /* 0x000000ff0000720c */ /* 0x004fda0003f05270 */
[----:B-1---5:R-:W1:Y:S01]  /*1630*/  @!P0 DFMA R74, -R82, R74, R44 ;  /* 0x0000004a524a822b */ /* 0x022e62000000012c */
[----:B------:R2:W-:Y:S06]  /*1640*/  @P0 STG.E.64 [R78.64+0xe00], RZ ;  /* 0x000e00ff4e000986 */ /* 0x0005ec000c101b04 */
[----:B-1----:R2:W-:Y:S04]  /*1650*/  @!P0 STG.E.64 [R78.64+0xe00], R74 ;  /* 0x000e004a4e008986 */ /* 0x0025e8000c101b04 */
.L_x_536:
[----:B------:R-:W-:Y:S05]  /*1660*/  BSYNC B0 ;  /* 0x0000000000007941 */ /* 0x000fea0003800000 */
.L_x_535:
[----:B------:R-:W-:Y:S05]  /*1670*/  @P6 EXIT ;  /* 0x000000000000694d */ /* 0x000fea0003800000 */
[----:B--2---:R-:W2:Y:S02]  /*1680*/  LDG.E.U8 R14, [R14.64+0x1e0] ;  /* 0x0001e0040e0e7981 */ /* 0x004ea4000c1e1100 */
[----:B--2---:R-:W-:-:S13]  /*1690*/  ISETP.NE.AND P0, PT, R14, RZ, PT ;  /* 0x000000ff0e00720c */ /* 0x004fda0003f05270 */
[----:B------:R2:W-:Y:S01]  /*16a0*/  @P0 STG.E.64 [R78.64+0xf00], RZ ;  /* 0x000f00ff4e000986 */ /* 0x0005e2000c101b04 */
[----:B------:R-:W-:Y:S05]  /*16b0*/  @P0 EXIT ;  /* 0x000000000000094d */ /* 0x000fea0003800000 */
[----:B-1---5:R-:W1:-:S07]  /*16c0*/  DFMA R76, -R82, R76, R64 ;  /* 0x0000004c524c722b */ /* 0x022e4e0000000140 */
[----:B-1----:R-:W-:Y:S01]  /*16d0*/  STG.E.64 [R78.64+0xf00], R76 ;  /* 0x000f004c4e007986 */ /* 0x002fe2000c101b04 */
[----:B------:R-:W-:Y:S05]  /*16e0*/  EXIT ;  /* 0x000000000000794d */ /* 0x000fea0003800000 */
.L_x_537:
        /* <DEDUP_REMOVED lines=9> */
.L_x_10828:


//--------------------- .text._ZN43_GLOBAL__N__9ae7fba5_10_SoftMax_cu_9f978f6321softmax_warp_backwardIdddLi8ELb0ELb1EEEvPT0_PKT_S5_iiiPKb --------------------------
	.section	.text._ZN43_GLOBAL__N__9ae7fba5_10_SoftMax_cu_9f978f6321softmax_warp_backwardIdddLi8ELb0ELb1EEEvPT0_PKT_S5_iiiPKb,"ax",@progbits
	.sectioninfo	@"SHI_REGISTERS=56"
	.align	128
.text._ZN43_GLOBAL__N__9ae7fba5_10_SoftMax_cu_9f978f6321softmax_warp_backwardIdddLi8ELb0ELb1EEEvPT0_PKT_S5_iiiPKb:
        .type           _ZN43_GLOBAL__N__9ae7fba5_10_SoftMax_cu_9f978f6321softmax_warp_backwardIdddLi8ELb0ELb1EEEvPT0_PKT_S5_iiiPKb,@function
        .size           _ZN43_GLOBAL__N__9ae7fba5_10_SoftMax_cu_9f978f6321softmax_warp_backwardIdddLi8ELb0ELb1EEEvPT0_PKT_S5_iiiPKb,(.L_x_10829 - _ZN43_GLOBAL__N__9ae7fba5_10_SoftMax_cu_9f978f6321softmax_warp_backwardIdddLi8ELb0ELb1EEEvPT0_PKT_S5_iiiPKb)
        .other          _ZN43_GLOBAL__N__9ae7fba5_10_SoftMax_cu_9f978f6321softmax_warp_backwardIdddLi8ELb0ELb1EEEvPT0_PKT_S5_iiiPKb,@"STO_CUDA_ENTRY STV_DEFAULT"
_ZN43_GLOBAL__N__9ae7fba5_10_SoftMax_cu_9f978f6321softmax_warp_backwardIdddLi8ELb0ELb1EEEvPT0_PKT_S5_iiiPKb:
        /* <DEDUP_REMOVED lines=29> */
[----:B------:R-:W4:Y:S02]  /*01d0*/  LDG.E.U8 R23, [R14.64+0x40] ;  /* 0x000040040e177981 */ /* 0x000f24000c1e1100 */
[-C--:B------:R-:W-:Y:S01]  /*01e0*/  ISETP.GE.AND P1, PT, R48, R33.reuse, PT ;  /* 0x000000213000720c */ /* 0x080fe20003f26270 */
[----:B------:R-:W-:Y:S01]  /*01f0*/  CS2R R8, SRZ ;  /* 0x0000000000087805 */ /* 0x000fe2000001ff00 */
[----:B------:R-:W-:Y:S01]  /*0200*/  LOP3.LUT R7, R2, 0x80, RZ, 0xfc, !PT ;  /* 0x0000008002077812 */ /* 0x000fe200078efcff */
[----:B------:R-:W4:Y:S04]  /*0210*/  LDG.E.U8 R24, [R14.64+0x60] ;  /* 0x000060040e187981 */ /* 0x000f28000c1e1100 */
[----:B------:R-:W4:Y:S01]  /*0220*/  @!P0 LDG.E.64 R10, [R30.64+0x200] ;  /* 0x000200041e0a8981 */ /* 0x000f22000c1e1b00 */
[----:B------:R-:W-:Y:S01]  /*0230*/  ISETP.GE.AND P2, PT, R7, R33, PT ;  /* 0x000000210700720c */ /* 0x000fe20003f46270 */
[----:B------:R-:W-:-:S02]  /*0240*/  CS2R R18, SRZ ;  /* 0x0000000000127805 */ /* 0x000fc4000001ff00 */
[----:B------:R-:W4:Y:S04]  /*0250*/  LDG.E.U8 R25, [R14.64+0x80] ;  /* 0x000080040e197981 */ /* 0x000f28000c1e1100 */
[----:B------:R-:W4:Y:S01]  /*0260*/  @!P1 LDG.E.64 R8, [R30.64+0x300] ;  /* 0x000300041e089981 */ /* 0x000f22000c1e1b00 */
[----:B------:R-:W-:-:S03]  /*0270*/  IMAD.WIDE R42, R0, R43, c[0x0][0x170] ;  /* 0x00005c00002a7625 */ /* 0x000fc600078e022b */
[----:B------:R-:W4:Y:S04]  /*0280*/  LDG.E.U8 R32, [R14.64+0xe0] ;  /* 0x0000e0040e207981 */ /* 0x000f28000c1e1100 */
[----:B------:R-:W4:Y:S01]  /*0290*/  @!P2 LDG.E.64 R18, [R30.64+0x400] ;  /* 0x000400041e12a981 */ /* 0x000f22000c1e1b00 */
        /* <DEDUP_REMOVED lines=14> */
[----:B------:R-:W-:Y:S01]  /*0380*/  LOP3.LUT R6, R2, 0xa0, RZ, 0xfc, !PT ;  /* 0x000000a002067812 */ /* 0x000fe200078efcff */
[----:B------:R-:W2:Y:S06]  /*0390*/  LDG.E.U8 R24, [R14.64+0xa0] ;  /* 0x0000a0040e187981 */ /* 0x000eac000c1e1100 */
[----:B0-----:R-:W-:-:S02]  /*03a0*/  FSEL R20, R4, R20, !P3 ;  /* 0x0000001404147208 */ /* 0x001fc40005800000 */
[----:B------:R-:W-:-:S06]  /*03b0*/  FSEL R21, R5, R21, !P3 ;  /* 0x0000001505157208 */ /* 0x000fcc0005800000 */
[----:B------:R-:W0:Y:S01]  /*03c0*/  DADD R4, R18, R20 ;  /* 0x0000000012047229 */ /* 0x000e220000000014 */
[----:B------:R-:W-:-:S09]  /*03d0*/  ISETP.NE.AND P3, PT, R25, RZ, PT ;  /* 0x000000ff1900720c */ /* 0x000fd20003f65270 */
[----:B0-----:R-:W-:Y:S02]  /*03e0*/  FSEL R22, R4, R20, !P3 ;  /* 0x0000001404167208 */ /* 0x001fe40005800000 */
[----:B------:R-:W-:Y:S02]  /*03f0*/  FSEL R23, R5, R21, !P3 ;  /* 0x0000001505177208 */ /* 0x000fe40005800000 */
[----:B------:R-:W-:Y:S01]  /*0400*/  ISETP.GE.AND P3, PT, R6, R33, PT ;  /* 0x000000210600720c */ /* 0x000fe20003f66270 */
[----:B------:R-:W-:-:S12]  /*0410*/  CS2R R20, SRZ ;  /* 0x0000000000147805 */ /* 0x000fd8000001ff00 */
[----:B------:R-:W3:Y:S01]  /*0420*/  @!P3 LDG.E.64 R20, [R30.64+0x500] ;  /* 0x000500041e14b981 */ /* 0x000ee2000c1e1b00 */
[----:B--2---:R-:W-:Y:S02]  /*0430*/  ISETP.NE.AND P5, PT, R24, RZ, PT ;  /* 0x000000ff1800720c */ /* 0x004fe40003fa5270 */
[----:B------:R-:W-:Y:S01]  /*0440*/  CS2R R24, SRZ ;  /* 0x0000000000187805 */ /* 0x000fe2000001ff00 */
[----:B---3--:R-:W0:-:S10]  /*0450*/  DADD R4, R20, R22 ;  /* 0x0000000014047229 */ /* 0x008e140000000016 */
[----:B0-----:R-:W-:Y:S02]  /*0460*/  FSEL R28, R4, R22, !P5 ;  /* 0x00000016041c7208 */ /* 0x001fe40006800000 */
[----:B------:R-:W-:Y:S01]  /*0470*/  FSEL R29, R5, R23, !P5 ;  /* 0x00000017051d7208 */ /* 0x000fe20006800000 */
[----:B------:R-:W2:Y:S01]  /*0480*/  LDG.E.U8 R4, [R14.64+0xc0] ;  /* 0x0000c0040e047981 */ /* 0x000ea2000c1e1100 */
[----:B------:R-:W-:Y:S01]  /*0490*/  CS2R R22, SRZ ;  /* 0x0000000000167805 */ /* 0x000fe2000001ff00 */
[----:B------:R-:W-:-:S05]  /*04a0*/  LOP3.LUT R5, R2, 0xc0, RZ, 0xfc, !PT ;  /* 0x000000c002057812 */ /* 0x000fca00078efcff */
[----:B------:R0:W5:Y:S01]  /*04b0*/  @!P4 LDG.E.64 R22, [R42.64] ;  /* 0x000000042a16c981 */ /* 0x000162000c1e1b00 */
[----:B------:R-:W-:-:S13]  /*04c0*/  ISETP.GE.AND P4, PT, R5, R33, PT ;  /* 0x000000210500720c */ /* 0x000fda0003f86270 */
[----:B------:R-:W3:Y:S01]  /*04d0*/  @!P4 LDG.E.64 R24, [R30.64+0x600] ;  /* 0x000600041e18c981 */ /* 0x000ee2000c1e1b00 */
[----:B--2---:R-:W-:Y:S02]  /*04e0*/  ISETP.NE.AND P5, PT, R4, RZ, PT ;  /* 0x000000ff0400720c */ /* 0x004fe40003fa5270 */
[----:B------:R-:W-:Y:S01]  /*04f0*/  LOP3.LUT R4, R2, 0xe0, RZ, 0xfc, !PT ;  /* 0x000000e002047812 */ /* 0x000fe200078efcff */
[----:B---3--:R-:W1:-:S10]  /*0500*/  DADD R26, R24, R28 ;  /* 0x00000000181a7229 */ /* 0x008e54000000001c */
[----:B-1----:R-:W-:Y:S02]  /*0510*/  FSEL R28, R26, R28, !P5 ;  /* 0x0000001c1a1c7208 */ /* 0x002fe40006800000 */
[----:B------:R-:W-:Y:S02]  /*0520*/  FSEL R29, R27, R29, !P5 ;  /* 0x0000001d1b1d7208 */ /* 0x000fe40006800000 */
[----:B------:R-:W-:-:S13]  /*0530*/  ISETP.GE.AND P5, PT, R4, R33, PT ;  /* 0x000000210400720c */ /* 0x000fda0003fa6270 */
[----:B------:R-:W-:-:S06]  /*0540*/  @P5 CS2R R26, SRZ ;  /* 0x00000000001a5805 */ /* 0x000fcc000001ff00 */
[----:B------:R-:W2:Y:S01]  /*0550*/  @!P5 LDG.E.64 R26, [R30.64+0x700] ;  /* 0x000700041e1ad981 */ /* 0x000ea2000c1e1b00 */
[----:B------:R-:W-:Y:S01]  /*0560*/  ISETP.NE.AND P6, PT, R32, RZ, PT ;  /* 0x000000ff2000720c */ /* 0x000fe20003fc5270 */
[----:B--2---:R-:W1:-:S10]  /*0570*/  DADD R34, R26, R28 ;  /* 0x000000001a227229 */ /* 0x004e54000000001c */
[----:B-1----:R-:W-:Y:S02]  /*0580*/  FSEL R34, R34, R28, !P6 ;  /* 0x0000001c22227208 */ /* 0x002fe40007000000 */
[----:B------:R-:W-:-:S03]  /*0590*/  FSEL R35, R35, R29, !P6 ;  /* 0x0000001d23237208 */ /* 0x000fc60007000000 */
[----:B------:R-:W-:Y:S04]  /*05a0*/  SHFL.BFLY PT, R36, R34, 0x10, 0x1f ;  /* 0x0e001f0022247f89 */ /* 0x000fe800000e0000 */
[----:B------:R-:W1:Y:S02]  /*05b0*/  SHFL.BFLY PT, R37, R35, 0x10, 0x1f ;  /* 0x0e001f0023257f89 */ /* 0x000e6400000e0000 */
[----:B-1----:R-:W1:-:S07]  /*05c0*/  DADD R36, R34, R36 ;  /* 0x0000000022247229 */ /* 0x002e4e0000000024 */
[----:B-1----:R-:W-:Y:S04]  /*05d0*/  SHFL.BFLY PT, R31, R37, 0x8, 0x1f ;  /* 0x0d001f00251f7f89 */ /* 0x002fe800000e0000 */
[----:B------:R-:W1:Y:S01]  /*05e0*/  SHFL.BFLY PT, R30, R36, 0x8, 0x1f ;  /* 0x0d001f00241e7f89 */ /* 0x000e6200000e0000 */
[----:B------:R-:W-:Y:S01]  /*05f0*/  ISETP.GE.AND P6, PT, R50, R33, PT ;  /* 0x000000213200720c */ /* 0x000fe20003fc6270 */
[----:B------:R-:W-:-:S12]  /*0600*/  CS2R R28, SRZ ;  /* 0x00000000001c7805 */ /* 0x000fd8000001ff00 */
[----:B------:R0:W5:Y:S01]  /*0610*/  @!P6 LDG.E.64 R28, [R42.64+0x100] ;  /* 0x000100042a1ce981 */ /* 0x000162000c1e1b00 */
[----:B-1----:R-:W1:-:S07]  /*0620*/  DADD R40, R36, R30 ;  /* 0x0000000024287229 */ /* 0x002e4e000000001e */
[----:B-1----:R-:W-:Y:S04]  /*0630*/  SHFL.BFLY PT, R31, R41, 0x4, 0x1f ;  /* 0x0c801f00291f7f89 */ /* 0x002fe800000e0000 */
[----:B------:R-:W1:Y:S01]  /*0640*/  SHFL.BFLY PT, R30, R40, 0x4, 0x1f ;  /* 0x0c801f00281e7f89 */ /* 0x000e6200000e0000 */
[----:B------:R-:W-:Y:S01]  /*0650*/  ISETP.GE.AND P6, PT, R49, R33, PT ;  /* 0x000000213100720c */ /* 0x000fe20003fc6270 */
        /* <DEDUP_REMOVED lines=9> */
[----:B------:R0:W5:Y:S01]  /*06f0*/  @!P6 LDG.E.64 R30, [R42.64+0x200] ;  /* 0x000200042a1ee981 */ /* 0x000162000c1e1b00 */
[----:B------:R-:W-:Y:S02]  /*0700*/  ISETP.GE.AND P6, PT, R38, 0x1, PT ;  /* 0x000000012600780c */ /* 0x000fe40003fc6270 */
[----:B------:R-:W-:Y:S01]  /*0710*/  CS2R R38, SRZ ;  /* 0x0000000000267805 */ /* 0x000fe2000001ff00 */
[----:B------:R0:W5:Y:S05]  /*0720*/  @!P5 LDG.E.64 R40, [R42.64+0x700] ;  /* 0x000700042a28d981 */ /* 0x00016a000c1e1b00 */
[----:B------:R0:W5:Y:S04]  /*0730*/  @!P4 LDG.E.64 R38, [R42.64+0x600] ;  /* 0x000600042a26c981 */ /* 0x000168000c1e1b00 */
[----:B--2---:R-:W-:Y:S04]  /*0740*/  SHFL.BFLY PT, R45, R53, 0x2, 0x1f ;  /* 0x0c401f00352d7f89 */ /* 0x004fe800000e0000 */
[----:B------:R-:W1:Y:S02]  /*0750*/  SHFL.BFLY PT, R44, R52, 0x2, 0x1f ;  /* 0x0c401f00342c7f89 */ /* 0x000e6400000e0000 */
[----:B-1----:R-:W1:-:S07]  /*0760*/  DADD R44, R52, R44 ;  /* 0x00000000342c7229 */ /* 0x002e4e000000002c */
[----:B-1----:R-:W-:Y:S04]  /*0770*/  SHFL.BFLY PT, R47, R45, 0x1, 0x1f ;  /* 0x0c201f002d2f7f89 */ /* 0x002fe800000e0000 */
[----:B------:R-:W1:Y:S02]  /*0780*/  SHFL.BFLY PT, R46, R44, 0x1, 0x1f ;  /* 0x0c201f002c2e7f89 */ /* 0x000e6400000e0000 */
[----:B-1----:R0:W1:Y:S01]  /*0790*/  DADD R46, R44, R46 ;  /* 0x000000002c2e7229 */ /* 0x002062000000002e */
[----:B------:R-:W-:Y:S10]  /*07a0*/  @!P6 EXIT ;  /* 0x000000000000e94d */ /* 0x000ff40003800000 */
[----:B------:R-:W-:Y:S01]  /*07b0*/  ISETP.GE.AND P6, PT, R2, c[0x0][0x180], PT ;  /* 0x0000600002007a0c */ /* 0x000fe20003fc6270 */
[----:B------:R-:W-:Y:S01]  /*07c0*/  BSSY B0, `(.L_x_538) ;  /* 0x000000e000007945 */ /* 0x000fe20003800000 */
[----:B0-----:R-:W-:Y:S02]  /*07d0*/  LEA R42, P1, R0, c[0x0][0x160], 0x3 ;  /* 0x00005800002a7a11 */ /* 0x001fe400078218ff */
        /* <DEDUP_REMOVED lines=9> */
[----:B-1---5:R-:W0:Y:S01]  /*0870*/  @!P0 DFMA R22, -R46, R22, R16 ;  /* 0x000000162e16822b */ /* 0x022e220000000110 */
[----:B------:R1:W-:Y:S06]  /*0880*/  @P0 STG.E.64 [R42.64], RZ ;  /* 0x000000ff2a000986 */ /* 0x0003ec000c101b04 */
[----:B0-----:R1:W-:Y:S04]  /*0890*/  @!P0 STG.E.64 [R42.64], R22 ;  /* 0x000000162a008986 */ /* 0x0013e8000c101b04 */
.L_x_539:
[----:B------:R-:W-:Y:S05]  /*08a0*/  BSYNC B0 ;  /* 0x0000000000007941 */ /* 0x000fea0003800000 */
.L_x_538:
        /* <DEDUP_REMOVED lines=9> */
.L_x_541:
[----:B------:R-:W-:Y:S05]  /*0940*/  BSYNC B0 ;  /* 0x0000000000007941 */ /* 0x000fea0003800000 */
.L_x_540:
[----:B------:R-:W-:Y:S01]  /*0950*/  BSSY B0, `(.L_x_542) ;  /* 0x0000007000007945 */ /* 0x000fe20003800000 */
[----:B------:R-:W-:Y:S05]  /*0960*/  @P1 BRA `(.L_x_543) ;  /* 0x0000005000001947 */ /* 0x000fea0003800000 */
[----:B------:R-:W2:Y:S02]  /*0970*/  LDG.E.U8 R0, [R14.64+0x40] ;  /* 0x000040040e007981 */ /* 0x000ea4000c1e1100 */
[----:B--2---:R-:W-:-:S13]  /*0980*/  ISETP.NE.AND P1, PT, R0, RZ, PT ;  /* 0x000000ff0000720c */ /* 0x004fda0003f25270 */
[----:B-1---5:R-:W0:Y:S01]  /*0990*/  @!P1 DFMA R30, -R46, R30, R10 ;  /* 0x0000001e2e1e922b */ /* 0x022e22000000010a */
[----:B------:R1:W-:Y:S06]  /*09a0*/  @P1 STG.E.64 [R42.64+0x200], RZ ;  /* 0x000200ff2a001986 */ /* 0x0003ec000c101b04 */
[----:B0-----:R1:W-:Y:S04]  /*09b0*/  @!P1 STG.E.64 [R42.64+0x200], R30 ;  /* 0x0002001e2a009986 */ /* 0x0013e8000c101b04 */
.L_x_543:
[----:B------:R-:W-:Y:S05]  /*09c0*/  BSYNC B0 ;  /* 0x0000000000007941 */ /* 0x000fea0003800000 */
.L_x_542:
[----:B------:R-:W-:Y:S01]  /*09d0*/  BSSY B0, `(.L_x_544) ;  /* 0x0000007000007945 */ /* 0x000fe20003800000 */
[----:B------:R-:W-:Y:S05]  /*09e0*/  @P2 BRA `(.L_x_545) ;  /* 0x0000005000002947 */ /* 0x000fea0003800000 */
[----:B------:R-:W2:Y:S02]  /*09f0*/  LDG.E.U8 R0, [R14.64+0x60] ;  /* 0x000060040e007981 */ /* 0x000ea4000c1e1100 */
[----:B--2---:R-:W-:-:S13]  /*0a00*/  ISETP.NE.AND P1, PT, R0, RZ, PT ;  /* 0x000000ff0000720c */ /* 0x004fda0003f25270 */
[----:B-1---5:R-:W0:Y:S01]  /*0a10*/  @!P1 DFMA R32, -R46, R32, R8 ;  /* 0x000000202e20922b */ /* 0x022e220000000108 */
[----:B------:R1:W-:Y:S06]  /*0a20*/  @P1 STG.E.64 [R42.64+0x300], RZ ;  /* 0x000300ff2a001986 */ /* 0x0003ec000c101b04 */
[----:B0-----:R1:W-:Y:S04]  /*0a30*/  @!P1 STG.E.64 [R42.64+0x300], R32 ;  /* 0x000300202a009986 */ /* 0x0013e8000c101b04 */
.L_x_545:
[----:B------:R-:W-:Y:S05]  /*0a40*/  BSYNC B0 ;  /* 0x0000000000007941 */ /* 0x000fea0003800000 */
.L_x_544:
[----:B------:R-:W-:Y:S01]  /*0a50*/  BSSY B0, `(.L_x_546) ;  /* 0x0000007000007945 */ /* 0x000fe20003800000 */
[----:B------:R-:W-:Y:S05]  /*0a60*/  @P3 BRA `(.L_x_547) ;  /* 0x0000005000003947 */ /* 0x000fea0003800000 */
[----:B------:R-:W2:Y:S02]  /*0a70*/  LDG.E.U8 R0, [R14.64+0x80] ;  /* 0x000080040e007981 */ /* 0x000ea4000c1e1100 */
[----:B--2---:R-:W-:-:S13]  /*0a80*/  ISETP.NE.AND P1, PT, R0, RZ, PT ;  /* 0x000000ff0000720c */ /* 0x004fda0003f25270 */
[----:B-1---5:R-:W0:Y:S01]  /*0a90*/  @!P1 DFMA R34, -R46, R34, R18 ;  /* 0x000000222e22922b */ /* 0x022e220000000112 */
[----:B------:R1:W-:Y:S06]  /*0aa0*/  @P1 STG.E.64 [R42.64+0x400], RZ ;  /* 0x000400ff2a001986 */ /* 0x0003ec000c101b04 */
[----:B0-----:R1:W-:Y:S04]  /*0ab0*/  @!P1 STG.E.64 [R42.64+0x400], R34 ;  /* 0x000400222a009986 */ /* 0x0013e8000c101b04 */
.L_x_547:
[----:B------:R-:W-:Y:S05]  /*0ac0*/  BSYNC B0 ;  /* 0x0000000000007941 */ /* 0x000fea0003800000 */
.L_x_546:
[----:B------:R-:W-:Y:S01]  /*0ad0*/  BSSY B0, `(.L_x_548) ;  /* 0x0000007000007945 */ /* 0x000fe20003800000 */
[----:B------:R-:W-:Y:S05]  /*0ae0*/  @P4 BRA `(.L_x_549) ;  /* 0x0000005000004947 */ /* 0x000fea0003800000 */
[----:B------:R-:W2:Y:S02]  /*0af0*/  LDG.E.U8 R0, [R14.64+0xa0] ;  /* 0x0000a0040e007981 */ /* 0x000ea4000c1e1100 */
[----:B--2---:R-:W-:-:S13]  /*0b00*/  ISETP.NE.AND P1, PT, R0, RZ, PT ;  /* 0x000000ff0000720c */ /* 0x004fda0003f25270 */
[----:B-1---5:R-:W0:Y:S01]  /*0b10*/  @!P1 DFMA R36, -R46, R36, R20 ;  /* 0x000000242e24922b */ /* 0x022e220000000114 */
[----:B------:R1:W-:Y:S06]  /*0b20*/  @P1 STG.E.64 [R42.64+0x500], RZ ;  /* 0x000500ff2a001986 */ /* 0x0003ec000c101b04 */
[----:B0-----:R1:W-:Y:S04]  /*0b30*/  @!P1 STG.E.64 [R42.64+0x500], R36 ;  /* 0x000500242a009986 */ /* 0x0013e8000c101b04 */
.L_x_549:
[----:B------:R-:W-:Y:S05]  /*0b40*/  BSYNC B0 ;  /* 0x0000000000007941 */ /* 0x000fea0003800000 */
.L_x_548:
[----:B------:R-:W-:Y:S01]  /*0b50*/  BSSY B0, `(.L_x_550) ;  /* 0x0000007000007945 */ /* 0x000fe20003800000 */
[----:B------:R-:W-:Y:S05]  /*0b60*/  @P5 BRA `(.L_x_551) ;  /* 0x0000005000005947 */ /* 0x000fea0003800000 */
[----:B------:R-:W2:Y:S02]  /*0b70*/  LDG.E.U8 R0, [R14.64+0xc0] ;  /* 0x0000c0040e007981 */ /* 0x000ea4000c1e1100 */
[----:B--2---:R-:W-:-:S13]  /*0b80*/  ISETP.NE.AND P1, PT, R0, RZ, PT ;  /* 0x000000ff0000720c */ /* 0x004fda0003f25270 */
[----:B-1---5:R-:W0:Y:S01]  /*0b90*/  @!P1 DFMA R38, -R46, R38, R24 ;  /* 0x000000262e26922b */ /* 0x022e220000000118 */
[----:B------:R1:W-:Y:S06]  /*0ba0*/  @P1 STG.E.64 [R42.64+0x600], RZ ;  /* 0x000600ff2a001986 */ /* 0x0003ec000c101b04 */
[----:B0-----:R1:W-:Y:S04]  /*0bb0*/  @!P1 STG.E.64 [R42.64+0x600], R38 ;  /* 0x000600262a009986 */ /* 0x0013e8000c101b04 */
.L_x_551:
[----:B------:R-:W-:Y:S05]  /*0bc0*/  BSYNC B0 ;  /* 0x0000000000007941 */ /* 0x000fea0003800000 */
.L_x_550:
        /* <DEDUP_REMOVED lines=8> */
.L_x_552:
        /* <DEDUP_REMOVED lines=11> */
.L_x_10829:


//--------------------- .text._ZN43_GLOBAL__N__9ae7fba5_10_SoftMax_cu_9f978f6321softmax_warp_backwardIdddLi7ELb0ELb1EEEvPT0_PKT_S5_iiiPKb --------------------------
	.section	.text._ZN43_GLOBAL__N__9ae7fba5_10_SoftMax_cu_9f978f6321softmax_warp_backwardIdddLi7ELb0ELb1EEEvPT0_PKT_S5_iiiPKb,"ax",@progbits
	.sectioninfo	@"SHI_REGISTERS=60"
	.align	128
.text._ZN43_GLOBAL__N__9ae7fba5_10_SoftMax_cu_9f978f6321softmax_warp_backwardIdddLi7ELb0ELb1EEEvPT0_PKT_S5_iiiPKb:
        .type           _ZN43_GLOBAL__N__9ae7fba5_10_SoftMax_cu_9f978f6321softmax_warp_backwardIdddLi7ELb0ELb1EEEvPT0_PKT_S5_iiiPKb,@function
        .size           _ZN43_GLOBAL__N__9ae7fba5_10_SoftMax_cu_9f978f6321softmax_warp_backwardIdddLi7ELb0ELb1EEEvPT0_PKT_S5_iiiPKb,(.L_x_10830 - _ZN43_GLOBAL__N__9ae7fba5_10_SoftMax_cu_9f978f6321softmax_warp_backwardIdddLi7ELb0ELb1EEEvPT0_PKT_S5_iiiPKb)
        .other          _ZN43_GLOBAL__N__9ae7fba5_10_SoftMax_cu_9f978f6321softmax_warp_backwardIdddLi7ELb0ELb1EEEvPT0_PKT_S5_iiiPKb,@"STO_CUDA_ENTRY STV_DEFAULT"
_ZN43_GLOBAL__N__9ae7fba5_10_SoftMax_cu_9f978f6321softmax_warp_backwardIdddLi7ELb0ELb1EEEvPT0_PKT_S5_iiiPKb:
[----:B------:R-:W-:Y:S02]  /*0000*/  IMAD.MOV.U32 R1, RZ, RZ, c[0x0][0x28] ;  /* 0x00000a00ff017624 */ /* 0x000fe400078e00ff */
[----:B------:R-:W0:Y:S01]  /*0010*/  S2R R0, SR_CTAID.X ;  /* 0x0000000000007919 */ /* 0x000e220000002500 */
[----:B------:R-:W-:Y:S01]  /*0020*/  IMAD.MOV.U32 R42, RZ, RZ, 0x8 ;  /* 0x00000008ff2a7424 */ /* 0x000fe200078e00ff */
[----:B------:R-:W-:Y:S01]  /*0030*/  CS2R R8, SRZ ;  /* 0x0000000000087805 */ /* 0x000fe2000001ff00 */
[----:B------:R-:W-:Y:S01]  /*0040*/  ULDC.64 UR6, c[0x0][0x118] ;  /* 0x0000460000067ab9 */ /* 0x000fe20000000a00 */
        /* <DEDUP_REMOVED lines=16> */
[----:B------:R-:W2:Y:S01]  /*0150*/  LDG.E.U8 R21, [R6.64] ;  /* 0x0000000606157981 */ /* 0x000ea2000c1e1100 */
[----:B------:R-:W-:Y:S01]  /*0160*/  CS2R R4, SRZ ;  /* 0x0000000000047805 */ /* 0x000fe2000001ff00 */
[----:B------:R-:W-:Y:S02]  /*0170*/  LOP3.LUT R52, R48, 0x40, RZ, 0xfc, !PT ;  /* 0x0000004030347812 */ /* 0x000fe400078efcff */
[----:B------:R-:W3:Y:S04]  /*0180*/  LDG.E.U8 R22, [R6.64+0x20] ;  /* 0x0000200606167981 */ /* 0x000ee8000c1e1100 */
[----:B------:R-:W4:Y:S04]  /*0190*/  @!P1 LDG.E.64 R8, [R16.64] ;  /* 0x0000000610089981 */ /* 0x000f28000c1e1b00 */
[----:B------:R-:W3:Y:S01]  /*01a0*/  @!P0 LDG.E.64 R4, [R16.64+0x100] ;  /* 0x0001000610048981 */ /* 0x000ee2000c1e1b00 */
[-C--:B------:R-:W-:Y:S01]  /*01b0*/  ISETP.GE.AND P0, PT, R52, R32.reuse, PT ;  /* 0x000000203400720c */ /* 0x080fe20003f06270 */
[----:B------:R-:W-:Y:S01]  /*01c0*/  CS2R R2, SRZ ;  /* 0x0000000000027805 */ /* 0x000fe2000001ff00 */
[----:B------:R-:W-:Y:S01]  /*01d0*/  IMNMX R39, R39, 0x2, PT ;  /* 0x0000000227277817 */ /* 0x000fe20003800200 */
[----:B------:R-:W-:Y:S01]  /*01e0*/  ULDC UR4, c[0x0][0x180] ;  /* 0x0000600000047ab9 */ /* 0x000fe20000000800 */
[----:B------:R-:W-:Y:S01]  /*01f0*/  LOP3.LUT R53, R48, 0x60, RZ, 0xfc, !PT ;  /* 0x0000006030357812 */ /* 0x000fe200078efcff */
[----:B------:R-:W-:Y:S01]  /*0200*/  USHF.R.S32.HI UR4, URZ, 0x1f, UR4 ;  /* 0x0000001f3f047899 */ /* 0x000fe20008011404 */
[----:B------:R-:W-:Y:S01]  /*0210*/  IADD3 R54, P2, R49, c[0x0][0x180], RZ ;  /* 0x0000600031367a10 */ /* 0x000fe20007f5e0ff */
[----:B------:R-:W3:Y:S01]  /*0220*/  LDG.E.U8 R23, [R6.64+0x40] ;  /* 0x0000400606177981 */ /* 0x000ee2000c1e1100 */
[----:B------:R-:W-:Y:S01]  /*0230*/  ISETP.GE.AND P1, PT, R53, R32, PT ;  /* 0x000000203500720c */ /* 0x000fe20003f26270 */
[----:B------:R-:W-:Y:S01]  /*0240*/  CS2R R10, SRZ ;  /* 0x00000000000a7805 */ /* 0x000fe2000001ff00 */
[----:B------:R-:W-:Y:S01]  /*0250*/  CS2R R14, SRZ ;  /* 0x00000000000e7805 */ /* 0x000fe2000001ff00 */
[----:B------:R-:W-:Y:S01]  /*0260*/  IADD3 R12, P3, R6, c[0x0][0x180], RZ ;  /* 0x00006000060c7a10 */ /* 0x000fe20007f7e0ff */
[----:B------:R-:W3:Y:S04]  /*0270*/  LDG.E.U8 R25, [R6.64+0x60] ;  /* 0x0000600606197981 */ /* 0x000ee8000c1e1100 */
[----:B------:R3:W3:Y:S01]  /*0280*/  @!P0 LDG.E.64 R2, [R16.64+0x200] ;  /* 0x0002000610028981 */ /* 0x0006e2000c1e1b00 */
[----:B------:R-:W-:Y:S01]  /*0290*/  ISETP.GT.AND P0, PT, R39, 0x1, PT ;  /* 0x000000012700780c */ /* 0x000fe20003f04270 */
[----:B------:R-:W-:-:S03]  /*02a0*/  IMAD.SHL.U32 R46, R54, 0x8, RZ ;  /* 0x00000008362e7824 */ /* 0x000fc600078e00ff */
[----:B------:R-:W-:Y:S01]  /*02b0*/  SEL R20, RZ, c[0x0][0x180], !P0 ;  /* 0x00006000ff147a07 */ /* 0x000fe20004000000 */
[----:B------:R3:W3:Y:S01]  /*02c0*/  @!P1 LDG.E.64 R10, [R16.64+0x300] ;  /* 0x00030006100a9981 */ /* 0x0006e2000c1e1b00 */
[----:B------:R-:W-:Y:S02]  /*02d0*/  IADD3.X R55, R50, UR4, RZ, P2, !PT ;  /* 0x0000000432377c10 */ /* 0x000fe400097fe4ff */
[----:B------:R-:W-:Y:S02]  /*02e0*/  ISETP.GE.AND P2, PT, R48, R20, PT ;  /* 0x000000143000720c */ /* 0x000fe40003f46270 */
[----:B------:R-:W-:Y:S02]  /*02f0*/  SHF.L.U64.HI R38, R54, 0x3, R55 ;  /* 0x0000000336267819 */ /* 0x000fe40000010237 */
[----:B------:R-:W-:-:S04]  /*0300*/  IADD3 R30, P0, R46, c[0x0][0x168], RZ ;  /* 0x00005a002e1e7a10 */ /* 0x000fc80007f1e0ff */
[----:B------:R-:W-:Y:S02]  /*0310*/  IADD3.X R31, R38, c[0x0][0x16c], RZ, P0, !PT ;  /* 0x00005b00261f7a10 */ /* 0x000fe400007fe4ff */
[----:B------:R-:W-:-:S03]  /*0320*/  IADD3.X R13, R7, UR4, RZ, P3, !PT ;  /* 0x00000004070d7c10 */ /* 0x000fc60009ffe4ff */
[----:B------:R-:W3:Y:S04]  /*0330*/  @!P2 LDG.E.64 R14, [R30.64] ;  /* 0x000000061e0ea981 */ /* 0x000ee8000c1e1b00 */
[----:B------:R-:W3:Y:S01]  /*0340*/  LDG.E.U8 R26, [R12.64] ;  /* 0x000000060c1a7981 */ /* 0x000ee2000c1e1100 */
[----:B--2---:R-:W-:-:S03]  /*0350*/  ISETP.NE.AND P0, PT, R21, RZ, PT ;  /* 0x000000ff1500720c */ /* 0x004fc60003f05270 */
[----:B------:R-:W2:Y:S01]  /*0360*/  LDG.E.U8 R21, [R12.64+0x20] ;  /* 0x000020060c157981 */ /* 0x000ea2000c1e1100 */
        /* <DEDUP_REMOVED lines=10> */
[----:B------:R-:W-:Y:S01]  /*0410*/  FSEL R19, R17, R19, !P3 ;  /* 0x0000001311137208 */ /* 0x000fe20005800000 */
[----:B------:R-:W-:-:S05]  /*0420*/  DADD R22, RZ, R14 ;  /* 0x00000000ff167229 */ /* 0x000fca000000000e */
[----:B------:R-:W0:Y:S01]  /*0430*/  DADD R16, R10, R18 ;  /* 0x000000000a107229 */ /* 0x000e220000000012 */
[----:B------:R-:W-:Y:S02]  /*0440*/  ISETP.NE.AND P3, PT, R25, RZ, PT ;  /* 0x000000ff1900720c */ /* 0x000fe40003f65270 */
[----:B------:R-:W3:Y:S07]  /*0450*/  LDG.E.U8 R25, [R12.64+0x60] ;  /* 0x000060060c197981 */ /* 0x000eee000c1e1100 */
[----:B0-----:R-:W-:-:S02]  /*0460*/  FSEL R28, R16, R18, !P3 ;  /* 0x00000012101c7208 */ /* 0x001fc40005800000 */
[----:B------:R-:W-:Y:S02]  /*0470*/  FSEL R29, R17, R19, !P3 ;  /* 0x00000013111d7208 */ /* 0x000fe40005800000 */
[----:B------:R-:W-:-:S04]  /*0480*/  ISETP.NE.AND P3, PT, R26, RZ, PT ;  /* 0x000000ff1a00720c */ /* 0x000fc80003f65270 */
[----:B------:R-:W-:Y:S02]  /*0490*/  FSEL R22, R22, RZ, !P3 ;  /* 0x000000ff16167208 */ /* 0x000fe40005800000 */
[----:B------:R-:W-:Y:S02]  /*04a0*/  FSEL R23, R23, RZ, !P3 ;  /* 0x000000ff17177208 */ /* 0x000fe40005800000 */
[----:B------:R-:W-:Y:S01]  /*04b0*/  ISETP.GE.AND P3, PT, R51, R20, PT ;  /* 0x000000143300720c */ /* 0x000fe20003f66270 */
[----:B------:R-:W-:-:S12]  /*04c0*/  CS2R R16, SRZ ;  /* 0x0000000000107805 */ /* 0x000fd8000001ff00 */
[----:B------:R-:W4:Y:S01]  /*04d0*/  @!P3 LDG.E.64 R16, [R30.64+0x100] ;  /* 0x000100061e10b981 */ /* 0x000f22000c1e1b00 */
[----:B--2---:R-:W-:-:S03]  /*04e0*/  ISETP.NE.AND P4, PT, R21, RZ, PT ;  /* 0x000000ff1500720c */ /* 0x004fc60003f85270 */
[----:B------:R-:W2:Y:S01]  /*04f0*/  LDG.E.U8 R21, [R12.64+0x40] ;  /* 0x000040060c157981 */ /* 0x000ea2000c1e1100 */
[----:B----4-:R-:W0:-:S10]  /*0500*/  DADD R18, R16, R22 ;  /* 0x0000000010127229 */ /* 0x010e140000000016 */
[----:B0-----:R-:W-:Y:S02]  /*0510*/  FSEL R26, R18, R22, !P4 ;  /* 0x00000016121a7208 */ /* 0x001fe40006000000 */
[----:B------:R-:W-:Y:S02]  /*0520*/  FSEL R27, R19, R23, !P4 ;  /* 0x00000017131b7208 */ /* 0x000fe40006000000 */
[----:B------:R-:W-:Y:S01]  /*0530*/  ISETP.GE.AND P4, PT, R52, R20, PT ;  /* 0x000000143400720c */ /* 0x000fe20003f86270 */
[----:B------:R-:W-:-:S12]  /*0540*/  CS2R R18, SRZ ;  /* 0x0000000000127805 */ /* 0x000fd8000001ff00 */
[----:B------:R-:W4:Y:S01]  /*0550*/  @!P4 LDG.E.64 R18, [R30.64+0x200] ;  /* 0x000200061e12c981 */ /* 0x000f22000c1e1b00 */
[----:B--2---:R-:W-:Y:S01]  /*0560*/  ISETP.NE.AND P5, PT, R21, RZ, PT ;  /* 0x000000ff1500720c */ /* 0x004fe20003fa5270 */
[----:B----4-:R-:W0:-:S10]  /*0570*/  DADD R22, R18, R26 ;  /* 0x0000000012167229 */ /* 0x010e14000000001a */
[----:B0-----:R-:W-:Y:S02]  /*0580*/  FSEL R22, R22, R26, !P5 ;  /* 0x0000001a16167208 */ /* 0x001fe40006800000 */
[----:B------:R-:W-:Y:S02]  /*0590*/  FSEL R23, R23, R27, !P5 ;  /* 0x0000001b17177208 */ /* 0x000fe40006800000 */
[----:B------:R-:W-:-:S13]  /*05a0*/  ISETP.GE.AND P5, PT, R53, R20, PT ;  /* 0x000000143500720c */ /* 0x000fda0003fa6270 */
[----:B------:R-:W-:-:S06]  /*05b0*/  @P5 CS2R R20, SRZ ;  /* 0x0000000000145805 */ /* 0x000fcc000001ff00 */
[----:B------:R0:W2:Y:S01]  /*05c0*/  @!P5 LDG.E.64 R20, [R30.64+0x300] ;  /* 0x000300061e14d981 */ /* 0x0000a2000c1e1b00 */
[----:B---3--:R-:W-:-:S03]  /*05d0*/  ISETP.NE.AND P6, PT, R25, RZ, PT ;  /* 0x000000ff1900720c */ /* 0x008fc60003fc5270 */
[----:B0-----:R-:W-:Y:S04]  /*05e0*/  SHFL.BFLY PT, R31, R29, 0x10, 0x1f ;  /* 0x0e001f001d1f7f89 */ /* 0x001fe800000e0000 */
[----:B------:R-:W0:Y:S02]  /*05f0*/  SHFL.BFLY PT, R30, R28, 0x10, 0x1f ;  /* 0x0e001f001c1e7f89 */ /* 0x000e2400000e0000 */
[----:B0-----:R-:W0:-:S07]  /*0600*/  DADD R30, R28, R30 ;  /* 0x000000001c1e7229 */ /* 0x001e0e000000001e */
[----:B0-----:R-:W-:Y:S04]  /*0610*/  SHFL.BFLY PT, R41, R31, 0x8, 0x1f ;  /* 0x0d001f001f297f89 */ /* 0x001fe800000e0000 */
[----:B------:R-:W0:Y:S01]  /*0620*/  SHFL.BFLY PT, R40, R30, 0x8, 0x1f ;  /* 0x0d001f001e287f89 */ /* 0x000e2200000e0000 */
[----:B------:R-:W-:Y:S02]  /*0630*/  P2R R24, PR, RZ, 0x2 ;  /* 0x00000002ff187803 */ /* 0x000fe40000000000 */
[----:B------:R-:W-:Y:S01]  /*0640*/  ISETP.GE.AND P1, PT, R48, R32, PT ;  /* 0x000000203000720c */ /* 0x000fe20003f26270 */
[----:B0-----:R-:W-:Y:S01]  /*0650*/  DADD R40, R30, R40 ;  /* 0x000000001e287229 */ /* 0x001fe20000000028 */
[----:B------:R-:W-:Y:S01]  /*0660*/  IMAD.WIDE R42, R49, R42, c[0x0][0x170] ;  /* 0x00005c00312a7625 */ /* 0x000fe200078e022a */
[----:B------:R-:W-:-:S02]  /*0670*/  CS2R R28, SRZ ;  /* 0x00000000001c7805 */ /* 0x000fc4000001ff00 */
[----:B--2---:R-:W0:-:S10]  /*0680*/  DADD R26, R20, R22 ;  /* 0x00000000141a7229 */ /* 0x004e140000000016 */
[----:B0-----:R-:W-:Y:S02]  /*0690*/  FSEL R26, R26, R22, !P6 ;  /* 0x000000161a1a7208 */ /* 0x001fe40007000000 */
[----:B------:R-:W-:-:S03]  /*06a0*/  FSEL R27, R27, R23, !P6 ;  /* 0x000000171b1b7208 */ /* 0x000fc60007000000 */
[----:B------:R-:W-:Y:S04]  /*06b0*/  SHFL.BFLY PT, R34, R26, 0x10, 0x1f ;  /* 0x0e001f001a227f89 */ /* 0x000fe800000e0000 */
[----:B------:R-:W0:Y:S02]  /*06c0*/  SHFL.BFLY PT, R35, R27, 0x10, 0x1f ;  /* 0x0e001f001b237f89 */ /* 0x000e2400000e0000 */
[----:B0-----:R-:W0:-:S07]  /*06d0*/  DADD R44, R26, R34 ;  /* 0x000000001a2c7229 */ /* 0x001e0e0000000022 */
[----:B0-----:R-:W-:Y:S04]  /*06e0*/  SHFL.BFLY PT, R35, R45, 0x8, 0x1f ;  /* 0x0d001f002d237f89 */ /* 0x001fe800000e0000 */
[----:B------:R-:W0:Y:S01]  /*06f0*/  SHFL.BFLY PT, R34, R44, 0x8, 0x1f ;  /* 0x0d001f002c227f89 */ /* 0x000e2200000e0000 */
[----:B------:R-:W-:Y:S01]  /*0700*/  CS2R R22, SRZ ;  /* 0x0000000000167805 */ /* 0x000fe2000001ff00 */
[----:B------:R-:W-:-:S05]  /*0710*/  ISETP.GE.AND P6, PT, R51, R32, PT ;  /* 0x000000203300720c */ /* 0x000fca0003fc6270 */
[----:B------:R1:W5:Y:S01]  /*0720*/  @!P1 LDG.E.64 R22, [R42.64] ;  /* 0x000000062a169981 */ /* 0x000362000c1e1b00 */
[----:B0-----:R0:W2:-:S03]  /*0730*/  DADD R56, R44, R34 ;  /* 0x000000002c387229 */ /* 0x0010860000000022 */
[----:B0-----:R-:W-:Y:S04]  /*0740*/  SHFL.BFLY PT, R35, R41, 0x4, 0x1f ;  /* 0x0c801f0029237f89 */ /* 0x001fe800000e0000 */
[----:B------:R-:W0:Y:S04]  /*0750*/  SHFL.BFLY PT, R34, R40, 0x4, 0x1f ;  /* 0x0c801f0028227f89 */ /* 0x000e2800000e0000 */
[----:B--2---:R-:W-:Y:S04]  /*0760*/  SHFL.BFLY PT, R37, R57, 0x4, 0x1f ;  /* 0x0c801f0039257f89 */ /* 0x004fe800000e0000 */
[----:B------:R-:W2:Y:S01]  /*0770*/  SHFL.BFLY PT, R36, R56, 0x4, 0x1f ;  /* 0x0c801f0038247f89 */ /* 0x000ea200000e0000 */
[----:B------:R-:W-:-:S02]  /*0780*/  ISETP.NE.AND P1, PT, R24, RZ, PT ;  /* 0x000000ff1800720c */ /* 0x000fc40003f25270 */
[----:B------:R-:W-:-:S06]  /*0790*/  CS2R R24, SRZ ;  /* 0x0000000000187805 */ /* 0x000fcc000001ff00 */
[----:B------:R1:W5:Y:S01]  /*07a0*/  @!P6 LDG.E.64 R24, [R42.64+0x100] ;  /* 0x000100062a18e981 */ /* 0x000362000c1e1b00 */
[----:B------:R-:W-:Y:S01]  /*07b0*/  ISETP.GE.AND P6, PT, R52, R32, PT ;  /* 0x000000203400720c */ /* 0x000fe20003fc6270 */
[----:B------:R-:W-:-:S03]  /*07c0*/  CS2R R26, SRZ ;  /* 0x00000000001a7805 */ /* 0x000fc6000001ff00 */
[----:B------:R1:W5:Y:S01]  /*07d0*/  @!P1 LDG.E.64 R28, [R42.64+0x300] ;  /* 0x000300062a1c9981 */ /* 0x000362000c1e1b00 */
[----:B0-----:R-:W0:-:S04]  /*07e0*/  DADD R34, R40, R34 ;  /* 0x0000000028227229 */ /* 0x001e080000000022 */
[----:B--2---:R-:W2:-:S03]  /*07f0*/  DADD R36, R56, R36 ;  /* 0x0000000038247229 */ /* 0x004e860000000024 */
[----:B0-----:R-:W-:Y:S04]  /*0800*/  SHFL.BFLY PT, R31, R35, 0x2, 0x1f ;  /* 0x0c401f00231f7f89 */ /* 0x001fe800000e0000 */
[----:B------:R-:W0:Y:S04]  /*0810*/  SHFL.BFLY PT, R30, R34, 0x2, 0x1f ;  /* 0x0c401f00221e7f89 */ /* 0x000e2800000e0000 */
[----:B--2---:R-:W-:Y:S04]  /*0820*/  SHFL.BFLY PT, R33, R37, 0x2, 0x1f ;  /* 0x0c401f0025217f89 */ /* 0x004fe800000e0000 */
[----:B------:R-:W2:Y:S04]  /*0830*/  SHFL.BFLY PT, R32, R36, 0x2, 0x1f ;  /* 0x0c401f0024207f89 */ /* 0x000ea800000e0000 */
[----:B------:R1:W5:Y:S01]  /*0840*/  @!P6 LDG.E.64 R26, [R42.64+0x200] ;  /* 0x000200062a1ae981 */ /* 0x000362000c1e1b00 */
[----:B------:R-:W-:Y:S01]  /*0850*/  IADD3 R46, P6, R46, c[0x0][0x170], RZ ;  /* 0x00005c002e2e7a10 */ /* 0x000fe20007fde0ff */
[----:B------:R-:W-:Y:S01]  /*0860*/  @P5 CS2R R40, SRZ ;  /* 0x0000000000285805 */ /* 0x000fe2000001ff00 */
[----:B------:R-:W-:-:S02]  /*0870*/  ISETP.GE.AND P1, PT, R39, 0x1, PT ;  /* 0x000000012700780c */ /* 0x000fc40003f26270 */
[----:B------:R-:W-:Y:S02]  /*0880*/  IADD3.X R47, R38, c[0x0][0x174], RZ, P6, !PT ;  /* 0x00005d00262f7a10 */ /* 0x000fe400037fe4ff */
[----:B------:R-:W-:-:S03]  /*0890*/  CS2R R38, SRZ ;  /* 0x0000000000267805 */ /* 0x000fc6000001ff00 */
[----:B------:R3:W5:Y:S01]  /*08a0*/  @!P5 LDG.E.64 R40, [R46.64+0x300] ;  /* 0x000300062e28d981 */ /* 0x000762000c1e1b00 */
[----:B0-----:R0:W1:Y:S02]  /*08b0*/  DADD R30, R34, R30 ;  /* 0x00000000221e7229 */ /* 0x001064000000001e */
[----:B0-----:R-:W-:Y:S01]  /*08c0*/  CS2R R34, SRZ ;  /* 0x0000000000227805 */ /* 0x001fe2000001ff00 */
[----:B------:R3:W5:Y:S01]  /*08d0*/  @!P4 LDG.E.64 R38, [R46.64+0x200] ;  /* 0x000200062e26c981 */ /* 0x000762000c1e1b00 */
[----:B--2---:R0:W2:-:S04]  /*08e0*/  DADD R32, R36, R32 ;  /* 0x0000000024207229 */ /* 0x0040880000000020 */
[----:B------:R3:W5:Y:S01]  /*08f0*/  @!P2 LDG.E.64 R34, [R46.64] ;  /* 0x000000062e22a981 */ /* 0x000762000c1e1b00 */
[----:B0-----:R-:W-:-:S06]  /*0900*/  CS2R R36, SRZ ;  /* 0x0000000000247805 */ /* 0x001fcc000001ff00 */
[----:B------:R3:W5:Y:S04]  /*0910*/  @!P3 LDG.E.64 R36, [R46.64+0x100] ;  /* 0x000100062e24b981 */ /* 0x000768000c1e1b00 */
[----:B-1----:R3:W0:Y:S04]  /*0920*/  SHFL.BFLY PT, R43, R31, 0x1, 0x1f ;  /* 0x0c201f001f2b7f89 */ /* 0x00262800000e0000 */
[----:B------:R3:W1:Y:S04]  /*0930*/  SHFL.BFLY PT, R42, R30, 0x1, 0x1f ;  /* 0x0c201f001e2a7f89 */ /* 0x00066800000e0000 */
[----:B--2---:R3:W2:Y:S04]  /*0940*/  SHFL.BFLY PT, R45, R33, 0x1, 0x1f ;  /* 0x0c201f00212d7f89 */ /* 0x0046a800000e0000 */
[----:B------:R3:W4:Y:S01]  /*0950*/  SHFL.BFLY PT, R44, R32, 0x1, 0x1f ;  /* 0x0c201f00202c7f89 */ /* 0x00072200000e0000 */
[----:B------:R-:W-:Y:S05]  /*0960*/  @!P1 EXIT ;  /* 0x000000000000994d */ /* 0x000fea0003800000 */
[----:B------:R-:W-:Y:S01]  /*0970*/  ISETP.GE.AND P1, PT, R48, c[0x0][0x180], PT ;  /* 0x0000600030007a0c */ /* 0x000fe20003f26270 */
[----:B---3--:R-:W-:Y:S01]  /*0980*/  IMAD.MOV.U32 R47, RZ, RZ, -0x2 ;  /* 0xfffffffeff2f7424 */ /* 0x008fe200078e00ff */
[----:B------:R-:W-:Y:S01]  /*0990*/  LEA R46, P6, R49, c[0x0][0x160], 0x3 ;  /* 0x00005800312e7a11 */ /* 0x000fe200078c18ff */
[----:B------:R-:W-:Y:S01]  /*09a0*/  BSSY B0, `(.L_x_553) ;  /* 0x000000c000007945 */ /* 0x000fe20003800000 */
[----:B01----:R0:W1:Y:S01]  /*09b0*/  DADD R42, R30, R42 ;  /* 0x000000001e2a7229 */ /* 0x003062000000002a */
[----:B------:R-:W-:Y:S01]  /*09c0*/  IMAD R0, R0, R47, c[0x0][0x178] ;  /* 0x00005e0000007624 */ /* 0x000fe200078e022f */
[----:B------:R-:W-:-:S02]  /*09d0*/  ISETP.GE.AND P2, PT, R51, c[0x0][0x180], PT ;  /* 0x0000600033007a0c */ /* 0x000fc40003f46270 */
[----:B------:R-:W-:Y:S02]  /*09e0*/  ISETP.GE.AND P3, PT, R52, c[0x0][0x180], PT ;  /* 0x0000600034007a0c */ /* 0x000fe40003f66270 */
[----:B------:R-:W-:Y:S02]  /*09f0*/  ISETP.GE.AND P4, PT, R53, c[0x0][0x180], PT ;  /* 0x0000600035007a0c */ /* 0x000fe40003f86270 */
[----:B------:R-:W-:Y:S02]  /*0a00*/  ISETP.GE.AND P5, PT, R0, 0x2, PT ;  /* 0x000000020000780c */ /* 0x000fe40003fa6270 */
[----:B------:R-:W-:Y:S01]  /*0a10*/  LEA.HI.X R47, R49, c[0x0][0x164], R50, 0x3, P6 ;  /* 0x00005900312f7a11 */ /* 0x000fe200030f1c32 */
[----:B------:R-:W-:Y:S05]  /*0a20*/  @P1 BRA `(.L_x_554) ;  /* 0x0000003000001947 */ /* 0x000fea0003800000 */
[----:B01---5:R-:W0:Y:S01]  /*0a30*/  @!P0 DFMA R22, R42, -R22, R8 ;  /* 0x800000162a16822b */ /* 0x023e220000000008 */
[----:B------:R1:W-:Y:S06]  /*0a40*/  @P0 STG.E.64 [R46.64], RZ ;  /* 0x000000ff2e000986 */ /* 0x0003ec000c101b06 */
[----:B0-----:R1:W-:Y:S04]  /*0a50*/  @!P0 STG.E.64 [R46.64], R22 ;  /* 0x000000162e008986 */ /* 0x0013e8000c101b06 */
.L_x_554:
[----:B01----:R-:W-:Y:S05]  /*0a60*/  BSYNC B0 ;  /* 0x0000000000007941 */ /* 0x003fea0003800000 */
.L_x_553:
[----:B------:R-:W-:Y:S01]  /*0a70*/  BSSY B0, `(.L_x_555) ;  /* 0x0000007000007945 */ /* 0x000fe20003800000 */
[----:B------:R-:W-:Y:S05]  /*0a80*/  @P2 BRA `(.L_x_556) ;  /* 0x0000005000002947 */ /* 0x000fea0003800000 */
[----:B------:R-:W3:Y:S02]  /*0a90*/  LDG.E.U8 R0, [R6.64+0x20] ;  /* 0x0000200606007981 */ /* 0x000ee4000c1e1100 */
[----:B---3--:R-:W-:-:S13]  /*0aa0*/  ISETP.NE.AND P0, PT, R0, RZ, PT ;  /* 0x000000ff0000720c */ /* 0x008fda0003f05270 */
[----:B-----5:R-:W0:Y:S01]  /*0ab0*/  @!P0 DFMA R24, R42, -R24, R4 ;  /* 0x800000182a18822b */ /* 0x020e220000000004 */
[----:B------:R1:W-:Y:S06]  /*0ac0*/  @P0 STG.E.64 [R46.64+0x100], RZ ;  /* 0x000100ff2e000986 */ /* 0x0003ec000c101b06 */
[----:B0-----:R1:W-:Y:S04]  /*0ad0*/  @!P0 STG.E.64 [R46.64+0x100], R24 ;  /* 0x000100182e008986 */ /* 0x0013e8000c101b06 */
.L_x_556:
[----:B------:R-:W-:Y:S05]  /*0ae0*/  BSYNC B0 ;  /* 0x0000000000007941 */ /* 0x000fea0003800000 */
.L_x_555:
[----:B------:R-:W-:Y:S01]  /*0af0*/  BSSY B0, `(.L_x_557) ;  /* 0x0000007000007945 */ /* 0x000fe20003800000 */
[----:B------:R-:W-:Y:S05]  /*0b00*/  @P3 BRA `(.L_x_558) ;  /* 0x0000005000003947 */ /* 0x000fea0003800000 */
[----:B------:R-:W3:Y:S02]  /*0b10*/  LDG.E.U8 R0, [R6.64+0x40] ;  /* 0x0000400606007981 */ /* 0x000ee4000c1e1100 */
[----:B---3--:R-:W-:-:S13]  /*0b20*/  ISETP.NE.AND P0, PT, R0, RZ, PT ;  /* 0x000000ff0000720c */ /* 0x008fda0003f05270 */
[----:B-----5:R-:W0:Y:S01]  /*0b30*/  @!P0 DFMA R26, R42, -R26, R2 ;  /* 0x8000001a2a1a822b */ /* 0x020e220000000002 */
[----:B------:R3:W-:Y:S06]  /*0b40*/  @P0 STG.E.64 [R46.64+0x200], RZ ;  /* 0x000200ff2e000986 */ /* 0x0007ec000c101b06 */
[----:B0-----:R3:W-:Y:S04]  /*0b50*/  @!P0 STG.E.64 [R46.64+0x200], R26 ;  /* 0x0002001a2e008986 */ /* 0x0017e8000c101b06 */
.L_x_558:
[----:B------:R-:W-:Y:S05]  /*0b60*/  BSYNC B0 ;  /* 0x0000000000007941 */ /* 0x000fea0003800000 */
.L_x_557:
[----:B------:R-:W-:Y:S01]  /*0b70*/  BSSY B0, `(.L_x_559) ;  /* 0x0000007000007945 */ /* 0x000fe20003800000 */
[----:B------:R-:W-:Y:S05]  /*0b80*/  @P4 BRA `(.L_x_560) ;  /* 0x0000005000004947 */ /* 0x000fea0003800000 */
[----:B---3--:R-:W3:Y:S02]  /*0b90*/  LDG.E.U8 R6, [R6.64+0x60] ;  /* 0x0000600606067981 */ /* 0x008ee4000c1e1100 */
[----:B---3--:R-:W-:-:S13]  /*0ba0*/  ISETP.NE.AND P0, PT, R6, RZ, PT ;  /* 0x000000ff0600720c */ /* 0x008fda0003f05270 */
[----:B-----5:R-:W0:Y:S01]  /*0bb0*/  @!P0 DFMA R28, R42, -R28, R10 ;  /* 0x8000001c2a1c822b */ /* 0x020e22000000000a */
[----:B------:R3:W-:Y:S06]  /*0bc0*/  @P0 STG.E.64 [R46.64+0x300], RZ ;  /* 0x000300ff2e000986 */ /* 0x0007ec000c101b06 */
[----:B0-----:R3:W-:Y:S04]  /*0bd0*/  @!P0 STG.E.64 [R46.64+0x300], R28 ;  /* 0x0003001c2e008986 */ /* 0x0017e8000c101b06 */
.L_x_560:
[----:B------:R-:W-:Y:S05]  /*0be0*/  BSYNC B0 ;  /* 0x0000000000007941 */ /* 0x000fea0003800000 */
.L_x_559:
[----:B------:R-:W-:Y:S05]  /*0bf0*/  @!P5 EXIT ;  /* 0x000000000000d94d */ /* 0x000fea0003800000 */
[C---:B------:R-:W-:Y:S01]  /*0c00*/  LEA R2, P0, R54.reuse, c[0x0][0x160], 0x3 ;  /* 0x0000580036027a11 */ /* 0x040fe200078018ff */
[----:B------:R-:W-:Y:S01]  /*0c10*/  BSSY B0, `(.L_x_561) ;  /* 0x0000009000007945 */ /* 0x000fe20003800000 */
[----:B--2-4-:R0:W2:Y:S02]  /*0c20*/  DADD R44, R32, R44 ;  /* 0x00000000202c7229 */ /* 0x0140a4000000002c */
[----:B------:R-:W-:Y:S01]  /*0c30*/  LEA.HI.X R3, R54, c[0x0][0x164], R55, 0x3, P0 ;  /* 0x0000590036037a11 */ /* 0x000fe200000f1c37 */
[----:B------:R-:W-:Y:S05]  /*0c40*/  @P1 BRA `(.L_x_562) ;  /* 0x0000005000001947 */ /* 0x000fea0003800000 */
[----:B0-2---:R-:W2:Y:S02]  /*0c50*/  LDG.E.U8 R0, [R12.64] ;  /* 0x000000060c007981 */ /* 0x005ea4000c1e1100 */
[----:B--2---:R-:W-:-:S13]  /*0c60*/  ISETP.NE.AND P0, PT, R0, RZ, PT ;  /* 0x000000ff0000720c */ /* 0x004fda0003f05270 */
[----:B-----5:R-:W0:Y:S01]  /*0c70*/  @!P0 DFMA R34, R44, -R34, R14 ;  /* 0x800000222c22822b */ /* 0x020e22000000000e */
[----:B------:R2:W-:Y:S06]  /*0c80*/  @P0 STG.E.64 [R2.64], RZ ;  /* 0x000000ff02000986 */ /* 0x0005ec000c101b06 */
[----:B0-----:R2:W-:Y:S04]  /*0c90*/  @!P0 STG.E.64 [R2.64], R34 ;  /* 0x0000002202008986 */ /* 0x0015e8000c101b06 */
.L_x_562:
[----:B0-2---:R-:W-:Y:S05]  /*0ca0*/  BSYNC B0 ;  /* 0x0000000000007941 */ /* 0x005fea0003800000 */
.L_x_561:
[----:B------:R-:W-:Y:S01]  /*0cb0*/  BSSY B0, `(.L_x_563) ;  /* 0x0000007000007945 */ /* 0x000fe20003800000 */
[----:B------:R-:W-:Y:S05]  /*0cc0*/  @P2 BRA `(.L_x_564) ;  /* 0x0000005000002947 */ /* 0x000fea0003800000 */
[----:B------:R-:W2:Y:S02]  /*0cd0*/  LDG.E.U8 R0, [R12.64+0x20] ;  /* 0x000020060c007981 */ /* 0x000ea4000c1e1100 */
[----:B--2---:R-:W-:-:S13]  /*0ce0*/  ISETP.NE.AND P0, PT, R0, RZ, PT ;  /* 0x000000ff0000720c */ /* 0x004fda0003f05270 */
[----:B-----5:R-:W0:Y:S01]  /*0cf0*/  @!P0 DFMA R36, R44, -R36, R16 ;  /* 0x800000242c24822b */ /* 0x020e220000000010 */
[----:B------:R2:W-:Y:S06]  /*0d00*/  @P0 STG.E.64 [R2.64+0x100], RZ ;  /* 0x000100ff02000986 */ /* 0x0005ec000c101b06 */
[----:B0-----:R2:W-:Y:S04]  /*0d10*/  @!P0 STG.E.64 [R2.64+0x100], R36 ;  /* 0x0001002402008986 */ /* 0x0015e8000c101b06 */
.L_x_564:
[----:B------:R-:W-:Y:S05]  /*0d20*/  BSYNC B0 ;  /* 0x0000000000007941 */ /* 0x000fea0003800000 */
.L_x_563:
[----:B------:R-:W-:Y:S01]  /*0d30*/  BSSY B0, `(.L_x_565) ;  /* 0x0000007000007945 */ /* 0x000fe20003800000 */
[----:B------:R-:W-:Y:S05]  /*0d40*/  @P3 BRA `(.L_x_566) ;  /* 0x0000005000003947 */ /* 0x000fea0003800000 */
[----:B------:R-:W4:Y:S02]  /*0d50*/  LDG.E.U8 R0, [R12.64+0x40] ;  /* 0x000040060c007981 */ /* 0x000f24000c1e1100 */
[----:B----4-:R-:W-:-:S13]  /*0d60*/  ISETP.NE.AND P0, PT, R0, RZ, PT ;  /* 0x000000ff0000720c */ /* 0x010fda0003f05270 */
[----:B-----5:R-:W0:Y:S01]  /*0d70*/  @!P0 DFMA R38, R44, -R38, R18 ;  /* 0x800000262c26822b */ /* 0x020e220000000012 */
[----:B------:R4:W-:Y:S06]  /*0d80*/  @P0 STG.E.64 [R2.64+0x200], RZ ;  /* 0x000200ff02000986 */ /* 0x0009ec000c101b06 */
[----:B0-----:R4:W-:Y:S04]  /*0d90*/  @!P0 STG.E.64 [R2.64+0x200], R38 ;  /* 0x0002002602008986 */ /* 0x0019e8000c101b06 */
.L_x_566:
[----:B------:R-:W-:Y:S05]  /*0da0*/  BSYNC B0 ;  /* 0x0000000000007941 */ /* 0x000fea0003800000 */
.L_x_565:
[----:B------:R-:W-:Y:S05]  /*0db0*/  @P4 EXIT ;  /* 0x000000000000494d */ /* 0x000fea0003800000 */
[----:B--2---:R-:W2:Y:S02]  /*0dc0*/  LDG.E.U8 R12, [R12.64+0x60] ;  /* 0x000060060c0c7981 */ /* 0x004ea4000c1e1100 */
[----:B--2---:R-:W-:-:S13]  /*0dd0*/  ISETP.NE.AND P0, PT, R12, RZ, PT ;  /* 0x000000ff0c00720c */ /* 0x004fda0003f05270 */
[----:B------:R0:W-:Y:S01]  /*0de0*/  @P0 STG.E.64 [R2.64+0x300], RZ ;  /* 0x000300ff02000986 */ /* 0x0001e2000c101b06 */
[----:B------:R-:W-:Y:S05]  /*0df0*/  @P0 EXIT ;  /* 0x000000000000094d */ /* 0x000fea0003800000 */
[----:B-----5:R-:W2:-:S07]  /*0e00*/  DFMA R40, R44, -R40, R20 ;  /* 0x800000282c28722b */ /* 0x020e8e0000000014 */
[----:B--2---:R-:W-:Y:S01]  /*0e10*/  STG.E.64 [R2.64+0x300], R40 ;  /* 0x0003002802007986 */ /* 0x004fe2000c101b06 */
[----:B------:R-:W-:Y:S05]  /*0e20*/  EXIT ;  /* 0x000000000000794d */ /* 0x000fea0003800000 */
.L_x_567:
        /* <DEDUP_REMOVED lines=13> */
.L_x_10830:


//--------------------- .text._ZN43_GLOBAL__N__9ae7fba5_10_SoftMax_cu_9f978f6321softmax_warp_backwardIdddLi6ELb0ELb1EEEvPT0_PKT_S5_iiiPKb --------------------------
	.section	.text._ZN43_GLOBAL__N__9ae7fba5_10_SoftMax_cu_9f978f6321softmax_warp_backwardIdddLi6ELb0ELb1EEEvPT0_PKT_S5_iiiPKb,"ax",@progbits
	.sectioninfo	@"SHI_REGISTERS=40"
	.align	128
.text._ZN43_GLOBAL__N__9ae7fba5_10_SoftMax_cu_9f978f6321softmax_warp_backwardIdddLi6ELb0ELb1EEEvPT0_PKT_S5_iiiPKb:
        .type           _ZN43_GLOBAL__N__9ae7fba5_10_SoftMax_cu_9f978f6321softmax_warp_backwardIdddLi6ELb0ELb1EEEvPT0_PKT_S5_iiiPKb,@function
        .size           _ZN43_GLOBAL__N__9ae7fba5_10_SoftMax_cu_9f978f6321softmax_warp_backwardIdddLi6ELb0ELb1EEEvPT0_PKT_S5_iiiPKb,(.L_x_10831 - _ZN43_GLOBAL__N__9ae7fba5_10_SoftMax_cu_9f978f6321softmax_warp_backwardIdddLi6ELb0ELb1EEEvPT0_PKT_S5_iiiPKb)
        .other          _ZN43_GLOBAL__N__9ae7fba5_10_SoftMax_cu_9f978f6321softmax_warp_backwardIdddLi6ELb0ELb1EEEvPT0_PKT_S5_iiiPKb,@"STO_CUDA_ENTRY STV_DEFAULT"
_ZN43_GLOBAL__N__9ae7fba5_10_SoftMax_cu_9f978f6321softmax_warp_backwardIdddLi6ELb0ELb1EEEvPT0_PKT_S5_iiiPKb:
        /* <DEDUP_REMOVED lines=22> */
[----:B------:R-:W-:-:S03]  /*0160*/  CS2R R12, SRZ ;  /* 0x00000000000c7805 */ /* 0x000fc6000001ff00 */
[----:B------:R-:W3:Y:S04]  /*0170*/  LDG.E.U8 R29, [R10.64+0x20] ;  /* 0x000020060a1d7981 */ /* 0x000ee8000c1e1100 */
[----:B------:R0:W4:Y:S04]  /*0180*/  @!P2 LDG.E.64 R8, [R14.64] ;  /* 0x000000060e08a981 */ /* 0x000128000c1e1b00 */
[----:B------:R0:W3:Y:S01]  /*0190*/  @!P1 LDG.E.64 R12, [R14.64+0x100] ;  /* 0x000100060e0c9981 */ /* 0x0000e2000c1e1b00 */
[----:B------:R-:W-:Y:S01]  /*01a0*/  IMNMX R34, R34, 0x2, PT ;  /* 0x0000000222227817 */ /* 0x000fe20003800200 */
[----:B------:R-:W-:Y:S01]  /*01b0*/  ULDC UR4, c[0x0][0x180] ;  /* 0x0000600000047ab9 */ /* 0x000fe20000000800 */
[----:B------:R-:W-:Y:S01]  /*01c0*/  IADD3 R6, P3, R3, c[0x0][0x180], RZ ;  /* 0x0000600003067a10 */ /* 0x000fe20007f7e0ff */
[----:B------:R-:W-:Y:S01]  /*01d0*/  USHF.R.S32.HI UR4, URZ, 0x1f, UR4 ;  /* 0x0000001f3f047899 */ /* 0x000fe20008011404 */
[----:B------:R-:W-:-:S04]  /*01e0*/  ISETP.GT.AND P0, PT, R34, 0x1, PT ;  /* 0x000000012200780c */ /* 0x000fc80003f04270 */
[----:B------:R-:W-:Y:S01]  /*01f0*/  SEL R18, RZ, c[0x0][0x180], !P0 ;  /* 0x00006000ff127a07 */ /* 0x000fe20004000000 */
[----:B------:R-:W-:Y:S01]  /*0200*/  IMAD.SHL.U32 R30, R6, 0x8, RZ ;  /* 0x00000008061e7824 */ /* 0x000fe200078e00ff */
[----:B------:R-:W-:Y:S02]  /*0210*/  IADD3.X R7, R4, UR4, RZ, P3, !PT ;  /* 0x0000000404077c10 */ /* 0x000fe40009ffe4ff */
[----:B------:R-:W-:Y:S02]  /*0220*/  ISETP.GE.AND P3, PT, R2, R18, PT ;  /* 0x000000120200720c */ /* 0x000fe40003f66270 */
[----:B------:R-:W-:Y:S02]  /*0230*/  SHF.L.U64.HI R28, R6, 0x3, R7 ;  /* 0x00000003061c7819 */ /* 0x000fe40000010207 */
[----:B------:R-:W-:Y:S01]  /*0240*/  IADD3 R26, P0, R30, c[0x0][0x168], RZ ;  /* 0x00005a001e1a7a10 */ /* 0x000fe20007f1e0ff */
[----:B------:R-:W-:Y:S01]  /*0250*/  CS2R R16, SRZ ;  /* 0x0000000000107805 */ /* 0x000fe2000001ff00 */
[----:B0-----:R-:W-:-:S02]  /*0260*/  IADD3 R14, P5, R10, c[0x0][0x180], RZ ;  /* 0x000060000a0e7a10 */ /* 0x001fc40007fbe0ff */
[----:B------:R-:W-:Y:S02]  /*0270*/  IADD3.X R27, R28, c[0x0][0x16c], RZ, P0, !PT ;  /* 0x00005b001c1b7a10 */ /* 0x000fe400007fe4ff */
[----:B------:R-:W-:Y:S02]  /*0280*/  ISETP.GE.AND P4, PT, R5, R18, PT ;  /* 0x000000120500720c */ /* 0x000fe40003f86270 */
[----:B------:R-:W-:Y:S01]  /*0290*/  IADD3.X R15, R11, UR4, RZ, P5, !PT ;  /* 0x000000040b0f7c10 */ /* 0x000fe2000affe4ff */
[----:B------:R0:W3:Y:S04]  /*02a0*/  @!P3 LDG.E.64 R16, [R26.64] ;  /* 0x000000061a10b981 */ /* 0x0000e8000c1e1b00 */
[----:B------:R-:W3:Y:S04]  /*02b0*/  LDG.E.U8 R36, [R14.64] ;  /* 0x000000060e247981 */ /* 0x000ee8000c1e1100 */
[----:B------:R-:W3:Y:S02]  /*02c0*/  LDG.E.U8 R35, [R14.64+0x20] ;  /* 0x000020060e237981 */ /* 0x000ee4000c1e1100 */
[----:B------:R-:W-:-:S06]  /*02d0*/  @P4 CS2R R18, SRZ ;  /* 0x0000000000124805 */ /* 0x000fcc000001ff00 */
[----:B------:R0:W3:Y:S01]  /*02e0*/  @!P4 LDG.E.64 R18, [R26.64+0x100] ;  /* 0x000100061a12c981 */ /* 0x0000e2000c1e1b00 */
[----:B--2---:R-:W-:Y:S01]  /*02f0*/  ISETP.NE.AND P0, PT, R23, RZ, PT ;  /* 0x000000ff1700720c */ /* 0x004fe20003f05270 */
[----:B----4-:R-:W1:-:S10]  /*0300*/  DADD R20, RZ, R8 ;  /* 0x00000000ff147229 */ /* 0x010e540000000008 */
[----:B-1----:R-:W-:Y:S02]  /*0310*/  FSEL R20, R20, RZ, !P0 ;  /* 0x000000ff14147208 */ /* 0x002fe40004000000 */
[----:B------:R-:W-:-:S06]  /*0320*/  FSEL R21, R21, RZ, !P0 ;  /* 0x000000ff15157208 */ /* 0x000fcc0004000000 */
[----:B---3--:R-:W1:Y:S01]  /*0330*/  DADD R24, R12, R20 ;  /* 0x000000000c187229 */ /* 0x008e620000000014 */
[----:B------:R-:W-:-:S09]  /*0340*/  ISETP.NE.AND P5, PT, R29, RZ, PT ;  /* 0x000000ff1d00720c */ /* 0x000fd20003fa5270 */
[----:B-1----:R-:W-:Y:S02]  /*0350*/  FSEL R33, R25, R21, !P5 ;  /* 0x0000001519217208 */ /* 0x002fe40006800000 */
[----:B------:R-:W-:-:S03]  /*0360*/  FSEL R32, R24, R20, !P5 ;  /* 0x0000001418207208 */ /* 0x000fc60006800000 */
[----:B------:R-:W-:Y:S04]  /*0370*/  SHFL.BFLY PT, R25, R33, 0x10, 0x1f ;  /* 0x0e001f0021197f89 */ /* 0x000fe800000e0000 */
[----:B------:R-:W1:Y:S02]  /*0380*/  SHFL.BFLY PT, R24, R32, 0x10, 0x1f ;  /* 0x0e001f0020187f89 */ /* 0x000e6400000e0000 */
[----:B-1----:R-:W1:-:S07]  /*0390*/  DADD R24, R32, R24 ;  /* 0x0000000020187229 */ /* 0x002e4e0000000018 */
[----:B-1----:R-:W-:Y:S04]  /*03a0*/  SHFL.BFLY PT, R21, R25, 0x8, 0x1f ;  /* 0x0d001f0019157f89 */ /* 0x002fe800000e0000 */
        /* <DEDUP_REMOVED lines=10> */
[----:B------:R-:W-:Y:S02]  /*0450*/  IMAD.WIDE R26, R3, R22, c[0x0][0x170] ;  /* 0x00005c00031a7625 */ /* 0x000fe400078e0216 */
[----:B------:R-:W-:-:S06]  /*0460*/  CS2R R22, SRZ ;  /* 0x0000000000167805 */ /* 0x000fcc000001ff00 */
[----:B------:R1:W5:Y:S01]  /*0470*/  @!P1 LDG.E.64 R22, [R26.64+0x100] ;  /* 0x000100061a169981 */ /* 0x000362000c1e1b00 */
[----:B------:R-:W-:-:S04]  /*0480*/  IADD3 R30, P1, R30, c[0x0][0x170], RZ ;  /* 0x00005c001e1e7a10 */ /* 0x000fc80007f3e0ff */
[----:B------:R-:W-:Y:S02]  /*0490*/  IADD3.X R31, R28, c[0x0][0x174], RZ, P1, !PT ;  /* 0x00005d001c1f7a10 */ /* 0x000fe40000ffe4ff */
[----:B------:R-:W-:Y:S01]  /*04a0*/  ISETP.NE.AND P1, PT, R36, RZ, PT ;  /* 0x000000ff2400720c */ /* 0x000fe20003f25270 */
[----:B0-----:R-:W-:-:S04]  /*04b0*/  DADD R24, R32, R24 ;  /* 0x0000000020187229 */ /* 0x001fc80000000018 */
[----:B------:R-:W0:-:S10]  /*04c0*/  DADD R32, RZ, R16 ;  /* 0x00000000ff207229 */ /* 0x000e140000000010 */
[----:B0-----:R-:W-:Y:S02]  /*04d0*/  FSEL R32, R32, RZ, !P1 ;  /* 0x000000ff20207208 */ /* 0x001fe40004800000 */
[----:B------:R-:W-:-:S06]  /*04e0*/  FSEL R33, R33, RZ, !P1 ;  /* 0x000000ff21217208 */ /* 0x000fcc0004800000 */
[----:B------:R-:W0:Y:S01]  /*04f0*/  DADD R36, R18, R32 ;  /* 0x0000000012247229 */ /* 0x000e220000000020 */
[----:B------:R-:W-:-:S09]  /*0500*/  ISETP.NE.AND P1, PT, R35, RZ, PT ;  /* 0x000000ff2300720c */ /* 0x000fd20003f25270 */
[----:B0-----:R-:W-:Y:S02]  /*0510*/  FSEL R37, R37, R33, !P1 ;  /* 0x0000002125257208 */ /* 0x001fe40004800000 */
[----:B------:R-:W-:-:S03]  /*0520*/  FSEL R36, R36, R32, !P1 ;  /* 0x0000002024247208 */ /* 0x000fc60004800000 */
[----:B------:R-:W-:Y:S04]  /*0530*/  SHFL.BFLY PT, R33, R37, 0x10, 0x1f ;  /* 0x0e001f0025217f89 */ /* 0x000fe800000e0000 */
[----:B------:R-:W0:Y:S01]  /*0540*/  SHFL.BFLY PT, R32, R36, 0x10, 0x1f ;  /* 0x0e001f0024207f89 */ /* 0x000e2200000e0000 */
[----:B------:R-:W-:Y:S01]  /*0550*/  CS2R R20, SRZ ;  /* 0x0000000000147805 */ /* 0x000fe2000001ff00 */
[----:B------:R-:W-:-:S05]  /*0560*/  @P4 CS2R R28, SRZ ;  /* 0x00000000001c4805 */ /* 0x000fca000001ff00 */
[----:B------:R1:W5:Y:S04]  /*0570*/  @!P2 LDG.E.64 R20, [R26.64] ;  /* 0x000000061a14a981 */ /* 0x000368000c1e1b00 */
[----:B------:R0:W5:Y:S01]  /*0580*/  @!P4 LDG.E.64 R28, [R30.64+0x100] ;  /* 0x000100061e1cc981 */ /* 0x000162000c1e1b00 */
[----:B-1----:R-:W-:-:S06]  /*0590*/  CS2R R26, SRZ ;  /* 0x00000000001a7805 */ /* 0x002fcc000001ff00 */
[----:B------:R0:W5:Y:S02]  /*05a0*/  @!P3 LDG.E.64 R26, [R30.64] ;  /* 0x000000061e1ab981 */ /* 0x000164000c1e1b00 */
[----:B0-----:R-:W0:-:S07]  /*05b0*/  DADD R30, R36, R32 ;  /* 0x00000000241e7229 */ /* 0x001e0e0000000020 */
        /* <DEDUP_REMOVED lines=10> */
[----:B0-----:R0:W1:Y:S04]  /*0660*/  SHFL.BFLY PT, R35, R31, 0x1, 0x1f ;  /* 0x0c201f001f237f89 */ /* 0x00106800000e0000 */
[----:B------:R0:W2:Y:S01]  /*0670*/  SHFL.BFLY PT, R34, R30, 0x1, 0x1f ;  /* 0x0c201f001e227f89 */ /* 0x0000a200000e0000 */
[----:B------:R-:W-:Y:S05]  /*0680*/  @!P1 EXIT ;  /* 0x000000000000994d */ /* 0x000fea0003800000 */
[----:B------:R-:W-:Y:S01]  /*0690*/  ISETP.GE.AND P2, PT, R2, c[0x0][0x180], PT ;  /* 0x0000600002007a0c */ /* 0x000fe20003f46270 */
[----:B------:R-:W-:Y:S01]  /*06a0*/  IMAD.MOV.U32 R33, RZ, RZ, -0x2 ;  /* 0xfffffffeff217424 */ /* 0x000fe200078e00ff */
[----:B------:R-:W-:Y:S01]  /*06b0*/  LEA R2, P4, R3, c[0x0][0x160], 0x3 ;  /* 0x0000580003027a11 */ /* 0x000fe200078818ff */
[----:B------:R-:W-:Y:S01]  /*06c0*/  BSSY B0, `(.L_x_568) ;  /* 0x0000009000007945 */ /* 0x000fe20003800000 */
[----:B------:R-:W-:Y:S01]  /*06d0*/  ISETP.GE.AND P1, PT, R5, c[0x0][0x180], PT ;  /* 0x0000600005007a0c */ /* 0x000fe20003f26270 */
[----:B------:R-:W-:Y:S01]  /*06e0*/  IMAD R0, R0, R33, c[0x0][0x178] ;  /* 0x00005e0000007624 */ /* 0x000fe200078e0221 */
[----:B------:R-:W-:-:S04]  /*06f0*/  LEA.HI.X R3, R3, c[0x0][0x164], R4, 0x3, P4 ;  /* 0x0000590003037a11 */ /* 0x000fc800020f1c04 */
[----:B------:R-:W-:-:S03]  /*0700*/  ISETP.GE.AND P3, PT, R0, 0x2, PT ;  /* 0x000000020000780c */ /* 0x000fc60003f66270 */
[----:B------:R-:W-:Y:S05]  /*0710*/  @P2 BRA `(.L_x_569) ;  /* 0x0000003000002947 */ /* 0x000fea0003800000 */
[----:B-----5:R-:W3:Y:S01]  /*0720*/  @!P0 DFMA R20, R24, -R20, R8 ;  /* 0x800000141814822b */ /* 0x020ee20000000008 */
[----:B------:R4:W-:Y:S06]  /*0730*/  @P0 STG.E.64 [R2.64], RZ ;  /* 0x000000ff02000986 */ /* 0x0009ec000c101b06 */
[----:B---3--:R4:W-:Y:S04]  /*0740*/  @!P0 STG.E.64 [R2.64], R20 ;  /* 0x0000001402008986 */ /* 0x0089e8000c101b06 */
.L_x_569:
[----:B------:R-:W-:Y:S05]  /*0750*/  BSYNC B0 ;  /* 0x0000000000007941 */ /* 0x000fea0003800000 */
.L_x_568:
[----:B------:R-:W-:Y:S01]  /*0760*/  BSSY B0, `(.L_x_570) ;  /* 0x0000007000007945 */ /* 0x000fe20003800000 */
[----:B------:R-:W-:Y:S05]  /*0770*/  @P1 BRA `(.L_x_571) ;  /* 0x0000005000001947 */ /* 0x000fea0003800000 */
[----:B------:R-:W3:Y:S02]  /*0780*/  LDG.E.U8 R10, [R10.64+0x20] ;  /* 0x000020060a0a7981 */ /* 0x000ee4000c1e1100 */
[----:B---3--:R-:W-:-:S13]  /*0790*/  ISETP.NE.AND P0, PT, R10, RZ, PT ;  /* 0x000000ff0a00720c */ /* 0x008fda0003f05270 */
[----:B-----5:R-:W3:Y:S01]  /*07a0*/  @!P0 DFMA R22, R24, -R22, R12 ;  /* 0x800000161816822b */ /* 0x020ee2000000000c */
[----:B------:R0:W-:Y:S06]  /*07b0*/  @P0 STG.E.64 [R2.64+0x100], RZ ;  /* 0x000100ff02000986 */ /* 0x0001ec000c101b06 */
[----:B---3--:R0:W-:Y:S04]  /*07c0*/  @!P0 STG.E.64 [R2.64+0x100], R22 ;  /* 0x0001001602008986 */ /* 0x0081e8000c101b06 */
.L_x_571:
[----:B------:R-:W-:Y:S05]  /*07d0*/  BSYNC B0 ;  /* 0x0000000000007941 */ /* 0x000fea0003800000 */
.L_x_570:
[----:B------:R-:W-:Y:S05]  /*07e0*/  @!P3 EXIT ;  /* 0x000000000000b94d */ /* 0x000fea0003800000 */
[C---:B0---4-:R-:W-:Y:S01]  /*07f0*/  LEA R2, P0, R6.reuse, c[0x0][0x160], 0x3 ;  /* 0x0000580006027a11 */ /* 0x051fe200078018ff */
[----:B------:R-:W-:Y:S01]  /*0800*/  BSSY B0, `(.L_x_572) ;  /* 0x0000009000007945 */ /* 0x000fe20003800000 */
[----:B-12---:R0:W1:Y:S02]  /*0810*/  DADD R34, R30, R34 ;  /* 0x000000001e227229 */ /* 0x0060640000000022 */
[----:B------:R-:W-:Y:S01]  /*0820*/  LEA.HI.X R3, R6, c[0x0][0x164], R7, 0x3, P0 ;  /* 0x0000590006037a11 */ /* 0x000fe200000f1c07 */
[----:B------:R-:W-:Y:S05]  /*0830*/  @P2 BRA `(.L_x_573) ;  /* 0x0000005000002947 */ /* 0x000fea0003800000 */
[----:B01----:R-:W2:Y:S02]  /*0840*/  LDG.E.U8 R0, [R14.64] ;  /* 0x000000060e007981 */ /* 0x003ea4000c1e1100 */
[----:B--2---:R-:W-:-:S13]  /*0850*/  ISETP.NE.AND P0, PT, R0, RZ, PT ;  /* 0x000000ff0000720c */ /* 0x004fda0003f05270 */
[----:B-----5:R-:W0:Y:S01]  /*0860*/  @!P0 DFMA R26, R34, -R26, R16 ;  /* 0x8000001a221a822b */ /* 0x020e220000000010 */
[----:B------:R1:W-:Y:S06]  /*0870*/  @P0 STG.E.64 [R2.64], RZ ;  /* 0x000000ff02000986 */ /* 0x0003ec000c101b06 */
[----:B0-----:R1:W-:Y:S04]  /*0880*/  @!P0 STG.E.64 [R2.64], R26 ;  /* 0x0000001a02008986 */ /* 0x0013e8000c101b06 */
.L_x_573:
[----:B01----:R-:W-:Y:S05]  /*0890*/  BSYNC B0 ;  /* 0x0000000000007941 */ /* 0x003fea0003800000 */
.L_x_572:
[----:B------:R-:W-:Y:S05]  /*08a0*/  @P1 EXIT ;  /* 0x000000000000194d */ /* 0x000fea0003800000 */
[----:B------:R-:W2:Y:S02]  /*08b0*/  LDG.E.U8 R14, [R14.64+0x20] ;  /* 0x000020060e0e7981 */ /* 0x000ea4000c1e1100 */
[----:B--2---:R-:W-:-:S13]  /*08c0*/  ISETP.NE.AND P0, PT, R14, RZ, PT ;  /* 0x000000ff0e00720c */ /* 0x004fda0003f05270 */
[----:B------:R0:W-:Y:S01]  /*08d0*/  @P0 STG.E.64 [R2.64+0x100], RZ ;  /* 0x000100ff02000986 */ /* 0x0001e2000c101b06 */
[----:B------:R-:W-:Y:S05]  /*08e0*/  @P0 EXIT ;  /* 0x000000000000094d */ /* 0x000fea0003800000 */
[----:B-----5:R-:W1:-:S07]  /*08f0*/  DFMA R28, R34, -R28, R18 ;  /* 0x8000001c221c722b */ /* 0x020e4e0000000012 */
[----:B-1----:R-:W-:Y:S01]  /*0900*/  STG.E.64 [R2.64+0x100], R28 ;  /* 0x0001001c02007986 */ /* 0x002fe2000c101b06 */
[----:B------:R-:W-:Y:S05]  /*0910*/  EXIT ;  /* 0x000000000000794d */ /* 0x000fea0003800000 */
.L_x_574:
        /* <DEDUP_REMOVED lines=14> */
.L_x_10831:


//--------------------- .text._ZN43_GLOBAL__N__9ae7fba5_10_SoftMax_cu_9f978f6321softmax_warp_backwardIdddLi5ELb0ELb1EEEvPT0_PKT_S5_iiiPKb --------------------------
	.section	.text._ZN43_GLOBAL__N__9ae7fba5_10_SoftMax_cu_9f978f6321softmax_warp_backwardIdddLi5ELb0ELb1EEEvPT0_PKT_S5_iiiPKb,"ax",@progbits
	.sectioninfo	@"SHI_REGISTERS=32"
	.align	128
.text._ZN43_GLOBAL__N__9ae7fba5_10_SoftMax_cu_9f978f6321softmax_warp_backwardIdddLi5ELb0ELb1EEEvPT0_PKT_S5_iiiPKb:
        .type           _ZN43_GLOBAL__N__9ae7fba5_10_SoftMax_cu_9f978f6321softmax_warp_backwardIdddLi5ELb0ELb1EEEvPT0_PKT_S5_iiiPKb,@function
        .size           _ZN43_GLOBAL__N__9ae7fba5_10_SoftMax_cu_9f978f6321softmax_warp_backwardIdddLi5ELb0ELb1EEEvPT0_PKT_S5_iiiPKb,(.L_x_10832 - _ZN43_GLOBAL__N__9ae7fba5_10_SoftMax_cu_9f978f6321softmax_warp_backwardIdddLi5ELb0ELb1EEEvPT0_PKT_S5_iiiPKb)
        .other          _ZN43_GLOBAL__N__9ae7fba5_10_SoftMax_cu_9f978f6321softmax_warp_backwardIdddLi5ELb0ELb1EEEvPT0_PKT_S5_iiiPKb,@"STO_CUDA_ENTRY STV_DEFAULT"
_ZN43_GLOBAL__N__9ae7fba5_10_SoftMax_cu_9f978f6321softmax_warp_backwardIdddLi5ELb0ELb1EEEvPT0_PKT_S5_iiiPKb:
[----:B------:R-:W-:Y:S02]  /*0000*/  IMAD.MOV.U32 R1, RZ, RZ, c[0x0][0x28] ;  /* 0x00000a00ff017624 */ /* 0x000fe400078e00ff */
[----:B------:R-:W0:Y:S01]  /*0010*/  S2R R0, SR_CTAID.X ;  /* 0x0000000000007919 */ /* 0x000e220000002500 */
[----:B------:R-:W-:Y:S01]  /*0020*/  ULDC.64 UR4, c[0x0][0x118] ;  /* 0x0000460000047ab9 */ /* 0x000fe20000000a00 */
[----:B------:R-:W-:Y:S02]  /*0030*/  CS2R R12, SRZ ;  /* 0x00000000000c7805 */ /* 0x000fe4000001ff00 */
[----:B------:R-:W0:Y:S04]  /*0040*/  S2R R3, SR_TID.Y ;  /* 0x0000000000037919 */ /* 0x000e280000002200 */
[----:B------:R-:W1:Y:S01]  /*0050*/  S2R R4, SR_TID.X ;  /* 0x0000000000047919 */ /* 0x000e620000002100 */
[----:B0-----:R-:W-:-:S04]  /*0060*/  IMAD R0, R0, c[0x0][0x4], R3 ;  /* 0x0000010000007a24 */ /* 0x001fc800078e0203 */
[----:B------:R-:W-:Y:S01]  /*0070*/  IMAD.SHL.U32 R0, R0, 0x2, RZ ;  /* 0x0000000200007824 */ /* 0x000fe200078e00ff */
[----:B-1----:R-:W-:-:S04]  /*0080*/  LOP3.LUT R3, R4, 0x1f, RZ, 0xc0, !PT ;  /* 0x0000001f04037812 */ /* 0x002fc800078ec0ff */
[----:B------:R-:W-:-:S04]  /*0090*/  IADD3 R2, -R0, c[0x0][0x178], RZ ;  /* 0x00005e0000027a10 */ /* 0x000fc80007ffe1ff */
[C---:B------:R-:W-:Y:S02]  /*00a0*/  IMNMX R6, R2.reuse, 0x2, PT ;  /* 0x0000000202067817 */ /* 0x040fe40003800200 */
[----:B------:R-:W-:Y:S02]  /*00b0*/  ISETP.GT.AND P0, PT, R2, RZ, PT ;  /* 0x000000ff0200720c */ /* 0x000fe40003f04270 */
[----:B------:R-:W-:Y:S02]  /*00c0*/  ISETP.GT.AND P1, PT, R6, 0x1, PT ;  /* 0x000000010600780c */ /* 0x000fe40003f24270 */
[----:B------:R-:W-:Y:S02]  /*00d0*/  SEL R4, RZ, c[0x0][0x180], !P0 ;  /* 0x00006000ff047a07 */ /* 0x000fe40004000000 */
[----:B------:R-:W-:Y:S02]  /*00e0*/  SEL R8, RZ, c[0x0][0x180], !P1 ;  /* 0x00006000ff087a07 */ /* 0x000fe40004800000 */
[C---:B------:R-:W-:Y:S01]  /*00f0*/  ISETP.GE.AND P1, PT, R3.reuse, R4, PT ;  /* 0x000000040300720c */ /* 0x040fe20003f26270 */
[----:B------:R-:W-:Y:S01]  /*0100*/  IMAD R4, R0, c[0x0][0x17c], R3 ;  /* 0x00005f0000047a24 */ /* 0x000fe200078e0203 */
[----:B------:R-:W-:Y:S01]  /*0110*/  ISETP.GE.AND P0, PT, R3, R8, PT ;  /* 0x000000080300720c */ /* 0x000fe20003f06270 */
[----:B------:R-:W-:-:S03]  /*0120*/  IMAD.MOV.U32 R0, RZ, RZ, c[0x0][0x180] ;  /* 0x00006000ff007624 */ /* 0x000fc600078e00ff */
[----:B------:R-:W-:-:S07]  /*0130*/  SHF.R.S32.HI R5, RZ, 0x1f, R4 ;  /* 0x0000001fff057819 */ /* 0x000fce0000011404 */
        /* <DEDUP_REMOVED lines=9> */
[----:B------:R-:W-:Y:S01]  /*01d0*/  @P0 CS2R R10, SRZ ;  /* 0x00000000000a0805 */ /* 0x000fe2000001ff00 */
[----:B------:R-:W-:Y:S01]  /*01e0*/  SHF.R.S32.HI R0, RZ, 0x1f, R0 ;  /* 0x0000001fff007819 */ /* 0x000fe20000011400 */
[----:B------:R0:W2:Y:S01]  /*01f0*/  @!P1 LDG.E.64 R12, [R18.64] ;  /* 0x00000004120c9981 */ /* 0x0000a2000c1e1b00 */
[----:B------:R-:W-:-:S02]  /*0200*/  @!P0 IADD3 R20, P2, R27, c[0x0][0x168], RZ ;  /* 0x00005a001b148a10 */ /* 0x000fc40007f5e0ff */
[----:B------:R-:W-:Y:S02]  /*0210*/  IADD3.X R17, R5, c[0x0][0x18c], RZ, P3, !PT ;  /* 0x0000630005117a10 */ /* 0x000fe40001ffe4ff */
[----:B------:R-:W-:Y:S02]  /*0220*/  @!P0 IADD3.X R21, R26, c[0x0][0x16c], RZ, P2, !PT ;  /* 0x00005b001a158a10 */ /* 0x000fe400017fe4ff */
[----:B------:R-:W-:Y:S01]  /*0230*/  IADD3 R8, P2, R16, c[0x0][0x180], RZ ;  /* 0x0000600010087a10 */ /* 0x000fe20007f5e0ff */
[----:B------:R-:W3:Y:S04]  /*0240*/  LDG.E.U8 R23, [R16.64] ;  /* 0x0000000410177981 */ /* 0x000ee8000c1e1100 */
[----:B------:R-:W0:Y:S01]  /*0250*/  @!P0 LDG.E.64 R10, [R20.64] ;  /* 0x00000004140a8981 */ /* 0x000e22000c1e1b00 */
[----:B------:R-:W-:-:S05]  /*0260*/  IMAD.X R9, R0, 0x1, R17, P2 ;  /* 0x0000000100097824 */ /* 0x000fca00010e0611 */
[----:B------:R-:W4:Y:S01]  /*0270*/  LDG.E.U8 R24, [R8.64] ;  /* 0x0000000408187981 */ /* 0x000f22000c1e1100 */
[----:B0-----:R-:W0:Y:S01]  /*0280*/  DADD R18, RZ, R10 ;  /* 0x00000000ff127229 */ /* 0x001e22000000000a */
[----:B----4-:R-:W-:-:S09]  /*0290*/  ISETP.NE.AND P3, PT, R24, RZ, PT ;  /* 0x000000ff1800720c */ /* 0x010fd20003f65270 */
[----:B0-----:R-:W-:Y:S02]  /*02a0*/  FSEL R19, R19, RZ, !P3 ;  /* 0x000000ff13137208 */ /* 0x001fe40005800000 */
[----:B------:R-:W-:-:S03]  /*02b0*/  FSEL R18, R18, RZ, !P3 ;  /* 0x000000ff12127208 */ /* 0x000fc60005800000 */
[----:B------:R-:W-:Y:S04]  /*02c0*/  SHFL.BFLY PT, R21, R19, 0x10, 0x1f ;  /* 0x0e001f0013157f89 */ /* 0x000fe800000e0000 */
[----:B------:R-:W0:Y:S01]  /*02d0*/  SHFL.BFLY PT, R20, R18, 0x10, 0x1f ;  /* 0x0e001f0012147f89 */ /* 0x000e2200000e0000 */
[----:B--2---:R-:W1:Y:S01]  /*02e0*/  DADD R14, RZ, R12 ;  /* 0x00000000ff0e7229 */ /* 0x004e62000000000c */
[----:B---3--:R-:W-:-:S09]  /*02f0*/  ISETP.NE.AND P2, PT, R23, RZ, PT ;  /* 0x000000ff1700720c */ /* 0x008fd20003f45270 */
[----:B-1----:R-:W-:Y:S02]  /*0300*/  FSEL R15, R15, RZ, !P2 ;  /* 0x000000ff0f0f7208 */ /* 0x002fe40005000000 */
[----:B------:R-:W-:-:S03]  /*0310*/  FSEL R14, R14, RZ, !P2 ;  /* 0x000000ff0e0e7208 */ /* 0x000fc60005000000 */
[----:B------:R-:W-:Y:S04]  /*0320*/  SHFL.BFLY PT, R17, R15, 0x10, 0x1f ;  /* 0x0e001f000f117f89 */ /* 0x000fe800000e0000 */
[----:B------:R-:W1:Y:S01]  /*0330*/  SHFL.BFLY PT, R16, R14, 0x10, 0x1f ;  /* 0x0e001f000e107f89 */ /* 0x000e6200000e0000 */
[----:B0-----:R-:W0:-:S07]  /*0340*/  DADD R20, R18, R20 ;  /* 0x0000000012147229 */ /* 0x001e0e0000000014 */
[----:B0-----:R-:W-:Y:S04]  /*0350*/  SHFL.BFLY PT, R25, R21, 0x8, 0x1f ;  /* 0x0d001f0015197f89 */ /* 0x001fe800000e0000 */
[----:B------:R-:W0:Y:S01]  /*0360*/  SHFL.BFLY PT, R24, R20, 0x8, 0x1f ;  /* 0x0d001f0014187f89 */ /* 0x000e2200000e0000 */
[----:B-1----:R-:W1:-:S07]  /*0370*/  DADD R16, R14, R16 ;  /* 0x000000000e107229 */ /* 0x002e4e0000000010 */
[----:B-1----:R-:W-:Y:S04]  /*0380*/  SHFL.BFLY PT, R29, R17, 0x8, 0x1f ;  /* 0x0d001f00111d7f89 */ /* 0x002fe800000e0000 */
        /* <DEDUP_REMOVED lines=10> */
[----:B------:R-:W-:-:S04]  /*0430*/  @!P1 IADD3 R22, P3, R22, c[0x0][0x170], RZ ;  /* 0x00005c0016169a10 */ /* 0x000fc80007f7e0ff */
[----:B------:R-:W-:Y:S01]  /*0440*/  @!P1 IADD3.X R23, R7, c[0x0][0x174], RZ, P3, !PT ;  /* 0x00005d0007179a10 */ /* 0x000fe20001ffe4ff */
[----:B-1----:R1:W2:Y:S02]  /*0450*/  DADD R14, R28, R14 ;  /* 0x000000001c0e7229 */ /* 0x0022a4000000000e */
[----:B-1----:R-:W-:Y:S01]  /*0460*/  CS2R R28, SRZ ;  /* 0x00000000001c7805 */ /* 0x002fe2000001ff00 */
[----:B------:R-:W-:-:S05]  /*0470*/  ISETP.GE.AND P3, PT, R6, 0x1, PT ;  /* 0x000000010600780c */ /* 0x000fca0003f66270 */
[----:B------:R1:W5:Y:S01]  /*0480*/  @!P1 LDG.E.64 R28, [R22.64] ;  /* 0x00000004161c9981 */ /* 0x000362000c1e1b00 */
[----:B------:R-:W-:-:S04]  /*0490*/  @!P0 IADD3 R6, P1, R27, c[0x0][0x170], RZ ;  /* 0x00005c001b068a10 */ /* 0x000fc80007f3e0ff */
[----:B------:R-:W-:Y:S01]  /*04a0*/  @!P0 IADD3.X R7, R26, c[0x0][0x174], RZ, P1, !PT ;  /* 0x00005d001a078a10 */ /* 0x000fe20000ffe4ff */
[----:B0-----:R0:W3:Y:S02]  /*04b0*/  DADD R20, R18, R20 ;  /* 0x0000000012147229 */ /* 0x0010e40000000014 */
[----:B0-----:R-:W-:-:S06]  /*04c0*/  @P0 CS2R R18, SRZ ;  /* 0x0000000000120805 */ /* 0x001fcc000001ff00 */
[----:B------:R1:W5:Y:S04]  /*04d0*/  @!P0 LDG.E.64 R18, [R6.64] ;  /* 0x0000000406128981 */ /* 0x000368000c1e1b00 */
[----:B--2---:R-:W-:Y:S04]  /*04e0*/  SHFL.BFLY PT, R17, R15, 0x2, 0x1f ;  /* 0x0c401f000f117f89 */ /* 0x004fe800000e0000 */
[----:B------:R-:W0:Y:S04]  /*04f0*/  SHFL.BFLY PT, R16, R14, 0x2, 0x1f ;  /* 0x0c401f000e107f89 */ /* 0x000e2800000e0000 */
[----:B---3--:R1:W2:Y:S04]  /*0500*/  SHFL.BFLY PT, R25, R21, 0x1, 0x1f ;  /* 0x0c201f0015197f89 */ /* 0x0082a800000e0000 */
[----:B------:R1:W3:Y:S01]  /*0510*/  SHFL.BFLY PT, R24, R20, 0x1, 0x1f ;  /* 0x0c201f0014187f89 */ /* 0x0002e200000e0000 */
[----:B0-----:R-:W0:-:S07]  /*0520*/  DADD R16, R14, R16 ;  /* 0x000000000e107229 */ /* 0x001e0e0000000010 */
[----:B0-----:R1:W0:Y:S04]  /*0530*/  SHFL.BFLY PT, R15, R17, 0x1, 0x1f ;  /* 0x0c201f00110f7f89 */ /* 0x00122800000e0000 */
[----:B------:R1:W4:Y:S01]  /*0540*/  SHFL.BFLY PT, R14, R16, 0x1, 0x1f ;  /* 0x0c201f00100e7f89 */ /* 0x00032200000e0000 */
[----:B------:R-:W-:Y:S05]  /*0550*/  @!P3 EXIT ;  /* 0x000000000000b94d */ /* 0x000fea0003800000 */
[----:B--23--:R-:W-:Y:S01]  /*0560*/  ISETP.GE.AND P1, PT, R3, c[0x0][0x180], PT ;  /* 0x0000600003007a0c */ /* 0x00cfe20003f26270 */
[----:B------:R-:W-:Y:S01]  /*0570*/  BSSY B0, `(.L_x_575) ;  /* 0x0000009000007945 */ /* 0x000fe20003800000 */
[----:B0---4-:R0:W2:Y:S01]  /*0580*/  DADD R14, R16, R14 ;  /* 0x00000000100e7229 */ /* 0x0110a2000000000e */
[----:B------:R-:W-:-:S10]  /*0590*/  ISETP.GE.AND P0, PT, R2, 0x2, PT ;  /* 0x000000020200780c */ /* 0x000fd40003f06270 */
[----:B------:R-:W-:Y:S05]  /*05a0*/  @P1 BRA `(.L_x_576) ;  /* 0x0000005000001947 */ /* 0x000fea0003800000 */
[----:B0-2---:R-:W-:Y:S01]  /*05b0*/  LEA R2, P3, R4, c[0x0][0x160], 0x3 ;  /* 0x0000580004027a11 */ /* 0x005fe200078618ff */
[----:B-----5:R-:W0:-:S03]  /*05c0*/  @!P2 DFMA R28, R14, -R28, R12 ;  /* 0x8000001c0e1ca22b */ /* 0x020e06000000000c */
[----:B------:R-:W-:-:S05]  /*05d0*/  LEA.HI.X R3, R4, c[0x0][0x164], R5, 0x3, P3 ;  /* 0x0000590004037a11 */ /* 0x000fca00018f1c05 */
[----:B------:R2:W-:Y:S04]  /*05e0*/  @P2 STG.E.64 [R2.64], RZ ;  /* 0x000000ff02002986 */ /* 0x0005e8000c101b04 */
[----:B0-----:R2:W-:Y:S02]  /*05f0*/  @!P2 STG.E.64 [R2.64], R28 ;  /* 0x0000001c0200a986 */ /* 0x0015e4000c101b04 */
.L_x_576:
[----:B0-2---:R-:W-:Y:S05]  /*0600*/  BSYNC B0 ;  /* 0x0000000000007941 */ /* 0x005fea0003800000 */
.L_x_575:
[----:B------:R-:W-:Y:S05]  /*0610*/  @!P0 EXIT ;  /* 0x000000000000894d */ /* 0x000fea0003800000 */
[----:B------:R-:W-:Y:S05]  /*0620*/  @P1 EXIT ;  /* 0x000000000000194d */ /* 0x000fea0003800000 */
[----:B------:R-:W2:Y:S01]  /*0630*/  LDG.E.U8 R8, [R8.64] ;  /* 0x0000000408087981 */ /* 0x000ea2000c1e1100 */
[----:B------:R-:W-:Y:S01]  /*0640*/  IADD3 R4, P1, R4, c[0x0][0x180], RZ ;  /* 0x0000600004047a10 */ /* 0x000fe20007f3e0ff */
[----:B------:R0:W3:-:S04]  /*0650*/  DADD R24, R20, R24 ;  /* 0x0000000014187229 */ /* 0x0000c80000000018 */
[----:B------:R-:W-:Y:S01]  /*0660*/  IMAD.X R5, R5, 0x1, R0, P1 ;  /* 0x0000000105057824 */ /* 0x000fe200008e0600 */
[----:B------:R-:W-:-:S04]  /*0670*/  LEA R2, P1, R4, c[0x0][0x160], 0x3 ;  /* 0x0000580004027a11 */ /* 0x000fc800078218ff */
[----:B------:R-:W-:Y:S02]  /*0680*/  LEA.HI.X R3, R4, c[0x0][0x164], R5, 0x3, P1 ;  /* 0x0000590004037a11 */ /* 0x000fe400008f1c05 */
[----:B--2---:R-:W-:-:S13]  /*0690*/  ISETP.NE.AND P0, PT, R8, RZ, PT ;  /* 0x000000ff0800720c */ /* 0x004fda0003f05270 */
[----:B------:R0:W-:Y:S01]  /*06a0*/  @P0 STG.E.64 [R2.64], RZ ;  /* 0x000000ff02000986 */ /* 0x0001e2000c101b04 */
[----:B------:R-:W-:Y:S05]  /*06b0*/  @P0 EXIT ;  /* 0x000000000000094d */ /* 0x000fea0003800000 */
[----:B---3-5:R-:W2:-:S07]  /*06c0*/  DFMA R18, R24, -R18, R10 ;  /* 0x800000121812722b */ /* 0x028e8e000000000a */
[----:B--2---:R-:W-:Y:S01]  /*06d0*/  STG.E.64 [R2.64], R18 ;  /* 0x0000001202007986 */ /* 0x004fe2000c101b04 */
[----:B------:R-:W-:Y:S05]  /*06e0*/  EXIT ;  /* 0x000000000000794d */ /* 0x000fea0003800000 */
.L_x_577:
        /* <DEDUP_REMOVED lines=9> */
.L_x_10832:


//--------------------- .text._ZN43_GLOBAL__N__9ae7fba5_10_SoftMax_cu_9f978f6321softmax_warp_backwardIdddLi4ELb0ELb1EEEvPT0_PKT_S5_iiiPKb --------------------------
	.section	.text._ZN43_GLOBAL__N__9ae7fba5_10_SoftMax_cu_9f978f6321softmax_warp_backwardIdddLi4ELb0ELb1EEEvPT0_PKT_S5_iiiPKb,"ax",@progbits
	.sectioninfo	@"SHI_REGISTERS=32"
	.align	128
.text._ZN43_GLOBAL__N__9ae7fba5_10_SoftMax_cu_9f978f6321softmax_warp_backwardIdddLi4ELb0ELb1EEEvPT0_PKT_S5_iiiPKb:
        .type           _ZN43_GLOBAL__N__9ae7fba5_10_SoftMax_cu_9f978f6321softmax_warp_backwardIdddLi4ELb0ELb1EEEvPT0_PKT_S5_iiiPKb,@function
        .size           _ZN43_GLOBAL__N__9ae7fba5_10_SoftMax_cu_9f978f6321softmax_warp_backwardIdddLi4ELb0ELb1EEEvPT0_PKT_S5_iiiPKb,(.L_x_10833 - _ZN43_GLOBAL__N__9ae7fba5_10_SoftMax_cu_9f978f6321softmax_warp_backwardIdddLi4ELb0ELb1EEEvPT0_PKT_S5_iiiPKb)
        .other          _ZN43_GLOBAL__N__9ae7fba5_10_SoftMax_cu_9f978f6321softmax_warp_backwardIdddLi4ELb0ELb1EEEvPT0_PKT_S5_iiiPKb,@"STO_CUDA_ENTRY STV_DEFAULT"
_ZN43_GLOBAL__N__9ae7fba5_10_SoftMax_cu_9f978f6321softmax_warp_backwardIdddLi4ELb0ELb1EEEvPT0_PKT_S5_iiiPKb:
[----:B------:R-:W-:Y:S02]  /*0000*/  IMAD.MOV.U32 R1, RZ, RZ, c[0x0][0x28] ;  /* 0x00000a00ff017624 */ /* 0x000fe400078e00ff */
[----:B------:R-:W0:Y:S01]  /*0010*/  S2R R0, SR_CTAID.X ;  /* 0x0000000000007919 */ /* 0x000e220000002500 */
[----:B------:R-:W-:Y:S01]  /*0020*/  IMAD.MOV.U32 R7, RZ, RZ, c[0x0][0x180] ;  /* 0x00006000ff077624 */ /* 0x000fe200078e00ff */
        /* <DEDUP_REMOVED lines=17> */
[C---:B------:R-:W-:Y:S02]  /*0140*/  IADD3 R5, P1, R3.reuse, c[0x0][0x180], RZ ;  /* 0x0000600003057a10 */ /* 0x040fe40007f3e0ff */
[----:B------:R-:W-:-:S03]  /*0150*/  IADD3 R14, P4, R3, c[0x0][0x188], RZ ;  /* 0x00006200030e7a10 */ /* 0x000fc60007f9e0ff */
[C---:B------:R-:W-:Y:S01]  /*0160*/  @!P0 IMAD.SHL.U32 R22, R3.reuse, 0x8, RZ ;  /* 0x0000000803168824 */ /* 0x040fe200078e00ff */
[----:B------:R-:W-:Y:S02]  /*0170*/  @!P0 SHF.L.U64.HI R23, R3, 0x3, R4 ;  /* 0x0000000303178819 */ /* 0x000fe40000010204 */
[----:B------:R-:W-:Y:S02]  /*0180*/  IADD3.X R15, R4, c[0x0][0x18c], RZ, P4, !PT ;  /* 0x00006300040f7a10 */ /* 0x000fe400027fe4ff */
[----:B------:R-:W-:Y:S01]  /*0190*/  @!P0 IADD3 R16, P2, R22, c[0x0][0x168], RZ ;  /* 0x00005a0016108a10 */ /* 0x000fe20007f5e0ff */
[----:B------:R-:W-:Y:S01]  /*01a0*/  @!P3 IMAD.SHL.U32 R25, R5, 0x8, RZ ;  /* 0x000000080519b824 */ /* 0x000fe200078e00ff */
[----:B------:R-:W-:Y:S01]  /*01b0*/  @!P3 LEA.HI.X.SX32 R6, R7, R4, 0x1, P1 ;  /* 0x000000040706b211 */ /* 0x000fe200008f0eff */
[----:B------:R-:W-:Y:S01]  /*01c0*/  @P3 CS2R R10, SRZ ;  /* 0x00000000000a3805 */ /* 0x000fe2000001ff00 */
[----:B------:R-:W-:Y:S01]  /*01d0*/  @!P0 IADD3.X R17, R23, c[0x0][0x16c], RZ, P2, !PT ;  /* 0x00005b0017118a10 */ /* 0x000fe200017fe4ff */
[----:B------:R-:W2:Y:S01]  /*01e0*/  LDG.E.U8 R20, [R14.64] ;  /* 0x000000040e147981 */ /* 0x000ea2000c1e1100 */
[----:B------:R-:W-:-:S03]  /*01f0*/  @!P3 SHF.L.U64.HI R6, R5, 0x3, R6 ;  /* 0x000000030506b819 */ /* 0x000fc60000010206 */
[----:B------:R-:W3:Y:S01]  /*0200*/  @!P0 LDG.E.64 R12, [R16.64] ;  /* 0x00000004100c8981 */ /* 0x000ee2000c1e1b00 */
[----:B------:R-:W-:Y:S02]  /*0210*/  @!P3 IADD3 R18, P2, R25, c[0x0][0x168], RZ ;  /* 0x00005a001912ba10 */ /* 0x000fe40007f5e0ff */
[----:B------:R-:W-:Y:S02]  /*0220*/  SHF.R.S32.HI R7, RZ, 0x1f, R7 ;  /* 0x0000001fff077819 */ /* 0x000fe40000011407 */
[----:B------:R-:W-:Y:S02]  /*0230*/  @!P3 IADD3.X R19, R6, c[0x0][0x16c], RZ, P2, !PT ;  /* 0x00005b000613ba10 */ /* 0x000fe400017fe4ff */
[----:B------:R-:W-:-:S03]  /*0240*/  IADD3 R8, P2, R14, c[0x0][0x180], RZ ;  /* 0x000060000e087a10 */ /* 0x000fc60007f5e0ff */
[----:B------:R-:W4:Y:S02]  /*0250*/  @!P3 LDG.E.64 R10, [R18.64] ;  /* 0x00000004120ab981 */ /* 0x000f24000c1e1b00 */
[----:B------:R-:W-:-:S05]  /*0260*/  IMAD.X R9, R7, 0x1, R15, P2 ;  /* 0x0000000107097824 */ /* 0x000fca00010e060f */
[----:B------:R-:W4:Y:S01]  /*0270*/  LDG.E.U8 R21, [R8.64] ;  /* 0x0000000408157981 */ /* 0x000f22000c1e1100 */
[----:B---3--:R-:W0:Y:S01]  /*0280*/  DADD R16, RZ, R12 ;  /* 0x00000000ff107229 */ /* 0x008e22000000000c */
[----:B--2---:R-:W-:-:S09]  /*0290*/  ISETP.NE.AND P2, PT, R20, RZ, PT ;  /* 0x000000ff1400720c */ /* 0x004fd20003f45270 */
[----:B0-----:R-:W-:Y:S02]  /*02a0*/  FSEL R29, R17, RZ, !P2 ;  /* 0x000000ff111d7208 */ /* 0x001fe40005000000 */
[----:B------:R-:W-:Y:S01]  /*02b0*/  FSEL R28, R16, RZ, !P2 ;  /* 0x000000ff101c7208 */ /* 0x000fe20005000000 */
[----:B----4-:R-:W0:Y:S01]  /*02c0*/  DADD R16, RZ, R10 ;  /* 0x00000000ff107229 */ /* 0x010e22000000000a */
[----:B------:R-:W-:-:S09]  /*02d0*/  ISETP.NE.AND P4, PT, R21, RZ, PT ;  /* 0x000000ff1500720c */ /* 0x000fd20003f85270 */
[----:B0-----:R-:W-:Y:S02]  /*02e0*/  FSEL R27, R17, RZ, !P4 ;  /* 0x000000ff111b7208 */ /* 0x001fe40006000000 */
[----:B------:R-:W-:-:S03]  /*02f0*/  FSEL R26, R16, RZ, !P4 ;  /* 0x000000ff101a7208 */ /* 0x000fc60006000000 */
[----:B------:R-:W-:Y:S04]  /*0300*/  SHFL.BFLY PT, R19, R27, 0x8, 0x101f ;  /* 0x0d101f001b137f89 */ /* 0x000fe800000e0000 */
[----:B------:R-:W0:Y:S04]  /*0310*/  SHFL.BFLY PT, R18, R26, 0x8, 0x101f ;  /* 0x0d101f001a127f89 */ /* 0x000e2800000e0000 */
[----:B------:R-:W-:Y:S04]  /*0320*/  SHFL.BFLY PT, R15, R29, 0x8, 0x101f ;  /* 0x0d101f001d0f7f89 */ /* 0x000fe800000e0000 */
[----:B------:R-:W1:Y:S01]  /*0330*/  SHFL.BFLY PT, R14, R28, 0x8, 0x101f ;  /* 0x0d101f001c0e7f89 */ /* 0x000e6200000e0000 */
[----:B0-----:R-:W0:-:S07]  /*0340*/  DADD R18, R26, R18 ;  /* 0x000000001a127229 */ /* 0x001e0e0000000012 */
[----:B0-----:R-:W-:Y:S04]  /*0350*/  SHFL.BFLY PT, R21, R19, 0x4, 0x101f ;  /* 0x0c901f0013157f89 */ /* 0x001fe800000e0000 */
[----:B------:R-:W0:Y:S01]  /*0360*/  SHFL.BFLY PT, R20, R18, 0x4, 0x101f ;  /* 0x0c901f0012147f89 */ /* 0x000e2200000e0000 */
[----:B------:R-:W-:Y:S01]  /*0370*/  @!P0 IADD3 R22, P4, R22, c[0x0][0x170], RZ ;  /* 0x00005c0016168a10 */ /* 0x000fe20007f9e0ff */
[----:B-1----:R1:W2:Y:S02]  /*0380*/  DADD R14, R28, R14 ;  /* 0x000000001c0e7229 */ /* 0x0022a4000000000e */
[----:B-1----:R-:W-:Y:S01]  /*0390*/  CS2R R28, SRZ ;  /* 0x00000000001c7805 */ /* 0x002fe2000001ff00 */
[----:B------:R-:W-:-:S05]  /*03a0*/  @!P0 IADD3.X R23, R23, c[0x0][0x174], RZ, P4, !PT ;  /* 0x00005d0017178a10 */ /* 0x000fca00027fe4ff */
[----:B------:R1:W5:Y:S02]  /*03b0*/  @!P0 LDG.E.64 R28, [R22.64] ;  /* 0x00000004161c8981 */ /* 0x000364000c1e1b00 */
[----:B-1----:R-:W-:Y:S01]  /*03c0*/  @P3 CS2R R22, SRZ ;  /* 0x0000000000163805 */ /* 0x002fe2000001ff00 */
[----:B0-----:R0:W1:Y:S02]  /*03d0*/  DADD R20, R18, R20 ;  /* 0x0000000012147229 */ /* 0x0010640000000014 */
[----:B0-----:R-:W-:-:S04]  /*03e0*/  @!P3 IADD3 R18, P0, R25, c[0x0][0x170], RZ ;  /* 0x00005c001912ba10 */ /* 0x001fc80007f1e0ff */
[----:B------:R-:W-:-:S05]  /*03f0*/  @!P3 IADD3.X R19, R6, c[0x0][0x174], RZ, P0, !PT ;  /* 0x00005d000613ba10 */ /* 0x000fca00007fe4ff */
[----:B------:R0:W5:Y:S04]  /*0400*/  @!P3 LDG.E.64 R22, [R18.64] ;  /* 0x000000041216b981 */ /* 0x000168000c1e1b00 */
[----:B--2---:R-:W-:Y:S04]  /*0410*/  SHFL.BFLY PT, R17, R15, 0x4, 0x101f ;  /* 0x0c901f000f117f89 */ /* 0x004fe800000e0000 */
[----:B------:R-:W2:Y:S02]  /*0420*/  SHFL.BFLY PT, R16, R14, 0x4, 0x101f ;  /* 0x0c901f000e107f89 */ /* 0x000ea400000e0000 */
[----:B--2---:R1:W2:-:S02]  /*0430*/  DADD R16, R14, R16 ;  /* 0x000000000e107229 */ /* 0x0042840000000010 */
[----:B-1----:R-:W-:Y:S04]  /*0440*/  SHFL.BFLY PT, R15, R21, 0x2, 0x101f ;  /* 0x0c501f00150f7f89 */ /* 0x002fe800000e0000 */
[----:B------:R-:W-:Y:S04]  /*0450*/  SHFL.BFLY PT, R14, R20, 0x2, 0x101f ;  /* 0x0c501f00140e7f89 */ /* 0x000fe800000e0000 */
[----:B--2---:R-:W-:Y:S04]  /*0460*/  SHFL.BFLY PT, R27, R17, 0x2, 0x101f ;  /* 0x0c501f00111b7f89 */ /* 0x004fe800000e0000 */
[----:B------:R-:W1:Y:S01]  /*0470*/  SHFL.BFLY PT, R26, R16, 0x2, 0x101f ;  /* 0x0c501f00101a7f89 */ /* 0x000e6200000e0000 */
[----:B------:R-:W-:Y:S01]  /*0480*/  ISETP.GE.AND P0, PT, R24, 0x1, PT ;  /* 0x000000011800780c */ /* 0x000fe20003f06270 */
[----:B-1----:R-:W1:-:S04]  /*0490*/  DADD R26, R16, R26 ;  /* 0x00000000101a7229 */ /* 0x002e48000000001a */
[----:B------:R-:W2:-:S03]  /*04a0*/  DADD R16, R20, R14 ;  /* 0x0000000014107229 */ /* 0x000e86000000000e */
[----:B-1----:R0:W1:Y:S04]  /*04b0*/  SHFL.BFLY PT, R25, R27, 0x1, 0x101f ;  /* 0x0c301f001b197f89 */ /* 0x00206800000e0000 */
[----:B------:R0:W3:Y:S04]  /*04c0*/  SHFL.BFLY PT, R24, R26, 0x1, 0x101f ;  /* 0x0c301f001a187f89 */ /* 0x0000e800000e0000 */
[----:B--2---:R0:W2:Y:S04]  /*04d0*/  SHFL.BFLY PT, R15, R17, 0x1, 0x101f ;  /* 0x0c301f00110f7f89 */ /* 0x0040a800000e0000 */
[----:B------:R0:W4:Y:S01]  /*04e0*/  SHFL.BFLY PT, R14, R16, 0x1, 0x101f ;  /* 0x0c301f00100e7f89 */ /* 0x00012200000e0000 */
[----:B------:R-:W-:Y:S05]  /*04f0*/  @!P0 EXIT ;  /* 0x000000000000894d */ /* 0x000fea0003800000 */
[----:B------:R-:W-:Y:S01]  /*0500*/  ISETP.GE.AND P3, PT, R2, c[0x0][0x180], PT ;  /* 0x0000600002007a0c */ /* 0x000fe20003f66270 */
[----:B------:R-:W-:Y:S01]  /*0510*/  BSSY B0, `(.L_x_578) ;  /* 0x0000009000007945 */ /* 0x000fe20003800000 */
[----:B-1-3--:R1:W3:Y:S01]  /*0520*/  DADD R24, R26, R24 ;  /* 0x000000001a187229 */ /* 0x00a2e20000000018 */
[----:B------:R-:W-:-:S10]  /*0530*/  ISETP.GE.AND P0, PT, R0, 0x2, PT ;  /* 0x000000020000780c */ /* 0x000fd40003f06270 */
[----:B------:R-:W-:Y:S05]  /*0540*/  @P3 BRA `(.L_x_579) ;  /* 0x0000005000003947 */ /* 0x000fea0003800000 */
[----:B-1-3--:R-:W-:Y:S01]  /*0550*/  LEA R2, P4, R3, c[0x0][0x160], 0x3 ;  /* 0x0000580003027a11 */ /* 0x00afe200078818ff */
[----:B-----5:R-:W1:-:S03]  /*0560*/  @!P2 DFMA R28, R24, -R28, R12 ;  /* 0x8000001c181ca22b */ /* 0x020e46000000000c */
[----:B------:R-:W-:-:S05]  /*0570*/  LEA.HI.X R3, R3, c[0x0][0x164], R4, 0x3, P4 ;  /* 0x0000590003037a11 */ /* 0x000fca00020f1c04 */
[----:B------:R3:W-:Y:S04]  /*0580*/  @P2 STG.E.64 [R2.64], RZ ;  /* 0x000000ff02002986 */ /* 0x0007e8000c101b04 */
[----:B-1----:R3:W-:Y:S02]  /*0590*/  @!P2 STG.E.64 [R2.64], R28 ;  /* 0x0000001c0200a986 */ /* 0x0027e4000c101b04 */
.L_x_579:
[----:B-1-3--:R-:W-:Y:S05]  /*05a0*/  BSYNC B0 ;  /* 0x0000000000007941 */ /* 0x00afea0003800000 */
.L_x_578:
[----:B------:R-:W-:Y:S05]  /*05b0*/  @!P0 EXIT ;  /* 0x000000000000894d */ /* 0x000fea0003800000 */
[----:B------:R-:W-:Y:S05]  /*05c0*/  @P3 EXIT ;  /* 0x000000000000394d */ /* 0x000fea0003800000 */
[----:B------:R-:W3:Y:S01]  /*05d0*/  LDG.E.U8 R8, [R8.64] ;  /* 0x0000000408087981 */ /* 0x000ee2000c1e1100 */
[----:B------:R-:W-:Y:S01]  /*05e0*/  IMAD.X R4, R4, 0x1, R7, P1 ;  /* 0x0000000104047824 */ /* 0x000fe200008e0607 */
[----:B------:R-:W-:Y:S01]  /*05f0*/  LEA R2, P1, R5, c[0x0][0x160], 0x3 ;  /* 0x0000580005027a11 */ /* 0x000fe200078218ff */
[----:B--2-4-:R1:W2:-:S03]  /*0600*/  DADD R14, R16, R14 ;  /* 0x00000000100e7229 */ /* 0x014286000000000e */
[----:B------:R-:W-:Y:S02]  /*0610*/  LEA.HI.X R3, R5, c[0x0][0x164], R4, 0x3, P1 ;  /* 0x0000590005037a11 */ /* 0x000fe400008f1c04 */
[----:B---3--:R-:W-:-:S13]  /*0620*/  ISETP.NE.AND P0, PT, R8, RZ, PT ;  /* 0x000000ff0800720c */ /* 0x008fda0003f05270 */
[----:B------:R1:W-:Y:S01]  /*0630*/  @P0 STG.E.64 [R2.64], RZ ;  /* 0x000000ff02000986 */ /* 0x0003e2000c101b04 */
[----:B------:R-:W-:Y:S05]  /*0640*/  @P0 EXIT ;  /* 0x000000000000094d */ /* 0x000fea0003800000 */
[----:B--2--5:R-:W2:-:S07]  /*0650*/  DFMA R22, R14, -R22, R10 ;  /* 0x800000160e16722b */ /* 0x024e8e000000000a */
[----:B--2---:R-:W-:Y:S01]  /*0660*/  STG.E.64 [R2.64], R22 ;  /* 0x0000001602007986 */ /* 0x004fe2000c101b04 */
[----:B------:R-:W-:Y:S05]  /*0670*/  EXIT ;  /* 0x000000000000794d */ /* 0x000fea0003800000 */
.L_x_580:
        /* <DEDUP_REMOVED lines=16> */
.L_x_10833:


//--------------------- .text._ZN43_GLOBAL__N__9ae7fba5_10_SoftMax_cu_9f978f6321softmax_warp_backwardIdddLi3ELb0ELb1EEEvPT0_PKT_S5_iiiPKb --------------------------
	.section	.text._ZN43_GLOBAL__N__9ae7fba5_10_SoftMax_cu_9f978f6321softmax_warp_backwardIdddLi3ELb0ELb1EEEvPT0_PKT_S5_iiiPKb,"ax",@progbits
	.sectioninfo	@"SHI_REGISTERS=32"
	.align	128
.text._ZN43_GLOBAL__N__9ae7fba5_10_SoftMax_cu_9f978f6321softmax_warp_backwardIdddLi3ELb0ELb1EEEvPT0_PKT_S5_iiiPKb:
        .type           _ZN43_GLOBAL__N__9ae7fba5_10_SoftMax_cu_9f978f6321softmax_warp_backwardIdddLi3ELb0ELb1EEEvPT0_PKT_S5_iiiPKb,@function
        .size           _ZN43_GLOBAL__N__9ae7fba5_10_SoftMax_cu_9f978f6321softmax_warp_backwardIdddLi3ELb0ELb1EEEvPT0_PKT_S5_iiiPKb,(.L_x_10834 - _ZN43_GLOBAL__N__9ae7fba5_10_SoftMax_cu_9f978f6321softmax_warp_backwardIdddLi3ELb0ELb1EEEvPT0_PKT_S5_iiiPKb)
        .other          _ZN43_GLOBAL__N__9ae7fba5_10_SoftMax_cu_9f978f6321softmax_warp_backwardIdddLi3ELb0ELb1EEEvPT0_PKT_S5_iiiPKb,@"STO_CUDA_ENTRY STV_DEFAULT"
_ZN43_GLOBAL__N__9ae7fba5_10_SoftMax_cu_9f978f6321softmax_warp_backwardIdddLi3ELb0ELb1EEEvPT0_PKT_S5_iiiPKb:
[----:B------:R-:W-:Y:S02]  /*0000*/  IMAD.MOV.U32 R1, RZ, RZ, c[0x0][0x28] ;  /* 0x00000a00ff017624 */ /* 0x000fe400078e00ff */
[----:B------:R-:W0:Y:S01]  /*0010*/  S2R R0, SR_CTAID.X ;  /* 0x0000000000007919 */ /* 0x000e220000002500 */
[----:B------:R-:W-:Y:S01]  /*0020*/  IMAD.MOV.U32 R25, RZ, RZ, c[0x0][0x180] ;  /* 0x00006000ff197624 */ /* 0x000fe200078e00ff */
[----:B------:R-:W-:Y:S01]  /*0030*/  ULDC.64 UR4, c[0x0][0x118] ;  /* 0x0000460000047ab9 */ /* 0x000fe20000000a00 */
[----:B------:R-:W-:Y:S01]  /*0040*/  CS2R R8, SRZ ;  /* 0x0000000000087805 */ /* 0x000fe2000001ff00 */
        /* <DEDUP_REMOVED lines=23> */
[----:B------:R-:W2:Y:S01]  /*01c0*/  LDG.E.U8 R13, [R14.64] ;  /* 0x000000040e0d7981 */ /* 0x000ea2000c1e1100 */
[----:B------:R-:W-:Y:S02]  /*01d0*/  @!P0 IADD3.X R17, R12, c[0x0][0x16c], RZ, P2, !PT ;  /* 0x00005b000c118a10 */ /* 0x000fe400017fe4ff */
[----:B------:R-:W-:-:S02]  /*01e0*/  @!P3 SHF.L.U64.HI R23, R5, 0x3, R6 ;  /* 0x000000030517b819 */ /* 0x000fc40000010206 */
[----:B------:R-:W-:Y:S01]  /*01f0*/  @!P3 IADD3 R20, P2, R22, c[0x0][0x168], RZ ;  /* 0x00005a001614ba10 */ /* 0x000fe20007f5e0ff */
[----:B------:R-:W-:Y:S01]  /*0200*/  @P3 CS2R R6, SRZ ;  /* 0x0000000000063805 */ /* 0x000fe2000001ff00 */
[----:B------:R-:W-:Y:S01]  /*0210*/  SHF.R.S32.HI R25, RZ, 0x1f, R25 ;  /* 0x0000001fff197819 */ /* 0x000fe20000011419 */
[----:B------:R-:W3:Y:S01]  /*0220*/  @!P0 LDG.E.64 R8, [R16.64] ;  /* 0x0000000410088981 */ /* 0x000ee2000c1e1b00 */
[----:B------:R-:W-:Y:S02]  /*0230*/  @!P3 IADD3.X R21, R23, c[0x0][0x16c], RZ, P2, !PT ;  /* 0x00005b001715ba10 */ /* 0x000fe400017fe4ff */
[----:B------:R-:W-:-:S03]  /*0240*/  IADD3 R10, P2, R14, c[0x0][0x180], RZ ;  /* 0x000060000e0a7a10 */ /* 0x000fc60007f5e0ff */
[----:B------:R-:W4:Y:S02]  /*0250*/  @!P3 LDG.E.64 R6, [R20.64] ;  /* 0x000000041406b981 */ /* 0x000f24000c1e1b00 */
[----:B------:R-:W-:-:S05]  /*0260*/  IMAD.X R11, R25, 0x1, R15, P2 ;  /* 0x00000001190b7824 */ /* 0x000fca00010e060f */
[----:B------:R-:W2:Y:S01]  /*0270*/  LDG.E.U8 R26, [R10.64] ;  /* 0x000000040a1a7981 */ /* 0x000ea2000c1e1100 */
[----:B----4-:R-:W0:Y:S01]  /*0280*/  DADD R18, RZ, R6 ;  /* 0x00000000ff127229 */ /* 0x010e220000000006 */
[----:B--2---:R-:W-:-:S09]  /*0290*/  ISETP.NE.AND P4, PT, R26, RZ, PT ;  /* 0x000000ff1a00720c */ /* 0x004fd20003f85270 */
[----:B0-----:R-:W-:Y:S02]  /*02a0*/  FSEL R27, R19, RZ, !P4 ;  /* 0x000000ff131b7208 */ /* 0x001fe40006000000 */
[----:B------:R-:W-:-:S03]  /*02b0*/  FSEL R26, R18, RZ, !P4 ;  /* 0x000000ff121a7208 */ /* 0x000fc60006000000 */
[----:B------:R-:W-:Y:S04]  /*02c0*/  SHFL.BFLY PT, R19, R27, 0x4, 0x181f ;  /* 0x0c981f001b137f89 */ /* 0x000fe800000e0000 */
[----:B------:R-:W0:Y:S01]  /*02d0*/  SHFL.BFLY PT, R18, R26, 0x4, 0x181f ;  /* 0x0c981f001a127f89 */ /* 0x000e2200000e0000 */
[----:B------:R-:W-:Y:S02]  /*02e0*/  @!P0 IADD3 R28, P4, R28, c[0x0][0x170], RZ ;  /* 0x00005c001c1c8a10 */ /* 0x000fe40007f9e0ff */
[----:B------:R-:W-:Y:S02]  /*02f0*/  ISETP.NE.AND P2, PT, R13, RZ, PT ;  /* 0x000000ff0d00720c */ /* 0x000fe40003f45270 */
[----:B------:R-:W-:Y:S02]  /*0300*/  @!P0 IADD3.X R29, R12, c[0x0][0x174], RZ, P4, !PT ;  /* 0x00005d000c1d8a10 */ /* 0x000fe400027fe4ff */
[----:B------:R-:W-:-:S06]  /*0310*/  CS2R R12, SRZ ;  /* 0x00000000000c7805 */ /* 0x000fcc000001ff00 */
[----:B------:R1:W5:Y:S01]  /*0320*/  @!P0 LDG.E.64 R12, [R28.64] ;  /* 0x000000041c0c8981 */ /* 0x000362000c1e1b00 */
[----:B------:R-:W-:-:S04]  /*0330*/  @!P3 IADD3 R22, P0, R22, c[0x0][0x170], RZ ;  /* 0x00005c001616ba10 */ /* 0x000fc80007f1e0ff */
[----:B------:R-:W-:Y:S01]  /*0340*/  @!P3 IADD3.X R23, R23, c[0x0][0x174], RZ, P0, !PT ;  /* 0x00005d001717ba10 */ /* 0x000fe200007fe4ff */
[----:B0-----:R0:W-:Y:S02]  /*0350*/  DADD R18, R26, R18 ;  /* 0x000000001a127229 */ /* 0x0011e40000000012 */
[----:B0-----:R-:W-:-:S06]  /*0360*/  @P3 CS2R R26, SRZ ;  /* 0x00000000001a3805 */ /* 0x001fcc000001ff00 */
[----:B------:R0:W5:Y:S01]  /*0370*/  @!P3 LDG.E.64 R26, [R22.64] ;  /* 0x00000004161ab981 */ /* 0x000162000c1e1b00 */
[----:B---3--:R-:W2:-:S10]  /*0380*/  DADD R16, RZ, R8 ;  /* 0x00000000ff107229 */ /* 0x008e940000000008 */
[----:B--2---:R-:W-:Y:S02]  /*0390*/  FSEL R17, R17, RZ, !P2 ;  /* 0x000000ff11117208 */ /* 0x004fe40005000000 */
[----:B------:R-:W-:-:S03]  /*03a0*/  FSEL R16, R16, RZ, !P2 ;  /* 0x000000ff10107208 */ /* 0x000fc60005000000 */
[----:B------:R-:W-:Y:S04]  /*03b0*/  SHFL.BFLY PT, R15, R17, 0x4, 0x181f ;  /* 0x0c981f00110f7f89 */ /* 0x000fe800000e0000 */
[----:B------:R-:W2:Y:S04]  /*03c0*/  SHFL.BFLY PT, R14, R16, 0x4, 0x181f ;  /* 0x0c981f00100e7f89 */ /* 0x000ea800000e0000 */
[----:B------:R-:W-:Y:S04]  /*03d0*/  SHFL.BFLY PT, R21, R19, 0x2, 0x181f ;  /* 0x0c581f0013157f89 */ /* 0x000fe800000e0000 */
[----:B------:R-:W3:Y:S01]  /*03e0*/  SHFL.BFLY PT, R20, R18, 0x2, 0x181f ;  /* 0x0c581f0012147f89 */ /* 0x000ee200000e0000 */
[----:B--2---:R-:W2:-:S07]  /*03f0*/  DADD R14, R16, R14 ;  /* 0x00000000100e7229 */ /* 0x004e8e000000000e */
[----:B--2---:R-:W-:Y:S04]  /*0400*/  SHFL.BFLY PT, R17, R15, 0x2, 0x181f ;  /* 0x0c581f000f117f89 */ /* 0x004fe800000e0000 */
[----:B------:R-:W2:Y:S01]  /*0410*/  SHFL.BFLY PT, R16, R14, 0x2, 0x181f ;  /* 0x0c581f000e107f89 */ /* 0x000ea200000e0000 */
[----:B------:R-:W-:Y:S01]  /*0420*/  ISETP.GE.AND P0, PT, R24, 0x1, PT ;  /* 0x000000011800780c */ /* 0x000fe20003f06270 */
[----:B---3--:R-:W3:-:S04]  /*0430*/  DADD R20, R18, R20 ;  /* 0x0000000012147229 */ /* 0x008ec80000000014 */
[----:B--2---:R3:W1:-:S03]  /*0440*/  DADD R16, R14, R16 ;  /* 0x000000000e107229 */ /* 0x0046460000000010 */
[----:B---3--:R0:W2:Y:S04]  /*0450*/  SHFL.BFLY PT, R15, R21, 0x1, 0x181f ;  /* 0x0c381f00150f7f89 */ /* 0x0080a800000e0000 */
[----:B------:R0:W3:Y:S04]  /*0460*/  SHFL.BFLY PT, R14, R20, 0x1, 0x181f ;  /* 0x0c381f00140e7f89 */ /* 0x0000e800000e0000 */
[----:B-1----:R0:W1:Y:S04]  /*0470*/  SHFL.BFLY PT, R29, R17, 0x1, 0x181f ;  /* 0x0c381f00111d7f89 */ /* 0x00206800000e0000 */
[----:B------:R0:W4:Y:S01]  /*0480*/  SHFL.BFLY PT, R28, R16, 0x1, 0x181f ;  /* 0x0c381f00101c7f89 */ /* 0x00012200000e0000 */
[----:B------:R-:W-:Y:S05]  /*0490*/  @!P0 EXIT ;  /* 0x000000000000894d */ /* 0x000fea0003800000 */
[----:B------:R-:W-:Y:S01]  /*04a0*/  ISETP.GE.AND P3, PT, R2, c[0x0][0x180], PT ;  /* 0x0000600002007a0c */ /* 0x000fe20003f66270 */
[----:B------:R-:W-:Y:S01]  /*04b0*/  BSSY B0, `(.L_x_581) ;  /* 0x0000009000007945 */ /* 0x000fe20003800000 */
[----:B-1--4-:R1:W4:Y:S01]  /*04c0*/  DADD R28, R16, R28 ;  /* 0x00000000101c7229 */ /* 0x012322000000001c */
[----:B------:R-:W-:-:S10]  /*04d0*/  ISETP.GE.AND P0, PT, R0, 0x2, PT ;  /* 0x000000020000780c */ /* 0x000fd40003f06270 */
[----:B------:R-:W-:Y:S05]  /*04e0*/  @P3 BRA `(.L_x_582) ;  /* 0x0000005000003947 */ /* 0x000fea0003800000 */
[----:B-1--4-:R-:W-:Y:S01]  /*04f0*/  LEA R2, P4, R3, c[0x0][0x160], 0x3 ;  /* 0x0000580003027a11 */ /* 0x012fe200078818ff */
[----:B-----5:R-:W1:-:S03]  /*0500*/  @!P2 DFMA R12, R28, -R12, R8 ;  /* 0x8000000c1c0ca22b */ /* 0x020e460000000008 */
[----:B------:R-:W-:-:S05]  /*0510*/  LEA.HI.X R3, R3, c[0x0][0x164], R4, 0x3, P4 ;  /* 0x0000590003037a11 */ /* 0x000fca00020f1c04 */
[----:B------:R4:W-:Y:S04]  /*0520*/  @P2 STG.E.64 [R2.64], RZ ;  /* 0x000000ff02002986 */ /* 0x0009e8000c101b04 */
[----:B-1----:R4:W-:Y:S02]  /*0530*/  @!P2 STG.E.64 [R2.64], R12 ;  /* 0x0000000c0200a986 */ /* 0x0029e4000c101b04 */
.L_x_582:
[----:B-1--4-:R-:W-:Y:S05]  /*0540*/  BSYNC B0 ;  /* 0x0000000000007941 */ /* 0x012fea0003800000 */
.L_x_581:
[----:B------:R-:W-:Y:S05]  /*0550*/  @!P0 EXIT ;  /* 0x000000000000894d */ /* 0x000fea0003800000 */
[----:B------:R-:W-:Y:S05]  /*0560*/  @P3 EXIT ;  /* 0x000000000000394d */ /* 0x000fea0003800000 */
[----:B------:R-:W4:Y:S01]  /*0570*/  LDG.E.U8 R10, [R10.64] ;  /* 0x000000040a0a7981 */ /* 0x000f22000c1e1100 */
[----:B------:R-:W-:Y:S01]  /*0580*/  IMAD.X R4, R4, 0x1, R25, P1 ;  /* 0x0000000104047824 */ /* 0x000fe200008e0619 */
[----:B------:R-:W-:Y:S01]  /*0590*/  LEA R2, P1, R5, c[0x0][0x160], 0x3 ;  /* 0x0000580005027a11 */ /* 0x000fe200078218ff */
[----:B--23--:R1:W2:-:S03]  /*05a0*/  DADD R14, R20, R14 ;  /* 0x00000000140e7229 */ /* 0x00c286000000000e */
[----:B------:R-:W-:Y:S02]  /*05b0*/  LEA.HI.X R3, R5, c[0x0][0x164], R4, 0x3, P1 ;  /* 0x0000590005037a11 */ /* 0x000fe400008f1c04 */
[----:B----4-:R-:W-:-:S13]  /*05c0*/  ISETP.NE.AND P0, PT, R10, RZ, PT ;  /* 0x000000ff0a00720c */ /* 0x010fda0003f05270 */
[----:B------:R1:W-:Y:S01]  /*05d0*/  @P0 STG.E.64 [R2.64], RZ ;  /* 0x000000ff02000986 */ /* 0x0003e2000c101b04 */
[----:B------:R-:W-:Y:S05]  /*05e0*/  @P0 EXIT ;  /* 0x000000000000094d */ /* 0x000fea0003800000 */
[----:B--2--5:R-:W2:-:S07]  /*05f0*/  DFMA R26, R14, -R26, R6 ;  /* 0x8000001a0e1a722b */ /* 0x024e8e0000000006 */
[----:B--2---:R-:W-:Y:S01]  /*0600*/  STG.E.64 [R2.64], R26 ;  /* 0x0000001a02007986 */ /* 0x004fe2000c101b04 */
[----:B------:R-:W-:Y:S05]  /*0610*/  EXIT ;  /* 0x000000000000794d */ /* 0x000fea0003800000 */
.L_x_583:
        /* <DEDUP_REMOVED lines=14> */
.L_x_10834:


//--------------------- .text._ZN43_GLOBAL__N__9ae7fba5_10_SoftMax_cu_9f978f6321softmax_warp_backwardIdddLi2ELb0ELb1EEEvPT0_PKT_S5_iiiPKb --------------------------
	.section	.text._ZN43_GLOBAL__N__9ae7fba5_10_SoftMax_cu_9f978f6321softmax_warp_backwardIdddLi2ELb0ELb1EEEvPT0_PKT_S5_iiiPKb,"ax",@progbits
	.sectioninfo	@"SHI_REGISTERS=32"
	.align	128
.text._ZN43_GLOBAL__N__9ae7fba5_10_SoftMax_cu_9f978f6321softmax_warp_backwardIdddLi2ELb0ELb1EEEvPT0_PKT_S5_iiiPKb:
        .type           _ZN43_GLOBAL__N__9ae7fba5_10_SoftMax_cu_9f978f6321softmax_warp_backwardIdddLi2ELb0ELb1EEEvPT0_PKT_S5_iiiPKb,@function
        .size           _ZN43_GLOBAL__N__9ae7fba5_10_SoftMax_cu_9f978f6321softmax_warp_backwardIdddLi2ELb0ELb1EEEvPT0_PKT_S5_iiiPKb,(.L_x_10835 - _ZN43_GLOBAL__N__9ae7fba5_10_SoftMax_cu_9f978f6321softmax_warp_backwardIdddLi2ELb0ELb1EEEvPT0_PKT_S5_iiiPKb)
        .other          _ZN43_GLOBAL__N__9ae7fba5_10_SoftMax_cu_9f978f6321softmax_warp_backwardIdddLi2ELb0ELb1EEEvPT0_PKT_S5_iiiPKb,@"STO_CUDA_ENTRY STV_DEFAULT"
_ZN43_GLOBAL__N__9ae7fba5_10_SoftMax_cu_9f978f6321softmax_warp_backwardIdddLi2ELb0ELb1EEEvPT0_PKT_S5_iiiPKb:
[----:B------:R-:W-:Y:S02]  /*0000*/  IMAD.MOV.U32 R1, RZ, RZ, c[0x0][0x28] ;  /* 0x00000a00ff017624 */ /* 0x000fe400078e00ff */
[----:B------:R-:W0:Y:S01]  /*0010*/  S2R R0, SR_CTAID.X ;  /* 0x0000000000007919 */ /* 0x000e220000002500 */
[----:B------:R-:W-:Y:S01]  /*0020*/  ULDC.64 UR4, c[0x0][0x118] ;  /* 0x0000460000047ab9 */ /* 0x000fe20000000a00 */
[----:B------:R-:W-:Y:S01]  /*0030*/  IMAD.MOV.U32 R9, RZ, RZ, c[0x0][0x180] ;  /* 0x00006000ff097624 */ /* 0x000fe200078e00ff */
        /* <DEDUP_REMOVED lines=14> */
[----:B------:R-:W-:-:S04]  /*0120*/  SEL R5, RZ, c[0x0][0x180], !P0 ;  /* 0x00006000ff057a07 */ /* 0x000fc80004000000 */
[----:B------:R-:W-:Y:S02]  /*0130*/  ISETP.GE.AND P2, PT, R2, R5, PT ;  /* 0x000000050200720c */ /* 0x000fe40003f46270 */
[----:B------:R-:W-:-:S03]  /*0140*/  IADD3 R5, P1, R3, c[0x0][0x180], RZ ;  /* 0x0000600003057a10 */ /* 0x000fc60007f3e0ff */
[C---:B------:R-:W-:Y:S01]  /*0150*/  @!P3 IMAD.SHL.U32 R26, R3.reuse, 0x8, RZ ;  /* 0x00000008031ab824 */ /* 0x040fe200078e00ff */
[----:B------:R-:W-:-:S04]  /*0160*/  @!P3 SHF.L.U64.HI R16, R3, 0x3, R4 ;  /* 0x000000030310b819 */ /* 0x000fc80000010204 */
[----:B------:R-:W-:-:S04]  /*0170*/  @!P3 IADD3 R10, P0, R26, c[0x0][0x168], RZ ;  /* 0x00005a001a0aba10 */ /* 0x000fc80007f1e0ff */
[----:B------:R-:W-:Y:S02]  /*0180*/  @!P3 IADD3.X R11, R16, c[0x0][0x16c], RZ, P0, !PT ;  /* 0x00005b00100bba10 */ /* 0x000fe400007fe4ff */
[----:B------:R-:W-:Y:S01]  /*0190*/  IADD3 R12, P0, R3, c[0x0][0x188], RZ ;  /* 0x00006200030c7a10 */ /* 0x000fe20007f1e0ff */
[----:B------:R-:W-:Y:S01]  /*01a0*/  @!P2 IMAD.SHL.U32 R22, R5, 0x8, RZ ;  /* 0x000000080516a824 */ /* 0x000fe200078e00ff */
[----:B------:R-:W-:Y:S01]  /*01b0*/  @!P2 LEA.HI.X.SX32 R14, R9, R4, 0x1, P1 ;  /* 0x00000004090ea211 */ /* 0x000fe200008f0eff */
[----:B------:R0:W2:Y:S01]  /*01c0*/  @!P3 LDG.E.64 R6, [R10.64] ;  /* 0x000000040a06b981 */ /* 0x0000a2000c1e1b00 */
[----:B------:R-:W-:Y:S02]  /*01d0*/  IADD3.X R13, R4, c[0x0][0x18c], RZ, P0, !PT ;  /* 0x00006300040d7a10 */ /* 0x000fe400007fe4ff */
[----:B------:R-:W-:Y:S02]  /*01e0*/  IADD3 R8, P4, R12, c[0x0][0x180], RZ ;  /* 0x000060000c087a10 */ /* 0x000fe40007f9e0ff */
[----:B------:R-:W-:Y:S01]  /*01f0*/  @!P2 SHF.L.U64.HI R23, R5, 0x3, R14 ;  /* 0x000000030517a819 */ /* 0x000fe2000001020e */
[----:B------:R-:W3:Y:S01]  /*0200*/  LDG.E.U8 R12, [R12.64] ;  /* 0x000000040c0c7981 */ /* 0x000ee2000c1e1100 */
[----:B------:R-:W-:-:S02]  /*0210*/  @!P2 IADD3 R20, P0, R22, c[0x0][0x168], RZ ;  /* 0x00005a001614aa10 */ /* 0x000fc40007f1e0ff */
[----:B------:R-:W-:Y:S01]  /*0220*/  SHF.R.S32.HI R25, RZ, 0x1f, R9 ;  /* 0x0000001fff197819 */ /* 0x000fe20000011409 */
[----:B0-----:R-:W-:Y:S01]  /*0230*/  @P2 CS2R R10, SRZ ;  /* 0x00000000000a2805 */ /* 0x001fe2000001ff00 */
[----:B------:R-:W-:-:S03]  /*0240*/  @!P2 IADD3.X R21, R23, c[0x0][0x16c], RZ, P0, !PT ;  /* 0x00005b001715aa10 */ /* 0x000fc600007fe4ff */
[----:B------:R-:W-:Y:S02]  /*0250*/  IMAD.X R9, R25, 0x1, R13, P4 ;  /* 0x0000000119097824 */ /* 0x000fe400020e060d */
[----:B------:R-:W4:Y:S04]  /*0260*/  @!P2 LDG.E.64 R10, [R20.64] ;  /* 0x00000004140aa981 */ /* 0x000f28000c1e1b00 */
[----:B------:R-:W2:Y:S01]  /*0270*/  LDG.E.U8 R17, [R8.64] ;  /* 0x0000000408117981 */ /* 0x000ea2000c1e1100 */
[----:B------:R-:W-:-:S04]  /*0280*/  @!P3 IADD3 R26, P5, R26, c[0x0][0x170], RZ ;  /* 0x00005c001a1aba10 */ /* 0x000fc80007fbe0ff */
[----:B------:R-:W-:Y:S01]  /*0290*/  @!P3 IADD3.X R27, R16, c[0x0][0x174], RZ, P5, !PT ;  /* 0x00005d00101bba10 */ /* 0x000fe20002ffe4ff */
[----:B------:R-:W-:Y:S01]  /*02a0*/  @P2 CS2R R28, SRZ ;  /* 0x00000000001c2805 */ /* 0x000fe2000001ff00 */
[----:B---3--:R-:W-:Y:S02]  /*02b0*/  ISETP.NE.AND P0, PT, R12, RZ, PT ;  /* 0x000000ff0c00720c */ /* 0x008fe40003f05270 */
[----:B------:R-:W-:-:S06]  /*02c0*/  CS2R R12, SRZ ;  /* 0x00000000000c7805 */ /* 0x000fcc000001ff00 */
[----:B------:R0:W5:Y:S01]  /*02d0*/  @!P3 LDG.E.64 R12, [R26.64] ;  /* 0x000000041a0cb981 */ /* 0x000162000c1e1b00 */
[----:B------:R-:W-:-:S04]  /*02e0*/  @!P2 IADD3 R22, P3, R22, c[0x0][0x170], RZ ;  /* 0x00005c001616aa10 */ /* 0x000fc80007f7e0ff */
[----:B------:R-:W-:-:S05]  /*02f0*/  @!P2 IADD3.X R23, R23, c[0x0][0x174], RZ, P3, !PT ;  /* 0x00005d001717aa10 */ /* 0x000fca0001ffe4ff */
[----:B------:R1:W5:Y:S01]  /*0300*/  @!P2 LDG.E.64 R28, [R22.64] ;  /* 0x00000004161ca981 */ /* 0x000362000c1e1b00 */
[----:B--2---:R-:W2:-:S04]  /*0310*/  DADD R14, RZ, R6 ;  /* 0x00000000ff0e7229 */ /* 0x004e880000000006 */
[----:B----4-:R-:W3:Y:S01]  /*0320*/  DADD R18, RZ, R10 ;  /* 0x00000000ff127229 */ /* 0x010ee2000000000a */
[----:B------:R-:W-:-:S05]  /*0330*/  ISETP.NE.AND P4, PT, R17, RZ, PT ;  /* 0x000000ff1100720c */ /* 0x000fca0003f85270 */
[----:B--2---:R-:W-:Y:S02]  /*0340*/  FSEL R14, R14, RZ, !P0 ;  /* 0x000000ff0e0e7208 */ /* 0x004fe40004000000 */
[----:B------:R-:W-:Y:S02]  /*0350*/  FSEL R15, R15, RZ, !P0 ;  /* 0x000000ff0f0f7208 */ /* 0x000fe40004000000 */
[----:B---3--:R-:W-:Y:S02]  /*0360*/  FSEL R19, R19, RZ, !P4 ;  /* 0x000000ff13137208 */ /* 0x008fe40006000000 */
[----:B------:R-:W-:Y:S01]  /*0370*/  FSEL R18, R18, RZ, !P4 ;  /* 0x000000ff12127208 */ /* 0x000fe20006000000 */
[----:B------:R-:W-:Y:S04]  /*0380*/  SHFL.BFLY PT, R17, R15, 0x2, 0x1c1f ;  /* 0x0c5c1f000f117f89 */ /* 0x000fe800000e0000 */
[----:B------:R-:W2:Y:S04]  /*0390*/  SHFL.BFLY PT, R16, R14, 0x2, 0x1c1f ;  /* 0x0c5c1f000e107f89 */ /* 0x000ea800000e0000 */
[----:B------:R-:W-:Y:S04]  /*03a0*/  SHFL.BFLY PT, R21, R19, 0x2, 0x1c1f ;  /* 0x0c5c1f0013157f89 */ /* 0x000fe800000e0000 */
[----:B------:R-:W0:Y:S01]  /*03b0*/  SHFL.BFLY PT, R20, R18, 0x2, 0x1c1f ;  /* 0x0c5c1f0012147f89 */ /* 0x000e2200000e0000 */
[----:B------:R-:W-:Y:S01]  /*03c0*/  ISETP.GE.AND P3, PT, R24, 0x1, PT ;  /* 0x000000011800780c */ /* 0x000fe20003f66270 */
[----:B--2---:R-:W2:-:S04]  /*03d0*/  DADD R16, R14, R16 ;  /* 0x000000000e107229 */ /* 0x004e880000000010 */
[----:B0-----:R-:W0:-:S03]  /*03e0*/  DADD R26, R18, R20 ;  /* 0x00000000121a7229 */ /* 0x001e060000000014 */
[----:B--2---:R1:W2:Y:S04]  /*03f0*/  SHFL.BFLY PT, R15, R17, 0x1, 0x1c1f ;  /* 0x0c3c1f00110f7f89 */ /* 0x0042a800000e0000 */
[----:B------:R1:W3:Y:S04]  /*0400*/  SHFL.BFLY PT, R14, R16, 0x1, 0x1c1f ;  /* 0x0c3c1f00100e7f89 */ /* 0x0002e800000e0000 */
[----:B0-----:R1:W0:Y:S04]  /*0410*/  SHFL.BFLY PT, R21, R27, 0x1, 0x1c1f ;  /* 0x0c3c1f001b157f89 */ /* 0x00122800000e0000 */
[----:B------:R1:W4:Y:S01]  /*0420*/  SHFL.BFLY PT, R20, R26, 0x1, 0x1c1f ;  /* 0x0c3c1f001a147f89 */ /* 0x00032200000e0000 */
[----:B------:R-:W-:Y:S05]  /*0430*/  @!P3 EXIT ;  /* 0x000000000000b94d */ /* 0x000fea0003800000 */
[----:B------:R-:W-:Y:S01]  /*0440*/  ISETP.GE.AND P3, PT, R2, c[0x0][0x180], PT ;  /* 0x0000600002007a0c */ /* 0x000fe20003f66270 */
[----:B------:R-:W-:Y:S01]  /*0450*/  BSSY B0, `(.L_x_584) ;  /* 0x0000009000007945 */ /* 0x000fe20003800000 */
[----:B--23--:R2:W3:Y:S01]  /*0460*/  DADD R14, R16, R14 ;  /* 0x00000000100e7229 */ /* 0x00c4e2000000000e */
[----:B------:R-:W-:-:S10]  /*0470*/  ISETP.GE.AND P2, PT, R0, 0x2, PT ;  /* 0x000000020000780c */ /* 0x000fd40003f46270 */
[----:B------:R-:W-:Y:S05]  /*0480*/  @P3 BRA `(.L_x_585) ;  /* 0x0000005000003947 */ /* 0x000fea0003800000 */
[----:B--23--:R-:W-:Y:S01]  /*0490*/  LEA R2, P4, R3, c[0x0][0x160], 0x3 ;  /* 0x0000580003027a11 */ /* 0x00cfe200078818ff */
[----:B-----5:R-:W2:-:S03]  /*04a0*/  @!P0 DFMA R12, R14, -R12, R6 ;  /* 0x8000000c0e0c822b */ /* 0x020e860000000006 */
[----:B------:R-:W-:-:S05]  /*04b0*/  LEA.HI.X R3, R3, c[0x0][0x164], R4, 0x3, P4 ;  /* 0x0000590003037a11 */ /* 0x000fca00020f1c04 */
[----:B------:R3:W-:Y:S04]  /*04c0*/  @P0 STG.E.64 [R2.64], RZ ;  /* 0x000000ff02000986 */ /* 0x0007e8000c101b04 */
[----:B--2---:R3:W-:Y:S02]  /*04d0*/  @!P0 STG.E.64 [R2.64], R12 ;  /* 0x0000000c02008986 */ /* 0x0047e4000c101b04 */
.L_x_585:
[----:B--23--:R-:W-:Y:S05]  /*04e0*/  BSYNC B0 ;  /* 0x0000000000007941 */ /* 0x00cfea0003800000 */
.L_x_584:
[----:B------:R-:W-:Y:S05]  /*04f0*/  @!P2 EXIT ;  /* 0x000000000000a94d */ /* 0x000fea0003800000 */
[----:B------:R-:W-:Y:S05]  /*0500*/  @P3 EXIT ;  /* 0x000000000000394d */ /* 0x000fea0003800000 */
[----:B------:R-:W2:Y:S01]  /*0510*/  LDG.E.U8 R8, [R8.64] ;  /* 0x0000000408087981 */ /* 0x000ea2000c1e1100 */
[----:B------:R-:W-:Y:S01]  /*0520*/  IMAD.X R4, R4, 0x1, R25, P1 ;  /* 0x0000000104047824 */ /* 0x000fe200008e0619 */
[----:B------:R-:W-:Y:S01]  /*0530*/  LEA R2, P1, R5, c[0x0][0x160], 0x3 ;  /* 0x0000580005027a11 */ /* 0x000fe200078218ff */
[----:B0---4-:R0:W3:-:S03]  /*0540*/  DADD R20, R26, R20 ;  /* 0x000000001a147229 */ /* 0x0110c60000000014 */
[----:B------:R-:W-:Y:S02]  /*0550*/  LEA.HI.X R3, R5, c[0x0][0x164], R4, 0x3, P1 ;  /* 0x0000590005037a11 */ /* 0x000fe400008f1c04 */
[----:B--2---:R-:W-:-:S13]  /*0560*/  ISETP.NE.AND P0, PT, R8, RZ, PT ;  /* 0x000000ff0800720c */ /* 0x004fda0003f05270 */
[----:B------:R0:W-:Y:S01]  /*0570*/  @P0 STG.E.64 [R2.64], RZ ;  /* 0x000000ff02000986 */ /* 0x0001e2000c101b04 */
[----:B------:R-:W-:Y:S05]  /*0580*/  @P0 EXIT ;  /* 0x000000000000094d */ /* 0x000fea0003800000 */
[----:B---3-5:R-:W2:-:S07]  /*0590*/  DFMA R28, R20, -R28, R10 ;  /* 0x8000001c141c722b */ /* 0x028e8e000000000a */
[----:B--2---:R-:W-:Y:S01]  /*05a0*/  STG.E.64 [R2.64], R28 ;  /* 0x0000001c02007986 */ /* 0x004fe2000c101b04 */
[----:B------:R-:W-:Y:S05]  /*05b0*/  EXIT ;  /* 0x000000000000794d */ /* 0x000fea0003800000 */
.L_x_586:
        /* <DEDUP_REMOVED lines=12> */
.L_x_10835:


//--------------------- .text._ZN43_GLOBAL__N__9ae7fba5_10_SoftMax_cu_9f978f6321softmax_warp_backwardIdddLi1ELb0ELb1EEEvPT0_PKT_S5_iiiPKb --------------------------
	.section	.text._ZN43_GLOBAL__N__9ae7fba5_10_SoftMax_cu_9f978f6321softmax_warp_backwardIdddLi1ELb0ELb1EEEvPT0_PKT_S5_iiiPKb,"ax",@progbits
	.sectioninfo	@"SHI_REGISTERS=30"
	.align	128
.text._ZN43_GLOBAL__N__9ae7fba5_10_SoftMax_cu_9f978f6321softmax_warp_backwardIdddLi1ELb0ELb1EEEvPT0_PKT_S5_iiiPKb:
        .type           _ZN43_GLOBAL__N__9ae7fba5_10_SoftMax_cu_9f978f6321softmax_warp_backwardIdddLi1ELb0ELb1EEEvPT0_PKT_S5_iiiPKb,@function
        .size           _ZN43_GLOBAL__N__9ae7fba5_10_SoftMax_cu_9f978f6321softmax_warp_backwardIdddLi1ELb0ELb1EEEvPT0_PKT_S5_iiiPKb,(.L_x_10836 - _ZN43_GLOBAL__N__9ae7fba5_10_SoftMax_cu_9f978f6321softmax_warp_backwardIdddLi1ELb0ELb1EEEvPT0_PKT_S5_iiiPKb)
        .other          _ZN43_GLOBAL__N__9ae7fba5_10_SoftMax_cu_9f978f6321softmax_warp_backwardIdddLi1ELb0ELb1EEEvPT0_PKT_S5_iiiPKb,@"STO_CUDA_ENTRY STV_DEFAULT"
_ZN43_GLOBAL__N__9ae7fba5_10_SoftMax_cu_9f978f6321softmax_warp_backwardIdddLi1ELb0ELb1EEEvPT0_PKT_S5_iiiPKb:
[----:B------:R-:W-:Y:S02]  /*0000*/  IMAD.MOV.U32 R1, RZ, RZ, c[0x0][0x28] ;  /* 0x00000a00ff017624 */ /* 0x000fe400078e00ff */
[----:B------:R-:W0:Y:S01]  /*0010*/  S2R R23, SR_CTAID.X ;  /* 0x0000000000177919 */ /* 0x000e220000002500 */
[----:B------:R-:W-:Y:S01]  /*0020*/  CS2R R10, SRZ ;  /* 0x00000000000a7805 */ /* 0x000fe2000001ff00 */
        /* <DEDUP_REMOVED lines=9> */
[----:B------:R-:W-:Y:S02]  /*00c0*/  SHF.R.S32.HI R2, RZ, 0x1f, R3 ;  /* 0x0000001fff027819 */ /* 0x000fe40000011403 */
[----:B------:R-:W-:Y:S02]  /*00d0*/  ISETP.GT.AND P0, PT, R25, 0x1, PT ;  /* 0x000000011900780c */ /* 0x000fe40003f04270 */
[----:B------:R-:W-:Y:S02]  /*00e0*/  IADD3 R14, P4, R3, c[0x0][0x188], RZ ;  /* 0x00006200030e7a10 */ /* 0x000fe40007f9e0ff */
[----:B------:R-:W-:Y:S02]  /*00f0*/  SEL R5, RZ, c[0x0][0x180], !P0 ;  /* 0x00006000ff057a07 */ /* 0x000fe40004000000 */
[----:B------:R-:W-:-:S02]  /*0100*/  ISETP.GT.AND P0, PT, R24, RZ, PT ;  /* 0x000000ff1800720c */ /* 0x000fc40003f04270 */
[----:B------:R-:W-:Y:S02]  /*0110*/  ISETP.GE.AND P1, PT, R22, R5, PT ;  /* 0x000000051600720c */ /* 0x000fe40003f26270 */
[----:B------:R-:W-:Y:S02]  /*0120*/  SEL R5, RZ, c[0x0][0x180], !P0 ;  /* 0x00006000ff057a07 */ /* 0x000fe40004000000 */
[----:B------:R-:W-:Y:S02]  /*0130*/  IADD3.X R15, R2, c[0x0][0x18c], RZ, P4, !PT ;  /* 0x00006300020f7a10 */ /* 0x000fe400027fe4ff */
[----:B------:R-:W-:Y:S01]  /*0140*/  ISETP.GE.AND P2, PT, R22, R5, PT ;  /* 0x000000051600720c */ /* 0x000fe20003f46270 */
[----:B------:R-:W-:-:S05]  /*0150*/  IMAD.MOV.U32 R5, RZ, RZ, c[0x0][0x180] ;  /* 0x00006000ff057624 */ /* 0x000fca00078e00ff */
[----:B------:R-:W-:Y:S01]  /*0160*/  SHF.R.S32.HI R0, RZ, 0x1f, R5 ;  /* 0x0000001fff007819 */ /* 0x000fe20000011405 */
[----:B------:R-:W-:Y:S01]  /*0170*/  @P1 CS2R R6, SRZ ;  /* 0x0000000000061805 */ /* 0x000fe2000001ff00 */
[----:B------:R-:W-:-:S04]  /*0180*/  @!P1 IADD3 R18, P0, R3, c[0x0][0x180], RZ ;  /* 0x0000600003129a10 */ /* 0x000fc80007f1e0ff */
[----:B------:R-:W-:Y:S01]  /*0190*/  @!P1 LEA.HI.X.SX32 R19, R5, R2, 0x1, P0 ;  /* 0x0000000205139211 */ /* 0x000fe200000f0eff */
[C---:B------:R-:W-:Y:S01]  /*01a0*/  @!P2 IMAD.SHL.U32 R12, R3.reuse, 0x8, RZ ;  /* 0x00000008030ca824 */ /* 0x040fe200078e00ff */
[----:B------:R-:W-:Y:S02]  /*01b0*/  @!P2 SHF.L.U64.HI R13, R3, 0x3, R2 ;  /* 0x00000003030da819 */ /* 0x000fe40000010202 */
[C---:B------:R-:W-:Y:S01]  /*01c0*/  @!P1 SHF.L.U64.HI R19, R18.reuse, 0x3, R19 ;  /* 0x0000000312139819 */ /* 0x040fe20000010213 */
[----:B------:R-:W-:Y:S01]  /*01d0*/  @!P1 IMAD.SHL.U32 R18, R18, 0x8, RZ ;  /* 0x0000000812129824 */ /* 0x000fe200078e00ff */
[----:B------:R-:W-:-:S04]  /*01e0*/  @!P2 IADD3 R4, P0, R12, c[0x0][0x168], RZ ;  /* 0x00005a000c04aa10 */ /* 0x000fc80007f1e0ff */
[----:B------:R-:W-:Y:S02]  /*01f0*/  @!P1 IADD3 R16, P3, R18, c[0x0][0x168], RZ ;  /* 0x00005a0012109a10 */ /* 0x000fe40007f7e0ff */
[----:B------:R-:W-:Y:S02]  /*0200*/  @!P2 IADD3.X R5, R13, c[0x0][0x16c], RZ, P0, !PT ;  /* 0x00005b000d05aa10 */ /* 0x000fe400007fe4ff */
[----:B------:R-:W-:Y:S02]  /*0210*/  @!P1 IADD3.X R17, R19, c[0x0][0x16c], RZ, P3, !PT ;  /* 0x00005b0013119a10 */ /* 0x000fe40001ffe4ff */
[----:B------:R-:W-:Y:S01]  /*0220*/  IADD3 R8, P0, R14, c[0x0][0x180], RZ ;  /* 0x000060000e087a10 */ /* 0x000fe20007f1e0ff */
[----:B------:R-:W2:Y:S04]  /*0230*/  @!P2 LDG.E.64 R10, [R4.64] ;  /* 0x00000004040aa981 */ /* 0x000ea8000c1e1b00 */
[----:B------:R0:W3:Y:S01]  /*0240*/  @!P1 LDG.E.64 R6, [R16.64] ;  /* 0x0000000410069981 */ /* 0x0000e2000c1e1b00 */
[----:B------:R-:W-:-:S03]  /*0250*/  IMAD.X R9, R0, 0x1, R15, P0 ;  /* 0x0000000100097824 */ /* 0x000fc600000e060f */
[----:B------:R-:W4:Y:S04]  /*0260*/  LDG.E.U8 R14, [R14.64] ;  /* 0x000000040e0e7981 */ /* 0x000f28000c1e1100 */
[----:B------:R-:W4:Y:S01]  /*0270*/  LDG.E.U8 R26, [R8.64] ;  /* 0x00000004081a7981 */ /* 0x000f22000c1e1100 */
[----:B------:R-:W-:Y:S01]  /*0280*/  @!P2 IADD3 R12, P5, R12, c[0x0][0x170], RZ ;  /* 0x00005c000c0caa10 */ /* 0x000fe20007fbe0ff */
[----:B0-----:R-:W-:-:S03]  /*0290*/  CS2R R16, SRZ ;  /* 0x0000000000107805 */ /* 0x001fc6000001ff00 */
[----:B------:R-:W-:-:S05]  /*02a0*/  @!P2 IADD3.X R13, R13, c[0x0][0x174], RZ, P5, !PT ;  /* 0x00005d000d0daa10 */ /* 0x000fca0002ffe4ff */
[----:B------:R0:W5:Y:S01]  /*02b0*/  @!P2 LDG.E.64 R16, [R12.64] ;  /* 0x000000040c10a981 */ /* 0x000162000c1e1b00 */
[----:B--2---:R-:W-:-:S04]  /*02c0*/  DADD R20, RZ, R10 ;  /* 0x00000000ff147229 */ /* 0x004fc8000000000a */
[----:B---3--:R-:W1:Y:S01]  /*02d0*/  DADD R2, RZ, R6 ;  /* 0x00000000ff027229 */ /* 0x008e620000000006 */
[----:B----4-:R-:W-:Y:S02]  /*02e0*/  ISETP.NE.AND P0, PT, R14, RZ, PT ;  /* 0x000000ff0e00720c */ /* 0x010fe40003f05270 */
[----:B------:R-:W-:-:S07]  /*02f0*/  ISETP.NE.AND P4, PT, R26, RZ, PT ;  /* 0x000000ff1a00720c */ /* 0x000fce0003f85270 */
[----:B-1----:R-:W-:Y:S02]  /*0300*/  FSEL R2, R2, RZ, !P4 ;  /* 0x000000ff02027208 */ /* 0x002fe40006000000 */
[----:B------:R-:W-:Y:S02]  /*0310*/  FSEL R3, R3, RZ, !P4 ;  /* 0x000000ff03037208 */ /* 0x000fe40006000000 */
[----:B------:R-:W-:Y:S02]  /*0320*/  @!P1 IADD3 R18, P4, R18, c[0x0][0x170], RZ ;  /* 0x00005c0012129a10 */ /* 0x000fe40007f9e0ff */
[----:B------:R-:W-:Y:S02]  /*0330*/  FSEL R4, R20, RZ, !P0 ;  /* 0x000000ff14047208 */ /* 0x000fe40004000000 */
[----:B------:R-:W-:Y:S02]  /*0340*/  FSEL R5, R21, RZ, !P0 ;  /* 0x000000ff15057208 */ /* 0x000fe40004000000 */
[----:B------:R-:W-:Y:S01]  /*0350*/  @P1 CS2R R20, SRZ ;  /* 0x0000000000141805 */ /* 0x000fe2000001ff00 */
[----:B------:R-:W-:-:S05]  /*0360*/  @!P1 IADD3.X R19, R19, c[0x0][0x174], RZ, P4, !PT ;  /* 0x00005d0013139a10 */ /* 0x000fca00027fe4ff */
[----:B------:R0:W5:Y:S01]  /*0370*/  @!P1 LDG.E.64 R20, [R18.64] ;  /* 0x0000000412149981 */ /* 0x000162000c1e1b00 */
[----:B------:R-:W-:-:S03]  /*0380*/  ISETP.GE.AND P3, PT, R25, 0x1, PT ;  /* 0x000000011900780c */ /* 0x000fc60003f66270 */
[----:B------:R0:W1:Y:S04]  /*0390*/  SHFL.BFLY PT, R15, R5, 0x1, 0x1e1f ;  /* 0x0c3e1f00050f7f89 */ /* 0x00006800000e0000 */
[----:B------:R0:W2:Y:S04]  /*03a0*/  SHFL.BFLY PT, R14, R4, 0x1, 0x1e1f ;  /* 0x0c3e1f00040e7f89 */ /* 0x0000a800000e0000 */
[----:B------:R0:W3:Y:S04]  /*03b0*/  SHFL.BFLY PT, R27, R3, 0x1, 0x1e1f ;  /* 0x0c3e1f00031b7f89 */ /* 0x0000e800000e0000 */
[----:B------:R0:W4:Y:S01]  /*03c0*/  SHFL.BFLY PT, R26, R2, 0x1, 0x1e1f ;  /* 0x0c3e1f00021a7f89 */ /* 0x00012200000e0000 */
[----:B------:R-:W-:Y:S05]  /*03d0*/  @!P3 EXIT ;  /* 0x000000000000b94d */ /* 0x000fea0003800000 */
[----:B------:R-:W-:Y:S01]  /*03e0*/  ISETP.GE.AND P2, PT, R22, c[0x0][0x180], PT ;  /* 0x0000600016007a0c */ /* 0x000fe20003f46270 */
[----:B------:R-:W-:Y:S01]  /*03f0*/  BSSY B0, `(.L_x_587) ;  /* 0x000000c000007945 */ /* 0x000fe20003800000 */
[----:B-12---:R1:W2:Y:S01]  /*0400*/  DADD R14, R4, R14 ;  /* 0x00000000040e7229 */ /* 0x0062a2000000000e */
[----:B------:R-:W-:-:S10]  /*0410*/  ISETP.GE.AND P1, PT, R24, 0x2, PT ;  /* 0x000000021800780c */ /* 0x000fd40003f26270 */
[----:B------:R-:W-:Y:S05]  /*0420*/  @P2 BRA `(.L_x_588) ;  /* 0x0000008000002947 */ /* 0x000fea0003800000 */
[----:B012---:R-:W-:Y:S01]  /*0430*/  IMAD R4, R23, c[0x0][0x17c], RZ ;  /* 0x00005f0017047a24 */ /* 0x007fe200078e02ff */
[----:B-----5:R-:W0:Y:S01]  /*0440*/  @!P0 DFMA R14, R14, -R16, R10 ;  /* 0x800000100e0e822b */ /* 0x020e22000000000a */
[----:B------:R-:W-:Y:S02]  /*0450*/  IMAD.MOV.U32 R5, RZ, RZ, 0x8 ;  /* 0x00000008ff057424 */ /* 0x000fe400078e00ff */
[----:B------:R-:W-:-:S05]  /*0460*/  IMAD.SHL.U32 R13, R4, 0x2, RZ ;  /* 0x00000002040d7824 */ /* 0x000fca00078e00ff */
[----:B------:R-:W-:-:S05]  /*0470*/  LOP3.LUT R4, R13, 0xfffffffe, R22, 0xe2, !PT ;  /* 0xfffffffe0d047812 */ /* 0x000fca00078ee216 */
[----:B------:R-:W-:-:S05]  /*0480*/  IMAD.WIDE R4, R4, R5, c[0x0][0x160] ;  /* 0x0000580004047625 */ /* 0x000fca00078e0205 */
[----:B------:R1:W-:Y:S04]  /*0490*/  @P0 STG.E.64 [R4.64], RZ ;  /* 0x000000ff04000986 */ /* 0x0003e8000c101b04 */
[----:B0-----:R1:W-:Y:S02]  /*04a0*/  @!P0 STG.E.64 [R4.64], R14 ;  /* 0x0000000e04008986 */ /* 0x0013e4000c101b04 */
.L_x_588:
[----:B-12---:R-:W-:Y:S05]  /*04b0*/  BSYNC B0 ;  /* 0x0000000000007941 */ /* 0x006fea0003800000 */
.L_x_587:
[----:B------:R-:W-:Y:S05]  /*04c0*/  @!P1 EXIT ;  /* 0x000000000000994d */ /* 0x000fea0003800000 */
[----:B------:R-:W-:Y:S05]  /*04d0*/  @P2 EXIT ;  /* 0x000000000000294d */ /* 0x000fea0003800000 */
[----:B------:R-:W2:Y:S01]  /*04e0*/  LDG.E.U8 R8, [R8.64] ;  /* 0x0000000408087981 */ /* 0x000ea2000c1e1100 */
[----:B------:R-:W-:Y:S01]  /*04f0*/  IMAD R23, R23, c[0x0][0x17c], RZ ;  /* 0x00005f0017177a24 */ /* 0x000fe200078e02ff */
[----:B---34-:R1:W3:-:S03]  /*0500*/  DADD R26, R26, R2 ;  /* 0x000000001a1a7229 */ /* 0x0182c60000000002 */
[----:B------:R-:W-:-:S05]  /*0510*/  IMAD.SHL.U32 R11, R23, 0x2, RZ ;  /* 0x00000002170b7824 */ /* 0x000fca00078e00ff */
[----:B------:R-:W-:-:S04]  /*0520*/  LOP3.LUT R11, R11, 0xfffffffe, R22, 0xe2, !PT ;  /* 0xfffffffe0b0b7812 */ /* 0x000fc800078ee216 */
[----:B0-----:R-:W-:-:S04]  /*0530*/  IADD3 R5, P1, R11, c[0x0][0x180], RZ ;  /* 0x000060000b057a10 */ /* 0x001fc80007f3e0ff */
[----:B------:R-:W-:Y:S02]  /*0540*/  LEA.HI.X.SX32 R0, R11, R0, 0x1, P1 ;  /* 0x000000000b007211 */ /* 0x000fe400008f0eff */
[----:B------:R-:W-:-:S04]  /*0550*/  LEA R4, P1, R5, c[0x0][0x160], 0x3 ;  /* 0x0000580005047a11 */ /* 0x000fc800078218ff */
[----:B------:R-:W-:Y:S02]  /*0560*/  LEA.HI.X R5, R5, c[0x0][0x164], R0, 0x3, P1 ;  /* 0x0000590005057a11 */ /* 0x000fe400008f1c00 */
[----:B--2---:R-:W-:-:S13]  /*0570*/  ISETP.NE.AND P0, PT, R8, RZ, PT ;  /* 0x000000ff0800720c */ /* 0x004fda0003f05270 */
[----:B------:R1:W-:Y:S01]  /*0580*/  @P0 STG.E.64 [R4.64], RZ ;  /* 0x000000ff04000986 */ /* 0x0003e2000c101b04 */
[----:B------:R-:W-:Y:S05]  /*0590*/  @P0 EXIT ;  /* 0x000000000000094d */ /* 0x000fea0003800000 */
[----:B---3-5:R-:W0:-:S07]  /*05a0*/  DFMA R20, R26, -R20, R6 ;  /* 0x800000141a14722b */ /* 0x028e0e0000000006 */
[----:B0-----:R-:W-:Y:S01]  /*05b0*/  STG.E.64 [R4.64], R20 ;  /* 0x0000001404007986 */ /* 0x001fe2000c101b04 */
[----:B------:R-:W-:Y:S05]  /*05c0*/  EXIT ;  /* 0x000000000000794d */ /* 0x000fea0003800000 */
.L_x_589:
        /* <DEDUP_REMOVED lines=11> */
.L_x_10836:


//--------------------- .text._ZN43_GLOBAL__N__9ae7fba5_10_SoftMax_cu_9f978f6321softmax_warp_backwardIdddLi0ELb0ELb1EEEvPT0_PKT_S5_iiiPKb --------------------------
	.section	.text._ZN43_GLOBAL__N__9ae7fba5_10_SoftMax_cu_9f978f6321softmax_warp_backwardIdddLi0ELb0ELb1EEEvPT0_PKT_S5_iiiPKb,"ax",@progbits
	.sectioninfo	@"SHI_REGISTERS=24"
	.align	128
.text._ZN43_GLOBAL__N__9ae7fba5_10_SoftMax_cu_9f978f6321softmax_warp_backwardIdddLi0ELb0ELb1EEEvPT0_PKT_S5_iiiPKb:
        .type           _ZN43_GLOBAL__N__9ae7fba5_10_SoftMax_cu_9f978f6321softmax_warp_backwardIdddLi0ELb0ELb1EEEvPT0_PKT_S5_iiiPKb,@function
        .size           _ZN43_GLOBAL__N__9ae7fba5_10_SoftMax_cu_9f978f6321softmax_warp_backwardIdddLi0ELb0ELb1EEEvPT0_PKT_S5_iiiPKb,(.L_x_10837 - _ZN43_GLOBAL__N__9ae7fba5_10_SoftMax_cu_9f978f6321softmax_warp_backwardIdddLi0ELb0ELb1EEEvPT0_PKT_S5_iiiPKb)
        .other          _ZN43_GLOBAL__N__9ae7fba5_10_SoftMax_cu_9f978f6321softmax_warp_backwardIdddLi0ELb0ELb1EEEvPT0_PKT_S5_iiiPKb,@"STO_CUDA_ENTRY STV_DEFAULT"
_ZN43_GLOBAL__N__9ae7fba5_10_SoftMax_cu_9f978f6321softmax_warp_backwardIdddLi0ELb0ELb1EEEvPT0_PKT_S5_iiiPKb:
[----:B------:R-:W-:Y:S02]  /*0000*/  IMAD.MOV.U32 R1, RZ, RZ, c[0x0][0x28] ;  /* 0x00000a00ff017624 */ /* 0x000fe400078e00ff */
[----:B------:R-:W0:Y:S01]  /*0010*/  S2R R0, SR_CTAID.X ;  /* 0x0000000000007919 */ /* 0x000e220000002500 */
[----:B------:R-:W-:Y:S01]  /*0020*/  IMAD.MOV.U32 R18, RZ, RZ, c[0x0][0x180] ;  /* 0x00006000ff127624 */ /* 0x000fe200078e00ff */
[----:B------:R-:W-:Y:S01]  /*0030*/  ULDC.64 UR4, c[0x0][0x118] ;  /* 0x0000460000047ab9 */ /* 0x000fe20000000a00 */
[----:B------:R-:W-:Y:S01]  /*0040*/  CS2R R8, SRZ ;  /* 0x0000000000087805 */ /* 0x000fe2000001ff00 */
[----:B------:R-:W0:Y:S01]  /*0050*/  S2R R3, SR_TID.Y ;  /* 0x0000000000037919 */ /* 0x000e220000002200 */
[----:B------:R-:W-:Y:S01]  /*0060*/  CS2R R6, SRZ ;  /* 0x0000000000067805 */ /* 0x000fe2000001ff00 */
[----:B------:R-:W-:Y:S01]  /*0070*/  ISETP.GE.AND P0, PT, R18, 0x1, PT ;  /* 0x000000011200780c */ /* 0x000fe20003f06270 */
[----:B------:R-:W-:Y:S01]  /*0080*/  CS2R R4, SRZ ;  /* 0x0000000000047805 */ /* 0x000fe2000001ff00 */
[----:B0-----:R-:W-:Y:S02]  /*0090*/  IMAD R0, R0, c[0x0][0x4], R3 ;  /* 0x0000010000007a24 */ /* 0x001fe400078e0203 */
[----:B------:R-:W-:-:S02]  /*00a0*/  CS2R R2, SRZ ;  /* 0x0000000000027805 */ /* 0x000fc4000001ff00 */
        /* <DEDUP_REMOVED lines=19> */
[----:B------:R0:W5:Y:S01]  /*01e0*/  @P3 LDG.E.64 R6, [R14.64] ;  /* 0x000000040e063981 */ /* 0x000162000c1e1b00 */
[----:B------:R-:W-:Y:S02]  /*01f0*/  @P3 IADD3.X R13, R13, c[0x0][0x174], RZ, P4, !PT ;  /* 0x00005d000d0d3a10 */ /* 0x000fe400027fe4ff */
[----:B------:R-:W-:Y:S02]  /*0200*/  @P2 IADD3 R20, P4, R20, c[0x0][0x170], RZ ;  /* 0x00005c0014142a10 */ /* 0x000fe40007f9e0ff */
[C---:B------:R-:W-:Y:S01]  /*0210*/  @P2 IADD3.X R17, R21.reuse, c[0x0][0x16c], RZ, P5, !PT ;  /* 0x00005b0015112a10 */ /* 0x040fe20002ffe4ff */
[----:B------:R0:W5:Y:S01]  /*0220*/  @P3 LDG.E.64 R2, [R12.64] ;  /* 0x000000040c023981 */ /* 0x000162000c1e1b00 */
[----:B------:R-:W-:-:S03]  /*0230*/  @P2 IADD3.X R21, R21, c[0x0][0x174], RZ, P4, !PT ;  /* 0x00005d0015152a10 */ /* 0x000fc600027fe4ff */
[----:B------:R0:W5:Y:S04]  /*0240*/  @P2 LDG.E.64 R8, [R16.64] ;  /* 0x0000000410082981 */ /* 0x000168000c1e1b00 */
[----:B------:R0:W5:Y:S02]  /*0250*/  @P2 LDG.E.64 R4, [R20.64] ;  /* 0x0000000414042981 */ /* 0x000164000c1e1b00 */
.L_x_590:
[----:B------:R-:W-:Y:S05]  /*0260*/  @!P1 EXIT ;  /* 0x000000000000994d */ /* 0x000fea0003800000 */
[----:B------:R-:W-:Y:S05]  /*0270*/  @!P0 EXIT ;  /* 0x000000000000894d */ /* 0x000fea0003800000 */
[----:B0-----:R-:W-:-:S04]  /*0280*/  IADD3 R12, P0, R10, c[0x0][0x188], RZ ;  /* 0x000062000a0c7a10 */ /* 0x001fc80007f1e0ff */
[----:B------:R-:W-:-:S05]  /*0290*/  IADD3.X R13, R11, c[0x0][0x18c], RZ, P0, !PT ;  /* 0x000063000b0d7a10 */ /* 0x000fca00007fe4ff */
[----:B------:R-:W2:Y:S01]  /*02a0*/  LDG.E.U8 R14, [R12.64] ;  /* 0x000000040c0e7981 */ /* 0x000ea2000c1e1100 */
[----:B------:R-:W-:Y:S02]  /*02b0*/  SHF.R.S32.HI R15, RZ, 0x1f, R18 ;  /* 0x0000001fff0f7819 */ /* 0x000fe40000011412 */
[----:B------:R-:W-:Y:S02]  /*02c0*/  IADD3 R18, P2, R12, c[0x0][0x180], RZ ;  /* 0x000060000c127a10 */ /* 0x000fe40007f5e0ff */
[----:B------:R-:W-:-:S03]  /*02d0*/  ISETP.GE.AND P1, PT, R19, 0x2, PT ;  /* 0x000000021300780c */ /* 0x000fc60003f26270 */
[----:B------:R-:W-:Y:S01]  /*02e0*/  IMAD.X R19, R15, 0x1, R13, P2 ;  /* 0x000000010f137824 */ /* 0x000fe200010e060d */
[----:B--2---:R-:W-:-:S13]  /*02f0*/  ISETP.NE.AND P0, PT, R14, RZ, PT ;  /* 0x000000ff0e00720c */ /* 0x004fda0003f05270 */
[----:B-----5:R-:W0:-:S10]  /*0300*/  @!P0 DADD R16, RZ, R6 ;  /* 0x00000000ff108229 */ /* 0x020e140000000006 */
[----:B0-----:R-:W-:Y:S02]  /*0310*/  @!P0 FSEL R20, R16, RZ, !P0 ;  /* 0x000000ff10148208 */ /* 0x001fe40004000000 */
[----:B------:R-:W-:Y:S02]  /*0320*/  @!P0 FSEL R21, R17, RZ, !P0 ;  /* 0x000000ff11158208 */ /* 0x000fe40004000000 */
[----:B------:R-:W-:-:S04]  /*0330*/  LEA R16, P3, R10, c[0x0][0x160], 0x3 ;  /* 0x000058000a107a11 */ /* 0x000fc800078618ff */
[----:B------:R0:W1:Y:S01]  /*0340*/  @!P0 DFMA R2, -R2, R20, R6 ;  /* 0x000000140202822b */ /* 0x0000620000000106 */
[----:B------:R-:W-:Y:S01]  /*0350*/  LEA.HI.X R17, R10, c[0x0][0x164], R11, 0x3, P3 ;  /* 0x000059000a117a11 */ /* 0x000fe200018f1c0b */
[----:B0-----:R0:W5:Y:S04]  /*0360*/  LDG.E.U8 R6, [R18.64] ;  /* 0x0000000412067981 */ /* 0x001168000c1e1100 */
[----:B------:R0:W-:Y:S04]  /*0370*/  @P0 STG.E.64 [R16.64], RZ ;  /* 0x000000ff10000986 */ /* 0x0001e8000c101b04 */
[----:B-1----:R0:W-:Y:S01]  /*0380*/  @!P0 STG.E.64 [R16.64], R2 ;  /* 0x0000000210008986 */ /* 0x0021e2000c101b04 */
        /* <DEDUP_REMOVED lines=9> */
[----:B------:R0:W-:Y:S01]  /*0420*/  @P0 STG.E.64 [R2.64], RZ ;  /* 0x000000ff02000986 */ /* 0x0001e2000c101b04 */
[----:B------:R-:W-:Y:S05]  /*0430*/  @P0 EXIT ;  /* 0x000000000000094d */ /* 0x000fea0003800000 */
[----:B------:R-:W1:Y:S01]  /*0440*/  DADD R10, RZ, R8 ;  /* 0x00000000ff0a7229 */ /* 0x000e620000000008 */
[----:B-----5:R-:W-:-:S09]  /*0450*/  ISETP.NE.AND P0, PT, R6, RZ, PT ;  /* 0x000000ff0600720c */ /* 0x020fd20003f05270 */
[----:B-1----:R-:W-:Y:S02]  /*0460*/  FSEL R6, R10, RZ, !P0 ;  /* 0x000000ff0a067208 */ /* 0x002fe40004000000 */
[----:B------:R-:W-:-:S06]  /*0470*/  FSEL R7, R11, RZ, !P0 ;  /* 0x000000ff0b077208 */ /* 0x000fcc0004000000 */
[----:B------:R-:W1:-:S07]  /*0480*/  DFMA R4, -R4, R6, R8 ;  /* 0x000000060404722b */ /* 0x000e4e0000000108 */
[----:B-1----:R-:W-:Y:S01]  /*0490*/  STG.E.64 [R2.64], R4 ;  /* 0x0000000402007986 */ /* 0x002fe2000c101b04 */
[----:B------:R-:W-:Y:S05]  /*04a0*/  EXIT ;  /* 0x000000000000794d */ /* 0x000fea0003800000 */
.L_x_591:
        /* <DEDUP_REMOVED lines=13> */
.L_x_10837:


//--------------------- .text._ZN43_GLOBAL__N__9ae7fba5_10_SoftMax_cu_9f978f6320softmax_warp_forwardIN3c108BFloat16ES2_fLi11ELb0ELb1EEEvPT0_PKT_iiiPKbib --------------------------
	.section	.text._ZN43_GLOBAL__N__9ae7fba5_10_SoftMax_cu_9f978f6320softmax_warp_forwardIN3c108BFloat16ES2_fLi11ELb0ELb1EEEvPT0_PKT_iiiPKbib,"ax",@progbits
	.sectioninfo	@"SHI_REGISTERS=168"
	.align	128
.text._ZN43_GLOBAL__N__9ae7fba5_10_SoftMax_cu_9f978f6320softmax_warp_forwardIN3c108BFloat16ES2_fLi11ELb0ELb1EEEvPT0_PKT_iiiPKbib:
        .type           _ZN43_GLOBAL__N__9ae7fba5_10_SoftMax_cu_9f978f6320softmax_warp_forwardIN3c108BFloat16ES2_fLi11ELb0ELb1EEEvPT0_PKT_iiiPKbib,@function
        .size           _ZN43_GLOBAL__N__9ae7fba5_10_SoftMax_cu_9f978f6320softmax_warp_forwardIN3c108BFloat16ES2_fLi11ELb0ELb1EEEvPT0_PKT_iiiPKbib,(.L_x_10838 - _ZN43_GLOBAL__N__9ae7fba5_10_SoftMax_cu_9f978f6320softmax_warp_forwardIN3c108BFloat16ES2_fLi11ELb0ELb1EEEvPT0_PKT_iiiPKbib)
        .other          _ZN43_GLOBAL__N__9ae7fba5_10_SoftMax_cu_9f978f6320softmax_warp_forwardIN3c108BFloat16ES2_fLi11ELb0ELb1EEEvPT0_PKT_iiiPKbib,@"STO_CUDA_ENTRY STV_DEFAULT"
_ZN43_GLOBAL__N__9ae7fba5_10_SoftMax_cu_9f978f6320softmax_warp_forwardIN3c108BFloat16ES2_fLi11ELb0ELb1EEEvPT0_PKT_iiiPKbib:
[----:B------:R-:W-:Y:S02]  /*0000*/  IMAD.MOV.U32 R1, RZ, RZ, c[0x0][0x28] ;  /* 0x00000a00ff017624 */ /* 0x000fe400078e00ff */
[----:B------:R-:W0:Y:S01]  /*0010*/  S2R R66, SR_CTAID.X ;  /* 0x0000000000427919 */ /* 0x000e220000002500 */
[----:B------:R-:W-:Y:S02]  /*0020*/  ULDC.S8 UR4, c[0x0][0x18c] ;  /* 0x0000630000047ab9 */ /* 0x000fe40000000200 */
[----:B------:R-:W-:Y:S01]  /*0030*/  ISETP.NE.AND P1, PT, RZ, UR4, PT ;  /* 0x00000004ff007c0c */ /* 0x000fe2000bf25270 */
[----:B------:R-:W0:Y:S04]  /*0040*/  S2R R3, SR_TID.Y ;  /* 0x0000000000037919 */ /* 0x000e280000002200 */
[----:B------:R-:W1:Y:S01]  /*0050*/  S2R R65, SR_TID.X ;  /* 0x0000000000417919 */ /* 0x000e620000002100 */
[----:B0-----:R-:W-:-:S04]  /*0060*/  IMAD R66, R66, c[0x0][0x4], R3 ;  /* 0x0000010042427a24 */ /* 0x001fc800078e0203 */
[C---:B------:R-:W-:Y:S01]  /*0070*/  IMAD R0, R66.reuse, c[0x0][0x174], RZ ;  /* 0x00005d0042007a24 */ /* 0x040fe200078e02ff */
[----:B------:R-:W-:-:S03]  /*0080*/  IADD3 R138, -R66, c[0x0][0x170], RZ ;  /* 0x00005c00428a7a10 */ /* 0x000fc60007ffe1ff */
[----:B-1----:R-:W-:Y:S01]  /*0090*/  IMAD.IADD R4, R0, 0x1, R65 ;  /* 0x0000000100047824 */ /* 0x002fe200078e0241 */
[----:B------:R-:W-:-:S03]  /*00a0*/  ISETP.GT.AND P0, PT, R138, RZ, PT ;  /* 0x000000ff8a00720c */ /* 0x000fc60003f04270 */
[--C-:B------:R-:W-:Y:S01]  /*00b0*/  IMAD.MOV.U32 R2, RZ, RZ, R4.reuse ;  /* 0x000000ffff027224 */ /* 0x100fe200078e0004 */
[----:B------:R-:W-:Y:S02]  /*00c0*/  SHF.R.S32.HI R7, RZ, 0x1f, R4 ;  /* 0x0000001fff077819 */ /* 0x000fe40000011404 */
[----:B------:R-:W-:-:S03]  /*00d0*/  SEL R67, RZ, c[0x0][0x178], !P0 ;  /* 0x00005e00ff437a07 */ /* 0x000fc60004000000 */
[----:B------:R-:W-:Y:S01]  /*00e0*/  IMAD.MOV.U32 R3, RZ, RZ, R7 ;  /* 0x000000ffff037224 */ /* 0x000fe200078e0007 */
[----:B------:R-:W-:Y:S01]  /*00f0*/  ISETP.GE.AND P0, PT, R65, R67, PT ;  /* 0x000000434100720c */ /* 0x000fe20003f06270 */
[----:B------:R-:W-:Y:S05]  /*0100*/  @!P1 BRA `(.L_x_592) ;  /* 0x0000019000009947 */ /* 0x000fea0003800000 */
[----:B------:R-:W-:Y:S02]  /*0110*/  IABS R6, c[0x0][0x188] ;  /* 0x0000620000067a13 */ /* 0x000fe40000000000 */
[----:B------:R-:W-:Y:S02]  /*0120*/  IABS R8, R0 ;  /* 0x0000000000087213 */ /* 0x000fe40000000000 */
[----:B------:R-:W0:Y:S01]  /*0130*/  I2F.RP R5, R6 ;  /* 0x0000000600057306 */ /* 0x000e220000209400 */
[----:B------:R-:W-:-:S04]  /*0140*/  LOP3.LUT R0, R0, c[0x0][0x188], RZ, 0x3c, !PT ;  /* 0x0000620000007a12 */ /* 0x000fc800078e3cff */
[----:B------:R-:W-:-:S03]  /*0150*/  ISETP.GE.AND P3, PT, R0, RZ, PT ;  /* 0x000000ff0000720c */ /* 0x000fc60003f66270 */
[----:B0-----:R-:W0:Y:S02]  /*0160*/  MUFU.RCP R5, R5 ;  /* 0x0000000500057308 */ /* 0x001e240000001000 */
[----:B0-----:R-:W-:-:S06]  /*0170*/  IADD3 R2, R5, 0xffffffe, RZ ;  /* 0x0ffffffe05027810 */ /* 0x001fcc0007ffe0ff */
[----:B------:R0:W1:Y:S02]  /*0180*/  F2I.FTZ.U32.TRUNC.NTZ R3, R2 ;  /* 0x0000000200037305 */ /* 0x000064000021f000 */
[----:B0-----:R-:W-:Y:S02]  /*0190*/  IMAD.MOV.U32 R2, RZ, RZ, RZ ;  /* 0x000000ffff027224 */ /* 0x001fe400078e00ff */
[----:B-1----:R-:W-:-:S04]  /*01a0*/  IMAD.MOV R9, RZ, RZ, -R3 ;  /* 0x000000ffff097224 */ /* 0x002fc800078e0a03 */
[----:B------:R-:W-:-:S04]  /*01b0*/  IMAD R9, R9, R6, RZ ;  /* 0x0000000609097224 */ /* 0x000fc800078e02ff */
[----:B------:R-:W-:-:S06]  /*01c0*/  IMAD.HI.U32 R3, R3, R9, R2 ;  /* 0x0000000903037227 */ /* 0x000fcc00078e0002 */
[----:B------:R-:W-:-:S04]  /*01d0*/  IMAD.HI.U32 R3, R3, R8, RZ ;  /* 0x0000000803037227 */ /* 0x000fc800078e00ff */
[----:B------:R-:W-:-:S04]  /*01e0*/  IMAD.MOV R5, RZ, RZ, -R3 ;  /* 0x000000ffff057224 */ /* 0x000fc800078e0a03 */
[----:B------:R-:W-:-:S05]  /*01f0*/  IMAD R5, R6, R5, R8 ;  /* 0x0000000506057224 */ /* 0x000fca00078e0208 */
[----:B------:R-:W-:-:S13]  /*0200*/  ISETP.GT.U32.AND P2, PT, R6, R5, PT ;  /* 0x000000050600720c */ /* 0x000fda0003f44070 */
[----:B------:R-:W-:Y:S01]  /*0210*/  @!P2 IMAD.IADD R5, R5, 0x1, -R6 ;  /* 0x000000010505a824 */ /* 0x000fe200078e0a06 */
[----:B------:R-:W-:Y:S02]  /*0220*/  @!P2 IADD3 R3, R3, 0x1, RZ ;  /* 0x000000010303a810 */ /* 0x000fe40007ffe0ff */
[----:B------:R-:W-:Y:S02]  /*0230*/  ISETP.NE.AND P2, PT, RZ, c[0x0][0x188], PT ;  /* 0x00006200ff007a0c */ /* 0x000fe40003f45270 */
[----:B------:R-:W-:-:S13]  /*0240*/  ISETP.GE.U32.AND P1, PT, R5, R6, PT ;  /* 0x000000060500720c */ /* 0x000fda0003f26070 */
[----:B------:R-:W-:-:S05]  /*0250*/  @P1 IADD3 R3, R3, 0x1, RZ ;  /* 0x0000000103031810 */ /* 0x000fca0007ffe0ff */
[----:B------:R-:W-:Y:S01]  /*0260*/  @!P3 IMAD.MOV R3, RZ, RZ, -R3 ;  /* 0x000000ffff03b224 */ /* 0x000fe200078e0a03 */
[----:B------:R-:W-:-:S05]  /*0270*/  @!P2 LOP3.LUT R3, RZ, c[0x0][0x188], RZ, 0x33, !PT ;  /* 0x00006200ff03aa12 */ /* 0x000fca00078e33ff */
[----:B------:R-:W-:-:S05]  /*0280*/  IMAD R2, R3, c[0x0][0x174], R65 ;  /* 0x00005d0003027a24 */ /* 0x000fca00078e0241 */
[----:B------:R-:W-:Y:S02]  /*0290*/  SHF.R.S32.HI R3, RZ, 0x1f, R2 ;  /* 0x0000001fff037819 */ /* 0x000fe40000011402 */
.L_x_592:
[----:B------:R-:W-:Y:S01]  /*02a0*/  IADD3 R2, P1, R2, c[0x0][0x180], RZ ;  /* 0x0000600002027a10 */ /* 0x000fe20007f3e0ff */
[----:B------:R-:W-:-:S03]  /*02b0*/  ULDC.64 UR4, c[0x0][0x118] ;  /* 0x0000460000047ab9 */ /* 0x000fc60000000a00 */
[----:B------:R-:W-:-:S05]  /*02c0*/  IADD3.X R3, R3, c[0x0][0x184], RZ, P1, !PT ;  /* 0x0000610003037a10 */ /* 0x000fca0000ffe4ff */
[----:B------:R-:W2:Y:S01]  /*02d0*/  @!P0 LDG.E.U8 R0, [R2.64] ;  /* 0x0000000402008981 */ /* 0x000ea2000c1e1100 */
[C---:B------:R-:W-:Y:S02]  /*02e0*/  IADD3 R68, R65.reuse, 0x20, RZ ;  /* 0x0000002041447810 */ /* 0x040fe40007ffe0ff */
[----:B------:R-:W-:Y:S02]  /*02f0*/  LEA R74, P1, R4, c[0x0][0x168], 0x1 ;  /* 0x00005a00044a7a11 */ /* 0x000fe400078208ff */
[----:B------:R-:W-:Y:S02]  /*0300*/  ISETP.GE.AND P5, PT, R68, R67, PT ;  /* 0x000000434400720c */ /* 0x000fe40003fa6270 */
[----:B------:R-:W-:Y:S02]  /*0310*/  LOP3.LUT R106, R106, 0xfffffff7, RZ, 0xc0, !PT ;  /* 0xfffffff76a6a7812 */ /* 0x000fe400078ec0ff */
[----:B------:R-:W-:Y:S02]  /*0320*/  LEA.HI.X R75, R4, c[0x0][0x16c], R7, 0x1, P1 ;  /* 0x00005b00044b7a11 */ /* 0x000fe400008f0c07 */
[----:B------:R-:W-:-:S02]  /*0330*/  IADD3 R4, R65, 0x60, RZ ;  /* 0x0000006041047810 */ /* 0x000fc40007ffe0ff */
[C---:B------:R-:W-:Y:S01]  /*0340*/  IADD3 R5, R65.reuse, 0x80, RZ ;  /* 0x0000008041057810 */ /* 0x040fe20007ffe0ff */
[----:B------:R-:W3:Y:S01]  /*0350*/  @!P0 LDG.E.U16 R107, [R74.64] ;  /* 0x000000044a6b8981 */ /* 0x000ee2000c1e1500 */
[----:B------:R-:W-:Y:S02]  /*0360*/  ISETP.GE.AND P6, PT, R4, R67, PT ;  /* 0x000000430400720c */ /* 0x000fe40003fc6270 */
[C---:B------:R-:W-:Y:S01]  /*0370*/  IADD3 R6, R65.reuse, 0xa0, RZ ;  /* 0x000000a041067810 */ /* 0x040fe20007ffe0ff */
[----:B------:R-:W4:Y:S01]  /*0380*/  @!P5 LDG.E.U16 R96, [R74.64+0x40] ;  /* 0x000040044a60d981 */ /* 0x000f22000c1e1500 */
[C---:B------:R-:W-:Y:S02]  /*0390*/  IADD3 R7, R65.reuse, 0xc0, RZ ;  /* 0x000000c041077810 */ /* 0x040fe40007ffe0ff */
[C---:B------:R-:W-:Y:S02]  /*03a0*/  IADD3 R8, R65.reuse, 0xe0, RZ ;  /* 0x000000e041087810 */ /* 0x040fe40007ffe0ff */
[----:B------:R-:W-:-:S02]  /*03b0*/  IADD3 R9, R65, 0x100, RZ ;  /* 0x0000010041097810 */ /* 0x000fc40007ffe0ff */
[C---:B------:R-:W-:Y:S02]  /*03c0*/  IADD3 R10, R65.reuse, 0x120, RZ ;  /* 0x00000120410a7810 */ /* 0x040fe40007ffe0ff */
[C---:B------:R-:W-:Y:S01]  /*03d0*/  IADD3 R11, R65.reuse, 0x140, RZ ;  /* 0x00000140410b7810 */ /* 0x040fe20007ffe0ff */
[----:B------:R-:W5:Y:S01]  /*03e0*/  @!P6 LDG.E.U16 R98, [R74.64+0xc0] ;  /* 0x0000c0044a62e981 */ /* 0x000f62000c1e1500 */
[C---:B------:R-:W-:Y:S02]  /*03f0*/  IADD3 R12, R65.reuse, 0x160, RZ ;  /* 0x00000160410c7810 */ /* 0x040fe40007ffe0ff */
[C---:B------:R-:W-:Y:S02]  /*0400*/  IADD3 R13, R65.reuse, 0x180, RZ ;  /* 0x00000180410d7810 */ /* 0x040fe40007ffe0ff */
[C---:B------:R-:W-:Y:S02]  /*0410*/  IADD3 R14, R65.reuse, 0x1a0, RZ ;  /* 0x000001a0410e7810 */ /* 0x040fe40007ffe0ff */
[----:B------:R-:W-:-:S02]  /*0420*/  IADD3 R15, R65, 0x1c0, RZ ;  /* 0x000001c0410f7810 */ /* 0x000fc40007ffe0ff */
[C---:B------:R-:W-:Y:S02]  /*0430*/  IADD3 R16, R65.reuse, 0x1e0, RZ ;  /* 0x000001e041107810 */ /* 0x040fe40007ffe0ff */
[C---:B------:R-:W-:Y:S02]  /*0440*/  IADD3 R17, R65.reuse, 0x200, RZ ;  /* 0x0000020041117810 */ /* 0x040fe40007ffe0ff */
        /* <DEDUP_REMOVED lines=46> */
[----:B------:R-:W-:Y:S01]  /*0730*/  LOP3.LUT R105, R105, 0xfffffffe, RZ, 0xc0, !PT ;  /* 0xfffffffe69697812 */ /* 0x000fe200078ec0ff */
[----:B------:R-:W-:Y:S01]  /*0740*/  IMAD.MOV.U32 R114, RZ, RZ, -0x800000 ;  /* 0xff800000ff727424 */ /* 0x000fe200078e00ff */
[----:B------:R-:W-:Y:S01]  /*0750*/  IADD3 R56, R65, 0x7e0, RZ ;  /* 0x000007e041387810 */ /* 0x000fe20007ffe0ff */
[----:B------:R-:W-:Y:S01]  /*0760*/  IMAD.MOV.U32 R113, RZ, RZ, -0x800000 ;  /* 0xff800000ff717424 */ /* 0x000fe200078e00ff */
[-C--:B------:R-:W-:Y:S01]  /*0770*/  ISETP.GE.AND P1, PT, R54, R67.reuse, PT ;  /* 0x000000433600720c */ /* 0x080fe20003f26270 */
[----:B------:R-:W-:Y:S01]  /*0780*/  IMAD.MOV.U32 R112, RZ, RZ, -0x800000 ;  /* 0xff800000ff707424 */ /* 0x000fe200078e00ff */
[----:B------:R-:W-:Y:S01]  /*0790*/  ISETP.GE.AND P2, PT, R56, R67, PT ;  /* 0x000000433800720c */ /* 0x000fe20003f46270 */
[----:B------:R-:W-:Y:S02]  /*07a0*/  IMAD.MOV.U32 R109, RZ, RZ, -0x800000 ;  /* 0xff800000ff6d7424 */ /* 0x000fe400078e00ff */
[----:B------:R-:W-:Y:S02]  /*07b0*/  IMAD.MOV.U32 R108, RZ, RZ, -0x800000 ;  /* 0xff800000ff6c7424 */ /* 0x000fe400078e00ff */
[----:B------:R-:W-:-:S02]  /*07c0*/  IMAD.MOV.U32 R132, RZ, RZ, -0x800000 ;  /* 0xff800000ff847424 */ /* 0x000fc400078e00ff */
[----:B------:R-:W-:Y:S02]  /*07d0*/  IMAD.MOV.U32 R137, RZ, RZ, -0x800000 ;  /* 0xff800000ff897424 */ /* 0x000fe400078e00ff */
[----:B------:R-:W-:Y:S02]  /*07e0*/  IMAD.MOV.U32 R139, RZ, RZ, -0x800000 ;  /* 0xff800000ff8b7424 */ /* 0x000fe400078e00ff */
[----:B------:R-:W-:Y:S02]  /*07f0*/  IMAD.MOV.U32 R110, RZ, RZ, -0x800000 ;  /* 0xff800000ff6e7424 */ /* 0x000fe400078e00ff */
[----:B------:R-:W-:Y:S02]  /*0800*/  IMAD.MOV.U32 R111, RZ, RZ, -0x800000 ;  /* 0xff800000ff6f7424 */ /* 0x000fe400078e00ff */
[----:B------:R-:W-:Y:S02]  /*0810*/  @!P1 IMAD R72, R66, c[0x0][0x174], R65 ;  /* 0x00005d0042489a24 */ /* 0x000fe400078e0241 */
[----:B------:R-:W-:-:S02]  /*0820*/  @!P1 IMAD.MOV.U32 R73, RZ, RZ, 0x2 ;  /* 0x00000002ff499424 */ /* 0x000fc400078e00ff */
[----:B------:R-:W-:Y:S02]  /*0830*/  @!P2 IMAD.MOV.U32 R71, RZ, RZ, 0x2 ;  /* 0x00000002ff47a424 */ /* 0x000fe400078e00ff */
[----:B------:R-:W-:Y:S02]  /*0840*/  @!P2 IMAD R70, R66, c[0x0][0x174], R65 ;  /* 0x00005d004246aa24 */ /* 0x000fe400078e0241 */
[----:B------:R-:W-:-:S04]  /*0850*/  @!P1 IMAD.WIDE R72, R72, R73, c[0x0][0x168] ;  /* 0x00005a0048489625 */ /* 0x000fc800078e0249 */
[----:B------:R-:W-:Y:S01]  /*0860*/  @!P2 IMAD.WIDE R70, R70, R71, c[0x0][0x168] ;  /* 0x00005a004646a625 */ /* 0x000fe200078e0247 */
[----:B------:R0:W3:Y:S04]  /*0870*/  @!P1 LDG.E.U16 R131, [R72.64+0xf80] ;  /* 0x000f800448839981 */ /* 0x0000e8000c1e1500 */
[----:B------:R1:W3:Y:S01]  /*0880*/  @!P2 LDG.E.U16 R134, [R70.64+0xfc0] ;  /* 0x000fc0044686a981 */ /* 0x0002e2000c1e1500 */
[----:B--2---:R-:W-:Y:S02]  /*0890*/  @!P0 ISETP.NE.AND P3, PT, R0, RZ, PT ;  /* 0x000000ff0000820c */ /* 0x004fe40003f65270 */
[----:B------:R-:W-:Y:S02]  /*08a0*/  IADD3 R0, R65, 0x40, RZ ;  /* 0x0000004041007810 */ /* 0x000fe40007ffe0ff */
[----:B------:R-:W-:-:S02]  /*08b0*/  @!P0 SEL R143, RZ, 0x1, P3 ;  /* 0x00000001ff8f8807 */ /* 0x000fc40001800000 */
[CC--:B------:R-:W-:Y:S02]  /*08c0*/  ISETP.GE.AND P4, PT, R0.reuse, R67.reuse, PT ;  /* 0x000000430000720c */ /* 0x0c0fe40003f86270 */
[----:B------:R-:W-:-:S11]  /*08d0*/  ISETP.GE.AND P3, PT, R0, R67, PT ;  /* 0x000000430000720c */ /* 0x000fd60003f66270 */
[----:B------:R-:W-:Y:S02]  /*08e0*/  @P4 LOP3.LUT R106, R106, 0x8, RZ, 0xfc, !PT ;  /* 0x000000086a6a4812 */ /* 0x000fe400078efcff */
[----:B------:R-:W-:Y:S01]  /*08f0*/  ISETP.GE.AND P4, PT, R5, R67, PT ;  /* 0x000000430500720c */ /* 0x000fe20003f86270 */
[----:B------:R-:W2:Y:S01]  /*0900*/  @!P3 LDG.E.U16 R97, [R74.64+0x80] ;  /* 0x000080044a61b981 */ /* 0x000ea2000c1e1500 */
[----:B------:R-:W-:-:S04]  /*0910*/  LOP3.LUT R106, R106, 0xfffffffb, RZ, 0xc0, !PT ;  /* 0xfffffffb6a6a7812 */ /* 0x000fc800078ec0ff */
[----:B------:R-:W-:-:S04]  /*0920*/  @P5 LOP3.LUT R106, R106, 0x4, RZ, 0xfc, !PT ;  /* 0x000000046a6a5812 */ /* 0x000fc800078efcff */
[----:B------:R-:W-:-:S03]  /*0930*/  LOP3.LUT R106, R106, 0xffffffef, RZ, 0xc0, !PT ;  /* 0xffffffef6a6a7812 */ /* 0x000fc600078ec0ff */
[----:B------:R-:W2:Y:S01]  /*0940*/  @!P4 LDG.E.U16 R99, [R74.64+0x100] ;  /* 0x000100044a63c981 */ /* 0x000ea2000c1e1500 */
[----:B------:R-:W-:Y:S02]  /*0950*/  @P6 LOP3.LUT R106, R106, 0x10, RZ, 0xfc, !PT ;  /* 0x000000106a6a6812 */ /* 0x000fe400078efcff */
[----:B------:R-:W-:Y:S02]  /*0960*/  ISETP.GE.AND P3, PT, R6, R67, PT ;  /* 0x000000430600720c */ /* 0x000fe40003f66270 */
[----:B------:R-:W-:-:S04]  /*0970*/  LOP3.LUT R106, R106, 0xffffffdf, RZ, 0xc0, !PT ;  /* 0xffffffdf6a6a7812 */ /* 0x000fc800078ec0ff */
[----:B------:R-:W-:-:S04]  /*0980*/  @P4 LOP3.LUT R106, R106, 0x20, RZ, 0xfc, !PT ;  /* 0x000000206a6a4812 */ /* 0x000fc800078efcff */
[----:B------:R-:W-:-:S03]  /*0990*/  LOP3.LUT R106, R106, 0xffffffbf, RZ, 0xc0, !PT ;  /* 0xffffffbf6a6a7812 */ /* 0x000fc600078ec0ff */
[----:B------:R-:W2:Y:S01]  /*09a0*/  @!P3 LDG.E.U16 R100, [R74.64+0x140] ;  /* 0x000140044a64b981 */ /* 0x000ea2000c1e1500 */
[----:B------:R-:W-:Y:S02]  /*09b0*/  @P3 LOP3.LUT R106, R106, 0x40, RZ, 0xfc, !PT ;  /* 0x000000406a6a3812 */ /* 0x000fe400078efcff */
[----:B------:R-:W-:Y:S02]  /*09c0*/  ISETP.GE.AND P3, PT, R7, R67, PT ;  /* 0x000000430700720c */ /* 0x000fe40003f66270 */
[----:B------:R-:W-:-:S11]  /*09d0*/  LOP3.LUT R106, R106, 0xffffff7f, RZ, 0xc0, !PT ;  /* 0xffffff7f6a6a7812 */ /* 0x000fd600078ec0ff */
[----:B------:R-:W-:Y:S01]  /*09e0*/  @P3 LOP3.LUT R106, R106, 0x80, RZ, 0xfc, !PT ;  /* 0x000000806a6a3812 */ /* 0x000fe200078efcff */
[----:B------:R-:W2:Y:S01]  /*09f0*/  @!P3 LDG.E.U16 R101, [R74.64+0x180] ;  /* 0x000180044a65b981 */ /* 0x000ea2000c1e1500 */
        /* <DEDUP_REMOVED lines=96> */
[----:B------:R-:W-:-:S13]  /*1000*/  ISETP.GE.AND P3, PT, R32, R67, PT ;  /* 0x000000432000720c */ /* 0x000fda0003f66270 */
        /* <DEDUP_REMOVED lines=29> */
[----:B------:R0:W2:Y:S01]  /*11e0*/  @!P3 LDG.E.U16 R146, [R74.64+0x980] ;  /* 0x000980044a92b981 */ /* 0x0000a2000c1e1500 */
[----:B------:R-:W-:Y:S02]  /*11f0*/  ISETP.GE.AND P3, PT, R40, R67, PT ;  /* 0x000000432800720c */ /* 0x000fe40003f66270 */
[----:B------:R-:W-:-:S11]  /*1200*/  LOP3.LUT R105, R105, 0xfffffeff, RZ, 0xc0, !PT ;  /* 0xfffffeff69697812 */ /* 0x000fd600078ec0ff */
[----:B------:R-:W-:Y:S01]  /*1210*/  @P3 LOP3.LUT R105, R105, 0x100, RZ, 0xfc, !PT ;  /* 0x0000010069693812 */ /* 0x000fe200078efcff */
[----:B------:R-:W2:Y:S01]  /*1220*/  @!P3 LDG.E.U16 R76, [R74.64+0x9c0] ;  /* 0x0009c0044a4cb981 */ /* 0x000ea2000c1e1500 */
[----:B------:R-:W-:Y:S02]  /*1230*/  ISETP.GE.AND P3, PT, R41, R67, PT ;  /* 0x000000432900720c */ /* 0x000fe40003f66270 */
[----:B------:R-:W-:-:S11]  /*1240*/  LOP3.LUT R105, R105, 0xfffffdff, RZ, 0xc0, !PT ;  /* 0xfffffdff69697812 */ /* 0x000fd600078ec0ff */
[----:B------:R-:W-:Y:S01]  /*1250*/  @P3 LOP3.LUT R105, R105, 0x200, RZ, 0xfc, !PT ;  /* 0x0000020069693812 */ /* 0x000fe200078efcff */
[----:B------:R-:W3:Y:S01]  /*1260*/  @!P3 LDG.E.U16 R142, [R74.64+0xa00] ;  /* 0x000a00044a8eb981 */ /* 0x000ee2000c1e1500 */
[----:B------:R-:W-:Y:S02]  /*1270*/  ISETP.GE.AND P3, PT, R42, R67, PT ;  /* 0x000000432a00720c */ /* 0x000fe40003f66270 */
[----:B------:R-:W-:-:S11]  /*1280*/  LOP3.LUT R105, R105, 0xfffffbff, RZ, 0xc0, !PT ;  /* 0xfffffbff69697812 */ /* 0x000fd600078ec0ff */
[----:B------:R-:W-:Y:S01]  /*1290*/  @P3 LOP3.LUT R105, R105, 0x400, RZ, 0xfc, !PT ;  /* 0x0000040069693812 */ /* 0x000fe200078efcff */
[----:B------:R-:W3:Y:S01]  /*12a0*/  @!P3 LDG.E.U16 R136, [R74.64+0xa40] ;  /* 0x000a40044a88b981 */ /* 0x000ee2000c1e1500 */
[----:B------:R-:W-:Y:S02]  /*12b0*/  ISETP.GE.AND P3, PT, R43, R67, PT ;  /* 0x000000432b00720c */ /* 0x000fe40003f66270 */
[----:B------:R-:W-:-:S11]  /*12c0*/  LOP3.LUT R105, R105, 0xfffff7ff, RZ, 0xc0, !PT ;  /* 0xfffff7ff69697812 */ /* 0x000fd600078ec0ff */
[----:B------:R-:W-:Y:S01]  /*12d0*/  @P3 LOP3.LUT R105, R105, 0x800, RZ, 0xfc, !PT ;  /* 0x0000080069693812 */ /* 0x000fe200078efcff */
[----:B------:R0:W3:Y:S01]  /*12e0*/  @!P3 LDG.E.U16 R140, [R74.64+0xa80] ;  /* 0x000a80044a8cb981 */ /* 0x0000e2000c1e1500 */
[----:B------:R-:W-:Y:S02]  /*12f0*/  ISETP.GE.AND P3, PT, R44, R67, PT ;  /* 0x000000432c00720c */ /* 0x000fe40003f66270 */
[----:B------:R-:W-:-:S11]  /*1300*/  LOP3.LUT R105, R105, 0xffffefff, RZ, 0xc0, !PT ;  /* 0xffffefff69697812 */ /* 0x000fd600078ec0ff */
[----:B------:R-:W-:Y:S01]  /*1310*/  @P3 LOP3.LUT R105, R105, 0x1000, RZ, 0xfc, !PT ;  /* 0x0000100069693812 */ /* 0x000fe200078efcff */
[----:B------:R0:W3:Y:S01]  /*1320*/  @!P3 LDG.E.U16 R141, [R74.64+0xac0] ;  /* 0x000ac0044a8db981 */ /* 0x0000e2000c1e1500 */
[----:B------:R-:W-:Y:S02]  /*1330*/  ISETP.GE.AND P3, PT, R45, R67, PT ;  /* 0x000000432d00720c */ /* 0x000fe40003f66270 */
[----:B------:R-:W-:-:S11]  /*1340*/  LOP3.LUT R105, R105, 0xffffdfff, RZ, 0xc0, !PT ;  /* 0xffffdfff69697812 */ /* 0x000fd600078ec0ff */
[----:B------:R-:W-:Y:S01]  /*1350*/  @P3 LOP3.LUT R105, R105, 0x2000, RZ, 0xfc, !PT ;  /* 0x0000200069693812 */ /* 0x000fe200078efcff */
[----:B------:R0:W4:Y:S01]  /*1360*/  @!P3 LDG.E.U16 R69, [R74.64+0xb00] ;  /* 0x000b00044a45b981 */ /* 0x000122000c1e1500 */
        /* <DEDUP_REMOVED lines=48> */
[-C--:B------:R-:W-:Y:S02]  /*1670*/  ISETP.GE.AND P3, PT, R60, R67.reuse, PT ;  /* 0x000000433c00720c */ /* 0x080fe40003f66270 */
[----:B------:R-:W-:Y:S02]  /*1680*/  LOP3.LUT R105, R105, 0xfbffffff, RZ, 0xc0, !PT ;  /* 0xfbffffff69697812 */ /* 0x000fe400078ec0ff */
[----:B------:R-:W-:-:S09]  /*1690*/  ISETP.GE.AND P6, PT, R62, R67, PT ;  /* 0x000000433e00720c */ /* 0x000fd20003fc6270 */
[----:B------:R-:W-:Y:S01]  /*16a0*/  @P3 LOP3.LUT R105, R105, 0x4000000, RZ, 0xfc, !PT ;  /* 0x0400000069693812 */ /* 0x000fe200078efcff */
[----:B------:R0:W4:Y:S01]  /*16b0*/  @!P3 LDG.E.U16 R127, [R74.64+0xe40] ;  /* 0x000e40044a7fb981 */ /* 0x000122000c1e1500 */
[----:B------:R-:W-:Y:S02]  /*16c0*/  ISETP.GE.AND P3, PT, R61, R67, PT ;  /* 0x000000433d00720c */ /* 0x000fe40003f66270 */
[----:B------:R-:W-:Y:S01]  /*16d0*/  LOP3.LUT R106, R106, 0xfffffffd, RZ, 0xc0, !PT ;  /* 0xfffffffd6a6a7812 */ /* 0x000fe200078ec0ff */
[----:B------:R0:W4:Y:S01]  /*16e0*/  @!P6 LDG.E.U16 R126, [R74.64+0xec0] ;  /* 0x000ec0044a7ee981 */ /* 0x000122000c1e1500 */
[----:B------:R-:W-:-:S09]  /*16f0*/  P2R R144, PR, RZ, 0x40 ;  /* 0x00000040ff907803 */ /* 0x000fd20000000000 */
[----:B------:R-:W-:Y:S01]  /*1700*/  @P3 LOP3.LUT R106, R106, 0x2, RZ, 0xfc, !PT ;  /* 0x000000026a6a3812 */ /* 0x000fe200078efcff */
[----:B------:R0:W4:Y:S03]  /*1710*/  @!P3 LDG.E.U16 R128, [R74.64+0xe80] ;  /* 0x000e80044a80b981 */ /* 0x000126000c1e1500 */
[----:B------:R-:W-:-:S04]  /*1720*/  LOP3.LUT R106, R106, 0xfffffffe, RZ, 0xc0, !PT ;  /* 0xfffffffe6a6a7812 */ /* 0x000fc800078ec0ff */
[----:B------:R-:W-:Y:S02]  /*1730*/  @P6 LOP3.LUT R106, R106, 0x1, RZ, 0xfc, !PT ;  /* 0x000000016a6a6812 */ /* 0x000fe400078efcff */
[----:B------:R-:W-:-:S13]  /*1740*/  ISETP.GE.AND P6, PT, R5, R67, PT ;  /* 0x000000430500720c */ /* 0x000fda0003fc6270 */
[----:B--2---:R-:W-:Y:S02]  /*1750*/  @!P6 PRMT R114, RZ, 0x5410, R99 ;  /* 0x00005410ff72e816 */ /* 0x004fe40000000063 */
[----:B------:R-:W-:-:S13]  /*1760*/  ISETP.GE.AND P6, PT, R6, R67, PT ;  /* 0x000000430600720c */ /* 0x000fda0003fc6270 */
[----:B------:R-:W-:Y:S02]  /*1770*/  @!P6 PRMT R113, RZ, 0x5410, R100 ;  /* 0x00005410ff71e816 */ /* 0x000fe40000000064 */
[----:B------:R-:W-:-:S13]  /*1780*/  ISETP.GE.AND P6, PT, R7, R67, PT ;  /* 0x000000430700720c */ /* 0x000fda0003fc6270 */
[----:B------:R-:W-:Y:S02]  /*1790*/  @!P6 PRMT R112, RZ, 0x5410, R101 ;  /* 0x00005410ff70e816 */ /* 0x000fe40000000065 */
[----:B------:R-:W-:-:S13]  /*17a0*/  ISETP.GE.AND P6, PT, R10, R67, PT ;  /* 0x000000430a00720c */ /* 0x000fda0003fc6270 */
[----:B------:R-:W-:Y:S02]  /*17b0*/  @!P6 PRMT R109, RZ, 0x5410, R104 ;  /* 0x00005410ff6de816 */ /* 0x000fe40000000068 */
[-C--:B------:R-:W-:Y:S02]  /*17c0*/  ISETP.GE.AND P6, PT, R11, R67.reuse, PT ;  /* 0x000000430b00720c */ /* 0x080fe40003fc6270 */
[----:B------:R-:W-:-:S11]  /*17d0*/  ISETP.GE.AND P3, PT, R63, R67, PT ;  /* 0x000000433f00720c */ /* 0x000fd60003f66270 */
[----:B------:R-:W-:Y:S02]  /*17e0*/  @!P6 PRMT R108, RZ, 0x5410, R148 ;  /* 0x00005410ff6ce816 */ /* 0x000fe40000000094 */
[-C--:B------:R-:W-:Y:S01]  /*17f0*/  ISETP.GE.AND P6, PT, R12, R67.reuse, PT ;  /* 0x000000430c00720c */ /* 0x080fe20003fc6270 */
[----:B------:R0:W2:Y:S01]  /*1800*/  @!P3 LDG.E.U16 R129, [R74.64+0xf00] ;  /* 0x000f00044a81b981 */ /* 0x0000a2000c1e1500 */
[----:B------:R-:W-:Y:S02]  /*1810*/  P2R R145, PR, RZ, 0x8 ;  /* 0x00000008ff917803 */ /* 0x000fe40000000000 */
[----:B---3--:R-:W-:Y:S01]  /*1820*/  @!P0 PRMT R132, RZ, 0x5410, R107 ;  /* 0x00005410ff848816 */ /* 0x008fe2000000006b */
[----:B------:R-:W-:Y:S01]  /*1830*/  IMAD.MOV.U32 R107, RZ, RZ, -0x800000 ;  /* 0xff800000ff6b7424 */ /* 0x000fe200078e00ff */
[-C--:B------:R-:W-:Y:S02]  /*1840*/  ISETP.GE.AND P4, PT, R64, R67.reuse, PT ;  /* 0x000000434000720c */ /* 0x080fe40003f86270 */
[----:B------:R-:W-:-:S05]  /*1850*/  ISETP.GE.AND P3, PT, R4, R67, PT ;  /* 0x000000430400720c */ /* 0x000fca0003f66270 */
[----:B------:R-:W-:Y:S02]  /*1860*/  @!P6 PRMT R107, RZ, 0x5410, R149 ;  /* 0x00005410ff6be816 */ /* 0x000fe40000000095 */
[-C--:B------:R-:W-:Y:S01]  /*1870*/  ISETP.GE.AND P6, PT, R15, R67.reuse, PT ;  /* 0x000000430f00720c */ /* 0x080fe20003fc6270 */
[----:B------:R-:W-:Y:S01]  /*1880*/  IMAD.MOV.U32 R104, RZ, RZ, -0x800000 ;  /* 0xff800000ff687424 */ /* 0x000fe200078e00ff */
[----:B------:R-:W-:Y:S02]  /*1890*/  P2R R147, PR, RZ, 0x10 ;  /* 0x00000010ff937803 */ /* 0x000fe40000000000 */
[----:B------:R0:W3:Y:S01]  /*18a0*/  @!P4 LDG.E.U16 R130, [R74.64+0xf40] ;  /* 0x000f40044a82c981 */ /* 0x0000e2000c1e1500 */
[-C--:B------:R-:W-:Y:S02]  /*18b0*/  ISETP.GE.AND P4, PT, R0, R67.reuse, PT ;  /* 0x000000430000720c */ /* 0x080fe40003f86270 */
[----:B-----5:R-:W-:Y:S02]  /*18c0*/  @!P3 PRMT R137, RZ, 0x5410, R98 ;  /* 0x00005410ff89b816 */ /* 0x020fe40000000062 */
[----:B------:R-:W-:-:S04]  /*18d0*/  ISETP.GE.AND P3, PT, R9, R67, PT ;  /* 0x000000430900720c */ /* 0x000fc80003f66270 */
[----:B------:R-:W-:Y:S02]  /*18e0*/  @!P6 PRMT R104, RZ, 0x5410, R152 ;  /* 0x00005410ff68e816 */ /* 0x000fe40000000098 */
[----:B------:R-:W-:-:S03]  /*18f0*/  ISETP.GE.AND P6, PT, R16, R67, PT ;  /* 0x000000431000720c */ /* 0x000fc60003fc6270 */
[----:B------:R-:W-:Y:S02]  /*1900*/  @!P4 PRMT R139, RZ, 0x5410, R97 ;  /* 0x00005410ff8bc816 */ /* 0x000fe40000000061 */
[----:B------:R-:W-:Y:S02]  /*1910*/  ISETP.GE.AND P4, PT, R8, R67, PT ;  /* 0x000000430800720c */ /* 0x000fe40003f86270 */
[----:B------:R-:W-:Y:S01]  /*1920*/  @!P3 PRMT R110, RZ, 0x5410, R103 ;  /* 0x00005410ff6eb816 */ /* 0x000fe20000000067 */
[----:B------:R-:W-:-:S05]  /*1930*/  IMAD.MOV.U32 R103, RZ, RZ, -0x800000 ;  /* 0xff800000ff677424 */ /* 0x000fca00078e00ff */
[----:B------:R-:W-:Y:S02]  /*1940*/  @!P6 PRMT R103, RZ, 0x5410, R153 ;  /* 0x00005410ff67e816 */ /* 0x000fe40000000099 */
[----:B------:R-:W-:-:S03]  /*1950*/  ISETP.GE.AND P6, PT, R17, R67, PT ;  /* 0x000000431100720c */ /* 0x000fc60003fc6270 */
[----:B------:R-:W-:Y:S01]  /*1960*/  @!P4 PRMT R111, RZ, 0x5410, R102 ;  /* 0x00005410ff6fc816 */ /* 0x000fe20000000066 */
[----:B------:R-:W-:-:S09]  /*1970*/  IMAD.MOV.U32 R102, RZ, RZ, -0x800000 ;  /* 0xff800000ff667424 */ /* 0x000fd200078e00ff */
[----:B------:R-:W-:Y:S02]  /*1980*/  @!P6 PRMT R102, RZ, 0x5410, R154 ;  /* 0x00005410ff66e816 */ /* 0x000fe4000000009a */
[----:B------:R-:W-:Y:S01]  /*1990*/  ISETP.GE.AND P6, PT, R20, R67, PT ;  /* 0x000000431400720c */ /* 0x000fe20003fc6270 */
[----:B------:R-:W-:-:S12]  /*19a0*/  IMAD.MOV.U32 R99, RZ, RZ, -0x800000 ;  /* 0xff800000ff637424 */ /* 0x000fd800078e00ff */
[----:B------:R-:W-:Y:S02]  /*19b0*/  @!P6 PRMT R99, RZ, 0x5410, R95 ;  /* 0x00005410ff63e816 */ /* 0x000fe4000000005f */
[-C--:B------:R-:W-:Y:S01]  /*19c0*/  ISETP.GE.AND P6, PT, R21, R67.reuse, PT ;  /* 0x000000431500720c */ /* 0x080fe20003fc6270 */
[----:B------:R-:W-:Y:S01]  /*19d0*/  IMAD.MOV.U32 R98, RZ, RZ, -0x800000 ;  /* 0xff800000ff627424 */ /* 0x000fe200078e00ff */
[----:B------:R-:W-:-:S11]  /*19e0*/  ISETP.GE.AND P3, PT, R14, R67, PT ;  /* 0x000000430e00720c */ /* 0x000fd60003f66270 */
[----:B------:R-:W-:Y:S02]  /*19f0*/  @!P6 PRMT R98, RZ, 0x5410, R94 ;  /* 0x00005410ff62e816 */ /* 0x000fe4000000005e */
[-C--:B------:R-:W-:Y:S01]  /*1a00*/  ISETP.GE.AND P6, PT, R22, R67.reuse, PT ;  /* 0x000000431600720c */ /* 0x080fe20003fc6270 */
[----:B------:R-:W-:Y:S01]  /*1a10*/  IMAD.MOV.U32 R105, RZ, RZ, -0x800000 ;  /* 0xff800000ff697424 */ /* 0x000fe200078e00ff */
[----:B------:R-:W-:Y:S01]  /*1a20*/  @!P3 PRMT R105, RZ, 0x5410, R151 ;  /* 0x00005410ff69b816 */ /* 0x000fe20000000097 */
[----:B------:R-:W-:Y:S01]  /*1a30*/  IMAD.MOV.U32 R97, RZ, RZ, -0x800000 ;  /* 0xff800000ff617424 */ /* 0x000fe200078e00ff */
[-C--:B------:R-:W-:Y:S02]  /*1a40*/  ISETP.GE.AND P4, PT, R13, R67.reuse, PT ;  /* 0x000000430d00720c */ /* 0x080fe40003f86270 */
[----:B------:R-:W-:-:S07]  /*1a50*/  ISETP.GE.AND P3, PT, R19, R67, PT ;  /* 0x000000431300720c */ /* 0x000fce0003f66270 */
[----:B------:R-:W-:Y:S02]  /*1a60*/  @!P6 PRMT R97, RZ, 0x5410, R91 ;  /* 0x00005410ff61e816 */ /* 0x000fe4000000005b */
[-C--:B------:R-:W-:Y:S01]  /*1a70*/  ISETP.GE.AND P6, PT, R25, R67.reuse, PT ;  /* 0x000000431900720c */ /* 0x080fe20003fc6270 */
[----:B------:R-:W-:Y:S01]  /*1a80*/  IMAD.MOV.U32 R106, RZ, RZ, -0x800000 ;  /* 0xff800000ff6a7424 */ /* 0x000fe200078e00ff */
[----:B------:R-:W-:Y:S01]  /*1a90*/  @!P4 PRMT R106, RZ, 0x5410, R150 ;  /* 0x00005410ff6ac816 */ /* 0x000fe20000000096 */
[----:B------:R-:W-:Y:S01]  /*1aa0*/  IMAD.MOV.U32 R100, RZ, RZ, -0x800000 ;  /* 0xff800000ff647424 */ /* 0x000fe200078e00ff */
[----:B------:R-:W-:Y:S01]  /*1ab0*/  @!P3 PRMT R100, RZ, 0x5410, R156 ;  /* 0x00005410ff64b816 */ /* 0x000fe2000000009c */
[----:B------:R-:W-:Y:S01]  /*1ac0*/  IMAD.MOV.U32 R94, RZ, RZ, -0x800000 ;  /* 0xff800000ff5e7424 */ /* 0x000fe200078e00ff */
[-C--:B------:R-:W-:Y:S02]  /*1ad0*/  ISETP.GE.AND P4, PT, R18, R67.reuse, PT ;  /* 0x000000431200720c */ /* 0x080fe40003f86270 */
[----:B------:R-:W-:-:S05]  /*1ae0*/  ISETP.GE.AND P3, PT, R24, R67, PT ;  /* 0x000000431800720c */ /* 0x000fca0003f66270 */
[----:B------:R-:W-:Y:S02]  /*1af0*/  @!P6 PRMT R94, RZ, 0x5410, R90 ;  /* 0x00005410ff5ee816 */ /* 0x000fe4000000005a */
[-C--:B------:R-:W-:Y:S01]  /*1b00*/  ISETP.GE.AND P6, PT, R26, R67.reuse, PT ;  /* 0x000000431a00720c */ /* 0x080fe20003fc6270 */
[----:B------:R-:W-:Y:S02]  /*1b10*/  IMAD.MOV.U32 R101, RZ, RZ, -0x800000 ;  /* 0xff800000ff657424 */ /* 0x000fe400078e00ff */
[----:B------:R-:W-:Y:S01]  /*1b20*/  IMAD.MOV.U32 R95, RZ, RZ, -0x800000 ;  /* 0xff800000ff5f7424 */ /* 0x000fe200078e00ff */
[----:B------:R-:W-:Y:S02]  /*1b30*/  @!P4 PRMT R101, RZ, 0x5410, R155 ;  /* 0x00005410ff65c816 */ /* 0x000fe4000000009b */
[----:B------:R-:W-:Y:S01]  /*1b40*/  @!P3 PRMT R95, RZ, 0x5410, R93 ;  /* 0x00005410ff5fb816 */ /* 0x000fe2000000005d */
[----:B------:R-:W-:Y:S01]  /*1b50*/  IMAD.MOV.U32 R93, RZ, RZ, -0x800000 ;  /* 0xff800000ff5d7424 */ /* 0x000fe200078e00ff */
[----:B------:R-:W-:-:S05]  /*1b60*/  ISETP.GE.AND P4, PT, R23, R67, PT ;  /* 0x000000431700720c */ /* 0x000fca0003f86270 */
[----:B------:R-:W-:Y:S02]  /*1b70*/  @!P6 PRMT R93, RZ, 0x5410, R89 ;  /* 0x00005410ff5de816 */ /* 0x000fe40000000059 */
[----:B------:R-:W-:Y:S01]  /*1b80*/  ISETP.GE.AND P6, PT, R27, R67, PT ;  /* 0x000000431b00720c */ /* 0x000fe20003fc6270 */
[----:B------:R-:W-:Y:S01]  /*1b90*/  IMAD.MOV.U32 R133, RZ, RZ, -0x800000 ;  /* 0xff800000ff857424 */ /* 0x000fe200078e00ff */
[----:B----4-:R-:W-:Y:S01]  /*1ba0*/  @!P5 PRMT R133, RZ, 0x5410, R96 ;  /* 0x00005410ff85d816 */ /* 0x010fe20000000060 */
[----:B------:R-:W-:-:S03]  /*1bb0*/  IMAD.MOV.U32 R96, RZ, RZ, -0x800000 ;  /* 0xff800000ff607424 */ /* 0x000fc600078e00ff */
[----:B------:R-:W-:Y:S01]  /*1bc0*/  @!P4 PRMT R96, RZ, 0x5410, R92 ;  /* 0x00005410ff60c816 */ /* 0x000fe2000000005c */
[----:B------:R-:W-:-:S06]  /*1bd0*/  IMAD.MOV.U32 R92, RZ, RZ, -0x800000 ;  /* 0xff800000ff5c7424 */ /* 0x000fcc00078e00ff */
        /* <DEDUP_REMOVED lines=9> */
[----:B------:R-:W-:-:S09]  /*1c70*/  ISETP.GE.AND P4, PT, R28, R67, PT ;  /* 0x000000431c00720c */ /* 0x000fd20003f86270 */
[----:B------:R-:W-:Y:S02]  /*1c80*/  @!P6 PRMT R88, RZ, 0x5410, R84 ;  /* 0x00005410ff58e816 */ /* 0x000fe40000000054 */
[----:B------:R-:W-:Y:S01]  /*1c90*/  ISETP.GE.AND P6, PT, R32, R67, PT ;  /* 0x000000432000720c */ /* 0x000fe20003fc6270 */
[----:B------:R-:W-:Y:S01]  /*1ca0*/  IMAD.MOV.U32 R91, RZ, RZ, -0x800000 ;  /* 0xff800000ff5b7424 */ /* 0x000fe200078e00ff */
[----:B------:R-:W-:Y:S01]  /*1cb0*/  @!P4 PRMT R91, RZ, 0x5410, R87 ;  /* 0x00005410ff5bc816 */ /* 0x000fe20000000057 */
[----:B------:R-:W-:-:S10]  /*1cc0*/  IMAD.MOV.U32 R87, RZ, RZ, -0x800000 ;  /* 0xff800000ff577424 */ /* 0x000fd400078e00ff */
        /* <DEDUP_REMOVED lines=20> */
[----:B------:R-:W-:Y:S01]  /*1e10*/  ISETP.GE.AND P6, PT, R41, R67, PT ;  /* 0x000000432900720c */ /* 0x000fe20003fc6270 */
[----:B------:R-:W-:Y:S01]  /*1e20*/  IMAD.MOV.U32 R81, RZ, RZ, -0x800000 ;  /* 0xff800000ff517424 */ /* 0x000fe200078e00ff */
[----:B------:R-:W-:Y:S01]  /*1e30*/  @!P4 PRMT R81, RZ, 0x5410, R78 ;  /* 0x00005410ff51c816 */ /* 0x000fe2000000004e */
[----:B------:R-:W-:-:S10]  /*1e40*/  IMAD.MOV.U32 R78, RZ, RZ, -0x800000 ;  /* 0xff800000ff4e7424 */ /* 0x000fd400078e00ff */
[----:B------:R-:W-:Y:S02]  /*1e50*/  @!P6 PRMT R78, RZ, 0x5410, R142 ;  /* 0x00005410ff4ee816 */ /* 0x000fe4000000008e */
[----:B------:R-:W-:Y:S01]  /*1e60*/  ISETP.GE.AND P6, PT, R42, R67, PT ;  /* 0x000000432a00720c */ /* 0x000fe20003fc6270 */
[----:B------:R-:W-:-:S12]  /*1e70*/  IMAD.MOV.U32 R77, RZ, RZ, -0x800000 ;  /* 0xff800000ff4d7424 */ /* 0x000fd800078e00ff */
[----:B------:R-:W-:Y:S02]  /*1e80*/  @!P6 PRMT R77, RZ, 0x5410, R136 ;  /* 0x00005410ff4de816 */ /* 0x000fe40000000088 */
[----:B------:R-:W-:Y:S01]  /*1e90*/  ISETP.GE.AND P6, PT, R45, R67, PT ;  /* 0x000000432d00720c */ /* 0x000fe20003fc6270 */
[----:B0-----:R-:W-:-:S12]  /*1ea0*/  IMAD.MOV.U32 R74, RZ, RZ, -0x800000 ;  /* 0xff800000ff4a7424 */ /* 0x001fd800078e00ff */
[----:B------:R-:W-:Y:S02]  /*1eb0*/  @!P6 PRMT R74, RZ, 0x5410, R69 ;  /* 0x00005410ff4ae816 */ /* 0x000fe40000000045 */
[----:B------:R-:W-:Y:S01]  /*1ec0*/  ISETP.GE.AND P6, PT, R46, R67, PT ;  /* 0x000000432e00720c */ /* 0x000fe20003fc6270 */
[----:B-1----:R-:W-:-:S12]  /*1ed0*/  IMAD.MOV.U32 R71, RZ, RZ, -0x800000 ;  /* 0xff800000ff477424 */ /* 0x002fd800078e00ff */
        /* <DEDUP_REMOVED lines=21> */
[----:B------:R-:W-:Y:S02]  /*2030*/  IMAD.MOV.U32 R118, RZ, RZ, -0x800000 ;  /* 0xff800000ff767424 */ /* 0x000fe400078e00ff */
[----:B------:R-:W-:Y:S01]  /*2040*/  IMAD.MOV.U32 R76, RZ, RZ, -0x800000 ;  /* 0xff800000ff4c7424 */ /* 0x000fe200078e00ff */
[----:B------:R-:W-:Y:S02]  /*2050*/  @!P4 PRMT R76, RZ, 0x5410, R140 ;  /* 0x00005410ff4cc816 */ /* 0x000fe4000000008c */
[----:B------:R-:W-:-:S05]  /*2060*/  ISETP.GE.AND P4, PT, R48, R67, PT ;  /* 0x000000433000720c */ /* 0x000fca0003f86270 */
[----:B------:R-:W-:Y:S02]  /*2070*/  @!P6 PRMT R118, RZ, 0x5410, R120 ;  /* 0x00005410ff76e816 */ /* 0x000fe40000000078 */
[-C--:B------:R-:W-:Y:S01]  /*2080*/  ISETP.GE.AND P6, PT, R57, R67.reuse, PT ;  /* 0x000000433900720c */ /* 0x080fe20003fc6270 */
[----:B------:R-:W-:Y:S01]  /*2090*/  IMAD.MOV.U32 R119, RZ, RZ, -0x800000 ;  /* 0xff800000ff777424 */ /* 0x000fe200078e00ff */
[----:B------:R-:W-:Y:S01]  /*20a0*/  ISETP.GE.AND P3, PT, R55, R67, PT ;  /* 0x000000433700720c */ /* 0x000fe20003f66270 */
[----:B------:R-:W-:-:S03]  /*20b0*/  IMAD.MOV.U32 R73, RZ, RZ, -0x800000 ;  /* 0xff800000ff497424 */ /* 0x000fc600078e00ff */
[----:B------:R-:W-:Y:S02]  /*20c0*/  @!P4 PRMT R73, RZ, 0x5410, R117 ;  /* 0x00005410ff49c816 */ /* 0x000fe40000000075 */
[----:B------:R-:W-:-:S05]  /*20d0*/  ISETP.GE.AND P4, PT, R53, R67, PT ;  /* 0x000000433500720c */ /* 0x000fca0003f86270 */
[----:B------:R-:W-:Y:S02]  /*20e0*/  @!P6 PRMT R119, RZ, 0x5410, R121 ;  /* 0x00005410ff77e816 */ /* 0x000fe40000000079 */
[-C--:B------:R-:W-:Y:S01]  /*20f0*/  ISETP.GE.AND P6, PT, R58, R67.reuse, PT ;  /* 0x000000433a00720c */ /* 0x080fe20003fc6270 */
[----:B------:R-:W-:Y:S01]  /*2100*/  IMAD.MOV.U32 R116, RZ, RZ, -0x800000 ;  /* 0xff800000ff747424 */ /* 0x000fe200078e00ff */
[----:B------:R-:W-:Y:S01]  /*2110*/  @!P3 PRMT R116, RZ, 0x5410, R123 ;  /* 0x00005410ff74b816 */ /* 0x000fe2000000007b */
[----:B------:R-:W-:Y:S01]  /*2120*/  IMAD.MOV.U32 R120, RZ, RZ, -0x800000 ;  /* 0xff800000ff787424 */ /* 0x000fe200078e00ff */
[-C--:B------:R-:W-:Y:S01]  /*2130*/  ISETP.GE.AND P3, PT, R60, R67.reuse, PT ;  /* 0x000000433c00720c */ /* 0x080fe20003f66270 */
[----:B------:R-:W-:Y:S01]  /*2140*/  IMAD.MOV.U32 R117, RZ, RZ, -0x800000 ;  /* 0xff800000ff757424 */ /* 0x000fe200078e00ff */
[----:B------:R-:W-:Y:S02]  /*2150*/  @!P4 PRMT R117, RZ, 0x5410, R122 ;  /* 0x00005410ff75c816 */ /* 0x000fe4000000007a */
[----:B------:R-:W-:-:S05]  /*2160*/  ISETP.GE.AND P4, PT, R59, R67, PT ;  /* 0x000000433b00720c */ /* 0x000fca0003f86270 */
[----:B------:R-:W-:Y:S02]  /*2170*/  @!P6 PRMT R120, RZ, 0x5410, R124 ;  /* 0x00005410ff78e816 */ /* 0x000fe4000000007c */
[----:B------:R-:W-:Y:S01]  /*2180*/  ISETP.GE.AND P6, PT, R61, R67, PT ;  /* 0x000000433d00720c */ /* 0x000fe20003fc6270 */
[----:B------:R-:W-:Y:S01]  /*2190*/  IMAD.MOV.U32 R122, RZ, RZ, -0x800000 ;  /* 0xff800000ff7a7424 */ /* 0x000fe200078e00ff */
[----:B------:R-:W-:Y:S01]  /*21a0*/  @!P3 PRMT R122, RZ, 0x5410, R127 ;  /* 0x00005410ff7ab816 */ /* 0x000fe2000000007f */
[----:B------:R-:W-:Y:S01]  /*21b0*/  IMAD.MOV.U32 R121, RZ, RZ, -0x800000 ;  /* 0xff800000ff797424 */ /* 0x000fe200078e00ff */
[----:B------:R-:W-:Y:S01]  /*21c0*/  ISETP.NE.AND P3, PT, R145, RZ, PT ;  /* 0x000000ff9100720c */ /* 0x000fe20003f65270 */
[----:B------:R-:W-:Y:S01]  /*21d0*/  IMAD.MOV.U32 R123, RZ, RZ, -0x800000 ;  /* 0xff800000ff7b7424 */ /* 0x000fe200078e00ff */
[----:B------:R-:W-:Y:S02]  /*21e0*/  @!P4 PRMT R123, RZ, 0x5410, R125 ;  /* 0x00005410ff7bc816 */ /* 0x000fe4000000007d */
[----:B------:R-:W-:-:S05]  /*21f0*/  ISETP.NE.AND P4, PT, R147, RZ, PT ;  /* 0x000000ff9300720c */ /* 0x000fca0003f85270 */
[----:B------:R-:W-:Y:S02]  /*2200*/  @!P6 PRMT R121, RZ, 0x5410, R128 ;  /* 0x00005410ff79e816 */ /* 0x000fe40000000080 */
[----:B------:R-:W-:Y:S01]  /*2210*/  ISETP.NE.AND P6, PT, R144, RZ, PT ;  /* 0x000000ff9000720c */ /* 0x000fe20003fc5270 */
[----:B------:R-:W-:Y:S01]  /*2220*/  IMAD.MOV.U32 R125, RZ, RZ, -0x800000 ;  /* 0xff800000ff7d7424 */ /* 0x000fe200078e00ff */
[--C-:B--2---:R-:W-:Y:S01]  /*2230*/  @!P3 PRMT R125, RZ, 0x5410, R129.reuse ;  /* 0x00005410ff7db816 */ /* 0x104fe20000000081 */
[----:B------:R-:W-:Y:S01]  /*2240*/  IMAD.MOV.U32 R124, RZ, RZ, -0x800000 ;  /* 0xff800000ff7c7424 */ /* 0x000fe200078e00ff */
[----:B------:R-:W-:Y:S01]  /*2250*/  PRMT R129, RZ, 0x7610, R129 ;  /* 0x00007610ff817816 */ /* 0x000fe20000000081 */
[----:B------:R-:W-:Y:S01]  /*2260*/  BSSY B0, `(.L_x_593) ;  /* 0x0000013000007945 */ /* 0x000fe20003800000 */
[----:B------:R-:W-:Y:S01]  /*2270*/  IMAD.MOV.U32 R128, RZ, RZ, -0x800000 ;  /* 0xff800000ff807424 */ /* 0x000fe200078e00ff */
[----:B---3--:R-:W-:Y:S01]  /*2280*/  @!P4 PRMT R128, RZ, 0x5410, R130 ;  /* 0x00005410ff80c816 */ /* 0x008fe20000000082 */
[----:B------:R-:W-:Y:S01]  /*2290*/  IMAD.MOV.U32 R127, RZ, RZ, -0x800000 ;  /* 0xff800000ff7f7424 */ /* 0x000fe200078e00ff */
[----:B------:R-:W-:Y:S01]  /*22a0*/  @!P1 PRMT R127, RZ, 0x5410, R131 ;  /* 0x00005410ff7f9816 */ /* 0x000fe20000000083 */
[----:B------:R-:W-:Y:S01]  /*22b0*/  IMAD.MOV.U32 R130, RZ, RZ, R132 ;  /* 0x000000ffff827224 */ /* 0x000fe200078e0084 */
[----:B------:R-:W-:-:S02]  /*22c0*/  @!P0 PRMT R129, R143, 0x7610, R129 ;  /* 0x000076108f818816 */ /* 0x000fc40000000081 */
[----:B------:R-:W-:Y:S01]  /*22d0*/  @!P6 PRMT R124, RZ, 0x5410, R126 ;  /* 0x00005410ff7ce816 */ /* 0x000fe2000000007e */
[----:B------:R-:W-:Y:S01]  /*22e0*/  IMAD.MOV.U32 R126, RZ, RZ, -0x800000 ;  /* 0xff800000ff7e7424 */ /* 0x000fe200078e00ff */
[----:B------:R-:W-:Y:S01]  /*22f0*/  @!P2 PRMT R126, RZ, 0x5410, R134 ;  /* 0x00005410ff7ea816 */ /* 0x000fe20000000086 */
[----:B------:R-:W-:Y:S05]  /*2300*/  @P5 BRA `(.L_x_594) ;  /* 0x0000008000005947 */ /* 0x000fea0003800000 */
[----:B------:R-:W2:Y:S02]  /*2310*/  LDG.E.U8 R131, [R2.64+0x20] ;  /* 0x0000200402837981 */ /* 0x000ea4000c1e1100 */
[----:B--2---:R-:W-:-:S13]  /*2320*/  ISETP.NE.AND P5, PT, R131, RZ, PT ;  /* 0x000000ff8300720c */ /* 0x004fda0003fa5270 */
[----:B------:R-:W-:Y:S02]  /*2330*/  @!P5 PRMT R131, R129, 0x9910, RZ ;  /* 0x000099108183d816 */ /* 0x000fe400000000ff */
[----:B------:R-:W-:-:S04]  /*2340*/  @!P5 FSETP.GT.FTZ.AND P6, PT, R132, R133, PT ;  /* 0x000000858400d20b */ /* 0x000fc80003fd4000 */
[----:B------:R-:W-:Y:S01]  /*2350*/  @!P5 ISETP.NE.AND P6, PT, R131, RZ, P6 ;  /* 0x000000ff8300d20c */ /* 0x000fe200037c5270 */
[----:B------:R-:W-:-:S03]  /*2360*/  IMAD.MOV.U32 R131, RZ, RZ, 0x1 ;  /* 0x00000001ff837424 */ /* 0x000fc600078e00ff */
[----:B------:R-:W-:Y:S02]  /*2370*/  @!P5 FSEL R130, R132, R133, P6 ;  /* 0x000000858482d208 */ /* 0x000fe40003000000 */
[----:B------:R-:W-:Y:S02]  /*2380*/  @!P5 PRMT R129, R131, 0x7610, R129 ;  /* 0x000076108381d816 */ /* 0x000fe40000000081 */
.L_x_594:
[----:B------:R-:W-:Y:S05]  /*2390*/  BSYNC B0 ;  /* 0x0000000000007941 */ /* 0x000fea0003800000 */
.L_x_593:
[----:B------:R-:W-:Y:S01]  /*23a0*/  ISETP.GE.AND P5, PT, R0, R67, PT ;  /* 0x000000430000720c */ /* 0x000fe20003fa6270 */
[----:B------:R-:W-:-:S12]  /*23b0*/  BSSY B0, `(.L_x_595) ;  /* 0x000000a000007945 */ /* 0x000fd80003800000 */
        /* <DEDUP_REMOVED lines=9> */
.L_x_596:
[----:B------:R-:W-:Y:S05]  /*2450*/  BSYNC B0 ;  /* 0x0000000000007941 */ /* 0x000fea0003800000 */
.L_x_595:
        /* <DEDUP_REMOVED lines=11> */
.L_x_598:
[----:B------:R-:W-:Y:S05]  /*2510*/  BSYNC B0 ;  /* 0x0000000000007941 */ /* 0x000fea0003800000 */
.L_x_597:
        /* <DEDUP_REMOVED lines=11> */
.L_x_600:
[----:B------:R-:W-:Y:S05]  /*25d0*/  BSYNC B0 ;  /* 0x0000000000007941 */ /* 0x000fea0003800000 */
.L_x_599:
        /* <DEDUP_REMOVED lines=11> */
.L_x_602:
[----:B------:R-:W-:Y:S05]  /*2690*/  BSYNC B0 ;  /* 0x0000000000007941 */ /* 0x000fea0003800000 */
.L_x_601:
        /* <DEDUP_REMOVED lines=11> */
.L_x_604:
[----:B------:R-:W-:Y:S05]  /*2750*/  BSYNC B0 ;  /* 0x0000000000007941 */ /* 0x000fea0003800000 */
.L_x_603:
        /* <DEDUP_REMOVED lines=11> */
.L_x_606:
[----:B------:R-:W-:Y:S05]  /*2810*/  BSYNC B0 ;  /* 0x0000000000007941 */ /* 0x000fea0003800000 */
.L_x_605:
        /* <DEDUP_REMOVED lines=11> */
.L_x_608:
[----:B------:R-:W-:Y:S05]  /*28d0*/  BSYNC B0 ;  /* 0x0000000000007941 */ /* 0x000fea0003800000 */
.L_x_607:
        /* <DEDUP_REMOVED lines=11> */
.L_x_610:
[----:B------:R-:W-:Y:S05]  /*2990*/  BSYNC B0 ;  /* 0x0000000000007941 */ /* 0x000fea0003800000 */
.L_x_609:
        /* <DEDUP_REMOVED lines=11> */
.L_x_612:
[----:B------:R-:W-:Y:S05]  /*2a50*/  BSYNC B0 ;  /* 0x0000000000007941 */ /* 0x000fea0003800000 */
.L_x_611:
        /* <DEDUP_REMOVED lines=11> */
.L_x_614:
[----:B------:R-:W-:Y:S05]  /*2b10*/  BSYNC B0 ;  /* 0x0000000000007941 */ /* 0x000fea0003800000 */
.L_x_613:
        /* <DEDUP_REMOVED lines=11> */
.L_x_616:
[----:B------:R-:W-:Y:S05]  /*2bd0*/  BSYNC B0 ;  /* 0x0000000000007941 */ /* 0x000fea0003800000 */
.L_x_615:
        /* <DEDUP_REMOVED lines=11> */
.L_x_618:
[----:B------:R-:W-:Y:S05]  /*2c90*/  BSYNC B0 ;  /* 0x0000000000007941 */ /* 0x000fea0003800000 */
.L_x_617:
        /* <DEDUP_REMOVED lines=11> */
.L_x_620:
[----:B------:R-:W-:Y:S05]  /*2d50*/  BSYNC B0 ;  /* 0x0000000000007941 */ /* 0x000fea0003800000 */
.L_x_619:
        /* <DEDUP_REMOVED lines=11> */
.L_x_622:
[----:B------:R-:W-:Y:S05]  /*2e10*/  BSYNC B0 ;  /* 0x0000000000007941 */ /* 0x000fea0003800000 */
.L_x_621:
        /* <DEDUP_REMOVED lines=11> */
.L_x_624:
[----:B------:R-:W-:Y:S05]  /*2ed0*/  BSYNC B0 ;  /* 0x0000000000007941 */ /* 0x000fea0003800000 */
.L_x_623:
        /* <DEDUP_REMOVED lines=11> */
.L_x_626:
[----:B------:R-:W-:Y:S05]  /*2f90*/  BSYNC B0 ;  /* 0x0000000000007941 */ /* 0x000fea0003800000 */
.L_x_625:
        /* <DEDUP_REMOVED lines=11> */
.L_x_628:
[----:B------:R-:W-:Y:S05]  /*3050*/  BSYNC B0 ;  /* 0x0000000000007941 */ /* 0x000fea0003800000 */
.L_x_627:
        /* <DEDUP_REMOVED lines=11> */
.L_x_630:
[----:B------:R-:W-:Y:S05]  /*3110*/  BSYNC B0 ;  /* 0x0000000000007941 */ /* 0x000fea0003800000 */
.L_x_629:
        /* <DEDUP_REMOVED lines=11> */
.L_x_632:
[----:B------:R-:W-:Y:S05]  /*31d0*/  BSYNC B0 ;  /* 0x0000000000007941 */ /* 0x000fea0003800000 */
.L_x_631:
        /* <DEDUP_REMOVED lines=11> */
.L_x_634:
[----:B------:R-:W-:Y:S05]  /*3290*/  BSYNC B0 ;  /* 0x0000000000007941 */ /* 0x000fea0003800000 */
.L_x_633:
        /* <DEDUP_REMOVED lines=11> */
.L_x_636:
[----:B------:R-:W-:Y:S05]  /*3350*/  BSYNC B0 ;  /* 0x0000000000007941 */ /* 0x000fea0003800000 */
.L_x_635:
        /* <DEDUP_REMOVED lines=11> */
.L_x_638:
[----:B------:R-:W-:Y:S05]  /*3410*/  BSYNC B0 ;  /* 0x0000000000007941 */ /* 0x000fea0003800000 */
.L_x_637:
        /* <DEDUP_REMOVED lines=11> */
.L_x_640:
[----:B------:R-:W-:Y:S05]  /*34d0*/  BSYNC B0 ;  /* 0x0000000000007941 */ /* 0x000fea0003800000 */
.L_x_639:
        /* <DEDUP_REMOVED lines=11> */
.L_x_642:
[----:B------:R-:W-:Y:S05]  /*3590*/  BSYNC B0 ;  /* 0x0000000000007941 */ /* 0x000fea0003800000 */
.L_x_641:
        /* <DEDUP_REMOVED lines=11> */
.L_x_644:
[----:B------:R-:W-:Y:S05]  /*3650*/  BSYNC B0 ;  /* 0x0000000000007941 */ /* 0x000fea0003800000 */
.L_x_643:
        /* <DEDUP_REMOVED lines=11> */
.L_x_646:
[----:B------:R-:W-:Y:S05]  /*3710*/  BSYNC B0 ;  /* 0x0000000000007941 */ /* 0x000fea0003800000 */
.L_x_645:
        /* <DEDUP_REMOVED lines=11> */
.L_x_648:
[----:B------:R-:W-:Y:S05]  /*37d0*/  BSYNC B0 ;  /* 0x0000000000007941 */ /* 0x000fea0003800000 */
.L_x_647:
        /* <DEDUP_REMOVED lines=11> */
.L_x_650:
[----:B------:R-:W-:Y:S05]  /*3890*/  BSYNC B0 ;  /* 0x0000000000007941 */ /* 0x000fea0003800000 */
.L_x_649:
        /* <DEDUP_REMOVED lines=11> */
.L_x_652:
[----:B------:R-:W-:Y:S05]  /*3950*/  BSYNC B0 ;  /* 0x0000000000007941 */ /* 0x000fea0003800000 */
.L_x_651:
        /* <DEDUP_REMOVED lines=11> */
.L_x_654:
[----:B------:R-:W-:Y:S05]  /*3a10*/  BSYNC B0 ;  /* 0x0000000000007941 */ /* 0x000fea0003800000 */
.L_x_653:
        /* <DEDUP_REMOVED lines=11> */
.L_x_656:
[----:B------:R-:W-:Y:S05]  /*3ad0*/  BSYNC B0 ;  /* 0x0000000000007941 */ /* 0x000fea0003800000 */
.L_x_655:
        /* <DEDUP_REMOVED lines=11> */
.L_x_658:
[----:B------:R-:W-:Y:S05]  /*3b90*/  BSYNC B0 ;  /* 0x0000000000007941 */ /* 0x000fea0003800000 */
.L_x_657:
        /* <DEDUP_REMOVED lines=11> */
.L_x_660:
[----:B------:R-:W-:Y:S05]  /*3c50*/  BSYNC B0 ;  /* 0x0000000000007941 */ /* 0x000fea0003800000 */
.L_x_659:
        /* <DEDUP_REMOVED lines=11> */
.L_x_662:
[----:B------:R-:W-:Y:S05]  /*3d10*/  BSYNC B0 ;  /* 0x0000000000007941 */ /* 0x000fea0003800000 */
.L_x_661:
        /* <DEDUP_REMOVED lines=11> */
.L_x_664:
[----:B------:R-:W-:Y:S05]  /*3dd0*/  BSYNC B0 ;  /* 0x0000000000007941 */ /* 0x000fea0003800000 */
.L_x_663:
        /* <DEDUP_REMOVED lines=11> */
.L_x_666:
[----:B------:R-:W-:Y:S05]  /*3e90*/  BSYNC B0 ;  /* 0x0000000000007941 */ /* 0x000fea0003800000 */
.L_x_665:
        /* <DEDUP_REMOVED lines=11> */
.L_x_668:
[----:B------:R-:W-:Y:S05]  /*3f50*/  BSYNC B0 ;  /* 0x0000000000007941 */ /* 0x000fea0003800000 */
.L_x_667:
        /* <DEDUP_REMOVED lines=11> */
.L_x_670:
[----:B------:R-:W-:Y:S05]  /*4010*/  BSYNC B0 ;  /* 0x0000000000007941 */ /* 0x000fea0003800000 */
.L_x_669:
        /* <DEDUP_REMOVED lines=11> */
.L_x_672:
[----:B------:R-:W-:Y:S05]  /*40d0*/  BSYNC B0 ;  /* 0x0000000000007941 */ /* 0x000fea0003800000 */
.L_x_671:
        /* <DEDUP_REMOVED lines=11> */
.L_x_674:
[----:B------:R-:W-:Y:S05]  /*4190*/  BSYNC B0 ;  /* 0x0000000000007941 */ /* 0x000fea0003800000 */
.L_x_673:
        /* <DEDUP_REMOVED lines=11> */
.L_x_676:
[----:B------:R-:W-:Y:S05]  /*4250*/  BSYNC B0 ;  /* 0x0000000000007941 */ /* 0x000fea0003800000 */
.L_x_675:
        /* <DEDUP_REMOVED lines=11> */
.L_x_678:
[----:B------:R-:W-:Y:S05]  /*4310*/  BSYNC B0 ;  /* 0x0000000000007941 */ /* 0x000fea0003800000 */
.L_x_677:
        /* <DEDUP_REMOVED lines=11> */
.L_x_680:
[----:B------:R-:W-:Y:S05]  /*43d0*/  BSYNC B0 ;  /* 0x0000000000007941 */ /* 0x000fea0003800000 */
.L_x_679:
        /* <DEDUP_REMOVED lines=11> */
.L_x_682:
[----:B------:R-:W-:Y:S05]  /*4490*/  BSYNC B0 ;  /* 0x0000000000007941 */ /* 0x000fea0003800000 */
.L_x_681:
        /* <DEDUP_REMOVED lines=11> */
.L_x_684:
[----:B------:R-:W-:Y:S05]  /*4550*/  BSYNC B0 ;  /* 0x0000000000007941 */ /* 0x000fea0003800000 */
.L_x_683:
        /* <DEDUP_REMOVED lines=11> */
.L_x_686:
[----:B------:R-:W-:Y:S05]  /*4610*/  BSYNC B0 ;  /* 0x0000000000007941 */ /* 0x000fea0003800000 */
.L_x_685:
        /* <DEDUP_REMOVED lines=11> */
.L_x_688:
[----:B------:R-:W-:Y:S05]  /*46d0*/  BSYNC B0 ;  /* 0x0000000000007941 */ /* 0x000fea0003800000 */
.L_x_687:
        /* <DEDUP_REMOVED lines=11> */
.L_x_690:
[----:B------:R-:W-:Y:S05]  /*4790*/  BSYNC B0 ;  /* 0x0000000000007941 */ /* 0x000fea0003800000 */
.L_x_689:
        /* <DEDUP_REMOVED lines=11> */
.L_x_692:
[----:B------:R-:W-:Y:S05]  /*4850*/  BSYNC B0 ;  /* 0x0000000000007941 */ /* 0x000fea0003800000 */
.L_x_691:
        /* <DEDUP_REMOVED lines=11> */
.L_x_694:
[----:B------:R-:W-:Y:S05]  /*4910*/  BSYNC B0 ;  /* 0x0000000000007941 */ /* 0x000fea0003800000 */
.L_x_693:
        /* <DEDUP_REMOVED lines=11> */
.L_x_696:
[----:B------:R-:W-:Y:S05]  /*49d0*/  BSYNC B0 ;  /* 0x0000000000007941 */ /* 0x000fea0003800000 */
.L_x_695:
        /* <DEDUP_REMOVED lines=11> */
.L_x_698:
[----:B------:R-:W-:Y:S05]  /*4a90*/  BSYNC B0 ;  /* 0x0000000000007941 */ /* 0x000fea0003800000 */
.L_x_697:
        /* <DEDUP_REMOVED lines=11> */
.L_x_700:
[----:B------:R-:W-:Y:S05]  /*4b50*/  BSYNC B0 ;  /* 0x0000000000007941 */ /* 0x000fea0003800000 */
.L_x_699:
        /* <DEDUP_REMOVED lines=11> */
.L_x_702:
[----:B------:R-:W-:Y:S05]  /*4c10*/  BSYNC B0 ;  /* 0x0000000000007941 */ /* 0x000fea0003800000 */
.L_x_701:
        /* <DEDUP_REMOVED lines=11> */
.L_x_704:
[----:B------:R-:W-:Y:S05]  /*4cd0*/  BSYNC B0 ;  /* 0x0000000000007941 */ /* 0x000fea0003800000 */
.L_x_703:
        /* <DEDUP_REMOVED lines=11> */
.L_x_706:
[----:B------:R-:W-:Y:S05]  /*4d90*/  BSYNC B0 ;  /* 0x0000000000007941 */ /* 0x000fea0003800000 */
.L_x_705:
        /* <DEDUP_REMOVED lines=11> */
.L_x_708:
[----:B------:R-:W-:Y:S05]  /*4e50*/  BSYNC B0 ;  /* 0x0000000000007941 */ /* 0x000fea0003800000 */
.L_x_707:
        /* <DEDUP_REMOVED lines=11> */
.L_x_710:
[----:B------:R-:W-:Y:S05]  /*4f10*/  BSYNC B0 ;  /* 0x0000000000007941 */ /* 0x000fea0003800000 */
.L_x_709:
[----:B------:R-:W-:Y:S01]  /*4f20*/  BSSY B0, `(.L_x_711) ;  /* 0x000000a000007945 */ /* 0x000fe20003800000 */
        /* <DEDUP_REMOVED lines=9> */
.L_x_712:
[----:B------:R-:W-:Y:S05]  /*4fc0*/  BSYNC B0 ;  /* 0x0000000000007941 */ /* 0x000fea0003800000 */
.L_x_711:
        /* <DEDUP_REMOVED lines=10> */
.L_x_714:
[----:B------:R-:W-:Y:S05]  /*5070*/  BSYNC B0 ;  /* 0x0000000000007941 */ /* 0x000fea0003800000 */
.L_x_713:
        /* <DEDUP_REMOVED lines=10> */
.L_x_716:
[----:B------:R-:W-:Y:S05]  /*5120*/  BSYNC B0 ;  /* 0x0000000000007941 */ /* 0x000fea0003800000 */
.L_x_715:
        /* <DEDUP_REMOVED lines=10> */
.L_x_718:
[----:B------:R-:W-:Y:S05]  /*51d0*/  BSYNC B0 ;  /* 0x0000000000007941 */ /* 0x000fea0003800000 */
.L_x_717:
[----:B------:R-:W-:Y:S01]  /*51e0*/  PRMT R129, R129, 0x9910, RZ ;  /* 0x0000991081817816 */ /* 0x000fe200000000ff */
[----:B------:R-:W-:Y:S03]  /*51f0*/  BSSY B0, `(.L_x_719) ;  /* 0x000001c000007945 */ /* 0x000fe60003800000 */
[----:B------:R-:W-:-:S04]  /*5200*/  ISETP.NE.AND P5, PT, R129, RZ, PT ;  /* 0x000000ff8100720c */ /* 0x000fc80003fa5270 */
[----:B------:R-:W-:-:S05]  /*5210*/  FSEL R129, R130, -INF , P5 ;  /* 0xff80000082817808 */ /* 0x000fca0002800000 */
[----:B------:R-:W0:Y:S02]  /*5220*/  SHFL.BFLY PT, R130, R129, 0x10, 0x1f ;  /* 0x0e001f0081827f89 */ /* 0x000e2400000e0000 */
[----:B0-----:R-:W-:-:S04]  /*5230*/  FSETP.GEU.FTZ.AND P5, PT, R129, R130, PT ;  /* 0x000000828100720b */ /* 0x001fc80003fbe000 */
[----:B------:R-:W-:Y:S01]  /*5240*/  FSEL R130, R130, R129, !P5 ;  /* 0x0000008182827208 */ /* 0x000fe20006800000 */
[----:B------:R-:W-:-:S04]  /*5250*/  IMAD.MOV.U32 R129, RZ, RZ, RZ ;  /* 0x000000ffff817224 */ /* 0x000fc800078e00ff */
[----:B------:R-:W0:Y:S02]  /*5260*/  SHFL.BFLY PT, R131, R130, 0x8, 0x1f ;  /* 0x0d001f0082837f89 */ /* 0x000e2400000e0000 */
[----:B0-----:R-:W-:-:S04]  /*5270*/  FSETP.GEU.FTZ.AND P5, PT, R130, R131, PT ;  /* 0x000000838200720b */ /* 0x001fc80003fbe000 */
[----:B------:R-:W-:-:S05]  /*5280*/  FSEL R134, R131, R130, !P5 ;  /* 0x0000008283867208 */ /* 0x000fca0006800000 */
[----:B------:R-:W0:Y:S02]  /*5290*/  SHFL.BFLY PT, R131, R134, 0x4, 0x1f ;  /* 0x0c801f0086837f89 */ /* 0x000e2400000e0000 */
[----:B0-----:R-:W-:-:S04]  /*52a0*/  FSETP.GEU.FTZ.AND P5, PT, R134, R131, PT ;  /* 0x000000838600720b */ /* 0x001fc80003fbe000 */
[----:B------:R-:W-:Y:S02]  /*52b0*/  FSEL R140, R131, R134, !P5 ;  /* 0x00000086838c7208 */ /* 0x000fe40006800000 */
[----:B------:R-:W-:-:S03]  /*52c0*/  CS2R R134, SRZ ;  /* 0x0000000000867805 */ /* 0x000fc6000001ff00 */
[----:B------:R-:W0:Y:S02]  /*52d0*/  SHFL.BFLY PT, R131, R140, 0x2, 0x1f ;  /* 0x0c401f008c837f89 */ /* 0x000e2400000e0000 */
[----:B0-----:R-:W-:-:S04]  /*52e0*/  FSETP.GEU.FTZ.AND P5, PT, R140, R131, PT ;  /* 0x000000838c00720b */ /* 0x001fc80003fbe000 */
[----:B------:R-:W-:Y:S02]  /*52f0*/  FSEL R141, R131, R140, !P5 ;  /* 0x0000008c838d7208 */ /* 0x000fe40006800000 */
[----:B------:R-:W-:-:S03]  /*5300*/  CS2R R130, SRZ ;  /* 0x0000000000827805 */ /* 0x000fc6000001ff00 */
[----:B------:R-:W0:Y:S02]  /*5310*/  SHFL.BFLY PT, R136, R141, 0x1, 0x1f ;  /* 0x0c201f008d887f89 */ /* 0x000e2400000e0000 */
[----:B0-----:R-:W-:-:S04]  /*5320*/  FSETP.GEU.FTZ.AND P5, PT, R141, R136, PT ;  /* 0x000000888d00720b */ /* 0x001fc80003fbe000 */
[----:B------:R-:W-:Y:S01]  /*5330*/  FSEL R136, R136, R141, !P5 ;  /* 0x0000008d88887208 */ /* 0x000fe20006800000 */
[----:B------:R-:W-:Y:S05]  /*5340*/  @P0 BRA `(.L_x_720) ;  /* 0x0000006000000947 */ /* 0x000fea0003800000 */
[----:B------:R-:W2:Y:S02]  /*5350*/  LDG.E.U8 R140, [R2.64] ;  /* 0x00000004028c7981 */ /* 0x000ea4000c1e1100 */
[----:B--2---:R-:W-:-:S13]  /*5360*/  ISETP.NE.AND P0, PT, R140, RZ, PT ;  /* 0x000000ff8c00720c */ /* 0x004fda0003f05270 */
[----:B------:R-:W-:-:S04]  /*5370*/  @!P0 FADD.FTZ R132, -R136, R132 ;  /* 0x0000008488848221 */ /* 0x000fc80000010100 */
[----:B------:R-:W-:-:S04]  /*5380*/  @!P0 FMUL.FTZ R132, R132, 1.4426950216293334961 ;  /* 0x3fb8aa3b84848820 */ /* 0x000fc80000410000 */
[----:B------:R-:W0:Y:S02]  /*5390*/  @!P0 MUFU.EX2 R135, R132 ;  /* 0x0000008400878308 */ /* 0x000e240000000800 */
[----:B0-----:R-:W-:-:S06]  /*53a0*/  @!P0 FADD.FTZ R134, RZ, R135 ;  /* 0x00000087ff868221 */ /* 0x001fcc0000010000 */
.L_x_720:
[----:B------:R-:W-:Y:S05]  /*53b0*/  BSYNC B0 ;  /* 0x0000000000007941 */ /* 0x000fea0003800000 */
.L_x_719:
[----:B------:R-:W-:Y:S01]  /*53c0*/  ISETP.GE.AND P0, PT, R68, R67, PT ;  /* 0x000000434400720c */ /* 0x000fe20003f06270 */
[----:B------:R-:W-:-:S12]  /*53d0*/  BSSY B0, `(.L_x_721) ;  /* 0x0000008000007945 */ /* 0x000fd80003800000 */
[----:B------:R-:W-:Y:S05]  /*53e0*/  @P0 BRA `(.L_x_722) ;  /* 0x0000006000000947 */ /* 0x000fea0003800000 */
[----:B------:R-:W2:Y:S02]  /*53f0*/  LDG.E.U8 R132, [R2.64+0x20] ;  /* 0x0000200402847981 */ /* 0x000ea4000c1e1100 */
[----:B--2---:R-:W-:-:S13]  /*5400*/  ISETP.NE.AND P0, PT, R132, RZ, PT ;  /* 0x000000ff8400720c */ /* 0x004fda0003f05270 */
[----:B------:R-:W-:-:S04]  /*5410*/  @!P0 FADD.FTZ R133, -R136, R133 ;  /* 0x0000008588858221 */ /* 0x000fc80000010100 */
[----:B------:R-:W-:-:S04]  /*5420*/  @!P0 FMUL.FTZ R133, R133, 1.4426950216293334961 ;  /* 0x3fb8aa3b85858820 */ /* 0x000fc80000410000 */
[----:B------:R-:W0:Y:S02]  /*5430*/  @!P0 MUFU.EX2 R131, R133 ;  /* 0x0000008500838308 */ /* 0x000e240000000800 */
[----:B0-----:R-:W-:-:S06]  /*5440*/  @!P0 FADD.FTZ R134, R134, R131 ;  /* 0x0000008386868221 */ /* 0x001fcc0000010000 */
.L_x_722:
[----:B------:R-:W-:Y:S05]  /*5450*/  BSYNC B0 ;  /* 0x0000000000007941 */ /* 0x000fea0003800000 */
.L_x_721:
[----:B------:R-:W-:Y:S01]  /*5460*/  ISETP.GE.AND P0, PT, R0, R67, PT ;  /* 0x000000430000720c */ /* 0x000fe20003f06270 */
[----:B------:R-:W-:Y:S01]  /*5470*/  BSSY B0, `(.L_x_723) ;  /* 0x0000009000007945 */ /* 0x000fe20003800000 */
[----:B------:R-:W-:-:S11]  /*5480*/  CS2R R132, SRZ ;  /* 0x0000000000847805 */ /* 0x000fd6000001ff00 */
[----:B------:R-:W-:Y:S05]  /*5490*/  @P0 BRA `(.L_x_724) ;  /* 0x0000006000000947 */ /* 0x000fea0003800000 */
[----:B------:R-:W2:Y:S02]  /*54a0*/  LDG.E.U8 R140, [R2.64+0x40] ;  /* 0x00004004028c7981 */ /* 0x000ea4000c1e1100 */
[----:B--2---:R-:W-:-:S13]  /*54b0*/  ISETP.NE.AND P0, PT, R140, RZ, PT ;  /* 0x000000ff8c00720c */ /* 0x004fda0003f05270 */
[----:B------:R-:W-:-:S04]  /*54c0*/  @!P0 FADD.FTZ R139, -R136, R139 ;  /* 0x0000008b888b8221 */ /* 0x000fc80000010100 */
[----:B------:R-:W-:-:S04]  /*54d0*/  @!P0 FMUL.FTZ R139, R139, 1.4426950216293334961 ;  /* 0x3fb8aa3b8b8b8820 */ /* 0x000fc80000410000 */
[----:B------:R-:W0:Y:S02]  /*54e0*/  @!P0 MUFU.EX2 R132, R139 ;  /* 0x0000008b00848308 */ /* 0x000e240000000800 */
[----:B0-----:R-:W-:-:S06]  /*54f0*/  @!P0 FADD.FTZ R134, R134, R132 ;  /* 0x0000008486868221 */ /* 0x001fcc0000010000 */
.L_x_724:
[----:B------:R-:W-:Y:S05]  /*5500*/  BSYNC B0 ;  /* 0x0000000000007941 */ /* 0x000fea0003800000 */
.L_x_723:
        /* <DEDUP_REMOVED lines=9> */
.L_x_726:
[----:B------:R-:W-:Y:S05]  /*55a0*/  BSYNC B0 ;  /* 0x0000000000007941 */ /* 0x000fea0003800000 */
.L_x_725:
[----:B------:R-:W-:Y:S01]  /*55b0*/  ISETP.GE.AND P0, PT, R5, R67, PT ;  /* 0x000000430500720c */ /* 0x000fe20003f06270 */
[----:B------:R-:W-:Y:S01]  /*55c0*/  BSSY B0, `(.L_x_727) ;  /* 0x000000a000007945 */ /* 0x000fe20003800000 */
[----:B------:R-:W-:Y:S02]  /*55d0*/  IMAD.MOV.U32 R139, RZ, RZ, RZ ;  /* 0x000000ffff8b7224 */ /* 0x000fe400078e00ff */
[----:B------:R-:W-:-:S09]  /*55e0*/  IMAD.MOV.U32 R137, RZ, RZ, RZ ;  /* 0x000000ffff897224 */ /* 0x000fd200078e00ff */
[----:B------:R-:W-:Y:S05]  /*55f0*/  @P0 BRA `(.L_x_728) ;  /* 0x0000006000000947 */ /* 0x000fea0003800000 */
[----:B------:R-:W2:Y:S02]  /*5600*/  LDG.E.U8 R140, [R2.64+0x80] ;  /* 0x00008004028c7981 */ /* 0x000ea4000c1e1100 */
[----:B--2---:R-:W-:-:S13]  /*5610*/  ISETP.NE.AND P0, PT, R140, RZ, PT ;  /* 0x000000ff8c00720c */ /* 0x004fda0003f05270 */
[----:B------:R-:W-:-:S04]  /*5620*/  @!P0 FADD.FTZ R114, -R136, R114 ;  /* 0x0000007288728221 */ /* 0x000fc80000010100 */
[----:B------:R-:W-:-:S04]  /*5630*/  @!P0 FMUL.FTZ R114, R114, 1.4426950216293334961 ;  /* 0x3fb8aa3b72728820 */ /* 0x000fc80000410000 */
[----:B------:R-:W0:Y:S02]  /*5640*/  @!P0 MUFU.EX2 R137, R114 ;  /* 0x0000007200898308 */ /* 0x000e240000000800 */
[----:B0-----:R-:W-:-:S06]  /*5650*/  @!P0 FADD.FTZ R134, R134, R137 ;  /* 0x0000008986868221 */ /* 0x001fcc0000010000 */
.L_x_728:
[----:B------:R-:W-:Y:S05]  /*5660*/  BSYNC B0 ;  /* 0x0000000000007941 */ /* 0x000fea0003800000 */
.L_x_727:
        /* <DEDUP_REMOVED lines=9> */
.L_x_730:
[----:B------:R-:W-:Y:S05]  /*5700*/  BSYNC B0 ;  /* 0x0000000000007941 */ /* 0x000fea0003800000 */
.L_x_729:
        /* <DEDUP_REMOVED lines=11> */
.L_x_732:
[----:B------:R-:W-:Y:S05]  /*57c0*/  BSYNC B0 ;  /* 0x0000000000007941 */ /* 0x000fea0003800000 */
.L_x_731:
        /* <DEDUP_REMOVED lines=9> */
.L_x_734:
[----:B------:R-:W-:Y:S05]  /*5860*/  BSYNC B0 ;  /* 0x0000000000007941 */ /* 0x000fea0003800000 */
.L_x_733:
        /* <DEDUP_REMOVED lines=11> */
.L_x_736:
[----:B------:R-:W-:Y:S05]  /*5920*/  BSYNC B0 ;  /* 0x0000000000007941 */ /* 0x000fea0003800000 */
.L_x_735:
        /* <DEDUP_REMOVED lines=9> */
.L_x_738:
[----:B------:R-:W-:Y:S05]  /*59c0*/  BSYNC B0 ;  /* 0x0000000000007941 */ /* 0x000fea0003800000 */
.L_x_737:
        /* <DEDUP_REMOVED lines=11> */
.L_x_740:
[----:B------:R-:W-:Y:S05]  /*5a80*/  BSYNC B0 ;  /* 0x0000000000007941 */ /* 0x000fea0003800000 */
.L_x_739:
        /* <DEDUP_REMOVED lines=9> */
.L_x_742:
[----:B------:R-:W-:Y:S05]  /*5b20*/  BSYNC B0 ;  /* 0x0000000000007941 */ /* 0x000fea0003800000 */
.L_x_741:
        /* <DEDUP_REMOVED lines=11> */
.L_x_744:
[----:B------:R-:W-:Y:S05]  /*5be0*/  BSYNC B0 ;  /* 0x0000000000007941 */ /* 0x000fea0003800000 */
.L_x_743:
        /* <DEDUP_REMOVED lines=9> */
.L_x_746:
[----:B------:R-:W-:Y:S05]  /*5c80*/  BSYNC B0 ;  /* 0x0000000000007941 */ /* 0x000fea0003800000 */
.L_x_745:
        /* <DEDUP_REMOVED lines=11> */
.L_x_748:
[----:B------:R-:W-:Y:S05]  /*5d40*/  BSYNC B0 ;  /* 0x0000000000007941 */ /* 0x000fea0003800000 */
.L_x_747:
        /* <DEDUP_REMOVED lines=9> */
.L_x_750:
[----:B------:R-:W-:Y:S05]  /*5de0*/  BSYNC B0 ;  /* 0x0000000000007941 */ /* 0x000fea0003800000 */
.L_x_749:
        /* <DEDUP_REMOVED lines=11> */
.L_x_752:
[----:B------:R-:W-:Y:S05]  /*5ea0*/  BSYNC B0 ;  /* 0x0000000000007941 */ /* 0x000fea0003800000 */
.L_x_751:
        /* <DEDUP_REMOVED lines=9> */
.L_x_754:
[----:B------:R-:W-:Y:S05]  /*5f40*/  BSYNC B0 ;  /* 0x0000000000007941 */ /* 0x000fea0003800000 */
.L_x_753:
        /* <DEDUP_REMOVED lines=11> */
.L_x_756:
[----:B------:R-:W-:Y:S05]  /*6000*/  BSYNC B0 ;  /* 0x0000000000007941 */ /* 0x000fea0003800000 */
.L_x_755:
        /* <DEDUP_REMOVED lines=9> */
.L_x_758:
[----:B------:R-:W-:Y:S05]  /*60a0*/  BSYNC B0 ;  /* 0x0000000000007941 */ /* 0x000fea0003800000 */
.L_x_757:
        /* <DEDUP_REMOVED lines=11> */
.L_x_760:
[----:B------:R-:W-:Y:S05]  /*6160*/  BSYNC B0 ;  /* 0x0000000000007941 */ /* 0x000fea0003800000 */
.L_x_759:
        /* <DEDUP_REMOVED lines=9> */
.L_x_762:
[----:B------:R-:W-:Y:S05]  /*6200*/  BSYNC B0 ;  /* 0x0000000000007941 */ /* 0x000fea0003800000 */
.L_x_761:
        /* <DEDUP_REMOVED lines=11> */
.L_x_764:
[----:B------:R-:W-:Y:S05]  /*62c0*/  BSYNC B0 ;  /* 0x0000000000007941 */ /* 0x000fea0003800000 */
.L_x_763:
        /* <DEDUP_REMOVED lines=9> */
.L_x_766:
[----:B------:R-:W-:Y:S05]  /*6360*/  BSYNC B0 ;  /* 0x0000000000007941 */ /* 0x000fea0003800000 */
.L_x_765:
        /* <DEDUP_REMOVED lines=11> */
.L_x_768:
[----:B------:R-:W-:Y:S05]  /*6420*/  BSYNC B0 ;  /* 0x0000000000007941 */ /* 0x000fea0003800000 */
.L_x_767:
        /* <DEDUP_REMOVED lines=9> */
.L_x_770:
[----:B------:R-:W-:Y:S05]  /*64c0*/  BSYNC B0 ;  /* 0x0000000000007941 */ /* 0x000fea0003800000 */
.L_x_769:
        /* <DEDUP_REMOVED lines=11> */
.L_x_772:
[----:B------:R-:W-:Y:S05]  /*6580*/  BSYNC B0 ;  /* 0x0000000000007941 */ /* 0x000fea0003800000 */
.L_x_771:
        /* <DEDUP_REMOVED lines=9> */
.L_x_774:
[----:B------:R-:W-:Y:S05]  /*6620*/  BSYNC B0 ;  /* 0x0000000000007941 */ /* 0x000fea0003800000 */
.L_x_773:
        /* <DEDUP_REMOVED lines=11> */
.L_x_776:
[----:B------:R-:W-:Y:S05]  /*66e0*/  BSYNC B0 ;  /* 0x0000000000007941 */ /* 0x000fea0003800000 */
.L_x_775:
        /* <DEDUP_REMOVED lines=9> */
.L_x_778:
[----:B------:R-:W-:Y:S05]  /*6780*/  BSYNC B0 ;  /* 0x0000000000007941 */ /* 0x000fea0003800000 */
.L_x_777:
        /* <DEDUP_REMOVED lines=11> */
.L_x_780:
[----:B------:R-:W-:Y:S05]  /*6840*/  BSYNC B0 ;  /* 0x0000000000007941 */ /* 0x000fea0003800000 */
.L_x_779:
        /* <DEDUP_REMOVED lines=9> */
.L_x_782:
[----:B------:R-:W-:Y:S05]  /*68e0*/  BSYNC B0 ;  /* 0x0000000000007941 */ /* 0x000fea0003800000 */
.L_x_781:
        /* <DEDUP_REMOVED lines=11> */
.L_x_784:
[----:B------:R-:W-:Y:S05]  /*69a0*/  BSYNC B0 ;  /* 0x0000000000007941 */ /* 0x000fea0003800000 */
.L_x_783:
        /* <DEDUP_REMOVED lines=9> */
.L_x_786:
[----:B------:R-:W-:Y:S05]  /*6a40*/  BSYNC B0 ;  /* 0x0000000000007941 */ /* 0x000fea0003800000 */
.L_x_785:
        /* <DEDUP_REMOVED lines=11> */
.L_x_788:
[----:B------:R-:W-:Y:S05]  /*6b00*/  BSYNC B0 ;  /* 0x0000000000007941 */ /* 0x000fea0003800000 */
.L_x_787:
        /* <DEDUP_REMOVED lines=9> */
.L_x_790:
[----:B------:R-:W-:Y:S05]  /*6ba0*/  BSYNC B0 ;  /* 0x0000000000007941 */ /* 0x000fea0003800000 */
.L_x_789:
        /* <DEDUP_REMOVED lines=11> */
.L_x_792:
[----:B------:R-:W-:Y:S05]  /*6c60*/  BSYNC B0 ;  /* 0x0000000000007941 */ /* 0x000fea0003800000 */
.L_x_791:
        /* <DEDUP_REMOVED lines=9> */
.L_x_794:
[----:B------:R-:W-:Y:S05]  /*6d00*/  BSYNC B0 ;  /* 0x0000000000007941 */ /* 0x000fea0003800000 */
.L_x_793:
        /* <DEDUP_REMOVED lines=11> */
.L_x_796:
[----:B------:R-:W-:Y:S05]  /*6dc0*/  BSYNC B0 ;  /* 0x0000000000007941 */ /* 0x000fea0003800000 */
.L_x_795:
        /* <DEDUP_REMOVED lines=9> */
.L_x_798:
[----:B------:R-:W-:Y:S05]  /*6e60*/  BSYNC B0 ;  /* 0x0000000000007941 */ /* 0x000fea0003800000 */
.L_x_797:
        /* <DEDUP_REMOVED lines=11> */
.L_x_800:
[----:B------:R-:W-:Y:S05]  /*6f20*/  BSYNC B0 ;  /* 0x0000000000007941 */ /* 0x000fea0003800000 */
.L_x_799:
        /* <DEDUP_REMOVED lines=9> */
.L_x_802:
[----:B------:R-:W-:Y:S05]  /*6fc0*/  BSYNC B0 ;  /* 0x0000000000007941 */ /* 0x000fea0003800000 */
.L_x_801:
        /* <DEDUP_REMOVED lines=11> */
.L_x_804:
[----:B------:R-:W-:Y:S05]  /*7080*/  BSYNC B0 ;  /* 0x0000000000007941 */ /* 0x000fea0003800000 */
.L_x_803:
        /* <DEDUP_REMOVED lines=9> */
.L_x_806:
[----:B------:R-:W-:Y:S05]  /*7120*/  BSYNC B0 ;  /* 0x0000000000007941 */ /* 0x000fea0003800000 */
.L_x_805:
        /* <DEDUP_REMOVED lines=11> */
.L_x_808:
[----:B------:R-:W-:Y:S05]  /*71e0*/  BSYNC B0 ;  /* 0x0000000000007941 */ /* 0x000fea0003800000 */
.L_x_807:
        /* <DEDUP_REMOVED lines=9> */
.L_x_810:
[----:B------:R-:W-:Y:S05]  /*7280*/  BSYNC B0 ;  /* 0x0000000000007941 */ /* 0x000fea0003800000 */
.L_x_809:
        /* <DEDUP_REMOVED lines=11> */
.L_x_812:
[----:B------:R-:W-:Y:S05]  /*7340*/  BSYNC B0 ;  /* 0x0000000000007941 */ /* 0x000fea0003800000 */
.L_x_811:
        /* <DEDUP_REMOVED lines=9> */
.L_x_814:
[----:B------:R-:W-:Y:S05]  /*73e0*/  BSYNC B0 ;  /* 0x0000000000007941 */ /* 0x000fea0003800000 */
.L_x_813:
        /* <DEDUP_REMOVED lines=11> */
.L_x_816:
[----:B------:R-:W-:Y:S05]  /*74a0*/  BSYNC B0 ;  /* 0x0000000000007941 */ /* 0x000fea0003800000 */
.L_x_815:
        /* <DEDUP_REMOVED lines=9> */
.L_x_818:
[----:B------:R-:W-:Y:S05]  /*7540*/  BSYNC B0 ;  /* 0x0000000000007941 */ /* 0x000fea0003800000 */
.L_x_817:
        /* <DEDUP_REMOVED lines=11> */
.L_x_820:
[----:B------:R-:W-:Y:S05]  /*7600*/  BSYNC B0 ;  /* 0x0000000000007941 */ /* 0x000fea0003800000 */
.L_x_819:
        /* <DEDUP_REMOVED lines=9> */
.L_x_822:
[----:B------:R-:W-:Y:S05]  /*76a0*/  BSYNC B0 ;  /* 0x0000000000007941 */ /* 0x000fea0003800000 */
.L_x_821:
        /* <DEDUP_REMOVED lines=11> */
.L_x_824:
[----:B------:R-:W-:Y:S05]  /*7760*/  BSYNC B0 ;  /* 0x0000000000007941 */ /* 0x000fea0003800000 */
.L_x_823:
        /* <DEDUP_REMOVED lines=9> */
.L_x_826:
[----:B------:R-:W-:Y:S05]  /*7800*/  BSYNC B0 ;  /* 0x0000000000007941 */ /* 0x000fea0003800000 */
.L_x_825:
        /* <DEDUP_REMOVED lines=11> */
.L_x_828:
[----:B------:R-:W-:Y:S05]  /*78c0*/  BSYNC B0 ;  /* 0x0000000000007941 */ /* 0x000fea0003800000 */
.L_x_827:
        /* <DEDUP_REMOVED lines=9> */
.L_x_830:
[----:B------:R-:W-:Y:S05]  /*7960*/  BSYNC B0 ;  /* 0x0000000000007941 */ /* 0x000fea0003800000 */
.L_x_829:
        /* <DEDUP_REMOVED lines=11> */
.L_x_832:
[----:B------:R-:W-:Y:S05]  /*7a20*/  BSYNC B0 ;  /* 0x0000000000007941 */ /* 0x000fea0003800000 */
.L_x_831:
        /* <DEDUP_REMOVED lines=9> */
.L_x_834:
[----:B------:R-:W-:Y:S05]  /*7ac0*/  BSYNC B0 ;  /* 0x0000000000007941 */ /* 0x000fea0003800000 */
.L_x_833:
        /* <DEDUP_REMOVED lines=11> */
.L_x_836:
[----:B------:R-:W-:Y:S05]  /*7b80*/  BSYNC B0 ;  /* 0x0000000000007941 */ /* 0x000fea0003800000 */
.L_x_835:
        /* <DEDUP_REMOVED lines=9> */
.L_x_838:
[----:B------:R-:W-:Y:S05]  /*7c20*/  BSYNC B0 ;  /* 0x0000000000007941 */ /* 0x000fea0003800000 */
.L_x_837:
[----:B------:R-:W-:Y:S01]  /*7c30*/  BSSY B0, `(.L_x_839) ;  /* 0x000000a000007945 */ /* 0x000fe20003800000 */
[----:B------:R-:W-:Y:S02]  /*7c40*/  IMAD.MOV.U32 R67, RZ, RZ, RZ ;  /* 0x000000ffff437224 */ /* 0x000fe400078e00ff */
[----:B------:R-:W-:Y:S01]  /*7c50*/  IMAD.MOV.U32 R121, RZ, RZ, RZ ;  /* 0x000000ffff797224 */ /* 0x000fe200078e00ff */
[----:B------:R-:W-:Y:S05]  /*7c60*/  @P3 BRA `(.L_x_840) ;  /* 0x0000006000003947 */ /* 0x000fea0003800000 */
[----:B------:R-:W2:Y:S02]  /*7c70*/  LDG.E.U8 R98, [R2.64+0x780] ;  /* 0x0007800402627981 */ /* 0x000ea4000c1e1100 */
[----:B--2---:R-:W-:-:S13]  /*7c80*/  ISETP.NE.AND P0, PT, R98, RZ, PT ;  /* 0x000000ff6200720c */ /* 0x004fda0003f05270 */
[----:B------:R-:W-:-:S04]  /*7c90*/  @!P0 FADD.FTZ R125, -R136, R125 ;  /* 0x0000007d887d8221 */ /* 0x000fc80000010100 */
[----:B------:R-:W-:-:S04]  /*7ca0*/  @!P0 FMUL.FTZ R125, R125, 1.4426950216293334961 ;  /* 0x3fb8aa3b7d7d8820 */ /* 0x000fc80000410000 */
[----:B------:R-:W0:Y:S02]  /*7cb0*/  @!P0 MUFU.EX2 R121, R125 ;  /* 0x0000007d00798308 */ /* 0x000e240000000800 */
[----:B0-----:R-:W-:-:S06]  /*7cc0*/  @!P0 FADD.FTZ R134, R134, R121 ;  /* 0x0000007986868221 */ /* 0x001fcc0000010000 */
.L_x_840:
[----:B------:R-:W-:Y:S05]  /*7cd0*/  BSYNC B0 ;  /* 0x0000000000007941 */ /* 0x000fea0003800000 */
.L_x_839:
[----:B------:R-:W-:Y:S01]  /*7ce0*/  BSSY B0, `(.L_x_841) ;  /* 0x0000008000007945 */ /* 0x000fe20003800000 */
[----:B------:R-:W-:Y:S05]  /*7cf0*/  @P4 BRA `(.L_x_842) ;  /* 0x0000006000004947 */ /* 0x000fea0003800000 */
[----:B------:R-:W2:Y:S02]  /*7d00*/  LDG.E.U8 R98, [R2.64+0x7a0] ;  /* 0x0007a00402627981 */ /* 0x000ea4000c1e1100 */
[----:B--2---:R-:W-:-:S13]  /*7d10*/  ISETP.NE.AND P0, PT, R98, RZ, PT ;  /* 0x000000ff6200720c */ /* 0x004fda0003f05270 */
[----:B------:R-:W-:-:S04]  /*7d20*/  @!P0 FADD.FTZ R128, -R136, R128 ;  /* 0x0000008088808221 */ /* 0x000fc80000010100 */
[----:B------:R-:W-:-:S04]  /*7d30*/  @!P0 FMUL.FTZ R128, R128, 1.4426950216293334961 ;  /* 0x3fb8aa3b80808820 */ /* 0x000fc80000410000 */
[----:B------:R-:W0:Y:S02]  /*7d40*/  @!P0 MUFU.EX2 R119, R128 ;  /* 0x0000008000778308 */ /* 0x000e240000000800 */
[----:B0-----:R-:W-:-:S06]  /*7d50*/  @!P0 FADD.FTZ R134, R134, R119 ;  /* 0x0000007786868221 */ /* 0x001fcc0000010000 */
.L_x_842:
[----:B------:R-:W-:Y:S05]  /*7d60*/  BSYNC B0 ;  /* 0x0000000000007941 */ /* 0x000fea0003800000 */
.L_x_841:
        /* <DEDUP_REMOVED lines=8> */
.L_x_844:
[----:B------:R-:W-:Y:S05]  /*7df0*/  BSYNC B0 ;  /* 0x0000000000007941 */ /* 0x000fea0003800000 */
.L_x_843:
        /* <DEDUP_REMOVED lines=8> */
.L_x_846:
[----:B------:R-:W-:Y:S05]  /*7e80*/  BSYNC B0 ;  /* 0x0000000000007941 */ /* 0x000fea0003800000 */
.L_x_845:
[----:B------:R-:W0:Y:S01]  /*7e90*/  SHFL.BFLY PT, R3, R134, 0x10, 0x1f ;  /* 0x0e001f0086037f89 */ /* 0x000e2200000e0000 */
[----:B------:R-:W-:Y:S01]  /*7ea0*/  ISETP.GE.AND P0, PT, R138, 0x1, PT ;  /* 0x000000018a00780c */ /* 0x000fe20003f06270 */
[----:B0-----:R-:W-:-:S05]  /*7eb0*/  FADD.FTZ R3, R3, R134 ;  /* 0x0000008603037221 */ /* 0x001fca0000010000 */
[----:B------:R-:W0:Y:S02]  /*7ec0*/  SHFL.BFLY PT, R2, R3, 0x8, 0x1f ;  /* 0x0d001f0003027f89 */ /* 0x000e2400000e0000 */
[----:B0-----:R-:W-:-:S05]  /*7ed0*/  FADD.FTZ R2, R3, R2 ;  /* 0x0000000203027221 */ /* 0x001fca0000010000 */
[----:B------:R-:W0:Y:S02]  /*7ee0*/  SHFL.BFLY PT, R125, R2, 0x4, 0x1f ;  /* 0x0c801f00027d7f89 */ /* 0x000e2400000e0000 */
[----:B0-----:R-:W-:-:S05]  /*7ef0*/  FADD.FTZ R125, R2, R125 ;  /* 0x0000007d027d7221 */ /* 0x001fca0000010000 */
[----:B------:R-:W0:Y:S02]  /*7f00*/  SHFL.BFLY PT, R98, R125, 0x2, 0x1f ;  /* 0x0c401f007d627f89 */ /* 0x000e2400000e0000 */
[----:B0-----:R-:W-:-:S05]  /*7f10*/  FADD.FTZ R98, R125, R98 ;  /* 0x000000627d627221 */ /* 0x001fca0000010000 */
[----:B------:R0:W1:Y:S01]  /*7f20*/  SHFL.BFLY PT, R127, R98, 0x1, 0x1f ;  /* 0x0c201f00627f7f89 */ /* 0x00006200000e0000 */
[----:B------:R-:W-:Y:S05]  /*7f30*/  @!P0 EXIT ;  /* 0x000000000000894d */ /* 0x000fea0003800000 */
[----:B------:R-:W-:Y:S01]  /*7f40*/  ISETP.GE.AND P0, PT, R65, c[0x0][0x178], PT ;  /* 0x00005e0041007a0c */ /* 0x000fe20003f06270 */
[----:B01----:R-:W-:-:S12]  /*7f50*/  FADD.FTZ R98, R98, R127 ;  /* 0x0000007f62627221 */ /* 0x003fd80000010000 */
[----:B------:R-:W-:Y:S05]  /*7f60*/  @P0 EXIT ;  /* 0x000000000000094d */ /* 0x000fea0003800000 */
[----:B------:R-:W-:Y:S01]  /*7f70*/  FSETP.NEU.FTZ.AND P0, PT, R98, RZ, PT ;  /* 0x000000ff6200720b */ /* 0x000fe20003f1d000 */
[----:B------:R-:W-:Y:S01]  /*7f80*/  IMAD.MOV.U32 R102, RZ, RZ, 0x7fff ;  /* 0x00007fffff667424 */ /* 0x000fe200078e00ff */
[----:B------:R-:W-:Y:S01]  /*7f90*/  ISETP.GE.AND P1, PT, R68, c[0x0][0x178], PT ;  /* 0x00005e0044007a0c */ /* 0x000fe20003f26270 */
[----:B------:R-:W-:Y:S02]  /*7fa0*/  IMAD.MOV.U32 R3, RZ, RZ, 0x2 ;  /* 0x00000002ff037424 */ /* 0x000fe400078e00ff */
[----:B------:R-:W-:-:S04]  /*7fb0*/  IMAD R2, R66, c[0x0][0x174], R65 ;  /* 0x00005d0042027a24 */ /* 0x000fc800078e0241 */
[----:B------:R-:W-:-:S04]  /*7fc0*/  IMAD.WIDE R2, R2, R3, c[0x0][0x160] ;  /* 0x0000580002027625 */ /* 0x000fc800078e0203 */
[----:B------:R-:W0:Y:S02]  /*7fd0*/  @P0 MUFU.RCP R100, R98 ;  /* 0x0000006200640308 */ /* 0x000e240000001000 */
[----:B0-----:R-:W-:-:S05]  /*7fe0*/  @P0 FMUL.FTZ R100, R100, R135 ;  /* 0x0000008764640220 */ /* 0x001fca0000410000 */
[----:B------:R-:W-:-:S04]  /*7ff0*/  @P0 F2FP.BF16.PACK_AB R100, RZ, R100 ;  /* 0x00000064ff64023e */ /* 0x000fc800000010ff */
[----:B------:R-:W-:-:S05]  /*8000*/  @!P0 PRMT R100, R102, 0x7610, R100 ;  /* 0x0000761066648816 */ /* 0x000fca0000000064 */
[----:B------:R0:W-:Y:S01]  /*8010*/  STG.E.U16 [R2.64], R100 ;  /* 0x0000006402007986 */ /* 0x0001e2000c101504 */
[----:B------:R-:W-:Y:S05]  /*8020*/  @P1 EXIT ;  /* 0x000000000000194d */ /* 0x000fea0003800000 */
[----:B------:R-:W1:Y:S01]  /*8030*/  @P0 MUFU.RCP R66, R98 ;  /* 0x0000006200420308 */ /* 0x000e620000001000 */
[----:B------:R-:W-:Y:S01]  /*8040*/  ISETP.GE.AND P1, PT, R0, c[0x0][0x178], PT ;  /* 0x00005e0000007a0c */ /* 0x000fe20003f26270 */
[----:B-1----:R-:W-:Y:S02]  /*8050*/  @P0 FMUL.FTZ R65, R66, R131 ;  /* 0x0000008342410220 */ /* 0x002fe40000410000 */
[----:B------:R-:W-:-:S03]  /*8060*/  IMAD.MOV.U32 R66, RZ, RZ, 0x7fff ;  /* 0x00007fffff427424 */ /* 0x000fc600078e00ff */
[----:B------:R-:W-:-:S04]  /*8070*/  @P0 F2FP.BF16.PACK_AB R65, RZ, R65 ;  /* 0x00000041ff41023e */ /* 0x000fc800000010ff */
[----:B------:R-:W-:-:S05]  /*8080*/  @!P0 PRMT R65, R66, 0x7610, R65 ;  /* 0x0000761042418816 */ /* 0x000fca0000000041 */
[----:B------:R1:W-:Y:S01]  /*8090*/  STG.E.U16 [R2.64+0x40], R65 ;  /* 0x0000404102007986 */ /* 0x0003e2000c101504 */
[----:B------:R-:W-:Y:S05]  /*80a0*/  @P1 EXIT ;  /* 0x000000000000194d */ /* 0x000fea0003800000 */
[----:B-1----:R-:W1:Y:S01]  /*80b0*/  @P0 MUFU.RCP R65, R98 ;  /* 0x0000006200410308 */ /* 0x002e620000001000 */
[----:B------:R-:W-:Y:S01]  /*80c0*/  ISETP.GE.AND P1, PT, R4, c[0x0][0x178], PT ;  /* 0x00005e0004007a0c */ /* 0x000fe20003f26270 */
[----:B-1----:R-:W-:Y:S02]  /*80d0*/  @P0 FMUL.FTZ R0, R65, R132 ;  /* 0x0000008441000220 */ /* 0x002fe40000410000 */
[----:B------:R-:W-:-:S03]  /*80e0*/  IMAD.MOV.U32 R65, RZ, RZ, 0x7fff ;  /* 0x00007fffff417424 */ /* 0x000fc600078e00ff */
[----:B------:R-:W-:-:S04]  /*80f0*/  @P0 F2FP.BF16.PACK_AB R0, RZ, R0 ;  /* 0x00000000ff00023e */ /* 0x000fc800000010ff */
[----:B------:R-:W-:-:S05]  /*8100*/  @!P0 PRMT R0, R65, 0x7610, R0 ;  /* 0x0000761041008816 */ /* 0x000fca0000000000 */
[----:B------:R1:W-:Y:S01]  /*8110*/  STG.E.U16 [R2.64+0x80], R0 ;  /* 0x0000800002007986 */ /* 0x0003e2000c101504 */
[----:B------:R-:W-:Y:S05]  /*8120*/  @P1 EXIT ;  /* 0x000000000000194d */ /* 0x000fea0003800000 */
[----:B------:R-:W2:Y:S01]  /*8130*/  @P0 MUFU.RCP R65, R98 ;  /* 0x0000006200410308 */ /* 0x000ea20000001000 */
[----:B------:R-:W-:Y:S01]  /*8140*/  ISETP.GE.AND P1, PT, R5, c[0x0][0x178], PT ;  /* 0x00005e0005007a0c */ /* 0x000fe20003f26270 */
[----:B------:R-:W-:Y:S02]  /*8150*/  IMAD.MOV.U32 R4, RZ, RZ, 0x7fff ;  /* 0x00007fffff047424 */ /* 0x000fe400078e00ff */
[----:B-12---:R-:W-:-:S05]  /*8160*/  @P0 FMUL.FTZ R0, R65, R130 ;  /* 0x0000008241000220 */ /* 0x006fca0000410000 */
[----:B------:R-:W-:-:S04]  /*8170*/  @P0 F2FP.BF16.PACK_AB R0, RZ, R0 ;  /* 0x00000000ff00023e */ /* 0x000fc800000010ff */
[----:B------:R-:W-:-:S05]  /*8180*/  @!P0 PRMT R0, R4, 0x7610, R0 ;  /* 0x0000761004008816 */ /* 0x000fca0000000000 */
[----:B------:R1:W-:Y:S01]  /*8190*/  STG.E.U16 [R2.64+0xc0], R0 ;  /* 0x0000c00002007986 */ /* 0x0003e2000c101504 */
[----:B------:R-:W-:Y:S05]  /*81a0*/  @P1 EXIT ;  /* 0x000000000000194d */ /* 0x000fea0003800000 */
[----:B-1----:R-:W1:Y:S01]  /*81b0*/  @P0 MUFU.RCP R0, R98 ;  /* 0x0000006200000308 */ /* 0x002e620000001000 */
[----:B------:R-:W-:Y:S01]  /*81c0*/  ISETP.GE.AND P1, PT, R6, c[0x0][0x178], PT ;  /* 0x00005e0006007a0c */ /* 0x000fe20003f26270 */
[----:B------:R-:W-:Y:S02]  /*81d0*/  IMAD.MOV.U32 R4, RZ, RZ, 0x7fff ;  /* 0x00007fffff047424 */ /* 0x000fe400078e00ff */
[----:B-1----:R-:W-:-:S05]  /*81e0*/  @P0 FMUL.FTZ R0, R0, R137 ;  /* 0x0000008900000220 */ /* 0x002fca0000410000 */
        /* <DEDUP_REMOVED lines=469> */
[----:B------:R-:W-:Y:S02]  /*9f40*/  IMAD.MOV.U32 R4, RZ, RZ, 0x7fff ;  /* 0x00007fffff047424 */ /* 0x000fe400078e00ff */
[----:B-1----:R-:W-:-:S05]  /*9f50*/  @P0 FMUL.FTZ R0, R0, R123 ;  /* 0x0000007b00000220 */ /* 0x002fca0000410000 */
[----:B------:R-:W-:-:S04]  /*9f60*/  @P0 F2FP.BF16.PACK_AB R0, RZ, R0 ;  /* 0x00000000ff00023e */ /* 0x000fc800000010ff */
[----:B------:R-:W-:-:S05]  /*9f70*/  @!P0 PRMT R0, R4, 0x7610, R0 ;  /* 0x0000761004008816 */ /* 0x000fca0000000000 */
[----:B------:R-:W-:Y:S01]  /*9f80*/  STG.E.U16 [R2.64+0xfc0], R0 ;  /* 0x000fc00002007986 */ /* 0x000fe2000c101504 */
[----:B------:R-:W-:Y:S05]  /*9f90*/  EXIT ;  /* 0x000000000000794d */ /* 0x000fea0003800000 */
.L_x_847:
        /* <DEDUP_REMOVED lines=14> */
.L_x_10838:


//--------------------- .text._ZN43_GLOBAL__N__9ae7fba5_10_SoftMax_cu_9f978f6320softmax_warp_forwardIN3c108BFloat16ES2_fLi10ELb0ELb1EEEvPT0_PKT_iiiPKbib --------------------------
	.section	.text._ZN43_GLOBAL__N__9ae7fba5_10_SoftMax_cu_9f978f6320softmax_warp_forwardIN3c108BFloat16ES2_fLi10ELb0ELb1EEEvPT0_PKT_iiiPKbib,"ax",@progbits
	.sectioninfo	@"SHI_REGISTERS=80"
	.align	128
.text._ZN43_GLOBAL__N__9ae7fba5_10_SoftMax_cu_9f978f6320softmax_warp_forwardIN3c108BFloat16ES2_fLi10ELb0ELb1EEEvPT0_PKT_iiiPKbib:
        .type           _ZN43_GLOBAL__N__9ae7fba5_10_SoftMax_cu_9f978f6320softmax_warp_forwardIN3c108BFloat16ES2_fLi10ELb0ELb1EEEvPT0_PKT_iiiPKbib,@function
        .size           _ZN43_GLOBAL__N__9ae7fba5_10_SoftMax_cu_9f978f6320softmax_warp_forwardIN3c108BFloat16ES2_fLi10ELb0ELb1EEEvPT0_PKT_iiiPKbib,(.L_x_10839 - _ZN43_GLOBAL__N__9ae7fba5_10_SoftMax_cu_9f978f6320softmax_warp_forwardIN3c108BFloat16ES2_fLi10ELb0ELb1EEEvPT0_PKT_iiiPKbib)
        .other          _ZN43_GLOBAL__N__9ae7fba5_10_SoftMax_cu_9f978f6320softmax_warp_forwardIN3c108BFloat16ES2_fLi10ELb0ELb1EEEvPT0_PKT_iiiPKbib,@"STO_CUDA_ENTRY STV_DEFAULT"
_ZN43_GLOBAL__N__9ae7fba5_10_SoftMax_cu_9f978f6320softmax_warp_forwardIN3c108BFloat16ES2_fLi10ELb0ELb1EEEvPT0_PKT_iiiPKbib:
        /* <DEDUP_REMOVED lines=17> */
[----:B------:R-:W-:-:S04]  /*0110*/  IABS R9, c[0x0][0x188] ;  /* 0x0000620000097a13 */ /* 0x000fc80000000000 */
[----:B------:R-:W0:Y:S08]  /*0120*/  I2F.RP R0, R9 ;  /* 0x0000000900007306 */ /* 0x000e300000209400 */
[----:B0-----:R-:W0:Y:S02]  /*0130*/  MUFU.RCP R0, R0 ;  /* 0x0000000000007308 */ /* 0x001e240000001000 */
[----:B0-----:R-:W-:-:S06]  /*0140*/  IADD3 R2, R0, 0xffffffe, RZ ;  /* 0x0ffffffe00027810 */ /* 0x001fcc0007ffe0ff */
[----:B------:R0:W1:Y:S02]  /*0150*/  F2I.FTZ.U32.TRUNC.NTZ R3, R2 ;  /* 0x0000000200037305 */ /* 0x000064000021f000 */
[----:B0-----:R-:W-:Y:S02]  /*0160*/  IMAD.MOV.U32 R2, RZ, RZ, RZ ;  /* 0x000000ffff027224 */ /* 0x001fe400078e00ff */
[----:B-1----:R-:W-:-:S04]  /*0170*/  IMAD.MOV R4, RZ, RZ, -R3 ;  /* 0x000000ffff047224 */ /* 0x002fc800078e0a03 */
[----:B------:R-:W-:Y:S01]  /*0180*/  IMAD R11, R4, R9, RZ ;  /* 0x00000009040b7224 */ /* 0x000fe200078e02ff */
[----:B------:R-:W-:Y:S02]  /*0190*/  IABS R4, R5 ;  /* 0x0000000500047213 */ /* 0x000fe40000000000 */
[----:B------:R-:W-:Y:S01]  /*01a0*/  LOP3.LUT R5, R5, c[0x0][0x188], RZ, 0x3c, !PT ;  /* 0x0000620005057a12 */ /* 0x000fe200078e3cff */
[----:B------:R-:W-:-:S03]  /*01b0*/  IMAD.HI.U32 R3, R3, R11, R2 ;  /* 0x0000000b03037227 */ /* 0x000fc600078e0002 */
[----:B------:R-:W-:-:S03]  /*01c0*/  ISETP.GE.AND P3, PT, R5, RZ, PT ;  /* 0x000000ff0500720c */ /* 0x000fc60003f66270 */
        /* <DEDUP_REMOVED lines=13> */
.L_x_848:
[----:B------:R-:W-:Y:S01]  /*02a0*/  IADD3 R2, P1, R2, c[0x0][0x180], RZ ;  /* 0x0000600002027a10 */ /* 0x000fe20007f3e0ff */
[----:B------:R-:W-:-:S03]  /*02b0*/  ULDC.64 UR4, c[0x0][0x118] ;  /* 0x0000460000047ab9 */ /* 0x000fc60000000a00 */
[----:B------:R-:W-:-:S05]  /*02c0*/  IADD3.X R3, R3, c[0x0][0x184], RZ, P1, !PT ;  /* 0x0000610003037a10 */ /* 0x000fca0000ffe4ff */
[----:B------:R-:W2:Y:S01]  /*02d0*/  @!P0 LDG.E.U8 R0, [R2.64] ;  /* 0x0000000402008981 */ /* 0x000ea2000c1e1100 */
[----:B------:R-:W-:Y:S02]  /*02e0*/  IADD3 R33, R40, 0x40, RZ ;  /* 0x0000004028217810 */ /* 0x000fe40007ffe0ff */
[C---:B------:R-:W-:Y:S01]  /*02f0*/  SHF.L.U64.HI R10, R38.reuse, 0x1, R7 ;  /* 0x00000001260a7819 */ /* 0x040fe20000010207 */
[----:B------:R-:W-:Y:S01]  /*0300*/  IMAD.SHL.U32 R38, R38, 0x2, RZ ;  /* 0x0000000226267824 */ /* 0x000fe200078e00ff */
[C---:B------:R-:W-:Y:S02]  /*0310*/  IADD3 R28, R40.reuse, 0xe0, RZ ;  /* 0x000000e0281c7810 */ /* 0x040fe40007ffe0ff */
[----:B------:R-:W-:Y:S02]  /*0320*/  IADD3 R27, R40, 0x100, RZ ;  /* 0x00000100281b7810 */ /* 0x000fe40007ffe0ff */
[----:B------:R-:W-:Y:S02]  /*0330*/  IADD3 R36, P2, R38, c[0x0][0x168], RZ ;  /* 0x00005a0026247a10 */ /* 0x000fe40007f5e0ff */
[----:B------:R-:W-:-:S02]  /*0340*/  IADD3 R26, R40, 0x120, RZ ;  /* 0x00000120281a7810 */ /* 0x000fc40007ffe0ff */
[----:B------:R-:W-:Y:S02]  /*0350*/  IADD3.X R37, R10, c[0x0][0x16c], RZ, P2, !PT ;  /* 0x00005b000a257a10 */ /* 0x000fe400017fe4ff */
[C---:B------:R-:W-:Y:S02]  /*0360*/  IADD3 R25, R40.reuse, 0x140, RZ ;  /* 0x0000014028197810 */ /* 0x040fe40007ffe0ff */
[C---:B------:R-:W-:Y:S01]  /*0370*/  IADD3 R24, R40.reuse, 0x160, RZ ;  /* 0x0000016028187810 */ /* 0x040fe20007ffe0ff */
[----:B------:R-:W3:Y:S01]  /*0380*/  @!P0 LDG.E.U16 R35, [R36.64] ;  /* 0x0000000424238981 */ /* 0x000ee2000c1e1500 */
[C---:B------:R-:W-:Y:S02]  /*0390*/  IADD3 R23, R40.reuse, 0x180, RZ ;  /* 0x0000018028177810 */ /* 0x040fe40007ffe0ff */
[C---:B------:R-:W-:Y:S02]  /*03a0*/  IADD3 R22, R40.reuse, 0x1a0, RZ ;  /* 0x000001a028167810 */ /* 0x040fe40007ffe0ff */
[----:B------:R-:W-:-:S02]  /*03b0*/  IADD3 R34, R40, 0x20, RZ ;  /* 0x0000002028227810 */ /* 0x000fc40007ffe0ff */
[----:B------:R-:W-:Y:S02]  /*03c0*/  IADD3 R21, R40, 0x1c0, RZ ;  /* 0x000001c028157810 */ /* 0x000fe40007ffe0ff */
[-C--:B------:R-:W-:Y:S02]  /*03d0*/  ISETP.GE.AND P5, PT, R34, R39.reuse, PT ;  /* 0x000000272200720c */ /* 0x080fe40003fa6270 */
[C---:B------:R-:W-:Y:S02]  /*03e0*/  IADD3 R32, R40.reuse, 0x60, RZ ;  /* 0x0000006028207810 */ /* 0x040fe40007ffe0ff */
[C---:B------:R-:W-:Y:S02]  /*03f0*/  IADD3 R31, R40.reuse, 0x80, RZ ;  /* 0x00000080281f7810 */ /* 0x040fe40007ffe0ff */
[----:B------:R-:W-:Y:S02]  /*0400*/  IADD3 R20, R40, 0x1e0, RZ ;  /* 0x000001e028147810 */ /* 0x000fe40007ffe0ff */
[----:B------:R-:W-:-:S02]  /*0410*/  ISETP.GE.AND P2, PT, R32, R39, PT ;  /* 0x000000272000720c */ /* 0x000fc40003f46270 */
[-C--:B------:R-:W-:Y:S02]  /*0420*/  ISETP.GE.AND P6, PT, R31, R39.reuse, PT ;  /* 0x000000271f00720c */ /* 0x080fe40003fc6270 */
[-C--:B------:R-:W-:Y:S01]  /*0430*/  ISETP.GE.AND P4, PT, R33, R39.reuse, PT ;  /* 0x000000272100720c */ /* 0x080fe20003f86270 */
[----:B------:R-:W4:Y:S01]  /*0440*/  @!P5 LDG.E.U16 R76, [R36.64+0x40] ;  /* 0x00004004244cd981 */ /* 0x000f22000c1e1500 */
[----:B------:R-:W-:Y:S02]  /*0450*/  IADD3 R30, R40, 0xa0, RZ ;  /* 0x000000a0281e7810 */ /* 0x000fe40007ffe0ff */
[----:B------:R-:W-:Y:S02]  /*0460*/  ISETP.GE.AND P3, PT, R32, R39, PT ;  /* 0x000000272000720c */ /* 0x000fe40003f66270 */
[C---:B------:R-:W-:Y:S02]  /*0470*/  IADD3 R29, R40.reuse, 0xc0, RZ ;  /* 0x000000c0281d7810 */ /* 0x040fe40007ffe0ff */
[C---:B------:R-:W-:Y:S01]  /*0480*/  IADD3 R19, R40.reuse, 0x200, RZ ;  /* 0x0000020028137810 */ /* 0x040fe20007ffe0ff */
[----:B------:R-:W5:Y:S01]  /*0490*/  @!P2 LDG.E.U16 R41, [R36.64+0xc0] ;  /* 0x0000c0042429a981 */ /* 0x000f62000c1e1500 */
[----:B------:R-:W-:-:S02]  /*04a0*/  IADD3 R18, R40, 0x220, RZ ;  /* 0x0000022028127810 */ /* 0x000fc40007ffe0ff */
[C---:B------:R-:W-:Y:S01]  /*04b0*/  IADD3 R17, R40.reuse, 0x240, RZ ;  /* 0x0000024028117810 */ /* 0x040fe20007ffe0ff */
[----:B------:R-:W3:Y:S01]  /*04c0*/  @!P6 LDG.E.U16 R42, [R36.64+0x100] ;  /* 0x00010004242ae981 */ /* 0x000ee2000c1e1500 */
        /* <DEDUP_REMOVED lines=11> */
[----:B------:R-:W-:Y:S02]  /*0580*/  IADD3 R4, R40, 0x3c0, RZ ;  /* 0x000003c028047810 */ /* 0x000fe40007ffe0ff */
[----:B--2---:R-:W-:Y:S02]  /*0590*/  @!P0 ISETP.NE.AND P1, PT, R0, RZ, PT ;  /* 0x000000ff0000820c */ /* 0x004fe40003f25270 */
[----:B------:R-:W-:Y:S02]  /*05a0*/  P2R R0, PR, RZ, 0x20 ;  /* 0x00000020ff007803 */ /* 0x000fe40000000000 */
[----:B------:R-:W-:Y:S02]  /*05b0*/  @!P0 SEL R70, RZ, 0x1, P1 ;  /* 0x00000001ff468807 */ /* 0x000fe40000800000 */
[----:B------:R-:W-:Y:S02]  /*05c0*/  ISETP.GE.AND P1, PT, R33, R39, PT ;  /* 0x000000272100720c */ /* 0x000fe40003f26270 */
[----:B------:R-:W-:-:S02]  /*05d0*/  P2R R0, PR, RZ, 0x10 ;  /* 0x00000010ff007803 */ /* 0x000fc40000000000 */
[-C--:B------:R-:W-:Y:S02]  /*05e0*/  ISETP.GE.AND P4, PT, R30, R39.reuse, PT ;  /* 0x000000271e00720c */ /* 0x080fe40003f86270 */
[----:B------:R-:W-:Y:S02]  /*05f0*/  P2R R0, PR, RZ, 0x8 ;  /* 0x00000008ff007803 */ /* 0x000fe40000000000 */
[----:B------:R-:W-:Y:S02]  /*0600*/  ISETP.GE.AND P3, PT, R29, R39, PT ;  /* 0x000000271d00720c */ /* 0x000fe40003f66270 */
[----:B------:R-:W-:-:S03]  /*0610*/  P2R R0, PR, RZ, 0x40 ;  /* 0x00000040ff007803 */ /* 0x000fc60000000000 */
[----:B------:R-:W2:Y:S01]  /*0620*/  @!P1 LDG.E.U16 R74, [R36.64+0x80] ;  /* 0x00008004244a9981 */ /* 0x000ea2000c1e1500 */
[----:B------:R-:W-:-:S03]  /*0630*/  ISETP.GE.AND P1, PT, R28, R39, PT ;  /* 0x000000271c00720c */ /* 0x000fc60003f26270 */
[----:B------:R-:W2:Y:S01]  /*0640*/  @!P4 LDG.E.U16 R43, [R36.64+0x140] ;  /* 0x00014004242bc981 */ /* 0x000ea2000c1e1500 */
[----:B------:R-:W-:-:S03]  /*0650*/  P2R R45, PR, RZ, 0x2 ;  /* 0x00000002ff2d7803 */ /* 0x000fc60000000000 */
[----:B------:R-:W2:Y:S01]  /*0660*/  @!P3 LDG.E.U16 R44, [R36.64+0x180] ;  /* 0x00018004242cb981 */ /* 0x000ea2000c1e1500 */
[-C--:B------:R-:W-:Y:S02]  /*0670*/  ISETP.GE.AND P6, PT, R7, R39.reuse, PT ;  /* 0x000000270700720c */ /* 0x080fe40003fc6270 */
[----:B------:R-:W-:Y:S02]  /*0680*/  P2R R0, PR, RZ, 0x10 ;  /* 0x00000010ff007803 */ /* 0x000fe40000000000 */
[----:B------:R-:W-:Y:S01]  /*0690*/  P2R R0, PR, RZ, 0x8 ;  /* 0x00000008ff007803 */ /* 0x000fe20000000000 */
[----:B------:R-:W2:Y:S01]  /*06a0*/  @!P1 LDG.E.U16 R45, [R36.64+0x1c0] ;  /* 0x0001c004242d9981 */ /* 0x000ea2000c1e1500 */
[----:B------:R-:W-:Y:S02]  /*06b0*/  ISETP.GE.AND P1, PT, R27, R39, PT ;  /* 0x000000271b00720c */ /* 0x000fe40003f26270 */
[----:B------:R-:W-:Y:S02]  /*06c0*/  IADD3 R0, R40, 0x3e0, RZ ;  /* 0x000003e028007810 */ /* 0x000fe40007ffe0ff */
[----:B------:R-:W-:-:S09]  /*06d0*/  P2R R46, PR, RZ, 0x2 ;  /* 0x00000002ff2e7803 */ /* 0x000fd20000000000 */
[----:B------:R-:W5:Y:S01]  /*06e0*/  @!P1 LDG.E.U16 R46, [R36.64+0x200] ;  /* 0x00020004242e9981 */ /* 0x000f62000c1e1500 */
[----:B------:R-:W-:-:S04]  /*06f0*/  ISETP.GE.AND P1, PT, R26, R39, PT ;  /* 0x000000271a00720c */ /* 0x000fc80003f26270 */
        /* <DEDUP_REMOVED lines=51> */
[----:B------:R-:W-:Y:S02]  /*0a30*/  P2R R64, PR, RZ, 0x2 ;  /* 0x00000002ff407803 */ /* 0x000fe40000000000 */
[----:B------:R-:W-:-:S07]  /*0a40*/  ISETP.GE.AND P2, PT, R5, R39, PT ;  /* 0x000000270500720c */ /* 0x000fce0003f46270 */
[----:B------:R-:W5:Y:S01]  /*0a50*/  @!P1 LDG.E.U16 R64, [R36.64+0x680] ;  /* 0x0006800424409981 */ /* 0x000f62000c1e1500 */
[-C--:B------:R-:W-:Y:S02]  /*0a60*/  ISETP.GE.AND P1, PT, R6, R39.reuse, PT ;  /* 0x000000270600720c */ /* 0x080fe40003f26270 */
[-C--:B------:R-:W-:Y:S02]  /*0a70*/  ISETP.GE.AND P3, PT, R4, R39.reuse, PT ;  /* 0x000000270400720c */ /* 0x080fe40003f66270 */
[----:B------:R-:W-:Y:S01]  /*0a80*/  P2R R65, PR, RZ, 0x40 ;  /* 0x00000040ff417803 */ /* 0x000fe20000000000 */
[----:B------:R0:W5:Y:S01]  /*0a90*/  @!P2 LDG.E.U16 R67, [R36.64+0x740] ;  /* 0x000740042443a981 */ /* 0x000162000c1e1500 */
[----:B------:R-:W-:-:S04]  /*0aa0*/  ISETP.GE.AND P4, PT, R0, R39, PT ;  /* 0x000000270000720c */ /* 0x000fc80003f86270 */
[----:B------:R0:W5:Y:S04]  /*0ab0*/  @!P6 LDG.E.U16 R65, [R36.64+0x6c0] ;  /* 0x0006c0042441e981 */ /* 0x000168000c1e1500 */
[----:B------:R0:W5:Y:S04]  /*0ac0*/  @!P1 LDG.E.U16 R66, [R36.64+0x700] ;  /* 0x0007000424429981 */ /* 0x000168000c1e1500 */
[----:B------:R0:W5:Y:S04]  /*0ad0*/  @!P3 LDG.E.U16 R68, [R36.64+0x780] ;  /* 0x000780042444b981 */ /* 0x000168000c1e1500 */
[----:B------:R0:W5:Y:S01]  /*0ae0*/  @!P4 LDG.E.U16 R69, [R36.64+0x7c0] ;  /* 0x0007c0042445c981 */ /* 0x000162000c1e1500 */
[----:B------:R-:W-:-:S02]  /*0af0*/  P2R R72, PR, RZ, 0x40 ;  /* 0x00000040ff487803 */ /* 0x000fc40000000000 */
[-C--:B------:R-:W-:Y:S01]  /*0b00*/  ISETP.GE.AND P6, PT, R33, R39.reuse, PT ;  /* 0x000000272100720c */ /* 0x080fe20003fc6270 */
[----:B------:R-:W-:Y:S01]  /*0b10*/  IMAD.MOV.U32 R71, RZ, RZ, -0x800000 ;  /* 0xff800000ff477424 */ /* 0x000fe200078e00ff */
[----:B---3--:R-:W-:Y:S01]  /*0b20*/  @!P0 PRMT R71, RZ, 0x5410, R35 ;  /* 0x00005410ff478816 */ /* 0x008fe20000000023 */
[----:B------:R-:W-:Y:S01]  /*0b30*/  IMAD.MOV.U32 R35, RZ, RZ, -0x800000 ;  /* 0xff800000ff237424 */ /* 0x000fe200078e00ff */
[----:B------:R-:W-:Y:S02]  /*0b40*/  P2R R75, PR, RZ, 0x2 ;  /* 0x00000002ff4b7803 */ /* 0x000fe40000000000 */
[----:B----4-:R-:W-:Y:S01]  /*0b50*/  @!P5 PRMT R35, RZ, 0x5410, R76 ;  /* 0x00005410ff23d816 */ /* 0x010fe2000000004c */
[----:B------:R-:W-:Y:S01]  /*0b60*/  IMAD.MOV.U32 R76, RZ, RZ, -0x800000 ;  /* 0xff800000ff4c7424 */ /* 0x000fe200078e00ff */
[----:B------:R-:W-:-:S05]  /*0b70*/  ISETP.GE.AND P1, PT, R32, R39, PT ;  /* 0x000000272000720c */ /* 0x000fca0003f26270 */
[----:B--2---:R-:W-:Y:S02]  /*0b80*/  @!P6 PRMT R76, RZ, 0x5410, R74 ;  /* 0x00005410ff4ce816 */ /* 0x004fe4000000004a */
[----:B------:R-:W-:Y:S01]  /*0b90*/  ISETP.GE.AND P6, PT, R31, R39, PT ;  /* 0x000000271f00720c */ /* 0x000fe20003fc6270 */
[----:B------:R-:W-:-:S05]  /*0ba0*/  IMAD.MOV.U32 R74, RZ, RZ, -0x800000 ;  /* 0xff800000ff4a7424 */ /* 0x000fca00078e00ff */
[----:B-----5:R-:W-:Y:S01]  /*0bb0*/  @!P1 PRMT R74, RZ, 0x5410, R41 ;  /* 0x00005410ff4a9816 */ /* 0x020fe20000000029 */
[----:B------:R-:W-:Y:S01]  /*0bc0*/  IMAD.MOV.U32 R41, RZ, RZ, -0x800000 ;  /* 0xff800000ff297424 */ /* 0x000fe200078e00ff */
[----:B------:R-:W-:-:S05]  /*0bd0*/  ISETP.GE.AND P1, PT, R30, R39, PT ;  /* 0x000000271e00720c */ /* 0x000fca0003f26270 */
[----:B------:R-:W-:Y:S02]  /*0be0*/  @!P6 PRMT R41, RZ, 0x5410, R42 ;  /* 0x00005410ff29e816 */ /* 0x000fe4000000002a */
[----:B------:R-:W-:Y:S01]  /*0bf0*/  ISETP.GE.AND P6, PT, R29, R39, PT ;  /* 0x000000271d00720c */ /* 0x000fe20003fc6270 */
[----:B------:R-:W-:-:S05]  /*0c00*/  IMAD.MOV.U32 R42, RZ, RZ, -0x800000 ;  /* 0xff800000ff2a7424 */ /* 0x000fca00078e00ff */
[----:B------:R-:W-:Y:S01]  /*0c10*/  @!P1 PRMT R42, RZ, 0x5410, R43 ;  /* 0x00005410ff2a9816 */ /* 0x000fe2000000002b */
        /* <DEDUP_REMOVED lines=61> */
[----:B------:R-:W-:-:S05]  /*0ff0*/  ISETP.NE.AND P1, PT, R75, RZ, PT ;  /* 0x000000ff4b00720c */ /* 0x000fca0003f25270 */
[----:B------:R-:W-:Y:S02]  /*1000*/  @!P6 PRMT R63, RZ, 0x5410, R64 ;  /* 0x00005410ff3fe816 */ /* 0x000fe40000000040 */
[----:B------:R-:W-:Y:S01]  /*1010*/  ISETP.NE.AND P6, PT, R72, RZ, PT ;  /* 0x000000ff4800720c */ /* 0x000fe20003fc5270 */
[----:B------:R-:W-:Y:S01]  /*1020*/  IMAD.MOV.U32 R64, RZ, RZ, -0x800000 ;  /* 0xff800000ff407424 */ /* 0x000fe200078e00ff */
[----:B0-----:R-:W-:Y:S01]  /*1030*/  PRMT R36, RZ, 0x7610, R36 ;  /* 0x00007610ff247816 */ /* 0x001fe20000000024 */
[----:B------:R-:W-:Y:S01]  /*1040*/  BSSY B0, `(.L_x_849) ;  /* 0x0000015000007945 */ /* 0x000fe20003800000 */
[----:B------:R-:W-:-:S09]  /*1050*/  IMAD.MOV.U32 R37, RZ, RZ, R71 ;  /* 0x000000ffff257224 */ /* 0x000fd200078e0047 */
[----:B------:R-:W-:Y:S01]  /*1060*/  @!P6 PRMT R64, RZ, 0x5410, R65 ;  /* 0x00005410ff40e816 */ /* 0x000fe20000000041 */
[----:B------:R-:W-:Y:S01]  /*1070*/  IMAD.MOV.U32 R65, RZ, RZ, -0x800000 ;  /* 0xff800000ff417424 */ /* 0x000fe200078e00ff */
[----:B------:R-:W-:Y:S01]  /*1080*/  @!P1 PRMT R65, RZ, 0x5410, R66 ;  /* 0x00005410ff419816 */ /* 0x000fe20000000042 */
[----:B------:R-:W-:Y:S01]  /*1090*/  IMAD.MOV.U32 R66, RZ, RZ, -0x800000 ;  /* 0xff800000ff427424 */ /* 0x000fe200078e00ff */
[----:B------:R-:W-:Y:S01]  /*10a0*/  @!P2 PRMT R66, RZ, 0x5410, R67 ;  /* 0x00005410ff42a816 */ /* 0x000fe20000000043 */
[----:B------:R-:W-:Y:S01]  /*10b0*/  IMAD.MOV.U32 R67, RZ, RZ, -0x800000 ;  /* 0xff800000ff437424 */ /* 0x000fe200078e00ff */
[----:B------:R-:W-:Y:S01]  /*10c0*/  @!P3 PRMT R67, RZ, 0x5410, R68 ;  /* 0x00005410ff43b816 */ /* 0x000fe20000000044 */
[----:B------:R-:W-:Y:S01]  /*10d0*/  IMAD.MOV.U32 R68, RZ, RZ, -0x800000 ;  /* 0xff800000ff447424 */ /* 0x000fe200078e00ff */
[----:B------:R-:W-:Y:S02]  /*10e0*/  @!P4 PRMT R68, RZ, 0x5410, R69 ;  /* 0x00005410ff44c816 */ /* 0x000fe40000000045 */
[----:B------:R-:W-:Y:S01]  /*10f0*/  @!P0 PRMT R36, R70, 0x7610, R36 ;  /* 0x0000761046248816 */ /* 0x000fe20000000024 */
        /* <DEDUP_REMOVED lines=9> */
.L_x_850:
[----:B------:R-:W-:Y:S05]  /*1190*/  BSYNC B0 ;  /* 0x0000000000007941 */ /* 0x000fea0003800000 */
.L_x_849:
        /* <DEDUP_REMOVED lines=11> */
.L_x_852:
[----:B------:R-:W-:Y:S05]  /*1250*/  BSYNC B0 ;  /* 0x0000000000007941 */ /* 0x000fea0003800000 */
.L_x_851:
        /* <DEDUP_REMOVED lines=11> */
.L_x_854:
[----:B------:R-:W-:Y:S05]  /*1310*/  BSYNC B0 ;  /* 0x0000000000007941 */ /* 0x000fea0003800000 */
.L_x_853:
        /* <DEDUP_REMOVED lines=11> */
.L_x_856:
[----:B------:R-:W-:Y:S05]  /*13d0*/  BSYNC B0 ;  /* 0x0000000000007941 */ /* 0x000fea0003800000 */
.L_x_855:
        /* <DEDUP_REMOVED lines=11> */
.L_x_858:
[----:B------:R-:W-:Y:S05]  /*1490*/  BSYNC B0 ;  /* 0x0000000000007941 */ /* 0x000fea0003800000 */
.L_x_857:
        /* <DEDUP_REMOVED lines=11> */
.L_x_860:
[----:B------:R-:W-:Y:S05]  /*1550*/  BSYNC B0 ;  /* 0x0000000000007941 */ /* 0x000fea0003800000 */
.L_x_859:
        /* <DEDUP_REMOVED lines=11> */
.L_x_862:
[----:B------:R-:W-:Y:S05]  /*1610*/  BSYNC B0 ;  /* 0x0000000000007941 */ /* 0x000fea0003800000 */
.L_x_861:
        /* <DEDUP_REMOVED lines=11> */
.L_x_864:
[----:B------:R-:W-:Y:S05]  /*16d0*/  BSYNC B0 ;  /* 0x0000000000007941 */ /* 0x000fea0003800000 */
.L_x_863:
        /* <DEDUP_REMOVED lines=11> */
.L_x_866:
[----:B------:R-:W-:Y:S05]  /*1790*/  BSYNC B0 ;  /* 0x0000000000007941 */ /* 0x000fea0003800000 */
.L_x_865:
        /* <DEDUP_REMOVED lines=11> */
.L_x_868:
[----:B------:R-:W-:Y:S05]  /*1850*/  BSYNC B0 ;  /* 0x0000000000007941 */ /* 0x000fea0003800000 */
.L_x_867:
        /* <DEDUP_REMOVED lines=11> */
.L_x_870:
[----:B------:R-:W-:Y:S05]  /*1910*/  BSYNC B0 ;  /* 0x0000000000007941 */ /* 0x000fea0003800000 */
.L_x_869:
        /* <DEDUP_REMOVED lines=11> */
.L_x_872:
[----:B------:R-:W-:Y:S05]  /*19d0*/  BSYNC B0 ;  /* 0x0000000000007941 */ /* 0x000fea0003800000 */
.L_x_871:
        /* <DEDUP_REMOVED lines=11> */
.L_x_874:
[----:B------:R-:W-:Y:S05]  /*1a90*/  BSYNC B0 ;  /* 0x0000000000007941 */ /* 0x000fea0003800000 */
.L_x_873:
        /* <DEDUP_REMOVED lines=11> */
.L_x_876:
[----:B------:R-:W-:Y:S05]  /*1b50*/  BSYNC B0 ;  /* 0x0000000000007941 */ /* 0x000fea0003800000 */
.L_x_875:
        /* <DEDUP_REMOVED lines=11> */
.L_x_878:
[----:B------:R-:W-:Y:S05]  /*1c10*/  BSYNC B0 ;  /* 0x0000000000007941 */ /* 0x000fea0003800000 */
.L_x_877:
        /* <DEDUP_REMOVED lines=11> */
.L_x_880:
[----:B------:R-:W-:Y:S05]  /*1cd0*/  BSYNC B0 ;  /* 0x0000000000007941 */ /* 0x000fea0003800000 */
.L_x_879:
        /* <DEDUP_REMOVED lines=11> */
.L_x_882:
[----:B------:R-:W-:Y:S05]  /*1d90*/  BSYNC B0 ;  /* 0x0000000000007941 */ /* 0x000fea0003800000 */
.L_x_881:
        /* <DEDUP_REMOVED lines=11> */
.L_x_884:
[----:B------:R-:W-:Y:S05]  /*1e50*/  BSYNC B0 ;  /* 0x0000000000007941 */ /* 0x000fea0003800000 */
.L_x_883:
        /* <DEDUP_REMOVED lines=11> */
.L_x_886:
[----:B------:R-:W-:Y:S05]  /*1f10*/  BSYNC B0 ;  /* 0x0000000000007941 */ /* 0x000fea0003800000 */
.L_x_885:
        /* <DEDUP_REMOVED lines=11> */
.L_x_888:
[----:B------:R-:W-:Y:S05]  /*1fd0*/  BSYNC B0 ;  /* 0x0000000000007941 */ /* 0x000fea0003800000 */
.L_x_887:
        /* <DEDUP_REMOVED lines=11> */
.L_x_890:
[----:B------:R-:W-:Y:S05]  /*2090*/  BSYNC B0 ;  /* 0x0000000000007941 */ /* 0x000fea0003800000 */
.L_x_889:
        /* <DEDUP_REMOVED lines=11> */
.L_x_892:
[----:B------:R-:W-:Y:S05]  /*2150*/  BSYNC B0 ;  /* 0x0000000000007941 */ /* 0x000fea0003800000 */
.L_x_891:
        /* <DEDUP_REMOVED lines=11> */
.L_x_894:
[----:B------:R-:W-:Y:S05]  /*2210*/  BSYNC B0 ;  /* 0x0000000000007941 */ /* 0x000fea0003800000 */
.L_x_893:
        /* <DEDUP_REMOVED lines=11> */
.L_x_896:
[----:B------:R-:W-:Y:S05]  /*22d0*/  BSYNC B0 ;  /* 0x0000000000007941 */ /* 0x000fea0003800000 */
.L_x_895:
        /* <DEDUP_REMOVED lines=11> */
.L_x_898:
[----:B------:R-:W-:Y:S05]  /*2390*/  BSYNC B0 ;  /* 0x0000000000007941 */ /* 0x000fea0003800000 */
.L_x_897:
        /* <DEDUP_REMOVED lines=11> */
.L_x_900:
[----:B------:R-:W-:Y:S05]  /*2450*/  BSYNC B0 ;  /* 0x0000000000007941 */ /* 0x000fea0003800000 */
.L_x_899:
        /* <DEDUP_REMOVED lines=11> */
.L_x_902:
[----:B------:R-:W-:Y:S05]  /*2510*/  BSYNC B0 ;  /* 0x0000000000007941 */ /* 0x000fea0003800000 */
.L_x_901:
        /* <DEDUP_REMOVED lines=10> */
.L_x_904:
[----:B------:R-:W-:Y:S05]  /*25c0*/  BSYNC B0 ;  /* 0x0000000000007941 */ /* 0x000fea0003800000 */
.L_x_903:
        /* <DEDUP_REMOVED lines=10> */
.L_x_906:
[----:B------:R-:W-:Y:S05]  /*2670*/  BSYNC B0 ;  /* 0x0000000000007941 */ /* 0x000fea0003800000 */
.L_x_905:
        /* <DEDUP_REMOVED lines=10> */
.L_x_908:
[----:B------:R-:W-:Y:S05]  /*2720*/  BSYNC B0 ;  /* 0x0000000000007941 */ /* 0x000fea0003800000 */
.L_x_907:
        /* <DEDUP_REMOVED lines=10> */
.L_x_910:
[----:B------:R-:W-:Y:S05]  /*27d0*/  BSYNC B0 ;  /* 0x0000000000007941 */ /* 0x000fea0003800000 */
.L_x_909:
[----:B------:R-:W-:Y:S01]  /*27e0*/  PRMT R36, R36, 0x9910, RZ ;  /* 0x0000991024247816 */ /* 0x000fe200000000ff */
[----:B------:R-:W-:Y:S03]  /*27f0*/  BSSY B0, `(.L_x_911) ;  /* 0x000001c000007945 */ /* 0x000fe60003800000 */
[----:B------:R-:W-:-:S04]  /*2800*/  ISETP.NE.AND P5, PT, R36, RZ, PT ;  /* 0x000000ff2400720c */ /* 0x000fc80003fa5270 */
[----:B------:R-:W-:-:S05]  /*2810*/  FSEL R36, R37, -INF , P5 ;  /* 0xff80000025247808 */ /* 0x000fca0002800000 */
[----:B------:R-:W0:Y:S02]  /*2820*/  SHFL.BFLY PT, R37, R36, 0x10, 0x1f ;  /* 0x0e001f0024257f89 */ /* 0x000e2400000e0000 */
[----:B0-----:R-:W-:-:S04]  /*2830*/  FSETP.GEU.FTZ.AND P5, PT, R36, R37, PT ;  /* 0x000000252400720b */ /* 0x001fc80003fbe000 */
[----:B------:R-:W-:-:S05]  /*2840*/  FSEL R37, R37, R36, !P5 ;  /* 0x0000002425257208 */ /* 0x000fca0006800000 */
[----:B------:R-:W0:Y:S02]  /*2850*/  SHFL.BFLY PT, R70, R37, 0x8, 0x1f ;  /* 0x0d001f0025467f89 */ /* 0x000e2400000e0000 */
[----:B0-----:R-:W-:-:S04]  /*2860*/  FSETP.GEU.FTZ.AND P5, PT, R37, R70, PT ;  /* 0x000000462500720b */ /* 0x001fc80003fbe000 */
[----:B------:R-:W-:Y:S01]  /*2870*/  FSEL R72, R70, R37, !P5 ;  /* 0x0000002546487208 */ /* 0x000fe20006800000 */
[----:B------:R-:W-:-:S04]  /*2880*/  IMAD.MOV.U32 R37, RZ, RZ, RZ ;  /* 0x000000ffff257224 */ /* 0x000fc800078e00ff */
        /* <DEDUP_REMOVED lines=18> */
.L_x_912:
[----:B------:R-:W-:Y:S05]  /*29b0*/  BSYNC B0 ;  /* 0x0000000000007941 */ /* 0x000fea0003800000 */
.L_x_911:
        /* <DEDUP_REMOVED lines=9> */
.L_x_914:
[----:B------:R-:W-:Y:S05]  /*2a50*/  BSYNC B0 ;  /* 0x0000000000007941 */ /* 0x000fea0003800000 */
.L_x_913:
        /* <DEDUP_REMOVED lines=11> */
.L_x_916:
[----:B------:R-:W-:Y:S05]  /*2b10*/  BSYNC B0 ;  /* 0x0000000000007941 */ /* 0x000fea0003800000 */
.L_x_915:
        /* <DEDUP_REMOVED lines=9> */
.L_x_918:
[----:B------:R-:W-:Y:S05]  /*2bb0*/  BSYNC B0 ;  /* 0x0000000000007941 */ /* 0x000fea0003800000 */
.L_x_917:
        /* <DEDUP_REMOVED lines=11> */
.L_x_920:
[----:B------:R-:W-:Y:S05]  /*2c70*/  BSYNC B0 ;  /* 0x0000000000007941 */ /* 0x000fea0003800000 */
.L_x_919:
        /* <DEDUP_REMOVED lines=9> */
.L_x_922:
[----:B------:R-:W-:Y:S05]  /*2d10*/  BSYNC B0 ;  /* 0x0000000000007941 */ /* 0x000fea0003800000 */
.L_x_921:
        /* <DEDUP_REMOVED lines=11> */
.L_x_924:
[----:B------:R-:W-:Y:S05]  /*2dd0*/  BSYNC B0 ;  /* 0x0000000000007941 */ /* 0x000fea0003800000 */
.L_x_923:
        /* <DEDUP_REMOVED lines=9> */
.L_x_926:
[----:B------:R-:W-:Y:S05]  /*2e70*/  BSYNC B0 ;  /* 0x0000000000007941 */ /* 0x000fea0003800000 */
.L_x_925:
        /* <DEDUP_REMOVED lines=10> */
.L_x_928:
[----:B------:R-:W-:Y:S05]  /*2f20*/  BSYNC B0 ;  /* 0x0000000000007941 */ /* 0x000fea0003800000 */
.L_x_927:
        /* <DEDUP_REMOVED lines=9> */
.L_x_930:
[----:B------:R-:W-:Y:S05]  /*2fc0*/  BSYNC B0 ;  /* 0x0000000000007941 */ /* 0x000fea0003800000 */
.L_x_929:
        /* <DEDUP_REMOVED lines=10> */
.L_x_932:
[----:B------:R-:W-:Y:S05]  /*3070*/  BSYNC B0 ;  /* 0x0000000000007941 */ /* 0x000fea0003800000 */
.L_x_931:
        /* <DEDUP_REMOVED lines=9> */
.L_x_934:
[----:B------:R-:W-:Y:S05]  /*3110*/  BSYNC B0 ;  /* 0x0000000000007941 */ /* 0x000fea0003800000 */
.L_x_933:
        /* <DEDUP_REMOVED lines=10> */
.L_x_936:
[----:B------:R-:W-:Y:S05]  /*31c0*/  BSYNC B0 ;  /* 0x0000000000007941 */ /* 0x000fea0003800000 */
.L_x_935:
        /* <DEDUP_REMOVED lines=9> */
.L_x_938:
[----:B------:R-:W-:Y:S05]  /*3260*/  BSYNC B0 ;  /* 0x0000000000007941 */ /* 0x000fea0003800000 */
.L_x_937:
        /* <DEDUP_REMOVED lines=10> */
.L_x_940:
[----:B------:R-:W-:Y:S05]  /*3310*/  BSYNC B0 ;  /* 0x0000000000007941 */ /* 0x000fea0003800000 */
.L_x_939:
        /* <DEDUP_REMOVED lines=9> */
.L_x_942:
[----:B------:R-:W-:Y:S05]  /*33b0*/  BSYNC B0 ;  /* 0x0000000000007941 */ /* 0x000fea0003800000 */
.L_x_941:
        /* <DEDUP_REMOVED lines=10> */
.L_x_944:
[----:B------:R-:W-:Y:S05]  /*3460*/  BSYNC B0 ;  /* 0x0000000000007941 */ /* 0x000fea0003800000 */
.L_x_943:
        /* <DEDUP_REMOVED lines=9> */
.L_x_946:
[----:B------:R-:W-:Y:S05]  /*3500*/  BSYNC B0 ;  /* 0x0000000000007941 */ /* 0x000fea0003800000 */
.L_x_945:
        /* <DEDUP_REMOVED lines=10> */
.L_x_948:
[----:B------:R-:W-:Y:S05]  /*35b0*/  BSYNC B0 ;  /* 0x0000000000007941 */ /* 0x000fea0003800000 */
.L_x_947:
        /* <DEDUP_REMOVED lines=9> */
.L_x_950:
[----:B------:R-:W-:Y:S05]  /*3650*/  BSYNC B0 ;  /* 0x0000000000007941 */ /* 0x000fea0003800000 */
.L_x_949:
        /* <DEDUP_REMOVED lines=10> */
.L_x_952:
[----:B------:R-:W-:Y:S05]  /*3700*/  BSYNC B0 ;  /* 0x0000000000007941 */ /* 0x000fea0003800000 */
.L_x_951:
        /* <DEDUP_REMOVED lines=9> */
.L_x_954:
[----:B------:R-:W-:Y:S05]  /*37a0*/  BSYNC B0 ;  /* 0x0000000000007941 */ /* 0x000fea0003800000 */
.L_x_953:
        /* <DEDUP_REMOVED lines=10> */
.L_x_956:
[----:B------:R-:W-:Y:S05]  /*3850*/  BSYNC B0 ;  /* 0x0000000000007941 */ /* 0x000fea0003800000 */
.L_x_955:
        /* <DEDUP_REMOVED lines=9> */
.L_x_958:
[----:B------:R-:W-:Y:S05]  /*38f0*/  BSYNC B0 ;  /* 0x0000000000007941 */ /* 0x000fea0003800000 */
.L_x_957:
        /* <DEDUP_REMOVED lines=10> */
.L_x_960:
[----:B------:R-:W-:Y:S05]  /*39a0*/  BSYNC B0 ;  /* 0x0000000000007941 */ /* 0x000fea0003800000 */
.L_x_959:
        /* <DEDUP_REMOVED lines=9> */
.L_x_962:
[----:B------:R-:W-:Y:S05]  /*3a40*/  BSYNC B0 ;  /* 0x0000000000007941 */ /* 0x000fea0003800000 */
.L_x_961:
        /* <DEDUP_REMOVED lines=10> */
.L_x_964:
[----:B------:R-:W-:Y:S05]  /*3af0*/  BSYNC B0 ;  /* 0x0000000000007941 */ /* 0x000fea0003800000 */
.L_x_963:
        /* <DEDUP_REMOVED lines=9> */
.L_x_966:
[----:B------:R-:W-:Y:S05]  /*3b90*/  BSYNC B0 ;  /* 0x0000000000007941 */ /* 0x000fea0003800000 */
.L_x_965:
[----:B------:R-:W-:Y:S01]  /*3ba0*/  BSSY B0, `(.L_x_967) ;  /* 0x0000009000007945 */ /* 0x000fe20003800000 */
[----:B------:R-:W-:Y:S01]  /*3bb0*/  CS2R R62, SRZ ;  /* 0x00000000003e7805 */ /* 0x000fe2000001ff00 */
[----:B------:R-:W-:Y:S05]  /*3bc0*/  @P1 BRA `(.L_x_968) ;  /* 0x0000006000001947 */ /* 0x000fea0003800000 */
[----:B------:R-:W2:Y:S02]  /*3bd0*/  LDG.E.U8 R39, [R2.64+0x380] ;  /* 0x0003800402277981 */ /* 0x000ea4000c1e1100 */
[----:B--2---:R-:W-:-:S13]  /*3be0*/  ISETP.NE.AND P0, PT, R39, RZ, PT ;  /* 0x000000ff2700720c */ /* 0x004fda0003f05270 */
[----:B------:R-:W-:-:S04]  /*3bf0*/  @!P0 FADD.FTZ R65, -R69, R65 ;  /* 0x0000004145418221 */ /* 0x000fc80000010100 */
[----:B------:R-:W-:-:S04]  /*3c00*/  @!P0 FMUL.FTZ R65, R65, 1.4426950216293334961 ;  /* 0x3fb8aa3b41418820 */ /* 0x000fc80000410000 */
[----:B------:R-:W0:Y:S02]  /*3c10*/  @!P0 MUFU.EX2 R63, R65 ;  /* 0x00000041003f8308 */ /* 0x000e240000000800 */
[----:B0-----:R-:W-:-:S06]  /*3c20*/  @!P0 FADD.FTZ R72, R72, R63 ;  /* 0x0000003f48488221 */ /* 0x001fcc0000010000 */
.L_x_968:
[----:B------:R-:W-:Y:S05]  /*3c30*/  BSYNC B0 ;  /* 0x0000000000007941 */ /* 0x000fea0003800000 */
.L_x_967:
        /* <DEDUP_REMOVED lines=8> */
.L_x_970:
[----:B------:R-:W-:Y:S05]  /*3cc0*/  BSYNC B0 ;  /* 0x0000000000007941 */ /* 0x000fea0003800000 */
.L_x_969:
        /* <DEDUP_REMOVED lines=9> */
.L_x_972:
[----:B------:R-:W-:Y:S05]  /*3d60*/  BSYNC B0 ;  /* 0x0000000000007941 */ /* 0x000fea0003800000 */
.L_x_971:
        /* <DEDUP_REMOVED lines=8> */
.L_x_974:
[----:B------:R-:W-:Y:S05]  /*3df0*/  BSYNC B0 ;  /* 0x0000000000007941 */ /* 0x000fea0003800000 */
.L_x_973:
        /* <DEDUP_REMOVED lines=12> */
[----:B-1----:R-:W-:-:S12]  /*3ec0*/  FADD.FTZ R2, R66, R67 ;  /* 0x0000004342027221 */ /* 0x002fd80000010000 */
[----:B------:R-:W-:Y:S05]  /*3ed0*/  @P0 EXIT ;  /* 0x000000000000094d */ /* 0x000fea0003800000 */
[----:B------:R-:W-:Y:S01]  /*3ee0*/  FSETP.NEU.FTZ.AND P0, PT, R2, RZ, PT ;  /* 0x000000ff0200720b */ /* 0x000fe20003f1d000 */
[----:B------:R-:W-:Y:S01]  /*3ef0*/  IMAD.MOV.U32 R39, RZ, RZ, 0x7fff ;  /* 0x00007fffff277424 */ /* 0x000fe200078e00ff */
[----:B------:R-:W-:Y:S02]  /*3f00*/  ISETP.GE.AND P1, PT, R34, c[0x0][0x178], PT ;  /* 0x00005e0022007a0c */ /* 0x000fe40003f26270 */
[----:B------:R-:W-:-:S09]  /*3f10*/  IADD3 R38, P2, R38, c[0x0][0x160], RZ ;  /* 0x0000580026267a10 */ /* 0x000fd20007f5e0ff */
[----:B------:R-:W1:Y:S02]  /*3f20*/  @P0 MUFU.RCP R3, R2 ;  /* 0x0000000200030308 */ /* 0x000e640000001000 */
[----:B-1----:R-:W-:-:S05]  /*3f30*/  @P0 FMUL.FTZ R3, R3, R70 ;  /* 0x0000004603030220 */ /* 0x002fca0000410000 */
[----:B------:R-:W-:-:S04]  /*3f40*/  @P0 F2FP.BF16.PACK_AB R3, RZ, R3 ;  /* 0x00000003ff03023e */ /* 0x000fc800000010ff */
[----:B------:R-:W-:Y:S02]  /*3f50*/  @!P0 PRMT R3, R39, 0x7610, R3 ;  /* 0x0000761027038816 */ /* 0x000fe40000000003 */
[----:B------:R-:W-:-:S05]  /*3f60*/  IADD3.X R39, R10, c[0x0][0x164], RZ, P2, !PT ;  /* 0x000059000a277a10 */ /* 0x000fca00017fe4ff */
[----:B------:R1:W-:Y:S01]  /*3f70*/  STG.E.U16 [R38.64], R3 ;  /* 0x0000000326007986 */ /* 0x0003e2000c101504 */
[----:B------:R-:W-:Y:S05]  /*3f80*/  @P1 EXIT ;  /* 0x000000000000194d */ /* 0x000fea0003800000 */
[----:B------:R-:W2:Y:S01]  /*3f90*/  @P0 MUFU.RCP R10, R2 ;  /* 0x00000002000a0308 */ /* 0x000ea20000001000 */
[----:B------:R-:W-:Y:S01]  /*3fa0*/  ISETP.GE.AND P1, PT, R33, c[0x0][0x178], PT ;  /* 0x00005e0021007a0c */ /* 0x000fe20003f26270 */
[----:B-12---:R-:W-:Y:S02]  /*3fb0*/  @P0 FMUL.FTZ R3, R10, R37 ;  /* 0x000000250a030220 */ /* 0x006fe40000410000 */
[----:B------:R-:W-:-:S03]  /*3fc0*/  IMAD.MOV.U32 R10, RZ, RZ, 0x7fff ;  /* 0x00007fffff0a7424 */ /* 0x000fc600078e00ff */
[----:B------:R-:W-:-:S04]  /*3fd0*/  @P0 F2FP.BF16.PACK_AB R3, RZ, R3 ;  /* 0x00000003ff03023e */ /* 0x000fc800000010ff */
[----:B------:R-:W-:-:S05]  /*3fe0*/  @!P0 PRMT R3, R10, 0x7610, R3 ;  /* 0x000076100a038816 */ /* 0x000fca0000000003 */
[----:B------:R1:W-:Y:S01]  /*3ff0*/  STG.E.U16 [R38.64+0x40], R3 ;  /* 0x0000400326007986 */ /* 0x0003e2000c101504 */
        /* <DEDUP_REMOVED lines=234> */
[----:B-1----:R-:W-:Y:S02]  /*4ea0*/  IMAD.MOV.U32 R3, RZ, RZ, 0x7fff ;  /* 0x00007fffff037424 */ /* 0x002fe400078e00ff */
[----:B--2---:R-:W-:-:S05]  /*4eb0*/  @P0 FMUL.FTZ R0, R0, R65 ;  /* 0x0000004100000220 */ /* 0x004fca0000410000 */
[----:B------:R-:W-:-:S04]  /*4ec0*/  @P0 F2FP.BF16.PACK_AB R0, RZ, R0 ;  /* 0x00000000ff00023e */ /* 0x000fc800000010ff */
[----:B------:R-:W-:-:S05]  /*4ed0*/  @!P0 PRMT R0, R3, 0x7610, R0 ;  /* 0x0000761003008816 */ /* 0x000fca0000000000 */
[----:B------:R-:W-:Y:S01]  /*4ee0*/  STG.E.U16 [R38.64+0x7c0], R0 ;  /* 0x0007c00026007986 */ /* 0x000fe2000c101504 */
[----:B------:R-:W-:Y:S05]  /*4ef0*/  EXIT ;  /* 0x000000000000794d */ /* 0x000fea0003800000 */
.L_x_975:
        /* <DEDUP_REMOVED lines=16> */
.L_x_10839:


//--------------------- .text._ZN43_GLOBAL__N__9ae7fba5_10_SoftMax_cu_9f978f6320softmax_warp_forwardIN3c108BFloat16ES2_fLi9ELb0ELb1EEEvPT0_PKT_iiiPKbib --------------------------
	.section	.text._ZN43_GLOBAL__N__9ae7fba5_10_SoftMax_cu_9f978f6320softmax_warp_forwardIN3c108BFloat16ES2_fLi9ELb0ELb1EEEvPT0_PKT_iiiPKbib,"ax",@progbits
	.sectioninfo	@"SHI_REGISTERS=48"
	.align	128
.text._ZN43_GLOBAL__N__9ae7fba5_10_SoftMax_cu_9f978f6320softmax_warp_forwardIN3c108BFloat16ES2_fLi9ELb0ELb1EEEvPT0_PKT_iiiPKbib:
        .type           _ZN43_GLOBAL__N__9ae7fba5_10_SoftMax_cu_9f978f6320softmax_warp_forwardIN3c108BFloat16ES2_fLi9ELb0ELb1EEEvPT0_PKT_iiiPKbib,@function
        .size           _ZN43_GLOBAL__N__9ae7fba5_10_SoftMax_cu_9f978f6320softmax_warp_forwardIN3c108BFloat16ES2_fLi9ELb0ELb1EEEvPT0_PKT_iiiPKbib,(.L_x_10840 - _ZN43_GLOBAL__N__9ae7fba5_10_SoftMax_cu_9f978f6320softmax_warp_forwardIN3c108BFloat16ES2_fLi9ELb0ELb1EEEvPT0_PKT_iiiPKbib)
        .other          _ZN43_GLOBAL__N__9ae7fba5_10_SoftMax_cu_9f978f6320softmax_warp_forwardIN3c108BFloat16ES2_fLi9ELb0ELb1EEEvPT0_PKT_iiiPKbib,@"STO_CUDA_ENTRY STV_DEFAULT"
_ZN43_GLOBAL__N__9ae7fba5_10_SoftMax_cu_9f978f6320softmax_warp_forwardIN3c108BFloat16ES2_fLi9ELb0ELb1EEEvPT0_PKT_iiiPKbib:
        /* <DEDUP_REMOVED lines=42> */
.L_x_976:
        /* <DEDUP_REMOVED lines=12> */
[----:B------:R-:W-:Y:S02]  /*0360*/  IADD3 R16, R24, 0x60, RZ ;  /* 0x0000006018107810 */ /* 0x000fe40007ffe0ff */
[-C--:B------:R-:W-:Y:S01]  /*0370*/  ISETP.GE.AND P5, PT, R18, R23.reuse, PT ;  /* 0x000000171200720c */ /* 0x080fe20003fa6270 */
[----:B------:R-:W3:Y:S01]  /*0380*/  @!P0 LDG.E.U16 R19, [R20.64] ;  /* 0x0000000414138981 */ /* 0x000ee2000c1e1500 */
[-C--:B------:R-:W-:Y:S02]  /*0390*/  ISETP.GE.AND P6, PT, R15, R23.reuse, PT ;  /* 0x000000170f00720c */ /* 0x080fe40003fc6270 */
[-C--:B------:R-:W-:Y:S02]  /*03a0*/  ISETP.GE.AND P2, PT, R16, R23.reuse, PT ;  /* 0x000000171000720c */ /* 0x080fe40003f46270 */
[----:B------:R-:W-:-:S02]  /*03b0*/  ISETP.GE.AND P4, PT, R17, R23, PT ;  /* 0x000000171100720c */ /* 0x000fc40003f86270 */
[----:B------:R-:W-:Y:S02]  /*03c0*/  ISETP.GE.AND P3, PT, R16, R23, PT ;  /* 0x000000171000720c */ /* 0x000fe40003f66270 */
[C---:B------:R-:W-:Y:S02]  /*03d0*/  IADD3 R13, R24.reuse, 0xc0, RZ ;  /* 0x000000c0180d7810 */ /* 0x040fe40007ffe0ff */
[C---:B------:R-:W-:Y:S01]  /*03e0*/  IADD3 R11, R24.reuse, 0x100, RZ ;  /* 0x00000100180b7810 */ /* 0x040fe20007ffe0ff */
[----:B------:R-:W4:Y:S01]  /*03f0*/  @!P5 LDG.E.U16 R25, [R20.64+0x40] ;  /* 0x000040041419d981 */ /* 0x000f22000c1e1500 */
[C---:B------:R-:W-:Y:S02]  /*0400*/  IADD3 R14, R24.reuse, 0xa0, RZ ;  /* 0x000000a0180e7810 */ /* 0x040fe40007ffe0ff */
[C---:B------:R-:W-:Y:S01]  /*0410*/  IADD3 R9, R24.reuse, 0x120, RZ ;  /* 0x0000012018097810 */ /* 0x040fe20007ffe0ff */
[----:B------:R0:W5:Y:S01]  /*0420*/  @!P6 LDG.E.U16 R27, [R20.64+0x100] ;  /* 0x00010004141be981 */ /* 0x000162000c1e1500 */
[----:B------:R-:W-:-:S02]  /*0430*/  IADD3 R8, R24, 0x140, RZ ;  /* 0x0000014018087810 */ /* 0x000fc40007ffe0ff */
[C---:B------:R-:W-:Y:S01]  /*0440*/  IADD3 R7, R24.reuse, 0x160, RZ ;  /* 0x0000016018077810 */ /* 0x040fe20007ffe0ff */
[----:B------:R0:W3:Y:S01]  /*0450*/  @!P2 LDG.E.U16 R26, [R20.64+0xc0] ;  /* 0x0000c004141aa981 */ /* 0x0000e2000c1e1500 */
[C---:B------:R-:W-:Y:S02]  /*0460*/  IADD3 R6, R24.reuse, 0x180, RZ ;  /* 0x0000018018067810 */ /* 0x040fe40007ffe0ff */
[C---:B------:R-:W-:Y:S02]  /*0470*/  IADD3 R5, R24.reuse, 0x1a0, RZ ;  /* 0x000001a018057810 */ /* 0x040fe40007ffe0ff */
[----:B------:R-:W-:Y:S02]  /*0480*/  IADD3 R4, R24, 0x1c0, RZ ;  /* 0x000001c018047810 */ /* 0x000fe40007ffe0ff */
[----:B------:R-:W-:-:S13]  /*0490*/  ISETP.GE.AND P2, PT, R5, R23, PT ;  /* 0x000000170500720c */ /* 0x000fda0003f46270 */
[----:B------:R0:W3:Y:S01]  /*04a0*/  @!P2 LDG.E.U16 R36, [R20.64+0x340] ;  /* 0x000340041424a981 */ /* 0x0000e2000c1e1500 */
[----:B--2---:R-:W-:Y:S02]  /*04b0*/  @!P0 ISETP.NE.AND P1, PT, R0, RZ, PT ;  /* 0x000000ff0000820c */ /* 0x004fe40003f25270 */
[----:B------:R-:W-:Y:S02]  /*04c0*/  P2R R0, PR, RZ, 0x20 ;  /* 0x00000020ff007803 */ /* 0x000fe40000000000 */
[----:B------:R-:W-:Y:S02]  /*04d0*/  @!P0 SEL R40, RZ, 0x1, P1 ;  /* 0x00000001ff288807 */ /* 0x000fe40000800000 */
[----:B------:R-:W-:Y:S02]  /*04e0*/  ISETP.GE.AND P1, PT, R17, R23, PT ;  /* 0x000000171100720c */ /* 0x000fe40003f26270 */
[----:B------:R-:W-:Y:S02]  /*04f0*/  P2R R0, PR, RZ, 0x10 ;  /* 0x00000010ff007803 */ /* 0x000fe40000000000 */
[----:B------:R-:W-:-:S02]  /*0500*/  P2R R0, PR, RZ, 0x8 ;  /* 0x00000008ff007803 */ /* 0x000fc40000000000 */
[-C--:B------:R-:W-:Y:S02]  /*0510*/  ISETP.GE.AND P3, PT, R13, R23.reuse, PT ;  /* 0x000000170d00720c */ /* 0x080fe40003f66270 */
[-C--:B------:R-:W-:Y:S02]  /*0520*/  ISETP.GE.AND P4, PT, R14, R23.reuse, PT ;  /* 0x000000170e00720c */ /* 0x080fe40003f86270 */
[----:B------:R-:W-:Y:S02]  /*0530*/  P2R R0, PR, RZ, 0x40 ;  /* 0x00000040ff007803 */ /* 0x000fe40000000000 */
[----:B------:R-:W-:Y:S01]  /*0540*/  P2R R0, PR, RZ, 0x10 ;  /* 0x00000010ff007803 */ /* 0x000fe20000000000 */
[----:B------:R0:W2:Y:S01]  /*0550*/  @!P1 LDG.E.U16 R42, [R20.64+0x80] ;  /* 0x00008004142a9981 */ /* 0x0000a2000c1e1500 */
[----:B------:R-:W-:Y:S02]  /*0560*/  ISETP.GE.AND P1, PT, R12, R23, PT ;  /* 0x000000170c00720c */ /* 0x000fe40003f26270 */
[----:B------:R-:W-:-:S02]  /*0570*/  P2R R0, PR, RZ, 0x8 ;  /* 0x00000008ff007803 */ /* 0x000fc40000000000 */
[----:B------:R-:W-:Y:S01]  /*0580*/  P2R R30, PR, RZ, 0x2 ;  /* 0x00000002ff1e7803 */ /* 0x000fe20000000000 */
[----:B------:R0:W5:Y:S01]  /*0590*/  @!P3 LDG.E.U16 R29, [R20.64+0x180] ;  /* 0x00018004141db981 */ /* 0x000162000c1e1500 */
[----:B------:R-:W-:-:S03]  /*05a0*/  IADD3 R0, R24, 0x1e0, RZ ;  /* 0x000001e018007810 */ /* 0x000fc60007ffe0ff */
[----:B------:R0:W5:Y:S04]  /*05b0*/  @!P4 LDG.E.U16 R28, [R20.64+0x140] ;  /* 0x00014004141cc981 */ /* 0x000168000c1e1500 */
[----:B------:R0:W5:Y:S01]  /*05c0*/  @!P1 LDG.E.U16 R30, [R20.64+0x1c0] ;  /* 0x0001c004141e9981 */ /* 0x000162000c1e1500 */
[----:B------:R-:W-:-:S04]  /*05d0*/  ISETP.GE.AND P1, PT, R11, R23, PT ;  /* 0x000000170b00720c */ /* 0x000fc80003f26270 */
[----:B------:R-:W-:-:S09]  /*05e0*/  P2R R31, PR, RZ, 0x2 ;  /* 0x00000002ff1f7803 */ /* 0x000fd20000000000 */
[----:B------:R0:W5:Y:S01]  /*05f0*/  @!P1 LDG.E.U16 R31, [R20.64+0x200] ;  /* 0x00020004141f9981 */ /* 0x000162000c1e1500 */
[----:B------:R-:W-:-:S04]  /*0600*/  ISETP.GE.AND P1, PT, R9, R23, PT ;  /* 0x000000170900720c */ /* 0x000fc80003f26270 */
[----:B------:R-:W-:-:S09]  /*0610*/  P2R R32, PR, RZ, 0x2 ;  /* 0x00000002ff207803 */ /* 0x000fd20000000000 */
[----:B------:R0:W5:Y:S01]  /*0620*/  @!P1 LDG.E.U16 R32, [R20.64+0x240] ;  /* 0x0002400414209981 */ /* 0x000162000c1e1500 */
[----:B------:R-:W-:-:S04]  /*0630*/  ISETP.GE.AND P1, PT, R8, R23, PT ;  /* 0x000000170800720c */ /* 0x000fc80003f26270 */
[----:B------:R-:W-:Y:S02]  /*0640*/  P2R R33, PR, RZ, 0x2 ;  /* 0x00000002ff217803 */ /* 0x000fe40000000000 */
[-C--:B------:R-:W-:Y:S02]  /*0650*/  ISETP.GE.AND P6, PT, R7, R23.reuse, PT ;  /* 0x000000170700720c */ /* 0x080fe40003fc6270 */
[----:B------:R-:W-:-:S05]  /*0660*/  ISETP.GE.AND P3, PT, R4, R23, PT ;  /* 0x000000170400720c */ /* 0x000fca0003f66270 */
[----:B------:R0:W5:Y:S01]  /*0670*/  @!P1 LDG.E.U16 R33, [R20.64+0x280] ;  /* 0x0002800414219981 */ /* 0x000162000c1e1500 */
[-C--:B------:R-:W-:Y:S02]  /*0680*/  ISETP.GE.AND P1, PT, R6, R23.reuse, PT ;  /* 0x000000170600720c */ /* 0x080fe40003f26270 */
[----:B------:R-:W-:Y:S02]  /*0690*/  ISETP.GE.AND P4, PT, R0, R23, PT ;  /* 0x000000170000720c */ /* 0x000fe40003f86270 */
[----:B------:R-:W-:-:S03]  /*06a0*/  P2R R34, PR, RZ, 0x40 ;  /* 0x00000040ff227803 */ /* 0x000fc60000000000 */
[----:B------:R0:W5:Y:S04]  /*06b0*/  @!P3 LDG.E.U16 R37, [R20.64+0x380] ;  /* 0x000380041425b981 */ /* 0x000168000c1e1500 */
[----:B------:R0:W5:Y:S04]  /*06c0*/  @!P6 LDG.E.U16 R34, [R20.64+0x2c0] ;  /* 0x0002c0041422e981 */ /* 0x000168000c1e1500 */
[----:B------:R0:W5:Y:S04]  /*06d0*/  @!P1 LDG.E.U16 R35, [R20.64+0x300] ;  /* 0x0003000414239981 */ /* 0x000168000c1e1500 */
[----:B------:R0:W5:Y:S01]  /*06e0*/  @!P4 LDG.E.U16 R38, [R20.64+0x3c0] ;  /* 0x0003c0041426c981 */ /* 0x000162000c1e1500 */
[----:B------:R-:W-:-:S02]  /*06f0*/  P2R R43, PR, RZ, 0x40 ;  /* 0x00000040ff2b7803 */ /* 0x000fc40000000000 */
[-C--:B------:R-:W-:Y:S01]  /*0700*/  ISETP.GE.AND P6, PT, R17, R23.reuse, PT ;  /* 0x000000171100720c */ /* 0x080fe20003fc6270 */
[----:B------:R-:W-:Y:S01]  /*0710*/  IMAD.MOV.U32 R44, RZ, RZ, -0x800000 ;  /* 0xff800000ff2c7424 */ /* 0x000fe200078e00ff */
[----:B------:R-:W-:Y:S02]  /*0720*/  P2R R45, PR, RZ, 0x2 ;  /* 0x00000002ff2d7803 */ /* 0x000fe40000000000 */
[----:B------:R-:W-:Y:S01]  /*0730*/  ISETP.GE.AND P1, PT, R16, R23, PT ;  /* 0x000000171000720c */ /* 0x000fe20003f26270 */
[----:B------:R-:W-:Y:S01]  /*0740*/  IMAD.MOV.U32 R39, RZ, RZ, -0x800000 ;  /* 0xff800000ff277424 */ /* 0x000fe200078e00ff */
[----:B---3--:R-:W-:Y:S01]  /*0750*/  @!P0 PRMT R39, RZ, 0x5410, R19 ;  /* 0x00005410ff278816 */ /* 0x008fe20000000013 */
[----:B------:R-:W-:Y:S01]  /*0760*/  IMAD.MOV.U32 R19, RZ, RZ, -0x800000 ;  /* 0xff800000ff137424 */ /* 0x000fe200078e00ff */
[----:B----4-:R-:W-:Y:S01]  /*0770*/  @!P5 PRMT R19, RZ, 0x5410, R25 ;  /* 0x00005410ff13d816 */ /* 0x010fe20000000019 */
[----:B------:R-:W-:Y:S01]  /*0780*/  IMAD.MOV.U32 R25, RZ, RZ, -0x800000 ;  /* 0xff800000ff197424 */ /* 0x000fe200078e00ff */
[----:B0-----:R-:W-:Y:S01]  /*0790*/  PRMT R20, RZ, 0x7610, R20 ;  /* 0x00007610ff147816 */ /* 0x001fe20000000014 */
[----:B------:R-:W-:Y:S01]  /*07a0*/  BSSY B0, `(.L_x_977) ;  /* 0x000002f000007945 */ /* 0x000fe20003800000 */
[----:B------:R-:W-:-:S02]  /*07b0*/  IMAD.MOV.U32 R21, RZ, RZ, R39 ;  /* 0x000000ffff157224 */ /* 0x000fc400078e0027 */
[----:B------:R-:W-:Y:S02]  /*07c0*/  @!P0 PRMT R20, R40, 0x7610, R20 ;  /* 0x0000761028148816 */ /* 0x000fe40000000014 */
[----:B--2---:R-:W-:Y:S02]  /*07d0*/  @!P6 PRMT R44, RZ, 0x5410, R42 ;  /* 0x00005410ff2ce816 */ /* 0x004fe4000000002a */
[-C--:B------:R-:W-:Y:S01]  /*07e0*/  ISETP.GE.AND P6, PT, R15, R23.reuse, PT ;  /* 0x000000170f00720c */ /* 0x080fe20003fc6270 */
[----:B------:R-:W-:Y:S01]  /*07f0*/  IMAD.MOV.U32 R42, RZ, RZ, -0x800000 ;  /* 0xff800000ff2a7424 */ /* 0x000fe200078e00ff */
[----:B------:R-:W-:Y:S02]  /*0800*/  @!P1 PRMT R42, RZ, 0x5410, R26 ;  /* 0x00005410ff2a9816 */ /* 0x000fe4000000001a */
[----:B------:R-:W-:-:S09]  /*0810*/  ISETP.GE.AND P1, PT, R14, R23, PT ;  /* 0x000000170e00720c */ /* 0x000fd20003f26270 */
[----:B-----5:R-:W-:Y:S02]  /*0820*/  @!P6 PRMT R25, RZ, 0x5410, R27 ;  /* 0x00005410ff19e816 */ /* 0x020fe4000000001b */
[-C--:B------:R-:W-:Y:S01]  /*0830*/  ISETP.GE.AND P6, PT, R13, R23.reuse, PT ;  /* 0x000000170d00720c */ /* 0x080fe20003fc6270 */
[----:B------:R-:W-:Y:S02]  /*0840*/  IMAD.MOV.U32 R27, RZ, RZ, -0x800000 ;  /* 0xff800000ff1b7424 */ /* 0x000fe400078e00ff */
[----:B------:R-:W-:Y:S01]  /*0850*/  IMAD.MOV.U32 R26, RZ, RZ, -0x800000 ;  /* 0xff800000ff1a7424 */ /* 0x000fe200078e00ff */
[----:B------:R-:W-:Y:S02]  /*0860*/  @!P1 PRMT R26, RZ, 0x5410, R28 ;  /* 0x00005410ff1a9816 */ /* 0x000fe4000000001c */
[----:B------:R-:W-:-:S07]  /*0870*/  ISETP.GE.AND P1, PT, R12, R23, PT ;  /* 0x000000170c00720c */ /* 0x000fce0003f26270 */
[----:B------:R-:W-:Y:S02]  /*0880*/  @!P6 PRMT R27, RZ, 0x5410, R29 ;  /* 0x00005410ff1be816 */ /* 0x000fe4000000001d */
[-C--:B------:R-:W-:Y:S01]  /*0890*/  ISETP.GE.AND P6, PT, R11, R23.reuse, PT ;  /* 0x000000170b00720c */ /* 0x080fe20003fc6270 */
[----:B------:R-:W-:Y:S02]  /*08a0*/  IMAD.MOV.U32 R29, RZ, RZ, -0x800000 ;  /* 0xff800000ff1d7424 */ /* 0x000fe400078e00ff */
[----:B------:R-:W-:Y:S01]  /*08b0*/  IMAD.MOV.U32 R28, RZ, RZ, -0x800000 ;  /* 0xff800000ff1c7424 */ /* 0x000fe200078e00ff */
[----:B------:R-:W-:Y:S02]  /*08c0*/  @!P1 PRMT R28, RZ, 0x5410, R30 ;  /* 0x00005410ff1c9816 */ /* 0x000fe4000000001e */
[----:B------:R-:W-:-:S07]  /*08d0*/  ISETP.GE.AND P1, PT, R9, R23, PT ;  /* 0x000000170900720c */ /* 0x000fce0003f26270 */
[----:B------:R-:W-:Y:S02]  /*08e0*/  @!P6 PRMT R29, RZ, 0x5410, R31 ;  /* 0x00005410ff1de816 */ /* 0x000fe4000000001f */
[----:B------:R-:W-:Y:S01]  /*08f0*/  ISETP.GE.AND P6, PT, R8, R23, PT ;  /* 0x000000170800720c */ /* 0x000fe20003fc6270 */
[----:B------:R-:W-:Y:S02]  /*0900*/  IMAD.MOV.U32 R31, RZ, RZ, -0x800000 ;  /* 0xff800000ff1f7424 */ /* 0x000fe400078e00ff */
[----:B------:R-:W-:Y:S01]  /*0910*/  IMAD.MOV.U32 R30, RZ, RZ, -0x800000 ;  /* 0xff800000ff1e7424 */ /* 0x000fe200078e00ff */
[----:B------:R-:W-:Y:S02]  /*0920*/  @!P1 PRMT R30, RZ, 0x5410, R32 ;  /* 0x00005410ff1e9816 */ /* 0x000fe40000000020 */
[----:B------:R-:W-:-:S07]  /*0930*/  ISETP.NE.AND P1, PT, R45, RZ, PT ;  /* 0x000000ff2d00720c */ /* 0x000fce0003f25270 */
[----:B------:R-:W-:Y:S02]  /*0940*/  @!P6 PRMT R31, RZ, 0x5410, R33 ;  /* 0x00005410ff1fe816 */ /* 0x000fe40000000021 */
[----:B------:R-:W-:Y:S01]  /*0950*/  ISETP.NE.AND P6, PT, R43, RZ, PT ;  /* 0x000000ff2b00720c */ /* 0x000fe20003fc5270 */
[----:B------:R-:W-:Y:S02]  /*0960*/  IMAD.MOV.U32 R32, RZ, RZ, -0x800000 ;  /* 0xff800000ff207424 */ /* 0x000fe400078e00ff */
[----:B------:R-:W-:Y:S01]  /*0970*/  IMAD.MOV.U32 R33, RZ, RZ, -0x800000 ;  /* 0xff800000ff217424 */ /* 0x000fe200078e00ff */
[----:B------:R-:W-:-:S09]  /*0980*/  @!P1 PRMT R33, RZ, 0x5410, R35 ;  /* 0x00005410ff219816 */ /* 0x000fd20000000023 */
[----:B------:R-:W-:Y:S01]  /*0990*/  @!P6 PRMT R32, RZ, 0x5410, R34 ;  /* 0x00005410ff20e816 */ /* 0x000fe20000000022 */
[----:B------:R-:W-:Y:S01]  /*09a0*/  IMAD.MOV.U32 R34, RZ, RZ, -0x800000 ;  /* 0xff800000ff227424 */ /* 0x000fe200078e00ff */
[----:B------:R-:W-:Y:S01]  /*09b0*/  @!P2 PRMT R34, RZ, 0x5410, R36 ;  /* 0x00005410ff22a816 */ /* 0x000fe20000000024 */
[----:B------:R-:W-:Y:S01]  /*09c0*/  IMAD.MOV.U32 R35, RZ, RZ, -0x800000 ;  /* 0xff800000ff237424 */ /* 0x000fe200078e00ff */
        /* <DEDUP_REMOVED lines=12> */
.L_x_978:
[----:B------:R-:W-:Y:S05]  /*0a90*/  BSYNC B0 ;  /* 0x0000000000007941 */ /* 0x000fea0003800000 */
.L_x_977:
        /* <DEDUP_REMOVED lines=11> */
.L_x_980:
[----:B------:R-:W-:Y:S05]  /*0b50*/  BSYNC B0 ;  /* 0x0000000000007941 */ /* 0x000fea0003800000 */
.L_x_979:
        /* <DEDUP_REMOVED lines=11> */
.L_x_982:
[----:B------:R-:W-:Y:S05]  /*0c10*/  BSYNC B0 ;  /* 0x0000000000007941 */ /* 0x000fea0003800000 */
.L_x_981:
        /* <DEDUP_REMOVED lines=11> */
.L_x_984:
[----:B------:R-:W-:Y:S05]  /*0cd0*/  BSYNC B0 ;  /* 0x0000000000007941 */ /* 0x000fea0003800000 */
.L_x_983:
        /* <DEDUP_REMOVED lines=11> */
.L_x_986:
[----:B------:R-:W-:Y:S05]  /*0d90*/  BSYNC B0 ;  /* 0x0000000000007941 */ /* 0x000fea0003800000 */
.L_x_985:
        /* <DEDUP_REMOVED lines=11> */
.L_x_988:
[----:B------:R-:W-:Y:S05]  /*0e50*/  BSYNC B0 ;  /* 0x0000000000007941 */ /* 0x000fea0003800000 */
.L_x_987:
        /* <DEDUP_REMOVED lines=11> */
.L_x_990:
[----:B------:R-:W-:Y:S05]  /*0f10*/  BSYNC B0 ;  /* 0x0000000000007941 */ /* 0x000fea0003800000 */
.L_x_989:
        /* <DEDUP_REMOVED lines=11> */
.L_x_992:
[----:B------:R-:W-:Y:S05]  /*0fd0*/  BSYNC B0 ;  /* 0x0000000000007941 */ /* 0x000fea0003800000 */
.L_x_991:
        /* <DEDUP_REMOVED lines=11> */
.L_x_994:
[----:B------:R-:W-:Y:S05]  /*1090*/  BSYNC B0 ;  /* 0x0000000000007941 */ /* 0x000fea0003800000 */
.L_x_993:
        /* <DEDUP_REMOVED lines=11> */
.L_x_996:
[----:B------:R-:W-:Y:S05]  /*1150*/  BSYNC B0 ;  /* 0x0000000000007941 */ /* 0x000fea0003800000 */
.L_x_995:
        /* <DEDUP_REMOVED lines=11> */
.L_x_998:
[----:B------:R-:W-:Y:S05]  /*1210*/  BSYNC B0 ;  /* 0x0000000000007941 */ /* 0x000fea0003800000 */
.L_x_997:
        /* <DEDUP_REMOVED lines=10> */
.L_x_1000:
[----:B------:R-:W-:Y:S05]  /*12c0*/  BSYNC B0 ;  /* 0x0000000000007941 */ /* 0x000fea0003800000 */
.L_x_999:
        /* <DEDUP_REMOVED lines=10> */
.L_x_1002:
[----:B------:R-:W-:Y:S05]  /*1370*/  BSYNC B0 ;  /* 0x0000000000007941 */ /* 0x000fea0003800000 */
.L_x_1001:
        /* <DEDUP_REMOVED lines=10> */
.L_x_1004:
[----:B------:R-:W-:Y:S05]  /*1420*/  BSYNC B0 ;  /* 0x0000000000007941 */ /* 0x000fea0003800000 */
.L_x_1003:
        /* <DEDUP_REMOVED lines=10> */
.L_x_1006:
[----:B------:R-:W-:Y:S05]  /*14d0*/  BSYNC B0 ;  /* 0x0000000000007941 */ /* 0x000fea0003800000 */
.L_x_1005:
[----:B------:R-:W-:Y:S01]  /*14e0*/  PRMT R20, R20, 0x9910, RZ ;  /* 0x0000991014147816 */ /* 0x000fe200000000ff */
[----:B------:R-:W-:Y:S01]  /*14f0*/  BSSY B0, `(.L_x_1007) ;  /* 0x000001b000007945 */ /* 0x000fe20003800000 */
[----:B------:R-:W-:Y:S02]  /*1500*/  IMAD.MOV.U32 R40, RZ, RZ, RZ ;  /* 0x000000ffff287224 */ /* 0x000fe400078e00ff */
[----:B------:R-:W-:-:S04]  /*1510*/  ISETP.NE.AND P5, PT, R20, RZ, PT ;  /* 0x000000ff1400720c */ /* 0x000fc80003fa5270 */
[----:B------:R-:W-:-:S05]  /*1520*/  FSEL R20, R21, -INF , P5 ;  /* 0xff80000015147808 */ /* 0x000fca0002800000 */
[----:B------:R-:W0:Y:S02]  /*1530*/  SHFL.BFLY PT, R21, R20, 0x10, 0x1f ;  /* 0x0e001f0014157f89 */ /* 0x000e2400000e0000 */
[----:B0-----:R-:W-:-:S04]  /*1540*/  FSETP.GEU.FTZ.AND P5, PT, R20, R21, PT ;  /* 0x000000151400720b */ /* 0x001fc80003fbe000 */
[----:B------:R-:W-:-:S05]  /*1550*/  FSEL R21, R21, R20, !P5 ;  /* 0x0000001415157208 */ /* 0x000fca0006800000 */
        /* <DEDUP_REMOVED lines=20> */
.L_x_1008:
[----:B------:R-:W-:Y:S05]  /*16a0*/  BSYNC B0 ;  /* 0x0000000000007941 */ /* 0x000fea0003800000 */
.L_x_1007:
[----:B------:R-:W-:Y:S01]  /*16b0*/  ISETP.GE.AND P0, PT, R18, R23, PT ;  /* 0x000000171200720c */ /* 0x000fe20003f06270 */
[----:B------:R-:W-:Y:S01]  /*16c0*/  BSSY B0, `(.L_x_1009) ;  /* 0x0000009000007945 */ /* 0x000fe20003800000 */
[----:B------:R-:W-:-:S11]  /*16d0*/  IMAD.MOV.U32 R21, RZ, RZ, RZ ;  /* 0x000000ffff157224 */ /* 0x000fd600078e00ff */
[----:B------:R-:W-:Y:S05]  /*16e0*/  @P0 BRA `(.L_x_1010) ;  /* 0x0000006000000947 */ /* 0x000fea0003800000 */
[----:B------:R-:W2:Y:S02]  /*16f0*/  LDG.E.U8 R20, [R2.64+0x20] ;  /* 0x0000200402147981 */ /* 0x000ea4000c1e1100 */
[----:B--2---:R-:W-:-:S13]  /*1700*/  ISETP.NE.AND P0, PT, R20, RZ, PT ;  /* 0x000000ff1400720c */ /* 0x004fda0003f05270 */
[----:B------:R-:W-:-:S04]  /*1710*/  @!P0 FADD.FTZ R19, -R37, R19 ;  /* 0x0000001325138221 */ /* 0x000fc80000010100 */
[----:B------:R-:W-:-:S04]  /*1720*/  @!P0 FMUL.FTZ R19, R19, 1.4426950216293334961 ;  /* 0x3fb8aa3b13138820 */ /* 0x000fc80000410000 */
[----:B------:R-:W0:Y:S02]  /*1730*/  @!P0 MUFU.EX2 R21, R19 ;  /* 0x0000001300158308 */ /* 0x000e240000000800 */
[----:B0-----:R-:W-:-:S06]  /*1740*/  @!P0 FADD.FTZ R40, R40, R21 ;  /* 0x0000001528288221 */ /* 0x001fcc0000010000 */
.L_x_1010:
[----:B------:R-:W-:Y:S05]  /*1750*/  BSYNC B0 ;  /* 0x0000000000007941 */ /* 0x000fea0003800000 */
.L_x_1009:
        /* <DEDUP_REMOVED lines=11> */
.L_x_1012:
[----:B------:R-:W-:Y:S05]  /*1810*/  BSYNC B0 ;  /* 0x0000000000007941 */ /* 0x000fea0003800000 */
.L_x_1011:
        /* <DEDUP_REMOVED lines=9> */
.L_x_1014:
[----:B------:R-:W-:Y:S05]  /*18b0*/  BSYNC B0 ;  /* 0x0000000000007941 */ /* 0x000fea0003800000 */
.L_x_1013:
        /* <DEDUP_REMOVED lines=11> */
.L_x_1016:
[----:B------:R-:W-:Y:S05]  /*1970*/  BSYNC B0 ;  /* 0x0000000000007941 */ /* 0x000fea0003800000 */
.L_x_1015:
        /* <DEDUP_REMOVED lines=9> */
.L_x_1018:
[----:B------:R-:W-:Y:S05]  /*1a10*/  BSYNC B0 ;  /* 0x0000000000007941 */ /* 0x000fea0003800000 */
.L_x_1017:
        /* <DEDUP_REMOVED lines=11> */
.L_x_1020:
[----:B------:R-:W-:Y:S05]  /*1ad0*/  BSYNC B0 ;  /* 0x0000000000007941 */ /* 0x000fea0003800000 */
.L_x_1019:
        /* <DEDUP_REMOVED lines=9> */
.L_x_1022:
[----:B------:R-:W-:Y:S05]  /*1b70*/  BSYNC B0 ;  /* 0x0000000000007941 */ /* 0x000fea0003800000 */
.L_x_1021:
        /* <DEDUP_REMOVED lines=10> */
.L_x_1024:
[----:B------:R-:W-:Y:S05]  /*1c20*/  BSYNC B0 ;  /* 0x0000000000007941 */ /* 0x000fea0003800000 */
.L_x_1023:
        /* <DEDUP_REMOVED lines=9> */
.L_x_1026:
[----:B------:R-:W-:Y:S05]  /*1cc0*/  BSYNC B0 ;  /* 0x0000000000007941 */ /* 0x000fea0003800000 */
.L_x_1025:
        /* <DEDUP_REMOVED lines=10> */
.L_x_1028:
[----:B------:R-:W-:Y:S05]  /*1d70*/  BSYNC B0 ;  /* 0x0000000000007941 */ /* 0x000fea0003800000 */
.L_x_1027:
        /* <DEDUP_REMOVED lines=9> */
.L_x_1030:
[----:B------:R-:W-:Y:S05]  /*1e10*/  BSYNC B0 ;  /* 0x0000000000007941 */ /* 0x000fea0003800000 */
.L_x_1029:
        /* <DEDUP_REMOVED lines=9> */
.L_x_1032:
[----:B------:R-:W-:Y:S05]  /*1eb0*/  BSYNC B0 ;  /* 0x0000000000007941 */ /* 0x000fea0003800000 */
.L_x_1031:
        /* <DEDUP_REMOVED lines=8> */
.L_x_1034:
[----:B------:R-:W-:Y:S05]  /*1f40*/  BSYNC B0 ;  /* 0x0000000000007941 */ /* 0x000fea0003800000 */
.L_x_1033:
        /* <DEDUP_REMOVED lines=9> */
.L_x_1036:
[----:B------:R-:W-:Y:S05]  /*1fe0*/  BSYNC B0 ;  /* 0x0000000000007941 */ /* 0x000fea0003800000 */
.L_x_1035:
        /* <DEDUP_REMOVED lines=8> */
.L_x_1038:
[----:B------:R-:W-:Y:S05]  /*2070*/  BSYNC B0 ;  /* 0x0000000000007941 */ /* 0x000fea0003800000 */
.L_x_1037:
        /* <DEDUP_REMOVED lines=144> */
.L_x_1039:
        /* <DEDUP_REMOVED lines=16> */
.L_x_10840:


//--------------------- .text._ZN43_GLOBAL__N__9ae7fba5_10_SoftMax_cu_9f978f6320softmax_warp_forwardIN3c108BFloat16ES2_fLi8ELb0ELb1EEEvPT0_PKT_iiiPKbib --------------------------
	.section	.text._ZN43_GLOBAL__N__9ae7fba5_10_SoftMax_cu_9f978f6320softmax_warp_forwardIN3c108BFloat16ES2_fLi8ELb0ELb1EEEvPT0_PKT_iiiPKbib,"ax",@progbits
	.sectioninfo	@"SHI_REGISTERS=32"
	.align	128
.text._ZN43_GLOBAL__N__9ae7fba5_10_SoftMax_cu_9f978f6320softmax_warp_forwardIN3c108BFloat16ES2_fLi8ELb0ELb1EEEvPT0_PKT_iiiPKbib:
        .type           _ZN43_GLOBAL__N__9ae7fba5_10_SoftMax_cu_9f978f6320softmax_warp_forwardIN3c108BFloat16ES2_fLi8ELb0ELb1EEEvPT0_PKT_iiiPKbib,@function
        .size           _ZN43_GLOBAL__N__9ae7fba5_10_SoftMax_cu_9f978f6320softmax_warp_forwardIN3c108BFloat16ES2_fLi8ELb0ELb1EEEvPT0_PKT_iiiPKbib,(.L_x_10841 - _ZN43_GLOBAL__N__9ae7fba5_10_SoftMax_cu_9f978f6320softmax_warp_forwardIN3c108BFloat16ES2_fLi8ELb0ELb1EEEvPT0_PKT_iiiPKbib)
        .other          _ZN43_GLOBAL__N__9ae7fba5_10_SoftMax_cu_9f978f6320softmax_warp_forwardIN3c108BFloat16ES2_fLi8ELb0ELb1EEEvPT0_PKT_iiiPKbib,@"STO_CUDA_ENTRY STV_DEFAULT"
_ZN43_GLOBAL__N__9ae7fba5_10_SoftMax_cu_9f978f6320softmax_warp_forwardIN3c108BFloat16ES2_fLi8ELb0ELb1EEEvPT0_PKT_iiiPKbib:
        /* <DEDUP_REMOVED lines=42> */
.L_x_1040:
[----:B------:R-:W-:Y:S01]  /*02a0*/  IADD3 R2, P1, R2, c[0x0][0x180], RZ ;  /* 0x0000600002027a10 */ /* 0x000fe20007f3e0ff */
[----:B------:R-:W-:-:S03]  /*02b0*/  ULDC.64 UR4, c[0x0][0x118] ;  /* 0x0000460000047ab9 */ /* 0x000fc60000000a00 */
[----:B------:R-:W-:-:S05]  /*02c0*/  IADD3.X R3, R3, c[0x0][0x184], RZ, P1, !PT ;  /* 0x0000610003037a10 */ /* 0x000fca0000ffe4ff */
[----:B------:R-:W2:Y:S01]  /*02d0*/  @!P0 LDG.E.U8 R0, [R2.64] ;  /* 0x0000000402008981 */ /* 0x000ea2000c1e1100 */
[----:B------:R-:W-:Y:S02]  /*02e0*/  IADD3 R10, R12, 0x40, RZ ;  /* 0x000000400c0a7810 */ /* 0x000fe40007ffe0ff */
[C---:B------:R-:W-:Y:S01]  /*02f0*/  SHF.L.U64.HI R7, R6.reuse, 0x1, R7 ;  /* 0x0000000106077819 */ /* 0x040fe20000010207 */
[----:B------:R-:W-:Y:S01]  /*0300*/  IMAD.SHL.U32 R6, R6, 0x2, RZ ;  /* 0x0000000206067824 */ /* 0x000fe200078e00ff */
[----:B------:R-:W-:Y:S02]  /*0310*/  ISETP.GE.AND P4, PT, R10, R13, PT ;  /* 0x0000000d0a00720c */ /* 0x000fe40003f86270 */
[C---:B------:R-:W-:Y:S02]  /*0320*/  IADD3 R11, R12.reuse, 0x20, RZ ;  /* 0x000000200c0b7810 */ /* 0x040fe40007ffe0ff */
[----:B------:R-:W-:Y:S02]  /*0330*/  IADD3 R9, R12, 0x60, RZ ;  /* 0x000000600c097810 */ /* 0x000fe40007ffe0ff */
[----:B------:R-:W-:-:S02]  /*0340*/  IADD3 R14, P2, R6, c[0x0][0x168], RZ ;  /* 0x00005a00060e7a10 */ /* 0x000fc40007f5e0ff */
[-C--:B------:R-:W-:Y:S02]  /*0350*/  ISETP.GE.AND P5, PT, R11, R13.reuse, PT ;  /* 0x0000000d0b00720c */ /* 0x080fe40003fa6270 */
[----:B------:R-:W-:Y:S02]  /*0360*/  ISETP.GE.AND P6, PT, R9, R13, PT ;  /* 0x0000000d0900720c */ /* 0x000fe40003fc6270 */
[----:B------:R-:W-:Y:S02]  /*0370*/  IADD3.X R15, R7, c[0x0][0x16c], RZ, P2, !PT ;  /* 0x00005b00070f7a10 */ /* 0x000fe400017fe4ff */
[C---:B------:R-:W-:Y:S02]  /*0380*/  IADD3 R4, R12.reuse, 0xc0, RZ ;  /* 0x000000c00c047810 */ /* 0x040fe40007ffe0ff */
[C---:B------:R-:W-:Y:S01]  /*0390*/  IADD3 R8, R12.reuse, 0x80, RZ ;  /* 0x000000800c087810 */ /* 0x040fe20007ffe0ff */
[----:B------:R-:W3:Y:S01]  /*03a0*/  @!P4 LDG.E.U16 R18, [R14.64+0x80] ;  /* 0x000080040e12c981 */ /* 0x000ee2000c1e1500 */
[----:B------:R-:W-:-:S02]  /*03b0*/  IADD3 R5, R12, 0xa0, RZ ;  /* 0x000000a00c057810 */ /* 0x000fc40007ffe0ff */
[-C--:B------:R-:W-:Y:S01]  /*03c0*/  ISETP.GE.AND P1, PT, R8, R13.reuse, PT ;  /* 0x0000000d0800720c */ /* 0x080fe20003f26270 */
[----:B------:R-:W4:Y:S01]  /*03d0*/  @!P0 LDG.E.U16 R29, [R14.64] ;  /* 0x000000040e1d8981 */ /* 0x000f22000c1e1500 */
[----:B------:R-:W-:-:S03]  /*03e0*/  ISETP.GE.AND P2, PT, R5, R13, PT ;  /* 0x0000000d0500720c */ /* 0x000fc60003f46270 */
[----:B------:R0:W5:Y:S04]  /*03f0*/  @!P6 LDG.E.U16 R16, [R14.64+0xc0] ;  /* 0x0000c0040e10e981 */ /* 0x000168000c1e1500 */
[----:B------:R0:W3:Y:S04]  /*0400*/  @!P5 LDG.E.U16 R17, [R14.64+0x40] ;  /* 0x000040040e11d981 */ /* 0x0000e8000c1e1500 */
[----:B------:R0:W3:Y:S04]  /*0410*/  @!P1 LDG.E.U16 R23, [R14.64+0x100] ;  /* 0x000100040e179981 */ /* 0x0000e8000c1e1500 */
[----:B------:R0:W3:Y:S01]  /*0420*/  @!P2 LDG.E.U16 R28, [R14.64+0x140] ;  /* 0x000140040e1ca981 */ /* 0x0000e2000c1e1500 */
[----:B--2---:R-:W-:-:S02]  /*0430*/  @!P0 ISETP.NE.AND P3, PT, R0, RZ, PT ;  /* 0x000000ff0000820c */ /* 0x004fc40003f65270 */
[----:B------:R-:W-:Y:S02]  /*0440*/  P2R R0, PR, RZ, 0x20 ;  /* 0x00000020ff007803 */ /* 0x000fe40000000000 */
[----:B------:R-:W-:Y:S02]  /*0450*/  P2R R0, PR, RZ, 0x10 ;  /* 0x00000010ff007803 */ /* 0x000fe40000000000 */
[----:B------:R-:W-:Y:S02]  /*0460*/  P2R R0, PR, RZ, 0x40 ;  /* 0x00000040ff007803 */ /* 0x000fe40000000000 */
[----:B------:R-:W-:Y:S02]  /*0470*/  IADD3 R0, R12, 0xe0, RZ ;  /* 0x000000e00c007810 */ /* 0x000fe40007ffe0ff */
[----:B------:R-:W-:Y:S02]  /*0480*/  @!P0 SEL R27, RZ, 0x1, P3 ;  /* 0x00000001ff1b8807 */ /* 0x000fe40001800000 */
[----:B------:R-:W-:-:S02]  /*0490*/  ISETP.GE.AND P3, PT, R4, R13, PT ;  /* 0x0000000d0400720c */ /* 0x000fc40003f66270 */
[----:B------:R-:W-:-:S11]  /*04a0*/  ISETP.GE.AND P4, PT, R0, R13, PT ;  /* 0x0000000d0000720c */ /* 0x000fd60003f86270 */
[----:B------:R0:W2:Y:S04]  /*04b0*/  @!P3 LDG.E.U16 R21, [R14.64+0x180] ;  /* 0x000180040e15b981 */ /* 0x0000a8000c1e1500 */
[----:B------:R0:W2:Y:S01]  /*04c0*/  @!P4 LDG.E.U16 R22, [R14.64+0x1c0] ;  /* 0x0001c0040e16c981 */ /* 0x0000a2000c1e1500 */
[----:B------:R-:W-:Y:S02]  /*04d0*/  P2R R24, PR, RZ, 0x40 ;  /* 0x00000040ff187803 */ /* 0x000fe40000000000 */
[----:B------:R-:W-:Y:S01]  /*04e0*/  ISETP.GE.AND P6, PT, R10, R13, PT ;  /* 0x0000000d0a00720c */ /* 0x000fe20003fc6270 */
[----:B------:R-:W-:-:S12]  /*04f0*/  IMAD.MOV.U32 R26, RZ, RZ, -0x800000 ;  /* 0xff800000ff1a7424 */ /* 0x000fd800078e00ff */
[----:B---3--:R-:W-:Y:S02]  /*0500*/  @!P6 PRMT R26, RZ, 0x5410, R18 ;  /* 0x00005410ff1ae816 */ /* 0x008fe40000000012 */
[----:B------:R-:W-:Y:S01]  /*0510*/  ISETP.NE.AND P6, PT, R24, RZ, PT ;  /* 0x000000ff1800720c */ /* 0x000fe20003fc5270 */
[----:B------:R-:W-:Y:S01]  /*0520*/  IMAD.MOV.U32 R19, RZ, RZ, -0x800000 ;  /* 0xff800000ff137424 */ /* 0x000fe200078e00ff */
[----:B----4-:R-:W-:Y:S01]  /*0530*/  @!P0 PRMT R19, RZ, 0x5410, R29 ;  /* 0x00005410ff138816 */ /* 0x010fe2000000001d */
[----:B------:R-:W-:Y:S01]  /*0540*/  IMAD.MOV.U32 R24, RZ, RZ, -0x800000 ;  /* 0xff800000ff187424 */ /* 0x000fe200078e00ff */
[----:B0-----:R-:W-:Y:S01]  /*0550*/  PRMT R14, RZ, 0x7610, R14 ;  /* 0x00007610ff0e7816 */ /* 0x001fe2000000000e */
[----:B------:R-:W-:Y:S01]  /*0560*/  IMAD.MOV.U32 R20, RZ, RZ, -0x800000 ;  /* 0xff800000ff147424 */ /* 0x000fe200078e00ff */
[----:B------:R-:W-:Y:S01]  /*0570*/  BSSY B0, `(.L_x_1041) ;  /* 0x0000016000007945 */ /* 0x000fe20003800000 */
[----:B------:R-:W-:Y:S01]  /*0580*/  @!P5 PRMT R20, RZ, 0x5410, R17 ;  /* 0x00005410ff14d816 */ /* 0x000fe20000000011 */
[----:B------:R-:W-:Y:S01]  /*0590*/  IMAD.MOV.U32 R18, RZ, RZ, -0x800000 ;  /* 0xff800000ff127424 */ /* 0x000fe200078e00ff */
[----:B------:R-:W-:Y:S01]  /*05a0*/  @!P1 PRMT R18, RZ, 0x5410, R23 ;  /* 0x00005410ff129816 */ /* 0x000fe20000000017 */
[----:B------:R-:W-:-:S03]  /*05b0*/  IMAD.MOV.U32 R17, RZ, RZ, -0x800000 ;  /* 0xff800000ff117424 */ /* 0x000fc600078e00ff */
[----:B-----5:R-:W-:Y:S01]  /*05c0*/  @!P6 PRMT R24, RZ, 0x5410, R16 ;  /* 0x00005410ff18e816 */ /* 0x020fe20000000010 */
[----:B------:R-:W-:Y:S01]  /*05d0*/  IMAD.MOV.U32 R16, RZ, RZ, -0x800000 ;  /* 0xff800000ff107424 */ /* 0x000fe200078e00ff */
[----:B------:R-:W-:Y:S01]  /*05e0*/  @!P2 PRMT R17, RZ, 0x5410, R28 ;  /* 0x00005410ff11a816 */ /* 0x000fe2000000001c */
[----:B------:R-:W-:Y:S01]  /*05f0*/  IMAD.MOV.U32 R15, RZ, RZ, -0x800000 ;  /* 0xff800000ff0f7424 */ /* 0x000fe200078e00ff */
[----:B------:R-:W-:Y:S02]  /*0600*/  @!P0 PRMT R14, R27, 0x7610, R14 ;  /* 0x000076101b0e8816 */ /* 0x000fe4000000000e */
[----:B--2---:R-:W-:Y:S01]  /*0610*/  @!P3 PRMT R16, RZ, 0x5410, R21 ;  /* 0x00005410ff10b816 */ /* 0x004fe20000000015 */
[----:B------:R-:W-:Y:S01]  /*0620*/  IMAD.MOV.U32 R21, RZ, RZ, R19 ;  /* 0x000000ffff157224 */ /* 0x000fe200078e0013 */
        /* <DEDUP_REMOVED lines=10> */
.L_x_1042:
[----:B------:R-:W-:Y:S05]  /*06d0*/  BSYNC B0 ;  /* 0x0000000000007941 */ /* 0x000fea0003800000 */
.L_x_1041:
        /* <DEDUP_REMOVED lines=11> */
.L_x_1044:
[----:B------:R-:W-:Y:S05]  /*0790*/  BSYNC B0 ;  /* 0x0000000000007941 */ /* 0x000fea0003800000 */
.L_x_1043:
        /* <DEDUP_REMOVED lines=11> */
.L_x_1046:
[----:B------:R-:W-:Y:S05]  /*0850*/  BSYNC B0 ;  /* 0x0000000000007941 */ /* 0x000fea0003800000 */
.L_x_1045:
        /* <DEDUP_REMOVED lines=10> */
.L_x_1048:
[----:B------:R-:W-:Y:S05]  /*0900*/  BSYNC B0 ;  /* 0x0000000000007941 */ /* 0x000fea0003800000 */
.L_x_1047:
        /* <DEDUP_REMOVED lines=10> */
.L_x_1050:
[----:B------:R-:W-:Y:S05]  /*09b0*/  BSYNC B0 ;  /* 0x0000000000007941 */ /* 0x000fea0003800000 */
.L_x_1049:
        /* <DEDUP_REMOVED lines=10> */
.L_x_1052:
[----:B------:R-:W-:Y:S05]  /*0a60*/  BSYNC B0 ;  /* 0x0000000000007941 */ /* 0x000fea0003800000 */
.L_x_1051:
        /* <DEDUP_REMOVED lines=10> */
.L_x_1054:
[----:B------:R-:W-:Y:S05]  /*0b10*/  BSYNC B0 ;  /* 0x0000000000007941 */ /* 0x000fea0003800000 */
.L_x_1053:
        /* <DEDUP_REMOVED lines=20> */
[----:B------:R-:W-:Y:S01]  /*0c60*/  FSEL R23, R14, R29, !P5 ;  /* 0x0000001d0e177208 */ /* 0x000fe20006800000 */
[----:B------:R-:W-:Y:S01]  /*0c70*/  IMAD.MOV.U32 R14, RZ, RZ, RZ ;  /* 0x000000ffff0e7224 */ /* 0x000fe200078e00ff */
[----:B------:R-:W-:Y:S05]  /*0c80*/  @P0 BRA `(.L_x_1056) ;  /* 0x0000006000000947 */ /* 0x000fea0003800000 */
[----:B------:R-:W2:Y:S02]  /*0c90*/  LDG.E.U8 R27, [R2.64] ;  /* 0x00000004021b7981 */ /* 0x000ea4000c1e1100 */
[----:B--2---:R-:W-:-:S13]  /*0ca0*/  ISETP.NE.AND P0, PT, R27, RZ, PT ;  /* 0x000000ff1b00720c */ /* 0x004fda0003f05270 */
[----:B------:R-:W-:-:S04]  /*0cb0*/  @!P0 FADD.FTZ R19, -R23, R19 ;  /* 0x0000001317138221 */ /* 0x000fc80000010100 */
[----:B------:R-:W-:-:S04]  /*0cc0*/  @!P0 FMUL.FTZ R19, R19, 1.4426950216293334961 ;  /* 0x3fb8aa3b13138820 */ /* 0x000fc80000410000 */
[----:B------:R-:W0:Y:S02]  /*0cd0*/  @!P0 MUFU.EX2 R22, R19 ;  /* 0x0000001300168308 */ /* 0x000e240000000800 */
[----:B0-----:R-:W-:-:S06]  /*0ce0*/  @!P0 FADD.FTZ R21, RZ, R22 ;  /* 0x00000016ff158221 */ /* 0x001fcc0000010000 */
.L_x_1056:
[----:B------:R-:W-:Y:S05]  /*0cf0*/  BSYNC B0 ;  /* 0x0000000000007941 */ /* 0x000fea0003800000 */
.L_x_1055:
        /* <DEDUP_REMOVED lines=9> */
.L_x_1058:
[----:B------:R-:W-:Y:S05]  /*0d90*/  BSYNC B0 ;  /* 0x0000000000007941 */ /* 0x000fea0003800000 */
.L_x_1057:
        /* <DEDUP_REMOVED lines=11> */
.L_x_1060:
[----:B------:R-:W-:Y:S05]  /*0e50*/  BSYNC B0 ;  /* 0x0000000000007941 */ /* 0x000fea0003800000 */
.L_x_1059:
        /* <DEDUP_REMOVED lines=9> */
.L_x_1062:
[----:B------:R-:W-:Y:S05]  /*0ef0*/  BSYNC B0 ;  /* 0x0000000000007941 */ /* 0x000fea0003800000 */
.L_x_1061:
        /* <DEDUP_REMOVED lines=10> */
.L_x_1064:
[----:B------:R-:W-:Y:S05]  /*0fa0*/  BSYNC B0 ;  /* 0x0000000000007941 */ /* 0x000fea0003800000 */
.L_x_1063:
        /* <DEDUP_REMOVED lines=8> */
.L_x_1066:
[----:B------:R-:W-:Y:S05]  /*1030*/  BSYNC B0 ;  /* 0x0000000000007941 */ /* 0x000fea0003800000 */
.L_x_1065:
        /* <DEDUP_REMOVED lines=10> */
.L_x_1068:
[----:B------:R-:W-:Y:S05]  /*10e0*/  BSYNC B0 ;  /* 0x0000000000007941 */ /* 0x000fea0003800000 */
.L_x_1067:
        /* <DEDUP_REMOVED lines=8> */
.L_x_1070:
[----:B------:R-:W-:Y:S05]  /*1170*/  BSYNC B0 ;  /* 0x0000000000007941 */ /* 0x000fea0003800000 */
.L_x_1069:
        /* <DEDUP_REMOVED lines=17> */
[----:B------:R-:W-:-:S04]  /*1290*/  IADD3 R6, P2, R6, c[0x0][0x160], RZ ;  /* 0x0000580006067a10 */ /* 0x000fc80007f5e0ff */
[----:B------:R-:W-:-:S05]  /*12a0*/  IADD3.X R7, R7, c[0x0][0x164], RZ, P2, !PT ;  /* 0x0000590007077a10 */ /* 0x000fca00017fe4ff */
[----:B------:R-:W1:Y:S02]  /*12b0*/  @P0 MUFU.RCP R3, R2 ;  /* 0x0000000200030308 */ /* 0x000e640000001000 */
[----:B-1----:R-:W-:-:S05]  /*12c0*/  @P0 FMUL.FTZ R3, R3, R22 ;  /* 0x0000001603030220 */ /* 0x002fca0000410000 */
[----:B------:R-:W-:-:S04]  /*12d0*/  @P0 F2FP.BF16.PACK_AB R3, RZ, R3 ;  /* 0x00000003ff03023e */ /* 0x000fc800000010ff */
[----:B------:R-:W-:-:S05]  /*12e0*/  @!P0 PRMT R3, R12, 0x7610, R3 ;  /* 0x000076100c038816 */ /* 0x000fca0000000003 */
[----:B------:R1:W-:Y:S01]  /*12f0*/  STG.E.U16 [R6.64], R3 ;  /* 0x0000000306007986 */ /* 0x0003e2000c101504 */
        /* <DEDUP_REMOVED lines=49> */
[----:B-1----:R-:W1:Y:S02]  /*1610*/  @P0 MUFU.RCP R3, R2 ;  /* 0x0000000200030308 */ /* 0x002e640000001000 */
[----:B-1----:R-:W-:Y:S02]  /*1620*/  @P0 FMUL.FTZ R0, R3, R18 ;  /* 0x0000001203000220 */ /* 0x002fe40000410000 */
[----:B------:R-:W-:-:S03]  /*1630*/  IMAD.MOV.U32 R3, RZ, RZ, 0x7fff ;  /* 0x00007fffff037424 */ /* 0x000fc600078e00ff */
[----:B------:R-:W-:-:S04]  /*1640*/  @P0 F2FP.BF16.PACK_AB R0, RZ, R0 ;  /* 0x00000000ff00023e */ /* 0x000fc800000010ff */
[----:B------:R-:W-:-:S05]  /*1650*/  @!P0 PRMT R0, R3, 0x7610, R0 ;  /* 0x0000761003008816 */ /* 0x000fca0000000000 */
[----:B------:R-:W-:Y:S01]  /*1660*/  STG.E.U16 [R6.64+0x1c0], R0 ;  /* 0x0001c00006007986 */ /* 0x000fe2000c101504 */
[----:B------:R-:W-:Y:S05]  /*1670*/  EXIT ;  /* 0x000000000000794d */ /* 0x000fea0003800000 */
.L_x_1071:
        /* <DEDUP_REMOVED lines=16> */
.L_x_10841:


//--------------------- .text._ZN43_GLOBAL__N__9ae7fba5_10_SoftMax_cu_9f978f6320softmax_warp_forwardIN3c108BFloat16ES2_fLi7ELb0ELb1EEEvPT0_PKT_iiiPKbib --------------------------
	.section	.text._ZN43_GLOBAL__N__9ae7fba5_10_SoftMax_cu_9f978f6320softmax_warp_forwardIN3c108BFloat16ES2_fLi7ELb0ELb1EEEvPT0_PKT_iiiPKbib,"ax",@progbits
	.sectioninfo	@"SHI_REGISTERS=32"
	.align	128
.text._ZN43_GLOBAL__N__9ae7fba5_10_SoftMax_cu_9f978f6320softmax_warp_forwardIN3c108BFloat16ES2_fLi7ELb0ELb1EEEvPT0_PKT_iiiPKbib:
        .type           _ZN43_GLOBAL__N__9ae7fba5_10_SoftMax_cu_9f978f6320softmax_warp_forwardIN3c108BFloat16ES2_fLi7ELb0ELb1EEEvPT0_PKT_iiiPKbib,@function
        .size           _ZN43_GLOBAL__N__9ae7fba5_10_SoftMax_cu_9f978f6320softmax_warp_forwardIN3c108BFloat16ES2_fLi7ELb0ELb1EEEvPT0_PKT_iiiPKbib,(.L_x_10842 - _ZN43_GLOBAL__N__9ae7fba5_10_SoftMax_cu_9f978f6320softmax_warp_forwardIN3c108BFloat16ES2_fLi7ELb0ELb1EEEvPT0_PKT_iiiPKbib)
        .other          _ZN43_GLOBAL__N__9ae7fba5_10_SoftMax_cu_9f978f6320softmax_warp_forwardIN3c108BFloat16ES2_fLi7ELb0ELb1EEEvPT0_PKT_iiiPKbib,@"STO_CUDA_ENTRY STV_DEFAULT"
_ZN43_GLOBAL__N__9ae7fba5_10_SoftMax_cu_9f978f6320softmax_warp_forwardIN3c108BFloat16ES2_fLi7ELb0ELb1EEEvPT0_PKT_iiiPKbib:
[----:B------:R-:W-:Y:S02]  /*0000*/  IMAD.MOV.U32 R1, RZ, RZ, c[0x0][0x28] ;  /* 0x00000a00ff017624 */ /* 0x000fe400078e00ff */
[----:B------:R-:W0:Y:S01]  /*0010*/  S2R R10, SR_CTAID.X ;  /* 0x00000000000a7919 */ /* 0x000e220000002500 */
[----:B------:R-:W-:Y:S02]  /*0020*/  ULDC.S8 UR4, c[0x0][0x18c] ;  /* 0x0000630000047ab9 */ /* 0x000fe40000000200 */
[----:B------:R-:W-:Y:S01]  /*0030*/  ISETP.NE.AND P5, PT, RZ, UR4, PT ;  /* 0x00000004ff007c0c */ /* 0x000fe2000bfa5270 */
[----:B------:R-:W0:Y:S03]  /*0040*/  S2R R3, SR_TID.Y ;  /* 0x0000000000037919 */ /* 0x000e260000002200 */
[----:B------:R-:W-:Y:S01]  /*0050*/  P2R R28, PR, RZ, 0x20 ;  /* 0x00000020ff1c7803 */ /* 0x000fe20000000000 */
[----:B------:R-:W1:Y:S01]  /*0060*/  S2R R0, SR_TID.X ;  /* 0x0000000000007919 */ /* 0x000e620000002100 */
[----:B0-----:R-:W-:Y:S02]  /*0070*/  IMAD R10, R10, c[0x0][0x4], R3 ;  /* 0x000001000a0a7a24 */ /* 0x001fe400078e0203 */
[----:B------:R-:W-:-:S02]  /*0080*/  IMAD.MOV.U32 R3, RZ, RZ, c[0x0][0x178] ;  /* 0x00005e00ff037624 */ /* 0x000fc400078e00ff */
[----:B------:R-:W-:-:S03]  /*0090*/  IMAD.SHL.U32 R11, R10, 0x2, RZ ;  /* 0x000000020a0b7824 */ /* 0x000fc600078e00ff */
[----:B------:R-:W-:Y:S01]  /*00a0*/  SHF.R.S32.HI R12, RZ, 0x1f, R3 ;  /* 0x0000001fff0c7819 */ /* 0x000fe20000011403 */
[C---:B------:R-:W-:Y:S01]  /*00b0*/  IMAD R13, R11.reuse, c[0x0][0x174], RZ ;  /* 0x00005d000b0d7a24 */ /* 0x040fe200078e02ff */
[----:B------:R-:W-:-:S03]  /*00c0*/  IADD3 R2, -R11, c[0x0][0x170], RZ ;  /* 0x00005c000b027a10 */ /* 0x000fc60007ffe1ff */
[----:B-1----:R-:W-:Y:S01]  /*00d0*/  IMAD.IADD R4, R13, 0x1, R0 ;  /* 0x000000010d047824 */ /* 0x002fe200078e0200 */
[C---:B------:R-:W-:Y:S02]  /*00e0*/  ISETP.GT.AND P1, PT, R2.reuse, RZ, PT ;  /* 0x000000ff0200720c */ /* 0x040fe40003f24270 */
[----:B------:R-:W-:Y:S02]  /*00f0*/  IMNMX R2, R2, 0x2, PT ;  /* 0x0000000202027817 */ /* 0x000fe40003800200 */
[----:B------:R-:W-:Y:S02]  /*0100*/  SHF.R.S32.HI R5, RZ, 0x1f, R4 ;  /* 0x0000001fff057819 */ /* 0x000fe40000011404 */
[----:B------:R-:W-:Y:S02]  /*0110*/  IADD3 R7, P2, R4, c[0x0][0x178], RZ ;  /* 0x00005e0004077a10 */ /* 0x000fe40007f5e0ff */
[----:B------:R-:W-:Y:S02]  /*0120*/  ISETP.GT.AND P0, PT, R2, 0x1, PT ;  /* 0x000000010200780c */ /* 0x000fe40003f04270 */
[----:B------:R-:W-:Y:S01]  /*0130*/  LEA R6, P3, R7, c[0x0][0x168], 0x1 ;  /* 0x00005a0007067a11 */ /* 0x000fe200078608ff */
[----:B------:R-:W-:Y:S01]  /*0140*/  IMAD.X R2, R5, 0x1, R12, P2 ;  /* 0x0000000105027824 */ /* 0x000fe200010e060c */
[----:B------:R-:W-:-:S04]  /*0150*/  LEA R8, P2, R4, c[0x0][0x168], 0x1 ;  /* 0x00005a0004087a11 */ /* 0x000fc800078408ff */
[----:B------:R-:W-:Y:S02]  /*0160*/  LEA.HI.X R7, R7, c[0x0][0x16c], R2, 0x1, P3 ;  /* 0x00005b0007077a11 */ /* 0x000fe400018f0c02 */
[----:B------:R-:W-:Y:S01]  /*0170*/  LEA.HI.X R9, R4, c[0x0][0x16c], R5, 0x1, P2 ;  /* 0x00005b0004097a11 */ /* 0x000fe200010f0c05 */
        /* <DEDUP_REMOVED lines=26> */
.L_x_1072:
[----:B------:R-:W-:Y:S01]  /*0320*/  SEL R17, RZ, c[0x0][0x178], !P1 ;  /* 0x00005e00ff117a07 */ /* 0x000fe20004800000 */
[----:B------:R-:W-:Y:S01]  /*0330*/  ULDC.64 UR4, c[0x0][0x118] ;  /* 0x0000460000047ab9 */ /* 0x000fe20000000a00 */
[C---:B------:R-:W-:Y:S02]  /*0340*/  IADD3 R13, R0.reuse, 0x20, RZ ;  /* 0x00000020000d7810 */ /* 0x040fe40007ffe0ff */
[CC--:B------:R-:W-:Y:S02]  /*0350*/  ISETP.GE.AND P4, PT, R0.reuse, R17.reuse, PT ;  /* 0x000000110000720c */ /* 0x0c0fe40003f86270 */
[----:B------:R-:W-:Y:S02]  /*0360*/  P2R R29, PR, RZ, 0x20 ;  /* 0x00000020ff1d7803 */ /* 0x000fe40000000000 */
[----:B------:R-:W-:Y:S02]  /*0370*/  IADD3 R14, R0, 0x40, RZ ;  /* 0x00000040000e7810 */ /* 0x000fe40007ffe0ff */
[----:B------:R-:W-:-:S02]  /*0380*/  ISETP.GE.AND P5, PT, R13, R17, PT ;  /* 0x000000110d00720c */ /* 0x000fc40003fa6270 */
[----:B------:R-:W-:Y:S02]  /*0390*/  ISETP.GE.AND P6, PT, R14, R17, PT ;  /* 0x000000110e00720c */ /* 0x000fe40003fc6270 */
[----:B------:R-:W-:Y:S02]  /*03a0*/  P2R R16, PR, RZ, 0x10 ;  /* 0x00000010ff107803 */ /* 0x000fe40000000000 */
[----:B------:R-:W-:Y:S01]  /*03b0*/  P2R R16, PR, RZ, 0x20 ;  /* 0x00000020ff107803 */ /* 0x000fe20000000000 */
[----:B------:R0:W2:Y:S01]  /*03c0*/  @!P4 LDG.E.U16 R27, [R8.64] ;  /* 0x00000004081bc981 */ /* 0x0000a2000c1e1500 */
[----:B------:R-:W-:Y:S02]  /*03d0*/  P2R R16, PR, RZ, 0x40 ;  /* 0x00000040ff107803 */ /* 0x000fe40000000000 */
[C---:B------:R-:W-:Y:S02]  /*03e0*/  IADD3 R2, P3, R4.reuse, c[0x0][0x180], RZ ;  /* 0x0000600004027a10 */ /* 0x040fe40007f7e0ff */
[----:B------:R-:W-:-:S02]  /*03f0*/  IADD3 R4, P1, P2, R4, c[0x0][0x180], R3 ;  /* 0x0000600004047a10 */ /* 0x000fc40007a3e003 */
[----:B------:R-:W-:Y:S01]  /*0400*/  SEL R23, RZ, c[0x0][0x178], !P0 ;  /* 0x00005e00ff177a07 */ /* 0x000fe20004000000 */
[----:B------:R0:W3:Y:S01]  /*0410*/  @!P5 LDG.E.U16 R16, [R8.64+0x40] ;  /* 0x000040040810d981 */ /* 0x0000e2000c1e1500 */
[C---:B------:R-:W-:Y:S02]  /*0420*/  IADD3 R15, R0.reuse, 0x60, RZ ;  /* 0x00000060000f7810 */ /* 0x040fe40007ffe0ff */
[C---:B------:R-:W-:Y:S01]  /*0430*/  IADD3.X R3, R5.reuse, c[0x0][0x184], RZ, P3, !PT ;  /* 0x0000610005037a10 */ /* 0x040fe20001ffe4ff */
[----:B------:R0:W4:Y:S01]  /*0440*/  @!P6 LDG.E.U16 R18, [R8.64+0x80] ;  /* 0x000080040812e981 */ /* 0x000122000c1e1500 */
[----:B------:R-:W-:Y:S02]  /*0450*/  IADD3.X R5, R5, c[0x0][0x184], R12, P1, P2 ;  /* 0x0000610005057a10 */ /* 0x000fe40000fe440c */
[-C--:B------:R-:W-:Y:S02]  /*0460*/  ISETP.GE.AND P1, PT, R0, R23.reuse, PT ;  /* 0x000000170000720c */ /* 0x080fe40003f26270 */
[----:B------:R-:W-:-:S02]  /*0470*/  ISETP.GE.AND P2, PT, R13, R23, PT ;  /* 0x000000170d00720c */ /* 0x000fc40003f46270 */
[----:B------:R-:W-:Y:S02]  /*0480*/  ISETP.GE.AND P3, PT, R14, R23, PT ;  /* 0x000000170e00720c */ /* 0x000fe40003f66270 */
[C---:B------:R-:W-:Y:S02]  /*0490*/  ISETP.GE.AND P0, PT, R15.reuse, R17, PT ;  /* 0x000000110f00720c */ /* 0x040fe40003f06270 */
[----:B------:R-:W-:-:S05]  /*04a0*/  ISETP.GE.AND P4, PT, R15, R23, PT ;  /* 0x000000170f00720c */ /* 0x000fca0003f86270 */
[----:B------:R1:W5:Y:S04]  /*04b0*/  @!P1 LDG.E.U16 R20, [R6.64] ;  /* 0x0000000406149981 */ /* 0x000368000c1e1500 */
[----:B------:R1:W5:Y:S04]  /*04c0*/  @!P2 LDG.E.U16 R21, [R6.64+0x40] ;  /* 0x000040040615a981 */ /* 0x000368000c1e1500 */
[----:B------:R1:W5:Y:S04]  /*04d0*/  @!P3 LDG.E.U16 R22, [R6.64+0x80] ;  /* 0x000080040616b981 */ /* 0x000368000c1e1500 */
[----:B------:R0:W5:Y:S04]  /*04e0*/  @!P0 LDG.E.U16 R19, [R8.64+0xc0] ;  /* 0x0000c00408138981 */ /* 0x000168000c1e1500 */
[----:B-1----:R1:W5:Y:S01]  /*04f0*/  @!P4 LDG.E.U16 R6, [R6.64+0xc0] ;  /* 0x0000c0040606c981 */ /* 0x002362000c1e1500 */
[----:B------:R-:W-:-:S02]  /*0500*/  P2R R26, PR, RZ, 0x20 ;  /* 0x00000020ff1a7803 */ /* 0x000fc40000000000 */
[----:B------:R-:W-:Y:S01]  /*0510*/  ISETP.GE.AND P5, PT, R0, R17, PT ;  /* 0x000000110000720c */ /* 0x000fe20003fa6270 */
[----:B------:R-:W-:Y:S02]  /*0520*/  IMAD.MOV.U32 R25, RZ, RZ, -0x800000 ;  /* 0xff800000ff197424 */ /* 0x000fe400078e00ff */
[----:B------:R-:W-:Y:S02]  /*0530*/  IMAD.MOV.U32 R24, RZ, RZ, -0x800000 ;  /* 0xff800000ff187424 */ /* 0x000fe400078e00ff */
[----:B------:R-:W-:Y:S02]  /*0540*/  IMAD.MOV.U32 R23, RZ, RZ, -0x800000 ;  /* 0xff800000ff177424 */ /* 0x000fe400078e00ff */
[----:B0-----:R-:W-:Y:S02]  /*0550*/  IMAD.MOV.U32 R9, RZ, RZ, -0x800000 ;  /* 0xff800000ff097424 */ /* 0x001fe400078e00ff */
[----:B------:R-:W-:Y:S02]  /*0560*/  IMAD.MOV.U32 R8, RZ, RZ, -0x800000 ;  /* 0xff800000ff087424 */ /* 0x000fe400078e00ff */
[----:B-1----:R-:W-:-:S02]  /*0570*/  IMAD.MOV.U32 R7, RZ, RZ, -0x800000 ;  /* 0xff800000ff077424 */ /* 0x002fc400078e00ff */
[----:B--2---:R-:W-:Y:S02]  /*0580*/  @!P5 PRMT R25, RZ, 0x5410, R27 ;  /* 0x00005410ff19d816 */ /* 0x004fe4000000001b */
[----:B------:R-:W-:-:S13]  /*0590*/  ISETP.NE.AND P5, PT, R26, RZ, PT ;  /* 0x000000ff1a00720c */ /* 0x000fda0003fa5270 */
[----:B---3--:R-:W-:Y:S02]  /*05a0*/  @!P5 PRMT R24, RZ, 0x5410, R16 ;  /* 0x00005410ff18d816 */ /* 0x008fe40000000010 */
[----:B------:R-:W-:Y:S01]  /*05b0*/  ISETP.NE.AND P5, PT, R29, RZ, PT ;  /* 0x000000ff1d00720c */ /* 0x000fe20003fa5270 */
[----:B------:R-:W-:Y:S01]  /*05c0*/  IMAD.MOV.U32 R16, RZ, RZ, -0x800000 ;  /* 0xff800000ff107424 */ /* 0x000fe200078e00ff */
[----:B----4-:R-:W-:Y:S01]  /*05d0*/  @!P6 PRMT R23, RZ, 0x5410, R18 ;  /* 0x00005410ff17e816 */ /* 0x010fe20000000012 */
[----:B------:R-:W-:Y:S01]  /*05e0*/  IMAD.MOV.U32 R18, RZ, RZ, -0x800000 ;  /* 0xff800000ff127424 */ /* 0x000fe200078e00ff */
[----:B-----5:R-:W-:Y:S02]  /*05f0*/  @!P1 PRMT R16, RZ, 0x5410, R20 ;  /* 0x00005410ff109816 */ /* 0x020fe40000000014 */
[----:B------:R-:W-:Y:S02]  /*0600*/  @!P2 PRMT R9, RZ, 0x5410, R21 ;  /* 0x00005410ff09a816 */ /* 0x000fe40000000015 */
[----:B------:R-:W-:-:S02]  /*0610*/  @!P3 PRMT R8, RZ, 0x5410, R22 ;  /* 0x00005410ff08b816 */ /* 0x000fc40000000016 */
[----:B------:R-:W-:Y:S02]  /*0620*/  @!P0 PRMT R18, RZ, 0x5410, R19 ;  /* 0x00005410ff128816 */ /* 0x000fe40000000013 */
[----:B------:R-:W-:Y:S01]  /*0630*/  @!P4 PRMT R7, RZ, 0x5410, R6 ;  /* 0x00005410ff07c816 */ /* 0x000fe20000000006 */
[----:B------:R-:W-:Y:S05]  /*0640*/  @!P5 BRA `(.L_x_1073) ;  /* 0x000005a00000d947 */ /* 0x000fea0003800000 */
[----:B------:R-:W2:Y:S01]  /*0650*/  @!P1 LDG.E.U8 R6, [R2.64] ;  /* 0x0000000402069981 */ /* 0x000ea2000c1e1100 */
[----:B------:R-:W-:Y:S01]  /*0660*/  ISETP.GE.AND P6, PT, R0, R17, PT ;  /* 0x000000110000720c */ /* 0x000fe20003fc6270 */
[----:B------:R-:W-:Y:S01]  /*0670*/  BSSY B0, `(.L_x_1074) ;  /* 0x0000009000007945 */ /* 0x000fe20003800000 */
[----:B------:R-:W-:Y:S02]  /*0680*/  PRMT R20, RZ, 0x7610, R20 ;  /* 0x00007610ff147816 */ /* 0x000fe40000000014 */
[----:B--2---:R-:W-:Y:S01]  /*0690*/  @!P1 ISETP.NE.AND P5, PT, R6, RZ, PT ;  /* 0x000000ff0600920c */ /* 0x004fe20003fa5270 */
[----:B------:R-:W-:-:S03]  /*06a0*/  IMAD.MOV.U32 R6, RZ, RZ, R25 ;  /* 0x000000ffff067224 */ /* 0x000fc600078e0019 */
[----:B------:R-:W-:-:S05]  /*06b0*/  @!P1 SEL R19, RZ, 0x1, P5 ;  /* 0x00000001ff139807 */ /* 0x000fca0002800000 */
[----:B------:R-:W-:Y:S05]  /*06c0*/  @P6 BRA `(.L_x_1075) ;  /* 0x0000003000006947 */ /* 0x000fea0003800000 */
[----:B------:R-:W2:Y:S02]  /*06d0*/  LDG.E.U8 R20, [R2.64] ;  /* 0x0000000402147981 */ /* 0x000ea4000c1e1100 */
[----:B--2---:R-:W-:-:S04]  /*06e0*/  ISETP.NE.AND P5, PT, R20, RZ, PT ;  /* 0x000000ff1400720c */ /* 0x004fc80003fa5270 */
[----:B------:R-:W-:-:S04]  /*06f0*/  SEL R20, RZ, 0x1, P5 ;  /* 0x00000001ff147807 */ /* 0x000fc80002800000 */
.L_x_1075:
[----:B------:R-:W-:Y:S05]  /*0700*/  BSYNC B0 ;  /* 0x0000000000007941 */ /* 0x000fea0003800000 */
.L_x_1074:
        /* <DEDUP_REMOVED lines=11> */
.L_x_1077:
[----:B------:R-:W-:Y:S05]  /*07c0*/  BSYNC B0 ;  /* 0x0000000000007941 */ /* 0x000fea0003800000 */
.L_x_1076:
        /* <DEDUP_REMOVED lines=11> */
.L_x_1079:
[----:B------:R-:W-:Y:S05]  /*0880*/  BSYNC B0 ;  /* 0x0000000000007941 */ /* 0x000fea0003800000 */
.L_x_1078:
        /* <DEDUP_REMOVED lines=10> */
.L_x_1081:
[----:B------:R-:W-:Y:S05]  /*0930*/  BSYNC B0 ;  /* 0x0000000000007941 */ /* 0x000fea0003800000 */
.L_x_1080:
[----:B------:R-:W-:Y:S01]  /*0940*/  PRMT R20, R20, 0x9910, RZ ;  /* 0x0000991014147816 */ /* 0x000fe200000000ff */
[----:B------:R-:W-:Y:S01]  /*0950*/  BSSY B0, `(.L_x_1082) ;  /* 0x000000f000007945 */ /* 0x000fe20003800000 */
[----:B------:R-:W-:Y:S02]  /*0960*/  PRMT R21, RZ, 0x7610, R21 ;  /* 0x00007610ff157816 */ /* 0x000fe40000000015 */
[----:B------:R-:W-:Y:S01]  /*0970*/  ISETP.NE.AND P5, PT, R20, RZ, PT ;  /* 0x000000ff1400720c */ /* 0x000fe20003fa5270 */
[----:B------:R-:W-:Y:S01]  /*0980*/  IMAD.MOV.U32 R20, RZ, RZ, R16 ;  /* 0x000000ffff147224 */ /* 0x000fe200078e0010 */
[----:B------:R-:W-:Y:S02]  /*0990*/  @!P1 PRMT R21, R19, 0x7610, R21 ;  /* 0x0000761013159816 */ /* 0x000fe40000000015 */
[----:B------:R-:W-:Y:S01]  /*09a0*/  FSEL R6, R6, -INF , P5 ;  /* 0xff80000006067808 */ /* 0x000fe20002800000 */
        /* <DEDUP_REMOVED lines=9> */
.L_x_1083:
[----:B------:R-:W-:Y:S05]  /*0a40*/  BSYNC B0 ;  /* 0x0000000000007941 */ /* 0x000fea0003800000 */
.L_x_1082:
        /* <DEDUP_REMOVED lines=10> */
.L_x_1085:
[----:B------:R-:W-:Y:S05]  /*0af0*/  BSYNC B0 ;  /* 0x0000000000007941 */ /* 0x000fea0003800000 */
.L_x_1084:
        /* <DEDUP_REMOVED lines=10> */
.L_x_1087:
[----:B------:R-:W-:Y:S05]  /*0ba0*/  BSYNC B0 ;  /* 0x0000000000007941 */ /* 0x000fea0003800000 */
.L_x_1086:
[----:B------:R-:W-:-:S04]  /*0bb0*/  PRMT R19, R21, 0x9910, RZ ;  /* 0x0000991015137816 */ /* 0x000fc800000000ff */
[----:B------:R-:W-:-:S04]  /*0bc0*/  ISETP.NE.AND P5, PT, R19, RZ, PT ;  /* 0x000000ff1300720c */ /* 0x000fc80003fa5270 */
[----:B------:R-:W-:Y:S01]  /*0bd0*/  FSEL R19, R20, -INF , P5 ;  /* 0xff80000014137808 */ /* 0x000fe20002800000 */
[----:B------:R-:W-:Y:S05]  /*0be0*/  BRA `(.L_x_1088) ;  /* 0x0000059000007947 */ /* 0x000fea0003800000 */
.L_x_1073:
        /* <DEDUP_REMOVED lines=11> */
.L_x_1090:
[----:B------:R-:W-:Y:S05]  /*0ca0*/  BSYNC B0 ;  /* 0x0000000000007941 */ /* 0x000fea0003800000 */
.L_x_1089:
        /* <DEDUP_REMOVED lines=11> */
.L_x_1092:
[----:B------:R-:W-:Y:S05]  /*0d60*/  BSYNC B0 ;  /* 0x0000000000007941 */ /* 0x000fea0003800000 */
.L_x_1091:
        /* <DEDUP_REMOVED lines=11> */
.L_x_1094:
[----:B------:R-:W-:Y:S05]  /*0e20*/  BSYNC B0 ;  /* 0x0000000000007941 */ /* 0x000fea0003800000 */
.L_x_1093:
        /* <DEDUP_REMOVED lines=10> */
.L_x_1096:
[----:B------:R-:W-:Y:S05]  /*0ed0*/  BSYNC B0 ;  /* 0x0000000000007941 */ /* 0x000fea0003800000 */
.L_x_1095:
        /* <DEDUP_REMOVED lines=16> */
.L_x_1098:
[----:B------:R-:W-:Y:S05]  /*0fe0*/  BSYNC B0 ;  /* 0x0000000000007941 */ /* 0x000fea0003800000 */
.L_x_1097:
        /* <DEDUP_REMOVED lines=10> */
.L_x_1100:
[----:B------:R-:W-:Y:S05]  /*1090*/  BSYNC B0 ;  /* 0x0000000000007941 */ /* 0x000fea0003800000 */
.L_x_1099:
        /* <DEDUP_REMOVED lines=10> */
.L_x_1102:
[----:B------:R-:W-:Y:S05]  /*1140*/  BSYNC B0 ;  /* 0x0000000000007941 */ /* 0x000fea0003800000 */
.L_x_1101:
[----:B------:R-:W-:-:S04]  /*1150*/  PRMT R19, R21, 0x9910, RZ ;  /* 0x0000991015137816 */ /* 0x000fc800000000ff */
[----:B------:R-:W-:-:S04]  /*1160*/  ISETP.NE.AND P5, PT, R19, RZ, PT ;  /* 0x000000ff1300720c */ /* 0x000fc80003fa5270 */
[----:B------:R-:W-:Y:S02]  /*1170*/  FSEL R19, R20, -INF , P5 ;  /* 0xff80000014137808 */ /* 0x000fe40002800000 */
.L_x_1088:
[----:B------:R-:W0:Y:S01]  /*1180*/  SHFL.BFLY PT, R21, R6, 0x10, 0x1f ;  /* 0x0e001f0006157f89 */ /* 0x000e2200000e0000 */
[----:B------:R-:W-:Y:S01]  /*1190*/  ISETP.NE.AND P6, PT, R28, RZ, PT ;  /* 0x000000ff1c00720c */ /* 0x000fe20003fc5270 */
[----:B------:R-:W-:Y:S02]  /*11a0*/  BSSY B0, `(.L_x_1103) ;  /* 0x00000c7000007945 */ /* 0x000fe40003800000 */
[----:B------:R-:W1:Y:S01]  /*11b0*/  SHFL.BFLY PT, R20, R19, 0x10, 0x1f ;  /* 0x0e001f0013147f89 */ /* 0x000e6200000e0000 */
[----:B0-----:R-:W-:-:S04]  /*11c0*/  FSETP.GEU.FTZ.AND P5, PT, R6, R21, PT ;  /* 0x000000150600720b */ /* 0x001fc80003fbe000 */
[----:B------:R-:W-:Y:S02]  /*11d0*/  FSEL R21, R21, R6, !P5 ;  /* 0x0000000615157208 */ /* 0x000fe40006800000 */
[----:B-1----:R-:W-:-:S03]  /*11e0*/  FSETP.GEU.FTZ.AND P5, PT, R19, R20, PT ;  /* 0x000000141300720b */ /* 0x002fc60003fbe000 */
[----:B------:R-:W0:Y:S01]  /*11f0*/  SHFL.BFLY PT, R22, R21, 0x8, 0x1f ;  /* 0x0d001f0015167f89 */ /* 0x000e2200000e0000 */
[----:B------:R-:W-:-:S05]  /*1200*/  FSEL R20, R20, R19, !P5 ;  /* 0x0000001314147208 */ /* 0x000fca0006800000 */
[----:B------:R-:W1:Y:S01]  /*1210*/  SHFL.BFLY PT, R27, R20, 0x8, 0x1f ;  /* 0x0d001f00141b7f89 */ /* 0x000e6200000e0000 */
[----:B0-----:R-:W-:-:S04]  /*1220*/  FSETP.GEU.FTZ.AND P5, PT, R21, R22, PT ;  /* 0x000000161500720b */ /* 0x001fc80003fbe000 */
[----:B------:R-:W-:Y:S02]  /*1230*/  FSEL R22, R22, R21, !P5 ;  /* 0x0000001516167208 */ /* 0x000fe40006800000 */
[----:B-1----:R-:W-:-:S03]  /*1240*/  FSETP.GEU.FTZ.AND P5, PT, R20, R27, PT ;  /* 0x0000001b1400720b */ /* 0x002fc60003fbe000 */
[----:B------:R-:W0:Y:S01]  /*1250*/  SHFL.BFLY PT, R29, R22, 0x4, 0x1f ;  /* 0x0c801f00161d7f89 */ /* 0x000e2200000e0000 */
[----:B------:R-:W-:Y:S01]  /*1260*/  FSEL R27, R27, R20, !P5 ;  /* 0x000000141b1b7208 */ /* 0x000fe20006800000 */
[----:B------:R-:W-:-:S04]  /*1270*/  IMAD.MOV.U32 R20, RZ, RZ, RZ ;  /* 0x000000ffff147224 */ /* 0x000fc800078e00ff */
[----:B------:R-:W1:Y:S01]  /*1280*/  SHFL.BFLY PT, R6, R27, 0x4, 0x1f ;  /* 0x0c801f001b067f89 */ /* 0x000e6200000e0000 */
[----:B0-----:R-:W-:-:S04]  /*1290*/  FSETP.GEU.FTZ.AND P5, PT, R22, R29, PT ;  /* 0x0000001d1600720b */ /* 0x001fc80003fbe000 */
[----:B------:R-:W-:Y:S01]  /*12a0*/  FSEL R29, R29, R22, !P5 ;  /* 0x000000161d1d7208 */ /* 0x000fe20006800000 */
[----:B------:R-:W-:Y:S01]  /*12b0*/  IMAD.MOV.U32 R22, RZ, RZ, RZ ;  /* 0x000000ffff167224 */ /* 0x000fe200078e00ff */
        /* <DEDUP_REMOVED lines=12> */
[----:B-1----:R-:W-:-:S04]  /*1380*/  FSETP.GEU.FTZ.AND P5, PT, R28, R21, PT ;  /* 0x000000151c00720b */ /* 0x002fc80003fbe000 */
[----:B------:R-:W-:Y:S01]  /*1390*/  FSEL R21, R21, R28, !P5 ;  /* 0x0000001c15157208 */ /* 0x000fe20006800000 */
[----:B------:R-:W-:Y:S05]  /*13a0*/  @!P6 BRA `(.L_x_1104) ;  /* 0x000005300000e947 */ /* 0x000fea0003800000 */
[----:B------:R-:W-:Y:S01]  /*13b0*/  ISETP.GE.AND P6, PT, R0, R17, PT ;  /* 0x000000110000720c */ /* 0x000fe20003fc6270 */
[----:B------:R-:W-:Y:S01]  /*13c0*/  BSSY B1, `(.L_x_1105) ;  /* 0x000000a000017945 */ /* 0x000fe20003800000 */
[----:B------:R-:W-:Y:S02]  /*13d0*/  IMAD.MOV.U32 R19, RZ, RZ, RZ ;  /* 0x000000ffff137224 */ /* 0x000fe400078e00ff */
[----:B------:R-:W-:-:S09]  /*13e0*/  IMAD.MOV.U32 R6, RZ, RZ, RZ ;  /* 0x000000ffff067224 */ /* 0x000fd200078e00ff */
[----:B------:R-:W-:Y:S05]  /*13f0*/  @P6 BRA `(.L_x_1106) ;  /* 0x0000006000006947 */ /* 0x000fea0003800000 */
[----:B------:R-:W2:Y:S02]  /*1400*/  LDG.E.U8 R4, [R2.64] ;  /* 0x0000000402047981 */ /* 0x000ea4000c1e1100 */
[----:B--2---:R-:W-:-:S13]  /*1410*/  ISETP.NE.AND P5, PT, R4, RZ, PT ;  /* 0x000000ff0400720c */ /* 0x004fda0003fa5270 */
[----:B------:R-:W-:-:S04]  /*1420*/  @!P5 FADD.FTZ R25, -R26, R25 ;  /* 0x000000191a19d221 */ /* 0x000fc80000010100 */
[----:B------:R-:W-:-:S04]  /*1430*/  @!P5 FMUL.FTZ R25, R25, 1.4426950216293334961 ;  /* 0x3fb8aa3b1919d820 */ /* 0x000fc80000410000 */
[----:B------:R-:W0:Y:S02]  /*1440*/  @!P5 MUFU.EX2 R20, R25 ;  /* 0x000000190014d308 */ /* 0x000e240000000800 */
[----:B0-----:R-:W-:-:S06]  /*1450*/  @!P5 FADD.FTZ R22, RZ, R20 ;  /* 0x00000014ff16d221 */ /* 0x001fcc0000010000 */
.L_x_1106:
[----:B------:R-:W-:Y:S05]  /*1460*/  BSYNC B1 ;  /* 0x0000000000017941 */ /* 0x000fea0003800000 */
.L_x_1105:
        /* <DEDUP_REMOVED lines=11> */
.L_x_1108:
[----:B------:R-:W-:Y:S05]  /*1520*/  BSYNC B1 ;  /* 0x0000000000017941 */ /* 0x000fea0003800000 */
.L_x_1107:
        /* <DEDUP_REMOVED lines=9> */
.L_x_1110:
[----:B------:R-:W-:Y:S05]  /*15c0*/  BSYNC B1 ;  /* 0x0000000000017941 */ /* 0x000fea0003800000 */
.L_x_1109:
        /* <DEDUP_REMOVED lines=10> */
.L_x_1112:
[----:B------:R-:W-:Y:S05]  /*1670*/  BSYNC B1 ;  /* 0x0000000000017941 */ /* 0x000fea0003800000 */
.L_x_1111:
[----:B------:R-:W-:Y:S01]  /*1680*/  BSSY B1, `(.L_x_1113) ;  /* 0x0000009000017945 */ /* 0x000fe20003800000 */
        /* <DEDUP_REMOVED lines=8> */
.L_x_1114:
[----:B------:R-:W-:Y:S05]  /*1710*/  BSYNC B1 ;  /* 0x0000000000017941 */ /* 0x000fea0003800000 */
.L_x_1113:
        /* <DEDUP_REMOVED lines=8> */
.L_x_1116:
[----:B------:R-:W-:Y:S05]  /*17a0*/  BSYNC B1 ;  /* 0x0000000000017941 */ /* 0x000fea0003800000 */
.L_x_1115:
        /* <DEDUP_REMOVED lines=8> */
.L_x_1118:
[----:B------:R-:W-:Y:S05]  /*1830*/  BSYNC B1 ;  /* 0x0000000000017941 */ /* 0x000fea0003800000 */
.L_x_1117:
[----:B------:R-:W-:Y:S01]  /*1840*/  IMAD.MOV.U32 R8, RZ, RZ, RZ ;  /* 0x000000ffff087224 */ /* 0x000fe200078e00ff */
[----:B------:R-:W-:Y:S05]  /*1850*/  @P4 BRA `(.L_x_1119) ;  /* 0x000005b000004947 */ /* 0x000fea0003800000 */
[----:B------:R-:W2:Y:S02]  /*1860*/  LDG.E.U8 R2, [R2.64+0x60] ;  /* 0x0000600402027981 */ /* 0x000ea4000c1e1100 */
[----:B--2---:R-:W-:-:S13]  /*1870*/  ISETP.NE.AND P0, PT, R2, RZ, PT ;  /* 0x000000ff0200720c */ /* 0x004fda0003f05270 */
[----:B------:R-:W-:Y:S05]  /*1880*/  @P0 BRA `(.L_x_1119) ;  /* 0x0000058000000947 */ /* 0x000fea0003800000 */
[----:B------:R-:W-:-:S04]  /*1890*/  FADD.FTZ R7, -R21, R7 ;  /* 0x0000000715077221 */ /* 0x000fc80000010100 */
[----:B------:R-:W-:-:S04]  /*18a0*/  FMUL.FTZ R7, R7, 1.4426950216293334961 ;  /* 0x3fb8aa3b07077820 */ /* 0x000fc80000410000 */
[----:B------:R-:W0:Y:S02]  /*18b0*/  MUFU.EX2 R8, R7 ;  /* 0x0000000700087308 */ /* 0x000e240000000800 */
[----:B0-----:R-:W-:Y:S01]  /*18c0*/  FADD.FTZ R18, R18, R8 ;  /* 0x0000000812127221 */ /* 0x001fe20000010000 */
[----:B------:R-:W-:Y:S05]  /*18d0*/  BRA `(.L_x_1119) ;  /* 0x0000053000007947 */ /* 0x000fea0003800000 */
.L_x_1104:
[----:B------:R-:W-:Y:S01]  /*18e0*/  ISETP.GE.AND P5, PT, R0, R17, PT ;  /* 0x000000110000720c */ /* 0x000fe20003fa6270 */
[----:B------:R-:W-:Y:S01]  /*18f0*/  BSSY B1, `(.L_x_1120) ;  /* 0x000000b000017945 */ /* 0x000fe20003800000 */
[----:B------:R-:W-:-:S11]  /*1900*/  IMAD.MOV.U32 R19, RZ, RZ, RZ ;  /* 0x000000ffff137224 */ /* 0x000fd600078e00ff */
[----:B------:R-:W-:Y:S05]  /*1910*/  @P5 BRA `(.L_x_1121) ;  /* 0x0000008000005947 */ /* 0x000fea0003800000 */
[----:B------:R-:W2:Y:S01]  /*1920*/  LDG.E.U8 R6, [R2.64] ;  /* 0x0000000402067981 */ /* 0x000ea2000c1e1100 */
[----:B------:R-:W-:Y:S02]  /*1930*/  IMAD.MOV.U32 R20, RZ, RZ, RZ ;  /* 0x000000ffff147224 */ /* 0x000fe400078e00ff */
[----:B------:R-:W-:Y:S01]  /*1940*/  IMAD.MOV.U32 R22, RZ, RZ, RZ ;  /* 0x000000ffff167224 */ /* 0x000fe200078e00ff */
[----:B--2---:R-:W-:-:S13]  /*1950*/  ISETP.NE.AND P5, PT, R6, RZ, PT ;  /* 0x000000ff0600720c */ /* 0x004fda0003fa5270 */
[----:B------:R-:W-:-:S04]  /*1960*/  @!P5 FADD.FTZ R25, -R26, R25 ;  /* 0x000000191a19d221 */ /* 0x000fc80000010100 */
[----:B------:R-:W-:-:S04]  /*1970*/  @!P5 FMUL.FTZ R25, R25, 1.4426950216293334961 ;  /* 0x3fb8aa3b1919d820 */ /* 0x000fc80000410000 */
[----:B------:R-:W0:Y:S02]  /*1980*/  @!P5 MUFU.EX2 R20, R25 ;  /* 0x000000190014d308 */ /* 0x000e240000000800 */
[----:B0-----:R-:W-:-:S06]  /*1990*/  @!P5 FADD.FTZ R22, RZ, R20 ;  /* 0x00000014ff16d221 */ /* 0x001fcc0000010000 */
.L_x_1121:
[----:B------:R-:W-:Y:S05]  /*19a0*/  BSYNC B1 ;  /* 0x0000000000017941 */ /* 0x000fea0003800000 */
.L_x_1120:
        /* <DEDUP_REMOVED lines=10> */
.L_x_1123:
[----:B------:R-:W-:Y:S05]  /*1a50*/  BSYNC B1 ;  /* 0x0000000000017941 */ /* 0x000fea0003800000 */
.L_x_1122:
        /* <DEDUP_REMOVED lines=10> */
.L_x_1125:
[----:B------:R-:W-:Y:S05]  /*1b00*/  BSYNC B1 ;  /* 0x0000000000017941 */ /* 0x000fea0003800000 */
.L_x_1124:
[----:B------:R-:W-:Y:S01]  /*1b10*/  BSSY B1, `(.L_x_1126) ;  /* 0x0000009000017945 */ /* 0x000fe20003800000 */
        /* <DEDUP_REMOVED lines=8> */
.L_x_1127:
[----:B------:R-:W-:Y:S05]  /*1ba0*/  BSYNC B1 ;  /* 0x0000000000017941 */ /* 0x000fea0003800000 */
.L_x_1126:
[----:B------:R-:W-:Y:S01]  /*1bb0*/  BSSY B1, `(.L_x_1128) ;  /* 0x000000b000017945 */ /* 0x000fe20003800000 */
[----:B------:R-:W-:Y:S02]  /*1bc0*/  IMAD.MOV.U32 R27, RZ, RZ, RZ ;  /* 0x000000ffff1b7224 */ /* 0x000fe400078e00ff */
[----:B------:R-:W-:Y:S02]  /*1bd0*/  IMAD.MOV.U32 R23, RZ, RZ, RZ ;  /* 0x000000ffff177224 */ /* 0x000fe400078e00ff */
        /* <DEDUP_REMOVED lines=8> */
.L_x_1129:
[----:B------:R-:W-:Y:S05]  /*1c60*/  BSYNC B1 ;  /* 0x0000000000017941 */ /* 0x000fea0003800000 */
.L_x_1128:
        /* <DEDUP_REMOVED lines=8> */
.L_x_1131:
[----:B------:R-:W-:Y:S05]  /*1cf0*/  BSYNC B1 ;  /* 0x0000000000017941 */ /* 0x000fea0003800000 */
.L_x_1130:
        /* <DEDUP_REMOVED lines=8> */
.L_x_1133:
[----:B------:R-:W-:Y:S05]  /*1d80*/  BSYNC B1 ;  /* 0x0000000000017941 */ /* 0x000fea0003800000 */
.L_x_1132:
        /* <DEDUP_REMOVED lines=8> */
.L_x_1119:
[----:B------:R-:W-:Y:S05]  /*1e10*/  BSYNC B0 ;  /* 0x0000000000007941 */ /* 0x000fea0003800000 */
.L_x_1103:
[----:B------:R-:W0:Y:S01]  /*1e20*/  SHFL.BFLY PT, R3, R22, 0x10, 0x1f ;  /* 0x0e001f0016037f89 */ /* 0x000e2200000e0000 */
[----:B------:R-:W-:-:S03]  /*1e30*/  IMAD.MOV.U32 R21, RZ, RZ, -0x2 ;  /* 0xfffffffeff157424 */ /* 0x000fc600078e00ff */
[----:B------:R-:W1:Y:S01]  /*1e40*/  SHFL.BFLY PT, R5, R18, 0x10, 0x1f ;  /* 0x0e001f0012057f89 */ /* 0x000e6200000e0000 */
[----:B------:R-:W-:Y:S02]  /*1e50*/  IMAD R10, R10, R21, c[0x0][0x170] ;  /* 0x00005c000a0a7624 */ /* 0x000fe400078e0215 */
[----:B0-----:R-:W-:Y:S02]  /*1e60*/  FADD.FTZ R3, R3, R22 ;  /* 0x0000001603037221 */ /* 0x001fe40000010000 */
[----:B-1----:R-:W-:-:S03]  /*1e70*/  FADD.FTZ R5, R5, R18 ;  /* 0x0000001205057221 */ /* 0x002fc60000010000 */
[----:B------:R-:W0:Y:S04]  /*1e80*/  SHFL.BFLY PT, R2, R3, 0x8, 0x1f ;  /* 0x0d001f0003027f89 */ /* 0x000e2800000e0000 */
[----:B------:R-:W1:Y:S01]  /*1e90*/  SHFL.BFLY PT, R16, R5, 0x8, 0x1f ;  /* 0x0d001f0005107f89 */ /* 0x000e6200000e0000 */
        /* <DEDUP_REMOVED lines=8> */
[----:B0-----:R-:W-:Y:S01]  /*1f20*/  FADD.FTZ R5, R7, R2 ;  /* 0x0000000207057221 */ /* 0x001fe20000010000 */
[----:B------:R-:W-:Y:S01]  /*1f30*/  IMNMX R2, R10, 0x2, PT ;  /* 0x000000020a027817 */ /* 0x000fe20003800200 */
[----:B-1----:R-:W-:-:S03]  /*1f40*/  FADD.FTZ R18, R9, R18 ;  /* 0x0000001209127221 */ /* 0x002fc60000010000 */
[----:B------:R-:W-:Y:S01]  /*1f50*/  ISETP.GE.AND P0, PT, R2, 0x1, PT ;  /* 0x000000010200780c */ /* 0x000fe20003f06270 */
[----:B------:R0:W1:Y:S04]  /*1f60*/  SHFL.BFLY PT, R4, R5, 0x1, 0x1f ;  /* 0x0c201f0005047f89 */ /* 0x00006800000e0000 */
[----:B------:R0:W2:Y:S08]  /*1f70*/  SHFL.BFLY PT, R3, R18, 0x1, 0x1f ;  /* 0x0c201f0012037f89 */ /* 0x0000b000000e0000 */
[----:B------:R-:W-:Y:S05]  /*1f80*/  @!P0 EXIT ;  /* 0x000000000000894d */ /* 0x000fea0003800000 */
[----:B0-----:R-:W-:Y:S01]  /*1f90*/  ISETP.GE.AND P1, PT, R0, c[0x0][0x178], PT ;  /* 0x00005e0000007a0c */ /* 0x001fe20003f26270 */
[----:B------:R-:W-:Y:S01]  /*1fa0*/  BSSY B0, `(.L_x_1134) ;  /* 0x0000027000007945 */ /* 0x000fe20003800000 */
[----:B-1----:R-:W-:-:S02]  /*1fb0*/  FADD.FTZ R5, R5, R4 ;  /* 0x0000000405057221 */ /* 0x002fc40000010000 */
[----:B--2---:R-:W-:-:S09]  /*1fc0*/  FADD.FTZ R4, R18, R3 ;  /* 0x0000000312047221 */ /* 0x004fd20000010000 */
[----:B------:R-:W-:Y:S05]  /*1fd0*/  @P1 BRA `(.L_x_1135) ;  /* 0x0000023000001947 */ /* 0x000fea0003800000 */
[----:B------:R-:W-:Y:S01]  /*1fe0*/  FSETP.NEU.FTZ.AND P2, PT, R5, RZ, PT ;  /* 0x000000ff0500720b */ /* 0x000fe20003f5d000 */
[----:B------:R-:W-:Y:S02]  /*1ff0*/  IMAD R3, R11, c[0x0][0x174], R0 ;  /* 0x00005d000b037a24 */ /* 0x000fe400078e0200 */
[----:B------:R-:W-:-:S03]  /*2000*/  IMAD.MOV.U32 R9, RZ, RZ, 0x7fff ;  /* 0x00007fffff097424 */ /* 0x000fc600078e00ff */
[----:B------:R-:W-:Y:S02]  /*2010*/  SHF.R.S32.HI R16, RZ, 0x1f, R3 ;  /* 0x0000001fff107819 */ /* 0x000fe40000011403 */
[----:B------:R-:W-:-:S04]  /*2020*/  LEA R2, P0, R3, c[0x0][0x160], 0x1 ;  /* 0x0000580003027a11 */ /* 0x000fc800078008ff */
[----:B------:R-:W-:Y:S01]  /*2030*/  LEA.HI.X R3, R3, c[0x0][0x164], R16, 0x1, P0 ;  /* 0x0000590003037a11 */ /* 0x000fe200000f0c10 */
[----:B------:R-:W0:Y:S01]  /*2040*/  @P2 MUFU.RCP R7, R5 ;  /* 0x0000000500072308 */ /* 0x000e220000001000 */
[----:B------:R-:W-:Y:S01]  /*2050*/  ISETP.GE.AND P0, PT, R13, c[0x0][0x178], PT ;  /* 0x00005e000d007a0c */ /* 0x000fe20003f06270 */
[----:B0-----:R-:W-:-:S05]  /*2060*/  @P2 FMUL.FTZ R7, R7, R20 ;  /* 0x0000001407072220 */ /* 0x001fca0000410000 */
[----:B------:R-:W-:-:S04]  /*2070*/  @P2 F2FP.BF16.PACK_AB R7, RZ, R7 ;  /* 0x00000007ff07223e */ /* 0x000fc800000010ff */
[----:B------:R-:W-:-:S05]  /*2080*/  @!P2 PRMT R7, R9, 0x7610, R7 ;  /* 0x000076100907a816 */ /* 0x000fca0000000007 */
[----:B------:R0:W-:Y:S01]  /*2090*/  STG.E.U16 [R2.64], R7 ;  /* 0x0000000702007986 */ /* 0x0001e2000c101504 */
[----:B------:R-:W-:Y:S05]  /*20a0*/  @P0 BRA `(.L_x_1135) ;  /* 0x0000016000000947 */ /* 0x000fea0003800000 */
[----:B------:R-:W1:Y:S01]  /*20b0*/  @P2 MUFU.RCP R16, R5 ;  /* 0x0000000500102308 */ /* 0x000e620000001000 */
[----:B------:R-:W-:Y:S01]  /*20c0*/  IMAD.MOV.U32 R9, RZ, RZ, 0x7fff ;  /* 0x00007fffff097424 */ /* 0x000fe200078e00ff */
[----:B------:R-:W-:Y:S01]  /*20d0*/  ISETP.GE.AND P0, PT, R14, c[0x0][0x178], PT ;  /* 0x00005e000e007a0c */ /* 0x000fe20003f06270 */
[----:B01----:R-:W-:-:S05]  /*20e0*/  @P2 FMUL.FTZ R7, R16, R25 ;  /* 0x0000001910072220 */ /* 0x003fca0000410000 */
[----:B------:R-:W-:-:S04]  /*20f0*/  @P2 F2FP.BF16.PACK_AB R7, RZ, R7 ;  /* 0x00000007ff07223e */ /* 0x000fc800000010ff */
[----:B------:R-:W-:-:S05]  /*2100*/  @!P2 PRMT R7, R9, 0x7610, R7 ;  /* 0x000076100907a816 */ /* 0x000fca0000000007 */
[----:B------:R0:W-:Y:S01]  /*2110*/  STG.E.U16 [R2.64+0x40], R7 ;  /* 0x0000400702007986 */ /* 0x0001e2000c101504 */
        /* <DEDUP_REMOVED lines=10> */
[----:B------:R-:W-:Y:S02]  /*21c0*/  IMAD.MOV.U32 R9, RZ, RZ, 0x7fff ;  /* 0x00007fffff097424 */ /* 0x000fe400078e00ff */
[----:B01----:R-:W-:-:S05]  /*21d0*/  @P2 FMUL.FTZ R7, R16, R17 ;  /* 0x0000001110072220 */ /* 0x003fca0000410000 */
[----:B------:R-:W-:-:S04]  /*21e0*/  @P2 F2FP.BF16.PACK_AB R7, RZ, R7 ;  /* 0x00000007ff07223e */ /* 0x000fc800000010ff */
[----:B------:R-:W-:-:S05]  /*21f0*/  @!P2 PRMT R7, R9, 0x7610, R7 ;  /* 0x000076100907a816 */ /* 0x000fca0000000007 */
[----:B------:R0:W-:Y:S02]  /*2200*/  STG.E.U16 [R2.64+0xc0], R7 ;  /* 0x0000c00702007986 */ /* 0x0001e4000c101504 */
.L_x_1135:
[----:B------:R-:W-:Y:S05]  /*2210*/  BSYNC B0 ;  /* 0x0000000000007941 */ /* 0x000fea0003800000 */
.L_x_1134:
[----:B------:R-:W-:-:S13]  /*2220*/  ISETP.GE.AND P0, PT, R10, 0x2, PT ;  /* 0x000000020a00780c */ /* 0x000fda0003f06270 */
[----:B------:R-:W-:Y:S05]  /*2230*/  @!P0 EXIT ;  /* 0x000000000000894d */ /* 0x000fea0003800000 */
[----:B------:R-:W-:Y:S05]  /*2240*/  @P1 EXIT ;  /* 0x000000000000194d */ /* 0x000fea0003800000 */
[----:B------:R-:W-:Y:S01]  /*2250*/  FSETP.NEU.FTZ.AND P1, PT, R4, RZ, PT ;  /* 0x000000ff0400720b */ /* 0x000fe20003f3d000 */
[----:B------:R-:W-:Y:S01]  /*2260*/  IMAD R11, R11, c[0x0][0x174], R0 ;  /* 0x00005d000b0b7a24 */ /* 0x000fe200078e0200 */
[----:B------:R-:W-:Y:S01]  /*2270*/  ISETP.GE.AND P2, PT, R13, c[0x0][0x178], PT ;  /* 0x00005e000d007a0c */ /* 0x000fe20003f46270 */
[----:B------:R-:W-:-:S10]  /*2280*/  IMAD.MOV.U32 R5, RZ, RZ, 0x7fff ;  /* 0x00007fffff057424 */ /* 0x000fd400078e00ff */
[----:B0-----:R-:W0:Y:S02]  /*2290*/  @P1 MUFU.RCP R3, R4 ;  /* 0x0000000400031308 */ /* 0x001e240000001000 */
[----:B0-----:R-:W-:Y:S01]  /*22a0*/  @P1 FMUL.FTZ R0, R3, R6 ;  /* 0x0000000603001220 */ /* 0x001fe20000410000 */
[----:B------:R-:W-:-:S04]  /*22b0*/  IADD3 R3, P0, R11, c[0x0][0x178], RZ ;  /* 0x00005e000b037a10 */ /* 0x000fc80007f1e0ff */
[----:B------:R-:W-:Y:S02]  /*22c0*/  LEA.HI.X.SX32 R12, R11, R12, 0x1, P0 ;  /* 0x0000000c0b0c7211 */ /* 0x000fe400000f0eff */
[----:B------:R-:W-:Y:S02]  /*22d0*/  @P1 F2FP.BF16.PACK_AB R0, RZ, R0 ;  /* 0x00000000ff00123e */ /* 0x000fe400000010ff */
[----:B------:R-:W-:Y:S02]  /*22e0*/  LEA R2, P0, R3, c[0x0][0x160], 0x1 ;  /* 0x0000580003027a11 */ /* 0x000fe400078008ff */
[----:B------:R-:W-:Y:S02]  /*22f0*/  @!P1 PRMT R0, R5, 0x7610, R0 ;  /* 0x0000761005009816 */ /* 0x000fe40000000000 */
[----:B------:R-:W-:-:S05]  /*2300*/  LEA.HI.X R3, R3, c[0x0][0x164], R12, 0x1, P0 ;  /* 0x0000590003037a11 */ /* 0x000fca00000f0c0c */
[----:B------:R0:W-:Y:S01]  /*2310*/  STG.E.U16 [R2.64], R0 ;  /* 0x0000000002007986 */ /* 0x0001e2000c101504 */
[----:B------:R-:W-:Y:S05]  /*2320*/  @P2 EXIT ;  /* 0x000000000000294d */ /* 0x000fea0003800000 */
[----:B0-----:R-:W0:Y:S01]  /*2330*/  @P1 MUFU.RCP R0, R4 ;  /* 0x0000000400001308 */ /* 0x001e220000001000 */
[----:B------:R-:W-:Y:S01]  /*2340*/  ISETP.GE.AND P0, PT, R14, c[0x0][0x178], PT ;  /* 0x00005e000e007a0c */ /* 0x000fe20003f06270 */
[----:B------:R-:W-:Y:S02]  /*2350*/  IMAD.MOV.U32 R5, RZ, RZ, 0x7fff ;  /* 0x00007fffff057424 */ /* 0x000fe400078e00ff */
[----:B0-----:R-:W-:-:S05]  /*2360*/  @P1 FMUL.FTZ R0, R0, R23 ;  /* 0x0000001700001220 */ /* 0x001fca0000410000 */
[----:B------:R-:W-:-:S04]  /*2370*/  @P1 F2FP.BF16.PACK_AB R0, RZ, R0 ;  /* 0x00000000ff00123e */ /* 0x000fc800000010ff */
[----:B------:R-:W-:-:S05]  /*2380*/  @!P1 PRMT R0, R5, 0x7610, R0 ;  /* 0x0000761005009816 */ /* 0x000fca0000000000 */
[----:B------:R0:W-:Y:S01]  /*2390*/  STG.E.U16 [R2.64+0x40], R0 ;  /* 0x0000400002007986 */ /* 0x0001e2000c101504 */
        /* <DEDUP_REMOVED lines=9> */
[----:B------:R-:W1:Y:S02]  /*2430*/  @P1 MUFU.RCP R5, R4 ;  /* 0x0000000400051308 */ /* 0x000e640000001000 */
[----:B01----:R-:W-:Y:S02]  /*2440*/  @P1 FMUL.FTZ R0, R5, R8 ;  /* 0x0000000805001220 */ /* 0x003fe40000410000 */
[----:B------:R-:W-:-:S03]  /*2450*/  IMAD.MOV.U32 R5, RZ, RZ, 0x7fff ;  /* 0x00007fffff057424 */ /* 0x000fc600078e00ff */
[----:B------:R-:W-:-:S04]  /*2460*/  @P1 F2FP.BF16.PACK_AB R0, RZ, R0 ;  /* 0x00000000ff00123e */ /* 0x000fc800000010ff */
[----:B------:R-:W-:-:S05]  /*2470*/  @!P1 PRMT R0, R5, 0x7610, R0 ;  /* 0x0000761005009816 */ /* 0x000fca0000000000 */
[----:B------:R-:W-:Y:S01]  /*2480*/  STG.E.U16 [R2.64+0xc0], R0 ;  /* 0x0000c00002007986 */ /* 0x000fe2000c101504 */
[----:B------:R-:W-:Y:S05]  /*2490*/  EXIT ;  /* 0x000000000000794d */ /* 0x000fea0003800000 */
.L_x_1136:
        /* <DEDUP_REMOVED lines=14> */
.L_x_10842:


//--------------------- .text._ZN43_GLOBAL__N__9ae7fba5_10_SoftMax_cu_9f978f6320softmax_warp_forwardIN3c108BFloat16ES2_fLi6ELb0ELb1EEEvPT0_PKT_iiiPKbib --------------------------
	.section	.text._ZN43_GLOBAL__N__9ae7fba5_10_SoftMax_cu_9f978f6320softmax_warp_forwardIN3c108BFloat16ES2_fLi6ELb0ELb1EEEvPT0_PKT_iiiPKbib,"ax",@progbits
	.sectioninfo	@"SHI_REGISTERS=27"
	.align	128
.text._ZN43_GLOBAL__N__9ae7fba5_10_SoftMax_cu_9f978f6320softmax_warp_forwardIN3c108BFloat16ES2_fLi6ELb0ELb1EEEvPT0_PKT_iiiPKbib:
        .type           _ZN43_GLOBAL__N__9ae7fba5_10_SoftMax_cu_9f978f6320softmax_warp_forwardIN3c108BFloat16ES2_fLi6ELb0ELb1EEEvPT0_PKT_iiiPKbib,@function
        .size           _ZN43_GLOBAL__N__9ae7fba5_10_SoftMax_cu_9f978f6320softmax_warp_forwardIN3c108BFloat16ES2_fLi6ELb0ELb1EEEvPT0_PKT_iiiPKbib,(.L_x_10843 - _ZN43_GLOBAL__N__9ae7fba5_10_SoftMax_cu_9f978f6320softmax_warp_forwardIN3c108BFloat16ES2_fLi6ELb0ELb1EEEvPT0_PKT_iiiPKbib)
        .other          _ZN43_GLOBAL__N__9ae7fba5_10_SoftMax_cu_9f978f6320softmax_warp_forwardIN3c108BFloat16ES2_fLi6ELb0ELb1EEEvPT0_PKT_iiiPKbib,@"STO_CUDA_ENTRY STV_DEFAULT"
_ZN43_GLOBAL__N__9ae7fba5_10_SoftMax_cu_9f978f6320softmax_warp_forwardIN3c108BFloat16ES2_fLi6ELb0ELb1EEEvPT0_PKT_iiiPKbib:
[----:B------:R-:W-:Y:S02]  /*0000*/  IMAD.MOV.U32 R1, RZ, RZ, c[0x0][0x28] ;  /* 0x00000a00ff017624 */ /* 0x000fe400078e00ff */
[----:B------:R-:W0:Y:S01]  /*0010*/  S2R R7, SR_CTAID.X ;  /* 0x0000000000077919 */ /* 0x000e220000002500 */
[----:B------:R-:W-:Y:S01]  /*0020*/  ULDC.S8 UR4, c[0x0][0x18c] ;  /* 0x0000630000047ab9 */ /* 0x000fe20000000200 */
[----:B------:R-:W-:Y:S01]  /*0030*/  IMAD.MOV.U32 R3, RZ, RZ, c[0x0][0x178] ;  /* 0x00005e00ff037624 */ /* 0x000fe200078e00ff */
[----:B------:R-:W-:Y:S01]  /*0040*/  ISETP.NE.AND P1, PT, RZ, UR4, PT ;  /* 0x00000004ff007c0c */ /* 0x000fe2000bf25270 */
[----:B------:R-:W0:Y:S04]  /*0050*/  S2R R0, SR_TID.Y ;  /* 0x0000000000007919 */ /* 0x000e280000002200 */
[----:B------:R-:W1:Y:S01]  /*0060*/  S2R R8, SR_TID.X ;  /* 0x0000000000087919 */ /* 0x000e620000002100 */
[----:B0-----:R-:W-:-:S04]  /*0070*/  IMAD R7, R7, c[0x0][0x4], R0 ;  /* 0x0000010007077a24 */ /* 0x001fc800078e0200 */
[----:B------:R-:W-:Y:S01]  /*0080*/  IMAD.SHL.U32 R0, R7, 0x2, RZ ;  /* 0x0000000207007824 */ /* 0x000fe200078e00ff */
[----:B-1----:R-:W-:-:S03]  /*0090*/  IADD3 R6, R8, 0x20, RZ ;  /* 0x0000002008067810 */ /* 0x002fc60007ffe0ff */
[C---:B------:R-:W-:Y:S01]  /*00a0*/  IMAD R11, R0.reuse, c[0x0][0x174], RZ ;  /* 0x00005d00000b7a24 */ /* 0x040fe200078e02ff */
[----:B------:R-:W-:-:S03]  /*00b0*/  IADD3 R2, -R0, c[0x0][0x170], RZ ;  /* 0x00005c0000027a10 */ /* 0x000fc60007ffe1ff */
[----:B------:R-:W-:Y:S01]  /*00c0*/  IMAD.IADD R9, R11, 0x1, R8 ;  /* 0x000000010b097824 */ /* 0x000fe200078e0208 */
[C---:B------:R-:W-:Y:S02]  /*00d0*/  IMNMX R0, R2.reuse, 0x2, PT ;  /* 0x0000000202007817 */ /* 0x040fe40003800200 */
[----:B------:R-:W-:Y:S01]  /*00e0*/  ISETP.GT.AND P2, PT, R2, RZ, PT ;  /* 0x000000ff0200720c */ /* 0x000fe20003f44270 */
[--C-:B------:R-:W-:Y:S01]  /*00f0*/  IMAD.MOV.U32 R4, RZ, RZ, R9.reuse ;  /* 0x000000ffff047224 */ /* 0x100fe200078e0009 */
[----:B------:R-:W-:Y:S02]  /*0100*/  SHF.R.S32.HI R2, RZ, 0x1f, R9 ;  /* 0x0000001fff027819 */ /* 0x000fe40000011409 */
[----:B------:R-:W-:Y:S02]  /*0110*/  ISETP.GT.AND P0, PT, R0, 0x1, PT ;  /* 0x000000010000780c */ /* 0x000fe40003f04270 */
[----:B------:R-:W-:Y:S01]  /*0120*/  SEL R13, RZ, c[0x0][0x178], !P2 ;  /* 0x00005e00ff0d7a07 */ /* 0x000fe20005000000 */
[----:B------:R-:W-:Y:S01]  /*0130*/  IMAD.MOV.U32 R5, RZ, RZ, R2 ;  /* 0x000000ffff057224 */ /* 0x000fe200078e0002 */
        /* <DEDUP_REMOVED lines=26> */
.L_x_1137:
[----:B------:R-:W-:Y:S01]  /*02e0*/  SHF.R.S32.HI R11, RZ, 0x1f, R3 ;  /* 0x0000001fff0b7819 */ /* 0x000fe20000011403 */
[C---:B------:R-:W-:Y:S01]  /*02f0*/  IMAD.SHL.U32 R0, R9.reuse, 0x2, RZ ;  /* 0x0000000209007824 */ /* 0x040fe200078e00ff */
[C---:B------:R-:W-:Y:S01]  /*0300*/  IADD3 R12, P4, R9.reuse, c[0x0][0x178], RZ ;  /* 0x00005e00090c7a10 */ /* 0x040fe20007f9e0ff */
[----:B------:R-:W-:Y:S01]  /*0310*/  ULDC.64 UR4, c[0x0][0x118] ;  /* 0x0000460000047ab9 */ /* 0x000fe20000000a00 */
[----:B------:R-:W-:Y:S02]  /*0320*/  SHF.L.U64.HI R21, R9, 0x1, R2 ;  /* 0x0000000109157819 */ /* 0x000fe40000010202 */
[----:B------:R-:W-:Y:S01]  /*0330*/  SEL R9, RZ, c[0x0][0x178], !P0 ;  /* 0x00005e00ff097a07 */ /* 0x000fe20004000000 */
[----:B------:R-:W-:Y:S01]  /*0340*/  IMAD.SHL.U32 R10, R12, 0x2, RZ ;  /* 0x000000020c0a7824 */ /* 0x000fe200078e00ff */
[-C--:B------:R-:W-:Y:S02]  /*0350*/  ISETP.GE.AND P2, PT, R8, R13.reuse, PT ;  /* 0x0000000d0800720c */ /* 0x080fe40003f46270 */
[----:B------:R-:W-:Y:S01]  /*0360*/  ISETP.GE.AND P3, PT, R6, R13, PT ;  /* 0x0000000d0600720c */ /* 0x000fe20003f66270 */
[----:B------:R-:W-:Y:S01]  /*0370*/  IMAD.X R13, R2, 0x1, R11, P4 ;  /* 0x00000001020d7824 */ /* 0x000fe200020e060b */
[----:B------:R-:W-:-:S02]  /*0380*/  ISETP.GE.AND P4, PT, R8, R9, PT ;  /* 0x000000090800720c */ /* 0x000fc40003f86270 */
[----:B------:R-:W-:Y:S02]  /*0390*/  ISETP.GE.AND P5, PT, R6, R9, PT ;  /* 0x000000090600720c */ /* 0x000fe40003fa6270 */
[----:B------:R-:W-:Y:S02]  /*03a0*/  IADD3 R16, P0, R0, c[0x0][0x168], RZ ;  /* 0x00005a0000107a10 */ /* 0x000fe40007f1e0ff */
[----:B------:R-:W-:Y:S02]  /*03b0*/  SHF.L.U64.HI R9, R12, 0x1, R13 ;  /* 0x000000010c097819 */ /* 0x000fe4000001020d */
[----:B------:R-:W-:Y:S02]  /*03c0*/  IADD3 R18, P6, R10, c[0x0][0x168], RZ ;  /* 0x00005a000a127a10 */ /* 0x000fe40007fde0ff */
[----:B------:R-:W-:Y:S02]  /*03d0*/  IADD3.X R17, R21, c[0x0][0x16c], RZ, P0, !PT ;  /* 0x00005b0015117a10 */ /* 0x000fe400007fe4ff */
[----:B------:R-:W-:-:S03]  /*03e0*/  IADD3.X R19, R9, c[0x0][0x16c], RZ, P6, !PT ;  /* 0x00005b0009137a10 */ /* 0x000fc600037fe4ff */
[----:B------:R-:W2:Y:S04]  /*03f0*/  @!P2 LDG.E.U16 R23, [R16.64] ;  /* 0x000000041017a981 */ /* 0x000ea8000c1e1500 */
[----:B------:R-:W3:Y:S04]  /*0400*/  @!P3 LDG.E.U16 R15, [R16.64+0x40] ;  /* 0x00004004100fb981 */ /* 0x000ee8000c1e1500 */
[----:B------:R-:W4:Y:S04]  /*0410*/  @!P4 LDG.E.U16 R20, [R18.64] ;  /* 0x000000041214c981 */ /* 0x000f28000c1e1500 */
[----:B------:R-:W5:Y:S01]  /*0420*/  @!P5 LDG.E.U16 R22, [R18.64+0x40] ;  /* 0x000040041216d981 */ /* 0x000f62000c1e1500 */
[----:B------:R-:W-:Y:S01]  /*0430*/  IADD3 R2, P0, P6, R4, c[0x0][0x180], R3 ;  /* 0x0000600004027a10 */ /* 0x000fe20007e1e003 */
[----:B------:R-:W-:-:S02]  /*0440*/  IMAD.MOV.U32 R13, RZ, RZ, -0x800000 ;  /* 0xff800000ff0d7424 */ /* 0x000fc400078e00ff */
[----:B------:R-:W-:Y:S01]  /*0450*/  IMAD.MOV.U32 R12, RZ, RZ, -0x800000 ;  /* 0xff800000ff0c7424 */ /* 0x000fe200078e00ff */
[----:B------:R-:W-:Y:S01]  /*0460*/  IADD3.X R3, R5, c[0x0][0x184], R11, P0, P6 ;  /* 0x0000610005037a10 */ /* 0x000fe200007ec40b */
[----:B------:R-:W-:Y:S01]  /*0470*/  IMAD.MOV.U32 R14, RZ, RZ, -0x800000 ;  /* 0xff800000ff0e7424 */ /* 0x000fe200078e00ff */
[----:B------:R-:W-:Y:S01]  /*0480*/  IADD3 R4, P0, R4, c[0x0][0x180], RZ ;  /* 0x0000600004047a10 */ /* 0x000fe20007f1e0ff */
[----:B------:R-:W-:-:S03]  /*0490*/  IMAD.MOV.U32 R11, RZ, RZ, -0x800000 ;  /* 0xff800000ff0b7424 */ /* 0x000fc600078e00ff */
[----:B------:R-:W-:Y:S02]  /*04a0*/  IADD3.X R5, R5, c[0x0][0x184], RZ, P0, !PT ;  /* 0x0000610005057a10 */ /* 0x000fe400007fe4ff */
[----:B--2---:R-:W-:Y:S02]  /*04b0*/  @!P2 PRMT R13, RZ, 0x5410, R23 ;  /* 0x00005410ff0da816 */ /* 0x004fe40000000017 */
[----:B---3--:R-:W-:Y:S02]  /*04c0*/  @!P3 PRMT R12, RZ, 0x5410, R15 ;  /* 0x00005410ff0cb816 */ /* 0x008fe4000000000f */
[----:B----4-:R-:W-:Y:S02]  /*04d0*/  @!P4 PRMT R14, RZ, 0x5410, R20 ;  /* 0x00005410ff0ec816 */ /* 0x010fe40000000014 */
[----:B-----5:R-:W-:Y:S01]  /*04e0*/  @!P5 PRMT R11, RZ, 0x5410, R22 ;  /* 0x00005410ff0bd816 */ /* 0x020fe20000000016 */
[----:B------:R-:W-:Y:S05]  /*04f0*/  @!P1 BRA `(.L_x_1138) ;  /* 0x000002b000009947 */ /* 0x000fea0003800000 */
[----:B------:R0:W5:Y:S01]  /*0500*/  @!P4 LDG.E.U8 R18, [R4.64] ;  /* 0x000000040412c981 */ /* 0x000162000c1e1100 */
[----:B------:R-:W-:Y:S01]  /*0510*/  BSSY B0, `(.L_x_1139) ;  /* 0x0000007000007945 */ /* 0x000fe20003800000 */
[----:B------:R-:W-:Y:S01]  /*0520*/  IMAD.MOV.U32 R16, RZ, RZ, R13 ;  /* 0x000000ffff107224 */ /* 0x000fe200078e000d */
[----:B------:R-:W-:Y:S01]  /*0530*/  PRMT R15, RZ, 0x7610, R15 ;  /* 0x00007610ff0f7816 */ /* 0x000fe2000000000f */
[----:B------:R-:W-:Y:S05]  /*0540*/  @P2 BRA `(.L_x_1140) ;  /* 0x0000003000002947 */ /* 0x000fea0003800000 */
[----:B------:R-:W2:Y:S02]  /*0550*/  LDG.E.U8 R15, [R4.64] ;  /* 0x00000004040f7981 */ /* 0x000ea4000c1e1100 */
[----:B--2---:R-:W-:-:S04]  /*0560*/  ISETP.NE.AND P0, PT, R15, RZ, PT ;  /* 0x000000ff0f00720c */ /* 0x004fc80003f05270 */
[----:B------:R-:W-:-:S04]  /*0570*/  SEL R15, RZ, 0x1, P0 ;  /* 0x00000001ff0f7807 */ /* 0x000fc80000000000 */
.L_x_1140:
[----:B------:R-:W-:Y:S05]  /*0580*/  BSYNC B0 ;  /* 0x0000000000007941 */ /* 0x000fea0003800000 */
.L_x_1139:
        /* <DEDUP_REMOVED lines=10> */
.L_x_1142:
[----:B------:R-:W-:Y:S05]  /*0630*/  BSYNC B0 ;  /* 0x0000000000007941 */ /* 0x000fea0003800000 */
.L_x_1141:
[----:B------:R-:W-:Y:S01]  /*0640*/  PRMT R15, R15, 0x9910, RZ ;  /* 0x000099100f0f7816 */ /* 0x000fe200000000ff */
[----:B------:R-:W-:Y:S01]  /*0650*/  BSSY B0, `(.L_x_1143) ;  /* 0x0000011000007945 */ /* 0x000fe20003800000 */
[----:B-----5:R-:W-:Y:S01]  /*0660*/  @!P4 ISETP.NE.AND P6, PT, R18, RZ, PT ;  /* 0x000000ff1200c20c */ /* 0x020fe20003fc5270 */
[----:B------:R-:W-:Y:S01]  /*0670*/  IMAD.MOV.U32 R18, RZ, RZ, R14 ;  /* 0x000000ffff127224 */ /* 0x000fe200078e000e */
[----:B------:R-:W-:Y:S02]  /*0680*/  PRMT R17, RZ, 0x7610, R17 ;  /* 0x00007610ff117816 */ /* 0x000fe40000000011 */
[----:B------:R-:W-:Y:S02]  /*0690*/  ISETP.NE.AND P0, PT, R15, RZ, PT ;  /* 0x000000ff0f00720c */ /* 0x000fe40003f05270 */
[----:B------:R-:W-:-:S02]  /*06a0*/  @!P4 SEL R19, RZ, 0x1, P6 ;  /* 0x00000001ff13c807 */ /* 0x000fc40003000000 */
[----:B------:R-:W-:Y:S02]  /*06b0*/  FSEL R15, R16, -INF , P0 ;  /* 0xff800000100f7808 */ /* 0x000fe40000000000 */
        /* <DEDUP_REMOVED lines=10> */
.L_x_1144:
[----:B------:R-:W-:Y:S05]  /*0760*/  BSYNC B0 ;  /* 0x0000000000007941 */ /* 0x000fea0003800000 */
.L_x_1143:
[----:B------:R-:W-:-:S04]  /*0770*/  PRMT R16, R17, 0x9910, RZ ;  /* 0x0000991011107816 */ /* 0x000fc800000000ff */
[----:B------:R-:W-:-:S04]  /*0780*/  ISETP.NE.AND P0, PT, R16, RZ, PT ;  /* 0x000000ff1000720c */ /* 0x000fc80003f05270 */
[----:B------:R-:W-:Y:S01]  /*0790*/  FSEL R16, R18, -INF , P0 ;  /* 0xff80000012107808 */ /* 0x000fe20000000000 */
[----:B------:R-:W-:Y:S05]  /*07a0*/  BRA `(.L_x_1145) ;  /* 0x000002a000007947 */ /* 0x000fea0003800000 */
.L_x_1138:
        /* <DEDUP_REMOVED lines=8> */
.L_x_1147:
[----:B------:R-:W-:Y:S05]  /*0830*/  BSYNC B0 ;  /* 0x0000000000007941 */ /* 0x000fea0003800000 */
.L_x_1146:
        /* <DEDUP_REMOVED lines=10> */
.L_x_1149:
[----:B------:R-:W-:Y:S05]  /*08e0*/  BSYNC B0 ;  /* 0x0000000000007941 */ /* 0x000fea0003800000 */
.L_x_1148:
        /* <DEDUP_REMOVED lines=18> */
.L_x_1151:
[----:B------:R-:W-:Y:S05]  /*0a10*/  BSYNC B0 ;  /* 0x0000000000007941 */ /* 0x000fea0003800000 */
.L_x_1150:
[----:B------:R-:W-:-:S04]  /*0a20*/  PRMT R16, R17, 0x9910, RZ ;  /* 0x0000991011107816 */ /* 0x000fc800000000ff */
[----:B------:R-:W-:-:S04]  /*0a30*/  ISETP.NE.AND P0, PT, R16, RZ, PT ;  /* 0x000000ff1000720c */ /* 0x000fc80003f05270 */
[----:B------:R-:W-:Y:S02]  /*0a40*/  FSEL R16, R18, -INF , P0 ;  /* 0xff80000012107808 */ /* 0x000fe40000000000 */
.L_x_1145:
[----:B------:R-:W1:Y:S01]  /*0a50*/  SHFL.BFLY PT, R18, R15, 0x10, 0x1f ;  /* 0x0e001f000f127f89 */ /* 0x000e6200000e0000 */
[----:B------:R-:W-:Y:S03]  /*0a60*/  BSSY B0, `(.L_x_1152) ;  /* 0x0000071000007945 */ /* 0x000fe60003800000 */
[----:B------:R-:W2:Y:S01]  /*0a70*/  SHFL.BFLY PT, R17, R16, 0x10, 0x1f ;  /* 0x0e001f0010117f89 */ /* 0x000ea200000e0000 */
[----:B-1----:R-:W-:Y:S02]  /*0a80*/  FSETP.GEU.FTZ.AND P0, PT, R15, R18, PT ;  /* 0x000000120f00720b */ /* 0x002fe40003f1e000 */
[----:B--2---:R-:W-:Y:S02]  /*0a90*/  FSETP.GEU.FTZ.AND P6, PT, R16, R17, PT ;  /* 0x000000111000720b */ /* 0x004fe40003fde000 */
[----:B------:R-:W-:Y:S02]  /*0aa0*/  FSEL R18, R18, R15, !P0 ;  /* 0x0000000f12127208 */ /* 0x000fe40004000000 */
[----:B------:R-:W-:-:S03]  /*0ab0*/  FSEL R17, R17, R16, !P6 ;  /* 0x0000001011117208 */ /* 0x000fc60007000000 */
[----:B------:R-:W1:Y:S04]  /*0ac0*/  SHFL.BFLY PT, R19, R18, 0x8, 0x1f ;  /* 0x0d001f0012137f89 */ /* 0x000e6800000e0000 */
        /* <DEDUP_REMOVED lines=15> */
[----:B------:R-:W-:Y:S01]  /*0bc0*/  FSEL R23, R15, R16, !P0 ;  /* 0x000000100f177208 */ /* 0x000fe20004000000 */
[----:B------:R-:W-:Y:S01]  /*0bd0*/  IMAD.MOV.U32 R15, RZ, RZ, RZ ;  /* 0x000000ffff0f7224 */ /* 0x000fe200078e00ff */
[----:B------:R-:W-:Y:S01]  /*0be0*/  FSEL R24, R17, R18, !P6 ;  /* 0x0000001211187208 */ /* 0x000fe20007000000 */
[----:B------:R-:W-:-:S02]  /*0bf0*/  IMAD.MOV.U32 R17, RZ, RZ, RZ ;  /* 0x000000ffff117224 */ /* 0x000fc400078e00ff */
[----:B------:R-:W1:Y:S04]  /*0c00*/  SHFL.BFLY PT, R22, R23, 0x1, 0x1f ;  /* 0x0c201f0017167f89 */ /* 0x000e6800000e0000 */
[----:B------:R-:W2:Y:S01]  /*0c10*/  SHFL.BFLY PT, R19, R24, 0x1, 0x1f ;  /* 0x0c201f0018137f89 */ /* 0x000ea200000e0000 */
[----:B-1----:R-:W-:Y:S02]  /*0c20*/  FSETP.GEU.FTZ.AND P0, PT, R23, R22, PT ;  /* 0x000000161700720b */ /* 0x002fe40003f1e000 */
[----:B--2---:R-:W-:Y:S02]  /*0c30*/  FSETP.GEU.FTZ.AND P6, PT, R24, R19, PT ;  /* 0x000000131800720b */ /* 0x004fe40003fde000 */
[----:B------:R-:W-:Y:S02]  /*0c40*/  FSEL R22, R22, R23, !P0 ;  /* 0x0000001716167208 */ /* 0x000fe40004000000 */
[----:B------:R-:W-:Y:S01]  /*0c50*/  FSEL R19, R19, R24, !P6 ;  /* 0x0000001813137208 */ /* 0x000fe20007000000 */
[----:B------:R-:W-:Y:S05]  /*0c60*/  @!P1 BRA `(.L_x_1153) ;  /* 0x0000028000009947 */ /* 0x000fea0003800000 */
[----:B------:R-:W-:Y:S01]  /*0c70*/  BSSY B1, `(.L_x_1154) ;  /* 0x000000a000017945 */ /* 0x000fe20003800000 */
[----:B------:R-:W-:-:S02]  /*0c80*/  IMAD.MOV.U32 R16, RZ, RZ, RZ ;  /* 0x000000ffff107224 */ /* 0x000fc400078e00ff */
[----:B------:R-:W-:Y:S01]  /*0c90*/  IMAD.MOV.U32 R18, RZ, RZ, RZ ;  /* 0x000000ffff127224 */ /* 0x000fe200078e00ff */
[----:B------:R-:W-:Y:S05]  /*0ca0*/  @P2 BRA `(.L_x_1155) ;  /* 0x0000006000002947 */ /* 0x000fea0003800000 */
[----:B0-----:R-:W2:Y:S02]  /*0cb0*/  LDG.E.U8 R2, [R4.64] ;  /* 0x0000000404027981 */ /* 0x001ea4000c1e1100 */
[----:B--2---:R-:W-:-:S13]  /*0cc0*/  ISETP.NE.AND P0, PT, R2, RZ, PT ;  /* 0x000000ff0200720c */ /* 0x004fda0003f05270 */
[----:B------:R-:W-:-:S04]  /*0cd0*/  @!P0 FADD.FTZ R13, -R22, R13 ;  /* 0x0000000d160d8221 */ /* 0x000fc80000010100 */
[----:B------:R-:W-:-:S04]  /*0ce0*/  @!P0 FMUL.FTZ R13, R13, 1.4426950216293334961 ;  /* 0x3fb8aa3b0d0d8820 */ /* 0x000fc80000410000 */
[----:B------:R-:W0:Y:S02]  /*0cf0*/  @!P0 MUFU.EX2 R17, R13 ;  /* 0x0000000d00118308 */ /* 0x000e240000000800 */
[----:B0-----:R-:W-:-:S06]  /*0d00*/  @!P0 FADD.FTZ R15, RZ, R17 ;  /* 0x00000011ff0f8221 */ /* 0x001fcc0000010000 */
.L_x_1155:
[----:B------:R-:W-:Y:S05]  /*0d10*/  BSYNC B1 ;  /* 0x0000000000017941 */ /* 0x000fea0003800000 */
.L_x_1154:
[----:B------:R-:W-:Y:S01]  /*0d20*/  BSSY B1, `(.L_x_1156) ;  /* 0x0000009000017945 */ /* 0x000fe20003800000 */
[----:B------:R-:W-:Y:S01]  /*0d30*/  IMAD.MOV.U32 R20, RZ, RZ, RZ ;  /* 0x000000ffff147224 */ /* 0x000fe200078e00ff */
[----:B------:R-:W-:Y:S05]  /*0d40*/  @P3 BRA `(.L_x_1157) ;  /* 0x0000006000003947 */ /* 0x000fea0003800000 */
[----:B0-----:R-:W2:Y:S02]  /*0d50*/  LDG.E.U8 R2, [R4.64+0x20] ;  /* 0x0000200404027981 */ /* 0x001ea4000c1e1100 */
[----:B--2---:R-:W-:-:S13]  /*0d60*/  ISETP.NE.AND P0, PT, R2, RZ, PT ;  /* 0x000000ff0200720c */ /* 0x004fda0003f05270 */
[----:B------:R-:W-:-:S04]  /*0d70*/  @!P0 FADD.FTZ R12, -R22, R12 ;  /* 0x0000000c160c8221 */ /* 0x000fc80000010100 */
[----:B------:R-:W-:-:S04]  /*0d80*/  @!P0 FMUL.FTZ R12, R12, 1.4426950216293334961 ;  /* 0x3fb8aa3b0c0c8820 */ /* 0x000fc80000410000 */
[----:B------:R-:W0:Y:S02]  /*0d90*/  @!P0 MUFU.EX2 R20, R12 ;  /* 0x0000000c00148308 */ /* 0x000e240000000800 */
[----:B0-----:R-:W-:-:S06]  /*0da0*/  @!P0 FADD.FTZ R15, R15, R20 ;  /* 0x000000140f0f8221 */ /* 0x001fcc0000010000 */
.L_x_1157:
[----:B------:R-:W-:Y:S05]  /*0db0*/  BSYNC B1 ;  /* 0x0000000000017941 */ /* 0x000fea0003800000 */
.L_x_1156:
[----:B------:R-:W-:Y:S01]  /*0dc0*/  BSSY B1, `(.L_x_1158) ;  /* 0x0000008000017945 */ /* 0x000fe20003800000 */
[----:B------:R-:W-:Y:S05]  /*0dd0*/  @P4 BRA `(.L_x_1159) ;  /* 0x0000006000004947 */ /* 0x000fea0003800000 */
[----:B0-----:R-:W2:Y:S02]  /*0de0*/  LDG.E.U8 R2, [R4.64] ;  /* 0x0000000404027981 */ /* 0x001ea4000c1e1100 */
[----:B--2---:R-:W-:-:S13]  /*0df0*/  ISETP.NE.AND P0, PT, R2, RZ, PT ;  /* 0x000000ff0200720c */ /* 0x004fda0003f05270 */
[----:B------:R-:W-:-:S04]  /*0e00*/  @!P0 FADD.FTZ R14, -R19, R14 ;  /* 0x0000000e130e8221 */ /* 0x000fc80000010100 */
[----:B------:R-:W-:-:S04]  /*0e10*/  @!P0 FMUL.FTZ R14, R14, 1.4426950216293334961 ;  /* 0x3fb8aa3b0e0e8820 */ /* 0x000fc80000410000 */
[----:B------:R-:W0:Y:S02]  /*0e20*/  @!P0 MUFU.EX2 R16, R14 ;  /* 0x0000000e00108308 */ /* 0x000e240000000800 */
[----:B0-----:R-:W-:-:S06]  /*0e30*/  @!P0 FADD.FTZ R18, RZ, R16 ;  /* 0x00000010ff128221 */ /* 0x001fcc0000010000 */
.L_x_1159:
[----:B------:R-:W-:Y:S05]  /*0e40*/  BSYNC B1 ;  /* 0x0000000000017941 */ /* 0x000fea0003800000 */
.L_x_1158:
[----:B------:R-:W-:Y:S01]  /*0e50*/  IMAD.MOV.U32 R13, RZ, RZ, RZ ;  /* 0x000000ffff0d7224 */ /* 0x000fe200078e00ff */
[----:B------:R-:W-:Y:S05]  /*0e60*/  @P5 BRA `(.L_x_1160) ;  /* 0x0000030000005947 */ /* 0x000fea0003800000 */
[----:B0-----:R-:W2:Y:S02]  /*0e70*/  LDG.E.U8 R4, [R4.64+0x20] ;  /* 0x0000200404047981 */ /* 0x001ea4000c1e1100 */
[----:B--2---:R-:W-:-:S13]  /*0e80*/  ISETP.NE.AND P0, PT, R4, RZ, PT ;  /* 0x000000ff0400720c */ /* 0x004fda0003f05270 */
[----:B------:R-:W-:Y:S05]  /*0e90*/  @P0 BRA `(.L_x_1160) ;  /* 0x000002d000000947 */ /* 0x000fea0003800000 */
[----:B------:R-:W-:-:S04]  /*0ea0*/  FADD.FTZ R11, -R19, R11 ;  /* 0x0000000b130b7221 */ /* 0x000fc80000010100 */
[----:B------:R-:W-:-:S04]  /*0eb0*/  FMUL.FTZ R11, R11, 1.4426950216293334961 ;  /* 0x3fb8aa3b0b0b7820 */ /* 0x000fc80000410000 */
[----:B------:R-:W0:Y:S02]  /*0ec0*/  MUFU.EX2 R13, R11 ;  /* 0x0000000b000d7308 */ /* 0x000e240000000800 */
[----:B0-----:R-:W-:Y:S01]  /*0ed0*/  FADD.FTZ R18, R18, R13 ;  /* 0x0000000d12127221 */ /* 0x001fe20000010000 */
[----:B------:R-:W-:Y:S05]  /*0ee0*/  BRA `(.L_x_1160) ;  /* 0x0000028000007947 */ /* 0x000fea0003800000 */
.L_x_1153:
[----:B------:R-:W-:Y:S01]  /*0ef0*/  BSSY B1, `(.L_x_1161) ;  /* 0x000000c000017945 */ /* 0x000fe20003800000 */
[----:B------:R-:W-:Y:S02]  /*0f00*/  IMAD.MOV.U32 R16, RZ, RZ, RZ ;  /* 0x000000ffff107224 */ /* 0x000fe400078e00ff */
[----:B------:R-:W-:Y:S01]  /*0f10*/  IMAD.MOV.U32 R18, RZ, RZ, RZ ;  /* 0x000000ffff127224 */ /* 0x000fe200078e00ff */
[----:B------:R-:W-:Y:S05]  /*0f20*/  @P2 BRA `(.L_x_1162) ;  /* 0x0000008000002947 */ /* 0x000fea0003800000 */
[----:B------:R-:W2:Y:S01]  /*0f30*/  LDG.E.U8 R15, [R4.64] ;  /* 0x00000004040f7981 */ /* 0x000ea2000c1e1100 */
[----:B------:R-:W-:Y:S01]  /*0f40*/  IMAD.MOV.U32 R17, RZ, RZ, RZ ;  /* 0x000000ffff117224 */ /* 0x000fe200078e00ff */
[----:B--2---:R-:W-:Y:S01]  /*0f50*/  ISETP.NE.AND P0, PT, R15, RZ, PT ;  /* 0x000000ff0f00720c */ /* 0x004fe20003f05270 */
[----:B------:R-:W-:-:S12]  /*0f60*/  IMAD.MOV.U32 R15, RZ, RZ, RZ ;  /* 0x000000ffff0f7224 */ /* 0x000fd800078e00ff */
[----:B------:R-:W-:-:S04]  /*0f70*/  @!P0 FADD.FTZ R13, -R22, R13 ;  /* 0x0000000d160d8221 */ /* 0x000fc80000010100 */
[----:B------:R-:W-:-:S04]  /*0f80*/  @!P0 FMUL.FTZ R13, R13, 1.4426950216293334961 ;  /* 0x3fb8aa3b0d0d8820 */ /* 0x000fc80000410000 */
[----:B------:R-:W1:Y:S02]  /*0f90*/  @!P0 MUFU.EX2 R17, R13 ;  /* 0x0000000d00118308 */ /* 0x000e640000000800 */
[----:B-1----:R-:W-:-:S06]  /*0fa0*/  @!P0 FADD.FTZ R15, RZ, R17 ;  /* 0x00000011ff0f8221 */ /* 0x002fcc0000010000 */
.L_x_1162:
[----:B------:R-:W-:Y:S05]  /*0fb0*/  BSYNC B1 ;  /* 0x0000000000017941 */ /* 0x000fea0003800000 */
.L_x_1161:
        /* <DEDUP_REMOVED lines=9> */
.L_x_1164:
[----:B------:R-:W-:Y:S05]  /*1050*/  BSYNC B1 ;  /* 0x0000000000017941 */ /* 0x000fea0003800000 */
.L_x_1163:
        /* <DEDUP_REMOVED lines=8> */
.L_x_1166:
[----:B------:R-:W-:Y:S05]  /*10e0*/  BSYNC B1 ;  /* 0x0000000000017941 */ /* 0x000fea0003800000 */
.L_x_1165:
        /* <DEDUP_REMOVED lines=8> */
.L_x_1160:
[----:B------:R-:W-:Y:S05]  /*1170*/  BSYNC B0 ;  /* 0x0000000000007941 */ /* 0x000fea0003800000 */
.L_x_1152:
[----:B0-----:R-:W0:Y:S04]  /*1180*/  SHFL.BFLY PT, R3, R18, 0x10, 0x1f ;  /* 0x0e001f0012037f89 */ /* 0x001e2800000e0000 */
[----:B------:R-:W1:Y:S01]  /*1190*/  SHFL.BFLY PT, R2, R15, 0x10, 0x1f ;  /* 0x0e001f000f027f89 */ /* 0x000e6200000e0000 */
[----:B0-----:R-:W-:Y:S02]  /*11a0*/  FADD.FTZ R3, R3, R18 ;  /* 0x0000001203037221 */ /* 0x001fe40000010000 */
[----:B------:R-:W-:Y:S02]  /*11b0*/  IMAD.MOV.U32 R18, RZ, RZ, -0x2 ;  /* 0xfffffffeff127424 */ /* 0x000fe400078e00ff */
[----:B-1----:R-:W-:Y:S01]  /*11c0*/  FADD.FTZ R2, R2, R15 ;  /* 0x0000000f02027221 */ /* 0x002fe20000010000 */
[----:B------:R-:W0:Y:S01]  /*11d0*/  SHFL.BFLY PT, R4, R3, 0x8, 0x1f ;  /* 0x0d001f0003047f89 */ /* 0x000e2200000e0000 */
[----:B------:R-:W-:-:S03]  /*11e0*/  IMAD R7, R7, R18, c[0x0][0x170] ;  /* 0x00005c0007077624 */ /* 0x000fc600078e0212 */
[----:B------:R-:W1:Y:S01]  /*11f0*/  SHFL.BFLY PT, R5, R2, 0x8, 0x1f ;  /* 0x0d001f0002057f89 */ /* 0x000e6200000e0000 */
[----:B0-----:R-:W-:Y:S02]  /*1200*/  FADD.FTZ R4, R3, R4 ;  /* 0x0000000403047221 */ /* 0x001fe40000010000 */
[----:B-1----:R-:W-:-:S03]  /*1210*/  FADD.FTZ R5, R2, R5 ;  /* 0x0000000502057221 */ /* 0x002fc60000010000 */
[----:B------:R-:W0:Y:S01]  /*1220*/  SHFL.BFLY PT, R11, R4, 0x4, 0x1f ;  /* 0x0c801f00040b7f89 */ /* 0x000e2200000e0000 */
[----:B------:R-:W-:-:S03]  /*1230*/  IMNMX R2, R7, 0x2, PT ;  /* 0x0000000207027817 */ /* 0x000fc60003800200 */
[----:B------:R-:W1:Y:S01]  /*1240*/  SHFL.BFLY PT, R12, R5, 0x4, 0x1f ;  /* 0x0c801f00050c7f89 */ /* 0x000e6200000e0000 */
[----:B------:R-:W-:Y:S01]  /*1250*/  ISETP.GE.AND P0, PT, R2, 0x1, PT ;  /* 0x000000010200780c */ /* 0x000fe20003f06270 */
[----:B0-----:R-:W-:Y:S02]  /*1260*/  FADD.FTZ R11, R4, R11 ;  /* 0x0000000b040b7221 */ /* 0x001fe40000010000 */
[----:B-1----:R-:W-:-:S03]  /*1270*/  FADD.FTZ R12, R5, R12 ;  /* 0x0000000c050c7221 */ /* 0x002fc60000010000 */
[----:B------:R-:W0:Y:S04]  /*1280*/  SHFL.BFLY PT, R14, R11, 0x2, 0x1f ;  /* 0x0c401f000b0e7f89 */ /* 0x000e2800000e0000 */
[----:B------:R-:W1:Y:S01]  /*1290*/  SHFL.BFLY PT, R15, R12, 0x2, 0x1f ;  /* 0x0c401f000c0f7f89 */ /* 0x000e6200000e0000 */
[----:B0-----:R-:W-:Y:S02]  /*12a0*/  FADD.FTZ R14, R11, R14 ;  /* 0x0000000e0b0e7221 */ /* 0x001fe40000010000 */
[----:B-1----:R-:W-:-:S03]  /*12b0*/  FADD.FTZ R15, R12, R15 ;  /* 0x0000000f0c0f7221 */ /* 0x002fc60000010000 */
[----:B------:R0:W1:Y:S04]  /*12c0*/  SHFL.BFLY PT, R3, R14, 0x1, 0x1f ;  /* 0x0c201f000e037f89 */ /* 0x00006800000e0000 */
[----:B------:R0:W2:Y:S01]  /*12d0*/  SHFL.BFLY PT, R18, R15, 0x1, 0x1f ;  /* 0x0c201f000f127f89 */ /* 0x0000a200000e0000 */
[----:B------:R-:W-:Y:S05]  /*12e0*/  @!P0 EXIT ;  /* 0x000000000000894d */ /* 0x000fea0003800000 */
[----:B------:R-:W-:Y:S01]  /*12f0*/  ISETP.GE.AND P2, PT, R8, c[0x0][0x178], PT ;  /* 0x00005e0008007a0c */ /* 0x000fe20003f46270 */
[----:B------:R-:W-:Y:S01]  /*1300*/  BSSY B0, `(.L_x_1167) ;  /* 0x0000016000007945 */ /* 0x000fe20003800000 */
[----:B------:R-:W-:Y:S01]  /*1310*/  ISETP.GE.AND P1, PT, R7, 0x2, PT ;  /* 0x000000020700780c */ /* 0x000fe20003f26270 */
[----:B-1----:R-:W-:Y:S02]  /*1320*/  FADD.FTZ R4, R14, R3 ;  /* 0x000000030e047221 */ /* 0x002fe40000010000 */
[----:B--2---:R-:W-:-:S08]  /*1330*/  FADD.FTZ R18, R15, R18 ;  /* 0x000000120f127221 */ /* 0x004fd00000010000 */
[----:B------:R-:W-:Y:S05]  /*1340*/  @P2 BRA `(.L_x_1168) ;  /* 0x0000011000002947 */ /* 0x000fea0003800000 */
[----:B------:R-:W-:Y:S01]  /*1350*/  FSETP.NEU.FTZ.AND P3, PT, R18, RZ, PT ;  /* 0x000000ff1200720b */ /* 0x000fe20003f7d000 */
[----:B------:R-:W-:-:S12]  /*1360*/  IMAD.MOV.U32 R3, RZ, RZ, 0x7fff ;  /* 0x00007fffff037424 */ /* 0x000fd800078e00ff */
[----:B------:R-:W1:Y:S02]  /*1370*/  @P3 MUFU.RCP R2, R18 ;  /* 0x0000001200023308 */ /* 0x000e640000001000 */
[----:B-1----:R-:W-:Y:S01]  /*1380*/  @P3 FMUL.FTZ R5, R2, R17 ;  /* 0x0000001102053220 */ /* 0x002fe20000410000 */
[----:B------:R-:W-:-:S04]  /*1390*/  IADD3 R2, P0, R0, c[0x0][0x160], RZ ;  /* 0x0000580000027a10 */ /* 0x000fc80007f1e0ff */
[----:B------:R-:W-:-:S04]  /*13a0*/  @P3 F2FP.BF16.PACK_AB R5, RZ, R5 ;  /* 0x00000005ff05323e */ /* 0x000fc800000010ff */
[----:B------:R-:W-:Y:S02]  /*13b0*/  @!P3 PRMT R5, R3, 0x7610, R5 ;  /* 0x000076100305b816 */ /* 0x000fe40000000005 */
[----:B------:R-:W-:Y:S02]  /*13c0*/  IADD3.X R3, R21, c[0x0][0x164], RZ, P0, !PT ;  /* 0x0000590015037a10 */ /* 0x000fe400007fe4ff */
[----:B------:R-:W-:-:S03]  /*13d0*/  ISETP.GE.AND P0, PT, R6, c[0x0][0x178], PT ;  /* 0x00005e0006007a0c */ /* 0x000fc60003f06270 */
[----:B------:R1:W-:Y:S10]  /*13e0*/  STG.E.U16 [R2.64], R5 ;  /* 0x0000000502007986 */ /* 0x0003f4000c101504 */
[----:B------:R-:W-:Y:S05]  /*13f0*/  @P0 BRA `(.L_x_1168) ;  /* 0x0000006000000947 */ /* 0x000fea0003800000 */
[----:B-1----:R-:W1:Y:S02]  /*1400*/  @P3 MUFU.RCP R5, R18 ;  /* 0x0000001200053308 */ /* 0x002e640000001000 */
[----:B-1----:R-:W-:-:S02]  /*1410*/  @P3 FMUL.FTZ R0, R5, R20 ;  /* 0x0000001405003220 */ /* 0x002fc40000410000 */
[----:B------:R-:W-:-:S03]  /*1420*/  IMAD.MOV.U32 R5, RZ, RZ, 0x7fff ;  /* 0x00007fffff057424 */ /* 0x000fc600078e00ff */
[----:B------:R-:W-:-:S04]  /*1430*/  @P3 F2FP.BF16.PACK_AB R0, RZ, R0 ;  /* 0x00000000ff00323e */ /* 0x000fc800000010ff */
[----:B------:R-:W-:-:S05]  /*1440*/  @!P3 PRMT R0, R5, 0x7610, R0 ;  /* 0x000076100500b816 */ /* 0x000fca0000000000 */
[----:B------:R1:W-:Y:S02]  /*1450*/  STG.E.U16 [R2.64+0x40], R0 ;  /* 0x0000400002007986 */ /* 0x0003e4000c101504 */
.L_x_1168:
[----:B------:R-:W-:Y:S05]  /*1460*/  BSYNC B0 ;  /* 0x0000000000007941 */ /* 0x000fea0003800000 */
.L_x_1167:
[----:B------:R-:W-:Y:S05]  /*1470*/  @!P1 EXIT ;  /* 0x000000000000994d */ /* 0x000fea0003800000 */
[----:B------:R-:W-:Y:S05]  /*1480*/  @P2 EXIT ;  /* 0x000000000000294d */ /* 0x000fea0003800000 */
[----:B------:R-:W-:Y:S01]  /*1490*/  FSETP.NEU.FTZ.AND P1, PT, R4, RZ, PT ;  /* 0x000000ff0400720b */ /* 0x000fe20003f3d000 */
[----:B-1----:R-:W-:Y:S01]  /*14a0*/  IMAD.MOV.U32 R2, RZ, RZ, 0x7fff ;  /* 0x00007fffff027424 */ /* 0x002fe200078e00ff */
        /* <DEDUP_REMOVED lines=16> */
.L_x_1169:
        /* <DEDUP_REMOVED lines=13> */
.L_x_10843:


//--------------------- .text._ZN43_GLOBAL__N__9ae7fba5_10_SoftMax_cu_9f978f6320softmax_warp_forwardIN3c108BFloat16ES2_fLi5ELb0ELb1EEEvPT0_PKT_iiiPKbib --------------------------
	.section	.text._ZN43_GLOBAL__N__9ae7fba5_10_SoftMax_cu_9f978f6320softmax_warp_forwardIN3c108BFloat16ES2_fLi5ELb0ELb1EEEvPT0_PKT_iiiPKbib,"ax",@progbits
	.sectioninfo	@"SHI_REGISTERS=24"
	.align	128
.text._ZN43_GLOBAL__N__9ae7fba5_10_SoftMax_cu_9f978f6320softmax_warp_forwardIN3c108BFloat16ES2_fLi5ELb0ELb1EEEvPT0_PKT_iiiPKbib:
        .type           _ZN43_GLOBAL__N__9ae7fba5_10_SoftMax_cu_9f978f6320softmax_warp_forwardIN3c108BFloat16ES2_fLi5ELb0ELb1EEEvPT0_PKT_iiiPKbib,@function
        .size           _ZN43_GLOBAL__N__9ae7fba5_10_SoftMax_cu_9f978f6320softmax_warp_forwardIN3c108BFloat16ES2_fLi5ELb0ELb1EEEvPT0_PKT_iiiPKbib,(.L_x_10844 - _ZN43_GLOBAL__N__9ae7fba5_10_SoftMax_cu_9f978f6320softmax_warp_forwardIN3c108BFloat16ES2_fLi5ELb0ELb1EEEvPT0_PKT_iiiPKbib)
        .other          _ZN43_GLOBAL__N__9ae7fba5_10_SoftMax_cu_9f978f6320softmax_warp_forwardIN3c108BFloat16ES2_fLi5ELb0ELb1EEEvPT0_PKT_iiiPKbib,@"STO_CUDA_ENTRY STV_DEFAULT"
_ZN43_GLOBAL__N__9ae7fba5_10_SoftMax_cu_9f978f6320softmax_warp_forwardIN3c108BFloat16ES2_fLi5ELb0ELb1EEEvPT0_PKT_iiiPKbib:
[----:B------:R-:W-:Y:S02]  /*0000*/  IMAD.MOV.U32 R1, RZ, RZ, c[0x0][0x28] ;  /* 0x00000a00ff017624 */ /* 0x000fe400078e00ff */
[----:B------:R-:W0:Y:S01]  /*0010*/  S2R R2, SR_CTAID.X ;  /* 0x0000000000027919 */ /* 0x000e220000002500 */
[----:B------:R-:W-:-:S03]  /*0020*/  ULDC.64 UR6, c[0x0][0x118] ;  /* 0x0000460000067ab9 */ /* 0x000fc60000000a00 */
[----:B------:R-:W0:Y:S04]  /*0030*/  S2R R3, SR_TID.Y ;  /* 0x0000000000037919 */ /* 0x000e280000002200 */
[----:B------:R-:W1:Y:S01]  /*0040*/  S2R R0, SR_TID.X ;  /* 0x0000000000007919 */ /* 0x000e620000002100 */
[----:B0-----:R-:W-:-:S04]  /*0050*/  IMAD R2, R2, c[0x0][0x4], R3 ;  /* 0x0000010002027a24 */ /* 0x001fc800078e0203 */
[----:B------:R-:W-:-:S04]  /*0060*/  IMAD.SHL.U32 R2, R2, 0x2, RZ ;  /* 0x0000000202027824 */ /* 0x000fc800078e00ff */
[C---:B------:R-:W-:Y:S01]  /*0070*/  IMAD R9, R2.reuse, c[0x0][0x174], RZ ;  /* 0x00005d0002097a24 */ /* 0x040fe200078e02ff */
[----:B------:R-:W-:-:S03]  /*0080*/  IADD3 R14, -R2, c[0x0][0x170], RZ ;  /* 0x00005c00020e7a10 */ /* 0x000fc60007ffe1ff */
[----:B-1----:R-:W-:Y:S01]  /*0090*/  IMAD.IADD R4, R9, 0x1, R0 ;  /* 0x0000000109047824 */ /* 0x002fe200078e0200 */
[C---:B------:R-:W-:Y:S02]  /*00a0*/  IMNMX R15, R14.reuse, 0x2, PT ;  /* 0x000000020e0f7817 */ /* 0x040fe40003800200 */
[----:B------:R-:W-:Y:S02]  /*00b0*/  ISETP.GT.AND P0, PT, R14, RZ, PT ;  /* 0x000000ff0e00720c */ /* 0x000fe40003f04270 */
[----:B------:R-:W-:Y:S02]  /*00c0*/  ISETP.GT.AND P1, PT, R15, 0x1, PT ;  /* 0x000000010f00780c */ /* 0x000fe40003f24270 */
[----:B------:R-:W-:Y:S02]  /*00d0*/  SEL R3, RZ, c[0x0][0x178], !P0 ;  /* 0x00005e00ff037a07 */ /* 0x000fe40004000000 */
[----:B------:R-:W-:Y:S02]  /*00e0*/  SEL R5, RZ, c[0x0][0x178], !P1 ;  /* 0x00005e00ff057a07 */ /* 0x000fe40004800000 */
[C---:B------:R-:W-:Y:S01]  /*00f0*/  ISETP.GE.AND P1, PT, R0.reuse, R3, PT ;  /* 0x000000030000720c */ /* 0x040fe20003f26270 */
[----:B------:R-:W-:Y:S01]  /*0100*/  IMAD.MOV.U32 R3, RZ, RZ, c[0x0][0x178] ;  /* 0x00005e00ff037624 */ /* 0x000fe200078e00ff */
[----:B------:R-:W-:-:S02]  /*0110*/  ISETP.GE.AND P0, PT, R0, R5, PT ;  /* 0x000000050000720c */ /* 0x000fc40003f06270 */
[----:B------:R-:W-:Y:S01]  /*0120*/  SHF.R.S32.HI R5, RZ, 0x1f, R4 ;  /* 0x0000001fff057819 */ /* 0x000fe20000011404 */
[----:B------:R-:W-:-:S08]  /*0130*/  ULDC.S8 UR4, c[0x0][0x18c] ;  /* 0x0000630000047ab9 */ /* 0x000fd00000000200 */
[C---:B------:R-:W-:Y:S02]  /*0140*/  @!P1 LEA R6, P2, R4.reuse, c[0x0][0x168], 0x1 ;  /* 0x00005a0004069a11 */ /* 0x040fe400078408ff */
[C---:B------:R-:W-:Y:S02]  /*0150*/  @!P0 IADD3 R2, P3, R4.reuse, c[0x0][0x178], RZ ;  /* 0x00005e0004028a10 */ /* 0x040fe40007f7e0ff */
[----:B------:R-:W-:Y:S02]  /*0160*/  @!P1 LEA.HI.X R7, R4, c[0x0][0x16c], R5, 0x1, P2 ;  /* 0x00005b0004079a11 */ /* 0x000fe400010f0c05 */
[----:B------:R-:W-:Y:S02]  /*0170*/  @!P0 LEA.HI.X.SX32 R11, R3, R5, 0x1, P3 ;  /* 0x00000005030b8211 */ /* 0x000fe400018f0eff */
[C---:B------:R-:W-:Y:S01]  /*0180*/  @!P0 LEA R12, P3, R2.reuse, c[0x0][0x168], 0x1 ;  /* 0x00005a00020c8a11 */ /* 0x040fe200078608ff */
[----:B------:R0:W5:Y:S03]  /*0190*/  @!P1 LDG.E.U16 R8, [R6.64] ;  /* 0x0000000606089981 */ /* 0x000166000c1e1500 */
[----:B------:R-:W-:-:S05]  /*01a0*/  @!P0 LEA.HI.X R13, R2, c[0x0][0x16c], R11, 0x1, P3 ;  /* 0x00005b00020d8a11 */ /* 0x000fca00018f0c0b */
[----:B------:R1:W5:Y:S01]  /*01b0*/  @!P0 LDG.E.U16 R12, [R12.64] ;  /* 0x000000060c0c8981 */ /* 0x000362000c1e1500 */
[----:B------:R-:W-:Y:S01]  /*01c0*/  ISETP.NE.AND P2, PT, RZ, UR4, PT ;  /* 0x00000004ff007c0c */ /* 0x000fe2000bf45270 */
[----:B0-----:R-:W-:Y:S02]  /*01d0*/  IMAD.MOV.U32 R6, RZ, RZ, R4 ;  /* 0x000000ffff067224 */ /* 0x001fe400078e0004 */
[----:B------:R-:W-:-:S10]  /*01e0*/  IMAD.MOV.U32 R7, RZ, RZ, R5 ;  /* 0x000000ffff077224 */ /* 0x000fd400078e0005 */
[----:B------:R-:W-:Y:S05]  /*01f0*/  @!P2 BRA `(.L_x_1170) ;  /* 0x000001900000a947 */ /* 0x000fea0003800000 */
[----:B-1----:R-:W-:-:S04]  /*0200*/  IABS R11, c[0x0][0x188] ;  /* 0x00006200000b7a13 */ /* 0x002fc80000000000 */
        /* <DEDUP_REMOVED lines=24> */
.L_x_1170:
[C---:B-1----:R-:W-:Y:S01]  /*0390*/  IADD3 R2, P3, R6.reuse, c[0x0][0x180], RZ ;  /* 0x0000600006027a10 */ /* 0x042fe20007f7e0ff */
[----:B------:R-:W-:Y:S01]  /*03a0*/  BSSY B0, `(.L_x_1171) ;  /* 0x0000027000007945 */ /* 0x000fe20003800000 */
[--C-:B------:R-:W-:Y:S01]  /*03b0*/  SHF.R.S32.HI R9, RZ, 0x1f, R3.reuse ;  /* 0x0000001fff097819 */ /* 0x100fe20000011403 */
[----:B------:R-:W-:Y:S01]  /*03c0*/  IMAD.MOV.U32 R10, RZ, RZ, -0x800000 ;  /* 0xff800000ff0a7424 */ /* 0x000fe200078e00ff */
[----:B------:R-:W-:Y:S01]  /*03d0*/  IADD3 R6, P4, P5, R6, c[0x0][0x180], R3 ;  /* 0x0000600006067a10 */ /* 0x000fe20007d9e003 */
[----:B------:R-:W-:Y:S01]  /*03e0*/  IMAD.MOV.U32 R11, RZ, RZ, -0x800000 ;  /* 0xff800000ff0b7424 */ /* 0x000fe200078e00ff */
[C---:B------:R-:W-:Y:S02]  /*03f0*/  IADD3.X R3, R7.reuse, c[0x0][0x184], RZ, P3, !PT ;  /* 0x0000610007037a10 */ /* 0x040fe40001ffe4ff */
[----:B------:R-:W-:Y:S02]  /*0400*/  IADD3.X R7, R7, c[0x0][0x184], R9, P4, P5 ;  /* 0x0000610007077a10 */ /* 0x000fe400027ea409 */
[----:B-----5:R-:W-:-:S02]  /*0410*/  @!P0 PRMT R10, RZ, 0x5410, R12 ;  /* 0x00005410ff0a8816 */ /* 0x020fc4000000000c */
[----:B------:R-:W-:Y:S01]  /*0420*/  @!P1 PRMT R11, RZ, 0x5410, R8 ;  /* 0x00005410ff0b9816 */ /* 0x000fe20000000008 */
[----:B------:R-:W-:Y:S05]  /*0430*/  @!P2 BRA `(.L_x_1172) ;  /* 0x000000f00000a947 */ /* 0x000fea0003800000 */
[----:B------:R-:W-:Y:S01]  /*0440*/  BSSY B1, `(.L_x_1173) ;  /* 0x0000007000017945 */ /* 0x000fe20003800000 */
[----:B------:R-:W-:Y:S05]  /*0450*/  @P1 BRA `(.L_x_1174) ;  /* 0x0000004000001947 */ /* 0x000fea0003800000 */
[----:B------:R-:W2:Y:S02]  /*0460*/  LDG.E.U8 R8, [R2.64] ;  /* 0x0000000602087981 */ /* 0x000ea4000c1e1100 */
[----:B--2---:R-:W-:Y:S01]  /*0470*/  ISETP.NE.AND P3, PT, R8, RZ, PT ;  /* 0x000000ff0800720c */ /* 0x004fe20003f65270 */
[----:B------:R-:W-:-:S12]  /*0480*/  IMAD.MOV.U32 R8, RZ, RZ, R11 ;  /* 0x000000ffff087224 */ /* 0x000fd800078e000b */
[----:B------:R-:W-:Y:S05]  /*0490*/  @!P3 BRA `(.L_x_1175) ;  /* 0x000000100000b947 */ /* 0x000fea0003800000 */
.L_x_1174:
[----:B------:R-:W-:Y:S02]  /*04a0*/  IMAD.MOV.U32 R8, RZ, RZ, -0x800000 ;  /* 0xff800000ff087424 */ /* 0x000fe400078e00ff */
.L_x_1175:
[----:B------:R-:W-:Y:S05]  /*04b0*/  BSYNC B1 ;  /* 0x0000000000017941 */ /* 0x000fea0003800000 */
.L_x_1173:
[----:B------:R-:W-:Y:S05]  /*04c0*/  @P0 BRA `(.L_x_1176) ;  /* 0x0000004000000947 */ /* 0x000fea0003800000 */
[----:B------:R-:W2:Y:S02]  /*04d0*/  LDG.E.U8 R12, [R2.64] ;  /* 0x00000006020c7981 */ /* 0x000ea4000c1e1100 */
[----:B--2---:R-:W-:Y:S01]  /*04e0*/  ISETP.NE.AND P3, PT, R12, RZ, PT ;  /* 0x000000ff0c00720c */ /* 0x004fe20003f65270 */
[----:B------:R-:W-:-:S12]  /*04f0*/  IMAD.MOV.U32 R12, RZ, RZ, R10 ;  /* 0x000000ffff0c7224 */ /* 0x000fd800078e000a */
[----:B------:R-:W-:Y:S05]  /*0500*/  @!P3 BRA `(.L_x_1177) ;  /* 0x000001000000b947 */ /* 0x000fea0003800000 */
.L_x_1176:
[----:B------:R-:W-:Y:S01]  /*0510*/  IMAD.MOV.U32 R12, RZ, RZ, -0x800000 ;  /* 0xff800000ff0c7424 */ /* 0x000fe200078e00ff */
[----:B------:R-:W-:Y:S05]  /*0520*/  BRA `(.L_x_1177) ;  /* 0x000000e000007947 */ /* 0x000fea0003800000 */
.L_x_1172:
[----:B------:R-:W-:Y:S01]  /*0530*/  BSSY B1, `(.L_x_1178) ;  /* 0x0000007000017945 */ /* 0x000fe20003800000 */
[----:B------:R-:W-:Y:S05]  /*0540*/  @P1 BRA `(.L_x_1179) ;  /* 0x0000004000001947 */ /* 0x000fea0003800000 */
[----:B------:R-:W2:Y:S02]  /*0550*/  LDG.E.U8 R8, [R2.64] ;  /* 0x0000000602087981 */ /* 0x000ea4000c1e1100 */
[----:B--2---:R-:W-:Y:S01]  /*0560*/  ISETP.NE.AND P3, PT, R8, RZ, PT ;  /* 0x000000ff0800720c */ /* 0x004fe20003f65270 */
[----:B------:R-:W-:-:S12]  /*0570*/  IMAD.MOV.U32 R8, RZ, RZ, R11 ;  /* 0x000000ffff087224 */ /* 0x000fd800078e000b */
[----:B------:R-:W-:Y:S05]  /*0580*/  @!P3 BRA `(.L_x_1180) ;  /* 0x000000100000b947 */ /* 0x000fea0003800000 */
.L_x_1179:
[----:B------:R-:W-:Y:S02]  /*0590*/  IMAD.MOV.U32 R8, RZ, RZ, -0x800000 ;  /* 0xff800000ff087424 */ /* 0x000fe400078e00ff */
.L_x_1180:
[----:B------:R-:W-:Y:S05]  /*05a0*/  BSYNC B1 ;  /* 0x0000000000017941 */ /* 0x000fea0003800000 */
.L_x_1178:
[----:B------:R-:W-:Y:S05]  /*05b0*/  @P0 BRA `(.L_x_1181) ;  /* 0x0000004000000947 */ /* 0x000fea0003800000 */
[----:B------:R-:W2:Y:S02]  /*05c0*/  LDG.E.U8 R12, [R6.64] ;  /* 0x00000006060c7981 */ /* 0x000ea4000c1e1100 */
[----:B--2---:R-:W-:Y:S01]  /*05d0*/  ISETP.NE.AND P3, PT, R12, RZ, PT ;  /* 0x000000ff0c00720c */ /* 0x004fe20003f65270 */
[----:B------:R-:W-:-:S12]  /*05e0*/  IMAD.MOV.U32 R12, RZ, RZ, R10 ;  /* 0x000000ffff0c7224 */ /* 0x000fd800078e000a */
[----:B------:R-:W-:Y:S05]  /*05f0*/  @!P3 BRA `(.L_x_1177) ;  /* 0x000000100000b947 */ /* 0x000fea0003800000 */
.L_x_1181:
[----:B------:R-:W-:Y:S02]  /*0600*/  IMAD.MOV.U32 R12, RZ, RZ, -0x800000 ;  /* 0xff800000ff0c7424 */ /* 0x000fe400078e00ff */
.L_x_1177:
[----:B------:R-:W-:Y:S05]  /*0610*/  BSYNC B0 ;  /* 0x0000000000007941 */ /* 0x000fea0003800000 */
.L_x_1171:
[----:B------:R-:W0:Y:S01]  /*0620*/  SHFL.BFLY PT, R13, R8, 0x10, 0x1f ;  /* 0x0e001f00080d7f89 */ /* 0x000e2200000e0000 */
[----:B------:R-:W-:Y:S03]  /*0630*/  BSSY B0, `(.L_x_1182) ;  /* 0x0000049000007945 */ /* 0x000fe60003800000 */
[----:B------:R-:W1:Y:S01]  /*0640*/  SHFL.BFLY PT, R17, R12, 0x10, 0x1f ;  /* 0x0e001f000c117f89 */ /* 0x000e6200000e0000 */
[----:B0-----:R-:W-:Y:S02]  /*0650*/  FSETP.GEU.FTZ.AND P3, PT, R8, R13, PT ;  /* 0x0000000d0800720b */ /* 0x001fe40003f7e000 */
[----:B-1----:R-:W-:Y:S02]  /*0660*/  FSETP.GEU.FTZ.AND P4, PT, R12, R17, PT ;  /* 0x000000110c00720b */ /* 0x002fe40003f9e000 */
[----:B------:R-:W-:Y:S02]  /*0670*/  FSEL R13, R13, R8, !P3 ;  /* 0x000000080d0d7208 */ /* 0x000fe40005800000 */
[----:B------:R-:W-:-:S03]  /*0680*/  FSEL R17, R17, R12, !P4 ;  /* 0x0000000c11117208 */ /* 0x000fc60006000000 */
[----:B------:R-:W0:Y:S04]  /*0690*/  SHFL.BFLY PT, R16, R13, 0x8, 0x1f ;  /* 0x0d001f000d107f89 */ /* 0x000e2800000e0000 */
        /* <DEDUP_REMOVED lines=22> */
[----:B------:R-:W-:Y:S01]  /*0800*/  FSEL R17, R17, R12, !P4 ;  /* 0x0000000c11117208 */ /* 0x000fe20006000000 */
[----:B------:R-:W-:Y:S05]  /*0810*/  @!P2 BRA `(.L_x_1183) ;  /* 0x000001600000a947 */ /* 0x000fea0003800000 */
[----:B------:R-:W-:Y:S01]  /*0820*/  BSSY B1, `(.L_x_1184) ;  /* 0x000000a000017945 */ /* 0x000fe20003800000 */
[----:B------:R-:W-:-:S02]  /*0830*/  IMAD.MOV.U32 R8, RZ, RZ, RZ ;  /* 0x000000ffff087224 */ /* 0x000fc400078e00ff */
        /* <DEDUP_REMOVED lines=8> */
.L_x_1185:
[----:B------:R-:W-:Y:S05]  /*08c0*/  BSYNC B1 ;  /* 0x0000000000017941 */ /* 0x000fea0003800000 */
.L_x_1184:
[----:B------:R-:W-:Y:S02]  /*08d0*/  IMAD.MOV.U32 R11, RZ, RZ, RZ ;  /* 0x000000ffff0b7224 */ /* 0x000fe400078e00ff */
[----:B------:R-:W-:Y:S01]  /*08e0*/  IMAD.MOV.U32 R13, RZ, RZ, RZ ;  /* 0x000000ffff0d7224 */ /* 0x000fe200078e00ff */
[----:B------:R-:W-:Y:S05]  /*08f0*/  @P0 BRA `(.L_x_1186) ;  /* 0x000001c000000947 */ /* 0x000fea0003800000 */
[----:B------:R-:W2:Y:S02]  /*0900*/  LDG.E.U8 R2, [R2.64] ;  /* 0x0000000602027981 */ /* 0x000ea4000c1e1100 */
[----:B--2---:R-:W-:-:S13]  /*0910*/  ISETP.NE.AND P0, PT, R2, RZ, PT ;  /* 0x000000ff0200720c */ /* 0x004fda0003f05270 */
[----:B------:R-:W-:Y:S05]  /*0920*/  @P0 BRA `(.L_x_1186) ;  /* 0x0000019000000947 */ /* 0x000fea0003800000 */
[----:B------:R-:W-:-:S04]  /*0930*/  FADD.FTZ R10, -R17, R10 ;  /* 0x0000000a110a7221 */ /* 0x000fc80000010100 */
[----:B------:R-:W-:-:S04]  /*0940*/  FMUL.FTZ R10, R10, 1.4426950216293334961 ;  /* 0x3fb8aa3b0a0a7820 */ /* 0x000fc80000410000 */
[----:B------:R-:W0:Y:S02]  /*0950*/  MUFU.EX2 R11, R10 ;  /* 0x0000000a000b7308 */ /* 0x000e240000000800 */
[----:B0-----:R-:W-:Y:S01]  /*0960*/  FADD.FTZ R13, RZ, R11 ;  /* 0x0000000bff0d7221 */ /* 0x001fe20000010000 */
[----:B------:R-:W-:Y:S05]  /*0970*/  BRA `(.L_x_1186) ;  /* 0x0000014000007947 */ /* 0x000fea0003800000 */
.L_x_1183:
[----:B------:R-:W-:Y:S01]  /*0980*/  BSSY B1, `(.L_x_1187) ;  /* 0x000000a000017945 */ /* 0x000fe20003800000 */
        /* <DEDUP_REMOVED lines=9> */
.L_x_1188:
[----:B------:R-:W-:Y:S05]  /*0a20*/  BSYNC B1 ;  /* 0x0000000000017941 */ /* 0x000fea0003800000 */
.L_x_1187:
        /* <DEDUP_REMOVED lines=9> */
.L_x_1186:
[----:B------:R-:W-:Y:S05]  /*0ac0*/  BSYNC B0 ;  /* 0x0000000000007941 */ /* 0x000fea0003800000 */
.L_x_1182:
[----:B------:R-:W0:Y:S01]  /*0ad0*/  SHFL.BFLY PT, R2, R13, 0x10, 0x1f ;  /* 0x0e001f000d027f89 */ /* 0x000e2200000e0000 */
[----:B------:R-:W-:-:S03]  /*0ae0*/  ISETP.GE.AND P0, PT, R15, 0x1, PT ;  /* 0x000000010f00780c */ /* 0x000fc60003f06270 */
        /* <DEDUP_REMOVED lines=21> */
[----:B01----:R-:W-:Y:S02]  /*0c40*/  FADD.FTZ R13, R13, R2 ;  /* 0x000000020d0d7221 */ /* 0x003fe40000010000 */
[----:B--2---:R-:W-:-:S08]  /*0c50*/  FADD.FTZ R12, R12, R3 ;  /* 0x000000030c0c7221 */ /* 0x004fd00000010000 */
[----:B------:R-:W-:Y:S05]  /*0c60*/  @P2 BRA `(.L_x_1190) ;  /* 0x0000009000002947 */ /* 0x000fea0003800000 */
[----:B------:R-:W-:Y:S02]  /*0c70*/  FSETP.NEU.FTZ.AND P0, PT, R12, RZ, PT ;  /* 0x000000ff0c00720b */ /* 0x000fe40003f1d000 */
[----:B------:R-:W-:-:S11]  /*0c80*/  LEA R2, P3, R4, c[0x0][0x160], 0x1 ;  /* 0x0000580004027a11 */ /* 0x000fd600078608ff */
[----:B------:R-:W0:Y:S02]  /*0c90*/  @P0 MUFU.RCP R3, R12 ;  /* 0x0000000c00030308 */ /* 0x000e240000001000 */
[----:B0-----:R-:W-:Y:S02]  /*0ca0*/  @P0 FMUL.FTZ R0, R3, R8 ;  /* 0x0000000803000220 */ /* 0x001fe40000410000 */
[----:B------:R-:W-:-:S03]  /*0cb0*/  IMAD.MOV.U32 R3, RZ, RZ, 0x7fff ;  /* 0x00007fffff037424 */ /* 0x000fc600078e00ff */
[----:B------:R-:W-:-:S04]  /*0cc0*/  @P0 F2FP.BF16.PACK_AB R0, RZ, R0 ;  /* 0x00000000ff00023e */ /* 0x000fc800000010ff */
[----:B------:R-:W-:Y:S02]  /*0cd0*/  @!P0 PRMT R0, R3, 0x7610, R0 ;  /* 0x0000761003008816 */ /* 0x000fe40000000000 */
[----:B------:R-:W-:-:S05]  /*0ce0*/  LEA.HI.X R3, R4, c[0x0][0x164], R5, 0x1, P3 ;  /* 0x0000590004037a11 */ /* 0x000fca00018f0c05 */
[----:B------:R0:W-:Y:S02]  /*0cf0*/  STG.E.U16 [R2.64], R0 ;  /* 0x0000000002007986 */ /* 0x0001e4000c101506 */
.L_x_1190:
[----:B------:R-:W-:Y:S05]  /*0d00*/  BSYNC B0 ;  /* 0x0000000000007941 */ /* 0x000fea0003800000 */
.L_x_1189:
[----:B------:R-:W-:Y:S05]  /*0d10*/  @!P1 EXIT ;  /* 0x000000000000994d */ /* 0x000fea0003800000 */
[----:B------:R-:W-:Y:S05]  /*0d20*/  @P2 EXIT ;  /* 0x000000000000294d */ /* 0x000fea0003800000 */
[----:B------:R-:W-:Y:S01]  /*0d30*/  FSETP.NEU.FTZ.AND P0, PT, R13, RZ, PT ;  /* 0x000000ff0d00720b */ /* 0x000fe20003f1d000 */
[----:B0-----:R-:W-:Y:S01]  /*0d40*/  IMAD.MOV.U32 R3, RZ, RZ, 0x7fff ;  /* 0x00007fffff037424 */ /* 0x001fe200078e00ff */
[----:B------:R-:W-:-:S05]  /*0d50*/  IADD3 R4, P1, R4, c[0x0][0x178], RZ ;  /* 0x00005e0004047a10 */ /* 0x000fca0007f3e0ff */
[----:B------:R-:W-:Y:S01]  /*0d60*/  IMAD.X R5, R5, 0x1, R9, P1 ;  /* 0x0000000105057824 */ /* 0x000fe200008e0609 */
[----:B------:R-:W-:-:S05]  /*0d70*/  LEA R2, P1, R4, c[0x0][0x160], 0x1 ;  /* 0x0000580004027a11 */ /* 0x000fca00078208ff */
[----:B------:R-:W0:Y:S02]  /*0d80*/  @P0 MUFU.RCP R0, R13 ;  /* 0x0000000d00000308 */ /* 0x000e240000001000 */
[----:B0-----:R-:W-:-:S05]  /*0d90*/  @P0 FMUL.FTZ R0, R0, R11 ;  /* 0x0000000b00000220 */ /* 0x001fca0000410000 */
[----:B------:R-:W-:-:S04]  /*0da0*/  @P0 F2FP.BF16.PACK_AB R0, RZ, R0 ;  /* 0x00000000ff00023e */ /* 0x000fc800000010ff */
[----:B------:R-:W-:Y:S02]  /*0db0*/  @!P0 PRMT R0, R3, 0x7610, R0 ;  /* 0x0000761003008816 */ /* 0x000fe40000000000 */
[----:B------:R-:W-:-:S05]  /*0dc0*/  LEA.HI.X R3, R4, c[0x0][0x164], R5, 0x1, P1 ;  /* 0x0000590004037a11 */ /* 0x000fca00008f0c05 */
[----:B------:R-:W-:Y:S01]  /*0dd0*/  STG.E.U16 [R2.64], R0 ;  /* 0x0000000002007986 */ /* 0x000fe2000c101506 */
[----:B------:R-:W-:Y:S05]  /*0de0*/  EXIT ;  /* 0x000000000000794d */ /* 0x000fea0003800000 */
.L_x_1191:
        /* <DEDUP_REMOVED lines=9> */
.L_x_10844:


//--------------------- .text._ZN43_GLOBAL__N__9ae7fba5_10_SoftMax_cu_9f978f6320softmax_warp_forwardIN3c108BFloat16ES2_fLi4ELb0ELb1EEEvPT0_PKT_iiiPKbib --------------------------
	.section	.text._ZN43_GLOBAL__N__9ae7fba5_10_SoftMax_cu_9f978f6320softmax_warp_forwardIN3c108BFloat16ES2_fLi4ELb0ELb1EEEvPT0_PKT_iiiPKbib,"ax",@progbits
	.sectioninfo	@"SHI_REGISTERS=24"
	.align	128
.text._ZN43_GLOBAL__N__9ae7fba5_10_SoftMax_cu_9f978f6320softmax_warp_forwardIN3c108BFloat16ES2_fLi4ELb0ELb1EEEvPT0_PKT_iiiPKbib:
        .type           _ZN43_GLOBAL__N__9ae7fba5_10_SoftMax_cu_9f978f6320softmax_warp_forwardIN3c108BFloat16ES2_fLi4ELb0ELb1EEEvPT0_PKT_iiiPKbib,@function
        .size           _ZN43_GLOBAL__N__9ae7fba5_10_SoftMax_cu_9f978f6320softmax_warp_forwardIN3c108BFloat16ES2_fLi4ELb0ELb1EEEvPT0_PKT_iiiPKbib,(.L_x_10845 - _ZN43_GLOBAL__N__9ae7fba5_10_SoftMax_cu_9f978f6320softmax_warp_forwardIN3c108BFloat16ES2_fLi4ELb0ELb1EEEvPT0_PKT_iiiPKbib)
        .other          _ZN43_GLOBAL__N__9ae7fba5_10_SoftMax_cu_9f978f6320softmax_warp_forwardIN3c108BFloat16ES2_fLi4ELb0ELb1EEEvPT0_PKT_iiiPKbib,@"STO_CUDA_ENTRY STV_DEFAULT"
_ZN43_GLOBAL__N__9ae7fba5_10_SoftMax_cu_9f978f6320softmax_warp_forwardIN3c108BFloat16ES2_fLi4ELb0ELb1EEEvPT0_PKT_iiiPKbib:
        /* <DEDUP_REMOVED lines=57> */
.L_x_1192:
        /* <DEDUP_REMOVED lines=17> */
.L_x_1196:
[----:B------:R-:W-:Y:S02]  /*04a0*/  IMAD.MOV.U32 R8, RZ, RZ, -0x800000 ;  /* 0xff800000ff087424 */ /* 0x000fe400078e00ff */
.L_x_1197:
[----:B------:R-:W-:Y:S05]  /*04b0*/  BSYNC B1 ;  /* 0x0000000000017941 */ /* 0x000fea0003800000 */
.L_x_1195:
[----:B------:R-:W-:Y:S05]  /*04c0*/  @P0 BRA `(.L_x_1198) ;  /* 0x0000004000000947 */ /* 0x000fea0003800000 */
[----:B------:R-:W2:Y:S02]  /*04d0*/  LDG.E.U8 R12, [R2.64] ;  /* 0x00000006020c7981 */ /* 0x000ea4000c1e1100 */
[----:B--2---:R-:W-:Y:S01]  /*04e0*/  ISETP.NE.AND P3, PT, R12, RZ, PT ;  /* 0x000000ff0c00720c */ /* 0x004fe20003f65270 */
[----:B------:R-:W-:-:S12]  /*04f0*/  IMAD.MOV.U32 R12, RZ, RZ, R10 ;  /* 0x000000ffff0c7224 */ /* 0x000fd800078e000a */
[----:B------:R-:W-:Y:S05]  /*0500*/  @!P3 BRA `(.L_x_1199) ;  /* 0x000001000000b947 */ /* 0x000fea0003800000 */
.L_x_1198:
[----:B------:R-:W-:Y:S01]  /*0510*/  IMAD.MOV.U32 R12, RZ, RZ, -0x800000 ;  /* 0xff800000ff0c7424 */ /* 0x000fe200078e00ff */
[----:B------:R-:W-:Y:S05]  /*0520*/  BRA `(.L_x_1199) ;  /* 0x000000e000007947 */ /* 0x000fea0003800000 */
.L_x_1194:
[----:B------:R-:W-:Y:S01]  /*0530*/  BSSY B1, `(.L_x_1200) ;  /* 0x0000007000017945 */ /* 0x000fe20003800000 */
[----:B------:R-:W-:Y:S05]  /*0540*/  @P1 BRA `(.L_x_1201) ;  /* 0x0000004000001947 */ /* 0x000fea0003800000 */
[----:B------:R-:W2:Y:S02]  /*0550*/  LDG.E.U8 R8, [R2.64] ;  /* 0x0000000602087981 */ /* 0x000ea4000c1e1100 */
[----:B--2---:R-:W-:Y:S01]  /*0560*/  ISETP.NE.AND P3, PT, R8, RZ, PT ;  /* 0x000000ff0800720c */ /* 0x004fe20003f65270 */
[----:B------:R-:W-:-:S12]  /*0570*/  IMAD.MOV.U32 R8, RZ, RZ, R11 ;  /* 0x000000ffff087224 */ /* 0x000fd800078e000b */
[----:B------:R-:W-:Y:S05]  /*0580*/  @!P3 BRA `(.L_x_1202) ;  /* 0x000000100000b947 */ /* 0x000fea0003800000 */
.L_x_1201:
[----:B------:R-:W-:Y:S02]  /*0590*/  IMAD.MOV.U32 R8, RZ, RZ, -0x800000 ;  /* 0xff800000ff087424 */ /* 0x000fe400078e00ff */
.L_x_1202:
[----:B------:R-:W-:Y:S05]  /*05a0*/  BSYNC B1 ;  /* 0x0000000000017941 */ /* 0x000fea0003800000 */
.L_x_1200:
[----:B------:R-:W-:Y:S05]  /*05b0*/  @P0 BRA `(.L_x_1203) ;  /* 0x0000004000000947 */ /* 0x000fea0003800000 */
[----:B------:R-:W2:Y:S02]  /*05c0*/  LDG.E.U8 R12, [R6.64] ;  /* 0x00000006060c7981 */ /* 0x000ea4000c1e1100 */
[----:B--2---:R-:W-:Y:S01]  /*05d0*/  ISETP.NE.AND P3, PT, R12, RZ, PT ;  /* 0x000000ff0c00720c */ /* 0x004fe20003f65270 */
[----:B------:R-:W-:-:S12]  /*05e0*/  IMAD.MOV.U32 R12, RZ, RZ, R10 ;  /* 0x000000ffff0c7224 */ /* 0x000fd800078e000a */
[----:B------:R-:W-:Y:S05]  /*05f0*/  @!P3 BRA `(.L_x_1199) ;  /* 0x000000100000b947 */ /* 0x000fea0003800000 */
.L_x_1203:
[----:B------:R-:W-:Y:S02]  /*0600*/  IMAD.MOV.U32 R12, RZ, RZ, -0x800000 ;  /* 0xff800000ff0c7424 */ /* 0x000fe400078e00ff */
.L_x_1199:
[----:B------:R-:W-:Y:S05]  /*0610*/  BSYNC B0 ;  /* 0x0000000000007941 */ /* 0x000fea0003800000 */
.L_x_1193:
        /* <DEDUP_REMOVED lines=36> */
.L_x_1207:
[----:B------:R-:W-:Y:S05]  /*0860*/  BSYNC B1 ;  /* 0x0000000000017941 */ /* 0x000fea0003800000 */
.L_x_1206:
        /* <DEDUP_REMOVED lines=11> */
.L_x_1205:
        /* <DEDUP_REMOVED lines=10> */
.L_x_1210:
[----:B------:R-:W-:Y:S05]  /*09c0*/  BSYNC B1 ;  /* 0x0000000000017941 */ /* 0x000fea0003800000 */
.L_x_1209:
        /* <DEDUP_REMOVED lines=9> */
.L_x_1208:
[----:B------:R-:W-:Y:S05]  /*0a60*/  BSYNC B0 ;  /* 0x0000000000007941 */ /* 0x000fea0003800000 */
.L_x_1204:
        /* <DEDUP_REMOVED lines=22> */
[----:B------:R-:W-:Y:S02]  /*0bd0*/  FSETP.NEU.FTZ.AND P0, PT, R12, RZ, PT ;  /* 0x000000ff0c00720b */ /* 0x000fe40003f1d000 */
[----:B------:R-:W-:-:S11]  /*0be0*/  LEA R2, P3, R4, c[0x0][0x160], 0x1 ;  /* 0x0000580004027a11 */ /* 0x000fd600078608ff */
[----:B------:R-:W1:Y:S02]  /*0bf0*/  @P0 MUFU.RCP R3, R12 ;  /* 0x0000000c00030308 */ /* 0x000e640000001000 */
[----:B-1----:R-:W-:Y:S02]  /*0c00*/  @P0 FMUL.FTZ R0, R3, R8 ;  /* 0x0000000803000220 */ /* 0x002fe40000410000 */
[----:B------:R-:W-:-:S03]  /*0c10*/  IMAD.MOV.U32 R3, RZ, RZ, 0x7fff ;  /* 0x00007fffff037424 */ /* 0x000fc600078e00ff */
[----:B------:R-:W-:-:S04]  /*0c20*/  @P0 F2FP.BF16.PACK_AB R0, RZ, R0 ;  /* 0x00000000ff00023e */ /* 0x000fc800000010ff */
[----:B------:R-:W-:Y:S02]  /*0c30*/  @!P0 PRMT R0, R3, 0x7610, R0 ;  /* 0x0000761003008816 */ /* 0x000fe40000000000 */
[----:B------:R-:W-:-:S05]  /*0c40*/  LEA.HI.X R3, R4, c[0x0][0x164], R5, 0x1, P3 ;  /* 0x0000590004037a11 */ /* 0x000fca00018f0c05 */
[----:B------:R1:W-:Y:S02]  /*0c50*/  STG.E.U16 [R2.64], R0 ;  /* 0x0000000002007986 */ /* 0x0003e4000c101506 */
.L_x_1212:
[----:B------:R-:W-:Y:S05]  /*0c60*/  BSYNC B0 ;  /* 0x0000000000007941 */ /* 0x000fea0003800000 */
.L_x_1211:
[----:B------:R-:W-:Y:S05]  /*0c70*/  @!P1 EXIT ;  /* 0x000000000000994d */ /* 0x000fea0003800000 */
[----:B------:R-:W-:Y:S05]  /*0c80*/  @P2 EXIT ;  /* 0x000000000000294d */ /* 0x000fea0003800000 */
[----:B------:R-:W-:Y:S01]  /*0c90*/  FSETP.NEU.FTZ.AND P0, PT, R13, RZ, PT ;  /* 0x000000ff0d00720b */ /* 0x000fe20003f1d000 */
[----:B-1----:R-:W-:Y:S01]  /*0ca0*/  IMAD.MOV.U32 R3, RZ, RZ, 0x7fff ;  /* 0x00007fffff037424 */ /* 0x002fe200078e00ff */
[----:B------:R-:W-:-:S05]  /*0cb0*/  IADD3 R4, P1, R4, c[0x0][0x178], RZ ;  /* 0x00005e0004047a10 */ /* 0x000fca0007f3e0ff */
[----:B------:R-:W-:Y:S01]  /*0cc0*/  IMAD.X R5, R5, 0x1, R9, P1 ;  /* 0x0000000105057824 */ /* 0x000fe200008e0609 */
[----:B------:R-:W-:-:S05]  /*0cd0*/  LEA R2, P1, R4, c[0x0][0x160], 0x1 ;  /* 0x0000580004027a11 */ /* 0x000fca00078208ff */
[----:B------:R-:W1:Y:S02]  /*0ce0*/  @P0 MUFU.RCP R0, R13 ;  /* 0x0000000d00000308 */ /* 0x000e640000001000 */
[----:B-1----:R-:W-:-:S05]  /*0cf0*/  @P0 FMUL.FTZ R0, R0, R11 ;  /* 0x0000000b00000220 */ /* 0x002fca0000410000 */
[----:B------:R-:W-:-:S04]  /*0d00*/  @P0 F2FP.BF16.PACK_AB R0, RZ, R0 ;  /* 0x00000000ff00023e */ /* 0x000fc800000010ff */
[----:B------:R-:W-:Y:S02]  /*0d10*/  @!P0 PRMT R0, R3, 0x7610, R0 ;  /* 0x0000761003008816 */ /* 0x000fe40000000000 */
[----:B------:R-:W-:-:S05]  /*0d20*/  LEA.HI.X R3, R4, c[0x0][0x164], R5, 0x1, P1 ;  /* 0x0000590004037a11 */ /* 0x000fca00008f0c05 */
[----:B------:R-:W-:Y:S01]  /*0d30*/  STG.E.U16 [R2.64], R0 ;  /* 0x0000000002007986 */ /* 0x000fe2000c101506 */
[----:B------:R-:W-:Y:S05]  /*0d40*/  EXIT ;  /* 0x000000000000794d */ /* 0x000fea0003800000 */
.L_x_1213:
        /* <DEDUP_REMOVED lines=11> */
.L_x_10845:


//--------------------- .text._ZN43_GLOBAL__N__9ae7fba5_10_SoftMax_cu_9f978f6320softmax_warp_forwardIN3c108BFloat16ES2_fLi3ELb0ELb1EEEvPT0_PKT_iiiPKbib --------------------------
	.section	.text._ZN43_GLOBAL__N__9ae7fba5_10_SoftMax_cu_9f978f6320softmax_warp_forwardIN3c108BFloat16ES2_fLi3ELb0ELb1EEEvPT0_PKT_iiiPKbib,"ax",@progbits
	.sectioninfo	@"SHI_REGISTERS=24"
	.align	128
.text._ZN43_GLOBAL__N__9ae7fba5_10_SoftMax_cu_9f978f6320softmax_warp_forwardIN3c108BFloat16ES2_fLi3ELb0ELb1EEEvPT0_PKT_iiiPKbib:
        .type           _ZN43_GLOBAL__N__9ae7fba5_10_SoftMax_cu_9f978f6320softmax_warp_forwardIN3c108BFloat16ES2_fLi3ELb0ELb1EEEvPT0_PKT_iiiPKbib,@function
        .size           _ZN43_GLOBAL__N__9ae7fba5_10_SoftMax_cu_9f978f6320softmax_warp_forwardIN3c108BFloat16ES2_fLi3ELb0ELb1EEEvPT0_PKT_iiiPKbib,(.L_x_10846 - _ZN43_GLOBAL__N__9ae7fba5_10_SoftMax_cu_9f978f6320softmax_warp_forwardIN3c108BFloat16ES2_fLi3ELb0ELb1EEEvPT0_PKT_iiiPKbib)
        .other          _ZN43_GLOBAL__N__9ae7fba5_10_SoftMax_cu_9f978f6320softmax_warp_forwardIN3c108BFloat16ES2_fLi3ELb0ELb1EEEvPT0_PKT_iiiPKbib,@"STO_CUDA_ENTRY STV_DEFAULT"
_ZN43_GLOBAL__N__9ae7fba5_10_SoftMax_cu_9f978f6320softmax_warp_forwardIN3c108BFloat16ES2_fLi3ELb0ELb1EEEvPT0_PKT_iiiPKbib:
        /* <DEDUP_REMOVED lines=57> */
.L_x_1214:
        /* <DEDUP_REMOVED lines=17> */
.L_x_1218:
[----:B------:R-:W-:Y:S02]  /*04a0*/  IMAD.MOV.U32 R8, RZ, RZ, -0x800000 ;  /* 0xff800000ff087424 */ /* 0x000fe400078e00ff */
.L_x_1219:
[----:B------:R-:W-:Y:S05]  /*04b0*/  BSYNC B1 ;  /* 0x0000000000017941 */ /* 0x000fea0003800000 */
.L_x_1217:
[----:B------:R-:W-:Y:S05]  /*04c0*/  @P0 BRA `(.L_x_1220) ;  /* 0x0000004000000947 */ /* 0x000fea0003800000 */
[----:B------:R-:W2:Y:S02]  /*04d0*/  LDG.E.U8 R12, [R2.64] ;  /* 0x00000006020c7981 */ /* 0x000ea4000c1e1100 */
[----:B--2---:R-:W-:Y:S01]  /*04e0*/  ISETP.NE.AND P3, PT, R12, RZ, PT ;  /* 0x000000ff0c00720c */ /* 0x004fe20003f65270 */
[----:B------:R-:W-:-:S12]  /*04f0*/  IMAD.MOV.U32 R12, RZ, RZ, R10 ;  /* 0x000000ffff0c7224 */ /* 0x000fd800078e000a */
[----:B------:R-:W-:Y:S05]  /*0500*/  @!P3 BRA `(.L_x_1221) ;  /* 0x000001000000b947 */ /* 0x000fea0003800000 */
.L_x_1220:
[----:B------:R-:W-:Y:S01]  /*0510*/  IMAD.MOV.U32 R12, RZ, RZ, -0x800000 ;  /* 0xff800000ff0c7424 */ /* 0x000fe200078e00ff */
[----:B------:R-:W-:Y:S05]  /*0520*/  BRA `(.L_x_1221) ;  /* 0x000000e000007947 */ /* 0x000fea0003800000 */
.L_x_1216:
[----:B------:R-:W-:Y:S01]  /*0530*/  BSSY B1, `(.L_x_1222) ;  /* 0x0000007000017945 */ /* 0x000fe20003800000 */
[----:B------:R-:W-:Y:S05]  /*0540*/  @P1 BRA `(.L_x_1223) ;  /* 0x0000004000001947 */ /* 0x000fea0003800000 */
[----:B------:R-:W2:Y:S02]  /*0550*/  LDG.E.U8 R8, [R2.64] ;  /* 0x0000000602087981 */ /* 0x000ea4000c1e1100 */
[----:B--2---:R-:W-:Y:S01]  /*0560*/  ISETP.NE.AND P3, PT, R8, RZ, PT ;  /* 0x000000ff0800720c */ /* 0x004fe20003f65270 */
[----:B------:R-:W-:-:S12]  /*0570*/  IMAD.MOV.U32 R8, RZ, RZ, R11 ;  /* 0x000000ffff087224 */ /* 0x000fd800078e000b */
[----:B------:R-:W-:Y:S05]  /*0580*/  @!P3 BRA `(.L_x_1224) ;  /* 0x000000100000b947 */ /* 0x000fea0003800000 */
.L_x_1223:
[----:B------:R-:W-:Y:S02]  /*0590*/  IMAD.MOV.U32 R8, RZ, RZ, -0x800000 ;  /* 0xff800000ff087424 */ /* 0x000fe400078e00ff */
.L_x_1224:
[----:B------:R-:W-:Y:S05]  /*05a0*/  BSYNC B1 ;  /* 0x0000000000017941 */ /* 0x000fea0003800000 */
.L_x_1222:
[----:B------:R-:W-:Y:S05]  /*05b0*/  @P0 BRA `(.L_x_1225) ;  /* 0x0000004000000947 */ /* 0x000fea0003800000 */
[----:B------:R-:W2:Y:S02]  /*05c0*/  LDG.E.U8 R12, [R6.64] ;  /* 0x00000006060c7981 */ /* 0x000ea4000c1e1100 */
[----:B--2---:R-:W-:Y:S01]  /*05d0*/  ISETP.NE.AND P3, PT, R12, RZ, PT ;  /* 0x000000ff0c00720c */ /* 0x004fe20003f65270 */
[----:B------:R-:W-:-:S12]  /*05e0*/  IMAD.MOV.U32 R12, RZ, RZ, R10 ;  /* 0x000000ffff0c7224 */ /* 0x000fd800078e000a */
[----:B------:R-:W-:Y:S05]  /*05f0*/  @!P3 BRA `(.L_x_1221) ;  /* 0x000000100000b947 */ /* 0x000fea0003800000 */
.L_x_1225:
[----:B------:R-:W-:Y:S02]  /*0600*/  IMAD.MOV.U32 R12, RZ, RZ, -0x800000 ;  /* 0xff800000ff0c7424 */ /* 0x000fe400078e00ff */
.L_x_1221:
[----:B------:R-:W-:Y:S05]  /*0610*/  BSYNC B0 ;  /* 0x0000000000007941 */ /* 0x000fea0003800000 */
.L_x_1215:
        /* <DEDUP_REMOVED lines=30> */
.L_x_1229:
[----:B------:R-:W-:Y:S05]  /*0800*/  BSYNC B1 ;  /* 0x0000000000017941 */ /* 0x000fea0003800000 */
.L_x_1228:
        /* <DEDUP_REMOVED lines=11> */
.L_x_1227:
        /* <DEDUP_REMOVED lines=10> */
.L_x_1232:
[----:B------:R-:W-:Y:S05]  /*0960*/  BSYNC B1 ;  /* 0x0000000000017941 */ /* 0x000fea0003800000 */
.L_x_1231:
        /* <DEDUP_REMOVED lines=9> */
.L_x_1230:
[----:B------:R-:W-:Y:S05]  /*0a00*/  BSYNC B0 ;  /* 0x0000000000007941 */ /* 0x000fea0003800000 */
.L_x_1226:
        /* <DEDUP_REMOVED lines=27> */
.L_x_1234:
[----:B------:R-:W-:Y:S05]  /*0bc0*/  BSYNC B0 ;  /* 0x0000000000007941 */ /* 0x000fea0003800000 */
.L_x_1233:
        /* <DEDUP_REMOVED lines=14> */
.L_x_1235:
        /* <DEDUP_REMOVED lines=13> */
.L_x_10846:


//--------------------- .text._ZN43_GLOBAL__N__9ae7fba5_10_SoftMax_cu_9f978f6320softmax_warp_forwardIN3c108BFloat16ES2_fLi2ELb0ELb1EEEvPT0_PKT_iiiPKbib --------------------------
	.section	.text._ZN43_GLOBAL__N__9ae7fba5_10_SoftMax_cu_9f978f6320softmax_warp_forwardIN3c108BFloat16ES2_fLi2ELb0ELb1EEEvPT0_PKT_iiiPKbib,"ax",@progbits
	.sectioninfo	@"SHI_REGISTERS=22"
	.align	128
.text._ZN43_GLOBAL__N__9ae7fba5_10_SoftMax_cu_9f978f6320softmax_warp_forwardIN3c108BFloat16ES2_fLi2ELb0ELb1EEEvPT0_PKT_iiiPKbib:
        .type           _ZN43_GLOBAL__N__9ae7fba5_10_SoftMax_cu_9f978f6320softmax_warp_forwardIN3c108BFloat16ES2_fLi2ELb0ELb1EEEvPT0_PKT_iiiPKbib,@function
        .size           _ZN43_GLOBAL__N__9ae7fba5_10_SoftMax_cu_9f978f6320softmax_warp_forwardIN3c108BFloat16ES2_fLi2ELb0ELb1EEEvPT0_PKT_iiiPKbib,(.L_x_10847 - _ZN43_GLOBAL__N__9ae7fba5_10_SoftMax_cu_9f978f6320softmax_warp_forwardIN3c108BFloat16ES2_fLi2ELb0ELb1EEEvPT0_PKT_iiiPKbib)
        .other          _ZN43_GLOBAL__N__9ae7fba5_10_SoftMax_cu_9f978f6320softmax_warp_forwardIN3c108BFloat16ES2_fLi2ELb0ELb1EEEvPT0_PKT_iiiPKbib,@"STO_CUDA_ENTRY STV_DEFAULT"
_ZN43_GLOBAL__N__9ae7fba5_10_SoftMax_cu_9f978f6320softmax_warp_forwardIN3c108BFloat16ES2_fLi2ELb0ELb1EEEvPT0_PKT_iiiPKbib:
        /* <DEDUP_REMOVED lines=26> */
[----:B------:R-:W-:-:S06]  /*01a0*/  @!P0 LEA.HI.X R11, R2, c[0x0][0x16c], R11, 0x1, P3 ;  /* 0x00005b00020b8a11 */ /* 0x000fcc00018f0c0b */
        /* <DEDUP_REMOVED lines=30> */
.L_x_1236:
        /* <DEDUP_REMOVED lines=17> */
.L_x_1240:
[----:B------:R-:W-:Y:S02]  /*04a0*/  IMAD.MOV.U32 R8, RZ, RZ, -0x800000 ;  /* 0xff800000ff087424 */ /* 0x000fe400078e00ff */
.L_x_1241:
[----:B------:R-:W-:Y:S05]  /*04b0*/  BSYNC B1 ;  /* 0x0000000000017941 */ /* 0x000fea0003800000 */
.L_x_1239:
[----:B------:R-:W-:Y:S05]  /*04c0*/  @P0 BRA `(.L_x_1242) ;  /* 0x0000004000000947 */ /* 0x000fea0003800000 */
[----:B------:R-:W2:Y:S02]  /*04d0*/  LDG.E.U8 R11, [R2.64] ;  /* 0x00000006020b7981 */ /* 0x000ea4000c1e1100 */
[----:B--2---:R-:W-:Y:S01]  /*04e0*/  ISETP.NE.AND P3, PT, R11, RZ, PT ;  /* 0x000000ff0b00720c */ /* 0x004fe20003f65270 */
[----:B------:R-:W-:-:S12]  /*04f0*/  IMAD.MOV.U32 R11, RZ, RZ, R10 ;  /* 0x000000ffff0b7224 */ /* 0x000fd800078e000a */
[----:B------:R-:W-:Y:S05]  /*0500*/  @!P3 BRA `(.L_x_1243) ;  /* 0x000001000000b947 */ /* 0x000fea0003800000 */
.L_x_1242:
[----:B------:R-:W-:Y:S01]  /*0510*/  IMAD.MOV.U32 R11, RZ, RZ, -0x800000 ;  /* 0xff800000ff0b7424 */ /* 0x000fe200078e00ff */
[----:B------:R-:W-:Y:S05]  /*0520*/  BRA `(.L_x_1243) ;  /* 0x000000e000007947 */ /* 0x000fea0003800000 */
.L_x_1238:
[----:B------:R-:W-:Y:S01]  /*0530*/  BSSY B1, `(.L_x_1244) ;  /* 0x0000007000017945 */ /* 0x000fe20003800000 */
[----:B------:R-:W-:Y:S05]  /*0540*/  @P1 BRA `(.L_x_1245) ;  /* 0x0000004000001947 */ /* 0x000fea0003800000 */
[----:B------:R-:W2:Y:S02]  /*0550*/  LDG.E.U8 R8, [R2.64] ;  /* 0x0000000602087981 */ /* 0x000ea4000c1e1100 */
[----:B--2---:R-:W-:Y:S01]  /*0560*/  ISETP.NE.AND P3, PT, R8, RZ, PT ;  /* 0x000000ff0800720c */ /* 0x004fe20003f65270 */
[----:B------:R-:W-:-:S12]  /*0570*/  IMAD.MOV.U32 R8, RZ, RZ, R13 ;  /* 0x000000ffff087224 */ /* 0x000fd800078e000d */
[----:B------:R-:W-:Y:S05]  /*0580*/  @!P3 BRA `(.L_x_1246) ;  /* 0x000000100000b947 */ /* 0x000fea0003800000 */
.L_x_1245:
[----:B------:R-:W-:Y:S02]  /*0590*/  IMAD.MOV.U32 R8, RZ, RZ, -0x800000 ;  /* 0xff800000ff087424 */ /* 0x000fe400078e00ff */
.L_x_1246:
[----:B------:R-:W-:Y:S05]  /*05a0*/  BSYNC B1 ;  /* 0x0000000000017941 */ /* 0x000fea0003800000 */
.L_x_1244:
[----:B------:R-:W-:Y:S05]  /*05b0*/  @P0 BRA `(.L_x_1247) ;  /* 0x0000004000000947 */ /* 0x000fea0003800000 */
[----:B------:R-:W2:Y:S02]  /*05c0*/  LDG.E.U8 R11, [R6.64] ;  /* 0x00000006060b7981 */ /* 0x000ea4000c1e1100 */
[----:B--2---:R-:W-:Y:S01]  /*05d0*/  ISETP.NE.AND P3, PT, R11, RZ, PT ;  /* 0x000000ff0b00720c */ /* 0x004fe20003f65270 */
[----:B------:R-:W-:-:S12]  /*05e0*/  IMAD.MOV.U32 R11, RZ, RZ, R10 ;  /* 0x000000ffff0b7224 */ /* 0x000fd800078e000a */
[----:B------:R-:W-:Y:S05]  /*05f0*/  @!P3 BRA `(.L_x_1243) ;  /* 0x000000100000b947 */ /* 0x000fea0003800000 */
.L_x_1247:
[----:B------:R-:W-:Y:S02]  /*0600*/  IMAD.MOV.U32 R11, RZ, RZ, -0x800000 ;  /* 0xff800000ff0b7424 */ /* 0x000fe400078e00ff */
.L_x_1243:
[----:B------:R-:W-:Y:S05]  /*0610*/  BSYNC B0 ;  /* 0x0000000000007941 */ /* 0x000fea0003800000 */
.L_x_1237:
        /* <DEDUP_REMOVED lines=24> */
.L_x_1251:
[----:B------:R-:W-:Y:S05]  /*07a0*/  BSYNC B1 ;  /* 0x0000000000017941 */ /* 0x000fea0003800000 */
.L_x_1250:
        /* <DEDUP_REMOVED lines=11> */
.L_x_1249:
        /* <DEDUP_REMOVED lines=10> */
.L_x_1254:
[----:B------:R-:W-:Y:S05]  /*0900*/  BSYNC B1 ;  /* 0x0000000000017941 */ /* 0x000fea0003800000 */
.L_x_1253:
        /* <DEDUP_REMOVED lines=9> */
.L_x_1252:
[----:B------:R-:W-:Y:S05]  /*09a0*/  BSYNC B0 ;  /* 0x0000000000007941 */ /* 0x000fea0003800000 */
.L_x_1248:
[----:B------:R-:W0:Y:S01]  /*09b0*/  SHFL.BFLY PT, R2, R13, 0x2, 0x1c1f ;  /* 0x0c5c1f000d027f89 */ /* 0x000e2200000e0000 */
[----:B------:R-:W-:-:S03]  /*09c0*/  ISETP.GE.AND P0, PT, R15, 0x1, PT ;  /* 0x000000010f00780c */ /* 0x000fc60003f06270 */
        /* <DEDUP_REMOVED lines=13> */
[----:B0-----:R-:W-:-:S11]  /*0aa0*/  LEA R2, P3, R4, c[0x0][0x160], 0x1 ;  /* 0x0000580004027a11 */ /* 0x001fd600078608ff */
[----:B------:R-:W0:Y:S02]  /*0ab0*/  @P0 MUFU.RCP R3, R6 ;  /* 0x0000000600030308 */ /* 0x000e240000001000 */
[----:B0-----:R-:W-:Y:S02]  /*0ac0*/  @P0 FMUL.FTZ R0, R3, R8 ;  /* 0x0000000803000220 */ /* 0x001fe40000410000 */
[----:B------:R-:W-:-:S03]  /*0ad0*/  IMAD.MOV.U32 R3, RZ, RZ, 0x7fff ;  /* 0x00007fffff037424 */ /* 0x000fc600078e00ff */
[----:B------:R-:W-:-:S04]  /*0ae0*/  @P0 F2FP.BF16.PACK_AB R0, RZ, R0 ;  /* 0x00000000ff00023e */ /* 0x000fc800000010ff */
[----:B------:R-:W-:Y:S02]  /*0af0*/  @!P0 PRMT R0, R3, 0x7610, R0 ;  /* 0x0000761003008816 */ /* 0x000fe40000000000 */
[----:B------:R-:W-:-:S05]  /*0b00*/  LEA.HI.X R3, R4, c[0x0][0x164], R5, 0x1, P3 ;  /* 0x0000590004037a11 */ /* 0x000fca00018f0c05 */
[----:B------:R0:W-:Y:S02]  /*0b10*/  STG.E.U16 [R2.64], R0 ;  /* 0x0000000002007986 */ /* 0x0001e4000c101506 */
.L_x_1256:
[----:B------:R-:W-:Y:S05]  /*0b20*/  BSYNC B0 ;  /* 0x0000000000007941 */ /* 0x000fea0003800000 */
.L_x_1255:
        /* <DEDUP_REMOVED lines=14> */
.L_x_1257:
        /* <DEDUP_REMOVED lines=15> */
.L_x_10847:


//--------------------- .text._ZN43_GLOBAL__N__9ae7fba5_10_SoftMax_cu_9f978f6320softmax_warp_forwardIN3c108BFloat16ES2_fLi1ELb0ELb1EEEvPT0_PKT_iiiPKbib --------------------------
	.section	.text._ZN43_GLOBAL__N__9ae7fba5_10_SoftMax_cu_9f978f6320softmax_warp_forwardIN3c108BFloat16ES2_fLi1ELb0ELb1EEEvPT0_PKT_iiiPKbib,"ax",@progbits
	.sectioninfo	@"SHI_REGISTERS=20"
	.align	128
.text._ZN43_GLOBAL__N__9ae7fba5_10_SoftMax_cu_9f978f6320softmax_warp_forwardIN3c108BFloat16ES2_fLi1ELb0ELb1EEEvPT0_PKT_iiiPKbib:
        .type           _ZN43_GLOBAL__N__9ae7fba5_10_SoftMax_cu_9f978f6320softmax_warp_forwardIN3c108BFloat16ES2_fLi1ELb0ELb1EEEvPT0_PKT_iiiPKbib,@function
        .size           _ZN43_GLOBAL__N__9ae7fba5_10_SoftMax_cu_9f978f6320softmax_warp_forwardIN3c108BFloat16ES2_fLi1ELb0ELb1EEEvPT0_PKT_iiiPKbib,(.L_x_10848 - _ZN43_GLOBAL__N__9ae7fba5_10_SoftMax_cu_9f978f6320softmax_warp_forwardIN3c108BFloat16ES2_fLi1ELb0ELb1EEEvPT0_PKT_iiiPKbib)
        .other          _ZN43_GLOBAL__N__9ae7fba5_10_SoftMax_cu_9f978f6320softmax_warp_forwardIN3c108BFloat16ES2_fLi1ELb0ELb1EEEvPT0_PKT_iiiPKbib,@"STO_CUDA_ENTRY STV_DEFAULT"
_ZN43_GLOBAL__N__9ae7fba5_10_SoftMax_cu_9f978f6320softmax_warp_forwardIN3c108BFloat16ES2_fLi1ELb0ELb1EEEvPT0_PKT_iiiPKbib:
        /* <DEDUP_REMOVED lines=57> */
.L_x_1258:
        /* <DEDUP_REMOVED lines=17> */
.L_x_1262:
[----:B------:R-:W-:Y:S02]  /*04a0*/  IMAD.MOV.U32 R8, RZ, RZ, -0x800000 ;  /* 0xff800000ff087424 */ /* 0x000fe400078e00ff */
.L_x_1263:
[----:B------:R-:W-:Y:S05]  /*04b0*/  BSYNC B1 ;  /* 0x0000000000017941 */ /* 0x000fea0003800000 */
.L_x_1261:
[----:B------:R-:W-:Y:S05]  /*04c0*/  @P0 BRA `(.L_x_1264) ;  /* 0x0000004000000947 */ /* 0x000fea0003800000 */
[----:B------:R-:W2:Y:S02]  /*04d0*/  LDG.E.U8 R10, [R2.64] ;  /* 0x00000006020a7981 */ /* 0x000ea4000c1e1100 */
[----:B--2---:R-:W-:Y:S01]  /*04e0*/  ISETP.NE.AND P3, PT, R10, RZ, PT ;  /* 0x000000ff0a00720c */ /* 0x004fe20003f65270 */
[----:B------:R-:W-:-:S12]  /*04f0*/  IMAD.MOV.U32 R10, RZ, RZ, R11 ;  /* 0x000000ffff0a7224 */ /* 0x000fd800078e000b */
[----:B------:R-:W-:Y:S05]  /*0500*/  @!P3 BRA `(.L_x_1265) ;  /* 0x000001000000b947 */ /* 0x000fea0003800000 */
.L_x_1264:
[----:B------:R-:W-:Y:S01]  /*0510*/  IMAD.MOV.U32 R10, RZ, RZ, -0x800000 ;  /* 0xff800000ff0a7424 */ /* 0x000fe200078e00ff */
[----:B------:R-:W-:Y:S05]  /*0520*/  BRA `(.L_x_1265) ;  /* 0x000000e000007947 */ /* 0x000fea0003800000 */
.L_x_1260:
[----:B------:R-:W-:Y:S01]  /*0530*/  BSSY B1, `(.L_x_1266) ;  /* 0x0000007000017945 */ /* 0x000fe20003800000 */
[----:B------:R-:W-:Y:S05]  /*0540*/  @P1 BRA `(.L_x_1267) ;  /* 0x0000004000001947 */ /* 0x000fea0003800000 */
[----:B------:R-:W2:Y:S02]  /*0550*/  LDG.E.U8 R8, [R2.64] ;  /* 0x0000000602087981 */ /* 0x000ea4000c1e1100 */
[----:B--2---:R-:W-:Y:S01]  /*0560*/  ISETP.NE.AND P3, PT, R8, RZ, PT ;  /* 0x000000ff0800720c */ /* 0x004fe20003f65270 */
[----:B------:R-:W-:-:S12]  /*0570*/  IMAD.MOV.U32 R8, RZ, RZ, R12 ;  /* 0x000000ffff087224 */ /* 0x000fd800078e000c */
[----:B------:R-:W-:Y:S05]  /*0580*/  @!P3 BRA `(.L_x_1268) ;  /* 0x000000100000b947 */ /* 0x000fea0003800000 */
.L_x_1267:
[----:B------:R-:W-:Y:S02]  /*0590*/  IMAD.MOV.U32 R8, RZ, RZ, -0x800000 ;  /* 0xff800000ff087424 */ /* 0x000fe400078e00ff */
.L_x_1268:
[----:B------:R-:W-:Y:S05]  /*05a0*/  BSYNC B1 ;  /* 0x0000000000017941 */ /* 0x000fea0003800000 */
.L_x_1266:
[----:B------:R-:W-:Y:S05]  /*05b0*/  @P0 BRA `(.L_x_1269) ;  /* 0x0000004000000947 */ /* 0x000fea0003800000 */
[----:B------:R-:W2:Y:S02]  /*05c0*/  LDG.E.U8 R10, [R6.64] ;  /* 0x00000006060a7981 */ /* 0x000ea4000c1e1100 */
[----:B--2---:R-:W-:Y:S01]  /*05d0*/  ISETP.NE.AND P3, PT, R10, RZ, PT ;  /* 0x000000ff0a00720c */ /* 0x004fe20003f65270 */
[----:B------:R-:W-:-:S12]  /*05e0*/  IMAD.MOV.U32 R10, RZ, RZ, R11 ;  /* 0x000000ffff0a7224 */ /* 0x000fd800078e000b */
[----:B------:R-:W-:Y:S05]  /*05f0*/  @!P3 BRA `(.L_x_1265) ;  /* 0x000000100000b947 */ /* 0x000fea0003800000 */
.L_x_1269:
[----:B------:R-:W-:Y:S02]  /*0600*/  IMAD.MOV.U32 R10, RZ, RZ, -0x800000 ;  /* 0xff800000ff0a7424 */ /* 0x000fe400078e00ff */
.L_x_1265:
[----:B------:R-:W-:Y:S05]  /*0610*/  BSYNC B0 ;  /* 0x0000000000007941 */ /* 0x000fea0003800000 */
.L_x_1259:
[----:B------:R-:W0:Y:S01]  /*0620*/  SHFL.BFLY PT, R15, R8, 0x1, 0x1e1f ;  /* 0x0c3e1f00080f7f89 */ /* 0x000e2200000e0000 */
[----:B------:R-:W-:Y:S03]  /*0630*/  BSSY B0, `(.L_x_1270) ;  /* 0x0000031000007945 */ /* 0x000fe60003800000 */
        /* <DEDUP_REMOVED lines=16> */
.L_x_1273:
[----:B------:R-:W-:Y:S05]  /*0740*/  BSYNC B1 ;  /* 0x0000000000017941 */ /* 0x000fea0003800000 */
.L_x_1272:
        /* <DEDUP_REMOVED lines=11> */
.L_x_1271:
        /* <DEDUP_REMOVED lines=10> */
.L_x_1276:
[----:B------:R-:W-:Y:S05]  /*08a0*/  BSYNC B1 ;  /* 0x0000000000017941 */ /* 0x000fea0003800000 */
.L_x_1275:
        /* <DEDUP_REMOVED lines=9> */
.L_x_1274:
[----:B------:R-:W-:Y:S05]  /*0940*/  BSYNC B0 ;  /* 0x0000000000007941 */ /* 0x000fea0003800000 */
.L_x_1270:
[----:B------:R-:W-:Y:S01]  /*0950*/  ISETP.GE.AND P0, PT, R14, 0x1, PT ;  /* 0x000000010e00780c */ /* 0x000fe20003f06270 */
[----:B------:R0:W1:Y:S04]  /*0960*/  SHFL.BFLY PT, R2, R15, 0x1, 0x1e1f ;  /* 0x0c3e1f000f027f89 */ /* 0x00006800000e0000 */
[----:B------:R0:W2:Y:S08]  /*0970*/  SHFL.BFLY PT, R3, R10, 0x1, 0x1e1f ;  /* 0x0c3e1f000a037f89 */ /* 0x0000b000000e0000 */
[----:B------:R-:W-:Y:S05]  /*0980*/  @!P0 EXIT ;  /* 0x000000000000894d */ /* 0x000fea0003800000 */
[----:B0-----:R-:W-:Y:S01]  /*0990*/  ISETP.GE.AND P2, PT, R0, c[0x0][0x178], PT ;  /* 0x00005e0000007a0c */ /* 0x001fe20003f46270 */
[----:B------:R-:W-:Y:S01]  /*09a0*/  BSSY B0, `(.L_x_1277) ;  /* 0x000000e000007945 */ /* 0x000fe20003800000 */
[----:B------:R-:W-:Y:S01]  /*09b0*/  ISETP.GE.AND P1, PT, R13, 0x2, PT ;  /* 0x000000020d00780c */ /* 0x000fe20003f26270 */
[----:B-1----:R-:W-:-:S02]  /*09c0*/  FADD.FTZ R15, R2, R15 ;  /* 0x0000000f020f7221 */ /* 0x002fc40000010000 */
        /* <DEDUP_REMOVED lines=11> */
.L_x_1278:
[----:B------:R-:W-:Y:S05]  /*0a80*/  BSYNC B0 ;  /* 0x0000000000007941 */ /* 0x000fea0003800000 */
.L_x_1277:
[----:B------:R-:W-:Y:S05]  /*0a90*/  @!P1 EXIT ;  /* 0x000000000000994d */ /* 0x000fea0003800000 */
[----:B------:R-:W-:Y:S05]  /*0aa0*/  @P2 EXIT ;  /* 0x000000000000294d */ /* 0x000fea0003800000 */
[----:B------:R-:W-:Y:S02]  /*0ab0*/  FSETP.NEU.FTZ.AND P0, PT, R15, RZ, PT ;  /* 0x000000ff0f00720b */ /* 0x000fe40003f1d000 */
[----:B------:R-:W-:-:S05]  /*0ac0*/  IADD3 R4, P1, R4, c[0x0][0x178], RZ ;  /* 0x00005e0004047a10 */ /* 0x000fca0007f3e0ff */
[----:B------:R-:W-:Y:S01]  /*0ad0*/  IMAD.X R5, R5, 0x1, R9, P1 ;  /* 0x0000000105057824 */ /* 0x000fe200008e0609 */
[----:B0-----:R-:W-:-:S05]  /*0ae0*/  LEA R2, P1, R4, c[0x0][0x160], 0x1 ;  /* 0x0000580004027a11 */ /* 0x001fca00078208ff */
[----:B------:R-:W0:Y:S02]  /*0af0*/  @P0 MUFU.RCP R3, R15 ;  /* 0x0000000f00030308 */ /* 0x000e240000001000 */
[----:B0-----:R-:W-:Y:S02]  /*0b00*/  @P0 FMUL.FTZ R0, R3, R12 ;  /* 0x0000000c03000220 */ /* 0x001fe40000410000 */
[----:B------:R-:W-:-:S03]  /*0b10*/  IMAD.MOV.U32 R3, RZ, RZ, 0x7fff ;  /* 0x00007fffff037424 */ /* 0x000fc600078e00ff */
[----:B------:R-:W-:-:S04]  /*0b20*/  @P0 F2FP.BF16.PACK_AB R0, RZ, R0 ;  /* 0x00000000ff00023e */ /* 0x000fc800000010ff */
[----:B------:R-:W-:Y:S02]  /*0b30*/  @!P0 PRMT R0, R3, 0x7610, R0 ;  /* 0x0000761003008816 */ /* 0x000fe40000000000 */
[----:B------:R-:W-:-:S05]  /*0b40*/  LEA.HI.X R3, R4, c[0x0][0x164], R5, 0x1, P1 ;  /* 0x0000590004037a11 */ /* 0x000fca00008f0c05 */
[----:B------:R-:W-:Y:S01]  /*0b50*/  STG.E.U16 [R2.64], R0 ;  /* 0x0000000002007986 */ /* 0x000fe2000c101506 */
[----:B------:R-:W-:Y:S05]  /*0b60*/  EXIT ;  /* 0x000000000000794d */ /* 0x000fea0003800000 */
.L_x_1279:
        /* <DEDUP_REMOVED lines=9> */
.L_x_10848:


//--------------------- .text._ZN43_GLOBAL__N__9ae7fba5_10_SoftMax_cu_9f978f6320softmax_warp_forwardIN3c108BFloat16ES2_fLi0ELb0ELb1EEEvPT0_PKT_iiiPKbib --------------------------
	.section	.text._ZN43_GLOBAL__N__9ae7fba5_10_SoftMax_cu_9f978f6320softmax_warp_forwardIN3c108BFloat16ES2_fLi0ELb0ELb1EEEvPT0_PKT_iiiPKbib,"ax",@progbits
	.sectioninfo	@"SHI_REGISTERS=19"
	.align	128
.text._ZN43_GLOBAL__N__9ae7fba5_10_SoftMax_cu_9f978f6320softmax_warp_forwardIN3c108BFloat16ES2_fLi0ELb0ELb1EEEvPT0_PKT_iiiPKbib:
        .type           _ZN43_GLOBAL__N__9ae7fba5_10_SoftMax_cu_9f978f6320softmax_warp_forwardIN3c108BFloat16ES2_fLi0ELb0ELb1EEEvPT0_PKT_iiiPKbib,@function
        .size           _ZN43_GLOBAL__N__9ae7fba5_10_SoftMax_cu_9f978f6320softmax_warp_forwardIN3c108BFloat16ES2_fLi0ELb0ELb1EEEvPT0_PKT_iiiPKbib,(.L_x_10849 - _ZN43_GLOBAL__N__9ae7fba5_10_SoftMax_cu_9f978f6320softmax_warp_forwardIN3c108BFloat16ES2_fLi0ELb0ELb1EEEvPT0_PKT_iiiPKbib)
        .other          _ZN43_GLOBAL__N__9ae7fba5_10_SoftMax_cu_9f978f6320softmax_warp_forwardIN3c108BFloat16ES2_fLi0ELb0ELb1EEEvPT0_PKT_iiiPKbib,@"STO_CUDA_ENTRY STV_DEFAULT"
_ZN43_GLOBAL__N__9ae7fba5_10_SoftMax_cu_9f978f6320softmax_warp_forwardIN3c108BFloat16ES2_fLi0ELb0ELb1EEEvPT0_PKT_iiiPKbib:
        /* <DEDUP_REMOVED lines=15> */
[----:B------:R-:W-:-:S02]  /*00f0*/  ISETP.GE.AND P1, PT, R0, R3, PT ;  /* 0x000000030000720c */ /* 0x000fc40003f26270 */
[----:B------:R-:W-:Y:S01]  /*0100*/  ISETP.GE.AND P0, PT, R0, R5, PT ;  /* 0x000000050000720c */ /* 0x000fe20003f06270 */
[----:B------:R-:W-:Y:S01]  /*0110*/  IMAD.MOV.U32 R5, RZ, RZ, c[0x0][0x178] ;  /* 0x00005e00ff057624 */ /* 0x000fe200078e00ff */
        /* <DEDUP_REMOVED lines=39> */
.L_x_1280:
        /* <DEDUP_REMOVED lines=13> */
[----:B------:R-:W2:Y:S01]  /*0460*/  LDG.E.U8 R6, [R4.64] ;  /* 0x0000000604067981 */ /* 0x000ea2000c1e1100 */
[----:B------:R-:W-:Y:S01]  /*0470*/  IMAD.MOV.U32 R15, RZ, RZ, R14 ;  /* 0x000000ffff0f7224 */ /* 0x000fe200078e000e */
[----:B--2---:R-:W-:-:S13]  /*0480*/  ISETP.NE.AND P3, PT, R6, RZ, PT ;  /* 0x000000ff0600720c */ /* 0x004fda0003f65270 */
[----:B------:R-:W-:Y:S05]  /*0490*/  @!P3 BRA `(.L_x_1285) ;  /* 0x000000100000b947 */ /* 0x000fea0003800000 */
.L_x_1284:
[----:B------:R-:W-:Y:S02]  /*04a0*/  IMAD.MOV.U32 R15, RZ, RZ, -0x800000 ;  /* 0xff800000ff0f7424 */ /* 0x000fe400078e00ff */
.L_x_1285:
[----:B------:R-:W-:Y:S05]  /*04b0*/  BSYNC B1 ;  /* 0x0000000000017941 */ /* 0x000fea0003800000 */
.L_x_1283:
[----:B------:R-:W-:Y:S05]  /*04c0*/  @P0 BRA `(.L_x_1286) ;  /* 0x0000004000000947 */ /* 0x000fea0003800000 */
[----:B------:R-:W2:Y:S01]  /*04d0*/  LDG.E.U8 R6, [R4.64] ;  /* 0x0000000604067981 */ /* 0x000ea2000c1e1100 */
[----:B------:R-:W-:Y:S01]  /*04e0*/  IMAD.MOV.U32 R16, RZ, RZ, R11 ;  /* 0x000000ffff107224 */ /* 0x000fe200078e000b */
[----:B--2---:R-:W-:-:S13]  /*04f0*/  ISETP.NE.AND P3, PT, R6, RZ, PT ;  /* 0x000000ff0600720c */ /* 0x004fda0003f65270 */
[----:B------:R-:W-:Y:S05]  /*0500*/  @!P3 BRA `(.L_x_1287) ;  /* 0x000001000000b947 */ /* 0x000fea0003800000 */
.L_x_1286:
[----:B------:R-:W-:Y:S01]  /*0510*/  IMAD.MOV.U32 R16, RZ, RZ, -0x800000 ;  /* 0xff800000ff107424 */ /* 0x000fe200078e00ff */
[----:B------:R-:W-:Y:S05]  /*0520*/  BRA `(.L_x_1287) ;  /* 0x000000e000007947 */ /* 0x000fea0003800000 */
.L_x_1282:
[----:B------:R-:W-:Y:S01]  /*0530*/  BSSY B1, `(.L_x_1288) ;  /* 0x0000007000017945 */ /* 0x000fe20003800000 */
[----:B------:R-:W-:Y:S05]  /*0540*/  @P1 BRA `(.L_x_1289) ;  /* 0x0000004000001947 */ /* 0x000fea0003800000 */
[----:B------:R-:W2:Y:S01]  /*0550*/  LDG.E.U8 R6, [R4.64] ;  /* 0x0000000604067981 */ /* 0x000ea2000c1e1100 */
[----:B------:R-:W-:Y:S01]  /*0560*/  IMAD.MOV.U32 R15, RZ, RZ, R14 ;  /* 0x000000ffff0f7224 */ /* 0x000fe200078e000e */
[----:B--2---:R-:W-:-:S13]  /*0570*/  ISETP.NE.AND P3, PT, R6, RZ, PT ;  /* 0x000000ff0600720c */ /* 0x004fda0003f65270 */
[----:B------:R-:W-:Y:S05]  /*0580*/  @!P3 BRA `(.L_x_1290) ;  /* 0x000000100000b947 */ /* 0x000fea0003800000 */
.L_x_1289:
[----:B------:R-:W-:Y:S02]  /*0590*/  IMAD.MOV.U32 R15, RZ, RZ, -0x800000 ;  /* 0xff800000ff0f7424 */ /* 0x000fe400078e00ff */
.L_x_1290:
[----:B------:R-:W-:Y:S05]  /*05a0*/  BSYNC B1 ;  /* 0x0000000000017941 */ /* 0x000fea0003800000 */
.L_x_1288:
[----:B------:R-:W-:Y:S05]  /*05b0*/  @P0 BRA `(.L_x_1291) ;  /* 0x0000004000000947 */ /* 0x000fea0003800000 */
[----:B------:R-:W2:Y:S01]  /*05c0*/  LDG.E.U8 R6, [R8.64] ;  /* 0x0000000608067981 */ /* 0x000ea2000c1e1100 */
[----:B------:R-:W-:Y:S01]  /*05d0*/  IMAD.MOV.U32 R16, RZ, RZ, R11 ;  /* 0x000000ffff107224 */ /* 0x000fe200078e000b */
[----:B--2---:R-:W-:-:S13]  /*05e0*/  ISETP.NE.AND P3, PT, R6, RZ, PT ;  /* 0x000000ff0600720c */ /* 0x004fda0003f65270 */
[----:B------:R-:W-:Y:S05]  /*05f0*/  @!P3 BRA `(.L_x_1287) ;  /* 0x000000100000b947 */ /* 0x000fea0003800000 */
.L_x_1291:
[----:B------:R-:W-:Y:S02]  /*0600*/  IMAD.MOV.U32 R16, RZ, RZ, -0x800000 ;  /* 0xff800000ff107424 */ /* 0x000fe400078e00ff */
.L_x_1287:
[----:B------:R-:W-:Y:S05]  /*0610*/  BSYNC B0 ;  /* 0x0000000000007941 */ /* 0x000fea0003800000 */
.L_x_1281:
[----:B------:R-:W-:Y:S01]  /*0620*/  BSSY B0, `(.L_x_1292) ;  /* 0x000002a000007945 */ /* 0x000fe20003800000 */
[----:B------:R-:W-:Y:S05]  /*0630*/  @!P2 BRA `(.L_x_1293) ;  /* 0x000001500000a947 */ /* 0x000fea0003800000 */
        /* <DEDUP_REMOVED lines=10> */
.L_x_1295:
[----:B------:R-:W-:Y:S05]  /*06e0*/  BSYNC B1 ;  /* 0x0000000000017941 */ /* 0x000fea0003800000 */
.L_x_1294:
[----:B------:R-:W-:Y:S01]  /*06f0*/  CS2R R14, SRZ ;  /* 0x00000000000e7805 */ /* 0x000fe2000001ff00 */
        /* <DEDUP_REMOVED lines=9> */
.L_x_1293:
        /* <DEDUP_REMOVED lines=10> */
.L_x_1298:
[----:B------:R-:W-:Y:S05]  /*0830*/  BSYNC B1 ;  /* 0x0000000000017941 */ /* 0x000fea0003800000 */
.L_x_1297:
[----:B------:R-:W-:Y:S01]  /*0840*/  CS2R R14, SRZ ;  /* 0x00000000000e7805 */ /* 0x000fe2000001ff00 */
[----:B------:R-:W-:Y:S05]  /*0850*/  @P0 BRA `(.L_x_1296) ;  /* 0x0000006000000947 */ /* 0x000fea0003800000 */
[----:B------:R-:W2:Y:S02]  /*0860*/  LDG.E.U8 R8, [R8.64] ;  /* 0x0000000608087981 */ /* 0x000ea4000c1e1100 */
[----:B--2---:R-:W-:-:S13]  /*0870*/  ISETP.NE.AND P0, PT, R8, RZ, PT ;  /* 0x000000ff0800720c */ /* 0x004fda0003f05270 */
[----:B------:R-:W-:-:S04]  /*0880*/  @!P0 FADD.FTZ R16, -R16, R11 ;  /* 0x0000000b10108221 */ /* 0x000fc80000010100 */
[----:B------:R-:W-:-:S04]  /*0890*/  @!P0 FMUL.FTZ R16, R16, 1.4426950216293334961 ;  /* 0x3fb8aa3b10108820 */ /* 0x000fc80000410000 */
[----:B------:R-:W0:Y:S02]  /*08a0*/  @!P0 MUFU.EX2 R14, R16 ;  /* 0x00000010000e8308 */ /* 0x000e240000000800 */
[----:B0-----:R-:W-:-:S06]  /*08b0*/  @!P0 FADD.FTZ R15, RZ, R14 ;  /* 0x0000000eff0f8221 */ /* 0x001fcc0000010000 */
.L_x_1296:
[----:B------:R-:W-:Y:S05]  /*08c0*/  BSYNC B0 ;  /* 0x0000000000007941 */ /* 0x000fea0003800000 */
.L_x_1292:
[----:B------:R-:W-:-:S13]  /*08d0*/  ISETP.GE.AND P0, PT, R13, 0x1, PT ;  /* 0x000000010d00780c */ /* 0x000fda0003f06270 */
[----:B------:R-:W-:Y:S05]  /*08e0*/  @!P0 EXIT ;  /* 0x000000000000894d */ /* 0x000fea0003800000 */
[----:B------:R-:W-:Y:S01]  /*08f0*/  ISETP.GE.AND P2, PT, R0, c[0x0][0x178], PT ;  /* 0x00005e0000007a0c */ /* 0x000fe20003f46270 */
[----:B------:R-:W-:Y:S01]  /*0900*/  BSSY B0, `(.L_x_1299) ;  /* 0x000000c000007945 */ /* 0x000fe20003800000 */
[----:B------:R-:W-:-:S11]  /*0910*/  ISETP.GE.AND P1, PT, R12, 0x2, PT ;  /* 0x000000020c00780c */ /* 0x000fd60003f26270 */
        /* <DEDUP_REMOVED lines=10> */
.L_x_1300:
[----:B------:R-:W-:Y:S05]  /*09c0*/  BSYNC B0 ;  /* 0x0000000000007941 */ /* 0x000fea0003800000 */
.L_x_1299:
[----:B------:R-:W-:Y:S05]  /*09d0*/  @!P1 EXIT ;  /* 0x000000000000994d */ /* 0x000fea0003800000 */
[----:B------:R-:W-:Y:S05]  /*09e0*/  @P2 EXIT ;  /* 0x000000000000294d */ /* 0x000fea0003800000 */
[----:B------:R-:W-:Y:S01]  /*09f0*/  FSETP.NEU.FTZ.AND P0, PT, R15, RZ, PT ;  /* 0x000000ff0f00720b */ /* 0x000fe20003f1d000 */
[----:B0-----:R-:W-:Y:S01]  /*0a00*/  IMAD.MOV.U32 R5, RZ, RZ, 0x7fff ;  /* 0x00007fffff057424 */ /* 0x001fe200078e00ff */
[----:B------:R-:W-:-:S05]  /*0a10*/  IADD3 R4, P1, R2, c[0x0][0x178], RZ ;  /* 0x00005e0002047a10 */ /* 0x000fca0007f3e0ff */
[----:B------:R-:W-:Y:S01]  /*0a20*/  IMAD.X R3, R3, 0x1, R7, P1 ;  /* 0x0000000103037824 */ /* 0x000fe200008e0607 */
[----:B------:R-:W-:-:S04]  /*0a30*/  LEA R2, P1, R4, c[0x0][0x160], 0x1 ;  /* 0x0000580004027a11 */ /* 0x000fc800078208ff */
[----:B------:R-:W-:Y:S01]  /*0a40*/  LEA.HI.X R3, R4, c[0x0][0x164], R3, 0x1, P1 ;  /* 0x0000590004037a11 */ /* 0x000fe200008f0c03 */
[----:B------:R-:W0:Y:S02]  /*0a50*/  @P0 MUFU.RCP R15, R15 ;  /* 0x0000000f000f0308 */ /* 0x000e240000001000 */
[----:B0-----:R-:W-:-:S05]  /*0a60*/  @P0 FMUL.FTZ R0, R15, R14 ;  /* 0x0000000e0f000220 */ /* 0x001fca0000410000 */
[----:B------:R-:W-:-:S04]  /*0a70*/  @P0 F2FP.BF16.PACK_AB R0, RZ, R0 ;  /* 0x00000000ff00023e */ /* 0x000fc800000010ff */
[----:B------:R-:W-:-:S05]  /*0a80*/  @!P0 PRMT R0, R5, 0x7610, R0 ;  /* 0x0000761005008816 */ /* 0x000fca0000000000 */
[----:B------:R-:W-:Y:S01]  /*0a90*/  STG.E.U16 [R2.64], R0 ;  /* 0x0000000002007986 */ /* 0x000fe2000c101506 */
[----:B------:R-:W-:Y:S05]  /*0aa0*/  EXIT ;  /* 0x000000000000794d */ /* 0x000fea0003800000 */
.L_x_1301:
        /* <DEDUP_REMOVED lines=13> */
.L_x_10849:


//--------------------- .text._ZN43_GLOBAL__N__9ae7fba5_10_SoftMax_cu_9f978f6320softmax_warp_forwardIN3c104HalfES2_fLi11ELb0ELb1EEEvPT0_PKT_iiiPKbib --------------------------
	.section	.text._ZN43_GLOBAL__N__9ae7fba5_10_SoftMax_cu_9f978f6320softmax_warp_forwardIN3c104HalfES2_fLi11ELb0ELb1EEEvPT0_PKT_iiiPKbib,"ax",@progbits
	.sectioninfo	@"SHI_REGISTERS=168"
	.align	128
.text._ZN43_GLOBAL__N__9ae7fba5_10_SoftMax_cu_9f978f6320softmax_warp_forwardIN3c104HalfES2_fLi11ELb0ELb1EEEvPT0_PKT_iiiPKbib:
        .type           _ZN43_GLOBAL__N__9ae7fba5_10_SoftMax_cu_9f978f6320softmax_warp_forwardIN3c104HalfES2_fLi11ELb0ELb1EEEvPT0_PKT_iiiPKbib,@function
        .size           _ZN43_GLOBAL__N__9ae7fba5_10_SoftMax_cu_9f978f6320softmax_warp_forwardIN3c104HalfES2_fLi11ELb0ELb1EEEvPT0_PKT_iiiPKbib,(.L_x_10850 - _ZN43_GLOBAL__N__9ae7fba5_10_SoftMax_cu_9f978f6320softmax_warp_forwardIN3c104HalfES2_fLi11ELb0ELb1EEEvPT0_PKT_iiiPKbib)
        .other          _ZN43_GLOBAL__N__9ae7fba5_10_SoftMax_cu_9f978f6320softmax_warp_forwardIN3c104HalfES2_fLi11ELb0ELb1EEEvPT0_PKT_iiiPKbib,@"STO_CUDA_ENTRY STV_DEFAULT"
_ZN43_GLOBAL__N__9ae7fba5_10_SoftMax_cu_9f978f6320softmax_warp_forwardIN3c104HalfES2_fLi11ELb0ELb1EEEvPT0_PKT_iiiPKbib:
        /* <DEDUP_REMOVED lines=42> */
.L_x_1302:
        /* <DEDUP_REMOVED lines=331> */
[----:B--2---:R-:W-:Y:S01]  /*1750*/  @!P6 HADD2.F32 R114, -RZ, R99.H0_H0 ;  /* 0x20000063ff72e230 */ /* 0x004fe20000004100 */
[----:B------:R-:W-:-:S13]  /*1760*/  ISETP.GE.AND P6, PT, R6, R67, PT ;  /* 0x000000430600720c */ /* 0x000fda0003fc6270 */
[----:B------:R-:W-:Y:S01]  /*1770*/  @!P6 HADD2.F32 R113, -RZ, R100.H0_H0 ;  /* 0x20000064ff71e230 */ /* 0x000fe20000004100 */
[----:B------:R-:W-:-:S13]  /*1780*/  ISETP.GE.AND P6, PT, R7, R67, PT ;  /* 0x000000430700720c */ /* 0x000fda0003fc6270 */
[----:B------:R-:W-:Y:S01]  /*1790*/  @!P6 HADD2.F32 R112, -RZ, R101.H0_H0 ;  /* 0x20000065ff70e230 */ /* 0x000fe20000004100 */
[----:B------:R-:W-:-:S13]  /*17a0*/  ISETP.GE.AND P6, PT, R10, R67, PT ;  /* 0x000000430a00720c */ /* 0x000fda0003fc6270 */
[----:B------:R-:W-:Y:S01]  /*17b0*/  @!P6 HADD2.F32 R109, -RZ, R104.H0_H0 ;  /* 0x20000068ff6de230 */ /* 0x000fe20000004100 */
[-C--:B------:R-:W-:Y:S02]  /*17c0*/  ISETP.GE.AND P6, PT, R11, R67.reuse, PT ;  /* 0x000000430b00720c */ /* 0x080fe40003fc6270 */
[----:B------:R-:W-:-:S11]  /*17d0*/  ISETP.GE.AND P3, PT, R63, R67, PT ;  /* 0x000000433f00720c */ /* 0x000fd60003f66270 */
[----:B------:R-:W-:Y:S01]  /*17e0*/  @!P6 HADD2.F32 R108, -RZ, R148.H0_H0 ;  /* 0x20000094ff6ce230 */ /* 0x000fe20000004100 */
[-C--:B------:R-:W-:Y:S01]  /*17f0*/  ISETP.GE.AND P6, PT, R12, R67.reuse, PT ;  /* 0x000000430c00720c */ /* 0x080fe20003fc6270 */
[----:B------:R0:W2:Y:S01]  /*1800*/  @!P3 LDG.E.U16 R129, [R74.64+0xf00] ;  /* 0x000f00044a81b981 */ /* 0x0000a2000c1e1500 */
[----:B------:R-:W-:Y:S01]  /*1810*/  P2R R145, PR, RZ, 0x8 ;  /* 0x00000008ff917803 */ /* 0x000fe20000000000 */
[----:B---3--:R-:W-:Y:S01]  /*1820*/  @!P0 HADD2.F32 R132, -RZ, R107.H0_H0 ;  /* 0x2000006bff848230 */ /* 0x008fe20000004100 */
[-C--:B------:R-:W-:Y:S01]  /*1830*/  ISETP.GE.AND P4, PT, R64, R67.reuse, PT ;  /* 0x000000434000720c */ /* 0x080fe20003f86270 */
[----:B------:R-:W-:Y:S01]  /*1840*/  IMAD.MOV.U32 R107, RZ, RZ, -0x800000 ;  /* 0xff800000ff6b7424 */ /* 0x000fe200078e00ff */
[----:B------:R-:W-:-:S07]  /*1850*/  ISETP.GE.AND P3, PT, R4, R67, PT ;  /* 0x000000430400720c */ /* 0x000fce0003f66270 */
[----:B------:R-:W-:Y:S01]  /*1860*/  @!P6 HADD2.F32 R107, -RZ, R149.H0_H0 ;  /* 0x20000095ff6be230 */ /* 0x000fe20000004100 */
[-C--:B------:R-:W-:Y:S01]  /*1870*/  ISETP.GE.AND P6, PT, R15, R67.reuse, PT ;  /* 0x000000430f00720c */ /* 0x080fe20003fc6270 */
[----:B------:R-:W-:Y:S01]  /*1880*/  IMAD.MOV.U32 R104, RZ, RZ, -0x800000 ;  /* 0xff800000ff687424 */ /* 0x000fe200078e00ff */
[----:B------:R-:W-:Y:S01]  /*1890*/  P2R R147, PR, RZ, 0x10 ;  /* 0x00000010ff937803 */ /* 0x000fe20000000000 */
[----:B------:R0:W3:Y:S01]  /*18a0*/  @!P4 LDG.E.U16 R130, [R74.64+0xf40] ;  /* 0x000f40044a82c981 */ /* 0x0000e2000c1e1500 */
[-C--:B------:R-:W-:Y:S01]  /*18b0*/  ISETP.GE.AND P4, PT, R0, R67.reuse, PT ;  /* 0x000000430000720c */ /* 0x080fe20003f86270 */
[----:B-----5:R-:W-:Y:S01]  /*18c0*/  @!P3 HADD2.F32 R137, -RZ, R98.H0_H0 ;  /* 0x20000062ff89b230 */ /* 0x020fe20000004100 */
[----:B------:R-:W-:-:S07]  /*18d0*/  ISETP.GE.AND P3, PT, R9, R67, PT ;  /* 0x000000430900720c */ /* 0x000fce0003f66270 */
[----:B------:R-:W-:Y:S01]  /*18e0*/  @!P6 HADD2.F32 R104, -RZ, R152.H0_H0 ;  /* 0x20000098ff68e230 */ /* 0x000fe20000004100 */
[----:B------:R-:W-:-:S03]  /*18f0*/  ISETP.GE.AND P6, PT, R16, R67, PT ;  /* 0x000000431000720c */ /* 0x000fc60003fc6270 */
[----:B------:R-:W-:Y:S01]  /*1900*/  @!P4 HADD2.F32 R139, -RZ, R97.H0_H0 ;  /* 0x20000061ff8bc230 */ /* 0x000fe20000004100 */
[----:B------:R-:W-:Y:S01]  /*1910*/  ISETP.GE.AND P4, PT, R8, R67, PT ;  /* 0x000000430800720c */ /* 0x000fe20003f86270 */
[----:B------:R-:W-:Y:S01]  /*1920*/  @!P3 HADD2.F32 R110, -RZ, R103.H0_H0 ;  /* 0x20000067ff6eb230 */ /* 0x000fe20000004100 */
[----:B------:R-:W-:-:S07]  /*1930*/  IMAD.MOV.U32 R103, RZ, RZ, -0x800000 ;  /* 0xff800000ff677424 */ /* 0x000fce00078e00ff */
[----:B------:R-:W-:Y:S01]  /*1940*/  @!P6 HADD2.F32 R103, -RZ, R153.H0_H0 ;  /* 0x20000099ff67e230 */ /* 0x000fe20000004100 */
[----:B------:R-:W-:-:S03]  /*1950*/  ISETP.GE.AND P6, PT, R17, R67, PT ;  /* 0x000000431100720c */ /* 0x000fc60003fc6270 */
[----:B------:R-:W-:Y:S01]  /*1960*/  @!P4 HADD2.F32 R111, -RZ, R102.H0_H0 ;  /* 0x20000066ff6fc230 */ /* 0x000fe20000004100 */
[----:B------:R-:W-:-:S09]  /*1970*/  IMAD.MOV.U32 R102, RZ, RZ, -0x800000 ;  /* 0xff800000ff667424 */ /* 0x000fd200078e00ff */
[----:B------:R-:W-:Y:S01]  /*1980*/  @!P6 HADD2.F32 R102, -RZ, R154.H0_H0 ;  /* 0x2000009aff66e230 */ /* 0x000fe20000004100 */
[----:B------:R-:W-:Y:S01]  /*1990*/  ISETP.GE.AND P6, PT, R20, R67, PT ;  /* 0x000000431400720c */ /* 0x000fe20003fc6270 */
[----:B------:R-:W-:-:S12]  /*19a0*/  IMAD.MOV.U32 R99, RZ, RZ, -0x800000 ;  /* 0xff800000ff637424 */ /* 0x000fd800078e00ff */
[----:B------:R-:W-:Y:S01]  /*19b0*/  @!P6 HADD2.F32 R99, -RZ, R95.H0_H0 ;  /* 0x2000005fff63e230 */ /* 0x000fe20000004100 */
[-C--:B------:R-:W-:Y:S01]  /*19c0*/  ISETP.GE.AND P6, PT, R21, R67.reuse, PT ;  /* 0x000000431500720c */ /* 0x080fe20003fc6270 */
[----:B------:R-:W-:Y:S01]  /*19d0*/  IMAD.MOV.U32 R98, RZ, RZ, -0x800000 ;  /* 0xff800000ff627424 */ /* 0x000fe200078e00ff */
[----:B------:R-:W-:-:S11]  /*19e0*/  ISETP.GE.AND P3, PT, R14, R67, PT ;  /* 0x000000430e00720c */ /* 0x000fd60003f66270 */
[----:B------:R-:W-:Y:S01]  /*19f0*/  @!P6 HADD2.F32 R98, -RZ, R94.H0_H0 ;  /* 0x2000005eff62e230 */ /* 0x000fe20000004100 */
[-C--:B------:R-:W-:Y:S01]  /*1a00*/  ISETP.GE.AND P6, PT, R22, R67.reuse, PT ;  /* 0x000000431600720c */ /* 0x080fe20003fc6270 */
[----:B------:R-:W-:Y:S01]  /*1a10*/  IMAD.MOV.U32 R105, RZ, RZ, -0x800000 ;  /* 0xff800000ff697424 */ /* 0x000fe200078e00ff */
[----:B------:R-:W-:Y:S01]  /*1a20*/  @!P3 HADD2.F32 R105, -RZ, R151.H0_H0 ;  /* 0x20000097ff69b230 */ /* 0x000fe20000004100 */
[-C--:B------:R-:W-:Y:S01]  /*1a30*/  ISETP.GE.AND P4, PT, R13, R67.reuse, PT ;  /* 0x000000430d00720c */ /* 0x080fe20003f86270 */
[----:B------:R-:W-:Y:S01]  /*1a40*/  IMAD.MOV.U32 R97, RZ, RZ, -0x800000 ;  /* 0xff800000ff617424 */ /* 0x000fe200078e00ff */
[----:B------:R-:W-:-:S08]  /*1a50*/  ISETP.GE.AND P3, PT, R19, R67, PT ;  /* 0x000000431300720c */ /* 0x000fd00003f66270 */
[----:B------:R-:W-:Y:S01]  /*1a60*/  @!P6 HADD2.F32 R97, -RZ, R91.H0_H0 ;  /* 0x2000005bff61e230 */ /* 0x000fe20000004100 */
[-C--:B------:R-:W-:Y:S01]  /*1a70*/  ISETP.GE.AND P6, PT, R25, R67.reuse, PT ;  /* 0x000000431900720c */ /* 0x080fe20003fc6270 */
[----:B------:R-:W-:Y:S01]  /*1a80*/  IMAD.MOV.U32 R106, RZ, RZ, -0x800000 ;  /* 0xff800000ff6a7424 */ /* 0x000fe200078e00ff */
[----:B------:R-:W-:Y:S01]  /*1a90*/  @!P4 HADD2.F32 R106, -RZ, R150.H0_H0 ;  /* 0x20000096ff6ac230 */ /* 0x000fe20000004100 */
[----:B------:R-:W-:Y:S01]  /*1aa0*/  IMAD.MOV.U32 R100, RZ, RZ, -0x800000 ;  /* 0xff800000ff647424 */ /* 0x000fe200078e00ff */
[----:B------:R-:W-:Y:S01]  /*1ab0*/  @!P3 HADD2.F32 R100, -RZ, R156.H0_H0 ;  /* 0x2000009cff64b230 */ /* 0x000fe20000004100 */
[-C--:B------:R-:W-:Y:S01]  /*1ac0*/  ISETP.GE.AND P4, PT, R18, R67.reuse, PT ;  /* 0x000000431200720c */ /* 0x080fe20003f86270 */
[----:B------:R-:W-:Y:S01]  /*1ad0*/  IMAD.MOV.U32 R94, RZ, RZ, -0x800000 ;  /* 0xff800000ff5e7424 */ /* 0x000fe200078e00ff */
[----:B------:R-:W-:-:S06]  /*1ae0*/  ISETP.GE.AND P3, PT, R24, R67, PT ;  /* 0x000000431800720c */ /* 0x000fcc0003f66270 */
[----:B------:R-:W-:Y:S01]  /*1af0*/  @!P6 HADD2.F32 R94, -RZ, R90.H0_H0 ;  /* 0x2000005aff5ee230 */ /* 0x000fe20000004100 */
[-C--:B------:R-:W-:Y:S01]  /*1b00*/  ISETP.GE.AND P6, PT, R26, R67.reuse, PT ;  /* 0x000000431a00720c */ /* 0x080fe20003fc6270 */
[----:B------:R-:W-:Y:S02]  /*1b10*/  IMAD.MOV.U32 R101, RZ, RZ, -0x800000 ;  /* 0xff800000ff657424 */ /* 0x000fe400078e00ff */
[----:B------:R-:W-:Y:S01]  /*1b20*/  IMAD.MOV.U32 R95, RZ, RZ, -0x800000 ;  /* 0xff800000ff5f7424 */ /* 0x000fe200078e00ff */
[----:B------:R-:W-:Y:S01]  /*1b30*/  @!P4 HADD2.F32 R101, -RZ, R155.H0_H0 ;  /* 0x2000009bff65c230 */ /* 0x000fe20000004100 */
[----:B------:R-:W-:Y:S01]  /*1b40*/  ISETP.GE.AND P4, PT, R23, R67, PT ;  /* 0x000000431700720c */ /* 0x000fe20003f86270 */
[----:B------:R-:W-:Y:S01]  /*1b50*/  @!P3 HADD2.F32 R95, -RZ, R93.H0_H0 ;  /* 0x2000005dff5fb230 */ /* 0x000fe20000004100 */
[----:B------:R-:W-:-:S06]  /*1b60*/  IMAD.MOV.U32 R93, RZ, RZ, -0x800000 ;  /* 0xff800000ff5d7424 */ /* 0x000fcc00078e00ff */
[----:B------:R-:W-:Y:S01]  /*1b70*/  @!P6 HADD2.F32 R93, -RZ, R89.H0_H0 ;  /* 0x20000059ff5de230 */ /* 0x000fe20000004100 */
[----:B------:R-:W-:Y:S01]  /*1b80*/  ISETP.GE.AND P6, PT, R27, R67, PT ;  /* 0x000000431b00720c */ /* 0x000fe20003fc6270 */
[----:B------:R-:W-:Y:S01]  /*1b90*/  IMAD.MOV.U32 R133, RZ, RZ, -0x800000 ;  /* 0xff800000ff857424 */ /* 0x000fe200078e00ff */
[----:B----4-:R-:W-:Y:S01]  /*1ba0*/  @!P5 HADD2.F32 R133, -RZ, R96.H0_H0 ;  /* 0x20000060ff85d230 */ /* 0x010fe20000004100 */
[----:B------:R-:W-:Y:S01]  /*1bb0*/  IMAD.MOV.U32 R96, RZ, RZ, -0x800000 ;  /* 0xff800000ff607424 */ /* 0x000fe200078e00ff */
[----:B------:R-:W-:Y:S01]  /*1bc0*/  @!P4 HADD2.F32 R96, -RZ, R92.H0_H0 ;  /* 0x2000005cff60c230 */ /* 0x000fe20000004100 */
[----:B------:R-:W-:-:S08]  /*1bd0*/  IMAD.MOV.U32 R92, RZ, RZ, -0x800000 ;  /* 0xff800000ff5c7424 */ /* 0x000fd000078e00ff */
        /* <DEDUP_REMOVED lines=8> */
[----:B------:R-:W-:Y:S01]  /*1c60*/  ISETP.GE.AND P4, PT, R28, R67, PT ;  /* 0x000000431c00720c */ /* 0x000fe20003f86270 */
[----:B------:R-:W-:-:S09]  /*1c70*/  IMAD.MOV.U32 R88, RZ, RZ, -0x800000 ;  /* 0xff800000ff587424 */ /* 0x000fd200078e00ff */
[----:B------:R-:W-:Y:S01]  /*1c80*/  @!P6 HADD2.F32 R88, -RZ, R84.H0_H0 ;  /* 0x20000054ff58e230 */ /* 0x000fe20000004100 */
[----:B------:R-:W-:Y:S01]  /*1c90*/  ISETP.GE.AND P6, PT, R32, R67, PT ;  /* 0x000000432000720c */ /* 0x000fe20003fc6270 */
[----:B------:R-:W-:Y:S01]  /*1ca0*/  IMAD.MOV.U32 R91, RZ, RZ, -0x800000 ;  /* 0xff800000ff5b7424 */ /* 0x000fe200078e00ff */
[----:B------:R-:W-:Y:S01]  /*1cb0*/  @!P4 HADD2.F32 R91, -RZ, R87.H0_H0 ;  /* 0x20000057ff5bc230 */ /* 0x000fe20000004100 */
[----:B------:R-:W-:-:S10]  /*1cc0*/  IMAD.MOV.U32 R87, RZ, RZ, -0x800000 ;  /* 0xff800000ff577424 */ /* 0x000fd400078e00ff */
        /* <DEDUP_REMOVED lines=20> */
[----:B------:R-:W-:Y:S01]  /*1e10*/  ISETP.GE.AND P6, PT, R41, R67, PT ;  /* 0x000000432900720c */ /* 0x000fe20003fc6270 */
[----:B------:R-:W-:Y:S01]  /*1e20*/  IMAD.MOV.U32 R81, RZ, RZ, -0x800000 ;  /* 0xff800000ff517424 */ /* 0x000fe200078e00ff */
[----:B------:R-:W-:Y:S01]  /*1e30*/  @!P4 HADD2.F32 R81, -RZ, R78.H0_H0 ;  /* 0x2000004eff51c230 */ /* 0x000fe20000004100 */
[----:B------:R-:W-:-:S10]  /*1e40*/  IMAD.MOV.U32 R78, RZ, RZ, -0x800000 ;  /* 0xff800000ff4e7424 */ /* 0x000fd400078e00ff */
[----:B------:R-:W-:Y:S01]  /*1e50*/  @!P6 HADD2.F32 R78, -RZ, R142.H0_H0 ;  /* 0x2000008eff4ee230 */ /* 0x000fe20000004100 */
[----:B------:R-:W-:Y:S01]  /*1e60*/  ISETP.GE.AND P6, PT, R42, R67, PT ;  /* 0x000000432a00720c */ /* 0x000fe20003fc6270 */
[----:B------:R-:W-:-:S12]  /*1e70*/  IMAD.MOV.U32 R77, RZ, RZ, -0x800000 ;  /* 0xff800000ff4d7424 */ /* 0x000fd800078e00ff */
[----:B------:R-:W-:Y:S01]  /*1e80*/  @!P6 HADD2.F32 R77, -RZ, R136.H0_H0 ;  /* 0x20000088ff4de230 */ /* 0x000fe20000004100 */
[----:B------:R-:W-:Y:S01]  /*1e90*/  ISETP.GE.AND P6, PT, R45, R67, PT ;  /* 0x000000432d00720c */ /* 0x000fe20003fc6270 */
[----:B0-----:R-:W-:-:S12]  /*1ea0*/  IMAD.MOV.U32 R74, RZ, RZ, -0x800000 ;  /* 0xff800000ff4a7424 */ /* 0x001fd800078e00ff */
[----:B------:R-:W-:Y:S01]  /*1eb0*/  @!P6 HADD2.F32 R74, -RZ, R69.H0_H0 ;  /* 0x20000045ff4ae230 */ /* 0x000fe20000004100 */
[----:B------:R-:W-:Y:S01]  /*1ec0*/  ISETP.GE.AND P6, PT, R46, R67, PT ;  /* 0x000000432e00720c */ /* 0x000fe20003fc6270 */
[----:B-1----:R-:W-:-:S12]  /*1ed0*/  IMAD.MOV.U32 R71, RZ, RZ, -0x800000 ;  /* 0xff800000ff477424 */ /* 0x002fd800078e00ff */
        /* <DEDUP_REMOVED lines=21> */
[----:B------:R-:W-:Y:S02]  /*2030*/  IMAD.MOV.U32 R118, RZ, RZ, -0x800000 ;  /* 0xff800000ff767424 */ /* 0x000fe400078e00ff */
[----:B------:R-:W-:Y:S01]  /*2040*/  IMAD.MOV.U32 R76, RZ, RZ, -0x800000 ;  /* 0xff800000ff4c7424 */ /* 0x000fe200078e00ff */
[----:B------:R-:W-:Y:S01]  /*2050*/  @!P4 HADD2.F32 R76, -RZ, R140.H0_H0 ;  /* 0x2000008cff4cc230 */ /* 0x000fe20000004100 */
[----:B------:R-:W-:-:S06]  /*2060*/  ISETP.GE.AND P4, PT, R48, R67, PT ;  /* 0x000000433000720c */ /* 0x000fcc0003f86270 */
[----:B------:R-:W-:Y:S01]  /*2070*/  @!P6 HADD2.F32 R118, -RZ, R120.H0_H0 ;  /* 0x20000078ff76e230 */ /* 0x000fe20000004100 */
[-C--:B------:R-:W-:Y:S01]  /*2080*/  ISETP.GE.AND P6, PT, R57, R67.reuse, PT ;  /* 0x000000433900720c */ /* 0x080fe20003fc6270 */
[----:B------:R-:W-:Y:S01]  /*2090*/  IMAD.MOV.U32 R119, RZ, RZ, -0x800000 ;  /* 0xff800000ff777424 */ /* 0x000fe200078e00ff */
[----:B------:R-:W-:Y:S01]  /*20a0*/  ISETP.GE.AND P3, PT, R55, R67, PT ;  /* 0x000000433700720c */ /* 0x000fe20003f66270 */
[----:B------:R-:W-:-:S03]  /*20b0*/  IMAD.MOV.U32 R73, RZ, RZ, -0x800000 ;  /* 0xff800000ff497424 */ /* 0x000fc600078e00ff */
[----:B------:R-:W-:Y:S01]  /*20c0*/  @!P4 HADD2.F32 R73, -RZ, R117.H0_H0 ;  /* 0x20000075ff49c230 */ /* 0x000fe20000004100 */
[----:B------:R-:W-:-:S06]  /*20d0*/  ISETP.GE.AND P4, PT, R53, R67, PT ;  /* 0x000000433500720c */ /* 0x000fcc0003f86270 */
[----:B------:R-:W-:Y:S01]  /*20e0*/  @!P6 HADD2.F32 R119, -RZ, R121.H0_H0 ;  /* 0x20000079ff77e230 */ /* 0x000fe20000004100 */
[-C--:B------:R-:W-:Y:S01]  /*20f0*/  ISETP.GE.AND P6, PT, R58, R67.reuse, PT ;  /* 0x000000433a00720c */ /* 0x080fe20003fc6270 */
[----:B------:R-:W-:Y:S01]  /*2100*/  IMAD.MOV.U32 R116, RZ, RZ, -0x800000 ;  /* 0xff800000ff747424 */ /* 0x000fe200078e00ff */
[----:B------:R-:W-:Y:S01]  /*2110*/  @!P3 HADD2.F32 R116, -RZ, R123.H0_H0 ;  /* 0x2000007bff74b230 */ /* 0x000fe20000004100 */
[-C--:B------:R-:W-:Y:S01]  /*2120*/  ISETP.GE.AND P3, PT, R60, R67.reuse, PT ;  /* 0x000000433c00720c */ /* 0x080fe20003f66270 */
[----:B------:R-:W-:Y:S02]  /*2130*/  IMAD.MOV.U32 R120, RZ, RZ, -0x800000 ;  /* 0xff800000ff787424 */ /* 0x000fe400078e00ff */
[----:B------:R-:W-:Y:S01]  /*2140*/  IMAD.MOV.U32 R117, RZ, RZ, -0x800000 ;  /* 0xff800000ff757424 */ /* 0x000fe200078e00ff */
[----:B------:R-:W-:Y:S01]  /*2150*/  @!P4 HADD2.F32 R117, -RZ, R122.H0_H0 ;  /* 0x2000007aff75c230 */ /* 0x000fe20000004100 */
[----:B------:R-:W-:-:S05]  /*2160*/  ISETP.GE.AND P4, PT, R59, R67, PT ;  /* 0x000000433b00720c */ /* 0x000fca0003f86270 */
[----:B------:R-:W-:Y:S01]  /*2170*/  @!P6 HADD2.F32 R120, -RZ, R124.H0_H0 ;  /* 0x2000007cff78e230 */ /* 0x000fe20000004100 */
[----:B------:R-:W-:Y:S01]  /*2180*/  ISETP.GE.AND P6, PT, R61, R67, PT ;  /* 0x000000433d00720c */ /* 0x000fe20003fc6270 */
[----:B------:R-:W-:Y:S01]  /*2190*/  IMAD.MOV.U32 R122, RZ, RZ, -0x800000 ;  /* 0xff800000ff7a7424 */ /* 0x000fe200078e00ff */
[----:B------:R-:W-:Y:S01]  /*21a0*/  @!P3 HADD2.F32 R122, -RZ, R127.H0_H0 ;  /* 0x2000007fff7ab230 */ /* 0x000fe20000004100 */
[----:B------:R-:W-:Y:S01]  /*21b0*/  ISETP.NE.AND P3, PT, R145, RZ, PT ;  /* 0x000000ff9100720c */ /* 0x000fe20003f65270 */
[----:B------:R-:W-:Y:S02]  /*21c0*/  IMAD.MOV.U32 R121, RZ, RZ, -0x800000 ;  /* 0xff800000ff797424 */ /* 0x000fe400078e00ff */
[----:B------:R-:W-:Y:S01]  /*21d0*/  IMAD.MOV.U32 R123, RZ, RZ, -0x800000 ;  /* 0xff800000ff7b7424 */ /* 0x000fe200078e00ff */
[----:B------:R-:W-:Y:S01]  /*21e0*/  @!P4 HADD2.F32 R123, -RZ, R125.H0_H0 ;  /* 0x2000007dff7bc230 */ /* 0x000fe20000004100 */
[----:B------:R-:W-:-:S05]  /*21f0*/  ISETP.NE.AND P4, PT, R147, RZ, PT ;  /* 0x000000ff9300720c */ /* 0x000fca0003f85270 */
[----:B------:R-:W-:Y:S01]  /*2200*/  @!P6 HADD2.F32 R121, -RZ, R128.H0_H0 ;  /* 0x20000080ff79e230 */ /* 0x000fe20000004100 */
[----:B------:R-:W-:Y:S01]  /*2210*/  ISETP.NE.AND P6, PT, R144, RZ, PT ;  /* 0x000000ff9000720c */ /* 0x000fe20003fc5270 */
[----:B------:R-:W-:Y:S01]  /*2220*/  IMAD.MOV.U32 R125, RZ, RZ, -0x800000 ;  /* 0xff800000ff7d7424 */ /* 0x000fe200078e00ff */
[----:B--2---:R-:W-:Y:S01]  /*2230*/  @!P3 HADD2.F32 R125, -RZ, R129.H0_H0 ;  /* 0x20000081ff7db230 */ /* 0x004fe20000004100 */
[----:B------:R-:W-:Y:S01]  /*2240*/  PRMT R129, RZ, 0x7610, R129 ;  /* 0x00007610ff817816 */ /* 0x000fe20000000081 */
[----:B------:R-:W-:Y:S01]  /*2250*/  IMAD.MOV.U32 R124, RZ, RZ, -0x800000 ;  /* 0xff800000ff7c7424 */ /* 0x000fe200078e00ff */
[----:B------:R-:W-:Y:S01]  /*2260*/  BSSY B0, `(.L_x_1303) ;  /* 0x0000013000007945 */ /* 0x000fe20003800000 */
[----:B------:R-:W-:Y:S01]  /*2270*/  IMAD.MOV.U32 R128, RZ, RZ, -0x800000 ;  /* 0xff800000ff807424 */ /* 0x000fe200078e00ff */
[----:B---3--:R-:W-:Y:S01]  /*2280*/  @!P4 HADD2.F32 R128, -RZ, R130.H0_H0 ;  /* 0x20000082ff80c230 */ /* 0x008fe20000004100 */
[----:B------:R-:W-:Y:S01]  /*2290*/  IMAD.MOV.U32 R127, RZ, RZ, -0x800000 ;  /* 0xff800000ff7f7424 */ /* 0x000fe200078e00ff */
[----:B------:R-:W-:Y:S01]  /*22a0*/  @!P1 HADD2.F32 R127, -RZ, R131.H0_H0 ;  /* 0x20000083ff7f9230 */ /* 0x000fe20000004100 */
[----:B------:R-:W-:Y:S01]  /*22b0*/  @!P0 PRMT R129, R143, 0x7610, R129 ;  /* 0x000076108f818816 */ /* 0x000fe20000000081 */
[----:B------:R-:W-:-:S02]  /*22c0*/  IMAD.MOV.U32 R130, RZ, RZ, R132 ;  /* 0x000000ffff827224 */ /* 0x000fc400078e0084 */
[----:B------:R-:W-:Y:S01]  /*22d0*/  @!P6 HADD2.F32 R124, -RZ, R126.H0_H0 ;  /* 0x2000007eff7ce230 */ /* 0x000fe20000004100 */
[----:B------:R-:W-:Y:S01]  /*22e0*/  IMAD.MOV.U32 R126, RZ, RZ, -0x800000 ;  /* 0xff800000ff7e7424 */ /* 0x000fe200078e00ff */
[----:B------:R-:W-:Y:S01]  /*22f0*/  @!P2 HADD2.F32 R126, -RZ, R134.H0_H0 ;  /* 0x20000086ff7ea230 */ /* 0x000fe20000004100 */
        /* <DEDUP_REMOVED lines=9> */
.L_x_1304:
[----:B------:R-:W-:Y:S05]  /*2390*/  BSYNC B0 ;  /* 0x0000000000007941 */ /* 0x000fea0003800000 */
.L_x_1303:
        /* <DEDUP_REMOVED lines=11> */
.L_x_1306:
[----:B------:R-:W-:Y:S05]  /*2450*/  BSYNC B0 ;  /* 0x0000000000007941 */ /* 0x000fea0003800000 */
.L_x_1305:
        /* <DEDUP_REMOVED lines=11> */
.L_x_1308:
[----:B------:R-:W-:Y:S05]  /*2510*/  BSYNC B0 ;  /* 0x0000000000007941 */ /* 0x000fea0003800000 */
.L_x_1307:
        /* <DEDUP_REMOVED lines=11> */
.L_x_1310:
[----:B------:R-:W-:Y:S05]  /*25d0*/  BSYNC B0 ;  /* 0x0000000000007941 */ /* 0x000fea0003800000 */
.L_x_1309:
        /* <DEDUP_REMOVED lines=11> */
.L_x_1312:
[----:B------:R-:W-:Y:S05]  /*2690*/  BSYNC B0 ;  /* 0x0000000000007941 */ /* 0x000fea0003800000 */
.L_x_1311:
        /* <DEDUP_REMOVED lines=11> */
.L_x_1314:
[----:B------:R-:W-:Y:S05]  /*2750*/  BSYNC B0 ;  /* 0x0000000000007941 */ /* 0x000fea0003800000 */
.L_x_1313:
        /* <DEDUP_REMOVED lines=11> */
.L_x_1316:
[----:B------:R-:W-:Y:S05]  /*2810*/  BSYNC B0 ;  /* 0x0000000000007941 */ /* 0x000fea0003800000 */
.L_x_1315:
        /* <DEDUP_REMOVED lines=11> */
.L_x_1318:
[----:B------:R-:W-:Y:S05]  /*28d0*/  BSYNC B0 ;  /* 0x0000000000007941 */ /* 0x000fea0003800000 */
.L_x_1317:
        /* <DEDUP_REMOVED lines=11> */
.L_x_1320:
[----:B------:R-:W-:Y:S05]  /*2990*/  BSYNC B0 ;  /* 0x0000000000007941 */ /* 0x000fea0003800000 */
.L_x_1319:
        /* <DEDUP_REMOVED lines=11> */
.L_x_1322:
[----:B------:R-:W-:Y:S05]  /*2a50*/  BSYNC B0 ;  /* 0x0000000000007941 */ /* 0x000fea0003800000 */
.L_x_1321:
        /* <DEDUP_REMOVED lines=11> */
.L_x_1324:
[----:B------:R-:W-:Y:S05]  /*2b10*/  BSYNC B0 ;  /* 0x0000000000007941 */ /* 0x000fea0003800000 */
.L_x_1323:
        /* <DEDUP_REMOVED lines=11> */
.L_x_1326:
[----:B------:R-:W-:Y:S05]  /*2bd0*/  BSYNC B0 ;  /* 0x0000000000007941 */ /* 0x000fea0003800000 */
.L_x_1325:
        /* <DEDUP_REMOVED lines=11> */
.L_x_1328:
[----:B------:R-:W-:Y:S05]  /*2c90*/  BSYNC B0 ;  /* 0x0000000000007941 */ /* 0x000fea0003800000 */
.L_x_1327:
        /* <DEDUP_REMOVED lines=11> */
.L_x_1330:
[----:B------:R-:W-:Y:S05]  /*2d50*/  BSYNC B0 ;  /* 0x0000000000007941 */ /* 0x000fea0003800000 */
.L_x_1329:
        /* <DEDUP_REMOVED lines=11> */
.L_x_1332:
[----:B------:R-:W-:Y:S05]  /*2e10*/  BSYNC B0 ;  /* 0x0000000000007941 */ /* 0x000fea0003800000 */
.L_x_1331:
        /* <DEDUP_REMOVED lines=11> */
.L_x_1334:
[----:B------:R-:W-:Y:S05]  /*2ed0*/  BSYNC B0 ;  /* 0x0000000000007941 */ /* 0x000fea0003800000 */
.L_x_1333:
        /* <DEDUP_REMOVED lines=11> */
.L_x_1336:
[----:B------:R-:W-:Y:S05]  /*2f90*/  BSYNC B0 ;  /* 0x0000000000007941 */ /* 0x000fea0003800000 */
.L_x_1335:
        /* <DEDUP_REMOVED lines=11> */
.L_x_1338:
[----:B------:R-:W-:Y:S05]  /*3050*/  BSYNC B0 ;  /* 0x0000000000007941 */ /* 0x000fea0003800000 */
.L_x_1337:
        /* <DEDUP_REMOVED lines=11> */
.L_x_1340:
[----:B------:R-:W-:Y:S05]  /*3110*/  BSYNC B0 ;  /* 0x0000000000007941 */ /* 0x000fea0003800000 */
.L_x_1339:
        /* <DEDUP_REMOVED lines=11> */
.L_x_1342:
[----:B------:R-:W-:Y:S05]  /*31d0*/  BSYNC B0 ;  /* 0x0000000000007941 */ /* 0x000fea0003800000 */
.L_x_1341:
        /* <DEDUP_REMOVED lines=11> */
.L_x_1344:
[----:B------:R-:W-:Y:S05]  /*3290*/  BSYNC B0 ;  /* 0x0000000000007941 */ /* 0x000fea0003800000 */
.L_x_1343:
        /* <DEDUP_REMOVED lines=11> */
.L_x_1346:
[----:B------:R-:W-:Y:S05]  /*3350*/  BSYNC B0 ;  /* 0x0000000000007941 */ /* 0x000fea0003800000 */
.L_x_1345:
        /* <DEDUP_REMOVED lines=11> */
.L_x_1348:
[----:B------:R-:W-:Y:S05]  /*3410*/  BSYNC B0 ;  /* 0x0000000000007941 */ /* 0x000fea0003800000 */
.L_x_1347:
        /* <DEDUP_REMOVED lines=11> */
.L_x_1350:
[----:B------:R-:W-:Y:S05]  /*34d0*/  BSYNC B0 ;  /* 0x0000000000007941 */ /* 0x000fea0003800000 */
.L_x_1349:
        /* <DEDUP_REMOVED lines=11> */
.L_x_1352:
[----:B------:R-:W-:Y:S05]  /*3590*/  BSYNC B0 ;  /* 0x0000000000007941 */ /* 0x000fea0003800000 */
.L_x_1351:
        /* <DEDUP_REMOVED lines=11> */
.L_x_1354:
[----:B------:R-:W-:Y:S05]  /*3650*/  BSYNC B0 ;  /* 0x0000000000007941 */ /* 0x000fea0003800000 */
.L_x_1353:
        /* <DEDUP_REMOVED lines=11> */
.L_x_1356:
[----:B------:R-:W-:Y:S05]  /*3710*/  BSYNC B0 ;  /* 0x0000000000007941 */ /* 0x000fea0003800000 */
.L_x_1355:
        /* <DEDUP_REMOVED lines=11> */
.L_x_1358:
[----:B------:R-:W-:Y:S05]  /*37d0*/  BSYNC B0 ;  /* 0x0000000000007941 */ /* 0x000fea0003800000 */
.L_x_1357:
        /* <DEDUP_REMOVED lines=11> */
.L_x_1360:
[----:B------:R-:W-:Y:S05]  /*3890*/  BSYNC B0 ;  /* 0x0000000000007941 */ /* 0x000fea0003800000 */
.L_x_1359:
        /* <DEDUP_REMOVED lines=11> */
.L_x_1362:
[----:B------:R-:W-:Y:S05]  /*3950*/  BSYNC B0 ;  /* 0x0000000000007941 */ /* 0x000fea0003800000 */
.L_x_1361:
        /* <DEDUP_REMOVED lines=11> */
.L_x_1364:
[----:B------:R-:W-:Y:S05]  /*3a10*/  BSYNC B0 ;  /* 0x0000000000007941 */ /* 0x000fea0003800000 */
.L_x_1363:
        /* <DEDUP_REMOVED lines=11> */
.L_x_1366:
[----:B------:R-:W-:Y:S05]  /*3ad0*/  BSYNC B0 ;  /* 0x0000000000007941 */ /* 0x000fea0003800000 */
.L_x_1365:
        /* <DEDUP_REMOVED lines=11> */
.L_x_1368:
[----:B------:R-:W-:Y:S05]  /*3b90*/  BSYNC B0 ;  /* 0x0000000000007941 */ /* 0x000fea0003800000 */
.L_x_1367:
        /* <DEDUP_REMOVED lines=11> */
.L_x_1370:
[----:B------:R-:W-:Y:S05]  /*3c50*/  BSYNC B0 ;  /* 0x0000000000007941 */ /* 0x000fea0003800000 */
.L_x_1369:
        /* <DEDUP_REMOVED lines=11> */
.L_x_1372:
[----:B------:R-:W-:Y:S05]  /*3d10*/  BSYNC B0 ;  /* 0x0000000000007941 */ /* 0x000fea0003800000 */
.L_x_1371:
        /* <DEDUP_REMOVED lines=11> */
.L_x_1374:
[----:B------:R-:W-:Y:S05]  /*3dd0*/  BSYNC B0 ;  /* 0x0000000000007941 */ /* 0x000fea0003800000 */
.L_x_1373:
        /* <DEDUP_REMOVED lines=11> */
.L_x_1376:
[----:B------:R-:W-:Y:S05]  /*3e90*/  BSYNC B0 ;  /* 0x0000000000007941 */ /* 0x000fea0003800000 */
.L_x_1375:
        /* <DEDUP_REMOVED lines=11> */
.L_x_1378:
[----:B------:R-:W-:Y:S05]  /*3f50*/  BSYNC B0 ;  /* 0x0000000000007941 */ /* 0x000fea0003800000 */
.L_x_1377:
        /* <DEDUP_REMOVED lines=11> */
.L_x_1380:
[----:B------:R-:W-:Y:S05]  /*4010*/  BSYNC B0 ;  /* 0x0000000000007941 */ /* 0x000fea0003800000 */
.L_x_1379:
        /* <DEDUP_REMOVED lines=11> */
.L_x_1382:
[----:B------:R-:W-:Y:S05]  /*40d0*/  BSYNC B0 ;  /* 0x0000000000007941 */ /* 0x000fea0003800000 */
.L_x_1381:
        /* <DEDUP_REMOVED lines=11> */
.L_x_1384:
[----:B------:R-:W-:Y:S05]  /*4190*/  BSYNC B0 ;  /* 0x0000000000007941 */ /* 0x000fea0003800000 */
.L_x_1383:
        /* <DEDUP_REMOVED lines=11> */
.L_x_1386:
[----:B------:R-:W-:Y:S05]  /*4250*/  BSYNC B0 ;  /* 0x0000000000007941 */ /* 0x000fea0003800000 */
.L_x_1385:
        /* <DEDUP_REMOVED lines=11> */
.L_x_1388:
[----:B------:R-:W-:Y:S05]  /*4310*/  BSYNC B0 ;  /* 0x0000000000007941 */ /* 0x000fea0003800000 */
.L_x_1387:
        /* <DEDUP_REMOVED lines=11> */
.L_x_1390:
[----:B------:R-:W-:Y:S05]  /*43d0*/  BSYNC B0 ;  /* 0x0000000000007941 */ /* 0x000fea0003800000 */
.L_x_1389:
        /* <DEDUP_REMOVED lines=11> */
.L_x_1392:
[----:B------:R-:W-:Y:S05]  /*4490*/  BSYNC B0 ;  /* 0x0000000000007941 */ /* 0x000fea0003800000 */
.L_x_1391:
        /* <DEDUP_REMOVED lines=11> */
.L_x_1394:
[----:B------:R-:W-:Y:S05]  /*4550*/  BSYNC B0 ;  /* 0x0000000000007941 */ /* 0x000fea0003800000 */
.L_x_1393:
        /* <DEDUP_REMOVED lines=11> */
.L_x_1396:
[----:B------:R-:W-:Y:S05]  /*4610*/  BSYNC B0 ;  /* 0x0000000000007941 */ /* 0x000fea0003800000 */
.L_x_1395:
        /* <DEDUP_REMOVED lines=11> */
.L_x_1398:
[----:B------:R-:W-:Y:S05]  /*46d0*/  BSYNC B0 ;  /* 0x0000000000007941 */ /* 0x000fea0003800000 */
.L_x_1397:
        /* <DEDUP_REMOVED lines=11> */
.L_x_1400:
[----:B------:R-:W-:Y:S05]  /*4790*/  BSYNC B0 ;  /* 0x0000000000007941 */ /* 0x000fea0003800000 */
.L_x_1399:
        /* <DEDUP_REMOVED lines=11> */
.L_x_1402:
[----:B------:R-:W-:Y:S05]  /*4850*/  BSYNC B0 ;  /* 0x0000000000007941 */ /* 0x000fea0003800000 */
.L_x_1401:
        /* <DEDUP_REMOVED lines=11> */
.L_x_1404:
[----:B------:R-:W-:Y:S05]  /*4910*/  BSYNC B0 ;  /* 0x0000000000007941 */ /* 0x000fea0003800000 */
.L_x_1403:
        /* <DEDUP_REMOVED lines=11> */
.L_x_1406:
[----:B------:R-:W-:Y:S05]  /*49d0*/  BSYNC B0 ;  /* 0x0000000000007941 */ /* 0x000fea0003800000 */
.L_x_1405:
        /* <DEDUP_REMOVED lines=11> */
.L_x_1408:
[----:B------:R-:W-:Y:S05]  /*4a90*/  BSYNC B0 ;  /* 0x0000000000007941 */ /* 0x000fea0003800000 */
.L_x_1407:
        /* <DEDUP_REMOVED lines=11> */
.L_x_1410:
[----:B------:R-:W-:Y:S05]  /*4b50*/  BSYNC B0 ;  /* 0x0000000000007941 */ /* 0x000fea0003800000 */
.L_x_1409:
        /* <DEDUP_REMOVED lines=11> */
.L_x_1412:
[----:B------:R-:W-:Y:S05]  /*4c10*/  BSYNC B0 ;  /* 0x0000000000007941 */ /* 0x000fea0003800000 */
.L_x_1411:
        /* <DEDUP_REMOVED lines=11> */
.L_x_1414:
[----:B------:R-:W-:Y:S05]  /*4cd0*/  BSYNC B0 ;  /* 0x0000000000007941 */ /* 0x000fea0003800000 */
.L_x_1413:
        /* <DEDUP_REMOVED lines=11> */
.L_x_1416:
[----:B------:R-:W-:Y:S05]  /*4d90*/  BSYNC B0 ;  /* 0x0000000000007941 */ /* 0x000fea0003800000 */
.L_x_1415:
        /* <DEDUP_REMOVED lines=11> */
.L_x_1418:
[----:B------:R-:W-:Y:S05]  /*4e50*/  BSYNC B0 ;  /* 0x0000000000007941 */ /* 0x000fea0003800000 */
.L_x_1417:
        /* <DEDUP_REMOVED lines=11> */
.L_x_1420:
[----:B------:R-:W-:Y:S05]  /*4f10*/  BSYNC B0 ;  /* 0x0000000000007941 */ /* 0x000fea0003800000 */
.L_x_1419:
        /* <DEDUP_REMOVED lines=10> */
.L_x_1422:
[----:B------:R-:W-:Y:S05]  /*4fc0*/  BSYNC B0 ;  /* 0x0000000000007941 */ /* 0x000fea0003800000 */
.L_x_1421:
        /* <DEDUP_REMOVED lines=10> */
.L_x_1424:
[----:B------:R-:W-:Y:S05]  /*5070*/  BSYNC B0 ;  /* 0x0000000000007941 */ /* 0x000fea0003800000 */
.L_x_1423:
        /* <DEDUP_REMOVED lines=10> */
.L_x_1426:
[----:B------:R-:W-:Y:S05]  /*5120*/  BSYNC B0 ;  /* 0x0000000000007941 */ /* 0x000fea0003800000 */
.L_x_1425:
        /* <DEDUP_REMOVED lines=10> */
.L_x_1428:
[----:B------:R-:W-:Y:S05]  /*51d0*/  BSYNC B0 ;  /* 0x0000000000007941 */ /* 0x000fea0003800000 */
.L_x_1427:
        /* <DEDUP_REMOVED lines=29> */
.L_x_1430:
[----:B------:R-:W-:Y:S05]  /*53b0*/  BSYNC B0 ;  /* 0x0000000000007941 */ /* 0x000fea0003800000 */
.L_x_1429:
        /* <DEDUP_REMOVED lines=9> */
.L_x_1432:
[----:B------:R-:W-:Y:S05]  /*5450*/  BSYNC B0 ;  /* 0x0000000000007941 */ /* 0x000fea0003800000 */
.L_x_1431:
        /* <DEDUP_REMOVED lines=10> */
.L_x_1434:
[----:B------:R-:W-:Y:S05]  /*5500*/  BSYNC B0 ;  /* 0x0000000000007941 */ /* 0x000fea0003800000 */
.L_x_1433:
        /* <DEDUP_REMOVED lines=9> */
.L_x_1436:
[----:B------:R-:W-:Y:S05]  /*55a0*/  BSYNC B0 ;  /* 0x0000000000007941 */ /* 0x000fea0003800000 */
.L_x_1435:
        /* <DEDUP_REMOVED lines=11> */
.L_x_1438:
[----:B------:R-:W-:Y:S05]  /*5660*/  BSYNC B0 ;  /* 0x0000000000007941 */ /* 0x000fea0003800000 */
.L_x_1437:
        /* <DEDUP_REMOVED lines=9> */
.L_x_1440:
[----:B------:R-:W-:Y:S05]  /*5700*/  BSYNC B0 ;  /* 0x0000000000007941 */ /* 0x000fea0003800000 */
.L_x_1439:
        /* <DEDUP_REMOVED lines=11> */
.L_x_1442:
[----:B------:R-:W-:Y:S05]  /*57c0*/  BSYNC B0 ;  /* 0x0000000000007941 */ /* 0x000fea0003800000 */
.L_x_1441:
        /* <DEDUP_REMOVED lines=9> */
.L_x_1444:
[----:B------:R-:W-:Y:S05]  /*5860*/  BSYNC B0 ;  /* 0x0000000000007941 */ /* 0x000fea0003800000 */
.L_x_1443:
        /* <DEDUP_REMOVED lines=11> */
.L_x_1446:
[----:B------:R-:W-:Y:S05]  /*5920*/  BSYNC B0 ;  /* 0x0000000000007941 */ /* 0x000fea0003800000 */
.L_x_1445:
        /* <DEDUP_REMOVED lines=9> */
.L_x_1448:
[----:B------:R-:W-:Y:S05]  /*59c0*/  BSYNC B0 ;  /* 0x0000000000007941 */ /* 0x000fea0003800000 */
.L_x_1447:
        /* <DEDUP_REMOVED lines=11> */
.L_x_1450:
[----:B------:R-:W-:Y:S05]  /*5a80*/  BSYNC B0 ;  /* 0x0000000000007941 */ /* 0x000fea0003800000 */
.L_x_1449:
        /* <DEDUP_REMOVED lines=9> */
.L_x_1452:
[----:B------:R-:W-:Y:S05]  /*5b20*/  BSYNC B0 ;  /* 0x0000000000007941 */ /* 0x000fea0003800000 */
.L_x_1451:
        /* <DEDUP_REMOVED lines=11> */
.L_x_1454:
[----:B------:R-:W-:Y:S05]  /*5be0*/  BSYNC B0 ;  /* 0x0000000000007941 */ /* 0x000fea0003800000 */
.L_x_1453:
        /* <DEDUP_REMOVED lines=9> */
.L_x_1456:
[----:B------:R-:W-:Y:S05]  /*5c80*/  BSYNC B0 ;  /* 0x0000000000007941 */ /* 0x000fea0003800000 */
.L_x_1455:
        /* <DEDUP_REMOVED lines=11> */
.L_x_1458:
[----:B------:R-:W-:Y:S05]  /*5d40*/  BSYNC B0 ;  /* 0x0000000000007941 */ /* 0x000fea0003800000 */
.L_x_1457:
        /* <DEDUP_REMOVED lines=9> */
.L_x_1460:
[----:B------:R-:W-:Y:S05]  /*5de0*/  BSYNC B0 ;  /* 0x0000000000007941 */ /* 0x000fea0003800000 */
.L_x_1459:
        /* <DEDUP_REMOVED lines=11> */
.L_x_1462:
[----:B------:R-:W-:Y:S05]  /*5ea0*/  BSYNC B0 ;  /* 0x0000000000007941 */ /* 0x000fea0003800000 */
.L_x_1461:
        /* <DEDUP_REMOVED lines=9> */
.L_x_1464:
[----:B------:R-:W-:Y:S05]  /*5f40*/  BSYNC B0 ;  /* 0x0000000000007941 */ /* 0x000fea0003800000 */
.L_x_1463:
        /* <DEDUP_REMOVED lines=11> */
.L_x_1466:
[----:B------:R-:W-:Y:S05]  /*6000*/  BSYNC B0 ;  /* 0x0000000000007941 */ /* 0x000fea0003800000 */
.L_x_1465:
        /* <DEDUP_REMOVED lines=9> */
.L_x_1468:
[----:B------:R-:W-:Y:S05]  /*60a0*/  BSYNC B0 ;  /* 0x0000000000007941 */ /* 0x000fea0003800000 */
.L_x_1467:
        /* <DEDUP_REMOVED lines=11> */
.L_x_1470:
[----:B------:R-:W-:Y:S05]  /*6160*/  BSYNC B0 ;  /* 0x0000000000007941 */ /* 0x000fea0003800000 */
.L_x_1469:
        /* <DEDUP_REMOVED lines=9> */
.L_x_1472:
[----:B------:R-:W-:Y:S05]  /*6200*/  BSYNC B0 ;  /* 0x0000000000007941 */ /* 0x000fea0003800000 */
.L_x_1471:
        /* <DEDUP_REMOVED lines=11> */
.L_x_1474:
[----:B------:R-:W-:Y:S05]  /*62c0*/  BSYNC B0 ;  /* 0x0000000000007941 */ /* 0x000fea0003800000 */
.L_x_1473:
        /* <DEDUP_REMOVED lines=9> */
.L_x_1476:
[----:B------:R-:W-:Y:S05]  /*6360*/  BSYNC B0 ;  /* 0x0000000000007941 */ /* 0x000fea0003800000 */
.L_x_1475:
        /* <DEDUP_REMOVED lines=11> */
.L_x_1478:
[----:B------:R-:W-:Y:S05]  /*6420*/  BSYNC B0 ;  /* 0x0000000000007941 */ /* 0x000fea0003800000 */
.L_x_1477:
        /* <DEDUP_REMOVED lines=9> */
.L_x_1480:
[----:B------:R-:W-:Y:S05]  /*64c0*/  BSYNC B0 ;  /* 0x0000000000007941 */ /* 0x000fea0003800000 */
.L_x_1479:
        /* <DEDUP_REMOVED lines=11> */
.L_x_1482:
[----:B------:R-:W-:Y:S05]  /*6580*/  BSYNC B0 ;  /* 0x0000000000007941 */ /* 0x000fea0003800000 */
.L_x_1481:
        /* <DEDUP_REMOVED lines=9> */
.L_x_1484:
[----:B------:R-:W-:Y:S05]  /*6620*/  BSYNC B0 ;  /* 0x0000000000007941 */ /* 0x000fea0003800000 */
.L_x_1483:
        /* <DEDUP_REMOVED lines=11> */
.L_x_1486:
[----:B------:R-:W-:Y:S05]  /*66e0*/  BSYNC B0 ;  /* 0x0000000000007941 */ /* 0x000fea0003800000 */
.L_x_1485:
        /* <DEDUP_REMOVED lines=9> */
.L_x_1488:
[----:B------:R-:W-:Y:S05]  /*6780*/  BSYNC B0 ;  /* 0x0000000000007941 */ /* 0x000fea0003800000 */
.L_x_1487:
        /* <DEDUP_REMOVED lines=11> */
.L_x_1490:
[----:B------:R-:W-:Y:S05]  /*6840*/  BSYNC B0 ;  /* 0x0000000000007941 */ /* 0x000fea0003800000 */
.L_x_1489:
        /* <DEDUP_REMOVED lines=9> */
.L_x_1492:
[----:B------:R-:W-:Y:S05]  /*68e0*/  BSYNC B0 ;  /* 0x0000000000007941 */ /* 0x000fea0003800000 */
.L_x_1491:
        /* <DEDUP_REMOVED lines=11> */
.L_x_1494:
[----:B------:R-:W-:Y:S05]  /*69a0*/  BSYNC B0 ;  /* 0x0000000000007941 */ /* 0x000fea0003800000 */
.L_x_1493:
        /* <DEDUP_REMOVED lines=9> */
.L_x_1496:
[----:B------:R-:W-:Y:S05]  /*6a40*/  BSYNC B0 ;  /* 0x0000000000007941 */ /* 0x000fea0003800000 */
.L_x_1495:
        /* <DEDUP_REMOVED lines=11> */
.L_x_1498:
[----:B------:R-:W-:Y:S05]  /*6b00*/  BSYNC B0 ;  /* 0x0000000000007941 */ /* 0x000fea0003800000 */
.L_x_1497:
        /* <DEDUP_REMOVED lines=9> */
.L_x_1500:
[----:B------:R-:W-:Y:S05]  /*6ba0*/  BSYNC B0 ;  /* 0x0000000000007941 */ /* 0x000fea0003800000 */
.L_x_1499:
        /* <DEDUP_REMOVED lines=11> */
.L_x_1502:
[----:B------:R-:W-:Y:S05]  /*6c60*/  BSYNC B0 ;  /* 0x0000000000007941 */ /* 0x000fea0003800000 */
.L_x_1501:
        /* <DEDUP_REMOVED lines=9> */
.L_x_1504:
[----:B------:R-:W-:Y:S05]  /*6d00*/  BSYNC B0 ;  /* 0x0000000000007941 */ /* 0x000fea0003800000 */
.L_x_1503:
        /* <DEDUP_REMOVED lines=11> */
.L_x_1506:
[----:B------:R-:W-:Y:S05]  /*6dc0*/  BSYNC B0 ;  /* 0x0000000000007941 */ /* 0x000fea0003800000 */
.L_x_1505:
        /* <DEDUP_REMOVED lines=9> */
.L_x_1508:
[----:B------:R-:W-:Y:S05]  /*6e60*/  BSYNC B0 ;  /* 0x0000000000007941 */ /* 0x000fea0003800000 */
.L_x_1507:
        /* <DEDUP_REMOVED lines=11> */
.L_x_1510:
[----:B------:R-:W-:Y:S05]  /*6f20*/  BSYNC B0 ;  /* 0x0000000000007941 */ /* 0x000fea0003800000 */
.L_x_1509:
        /* <DEDUP_REMOVED lines=9> */
.L_x_1512:
[----:B------:R-:W-:Y:S05]  /*6fc0*/  BSYNC B0 ;  /* 0x0000000000007941 */ /* 0x000fea0003800000 */
.L_x_1511:
        /* <DEDUP_REMOVED lines=11> */
.L_x_1514:
[----:B------:R-:W-:Y:S05]  /*7080*/  BSYNC B0 ;  /* 0x0000000000007941 */ /* 0x000fea0003800000 */
.L_x_1513:
        /* <DEDUP_REMOVED lines=9> */
.L_x_1516:
[----:B------:R-:W-:Y:S05]  /*7120*/  BSYNC B0 ;  /* 0x0000000000007941 */ /* 0x000fea0003800000 */
.L_x_1515:
        /* <DEDUP_REMOVED lines=11> */
.L_x_1518:
[----:B------:R-:W-:Y:S05]  /*71e0*/  BSYNC B0 ;  /* 0x0000000000007941 */ /* 0x000fea0003800000 */
.L_x_1517:
        /* <DEDUP_REMOVED lines=9> */
.L_x_1520:
[----:B------:R-:W-:Y:S05]  /*7280*/  BSYNC B0 ;  /* 0x0000000000007941 */ /* 0x000fea0003800000 */
.L_x_1519:
        /* <DEDUP_REMOVED lines=11> */
.L_x_1522:
[----:B------:R-:W-:Y:S05]  /*7340*/  BSYNC B0 ;  /* 0x0000000000007941 */ /* 0x000fea0003800000 */
.L_x_1521:
        /* <DEDUP_REMOVED lines=9> */
.L_x_1524:
[----:B------:R-:W-:Y:S05]  /*73e0*/  BSYNC B0 ;  /* 0x0000000000007941 */ /* 0x000fea0003800000 */
.L_x_1523:
        /* <DEDUP_REMOVED lines=11> */
.L_x_1526:
[----:B------:R-:W-:Y:S05]  /*74a0*/  BSYNC B0 ;  /* 0x0000000000007941 */ /* 0x000fea0003800000 */
.L_x_1525:
        /* <DEDUP_REMOVED lines=9> */
.L_x_1528:
[----:B------:R-:W-:Y:S05]  /*7540*/  BSYNC B0 ;  /* 0x0000000000007941 */ /* 0x000fea0003800000 */
.L_x_1527:
        /* <DEDUP_REMOVED lines=11> */
.L_x_1530:
[----:B------:R-:W-:Y:S05]  /*7600*/  BSYNC B0 ;  /* 0x0000000000007941 */ /* 0x000fea0003800000 */
.L_x_1529:
        /* <DEDUP_REMOVED lines=9> */
.L_x_1532:
[----:B------:R-:W-:Y:S05]  /*76a0*/  BSYNC B0 ;  /* 0x0000000000007941 */ /* 0x000fea0003800000 */
.L_x_1531:
        /* <DEDUP_REMOVED lines=11> */
.L_x_1534:
[----:B------:R-:W-:Y:S05]  /*7760*/  BSYNC B0 ;  /* 0x0000000000007941 */ /* 0x000fea0003800000 */
.L_x_1533:
        /* <DEDUP_REMOVED lines=9> */
.L_x_1536:
[----:B------:R-:W-:Y:S05]  /*7800*/  BSYNC B0 ;  /* 0x0000000000007941 */ /* 0x000fea0003800000 */
.L_x_1535:
        /* <DEDUP_REMOVED lines=11> */
.L_x_1538:
[----:B------:R-:W-:Y:S05]  /*78c0*/  BSYNC B0 ;  /* 0x0000000000007941 */ /* 0x000fea0003800000 */
.L_x_1537:
        /* <DEDUP_REMOVED lines=9> */
.L_x_1540:
[----:B------:R-:W-:Y:S05]  /*7960*/  BSYNC B0 ;  /* 0x0000000000007941 */ /* 0x000fea0003800000 */
.L_x_1539:
        /* <DEDUP_REMOVED lines=11> */
.L_x_1542:
[----:B------:R-:W-:Y:S05]  /*7a20*/  BSYNC B0 ;  /* 0x0000000000007941 */ /* 0x000fea0003800000 */
.L_x_1541:
        /* <DEDUP_REMOVED lines=9> */
.L_x_1544:
[----:B------:R-:W-:Y:S05]  /*7ac0*/  BSYNC B0 ;  /* 0x0000000000007941 */ /* 0x000fea0003800000 */
.L_x_1543:
        /* <DEDUP_REMOVED lines=11> */
.L_x_1546:
[----:B------:R-:W-:Y:S05]  /*7b80*/  BSYNC B0 ;  /* 0x0000000000007941 */ /* 0x000fea0003800000 */
.L_x_1545:
        /* <DEDUP_REMOVED lines=9> */
.L_x_1548:
[----:B------:R-:W-:Y:S05]  /*7c20*/  BSYNC B0 ;  /* 0x0000000000007941 */ /* 0x000fea0003800000 */
.L_x_1547:
        /* <DEDUP_REMOVED lines=10> */
.L_x_1550:
[----:B------:R-:W-:Y:S05]  /*7cd0*/  BSYNC B0 ;  /* 0x0000000000007941 */ /* 0x000fea0003800000 */
.L_x_1549:
        /* <DEDUP_REMOVED lines=8> */
.L_x_1552:
[----:B------:R-:W-:Y:S05]  /*7d60*/  BSYNC B0 ;  /* 0x0000000000007941 */ /* 0x000fea0003800000 */
.L_x_1551:
        /* <DEDUP_REMOVED lines=8> */
.L_x_1554:
[----:B------:R-:W-:Y:S05]  /*7df0*/  BSYNC B0 ;  /* 0x0000000000007941 */ /* 0x000fea0003800000 */
.L_x_1553:
        /* <DEDUP_REMOVED lines=8> */
.L_x_1556:
[----:B------:R-:W-:Y:S05]  /*7e80*/  BSYNC B0 ;  /* 0x0000000000007941 */ /* 0x000fea0003800000 */
.L_x_1555:
        /* <DEDUP_REMOVED lines=22> */
[----:B------:R-:W-:-:S04]  /*7ff0*/  @P0 F2FP.PACK_AB R100, RZ, R100 ;  /* 0x00000064ff64023e */ /* 0x000fc800000000ff */
[----:B------:R-:W-:-:S05]  /*8000*/  @!P0 PRMT R100, R102, 0x7610, R100 ;  /* 0x0000761066648816 */ /* 0x000fca0000000064 */
[----:B------:R0:W-:Y:S01]  /*8010*/  STG.E.U16 [R2.64], R100 ;  /* 0x0000006402007986 */ /* 0x0001e2000c101504 */
[----:B------:R-:W-:Y:S05]  /*8020*/  @P1 EXIT ;  /* 0x000000000000194d */ /* 0x000fea0003800000 */
[----:B------:R-:W1:Y:S01]  /*8030*/  @P0 MUFU.RCP R66, R98 ;  /* 0x0000006200420308 */ /* 0x000e620000001000 */
[----:B------:R-:W-:Y:S01]  /*8040*/  ISETP.GE.AND P1, PT, R0, c[0x0][0x178], PT ;  /* 0x00005e0000007a0c */ /* 0x000fe20003f26270 */
[----:B-1----:R-:W-:Y:S02]  /*8050*/  @P0 FMUL.FTZ R65, R66, R131 ;  /* 0x0000008342410220 */ /* 0x002fe40000410000 */
[----:B------:R-:W-:-:S03]  /*8060*/  IMAD.MOV.U32 R66, RZ, RZ, 0x7fff ;  /* 0x00007fffff427424 */ /* 0x000fc600078e00ff */
[----:B------:R-:W-:-:S04]  /*8070*/  @P0 F2FP.PACK_AB R65, RZ, R65 ;  /* 0x00000041ff41023e */ /* 0x000fc800000000ff */
[----:B------:R-:W-:-:S05]  /*8080*/  @!P0 PRMT R65, R66, 0x7610, R65 ;  /* 0x0000761042418816 */ /* 0x000fca0000000041 */
[----:B------:R1:W-:Y:S01]  /*8090*/  STG.E.U16 [R2.64+0x40], R65 ;  /* 0x0000404102007986 */ /* 0x0003e2000c101504 */
[----:B------:R-:W-:Y:S05]  /*80a0*/  @P1 EXIT ;  /* 0x000000000000194d */ /* 0x000fea0003800000 */
[----:B-1----:R-:W1:Y:S01]  /*80b0*/  @P0 MUFU.RCP R65, R98 ;  /* 0x0000006200410308 */ /* 0x002e620000001000 */
[----:B------:R-:W-:Y:S01]  /*80c0*/  ISETP.GE.AND P1, PT, R4, c[0x0][0x178], PT ;  /* 0x00005e0004007a0c */ /* 0x000fe20003f26270 */
[----:B-1----:R-:W-:Y:S02]  /*80d0*/  @P0 FMUL.FTZ R0, R65, R132 ;  /* 0x0000008441000220 */ /* 0x002fe40000410000 */
[----:B------:R-:W-:-:S03]  /*80e0*/  IMAD.MOV.U32 R65, RZ, RZ, 0x7fff ;  /* 0x00007fffff417424 */ /* 0x000fc600078e00ff */
[----:B------:R-:W-:-:S04]  /*80f0*/  @P0 F2FP.PACK_AB R0, RZ, R0 ;  /* 0x00000000ff00023e */ /* 0x000fc800000000ff */
[----:B------:R-:W-:-:S05]  /*8100*/  @!P0 PRMT R0, R65, 0x7610, R0 ;  /* 0x0000761041008816 */ /* 0x000fca0000000000 */
[----:B------:R1:W-:Y:S01]  /*8110*/  STG.E.U16 [R2.64+0x80], R0 ;  /* 0x0000800002007986 */ /* 0x0003e2000c101504 */
[----:B------:R-:W-:Y:S05]  /*8120*/  @P1 EXIT ;  /* 0x000000000000194d */ /* 0x000fea0003800000 */
[----:B------:R-:W2:Y:S01]  /*8130*/  @P0 MUFU.RCP R65, R98 ;  /* 0x0000006200410308 */ /* 0x000ea20000001000 */
[----:B------:R-:W-:Y:S01]  /*8140*/  ISETP.GE.AND P1, PT, R5, c[0x0][0x178], PT ;  /* 0x00005e0005007a0c */ /* 0x000fe20003f26270 */
[----:B------:R-:W-:Y:S02]  /*8150*/  IMAD.MOV.U32 R4, RZ, RZ, 0x7fff ;  /* 0x00007fffff047424 */ /* 0x000fe400078e00ff */
[----:B-12---:R-:W-:-:S05]  /*8160*/  @P0 FMUL.FTZ R0, R65, R130 ;  /* 0x0000008241000220 */ /* 0x006fca0000410000 */
[----:B------:R-:W-:-:S04]  /*8170*/  @P0 F2FP.PACK_AB R0, RZ, R0 ;  /* 0x00000000ff00023e */ /* 0x000fc800000000ff */
[----:B------:R-:W-:-:S05]  /*8180*/  @!P0 PRMT R0, R4, 0x7610, R0 ;  /* 0x0000761004008816 */ /* 0x000fca0000000000 */
[----:B------:R1:W-:Y:S01]  /*8190*/  STG.E.U16 [R2.64+0xc0], R0 ;  /* 0x0000c00002007986 */ /* 0x0003e2000c101504 */
[----:B------:R-:W-:Y:S05]  /*81a0*/  @P1 EXIT ;  /* 0x000000000000194d */ /* 0x000fea0003800000 */
[----:B-1----:R-:W1:Y:S01]  /*81b0*/  @P0 MUFU.RCP R0, R98 ;  /* 0x0000006200000308 */ /* 0x002e620000001000 */
[----:B------:R-:W-:Y:S01]  /*81c0*/  ISETP.GE.AND P1, PT, R6, c[0x0][0x178], PT ;  /* 0x00005e0006007a0c */ /* 0x000fe20003f26270 */
[----:B------:R-:W-:Y:S02]  /*81d0*/  IMAD.MOV.U32 R4, RZ, RZ, 0x7fff ;  /* 0x00007fffff047424 */ /* 0x000fe400078e00ff */
[----:B-1----:R-:W-:-:S05]  /*81e0*/  @P0 FMUL.FTZ R0, R0, R137 ;  /* 0x0000008900000220 */ /* 0x002fca0000410000 */
        /* <DEDUP_REMOVED lines=469> */
[----:B------:R-:W-:Y:S02]  /*9f40*/  IMAD.MOV.U32 R4, RZ, RZ, 0x7fff ;  /* 0x00007fffff047424 */ /* 0x000fe400078e00ff */
[----:B-1----:R-:W-:-:S05]  /*9f50*/  @P0 FMUL.FTZ R0, R0, R123 ;  /* 0x0000007b00000220 */ /* 0x002fca0000410000 */
[----:B------:R-:W-:-:S04]  /*9f60*/  @P0 F2FP.PACK_AB R0, RZ, R0 ;  /* 0x00000000ff00023e */ /* 0x000fc800000000ff */
[----:B------:R-:W-:-:S05]  /*9f70*/  @!P0 PRMT R0, R4, 0x7610, R0 ;  /* 0x0000761004008816 */ /* 0x000fca0000000000 */
[----:B------:R-:W-:Y:S01]  /*9f80*/  STG.E.U16 [R2.64+0xfc0], R0 ;  /* 0x000fc00002007986 */ /* 0x000fe2000c101504 */
[----:B------:R-:W-:Y:S05]  /*9f90*/  EXIT ;  /* 0x000000000000794d */ /* 0x000fea0003800000 */
.L_x_1557:
        /* <DEDUP_REMOVED lines=14> */
.L_x_10850:


//--------------------- .text._ZN43_GLOBAL__N__9ae7fba5_10_SoftMax_cu_9f978f6320softmax_warp_forwardIN3c104HalfES2_fLi10ELb0ELb1EEEvPT0_PKT_iiiPKbib --------------------------
	.section	.text._ZN43_GLOBAL__N__9ae7fba5_10_SoftMax_cu_9f978f6320softmax_warp_forwardIN3c104HalfES2_fLi10ELb0ELb1EEEvPT0_PKT_iiiPKbib,"ax",@progbits
	.sectioninfo	@"SHI_REGISTERS=80"
	.align	128
.text._ZN43_GLOBAL__N__9ae7fba5_10_SoftMax_cu_9f978f6320softmax_warp_forwardIN3c104HalfES2_fLi10ELb0ELb1EEEvPT0_PKT_iiiPKbib:
        .type           _ZN43_GLOBAL__N__9ae7fba5_10_SoftMax_cu_9f978f6320softmax_warp_forwardIN3c104HalfES2_fLi10ELb0ELb1EEEvPT0_PKT_iiiPKbib,@function
        .size           _ZN43_GLOBAL__N__9ae7fba5_10_SoftMax_cu_9f978f6320softmax_warp_forwardIN3c104HalfES2_fLi10ELb0ELb1EEEvPT0_PKT_iiiPKbib,(.L_x_10851 - _ZN43_GLOBAL__N__9ae7fba5_10_SoftMax_cu_9f978f6320softmax_warp_forwardIN3c104HalfES2_fLi10ELb0ELb1EEEvPT0_PKT_iiiPKbib)
        .other          _ZN43_GLOBAL__N__9ae7fba5_10_SoftMax_cu_9f978f6320softmax_warp_forwardIN3c104HalfES2_fLi10ELb0ELb1EEEvPT0_PKT_iiiPKbib,@"STO_CUDA_ENTRY STV_DEFAULT"
_ZN43_GLOBAL__N__9ae7fba5_10_SoftMax_cu_9f978f6320softmax_warp_forwardIN3c104HalfES2_fLi10ELb0ELb1EEEvPT0_PKT_iiiPKbib:
        /* <DEDUP_REMOVED lines=42> */
.L_x_1558:
        /* <DEDUP_REMOVED lines=136> */
[----:B---3--:R-:W-:Y:S01]  /*0b20*/  @!P0 HADD2.F32 R71, -RZ, R35.H0_H0 ;  /* 0x20000023ff478230 */ /* 0x008fe20000004100 */
[----:B------:R-:W-:Y:S01]  /*0b30*/  IMAD.MOV.U32 R35, RZ, RZ, -0x800000 ;  /* 0xff800000ff237424 */ /* 0x000fe200078e00ff */
[----:B------:R-:W-:Y:S01]  /*0b40*/  P2R R75, PR, RZ, 0x2 ;  /* 0x00000002ff4b7803 */ /* 0x000fe20000000000 */
[----:B----4-:R-:W-:Y:S01]  /*0b50*/  @!P5 HADD2.F32 R35, -RZ, R76.H0_H0 ;  /* 0x2000004cff23d230 */ /* 0x010fe20000004100 */
[----:B------:R-:W-:Y:S01]  /*0b60*/  IMAD.MOV.U32 R76, RZ, RZ, -0x800000 ;  /* 0xff800000ff4c7424 */ /* 0x000fe200078e00ff */
[----:B------:R-:W-:-:S06]  /*0b70*/  ISETP.GE.AND P1, PT, R32, R39, PT ;  /* 0x000000272000720c */ /* 0x000fcc0003f26270 */
[----:B--2---:R-:W-:Y:S01]  /*0b80*/  @!P6 HADD2.F32 R76, -RZ, R74.H0_H0 ;  /* 0x2000004aff4ce230 */ /* 0x004fe20000004100 */
[----:B------:R-:W-:Y:S01]  /*0b90*/  ISETP.GE.AND P6, PT, R31, R39, PT ;  /* 0x000000271f00720c */ /* 0x000fe20003fc6270 */
[----:B------:R-:W-:-:S05]  /*0ba0*/  IMAD.MOV.U32 R74, RZ, RZ, -0x800000 ;  /* 0xff800000ff4a7424 */ /* 0x000fca00078e00ff */
[----:B-----5:R-:W-:Y:S01]  /*0bb0*/  @!P1 HADD2.F32 R74, -RZ, R41.H0_H0 ;  /* 0x20000029ff4a9230 */ /* 0x020fe20000004100 */
[----:B------:R-:W-:Y:S01]  /*0bc0*/  IMAD.MOV.U32 R41, RZ, RZ, -0x800000 ;  /* 0xff800000ff297424 */ /* 0x000fe200078e00ff */
[----:B------:R-:W-:-:S05]  /*0bd0*/  ISETP.GE.AND P1, PT, R30, R39, PT ;  /* 0x000000271e00720c */ /* 0x000fca0003f26270 */
[----:B------:R-:W-:Y:S01]  /*0be0*/  @!P6 HADD2.F32 R41, -RZ, R42.H0_H0 ;  /* 0x2000002aff29e230 */ /* 0x000fe20000004100 */
[----:B------:R-:W-:Y:S01]  /*0bf0*/  ISETP.GE.AND P6, PT, R29, R39, PT ;  /* 0x000000271d00720c */ /* 0x000fe20003fc6270 */
[----:B------:R-:W-:-:S06]  /*0c00*/  IMAD.MOV.U32 R42, RZ, RZ, -0x800000 ;  /* 0xff800000ff2a7424 */ /* 0x000fcc00078e00ff */
[----:B------:R-:W-:Y:S01]  /*0c10*/  @!P1 HADD2.F32 R42, -RZ, R43.H0_H0 ;  /* 0x2000002bff2a9230 */ /* 0x000fe20000004100 */
[----:B------:R-:W-:Y:S01]  /*0c20*/  IMAD.MOV.U32 R43, RZ, RZ, -0x800000 ;  /* 0xff800000ff2b7424 */ /* 0x000fe200078e00ff */
[----:B------:R-:W-:-:S04]  /*0c30*/  ISETP.GE.AND P1, PT, R28, R39, PT ;  /* 0x000000271c00720c */ /* 0x000fc80003f26270 */
[----:B------:R-:W-:Y:S01]  /*0c40*/  @!P6 HADD2.F32 R43, -RZ, R44.H0_H0 ;  /* 0x2000002cff2be230 */ /* 0x000fe20000004100 */
[----:B------:R-:W-:Y:S01]  /*0c50*/  ISETP.GE.AND P6, PT, R27, R39, PT ;  /* 0x000000271b00720c */ /* 0x000fe20003fc6270 */
[----:B------:R-:W-:-:S07]  /*0c60*/  IMAD.MOV.U32 R44, RZ, RZ, -0x800000 ;  /* 0xff800000ff2c7424 */ /* 0x000fce00078e00ff */
[----:B------:R-:W-:Y:S01]  /*0c70*/  @!P1 HADD2.F32 R44, -RZ, R45.H0_H0 ;  /* 0x2000002dff2c9230 */ /* 0x000fe20000004100 */
[----:B------:R-:W-:Y:S01]  /*0c80*/  IMAD.MOV.U32 R45, RZ, RZ, -0x800000 ;  /* 0xff800000ff2d7424 */ /* 0x000fe200078e00ff */
[----:B------:R-:W-:-:S03]  /*0c90*/  ISETP.GE.AND P1, PT, R26, R39, PT ;  /* 0x000000271a00720c */ /* 0x000fc60003f26270 */
[----:B------:R-:W-:Y:S01]  /*0ca0*/  @!P6 HADD2.F32 R45, -RZ, R46.H0_H0 ;  /* 0x2000002eff2de230 */ /* 0x000fe20000004100 */
[----:B------:R-:W-:Y:S01]  /*0cb0*/  ISETP.GE.AND P6, PT, R25, R39, PT ;  /* 0x000000271900720c */ /* 0x000fe20003fc6270 */
[----:B------:R-:W-:-:S08]  /*0cc0*/  IMAD.MOV.U32 R46, RZ, RZ, -0x800000 ;  /* 0xff800000ff2e7424 */ /* 0x000fd000078e00ff */
[----:B------:R-:W-:Y:S01]  /*0cd0*/  @!P1 HADD2.F32 R46, -RZ, R47.H0_H0 ;  /* 0x2000002fff2e9230 */ /* 0x000fe20000004100 */
[----:B------:R-:W-:Y:S01]  /*0ce0*/  IMAD.MOV.U32 R47, RZ, RZ, -0x800000 ;  /* 0xff800000ff2f7424 */ /* 0x000fe200078e00ff */
[-C--:B------:R-:W-:Y:S02]  /*0cf0*/  ISETP.GE.AND P1, PT, R24, R39.reuse, PT ;  /* 0x000000271800720c */ /* 0x080fe40003f26270 */
[----:B------:R-:W-:Y:S01]  /*0d00*/  @!P6 HADD2.F32 R47, -RZ, R48.H0_H0 ;  /* 0x20000030ff2fe230 */ /* 0x000fe20000004100 */
[----:B------:R-:W-:Y:S01]  /*0d10*/  ISETP.GE.AND P6, PT, R23, R39, PT ;  /* 0x000000271700720c */ /* 0x000fe20003fc6270 */
[----:B------:R-:W-:-:S09]  /*0d20*/  IMAD.MOV.U32 R48, RZ, RZ, -0x800000 ;  /* 0xff800000ff307424 */ /* 0x000fd200078e00ff */
[----:B------:R-:W-:Y:S01]  /*0d30*/  @!P1 HADD2.F32 R48, -RZ, R49.H0_H0 ;  /* 0x20000031ff309230 */ /* 0x000fe20000004100 */
[----:B------:R-:W-:Y:S01]  /*0d40*/  IMAD.MOV.U32 R49, RZ, RZ, -0x800000 ;  /* 0xff800000ff317424 */ /* 0x000fe200078e00ff */
[-C--:B------:R-:W-:Y:S01]  /*0d50*/  ISETP.GE.AND P1, PT, R22, R39.reuse, PT ;  /* 0x000000271600720c */ /* 0x080fe20003f26270 */
[----:B------:R-:W-:Y:S01]  /*0d60*/  @!P6 HADD2.F32 R49, -RZ, R50.H0_H0 ;  /* 0x20000032ff31e230 */ /* 0x000fe20000004100 */
[----:B------:R-:W-:Y:S01]  /*0d70*/  ISETP.GE.AND P6, PT, R21, R39, PT ;  /* 0x000000271500720c */ /* 0x000fe20003fc6270 */
[----:B------:R-:W-:-:S10]  /*0d80*/  IMAD.MOV.U32 R50, RZ, RZ, -0x800000 ;  /* 0xff800000ff327424 */ /* 0x000fd400078e00ff */
        /* <DEDUP_REMOVED lines=38> */
[----:B------:R-:W-:Y:S01]  /*0ff0*/  ISETP.NE.AND P1, PT, R75, RZ, PT ;  /* 0x000000ff4b00720c */ /* 0x000fe20003f25270 */
[----:B------:R-:W-:Y:S01]  /*1000*/  @!P6 HADD2.F32 R63, -RZ, R64.H0_H0 ;  /* 0x20000040ff3fe230 */ /* 0x000fe20000004100 */
[----:B------:R-:W-:Y:S01]  /*1010*/  ISETP.NE.AND P6, PT, R72, RZ, PT ;  /* 0x000000ff4800720c */ /* 0x000fe20003fc5270 */
[----:B------:R-:W-:Y:S01]  /*1020*/  IMAD.MOV.U32 R64, RZ, RZ, -0x800000 ;  /* 0xff800000ff407424 */ /* 0x000fe200078e00ff */
[----:B0-----:R-:W-:Y:S01]  /*1030*/  PRMT R36, RZ, 0x7610, R36 ;  /* 0x00007610ff247816 */ /* 0x001fe20000000024 */
[----:B------:R-:W-:Y:S01]  /*1040*/  BSSY B0, `(.L_x_1559) ;  /* 0x0000015000007945 */ /* 0x000fe20003800000 */
[----:B------:R-:W-:-:S09]  /*1050*/  IMAD.MOV.U32 R37, RZ, RZ, R71 ;  /* 0x000000ffff257224 */ /* 0x000fd200078e0047 */
[----:B------:R-:W-:Y:S01]  /*1060*/  @!P6 HADD2.F32 R64, -RZ, R65.H0_H0 ;  /* 0x20000041ff40e230 */ /* 0x000fe20000004100 */
[----:B------:R-:W-:Y:S01]  /*1070*/  IMAD.MOV.U32 R65, RZ, RZ, -0x800000 ;  /* 0xff800000ff417424 */ /* 0x000fe200078e00ff */
[----:B------:R-:W-:Y:S01]  /*1080*/  @!P1 HADD2.F32 R65, -RZ, R66.H0_H0 ;  /* 0x20000042ff419230 */ /* 0x000fe20000004100 */
[----:B------:R-:W-:Y:S01]  /*1090*/  IMAD.MOV.U32 R66, RZ, RZ, -0x800000 ;  /* 0xff800000ff427424 */ /* 0x000fe200078e00ff */
[----:B------:R-:W-:Y:S01]  /*10a0*/  @!P2 HADD2.F32 R66, -RZ, R67.H0_H0 ;  /* 0x20000043ff42a230 */ /* 0x000fe20000004100 */
[----:B------:R-:W-:Y:S01]  /*10b0*/  IMAD.MOV.U32 R67, RZ, RZ, -0x800000 ;  /* 0xff800000ff437424 */ /* 0x000fe200078e00ff */
[----:B------:R-:W-:Y:S01]  /*10c0*/  @!P3 HADD2.F32 R67, -RZ, R68.H0_H0 ;  /* 0x20000044ff43b230 */ /* 0x000fe20000004100 */
[----:B------:R-:W-:Y:S01]  /*10d0*/  IMAD.MOV.U32 R68, RZ, RZ, -0x800000 ;  /* 0xff800000ff447424 */ /* 0x000fe200078e00ff */
[----:B------:R-:W-:Y:S01]  /*10e0*/  @!P0 PRMT R36, R70, 0x7610, R36 ;  /* 0x0000761046248816 */ /* 0x000fe20000000024 */
        /* <DEDUP_REMOVED lines=10> */
.L_x_1560:
[----:B------:R-:W-:Y:S05]  /*1190*/  BSYNC B0 ;  /* 0x0000000000007941 */ /* 0x000fea0003800000 */
.L_x_1559:
        /* <DEDUP_REMOVED lines=11> */
.L_x_1562:
[----:B------:R-:W-:Y:S05]  /*1250*/  BSYNC B0 ;  /* 0x0000000000007941 */ /* 0x000fea0003800000 */
.L_x_1561:
        /* <DEDUP_REMOVED lines=11> */
.L_x_1564:
[----:B------:R-:W-:Y:S05]  /*1310*/  BSYNC B0 ;  /* 0x0000000000007941 */ /* 0x000fea0003800000 */
.L_x_1563:
        /* <DEDUP_REMOVED lines=11> */
.L_x_1566:
[----:B------:R-:W-:Y:S05]  /*13d0*/  BSYNC B0 ;  /* 0x0000000000007941 */ /* 0x000fea0003800000 */
.L_x_1565:
        /* <DEDUP_REMOVED lines=11> */
.L_x_1568:
[----:B------:R-:W-:Y:S05]  /*1490*/  BSYNC B0 ;  /* 0x0000000000007941 */ /* 0x000fea0003800000 */
.L_x_1567:
        /* <DEDUP_REMOVED lines=11> */
.L_x_1570:
[----:B------:R-:W-:Y:S05]  /*1550*/  BSYNC B0 ;  /* 0x0000000000007941 */ /* 0x000fea0003800000 */
.L_x_1569:
        /* <DEDUP_REMOVED lines=11> */
.L_x_1572:
[----:B------:R-:W-:Y:S05]  /*1610*/  BSYNC B0 ;  /* 0x0000000000007941 */ /* 0x000fea0003800000 */
.L_x_1571:
        /* <DEDUP_REMOVED lines=11> */
.L_x_1574:
[----:B------:R-:W-:Y:S05]  /*16d0*/  BSYNC B0 ;  /* 0x0000000000007941 */ /* 0x000fea0003800000 */
.L_x_1573:
        /* <DEDUP_REMOVED lines=11> */
.L_x_1576:
[----:B------:R-:W-:Y:S05]  /*1790*/  BSYNC B0 ;  /* 0x0000000000007941 */ /* 0x000fea0003800000 */
.L_x_1575:
        /* <DEDUP_REMOVED lines=11> */
.L_x_1578:
[----:B------:R-:W-:Y:S05]  /*1850*/  BSYNC B0 ;  /* 0x0000000000007941 */ /* 0x000fea0003800000 */
.L_x_1577:
        /* <DEDUP_REMOVED lines=11> */
.L_x_1580:
[----:B------:R-:W-:Y:S05]  /*1910*/  BSYNC B0 ;  /* 0x0000000000007941 */ /* 0x000fea0003800000 */
.L_x_1579:
        /* <DEDUP_REMOVED lines=11> */
.L_x_1582:
[----:B------:R-:W-:Y:S05]  /*19d0*/  BSYNC B0 ;  /* 0x0000000000007941 */ /* 0x000fea0003800000 */
.L_x_1581:
        /* <DEDUP_REMOVED lines=11> */
.L_x_1584:
[----:B------:R-:W-:Y:S05]  /*1a90*/  BSYNC B0 ;  /* 0x0000000000007941 */ /* 0x000fea0003800000 */
.L_x_1583:
        /* <DEDUP_REMOVED lines=11> */
.L_x_1586:
[----:B------:R-:W-:Y:S05]  /*1b50*/  BSYNC B0 ;  /* 0x0000000000007941 */ /* 0x000fea0003800000 */
.L_x_1585:
        /* <DEDUP_REMOVED lines=11> */
.L_x_1588:
[----:B------:R-:W-:Y:S05]  /*1c10*/  BSYNC B0 ;  /* 0x0000000000007941 */ /* 0x000fea0003800000 */
.L_x_1587:
        /* <DEDUP_REMOVED lines=11> */
.L_x_1590:
[----:B------:R-:W-:Y:S05]  /*1cd0*/  BSYNC B0 ;  /* 0x0000000000007941 */ /* 0x000fea0003800000 */
.L_x_1589:
        /* <DEDUP_REMOVED lines=11> */
.L_x_1592:
[----:B------:R-:W-:Y:S05]  /*1d90*/  BSYNC B0 ;  /* 0x0000000000007941 */ /* 0x000fea0003800000 */
.L_x_1591:
        /* <DEDUP_REMOVED lines=11> */
.L_x_1594:
[----:B------:R-:W-:Y:S05]  /*1e50*/  BSYNC B0 ;  /* 0x0000000000007941 */ /* 0x000fea0003800000 */
.L_x_1593:
        /* <DEDUP_REMOVED lines=11> */
.L_x_1596:
[----:B------:R-:W-:Y:S05]  /*1f10*/  BSYNC B0 ;  /* 0x0000000000007941 */ /* 0x000fea0003800000 */
.L_x_1595:
        /* <DEDUP_REMOVED lines=11> */
.L_x_1598:
[----:B------:R-:W-:Y:S05]  /*1fd0*/  BSYNC B0 ;  /* 0x0000000000007941 */ /* 0x000fea0003800000 */
.L_x_1597:
        /* <DEDUP_REMOVED lines=11> */
.L_x_1600:
[----:B------:R-:W-:Y:S05]  /*2090*/  BSYNC B0 ;  /* 0x0000000000007941 */ /* 0x000fea0003800000 */
.L_x_1599:
        /* <DEDUP_REMOVED lines=11> */
.L_x_1602:
[----:B------:R-:W-:Y:S05]  /*2150*/  BSYNC B0 ;  /* 0x0000000000007941 */ /* 0x000fea0003800000 */
.L_x_1601:
        /* <DEDUP_REMOVED lines=11> */
.L_x_1604:
[----:B------:R-:W-:Y:S05]  /*2210*/  BSYNC B0 ;  /* 0x0000000000007941 */ /* 0x000fea0003800000 */
.L_x_1603:
        /* <DEDUP_REMOVED lines=11> */
.L_x_1606:
[----:B------:R-:W-:Y:S05]  /*22d0*/  BSYNC B0 ;  /* 0x0000000000007941 */ /* 0x000fea0003800000 */
.L_x_1605:
        /* <DEDUP_REMOVED lines=11> */
.L_x_1608:
[----:B------:R-:W-:Y:S05]  /*2390*/  BSYNC B0 ;  /* 0x0000000000007941 */ /* 0x000fea0003800000 */
.L_x_1607:
        /* <DEDUP_REMOVED lines=11> */
.L_x_1610:
[----:B------:R-:W-:Y:S05]  /*2450*/  BSYNC B0 ;  /* 0x0000000000007941 */ /* 0x000fea0003800000 */
.L_x_1609:
        /* <DEDUP_REMOVED lines=11> */
.L_x_1612:
[----:B------:R-:W-:Y:S05]  /*2510*/  BSYNC B0 ;  /* 0x0000000000007941 */ /* 0x000fea0003800000 */
.L_x_1611:
        /* <DEDUP_REMOVED lines=10> */
.L_x_1614:
[----:B------:R-:W-:Y:S05]  /*25c0*/  BSYNC B0 ;  /* 0x0000000000007941 */ /* 0x000fea0003800000 */
.L_x_1613:
        /* <DEDUP_REMOVED lines=10> */
.L_x_1616:
[----:B------:R-:W-:Y:S05]  /*2670*/  BSYNC B0 ;  /* 0x0000000000007941 */ /* 0x000fea0003800000 */
.L_x_1615:
        /* <DEDUP_REMOVED lines=10> */
.L_x_1618:
[----:B------:R-:W-:Y:S05]  /*2720*/  BSYNC B0 ;  /* 0x0000000000007941 */ /* 0x000fea0003800000 */
.L_x_1617:
        /* <DEDUP_REMOVED lines=10> */
.L_x_1620:
[----:B------:R-:W-:Y:S05]  /*27d0*/  BSYNC B0 ;  /* 0x0000000000007941 */ /* 0x000fea0003800000 */
.L_x_1619:
        /* <DEDUP_REMOVED lines=29> */
.L_x_1622:
[----:B------:R-:W-:Y:S05]  /*29b0*/  BSYNC B0 ;  /* 0x0000000000007941 */ /* 0x000fea0003800000 */
.L_x_1621:
        /* <DEDUP_REMOVED lines=9> */
.L_x_1624:
[----:B------:R-:W-:Y:S05]  /*2a50*/  BSYNC B0 ;  /* 0x0000000000007941 */ /* 0x000fea0003800000 */
.L_x_1623:
        /* <DEDUP_REMOVED lines=11> */
.L_x_1626:
[----:B------:R-:W-:Y:S05]  /*2b10*/  BSYNC B0 ;  /* 0x0000000000007941 */ /* 0x000fea0003800000 */
.L_x_1625:
        /* <DEDUP_REMOVED lines=9> */
.L_x_1628:
[----:B------:R-:W-:Y:S05]  /*2bb0*/  BSYNC B0 ;  /* 0x0000000000007941 */ /* 0x000fea0003800000 */
.L_x_1627:
        /* <DEDUP_REMOVED lines=11> */
.L_x_1630:
[----:B------:R-:W-:Y:S05]  /*2c70*/  BSYNC B0 ;  /* 0x0000000000007941 */ /* 0x000fea0003800000 */
.L_x_1629:
        /* <DEDUP_REMOVED lines=9> */
.L_x_1632:
[----:B------:R-:W-:Y:S05]  /*2d10*/  BSYNC B0 ;  /* 0x0000000000007941 */ /* 0x000fea0003800000 */
.L_x_1631:
        /* <DEDUP_REMOVED lines=11> */
.L_x_1634:
[----:B------:R-:W-:Y:S05]  /*2dd0*/  BSYNC B0 ;  /* 0x0000000000007941 */ /* 0x000fea0003800000 */
.L_x_1633:
        /* <DEDUP_REMOVED lines=9> */
.L_x_1636:
[----:B------:R-:W-:Y:S05]  /*2e70*/  BSYNC B0 ;  /* 0x0000000000007941 */ /* 0x000fea0003800000 */
.L_x_1635:
        /* <DEDUP_REMOVED lines=10> */
.L_x_1638:
[----:B------:R-:W-:Y:S05]  /*2f20*/  BSYNC B0 ;  /* 0x0000000000007941 */ /* 0x000fea0003800000 */
.L_x_1637:
        /* <DEDUP_REMOVED lines=9> */
.L_x_1640:
[----:B------:R-:W-:Y:S05]  /*2fc0*/  BSYNC B0 ;  /* 0x0000000000007941 */ /* 0x000fea0003800000 */
.L_x_1639:
        /* <DEDUP_REMOVED lines=10> */
.L_x_1642:
[----:B------:R-:W-:Y:S05]  /*3070*/  BSYNC B0 ;  /* 0x0000000000007941 */ /* 0x000fea0003800000 */
.L_x_1641:
        /* <DEDUP_REMOVED lines=9> */
.L_x_1644:
[----:B------:R-:W-:Y:S05]  /*3110*/  BSYNC B0 ;  /* 0x0000000000007941 */ /* 0x000fea0003800000 */
.L_x_1643:
        /* <DEDUP_REMOVED lines=10> */
.L_x_1646:
[----:B------:R-:W-:Y:S05]  /*31c0*/  BSYNC B0 ;  /* 0x0000000000007941 */ /* 0x000fea0003800000 */
.L_x_1645:
        /* <DEDUP_REMOVED lines=9> */
.L_x_1648:
[----:B------:R-:W-:Y:S05]  /*3260*/  BSYNC B0 ;  /* 0x0000000000007941 */ /* 0x000fea0003800000 */
.L_x_1647:
        /* <DEDUP_REMOVED lines=10> */
.L_x_1650:
[----:B------:R-:W-:Y:S05]  /*3310*/  BSYNC B0 ;  /* 0x0000000000007941 */ /* 0x000fea0003800000 */
.L_x_1649:
        /* <DEDUP_REMOVED lines=9> */
.L_x_1652:
[----:B------:R-:W-:Y:S05]  /*33b0*/  BSYNC B0 ;  /* 0x0000000000007941 */ /* 0x000fea0003800000 */
.L_x_1651:
        /* <DEDUP_REMOVED lines=10> */
.L_x_1654:
[----:B------:R-:W-:Y:S05]  /*3460*/  BSYNC B0 ;  /* 0x0000000000007941 */ /* 0x000fea0003800000 */
.L_x_1653:
        /* <DEDUP_REMOVED lines=9> */
.L_x_1656:
[----:B------:R-:W-:Y:S05]  /*3500*/  BSYNC B0 ;  /* 0x0000000000007941 */ /* 0x000fea0003800000 */
.L_x_1655:
        /* <DEDUP_REMOVED lines=10> */
.L_x_1658:
[----:B------:R-:W-:Y:S05]  /*35b0*/  BSYNC B0 ;  /* 0x0000000000007941 */ /* 0x000fea0003800000 */
.L_x_1657:
        /* <DEDUP_REMOVED lines=9> */
.L_x_1660:
[----:B------:R-:W-:Y:S05]  /*3650*/  BSYNC B0 ;  /* 0x0000000000007941 */ /* 0x000fea0003800000 */
.L_x_1659:
        /* <DEDUP_REMOVED lines=10> */
.L_x_1662:
[----:B------:R-:W-:Y:S05]  /*3700*/  BSYNC B0 ;  /* 0x0000000000007941 */ /* 0x000fea0003800000 */
.L_x_1661:
        /* <DEDUP_REMOVED lines=9> */
.L_x_1664:
[----:B------:R-:W-:Y:S05]  /*37a0*/  BSYNC B0 ;  /* 0x0000000000007941 */ /* 0x000fea0003800000 */
.L_x_1663:
        /* <DEDUP_REMOVED lines=10> */
.L_x_1666:
[----:B------:R-:W-:Y:S05]  /*3850*/  BSYNC B0 ;  /* 0x0000000000007941 */ /* 0x000fea0003800000 */
.L_x_1665:
        /* <DEDUP_REMOVED lines=9> */
.L_x_1668:
[----:B------:R-:W-:Y:S05]  /*38f0*/  BSYNC B0 ;  /* 0x0000000000007941 */ /* 0x000fea0003800000 */
.L_x_1667:
        /* <DEDUP_REMOVED lines=10> */
.L_x_1670:
[----:B------:R-:W-:Y:S05]  /*39a0*/  BSYNC B0 ;  /* 0x0000000000007941 */ /* 0x000fea0003800000 */
.L_x_1669:
        /* <DEDUP_REMOVED lines=9> */
.L_x_1672:
[----:B------:R-:W-:Y:S05]  /*3a40*/  BSYNC B0 ;  /* 0x0000000000007941 */ /* 0x000fea0003800000 */
.L_x_1671:
        /* <DEDUP_REMOVED lines=10> */
.L_x_1674:
[----:B------:R-:W-:Y:S05]  /*3af0*/  BSYNC B0 ;  /* 0x0000000000007941 */ /* 0x000fea0003800000 */
.L_x_1673:
        /* <DEDUP_REMOVED lines=9> */
.L_x_1676:
[----:B------:R-:W-:Y:S05]  /*3b90*/  BSYNC B0 ;  /* 0x0000000000007941 */ /* 0x000fea0003800000 */
.L_x_1675:
        /* <DEDUP_REMOVED lines=9> */
.L_x_1678:
[----:B------:R-:W-:Y:S05]  /*3c30*/  BSYNC B0 ;  /* 0x0000000000007941 */ /* 0x000fea0003800000 */
.L_x_1677:
        /* <DEDUP_REMOVED lines=8> */
.L_x_1680:
[----:B------:R-:W-:Y:S05]  /*3cc0*/  BSYNC B0 ;  /* 0x0000000000007941 */ /* 0x000fea0003800000 */
.L_x_1679:
        /* <DEDUP_REMOVED lines=9> */
.L_x_1682:
[----:B------:R-:W-:Y:S05]  /*3d60*/  BSYNC B0 ;  /* 0x0000000000007941 */ /* 0x000fea0003800000 */
.L_x_1681:
        /* <DEDUP_REMOVED lines=8> */
.L_x_1684:
[----:B------:R-:W-:Y:S05]  /*3df0*/  BSYNC B0 ;  /* 0x0000000000007941 */ /* 0x000fea0003800000 */
.L_x_1683:
        /* <DEDUP_REMOVED lines=20> */
[----:B------:R-:W-:-:S04]  /*3f40*/  @P0 F2FP.PACK_AB R3, RZ, R3 ;  /* 0x00000003ff03023e */ /* 0x000fc800000000ff */
        /* <DEDUP_REMOVED lines=8> */
[----:B------:R-:W-:-:S04]  /*3fd0*/  @P0 F2FP.PACK_AB R3, RZ, R3 ;  /* 0x00000003ff03023e */ /* 0x000fc800000000ff */
[----:B------:R-:W-:-:S05]  /*3fe0*/  @!P0 PRMT R3, R10, 0x7610, R3 ;  /* 0x000076100a038816 */ /* 0x000fca0000000003 */
[----:B------:R1:W-:Y:S01]  /*3ff0*/  STG.E.U16 [R38.64+0x40], R3 ;  /* 0x0000400326007986 */ /* 0x0003e2000c101504 */
        /* <DEDUP_REMOVED lines=234> */
[----:B-1----:R-:W-:Y:S02]  /*4ea0*/  IMAD.MOV.U32 R3, RZ, RZ, 0x7fff ;  /* 0x00007fffff037424 */ /* 0x002fe400078e00ff */
[----:B--2---:R-:W-:-:S05]  /*4eb0*/  @P0 FMUL.FTZ R0, R0, R65 ;  /* 0x0000004100000220 */ /* 0x004fca0000410000 */
[----:B------:R-:W-:-:S04]  /*4ec0*/  @P0 F2FP.PACK_AB R0, RZ, R0 ;  /* 0x00000000ff00023e */ /* 0x000fc800000000ff */
[----:B------:R-:W-:-:S05]  /*4ed0*/  @!P0 PRMT R0, R3, 0x7610, R0 ;  /* 0x0000761003008816 */ /* 0x000fca0000000000 */
[----:B------:R-:W-:Y:S01]  /*4ee0*/  STG.E.U16 [R38.64+0x7c0], R0 ;  /* 0x0007c00026007986 */ /* 0x000fe2000c101504 */
[----:B------:R-:W-:Y:S05]  /*4ef0*/  EXIT ;  /* 0x000000000000794d */ /* 0x000fea0003800000 */
.L_x_1685:
        /* <DEDUP_REMOVED lines=16> */
.L_x_10851:


//--------------------- .text._ZN43_GLOBAL__N__9ae7fba5_10_SoftMax_cu_9f978f6320softmax_warp_forwardIN3c104HalfES2_fLi9ELb0ELb1EEEvPT0_PKT_iiiPKbib --------------------------
	.section	.text._ZN43_GLOBAL__N__9ae7fba5_10_SoftMax_cu_9f978f6320softmax_warp_forwardIN3c104HalfES2_fLi9ELb0ELb1EEEvPT0_PKT_iiiPKbib,"ax",@progbits
	.sectioninfo	@"SHI_REGISTERS=48"
	.align	128
.text._ZN43_GLOBAL__N__9ae7fba5_10_SoftMax_cu_9f978f6320softmax_warp_forwardIN3c104HalfES2_fLi9ELb0ELb1EEEvPT0_PKT_iiiPKbib:
        .type           _ZN43_GLOBAL__N__9ae7fba5_10_SoftMax_cu_9f978f6320softmax_warp_forwardIN3c104HalfES2_fLi9ELb0ELb1EEEvPT0_PKT_iiiPKbib,@function
        .size           _ZN43_GLOBAL__N__9ae7fba5_10_SoftMax_cu_9f978f6320softmax_warp_forwardIN3c104HalfES2_fLi9ELb0ELb1EEEvPT0_PKT_iiiPKbib,(.L_x_10852 - _ZN43_GLOBAL__N__9ae7fba5_10_SoftMax_cu_9f978f6320softmax_warp_forwardIN3c104HalfES2_fLi9ELb0ELb1EEEvPT0_PKT_iiiPKbib)
        .other          _ZN43_GLOBAL__N__9ae7fba5_10_SoftMax_cu_9f978f6320softmax_warp_forwardIN3c104HalfES2_fLi9ELb0ELb1EEEvPT0_PKT_iiiPKbib,@"STO_CUDA_ENTRY STV_DEFAULT"
_ZN43_GLOBAL__N__9ae7fba5_10_SoftMax_cu_9f978f6320softmax_warp_forwardIN3c104HalfES2_fLi9ELb0ELb1EEEvPT0_PKT_iiiPKbib:
        /* <DEDUP_REMOVED lines=42> */
.L_x_1686:
        /* <DEDUP_REMOVED lines=75> */
[----:B---3--:R-:W-:Y:S01]  /*0750*/  @!P0 HADD2.F32 R39, -RZ, R19.H0_H0 ;  /* 0x20000013ff278230 */ /* 0x008fe20000004100 */
[----:B------:R-:W-:Y:S01]  /*0760*/  IMAD.MOV.U32 R19, RZ, RZ, -0x800000 ;  /* 0xff800000ff137424 */ /* 0x000fe200078e00ff */
[----:B----4-:R-:W-:Y:S01]  /*0770*/  @!P5 HADD2.F32 R19, -RZ, R25.H0_H0 ;  /* 0x20000019ff13d230 */ /* 0x010fe20000004100 */
[----:B------:R-:W-:Y:S01]  /*0780*/  IMAD.MOV.U32 R25, RZ, RZ, -0x800000 ;  /* 0xff800000ff197424 */ /* 0x000fe200078e00ff */
[----:B0-----:R-:W-:Y:S01]  /*0790*/  PRMT R20, RZ, 0x7610, R20 ;  /* 0x00007610ff147816 */ /* 0x001fe20000000014 */
[----:B------:R-:W-:Y:S01]  /*07a0*/  BSSY B0, `(.L_x_1687) ;  /* 0x000002f000007945 */ /* 0x000fe20003800000 */
[----:B------:R-:W-:-:S02]  /*07b0*/  IMAD.MOV.U32 R21, RZ, RZ, R39 ;  /* 0x000000ffff157224 */ /* 0x000fc400078e0027 */
[----:B------:R-:W-:Y:S01]  /*07c0*/  @!P0 PRMT R20, R40, 0x7610, R20 ;  /* 0x0000761028148816 */ /* 0x000fe20000000014 */
[----:B--2---:R-:W-:Y:S01]  /*07d0*/  @!P6 HADD2.F32 R44, -RZ, R42.H0_H0 ;  /* 0x2000002aff2ce230 */ /* 0x004fe20000004100 */
[-C--:B------:R-:W-:Y:S01]  /*07e0*/  ISETP.GE.AND P6, PT, R15, R23.reuse, PT ;  /* 0x000000170f00720c */ /* 0x080fe20003fc6270 */
[----:B------:R-:W-:Y:S01]  /*07f0*/  IMAD.MOV.U32 R42, RZ, RZ, -0x800000 ;  /* 0xff800000ff2a7424 */ /* 0x000fe200078e00ff */
[----:B------:R-:W-:Y:S01]  /*0800*/  @!P1 HADD2.F32 R42, -RZ, R26.H0_H0 ;  /* 0x2000001aff2a9230 */ /* 0x000fe20000004100 */
[----:B------:R-:W-:-:S10]  /*0810*/  ISETP.GE.AND P1, PT, R14, R23, PT ;  /* 0x000000170e00720c */ /* 0x000fd40003f26270 */
[----:B-----5:R-:W-:Y:S01]  /*0820*/  @!P6 HADD2.F32 R25, -RZ, R27.H0_H0 ;  /* 0x2000001bff19e230 */ /* 0x020fe20000004100 */
[-C--:B------:R-:W-:Y:S01]  /*0830*/  ISETP.GE.AND P6, PT, R13, R23.reuse, PT ;  /* 0x000000170d00720c */ /* 0x080fe20003fc6270 */
[----:B------:R-:W-:Y:S02]  /*0840*/  IMAD.MOV.U32 R27, RZ, RZ, -0x800000 ;  /* 0xff800000ff1b7424 */ /* 0x000fe400078e00ff */
[----:B------:R-:W-:Y:S01]  /*0850*/  IMAD.MOV.U32 R26, RZ, RZ, -0x800000 ;  /* 0xff800000ff1a7424 */ /* 0x000fe200078e00ff */
[----:B------:R-:W-:Y:S01]  /*0860*/  @!P1 HADD2.F32 R26, -RZ, R28.H0_H0 ;  /* 0x2000001cff1a9230 */ /* 0x000fe20000004100 */
[----:B------:R-:W-:-:S08]  /*0870*/  ISETP.GE.AND P1, PT, R12, R23, PT ;  /* 0x000000170c00720c */ /* 0x000fd00003f26270 */
[----:B------:R-:W-:Y:S01]  /*0880*/  @!P6 HADD2.F32 R27, -RZ, R29.H0_H0 ;  /* 0x2000001dff1be230 */ /* 0x000fe20000004100 */
[-C--:B------:R-:W-:Y:S01]  /*0890*/  ISETP.GE.AND P6, PT, R11, R23.reuse, PT ;  /* 0x000000170b00720c */ /* 0x080fe20003fc6270 */
[----:B------:R-:W-:Y:S02]  /*08a0*/  IMAD.MOV.U32 R29, RZ, RZ, -0x800000 ;  /* 0xff800000ff1d7424 */ /* 0x000fe400078e00ff */
[----:B------:R-:W-:Y:S01]  /*08b0*/  IMAD.MOV.U32 R28, RZ, RZ, -0x800000 ;  /* 0xff800000ff1c7424 */ /* 0x000fe200078e00ff */
[----:B------:R-:W-:Y:S01]  /*08c0*/  @!P1 HADD2.F32 R28, -RZ, R30.H0_H0 ;  /* 0x2000001eff1c9230 */ /* 0x000fe20000004100 */
[----:B------:R-:W-:-:S08]  /*08d0*/  ISETP.GE.AND P1, PT, R9, R23, PT ;  /* 0x000000170900720c */ /* 0x000fd00003f26270 */
[----:B------:R-:W-:Y:S01]  /*08e0*/  @!P6 HADD2.F32 R29, -RZ, R31.H0_H0 ;  /* 0x2000001fff1de230 */ /* 0x000fe20000004100 */
[----:B------:R-:W-:Y:S01]  /*08f0*/  ISETP.GE.AND P6, PT, R8, R23, PT ;  /* 0x000000170800720c */ /* 0x000fe20003fc6270 */
[----:B------:R-:W-:Y:S02]  /*0900*/  IMAD.MOV.U32 R31, RZ, RZ, -0x800000 ;  /* 0xff800000ff1f7424 */ /* 0x000fe400078e00ff */
[----:B------:R-:W-:Y:S01]  /*0910*/  IMAD.MOV.U32 R30, RZ, RZ, -0x800000 ;  /* 0xff800000ff1e7424 */ /* 0x000fe200078e00ff */
[----:B------:R-:W-:Y:S01]  /*0920*/  @!P1 HADD2.F32 R30, -RZ, R32.H0_H0 ;  /* 0x20000020ff1e9230 */ /* 0x000fe20000004100 */
[----:B------:R-:W-:-:S08]  /*0930*/  ISETP.NE.AND P1, PT, R45, RZ, PT ;  /* 0x000000ff2d00720c */ /* 0x000fd00003f25270 */
[----:B------:R-:W-:Y:S01]  /*0940*/  @!P6 HADD2.F32 R31, -RZ, R33.H0_H0 ;  /* 0x20000021ff1fe230 */ /* 0x000fe20000004100 */
[----:B------:R-:W-:Y:S01]  /*0950*/  ISETP.NE.AND P6, PT, R43, RZ, PT ;  /* 0x000000ff2b00720c */ /* 0x000fe20003fc5270 */
[----:B------:R-:W-:Y:S02]  /*0960*/  IMAD.MOV.U32 R32, RZ, RZ, -0x800000 ;  /* 0xff800000ff207424 */ /* 0x000fe400078e00ff */
[----:B------:R-:W-:-:S10]  /*0970*/  IMAD.MOV.U32 R33, RZ, RZ, -0x800000 ;  /* 0xff800000ff217424 */ /* 0x000fd400078e00ff */
[----:B------:R-:W-:Y:S01]  /*0980*/  @!P6 HADD2.F32 R32, -RZ, R34.H0_H0 ;  /* 0x20000022ff20e230 */ /* 0x000fe20000004100 */
[----:B------:R-:W-:Y:S01]  /*0990*/  IMAD.MOV.U32 R34, RZ, RZ, -0x800000 ;  /* 0xff800000ff227424 */ /* 0x000fe200078e00ff */
[----:B------:R-:W-:Y:S01]  /*09a0*/  @!P1 HADD2.F32 R33, -RZ, R35.H0_H0 ;  /* 0x20000023ff219230 */ /* 0x000fe20000004100 */
[----:B------:R-:W-:Y:S01]  /*09b0*/  IMAD.MOV.U32 R35, RZ, RZ, -0x800000 ;  /* 0xff800000ff237424 */ /* 0x000fe200078e00ff */
[----:B------:R-:W-:Y:S01]  /*09c0*/  @!P2 HADD2.F32 R34, -RZ, R36.H0_H0 ;  /* 0x20000024ff22a230 */ /* 0x000fe20000004100 */
[----:B------:R-:W-:Y:S01]  /*09d0*/  IMAD.MOV.U32 R36, RZ, RZ, -0x800000 ;  /* 0xff800000ff247424 */ /* 0x000fe200078e00ff */
[----:B------:R-:W-:Y:S02]  /*09e0*/  @!P3 HADD2.F32 R35, -RZ, R37.H0_H0 ;  /* 0x20000025ff23b230 */ /* 0x000fe40000004100 */
        /* <DEDUP_REMOVED lines=10> */
.L_x_1688:
[----:B------:R-:W-:Y:S05]  /*0a90*/  BSYNC B0 ;  /* 0x0000000000007941 */ /* 0x000fea0003800000 */
.L_x_1687:
        /* <DEDUP_REMOVED lines=11> */
.L_x_1690:
[----:B------:R-:W-:Y:S05]  /*0b50*/  BSYNC B0 ;  /* 0x0000000000007941 */ /* 0x000fea0003800000 */
.L_x_1689:
        /* <DEDUP_REMOVED lines=11> */
.L_x_1692:
[----:B------:R-:W-:Y:S05]  /*0c10*/  BSYNC B0 ;  /* 0x0000000000007941 */ /* 0x000fea0003800000 */
.L_x_1691:
        /* <DEDUP_REMOVED lines=11> */
.L_x_1694:
[----:B------:R-:W-:Y:S05]  /*0cd0*/  BSYNC B0 ;  /* 0x0000000000007941 */ /* 0x000fea0003800000 */
.L_x_1693:
        /* <DEDUP_REMOVED lines=11> */
.L_x_1696:
[----:B------:R-:W-:Y:S05]  /*0d90*/  BSYNC B0 ;  /* 0x0000000000007941 */ /* 0x000fea0003800000 */
.L_x_1695:
        /* <DEDUP_REMOVED lines=11> */
.L_x_1698:
[----:B------:R-:W-:Y:S05]  /*0e50*/  BSYNC B0 ;  /* 0x0000000000007941 */ /* 0x000fea0003800000 */
.L_x_1697:
        /* <DEDUP_REMOVED lines=11> */
.L_x_1700:
[----:B------:R-:W-:Y:S05]  /*0f10*/  BSYNC B0 ;  /* 0x0000000000007941 */ /* 0x000fea0003800000 */
.L_x_1699:
        /* <DEDUP_REMOVED lines=11> */
.L_x_1702:
[----:B------:R-:W-:Y:S05]  /*0fd0*/  BSYNC B0 ;  /* 0x0000000000007941 */ /* 0x000fea0003800000 */
.L_x_1701:
        /* <DEDUP_REMOVED lines=11> */
.L_x_1704:
[----:B------:R-:W-:Y:S05]  /*1090*/  BSYNC B0 ;  /* 0x0000000000007941 */ /* 0x000fea0003800000 */
.L_x_1703:
        /* <DEDUP_REMOVED lines=11> */
.L_x_1706:
[----:B------:R-:W-:Y:S05]  /*1150*/  BSYNC B0 ;  /* 0x0000000000007941 */ /* 0x000fea0003800000 */
.L_x_1705:
        /* <DEDUP_REMOVED lines=11> */
.L_x_1708:
[----:B------:R-:W-:Y:S05]  /*1210*/  BSYNC B0 ;  /* 0x0000000000007941 */ /* 0x000fea0003800000 */
.L_x_1707:
        /* <DEDUP_REMOVED lines=10> */
.L_x_1710:
[----:B------:R-:W-:Y:S05]  /*12c0*/  BSYNC B0 ;  /* 0x0000000000007941 */ /* 0x000fea0003800000 */
.L_x_1709:
        /* <DEDUP_REMOVED lines=10> */
.L_x_1712:
[----:B------:R-:W-:Y:S05]  /*1370*/  BSYNC B0 ;  /* 0x0000000000007941 */ /* 0x000fea0003800000 */
.L_x_1711:
        /* <DEDUP_REMOVED lines=10> */
.L_x_1714:
[----:B------:R-:W-:Y:S05]  /*1420*/  BSYNC B0 ;  /* 0x0000000000007941 */ /* 0x000fea0003800000 */
.L_x_1713:
        /* <DEDUP_REMOVED lines=10> */
.L_x_1716:
[----:B------:R-:W-:Y:S05]  /*14d0*/  BSYNC B0 ;  /* 0x0000000000007941 */ /* 0x000fea0003800000 */
.L_x_1715:
        /* <DEDUP_REMOVED lines=28> */
.L_x_1718:
[----:B------:R-:W-:Y:S05]  /*16a0*/  BSYNC B0 ;  /* 0x0000000000007941 */ /* 0x000fea0003800000 */
.L_x_1717:
        /* <DEDUP_REMOVED lines=10> */
.L_x_1720:
[----:B------:R-:W-:Y:S05]  /*1750*/  BSYNC B0 ;  /* 0x0000000000007941 */ /* 0x000fea0003800000 */
.L_x_1719:
        /* <DEDUP_REMOVED lines=11> */
.L_x_1722:
[----:B------:R-:W-:Y:S05]  /*1810*/  BSYNC B0 ;  /* 0x0000000000007941 */ /* 0x000fea0003800000 */
.L_x_1721:
        /* <DEDUP_REMOVED lines=9> */
.L_x_1724:
[----:B------:R-:W-:Y:S05]  /*18b0*/  BSYNC B0 ;  /* 0x0000000000007941 */ /* 0x000fea0003800000 */
.L_x_1723:
        /* <DEDUP_REMOVED lines=11> */
.L_x_1726:
[----:B------:R-:W-:Y:S05]  /*1970*/  BSYNC B0 ;  /* 0x0000000000007941 */ /* 0x000fea0003800000 */
.L_x_1725:
        /* <DEDUP_REMOVED lines=9> */
.L_x_1728:
[----:B------:R-:W-:Y:S05]  /*1a10*/  BSYNC B0 ;  /* 0x0000000000007941 */ /* 0x000fea0003800000 */
.L_x_1727:
        /* <DEDUP_REMOVED lines=11> */
.L_x_1730:
[----:B------:R-:W-:Y:S05]  /*1ad0*/  BSYNC B0 ;  /* 0x0000000000007941 */ /* 0x000fea0003800000 */
.L_x_1729:
        /* <DEDUP_REMOVED lines=9> */
.L_x_1732:
[----:B------:R-:W-:Y:S05]  /*1b70*/  BSYNC B0 ;  /* 0x0000000000007941 */ /* 0x000fea0003800000 */
.L_x_1731:
        /* <DEDUP_REMOVED lines=10> */
.L_x_1734:
[----:B------:R-:W-:Y:S05]  /*1c20*/  BSYNC B0 ;  /* 0x0000000000007941 */ /* 0x000fea0003800000 */
.L_x_1733:
        /* <DEDUP_REMOVED lines=9> */
.L_x_1736:
[----:B------:R-:W-:Y:S05]  /*1cc0*/  BSYNC B0 ;  /* 0x0000000000007941 */ /* 0x000fea0003800000 */
.L_x_1735:
        /* <DEDUP_REMOVED lines=10> */
.L_x_1738:
[----:B------:R-:W-:Y:S05]  /*1d70*/  BSYNC B0 ;  /* 0x0000000000007941 */ /* 0x000fea0003800000 */
.L_x_1737:
        /* <DEDUP_REMOVED lines=9> */
.L_x_1740:
[----:B------:R-:W-:Y:S05]  /*1e10*/  BSYNC B0 ;  /* 0x0000000000007941 */ /* 0x000fea0003800000 */
.L_x_1739:
        /* <DEDUP_REMOVED lines=9> */
.L_x_1742:
[----:B------:R-:W-:Y:S05]  /*1eb0*/  BSYNC B0 ;  /* 0x0000000000007941 */ /* 0x000fea0003800000 */
.L_x_1741:
        /* <DEDUP_REMOVED lines=8> */
.L_x_1744:
[----:B------:R-:W-:Y:S05]  /*1f40*/  BSYNC B0 ;  /* 0x0000000000007941 */ /* 0x000fea0003800000 */
.L_x_1743:
        /* <DEDUP_REMOVED lines=9> */
.L_x_1746:
[----:B------:R-:W-:Y:S05]  /*1fe0*/  BSYNC B0 ;  /* 0x0000000000007941 */ /* 0x000fea0003800000 */
.L_x_1745:
        /* <DEDUP_REMOVED lines=8> */
.L_x_1748:
[----:B------:R-:W-:Y:S05]  /*2070*/  BSYNC B0 ;  /* 0x0000000000007941 */ /* 0x000fea0003800000 */
.L_x_1747:
        /* <DEDUP_REMOVED lines=144> */
.L_x_1749:
        /* <DEDUP_REMOVED lines=16> */
.L_x_10852:


//--------------------- .text._ZN43_GLOBAL__N__9ae7fba5_10_SoftMax_cu_9f978f6320softmax_warp_forwardIN3c104HalfES2_fLi8ELb0ELb1EEEvPT0_PKT_iiiPKbib --------------------------
	.section	.text._ZN43_GLOBAL__N__9ae7fba5_10_SoftMax_cu_9f978f6320softmax_warp_forwardIN3c104HalfES2_fLi8ELb0ELb1EEEvPT0_PKT_iiiPKbib,"ax",@progbits
	.sectioninfo	@"SHI_REGISTERS=32"
	.align	128
.text._ZN43_GLOBAL__N__9ae7fba5_10_SoftMax_cu_9f978f6320softmax_warp_forwardIN3c104HalfES2_fLi8ELb0ELb1EEEvPT0_PKT_iiiPKbib:
        .type           _ZN43_GLOBAL__N__9ae7fba5_10_SoftMax_cu_9f978f6320softmax_warp_forwardIN3c104HalfES2_fLi8ELb0ELb1EEEvPT0_PKT_iiiPKbib,@function
        .size           _ZN43_GLOBAL__N__9ae7fba5_10_SoftMax_cu_9f978f6320softmax_warp_forwardIN3c104HalfES2_fLi8ELb0ELb1EEEvPT0_PKT_iiiPKbib,(.L_x_10853 - _ZN43_GLOBAL__N__9ae7fba5_10_SoftMax_cu_9f978f6320softmax_warp_forwardIN3c104HalfES2_fLi8ELb0ELb1EEEvPT0_PKT_iiiPKbib)
        .other          _ZN43_GLOBAL__N__9ae7fba5_10_SoftMax_cu_9f978f6320softmax_warp_forwardIN3c104HalfES2_fLi8ELb0ELb1EEEvPT0_PKT_iiiPKbib,@"STO_CUDA_ENTRY STV_DEFAULT"
_ZN43_GLOBAL__N__9ae7fba5_10_SoftMax_cu_9f978f6320softmax_warp_forwardIN3c104HalfES2_fLi8ELb0ELb1EEEvPT0_PKT_iiiPKbib:
        /* <DEDUP_REMOVED lines=42> */
.L_x_1750:
        /* <DEDUP_REMOVED lines=38> */
[----:B---3--:R-:W-:Y:S01]  /*0500*/  @!P6 HADD2.F32 R26, -RZ, R18.H0_H0 ;  /* 0x20000012ff1ae230 */ /* 0x008fe20000004100 */
[----:B------:R-:W-:Y:S01]  /*0510*/  ISETP.NE.AND P6, PT, R24, RZ, PT ;  /* 0x000000ff1800720c */ /* 0x000fe20003fc5270 */
[----:B------:R-:W-:Y:S01]  /*0520*/  IMAD.MOV.U32 R19, RZ, RZ, -0x800000 ;  /* 0xff800000ff137424 */ /* 0x000fe200078e00ff */
[----:B----4-:R-:W-:Y:S01]  /*0530*/  @!P0 HADD2.F32 R19, -RZ, R29.H0_H0 ;  /* 0x2000001dff138230 */ /* 0x010fe20000004100 */
[----:B------:R-:W-:Y:S01]  /*0540*/  IMAD.MOV.U32 R24, RZ, RZ, -0x800000 ;  /* 0xff800000ff187424 */ /* 0x000fe200078e00ff */
[----:B0-----:R-:W-:Y:S01]  /*0550*/  PRMT R14, RZ, 0x7610, R14 ;  /* 0x00007610ff0e7816 */ /* 0x001fe2000000000e */
[----:B------:R-:W-:Y:S01]  /*0560*/  IMAD.MOV.U32 R20, RZ, RZ, -0x800000 ;  /* 0xff800000ff147424 */ /* 0x000fe200078e00ff */
[----:B------:R-:W-:Y:S01]  /*0570*/  BSSY B0, `(.L_x_1751) ;  /* 0x0000016000007945 */ /* 0x000fe20003800000 */
[----:B------:R-:W-:Y:S01]  /*0580*/  @!P5 HADD2.F32 R20, -RZ, R17.H0_H0 ;  /* 0x20000011ff14d230 */ /* 0x000fe20000004100 */
[----:B------:R-:W-:Y:S01]  /*0590*/  IMAD.MOV.U32 R18, RZ, RZ, -0x800000 ;  /* 0xff800000ff127424 */ /* 0x000fe200078e00ff */
[----:B------:R-:W-:Y:S01]  /*05a0*/  @!P1 HADD2.F32 R18, -RZ, R23.H0_H0 ;  /* 0x20000017ff129230 */ /* 0x000fe20000004100 */
[----:B------:R-:W-:-:S03]  /*05b0*/  IMAD.MOV.U32 R17, RZ, RZ, -0x800000 ;  /* 0xff800000ff117424 */ /* 0x000fc600078e00ff */
[----:B-----5:R-:W-:Y:S01]  /*05c0*/  @!P6 HADD2.F32 R24, -RZ, R16.H0_H0 ;  /* 0x20000010ff18e230 */ /* 0x020fe20000004100 */
[----:B------:R-:W-:Y:S01]  /*05d0*/  IMAD.MOV.U32 R16, RZ, RZ, -0x800000 ;  /* 0xff800000ff107424 */ /* 0x000fe200078e00ff */
[----:B------:R-:W-:Y:S01]  /*05e0*/  @!P2 HADD2.F32 R17, -RZ, R28.H0_H0 ;  /* 0x2000001cff11a230 */ /* 0x000fe20000004100 */
[----:B------:R-:W-:Y:S01]  /*05f0*/  IMAD.MOV.U32 R15, RZ, RZ, -0x800000 ;  /* 0xff800000ff0f7424 */ /* 0x000fe200078e00ff */
[----:B------:R-:W-:Y:S01]  /*0600*/  @!P0 PRMT R14, R27, 0x7610, R14 ;  /* 0x000076101b0e8816 */ /* 0x000fe2000000000e */
[----:B--2---:R-:W-:Y:S01]  /*0610*/  @!P3 HADD2.F32 R16, -RZ, R21.H0_H0 ;  /* 0x20000015ff10b230 */ /* 0x004fe20000004100 */
[----:B------:R-:W-:Y:S01]  /*0620*/  IMAD.MOV.U32 R21, RZ, RZ, R19 ;  /* 0x000000ffff157224 */ /* 0x000fe200078e0013 */
        /* <DEDUP_REMOVED lines=10> */
.L_x_1752:
[----:B------:R-:W-:Y:S05]  /*06d0*/  BSYNC B0 ;  /* 0x0000000000007941 */ /* 0x000fea0003800000 */
.L_x_1751:
        /* <DEDUP_REMOVED lines=11> */
.L_x_1754:
[----:B------:R-:W-:Y:S05]  /*0790*/  BSYNC B0 ;  /* 0x0000000000007941 */ /* 0x000fea0003800000 */
.L_x_1753:
        /* <DEDUP_REMOVED lines=11> */
.L_x_1756:
[----:B------:R-:W-:Y:S05]  /*0850*/  BSYNC B0 ;  /* 0x0000000000007941 */ /* 0x000fea0003800000 */
.L_x_1755:
        /* <DEDUP_REMOVED lines=10> */
.L_x_1758:
[----:B------:R-:W-:Y:S05]  /*0900*/  BSYNC B0 ;  /* 0x0000000000007941 */ /* 0x000fea0003800000 */
.L_x_1757:
        /* <DEDUP_REMOVED lines=10> */
.L_x_1760:
[----:B------:R-:W-:Y:S05]  /*09b0*/  BSYNC B0 ;  /* 0x0000000000007941 */ /* 0x000fea0003800000 */
.L_x_1759:
        /* <DEDUP_REMOVED lines=10> */
.L_x_1762:
[----:B------:R-:W-:Y:S05]  /*0a60*/  BSYNC B0 ;  /* 0x0000000000007941 */ /* 0x000fea0003800000 */
.L_x_1761:
        /* <DEDUP_REMOVED lines=10> */
.L_x_1764:
[----:B------:R-:W-:Y:S05]  /*0b10*/  BSYNC B0 ;  /* 0x0000000000007941 */ /* 0x000fea0003800000 */
.L_x_1763:
        /* <DEDUP_REMOVED lines=29> */
.L_x_1766:
[----:B------:R-:W-:Y:S05]  /*0cf0*/  BSYNC B0 ;  /* 0x0000000000007941 */ /* 0x000fea0003800000 */
.L_x_1765:
        /* <DEDUP_REMOVED lines=9> */
.L_x_1768:
[----:B------:R-:W-:Y:S05]  /*0d90*/  BSYNC B0 ;  /* 0x0000000000007941 */ /* 0x000fea0003800000 */
.L_x_1767:
        /* <DEDUP_REMOVED lines=11> */
.L_x_1770:
[----:B------:R-:W-:Y:S05]  /*0e50*/  BSYNC B0 ;  /* 0x0000000000007941 */ /* 0x000fea0003800000 */
.L_x_1769:
        /* <DEDUP_REMOVED lines=9> */
.L_x_1772:
[----:B------:R-:W-:Y:S05]  /*0ef0*/  BSYNC B0 ;  /* 0x0000000000007941 */ /* 0x000fea0003800000 */
.L_x_1771:
        /* <DEDUP_REMOVED lines=10> */
.L_x_1774:
[----:B------:R-:W-:Y:S05]  /*0fa0*/  BSYNC B0 ;  /* 0x0000000000007941 */ /* 0x000fea0003800000 */
.L_x_1773:
        /* <DEDUP_REMOVED lines=8> */
.L_x_1776:
[----:B------:R-:W-:Y:S05]  /*1030*/  BSYNC B0 ;  /* 0x0000000000007941 */ /* 0x000fea0003800000 */
.L_x_1775:
        /* <DEDUP_REMOVED lines=10> */
.L_x_1778:
[----:B------:R-:W-:Y:S05]  /*10e0*/  BSYNC B0 ;  /* 0x0000000000007941 */ /* 0x000fea0003800000 */
.L_x_1777:
        /* <DEDUP_REMOVED lines=8> */
.L_x_1780:
[----:B------:R-:W-:Y:S05]  /*1170*/  BSYNC B0 ;  /* 0x0000000000007941 */ /* 0x000fea0003800000 */
.L_x_1779:
        /* <DEDUP_REMOVED lines=21> */
[----:B------:R-:W-:-:S04]  /*12d0*/  @P0 F2FP.PACK_AB R3, RZ, R3 ;  /* 0x00000003ff03023e */ /* 0x000fc800000000ff */
[----:B------:R-:W-:-:S05]  /*12e0*/  @!P0 PRMT R3, R12, 0x7610, R3 ;  /* 0x000076100c038816 */ /* 0x000fca0000000003 */
[----:B------:R1:W-:Y:S01]  /*12f0*/  STG.E.U16 [R6.64], R3 ;  /* 0x0000000306007986 */ /* 0x0003e2000c101504 */
        /* <DEDUP_REMOVED lines=49> */
[----:B-1----:R-:W1:Y:S02]  /*1610*/  @P0 MUFU.RCP R3, R2 ;  /* 0x0000000200030308 */ /* 0x002e640000001000 */
[----:B-1----:R-:W-:Y:S02]  /*1620*/  @P0 FMUL.FTZ R0, R3, R18 ;  /* 0x0000001203000220 */ /* 0x002fe40000410000 */
[----:B------:R-:W-:-:S03]  /*1630*/  IMAD.MOV.U32 R3, RZ, RZ, 0x7fff ;  /* 0x00007fffff037424 */ /* 0x000fc600078e00ff */
[----:B------:R-:W-:-:S04]  /*1640*/  @P0 F2FP.PACK_AB R0, RZ, R0 ;  /* 0x00000000ff00023e */ /* 0x000fc800000000ff */
[----:B------:R-:W-:-:S05]  /*1650*/  @!P0 PRMT R0, R3, 0x7610, R0 ;  /* 0x0000761003008816 */ /* 0x000fca0000000000 */
[----:B------:R-:W-:Y:S01]  /*1660*/  STG.E.U16 [R6.64+0x1c0], R0 ;  /* 0x0001c00006007986 */ /* 0x000fe2000c101504 */
[----:B------:R-:W-:Y:S05]  /*1670*/  EXIT ;  /* 0x000000000000794d */ /* 0x000fea0003800000 */
.L_x_1781:
        /* <DEDUP_REMOVED lines=16> */
.L_x_10853:


//--------------------- .text._ZN43_GLOBAL__N__9ae7fba5_10_SoftMax_cu_9f978f6320softmax_warp_forwardIN3c104HalfES2_fLi7ELb0ELb1EEEvPT0_PKT_iiiPKbib --------------------------
	.section	.text._ZN43_GLOBAL__N__9ae7fba5_10_SoftMax_cu_9f978f6320softmax_warp_forwardIN3c104HalfES2_fLi7ELb0ELb1EEEvPT0_PKT_iiiPKbib,"ax",@progbits
	.sectioninfo	@"SHI_REGISTERS=32"
	.align	128
.text._ZN43_GLOBAL__N__9ae7fba5_10_SoftMax_cu_9f978f6320softmax_warp_forwardIN3c104HalfES2_fLi7ELb0ELb1EEEvPT0_PKT_iiiPKbib:
        .type           _ZN43_GLOBAL__N__9ae7fba5_10_SoftMax_cu_9f978f6320softmax_warp_forwardIN3c104HalfES2_fLi7ELb0ELb1EEEvPT0_PKT_iiiPKbib,@function
        .size           _ZN43_GLOBAL__N__9ae7fba5_10_SoftMax_cu_9f978f6320softmax_warp_forwardIN3c104HalfES2_fLi7ELb0ELb1EEEvPT0_PKT_iiiPKbib,(.L_x_10854 - _ZN43_GLOBAL__N__9ae7fba5_10_SoftMax_cu_9f978f6320softmax_warp_forwardIN3c104HalfES2_fLi7ELb0ELb1EEEvPT0_PKT_iiiPKbib)
        .other          _ZN43_GLOBAL__N__9ae7fba5_10_SoftMax_cu_9f978f6320softmax_warp_forwardIN3c104HalfES2_fLi7ELb0ELb1EEEvPT0_PKT_iiiPKbib,@"STO_CUDA_ENTRY STV_DEFAULT"
_ZN43_GLOBAL__N__9ae7fba5_10_SoftMax_cu_9f978f6320softmax_warp_forwardIN3c104HalfES2_fLi7ELb0ELb1EEEvPT0_PKT_iiiPKbib:
        /* <DEDUP_REMOVED lines=50> */
.L_x_1782:
        /* <DEDUP_REMOVED lines=38> */
[----:B--2---:R-:W-:Y:S01]  /*0580*/  @!P5 HADD2.F32 R25, -RZ, R27.H0_H0 ;  /* 0x2000001bff19d230 */ /* 0x004fe20000004100 */
[----:B------:R-:W-:-:S13]  /*0590*/  ISETP.NE.AND P5, PT, R26, RZ, PT ;  /* 0x000000ff1a00720c */ /* 0x000fda0003fa5270 */
[----:B---3--:R-:W-:Y:S01]  /*05a0*/  @!P5 HADD2.F32 R24, -RZ, R16.H0_H0 ;  /* 0x20000010ff18d230 */ /* 0x008fe20000004100 */
[----:B------:R-:W-:Y:S01]  /*05b0*/  ISETP.NE.AND P5, PT, R29, RZ, PT ;  /* 0x000000ff1d00720c */ /* 0x000fe20003fa5270 */
[----:B----4-:R-:W-:Y:S01]  /*05c0*/  @!P6 HADD2.F32 R23, -RZ, R18.H0_H0 ;  /* 0x20000012ff17e230 */ /* 0x010fe20000004100 */
[----:B------:R-:W-:Y:S02]  /*05d0*/  IMAD.MOV.U32 R18, RZ, RZ, -0x800000 ;  /* 0xff800000ff127424 */ /* 0x000fe400078e00ff */
[----:B------:R-:W-:Y:S01]  /*05e0*/  IMAD.MOV.U32 R16, RZ, RZ, -0x800000 ;  /* 0xff800000ff107424 */ /* 0x000fe200078e00ff */
[----:B-----5:R-:W-:Y:S02]  /*05f0*/  @!P1 HADD2.F32 R16, -RZ, R20.H0_H0 ;  /* 0x20000014ff109230 */ /* 0x020fe40000004100 */
[----:B------:R-:W-:Y:S02]  /*0600*/  @!P2 HADD2.F32 R9, -RZ, R21.H0_H0 ;  /* 0x20000015ff09a230 */ /* 0x000fe40000004100 */
[----:B------:R-:W-:-:S02]  /*0610*/  @!P3 HADD2.F32 R8, -RZ, R22.H0_H0 ;  /* 0x20000016ff08b230 */ /* 0x000fc40000004100 */
[----:B------:R-:W-:Y:S02]  /*0620*/  @!P0 HADD2.F32 R18, -RZ, R19.H0_H0 ;  /* 0x20000013ff128230 */ /* 0x000fe40000004100 */
[----:B------:R-:W-:Y:S01]  /*0630*/  @!P4 HADD2.F32 R7, -RZ, R6.H0_H0 ;  /* 0x20000006ff07c230 */ /* 0x000fe20000004100 */
        /* <DEDUP_REMOVED lines=12> */
.L_x_1785:
[----:B------:R-:W-:Y:S05]  /*0700*/  BSYNC B0 ;  /* 0x0000000000007941 */ /* 0x000fea0003800000 */
.L_x_1784:
        /* <DEDUP_REMOVED lines=11> */
.L_x_1787:
[----:B------:R-:W-:Y:S05]  /*07c0*/  BSYNC B0 ;  /* 0x0000000000007941 */ /* 0x000fea0003800000 */
.L_x_1786:
        /* <DEDUP_REMOVED lines=11> */
.L_x_1789:
[----:B------:R-:W-:Y:S05]  /*0880*/  BSYNC B0 ;  /* 0x0000000000007941 */ /* 0x000fea0003800000 */
.L_x_1788:
        /* <DEDUP_REMOVED lines=10> */
.L_x_1791:
[----:B------:R-:W-:Y:S05]  /*0930*/  BSYNC B0 ;  /* 0x0000000000007941 */ /* 0x000fea0003800000 */
.L_x_1790:
        /* <DEDUP_REMOVED lines=16> */
.L_x_1793:
[----:B------:R-:W-:Y:S05]  /*0a40*/  BSYNC B0 ;  /* 0x0000000000007941 */ /* 0x000fea0003800000 */
.L_x_1792:
        /* <DEDUP_REMOVED lines=10> */
.L_x_1795:
[----:B------:R-:W-:Y:S05]  /*0af0*/  BSYNC B0 ;  /* 0x0000000000007941 */ /* 0x000fea0003800000 */
.L_x_1794:
        /* <DEDUP_REMOVED lines=10> */
.L_x_1797:
[----:B------:R-:W-:Y:S05]  /*0ba0*/  BSYNC B0 ;  /* 0x0000000000007941 */ /* 0x000fea0003800000 */
.L_x_1796:
[----:B------:R-:W-:-:S04]  /*0bb0*/  PRMT R19, R21, 0x9910, RZ ;  /* 0x0000991015137816 */ /* 0x000fc800000000ff */
[----:B------:R-:W-:-:S04]  /*0bc0*/  ISETP.NE.AND P5, PT, R19, RZ, PT ;  /* 0x000000ff1300720c */ /* 0x000fc80003fa5270 */
[----:B------:R-:W-:Y:S01]  /*0bd0*/  FSEL R19, R20, -INF , P5 ;  /* 0xff80000014137808 */ /* 0x000fe20002800000 */
[----:B------:R-:W-:Y:S05]  /*0be0*/  BRA `(.L_x_1798) ;  /* 0x0000059000007947 */ /* 0x000fea0003800000 */
.L_x_1783:
        /* <DEDUP_REMOVED lines=11> */
.L_x_1800:
[----:B------:R-:W-:Y:S05]  /*0ca0*/  BSYNC B0 ;  /* 0x0000000000007941 */ /* 0x000fea0003800000 */
.L_x_1799:
        /* <DEDUP_REMOVED lines=11> */
.L_x_1802:
[----:B------:R-:W-:Y:S05]  /*0d60*/  BSYNC B0 ;  /* 0x0000000000007941 */ /* 0x000fea0003800000 */
.L_x_1801:
        /* <DEDUP_REMOVED lines=11> */
.L_x_1804:
[----:B------:R-:W-:Y:S05]  /*0e20*/  BSYNC B0 ;  /* 0x0000000000007941 */ /* 0x000fea0003800000 */
.L_x_1803:
        /* <DEDUP_REMOVED lines=10> */
.L_x_1806:
[----:B------:R-:W-:Y:S05]  /*0ed0*/  BSYNC B0 ;  /* 0x0000000000007941 */ /* 0x000fea0003800000 */
.L_x_1805:
        /* <DEDUP_REMOVED lines=16> */
.L_x_1808:
[----:B------:R-:W-:Y:S05]  /*0fe0*/  BSYNC B0 ;  /* 0x0000000000007941 */ /* 0x000fea0003800000 */
.L_x_1807:
        /* <DEDUP_REMOVED lines=10> */
.L_x_1810:
[----:B------:R-:W-:Y:S05]  /*1090*/  BSYNC B0 ;  /* 0x0000000000007941 */ /* 0x000fea0003800000 */
.L_x_1809:
        /* <DEDUP_REMOVED lines=10> */
.L_x_1812:
[----:B------:R-:W-:Y:S05]  /*1140*/  BSYNC B0 ;  /* 0x0000000000007941 */ /* 0x000fea0003800000 */
.L_x_1811:
[----:B------:R-:W-:-:S04]  /*1150*/  PRMT R19, R21, 0x9910, RZ ;  /* 0x0000991015137816 */ /* 0x000fc800000000ff */
[----:B------:R-:W-:-:S04]  /*1160*/  ISETP.NE.AND P5, PT, R19, RZ, PT ;  /* 0x000000ff1300720c */ /* 0x000fc80003fa5270 */
[----:B------:R-:W-:Y:S02]  /*1170*/  FSEL R19, R20, -INF , P5 ;  /* 0xff80000014137808 */ /* 0x000fe40002800000 */
.L_x_1798:
        /* <DEDUP_REMOVED lines=46> */
.L_x_1816:
[----:B------:R-:W-:Y:S05]  /*1460*/  BSYNC B1 ;  /* 0x0000000000017941 */ /* 0x000fea0003800000 */
.L_x_1815:
        /* <DEDUP_REMOVED lines=11> */
.L_x_1818:
[----:B------:R-:W-:Y:S05]  /*1520*/  BSYNC B1 ;  /* 0x0000000000017941 */ /* 0x000fea0003800000 */
.L_x_1817:
        /* <DEDUP_REMOVED lines=9> */
.L_x_1820:
[----:B------:R-:W-:Y:S05]  /*15c0*/  BSYNC B1 ;  /* 0x0000000000017941 */ /* 0x000fea0003800000 */
.L_x_1819:
        /* <DEDUP_REMOVED lines=10> */
.L_x_1822:
[----:B------:R-:W-:Y:S05]  /*1670*/  BSYNC B1 ;  /* 0x0000000000017941 */ /* 0x000fea0003800000 */
.L_x_1821:
        /* <DEDUP_REMOVED lines=9> */
.L_x_1824:
[----:B------:R-:W-:Y:S05]  /*1710*/  BSYNC B1 ;  /* 0x0000000000017941 */ /* 0x000fea0003800000 */
.L_x_1823:
        /* <DEDUP_REMOVED lines=8> */
.L_x_1826:
[----:B------:R-:W-:Y:S05]  /*17a0*/  BSYNC B1 ;  /* 0x0000000000017941 */ /* 0x000fea0003800000 */
.L_x_1825:
        /* <DEDUP_REMOVED lines=8> */
.L_x_1828:
[----:B------:R-:W-:Y:S05]  /*1830*/  BSYNC B1 ;  /* 0x0000000000017941 */ /* 0x000fea0003800000 */
.L_x_1827:
        /* <DEDUP_REMOVED lines=10> */
.L_x_1814:
        /* <DEDUP_REMOVED lines=12> */
.L_x_1831:
[----:B------:R-:W-:Y:S05]  /*19a0*/  BSYNC B1 ;  /* 0x0000000000017941 */ /* 0x000fea0003800000 */
.L_x_1830:
        /* <DEDUP_REMOVED lines=10> */
.L_x_1833:
[----:B------:R-:W-:Y:S05]  /*1a50*/  BSYNC B1 ;  /* 0x0000000000017941 */ /* 0x000fea0003800000 */
.L_x_1832:
        /* <DEDUP_REMOVED lines=10> */
.L_x_1835:
[----:B------:R-:W-:Y:S05]  /*1b00*/  BSYNC B1 ;  /* 0x0000000000017941 */ /* 0x000fea0003800000 */
.L_x_1834:
        /* <DEDUP_REMOVED lines=9> */
.L_x_1837:
[----:B------:R-:W-:Y:S05]  /*1ba0*/  BSYNC B1 ;  /* 0x0000000000017941 */ /* 0x000fea0003800000 */
.L_x_1836:
        /* <DEDUP_REMOVED lines=11> */
.L_x_1839:
[----:B------:R-:W-:Y:S05]  /*1c60*/  BSYNC B1 ;  /* 0x0000000000017941 */ /* 0x000fea0003800000 */
.L_x_1838:
        /* <DEDUP_REMOVED lines=8> */
.L_x_1841:
[----:B------:R-:W-:Y:S05]  /*1cf0*/  BSYNC B1 ;  /* 0x0000000000017941 */ /* 0x000fea0003800000 */
.L_x_1840:
        /* <DEDUP_REMOVED lines=8> */
.L_x_1843:
[----:B------:R-:W-:Y:S05]  /*1d80*/  BSYNC B1 ;  /* 0x0000000000017941 */ /* 0x000fea0003800000 */
.L_x_1842:
        /* <DEDUP_REMOVED lines=8> */
.L_x_1829:
[----:B------:R-:W-:Y:S05]  /*1e10*/  BSYNC B0 ;  /* 0x0000000000007941 */ /* 0x000fea0003800000 */
.L_x_1813:
        /* <DEDUP_REMOVED lines=37> */
[----:B------:R-:W-:-:S04]  /*2070*/  @P2 F2FP.PACK_AB R7, RZ, R7 ;  /* 0x00000007ff07223e */ /* 0x000fc800000000ff */
[----:B------:R-:W-:-:S05]  /*2080*/  @!P2 PRMT R7, R9, 0x7610, R7 ;  /* 0x000076100907a816 */ /* 0x000fca0000000007 */
[----:B------:R0:W-:Y:S01]  /*2090*/  STG.E.U16 [R2.64], R7 ;  /* 0x0000000702007986 */ /* 0x0001e2000c101504 */
[----:B------:R-:W-:Y:S05]  /*20a0*/  @P0 BRA `(.L_x_1845) ;  /* 0x0000016000000947 */ /* 0x000fea0003800000 */
[----:B------:R-:W1:Y:S01]  /*20b0*/  @P2 MUFU.RCP R16, R5 ;  /* 0x0000000500102308 */ /* 0x000e620000001000 */
[----:B------:R-:W-:Y:S01]  /*20c0*/  IMAD.MOV.U32 R9, RZ, RZ, 0x7fff ;  /* 0x00007fffff097424 */ /* 0x000fe200078e00ff */
[----:B------:R-:W-:Y:S01]  /*20d0*/  ISETP.GE.AND P0, PT, R14, c[0x0][0x178], PT ;  /* 0x00005e000e007a0c */ /* 0x000fe20003f06270 */
[----:B01----:R-:W-:-:S05]  /*20e0*/  @P2 FMUL.FTZ R7, R16, R25 ;  /* 0x0000001910072220 */ /* 0x003fca0000410000 */
[----:B------:R-:W-:-:S04]  /*20f0*/  @P2 F2FP.PACK_AB R7, RZ, R7 ;  /* 0x00000007ff07223e */ /* 0x000fc800000000ff */
[----:B------:R-:W-:-:S05]  /*2100*/  @!P2 PRMT R7, R9, 0x7610, R7 ;  /* 0x000076100907a816 */ /* 0x000fca0000000007 */
[----:B------:R0:W-:Y:S01]  /*2110*/  STG.E.U16 [R2.64+0x40], R7 ;  /* 0x0000400702007986 */ /* 0x0001e2000c101504 */
        /* <DEDUP_REMOVED lines=10> */
[----:B------:R-:W-:Y:S02]  /*21c0*/  IMAD.MOV.U32 R9, RZ, RZ, 0x7fff ;  /* 0x00007fffff097424 */ /* 0x000fe400078e00ff */
[----:B01----:R-:W-:-:S05]  /*21d0*/  @P2 FMUL.FTZ R7, R16, R17 ;  /* 0x0000001110072220 */ /* 0x003fca0000410000 */
[----:B------:R-:W-:-:S04]  /*21e0*/  @P2 F2FP.PACK_AB R7, RZ, R7 ;  /* 0x00000007ff07223e */ /* 0x000fc800000000ff */
[----:B------:R-:W-:-:S05]  /*21f0*/  @!P2 PRMT R7, R9, 0x7610, R7 ;  /* 0x000076100907a816 */ /* 0x000fca0000000007 */
[----:B------:R0:W-:Y:S02]  /*2200*/  STG.E.U16 [R2.64+0xc0], R7 ;  /* 0x0000c00702007986 */ /* 0x0001e4000c101504 */
.L_x_1845:
[----:B------:R-:W-:Y:S05]  /*2210*/  BSYNC B0 ;  /* 0x0000000000007941 */ /* 0x000fea0003800000 */
.L_x_1844:
        /* <DEDUP_REMOVED lines=11> */
[----:B------:R-:W-:Y:S02]  /*22d0*/  @P1 F2FP.PACK_AB R0, RZ, R0 ;  /* 0x00000000ff00123e */ /* 0x000fe400000000ff */
        /* <DEDUP_REMOVED lines=9> */
[----:B------:R-:W-:-:S04]  /*2370*/  @P1 F2FP.PACK_AB R0, RZ, R0 ;  /* 0x00000000ff00123e */ /* 0x000fc800000000ff */
[----:B------:R-:W-:-:S05]  /*2380*/  @!P1 PRMT R0, R5, 0x7610, R0 ;  /* 0x0000761005009816 */ /* 0x000fca0000000000 */
[----:B------:R0:W-:Y:S01]  /*2390*/  STG.E.U16 [R2.64+0x40], R0 ;  /* 0x0000400002007986 */ /* 0x0001e2000c101504 */
        /* <DEDUP_REMOVED lines=9> */
[----:B------:R-:W1:Y:S02]  /*2430*/  @P1 MUFU.RCP R5, R4 ;  /* 0x0000000400051308 */ /* 0x000e640000001000 */
[----:B01----:R-:W-:Y:S02]  /*2440*/  @P1 FMUL.FTZ R0, R5, R8 ;  /* 0x0000000805001220 */ /* 0x003fe40000410000 */
[----:B------:R-:W-:-:S03]  /*2450*/  IMAD.MOV.U32 R5, RZ, RZ, 0x7fff ;  /* 0x00007fffff057424 */ /* 0x000fc600078e00ff */
[----:B------:R-:W-:-:S04]  /*2460*/  @P1 F2FP.PACK_AB R0, RZ, R0 ;  /* 0x00000000ff00123e */ /* 0x000fc800000000ff */
[----:B------:R-:W-:-:S05]  /*2470*/  @!P1 PRMT R0, R5, 0x7610, R0 ;  /* 0x0000761005009816 */ /* 0x000fca0000000000 */
[----:B------:R-:W-:Y:S01]  /*2480*/  STG.E.U16 [R2.64+0xc0], R0 ;  /* 0x0000c00002007986 */ /* 0x000fe2000c101504 */
[----:B------:R-:W-:Y:S05]  /*2490*/  EXIT ;  /* 0x000000000000794d */ /* 0x000fea0003800000 */
.L_x_1846:
        /* <DEDUP_REMOVED lines=14> */
.L_x_10854:


//--------------------- .text._ZN43_GLOBAL__N__9ae7fba5_10_SoftMax_cu_9f978f6320softmax_warp_forwardIN3c104HalfES2_fLi6ELb0ELb1EEEvPT0_PKT_iiiPKbib --------------------------
	.section	.text._ZN43_GLOBAL__N__9ae7fba5_10_SoftMax_cu_9f978f6320softmax_warp_forwardIN3c104HalfES2_fLi6ELb0ELb1EEEvPT0_PKT_iiiPKbib,"ax",@progbits
	.sectioninfo	@"SHI_REGISTERS=27"
	.align	128
.text._ZN43_GLOBAL__N__9ae7fba5_10_SoftMax_cu_9f978f6320softmax_warp_forwardIN3c104HalfES2_fLi6ELb0ELb1EEEvPT0_PKT_iiiPKbib:
        .type           _ZN43_GLOBAL__N__9ae7fba5_10_SoftMax_cu_9f978f6320softmax_warp_forwardIN3c104HalfES2_fLi6ELb0ELb1EEEvPT0_PKT_iiiPKbib,@function
        .size           _ZN43_GLOBAL__N__9ae7fba5_10_SoftMax_cu_9f978f6320softmax_warp_forwardIN3c104HalfES2_fLi6ELb0ELb1EEEvPT0_PKT_iiiPKbib,(.L_x_10855 - _ZN43_GLOBAL__N__9ae7fba5_10_SoftMax_cu_9f978f6320softmax_warp_forwardIN3c104HalfES2_fLi6ELb0ELb1EEEvPT0_PKT_iiiPKbib)
        .other          _ZN43_GLOBAL__N__9ae7fba5_10_SoftMax_cu_9f978f6320softmax_warp_forwardIN3c104HalfES2_fLi6ELb0ELb1EEEvPT0_PKT_iiiPKbib,@"STO_CUDA_ENTRY STV_DEFAULT"
_ZN43_GLOBAL__N__9ae7fba5_10_SoftMax_cu_9f978f6320softmax_warp_forwardIN3c104HalfES2_fLi6ELb0ELb1EEEvPT0_PKT_iiiPKbib:
        /* <DEDUP_REMOVED lines=46> */
.L_x_1847:
        /* <DEDUP_REMOVED lines=28> */
[----:B------:R-:W-:Y:S01]  /*04a0*/  IADD3.X R5, R5, c[0x0][0x184], RZ, P0, !PT ;  /* 0x0000610005057a10 */ /* 0x000fe200007fe4ff */
[----:B--2---:R-:W-:Y:S02]  /*04b0*/  @!P2 HADD2.F32 R13, -RZ, R23.H0_H0 ;  /* 0x20000017ff0da230 */ /* 0x004fe40000004100 */
[----:B---3--:R-:W-:Y:S02]  /*04c0*/  @!P3 HADD2.F32 R12, -RZ, R15.H0_H0 ;  /* 0x2000000fff0cb230 */ /* 0x008fe40000004100 */
[----:B----4-:R-:W-:Y:S02]  /*04d0*/  @!P4 HADD2.F32 R14, -RZ, R20.H0_H0 ;  /* 0x20000014ff0ec230 */ /* 0x010fe40000004100 */
[----:B-----5:R-:W-:Y:S01]  /*04e0*/  @!P5 HADD2.F32 R11, -RZ, R22.H0_H0 ;  /* 0x20000016ff0bd230 */ /* 0x020fe20000004100 */
        /* <DEDUP_REMOVED lines=9> */
.L_x_1850:
[----:B------:R-:W-:Y:S05]  /*0580*/  BSYNC B0 ;  /* 0x0000000000007941 */ /* 0x000fea0003800000 */
.L_x_1849:
        /* <DEDUP_REMOVED lines=10> */
.L_x_1852:
[----:B------:R-:W-:Y:S05]  /*0630*/  BSYNC B0 ;  /* 0x0000000000007941 */ /* 0x000fea0003800000 */
.L_x_1851:
        /* <DEDUP_REMOVED lines=18> */
.L_x_1854:
[----:B------:R-:W-:Y:S05]  /*0760*/  BSYNC B0 ;  /* 0x0000000000007941 */ /* 0x000fea0003800000 */
.L_x_1853:
[----:B------:R-:W-:-:S04]  /*0770*/  PRMT R16, R17, 0x9910, RZ ;  /* 0x0000991011107816 */ /* 0x000fc800000000ff */
[----:B------:R-:W-:-:S04]  /*0780*/  ISETP.NE.AND P0, PT, R16, RZ, PT ;  /* 0x000000ff1000720c */ /* 0x000fc80003f05270 */
[----:B------:R-:W-:Y:S01]  /*0790*/  FSEL R16, R18, -INF , P0 ;  /* 0xff80000012107808 */ /* 0x000fe20000000000 */
[----:B------:R-:W-:Y:S05]  /*07a0*/  BRA `(.L_x_1855) ;  /* 0x000002a000007947 */ /* 0x000fea0003800000 */
.L_x_1848:
        /* <DEDUP_REMOVED lines=8> */
.L_x_1857:
[----:B------:R-:W-:Y:S05]  /*0830*/  BSYNC B0 ;  /* 0x0000000000007941 */ /* 0x000fea0003800000 */
.L_x_1856:
        /* <DEDUP_REMOVED lines=10> */
.L_x_1859:
[----:B------:R-:W-:Y:S05]  /*08e0*/  BSYNC B0 ;  /* 0x0000000000007941 */ /* 0x000fea0003800000 */
.L_x_1858:
        /* <DEDUP_REMOVED lines=18> */
.L_x_1861:
[----:B------:R-:W-:Y:S05]  /*0a10*/  BSYNC B0 ;  /* 0x0000000000007941 */ /* 0x000fea0003800000 */
.L_x_1860:
[----:B------:R-:W-:-:S04]  /*0a20*/  PRMT R16, R17, 0x9910, RZ ;  /* 0x0000991011107816 */ /* 0x000fc800000000ff */
[----:B------:R-:W-:-:S04]  /*0a30*/  ISETP.NE.AND P0, PT, R16, RZ, PT ;  /* 0x000000ff1000720c */ /* 0x000fc80003f05270 */
[----:B------:R-:W-:Y:S02]  /*0a40*/  FSEL R16, R18, -INF , P0 ;  /* 0xff80000012107808 */ /* 0x000fe40000000000 */
.L_x_1855:
        /* <DEDUP_REMOVED lines=44> */
.L_x_1865:
[----:B------:R-:W-:Y:S05]  /*0d10*/  BSYNC B1 ;  /* 0x0000000000017941 */ /* 0x000fea0003800000 */
.L_x_1864:
        /* <DEDUP_REMOVED lines=9> */
.L_x_1867:
[----:B------:R-:W-:Y:S05]  /*0db0*/  BSYNC B1 ;  /* 0x0000000000017941 */ /* 0x000fea0003800000 */
.L_x_1866:
        /* <DEDUP_REMOVED lines=8> */
.L_x_1869:
[----:B------:R-:W-:Y:S05]  /*0e40*/  BSYNC B1 ;  /* 0x0000000000017941 */ /* 0x000fea0003800000 */
.L_x_1868:
        /* <DEDUP_REMOVED lines=10> */
.L_x_1863:
        /* <DEDUP_REMOVED lines=12> */
.L_x_1872:
[----:B------:R-:W-:Y:S05]  /*0fb0*/  BSYNC B1 ;  /* 0x0000000000017941 */ /* 0x000fea0003800000 */
.L_x_1871:
        /* <DEDUP_REMOVED lines=9> */
.L_x_1874:
[----:B------:R-:W-:Y:S05]  /*1050*/  BSYNC B1 ;  /* 0x0000000000017941 */ /* 0x000fea0003800000 */
.L_x_1873:
        /* <DEDUP_REMOVED lines=8> */
.L_x_1876:
[----:B------:R-:W-:Y:S05]  /*10e0*/  BSYNC B1 ;  /* 0x0000000000017941 */ /* 0x000fea0003800000 */
.L_x_1875:
        /* <DEDUP_REMOVED lines=8> */
.L_x_1870:
[----:B------:R-:W-:Y:S05]  /*1170*/  BSYNC B0 ;  /* 0x0000000000007941 */ /* 0x000fea0003800000 */
.L_x_1862:
        /* <DEDUP_REMOVED lines=34> */
[----:B------:R-:W-:-:S04]  /*13a0*/  @P3 F2FP.PACK_AB R5, RZ, R5 ;  /* 0x00000005ff05323e */ /* 0x000fc800000000ff */
        /* <DEDUP_REMOVED lines=8> */
[----:B------:R-:W-:-:S04]  /*1430*/  @P3 F2FP.PACK_AB R0, RZ, R0 ;  /* 0x00000000ff00323e */ /* 0x000fc800000000ff */
[----:B------:R-:W-:-:S05]  /*1440*/  @!P3 PRMT R0, R5, 0x7610, R0 ;  /* 0x000076100500b816 */ /* 0x000fca0000000000 */
[----:B------:R1:W-:Y:S02]  /*1450*/  STG.E.U16 [R2.64+0x40], R0 ;  /* 0x0000400002007986 */ /* 0x0003e4000c101504 */
.L_x_1878:
[----:B------:R-:W-:Y:S05]  /*1460*/  BSYNC B0 ;  /* 0x0000000000007941 */ /* 0x000fea0003800000 */
.L_x_1877:
        /* <DEDUP_REMOVED lines=20> */
.L_x_1879:
        /* <DEDUP_REMOVED lines=13> */
.L_x_10855:


//--------------------- .text._ZN43_GLOBAL__N__9ae7fba5_10_SoftMax_cu_9f978f6320softmax_warp_forwardIN3c104HalfES2_fLi5ELb0ELb1EEEvPT0_PKT_iiiPKbib --------------------------
	.section	.text._ZN43_GLOBAL__N__9ae7fba5_10_SoftMax_cu_9f978f6320softmax_warp_forwardIN3c104HalfES2_fLi5ELb0ELb1EEEvPT0_PKT_iiiPKbib,"ax",@progbits
	.sectioninfo	@"SHI_REGISTERS=24"
	.align	128
.text._ZN43_GLOBAL__N__9ae7fba5_10_SoftMax_cu_9f978f6320softmax_warp_forwardIN3c104HalfES2_fLi5ELb0ELb1EEEvPT0_PKT_iiiPKbib:
        .type           _ZN43_GLOBAL__N__9ae7fba5_10_SoftMax_cu_9f978f6320softmax_warp_forwardIN3c104HalfES2_fLi5ELb0ELb1EEEvPT0_PKT_iiiPKbib,@function
        .size           _ZN43_GLOBAL__N__9ae7fba5_10_SoftMax_cu_9f978f6320softmax_warp_forwardIN3c104HalfES2_fLi5ELb0ELb1EEEvPT0_PKT_iiiPKbib,(.L_x_10856 - _ZN43_GLOBAL__N__9ae7fba5_10_SoftMax_cu_9f978f6320softmax_warp_forwardIN3c104HalfES2_fLi5ELb0ELb1EEEvPT0_PKT_iiiPKbib)
        .other          _ZN43_GLOBAL__N__9ae7fba5_10_SoftMax_cu_9f978f6320softmax_warp_forwardIN3c104HalfES2_fLi5ELb0ELb1EEEvPT0_PKT_iiiPKbib,@"STO_CUDA_ENTRY STV_DEFAULT"
_ZN43_GLOBAL__N__9ae7fba5_10_SoftMax_cu_9f978f6320softmax_warp_forwardIN3c104HalfES2_fLi5ELb0ELb1EEEvPT0_PKT_iiiPKbib:
        /* <DEDUP_REMOVED lines=57> */
.L_x_1880:
[C---:B-1----:R-:W-:Y:S01]  /*0390*/  IADD3 R2, P3, R6.reuse, c[0x0][0x180], RZ ;  /* 0x0000600006027a10 */ /* 0x042fe20007f7e0ff */
[----:B------:R-:W-:Y:S01]  /*03a0*/  BSSY B0, `(.L_x_1881) ;  /* 0x0000027000007945 */ /* 0x000fe20003800000 */
[--C-:B------:R-:W-:Y:S01]  /*03b0*/  SHF.R.S32.HI R9, RZ, 0x1f, R3.reuse ;  /* 0x0000001fff097819 */ /* 0x100fe20000011403 */
[----:B------:R-:W-:Y:S01]  /*03c0*/  IMAD.MOV.U32 R10, RZ, RZ, -0x800000 ;  /* 0xff800000ff0a7424 */ /* 0x000fe200078e00ff */
[----:B------:R-:W-:Y:S01]  /*03d0*/  IADD3 R6, P4, P5, R6, c[0x0][0x180], R3 ;  /* 0x0000600006067a10 */ /* 0x000fe20007d9e003 */
[----:B------:R-:W-:Y:S01]  /*03e0*/  IMAD.MOV.U32 R11, RZ, RZ, -0x800000 ;  /* 0xff800000ff0b7424 */ /* 0x000fe200078e00ff */
[C---:B------:R-:W-:Y:S01]  /*03f0*/  IADD3.X R3, R7.reuse, c[0x0][0x184], RZ, P3, !PT ;  /* 0x0000610007037a10 */ /* 0x040fe20001ffe4ff */
[----:B-----5:R-:W-:Y:S01]  /*0400*/  @!P0 HADD2.F32 R10, -RZ, R12.H0_H0 ;  /* 0x2000000cff0a8230 */ /* 0x020fe20000004100 */
[----:B------:R-:W-:Y:S01]  /*0410*/  IADD3.X R7, R7, c[0x0][0x184], R9, P4, P5 ;  /* 0x0000610007077a10 */ /* 0x000fe200027ea409 */
[----:B------:R-:W-:Y:S01]  /*0420*/  @!P1 HADD2.F32 R11, -RZ, R8.H0_H0 ;  /* 0x20000008ff0b9230 */ /* 0x000fe20000004100 */
[----:B------:R-:W-:Y:S05]  /*0430*/  @!P2 BRA `(.L_x_1882) ;  /* 0x000000f00000a947 */ /* 0x000fea0003800000 */
[----:B------:R-:W-:Y:S01]  /*0440*/  BSSY B1, `(.L_x_1883) ;  /* 0x0000007000017945 */ /* 0x000fe20003800000 */
[----:B------:R-:W-:Y:S05]  /*0450*/  @P1 BRA `(.L_x_1884) ;  /* 0x0000004000001947 */ /* 0x000fea0003800000 */
[----:B------:R-:W2:Y:S02]  /*0460*/  LDG.E.U8 R8, [R2.64] ;  /* 0x0000000602087981 */ /* 0x000ea4000c1e1100 */
[----:B--2---:R-:W-:Y:S01]  /*0470*/  ISETP.NE.AND P3, PT, R8, RZ, PT ;  /* 0x000000ff0800720c */ /* 0x004fe20003f65270 */
[----:B------:R-:W-:-:S12]  /*0480*/  IMAD.MOV.U32 R8, RZ, RZ, R11 ;  /* 0x000000ffff087224 */ /* 0x000fd800078e000b */
[----:B------:R-:W-:Y:S05]  /*0490*/  @!P3 BRA `(.L_x_1885) ;  /* 0x000000100000b947 */ /* 0x000fea0003800000 */
.L_x_1884:
[----:B------:R-:W-:Y:S02]  /*04a0*/  IMAD.MOV.U32 R8, RZ, RZ, -0x800000 ;  /* 0xff800000ff087424 */ /* 0x000fe400078e00ff */
.L_x_1885:
[----:B------:R-:W-:Y:S05]  /*04b0*/  BSYNC B1 ;  /* 0x0000000000017941 */ /* 0x000fea0003800000 */
.L_x_1883:
[----:B------:R-:W-:Y:S05]  /*04c0*/  @P0 BRA `(.L_x_1886) ;  /* 0x0000004000000947 */ /* 0x000fea0003800000 */
[----:B------:R-:W2:Y:S02]  /*04d0*/  LDG.E.U8 R12, [R2.64] ;  /* 0x00000006020c7981 */ /* 0x000ea4000c1e1100 */
[----:B--2---:R-:W-:Y:S01]  /*04e0*/  ISETP.NE.AND P3, PT, R12, RZ, PT ;  /* 0x000000ff0c00720c */ /* 0x004fe20003f65270 */
[----:B------:R-:W-:-:S12]  /*04f0*/  IMAD.MOV.U32 R12, RZ, RZ, R10 ;  /* 0x000000ffff0c7224 */ /* 0x000fd800078e000a */
[----:B------:R-:W-:Y:S05]  /*0500*/  @!P3 BRA `(.L_x_1887) ;  /* 0x000001000000b947 */ /* 0x000fea0003800000 */
.L_x_1886:
[----:B------:R-:W-:Y:S01]  /*0510*/  IMAD.MOV.U32 R12, RZ, RZ, -0x800000 ;  /* 0xff800000ff0c7424 */ /* 0x000fe200078e00ff */
[----:B------:R-:W-:Y:S05]  /*0520*/  BRA `(.L_x_1887) ;  /* 0x000000e000007947 */ /* 0x000fea0003800000 */
.L_x_1882:
[----:B------:R-:W-:Y:S01]  /*0530*/  BSSY B1, `(.L_x_1888) ;  /* 0x0000007000017945 */ /* 0x000fe20003800000 */
[----:B------:R-:W-:Y:S05]  /*0540*/  @P1 BRA `(.L_x_1889) ;  /* 0x0000004000001947 */ /* 0x000fea0003800000 */
[----:B------:R-:W2:Y:S02]  /*0550*/  LDG.E.U8 R8, [R2.64] ;  /* 0x0000000602087981 */ /* 0x000ea4000c1e1100 */
[----:B--2---:R-:W-:Y:S01]  /*0560*/  ISETP.NE.AND P3, PT, R8, RZ, PT ;  /* 0x000000ff0800720c */ /* 0x004fe20003f65270 */
[----:B------:R-:W-:-:S12]  /*0570*/  IMAD.MOV.U32 R8, RZ, RZ, R11 ;  /* 0x000000ffff087224 */ /* 0x000fd800078e000b */
[----:B------:R-:W-:Y:S05]  /*0580*/  @!P3 BRA `(.L_x_1890) ;  /* 0x000000100000b947 */ /* 0x000fea0003800000 */
.L_x_1889:
[----:B------:R-:W-:Y:S02]  /*0590*/  IMAD.MOV.U32 R8, RZ, RZ, -0x800000 ;  /* 0xff800000ff087424 */ /* 0x000fe400078e00ff */
.L_x_1890:
[----:B------:R-:W-:Y:S05]  /*05a0*/  BSYNC B1 ;  /* 0x0000000000017941 */ /* 0x000fea0003800000 */
.L_x_1888:
[----:B------:R-:W-:Y:S05]  /*05b0*/  @P0 BRA `(.L_x_1891) ;  /* 0x0000004000000947 */ /* 0x000fea0003800000 */
[----:B------:R-:W2:Y:S02]  /*05c0*/  LDG.E.U8 R12, [R6.64] ;  /* 0x00000006060c7981 */ /* 0x000ea4000c1e1100 */
[----:B--2---:R-:W-:Y:S01]  /*05d0*/  ISETP.NE.AND P3, PT, R12, RZ, PT ;  /* 0x000000ff0c00720c */ /* 0x004fe20003f65270 */
[----:B------:R-:W-:-:S12]  /*05e0*/  IMAD.MOV.U32 R12, RZ, RZ, R10 ;  /* 0x000000ffff0c7224 */ /* 0x000fd800078e000a */
[----:B------:R-:W-:Y:S05]  /*05f0*/  @!P3 BRA `(.L_x_1887) ;  /* 0x000000100000b947 */ /* 0x000fea0003800000 */
.L_x_1891:
[----:B------:R-:W-:Y:S02]  /*0600*/  IMAD.MOV.U32 R12, RZ, RZ, -0x800000 ;  /* 0xff800000ff0c7424 */ /* 0x000fe400078e00ff */
.L_x_1887:
[----:B------:R-:W-:Y:S05]  /*0610*/  BSYNC B0 ;  /* 0x0000000000007941 */ /* 0x000fea0003800000 */
.L_x_1881:
        /* <DEDUP_REMOVED lines=42> */
.L_x_1895:
[----:B------:R-:W-:Y:S05]  /*08c0*/  BSYNC B1 ;  /* 0x0000000000017941 */ /* 0x000fea0003800000 */
.L_x_1894:
        /* <DEDUP_REMOVED lines=11> */
.L_x_1893:
        /* <DEDUP_REMOVED lines=10> */
.L_x_1898:
[----:B------:R-:W-:Y:S05]  /*0a20*/  BSYNC B1 ;  /* 0x0000000000017941 */ /* 0x000fea0003800000 */
.L_x_1897:
        /* <DEDUP_REMOVED lines=9> */
.L_x_1896:
[----:B------:R-:W-:Y:S05]  /*0ac0*/  BSYNC B0 ;  /* 0x0000000000007941 */ /* 0x000fea0003800000 */
.L_x_1892:
        /* <DEDUP_REMOVED lines=31> */
[----:B------:R-:W-:-:S04]  /*0cc0*/  @P0 F2FP.PACK_AB R0, RZ, R0 ;  /* 0x00000000ff00023e */ /* 0x000fc800000000ff */
[----:B------:R-:W-:Y:S02]  /*0cd0*/  @!P0 PRMT R0, R3, 0x7610, R0 ;  /* 0x0000761003008816 */ /* 0x000fe40000000000 */
[----:B------:R-:W-:-:S05]  /*0ce0*/  LEA.HI.X R3, R4, c[0x0][0x164], R5, 0x1, P3 ;  /* 0x0000590004037a11 */ /* 0x000fca00018f0c05 */
[----:B------:R0:W-:Y:S02]  /*0cf0*/  STG.E.U16 [R2.64], R0 ;  /* 0x0000000002007986 */ /* 0x0001e4000c101506 */
.L_x_1900:
[----:B------:R-:W-:Y:S05]  /*0d00*/  BSYNC B0 ;  /* 0x0000000000007941 */ /* 0x000fea0003800000 */
.L_x_1899:
        /* <DEDUP_REMOVED lines=9> */
[----:B------:R-:W-:-:S04]  /*0da0*/  @P0 F2FP.PACK_AB R0, RZ, R0 ;  /* 0x00000000ff00023e */ /* 0x000fc800000000ff */
[----:B------:R-:W-:Y:S02]  /*0db0*/  @!P0 PRMT R0, R3, 0x7610, R0 ;  /* 0x0000761003008816 */ /* 0x000fe40000000000 */
[----:B------:R-:W-:-:S05]  /*0dc0*/  LEA.HI.X R3, R4, c[0x0][0x164], R5, 0x1, P1 ;  /* 0x0000590004037a11 */ /* 0x000fca00008f0c05 */
[----:B------:R-:W-:Y:S01]  /*0dd0*/  STG.E.U16 [R2.64], R0 ;  /* 0x0000000002007986 */ /* 0x000fe2000c101506 */
[----:B------:R-:W-:Y:S05]  /*0de0*/  EXIT ;  /* 0x000000000000794d */ /* 0x000fea0003800000 */
.L_x_1901:
        /* <DEDUP_REMOVED lines=9> */
.L_x_10856:


//--------------------- .text._ZN43_GLOBAL__N__9ae7fba5_10_SoftMax_cu_9f978f6320softmax_warp_forwardIN3c104HalfES2_fLi4ELb0ELb1EEEvPT0_PKT_iiiPKbib --------------------------
	.section	.text._ZN43_GLOBAL__N__9ae7fba5_10_SoftMax_cu_9f978f6320softmax_warp_forwardIN3c104HalfES2_fLi4ELb0ELb1EEEvPT0_PKT_iiiPKbib,"ax",@progbits
	.sectioninfo	@"SHI_REGISTERS=24"
	.align	128
.text._ZN43_GLOBAL__N__9ae7fba5_10_SoftMax_cu_9f978f6320softmax_warp_forwardIN3c104HalfES2_fLi4ELb0ELb1EEEvPT0_PKT_iiiPKbib:
        .type           _ZN43_GLOBAL__N__9ae7fba5_10_SoftMax_cu_9f978f6320softmax_warp_forwardIN3c104HalfES2_fLi4ELb0ELb1EEEvPT0_PKT_iiiPKbib,@function
        .size           _ZN43_GLOBAL__N__9ae7fba5_10_SoftMax_cu_9f978f6320softmax_warp_forwardIN3c104HalfES2_fLi4ELb0ELb1EEEvPT0_PKT_iiiPKbib,(.L_x_10857 - _ZN43_GLOBAL__N__9ae7fba5_10_SoftMax_cu_9f978f6320softmax_warp_forwardIN3c104HalfES2_fLi4ELb0ELb1EEEvPT0_PKT_iiiPKbib)
        .other          _ZN43_GLOBAL__N__9ae7fba5_10_SoftMax_cu_9f978f6320softmax_warp_forwardIN3c104HalfES2_fLi4ELb0ELb1EEEvPT0_PKT_iiiPKbib,@"STO_CUDA_ENTRY STV_DEFAULT"
_ZN43_GLOBAL__N__9ae7fba5_10_SoftMax_cu_9f978f6320softmax_warp_forwardIN3c104HalfES2_fLi4ELb0ELb1EEEvPT0_PKT_iiiPKbib:
        /* <DEDUP_REMOVED lines=57> */
.L_x_1902:
        /* <DEDUP_REMOVED lines=17> */
.L_x_1906:
[----:B------:R-:W-:Y:S02]  /*04a0*/  IMAD.MOV.U32 R8, RZ, RZ, -0x800000 ;  /* 0xff800000ff087424 */ /* 0x000fe400078e00ff */
.L_x_1907:
[----:B------:R-:W-:Y:S05]  /*04b0*/  BSYNC B1 ;  /* 0x0000000000017941 */ /* 0x000fea0003800000 */
.L_x_1905:
[----:B------:R-:W-:Y:S05]  /*04c0*/  @P0 BRA `(.L_x_1908) ;  /* 0x0000004000000947 */ /* 0x000fea0003800000 */
[----:B------:R-:W2:Y:S02]  /*04d0*/  LDG.E.U8 R12, [R2.64] ;  /* 0x00000006020c7981 */ /* 0x000ea4000c1e1100 */
[----:B--2---:R-:W-:Y:S01]  /*04e0*/  ISETP.NE.AND P3, PT, R12, RZ, PT ;  /* 0x000000ff0c00720c */ /* 0x004fe20003f65270 */
[----:B------:R-:W-:-:S12]  /*04f0*/  IMAD.MOV.U32 R12, RZ, RZ, R10 ;  /* 0x000000ffff0c7224 */ /* 0x000fd800078e000a */
[----:B------:R-:W-:Y:S05]  /*0500*/  @!P3 BRA `(.L_x_1909) ;  /* 0x000001000000b947 */ /* 0x000fea0003800000 */
.L_x_1908:
[----:B------:R-:W-:Y:S01]  /*0510*/  IMAD.MOV.U32 R12, RZ, RZ, -0x800000 ;  /* 0xff800000ff0c7424 */ /* 0x000fe200078e00ff */
[----:B------:R-:W-:Y:S05]  /*0520*/  BRA `(.L_x_1909) ;  /* 0x000000e000007947 */ /* 0x000fea0003800000 */
.L_x_1904:
[----:B------:R-:W-:Y:S01]  /*0530*/  BSSY B1, `(.L_x_1910) ;  /* 0x0000007000017945 */ /* 0x000fe20003800000 */
[----:B------:R-:W-:Y:S05]  /*0540*/  @P1 BRA `(.L_x_1911) ;  /* 0x0000004000001947 */ /* 0x000fea0003800000 */
[----:B------:R-:W2:Y:S02]  /*0550*/  LDG.E.U8 R8, [R2.64] ;  /* 0x0000000602087981 */ /* 0x000ea4000c1e1100 */
[----:B--2---:R-:W-:Y:S01]  /*0560*/  ISETP.NE.AND P3, PT, R8, RZ, PT ;  /* 0x000000ff0800720c */ /* 0x004fe20003f65270 */
[----:B------:R-:W-:-:S12]  /*0570*/  IMAD.MOV.U32 R8, RZ, RZ, R11 ;  /* 0x000000ffff087224 */ /* 0x000fd800078e000b */
[----:B------:R-:W-:Y:S05]  /*0580*/  @!P3 BRA `(.L_x_1912) ;  /* 0x000000100000b947 */ /* 0x000fea0003800000 */
.L_x_1911:
[----:B------:R-:W-:Y:S02]  /*0590*/  IMAD.MOV.U32 R8, RZ, RZ, -0x800000 ;  /* 0xff800000ff087424 */ /* 0x000fe400078e00ff */
.L_x_1912:
[----:B------:R-:W-:Y:S05]  /*05a0*/  BSYNC B1 ;  /* 0x0000000000017941 */ /* 0x000fea0003800000 */
.L_x_1910:
[----:B------:R-:W-:Y:S05]  /*05b0*/  @P0 BRA `(.L_x_1913) ;  /* 0x0000004000000947 */ /* 0x000fea0003800000 */
[----:B------:R-:W2:Y:S02]  /*05c0*/  LDG.E.U8 R12, [R6.64] ;  /* 0x00000006060c7981 */ /* 0x000ea4000c1e1100 */
[----:B--2---:R-:W-:Y:S01]  /*05d0*/  ISETP.NE.AND P3, PT, R12, RZ, PT ;  /* 0x000000ff0c00720c */ /* 0x004fe20003f65270 */
[----:B------:R-:W-:-:S12]  /*05e0*/  IMAD.MOV.U32 R12, RZ, RZ, R10 ;  /* 0x000000ffff0c7224 */ /* 0x000fd800078e000a */
[----:B------:R-:W-:Y:S05]  /*05f0*/  @!P3 BRA `(.L_x_1909) ;  /* 0x000000100000b947 */ /* 0x000fea0003800000 */
.L_x_1913:
[----:B------:R-:W-:Y:S02]  /*0600*/  IMAD.MOV.U32 R12, RZ, RZ, -0x800000 ;  /* 0xff800000ff0c7424 */ /* 0x000fe400078e00ff */
.L_x_1909:
[----:B------:R-:W-:Y:S05]  /*0610*/  BSYNC B0 ;  /* 0x0000000000007941 */ /* 0x000fea0003800000 */
.L_x_1903:
        /* <DEDUP_REMOVED lines=36> */
.L_x_1917:
[----:B------:R-:W-:Y:S05]  /*0860*/  BSYNC B1 ;  /* 0x0000000000017941 */ /* 0x000fea0003800000 */
.L_x_1916:
        /* <DEDUP_REMOVED lines=11> */
.L_x_1915:
        /* <DEDUP_REMOVED lines=10> */
.L_x_1920:
[----:B------:R-:W-:Y:S05]  /*09c0*/  BSYNC B1 ;  /* 0x0000000000017941 */ /* 0x000fea0003800000 */
.L_x_1919:
        /* <DEDUP_REMOVED lines=9> */
.L_x_1918:
[----:B------:R-:W-:Y:S05]  /*0a60*/  BSYNC B0 ;  /* 0x0000000000007941 */ /* 0x000fea0003800000 */
.L_x_1914:
        /* <DEDUP_REMOVED lines=27> */
[----:B------:R-:W-:-:S04]  /*0c20*/  @P0 F2FP.PACK_AB R0, RZ, R0 ;  /* 0x00000000ff00023e */ /* 0x000fc800000000ff */
[----:B------:R-:W-:Y:S02]  /*0c30*/  @!P0 PRMT R0, R3, 0x7610, R0 ;  /* 0x0000761003008816 */ /* 0x000fe40000000000 */
[----:B------:R-:W-:-:S05]  /*0c40*/  LEA.HI.X R3, R4, c[0x0][0x164], R5, 0x1, P3 ;  /* 0x0000590004037a11 */ /* 0x000fca00018f0c05 */
[----:B------:R1:W-:Y:S02]  /*0c50*/  STG.E.U16 [R2.64], R0 ;  /* 0x0000000002007986 */ /* 0x0003e4000c101506 */
.L_x_1922:
[----:B------:R-:W-:Y:S05]  /*0c60*/  BSYNC B0 ;  /* 0x0000000000007941 */ /* 0x000fea0003800000 */
.L_x_1921:
        /* <DEDUP_REMOVED lines=9> */
[----:B------:R-:W-:-:S04]  /*0d00*/  @P0 F2FP.PACK_AB R0, RZ, R0 ;  /* 0x00000000ff00023e */ /* 0x000fc800000000ff */
[----:B------:R-:W-:Y:S02]  /*0d10*/  @!P0 PRMT R0, R3, 0x7610, R0 ;  /* 0x0000761003008816 */ /* 0x000fe40000000000 */
[----:B------:R-:W-:-:S05]  /*0d20*/  LEA.HI.X R3, R4, c[0x0][0x164], R5, 0x1, P1 ;  /* 0x0000590004037a11 */ /* 0x000fca00008f0c05 */
[----:B------:R-:W-:Y:S01]  /*0d30*/  STG.E.U16 [R2.64], R0 ;  /* 0x0000000002007986 */ /* 0x000fe2000c101506 */
[----:B------:R-:W-:Y:S05]  /*0d40*/  EXIT ;  /* 0x000000000000794d */ /* 0x000fea0003800000 */
.L_x_1923:
        /* <DEDUP_REMOVED lines=11> */
.L_x_10857:


//--------------------- .text._ZN43_GLOBAL__N__9ae7fba5_10_SoftMax_cu_9f978f6320softmax_warp_forwardIN3c104HalfES2_fLi3ELb0ELb1EEEvPT0_PKT_iiiPKbib --------------------------
	.section	.text._ZN43_GLOBAL__N__9ae7fba5_10_SoftMax_cu_9f978f6320softmax_warp_forwardIN3c104HalfES2_fLi3ELb0ELb1EEEvPT0_PKT_iiiPKbib,"ax",@progbits
	.sectioninfo	@"SHI_REGISTERS=24"
	.align	128
.text._ZN43_GLOBAL__N__9ae7fba5_10_SoftMax_cu_9f978f6320softmax_warp_forwardIN3c104HalfES2_fLi3ELb0ELb1EEEvPT0_PKT_iiiPKbib:
        .type           _ZN43_GLOBAL__N__9ae7fba5_10_SoftMax_cu_9f978f6320softmax_warp_forwardIN3c104HalfES2_fLi3ELb0ELb1EEEvPT0_PKT_iiiPKbib,@function
        .size           _ZN43_GLOBAL__N__9ae7fba5_10_SoftMax_cu_9f978f6320softmax_warp_forwardIN3c104HalfES2_fLi3ELb0ELb1EEEvPT0_PKT_iiiPKbib,(.L_x_10858 - _ZN43_GLOBAL__N__9ae7fba5_10_SoftMax_cu_9f978f6320softmax_warp_forwardIN3c104HalfES2_fLi3ELb0ELb1EEEvPT0_PKT_iiiPKbib)
        .other          _ZN43_GLOBAL__N__9ae7fba5_10_SoftMax_cu_9f978f6320softmax_warp_forwardIN3c104HalfES2_fLi3ELb0ELb1EEEvPT0_PKT_iiiPKbib,@"STO_CUDA_ENTRY STV_DEFAULT"
_ZN43_GLOBAL__N__9ae7fba5_10_SoftMax_cu_9f978f6320softmax_warp_forwardIN3c104HalfES2_fLi3ELb0ELb1EEEvPT0_PKT_iiiPKbib:
        /* <DEDUP_REMOVED lines=57> */
.L_x_1924:
        /* <DEDUP_REMOVED lines=17> */
.L_x_1928:
[----:B------:R-:W-:Y:S02]  /*04a0*/  IMAD.MOV.U32 R8, RZ, RZ, -0x800000 ;  /* 0xff800000ff087424 */ /* 0x000fe400078e00ff */
.L_x_1929:
[----:B------:R-:W-:Y:S05]  /*04b0*/  BSYNC B1 ;  /* 0x0000000000017941 */ /* 0x000fea0003800000 */
.L_x_1927:
[----:B------:R-:W-:Y:S05]  /*04c0*/  @P0 BRA `(.L_x_1930) ;  /* 0x0000004000000947 */ /* 0x000fea0003800000 */
[----:B------:R-:W2:Y:S02]  /*04d0*/  LDG.E.U8 R12, [R2.64] ;  /* 0x00000006020c7981 */ /* 0x000ea4000c1e1100 */
[----:B--2---:R-:W-:Y:S01]  /*04e0*/  ISETP.NE.AND P3, PT, R12, RZ, PT ;  /* 0x000000ff0c00720c */ /* 0x004fe20003f65270 */
[----:B------:R-:W-:-:S12]  /*04f0*/  IMAD.MOV.U32 R12, RZ, RZ, R10 ;  /* 0x000000ffff0c7224 */ /* 0x000fd800078e000a */
[----:B------:R-:W-:Y:S05]  /*0500*/  @!P3 BRA `(.L_x_1931) ;  /* 0x000001000000b947 */ /* 0x000fea0003800000 */
.L_x_1930:
[----:B------:R-:W-:Y:S01]  /*0510*/  IMAD.MOV.U32 R12, RZ, RZ, -0x800000 ;  /* 0xff800000ff0c7424 */ /* 0x000fe200078e00ff */
[----:B------:R-:W-:Y:S05]  /*0520*/  BRA `(.L_x_1931) ;  /* 0x000000e000007947 */ /* 0x000fea0003800000 */
.L_x_1926:
[----:B------:R-:W-:Y:S01]  /*0530*/  BSSY B1, `(.L_x_1932) ;  /* 0x0000007000017945 */ /* 0x000fe20003800000 */
[----:B------:R-:W-:Y:S05]  /*0540*/  @P1 BRA `(.L_x_1933) ;  /* 0x0000004000001947 */ /* 0x000fea0003800000 */
[----:B------:R-:W2:Y:S02]  /*0550*/  LDG.E.U8 R8, [R2.64] ;  /* 0x0000000602087981 */ /* 0x000ea4000c1e1100 */
[----:B--2---:R-:W-:Y:S01]  /*0560*/  ISETP.NE.AND P3, PT, R8, RZ, PT ;  /* 0x000000ff0800720c */ /* 0x004fe20003f65270 */
[----:B------:R-:W-:-:S12]  /*0570*/  IMAD.MOV.U32 R8, RZ, RZ, R11 ;  /* 0x000000ffff087224 */ /* 0x000fd800078e000b */
[----:B------:R-:W-:Y:S05]  /*0580*/  @!P3 BRA `(.L_x_1934) ;  /* 0x000000100000b947 */ /* 0x000fea0003800000 */
.L_x_1933:
[----:B------:R-:W-:Y:S02]  /*0590*/  IMAD.MOV.U32 R8, RZ, RZ, -0x800000 ;  /* 0xff800000ff087424 */ /* 0x000fe400078e00ff */
.L_x_1934:
[----:B------:R-:W-:Y:S05]  /*05a0*/  BSYNC B1 ;  /* 0x0000000000017941 */ /* 0x000fea0003800000 */
.L_x_1932:
[----:B------:R-:W-:Y:S05]  /*05b0*/  @P0 BRA `(.L_x_1935) ;  /* 0x0000004000000947 */ /* 0x000fea0003800000 */
[----:B------:R-:W2:Y:S02]  /*05c0*/  LDG.E.U8 R12, [R6.64] ;  /* 0x00000006060c7981 */ /* 0x000ea4000c1e1100 */
[----:B--2---:R-:W-:Y:S01]  /*05d0*/  ISETP.NE.AND P3, PT, R12, RZ, PT ;  /* 0x000000ff0c00720c */ /* 0x004fe20003f65270 */
[----:B------:R-:W-:-:S12]  /*05e0*/  IMAD.MOV.U32 R12, RZ, RZ, R10 ;  /* 0x000000ffff0c7224 */ /* 0x000fd800078e000a */
[----:B------:R-:W-:Y:S05]  /*05f0*/  @!P3 BRA `(.L_x_1931) ;  /* 0x000000100000b947 */ /* 0x000fea0003800000 */
.L_x_1935:
[----:B------:R-:W-:Y:S02]  /*0600*/  IMAD.MOV.U32 R12, RZ, RZ, -0x800000 ;  /* 0xff800000ff0c7424 */ /* 0x000fe400078e00ff */
.L_x_1931:
[----:B------:R-:W-:Y:S05]  /*0610*/  BSYNC B0 ;  /* 0x0000000000007941 */ /* 0x000fea0003800000 */
.L_x_1925:
        /* <DEDUP_REMOVED lines=30> */
.L_x_1939:
[----:B------:R-:W-:Y:S05]  /*0800*/  BSYNC B1 ;  /* 0x0000000000017941 */ /* 0x000fea0003800000 */
.L_x_1938:
        /* <DEDUP_REMOVED lines=11> */
.L_x_1937:
        /* <DEDUP_REMOVED lines=10> */
.L_x_1942:
[----:B------:R-:W-:Y:S05]  /*0960*/  BSYNC B1 ;  /* 0x0000000000017941 */ /* 0x000fea0003800000 */
.L_x_1941:
        /* <DEDUP_REMOVED lines=9> */
.L_x_1940:
[----:B------:R-:W-:Y:S05]  /*0a00*/  BSYNC B0 ;  /* 0x0000000000007941 */ /* 0x000fea0003800000 */
.L_x_1936:
        /* <DEDUP_REMOVED lines=27> */
.L_x_1944:
[----:B------:R-:W-:Y:S05]  /*0bc0*/  BSYNC B0 ;  /* 0x0000000000007941 */ /* 0x000fea0003800000 */
.L_x_1943:
        /* <DEDUP_REMOVED lines=14> */
.L_x_1945:
        /* <DEDUP_REMOVED lines=13> */
.L_x_10858:


//--------------------- .text._ZN43_GLOBAL__N__9ae7fba5_10_SoftMax_cu_9f978f6320softmax_warp_forwardIN3c104HalfES2_fLi2ELb0ELb1EEEvPT0_PKT_iiiPKbib --------------------------
	.section	.text._ZN43_GLOBAL__N__9ae7fba5_10_SoftMax_cu_9f978f6320softmax_warp_forwardIN3c104HalfES2_fLi2ELb0ELb1EEEvPT0_PKT_iiiPKbib,"ax",@progbits
	.sectioninfo	@"SHI_REGISTERS=22"
	.align	128
.text._ZN43_GLOBAL__N__9ae7fba5_10_SoftMax_cu_9f978f6320softmax_warp_forwardIN3c104HalfES2_fLi2ELb0ELb1EEEvPT0_PKT_iiiPKbib:
        .type           _ZN43_GLOBAL__N__9ae7fba5_10_SoftMax_cu_9f978f6320softmax_warp_forwardIN3c104HalfES2_fLi2ELb0ELb1EEEvPT0_PKT_iiiPKbib,@function
        .size           _ZN43_GLOBAL__N__9ae7fba5_10_SoftMax_cu_9f978f6320softmax_warp_forwardIN3c104HalfES2_fLi2ELb0ELb1EEEvPT0_PKT_iiiPKbib,(.L_x_10859 - _ZN43_GLOBAL__N__9ae7fba5_10_SoftMax_cu_9f978f6320softmax_warp_forwardIN3c104HalfES2_fLi2ELb0ELb1EEEvPT0_PKT_iiiPKbib)
        .other          _ZN43_GLOBAL__N__9ae7fba5_10_SoftMax_cu_9f978f6320softmax_warp_forwardIN3c104HalfES2_fLi2ELb0ELb1EEEvPT0_PKT_iiiPKbib,@"STO_CUDA_ENTRY STV_DEFAULT"
_ZN43_GLOBAL__N__9ae7fba5_10_SoftMax_cu_9f978f6320softmax_warp_forwardIN3c104HalfES2_fLi2ELb0ELb1EEEvPT0_PKT_iiiPKbib:
        /* <DEDUP_REMOVED lines=57> */
.L_x_1946:
        /* <DEDUP_REMOVED lines=17> */
.L_x_1950:
[----:B------:R-:W-:Y:S02]  /*04a0*/  IMAD.MOV.U32 R8, RZ, RZ, -0x800000 ;  /* 0xff800000ff087424 */ /* 0x000fe400078e00ff */
.L_x_1951:
[----:B------:R-:W-:Y:S05]  /*04b0*/  BSYNC B1 ;  /* 0x0000000000017941 */ /* 0x000fea0003800000 */
.L_x_1949:
[----:B------:R-:W-:Y:S05]  /*04c0*/  @P0 BRA `(.L_x_1952) ;  /* 0x0000004000000947 */ /* 0x000fea0003800000 */
[----:B------:R-:W2:Y:S02]  /*04d0*/  LDG.E.U8 R11, [R2.64] ;  /* 0x00000006020b7981 */ /* 0x000ea4000c1e1100 */
[----:B--2---:R-:W-:Y:S01]  /*04e0*/  ISETP.NE.AND P3, PT, R11, RZ, PT ;  /* 0x000000ff0b00720c */ /* 0x004fe20003f65270 */
[----:B------:R-:W-:-:S12]  /*04f0*/  IMAD.MOV.U32 R11, RZ, RZ, R10 ;  /* 0x000000ffff0b7224 */ /* 0x000fd800078e000a */
[----:B------:R-:W-:Y:S05]  /*0500*/  @!P3 BRA `(.L_x_1953) ;  /* 0x000001000000b947 */ /* 0x000fea0003800000 */
.L_x_1952:
[----:B------:R-:W-:Y:S01]  /*0510*/  IMAD.MOV.U32 R11, RZ, RZ, -0x800000 ;  /* 0xff800000ff0b7424 */ /* 0x000fe200078e00ff */
[----:B------:R-:W-:Y:S05]  /*0520*/  BRA `(.L_x_1953) ;  /* 0x000000e000007947 */ /* 0x000fea0003800000 */
.L_x_1948:
[----:B------:R-:W-:Y:S01]  /*0530*/  BSSY B1, `(.L_x_1954) ;  /* 0x0000007000017945 */ /* 0x000fe20003800000 */
[----:B------:R-:W-:Y:S05]  /*0540*/  @P1 BRA `(.L_x_1955) ;  /* 0x0000004000001947 */ /* 0x000fea0003800000 */
[----:B------:R-:W2:Y:S02]  /*0550*/  LDG.E.U8 R8, [R2.64] ;  /* 0x0000000602087981 */ /* 0x000ea4000c1e1100 */
[----:B--2---:R-:W-:Y:S01]  /*0560*/  ISETP.NE.AND P3, PT, R8, RZ, PT ;  /* 0x000000ff0800720c */ /* 0x004fe20003f65270 */
[----:B------:R-:W-:-:S12]  /*0570*/  IMAD.MOV.U32 R8, RZ, RZ, R13 ;  /* 0x000000ffff087224 */ /* 0x000fd800078e000d */
[----:B------:R-:W-:Y:S05]  /*0580*/  @!P3 BRA `(.L_x_1956) ;  /* 0x000000100000b947 */ /* 0x000fea0003800000 */
.L_x_1955:
[----:B------:R-:W-:Y:S02]  /*0590*/  IMAD.MOV.U32 R8, RZ, RZ, -0x800000 ;  /* 0xff800000ff087424 */ /* 0x000fe400078e00ff */
.L_x_1956:
[----:B------:R-:W-:Y:S05]  /*05a0*/  BSYNC B1 ;  /* 0x0000000000017941 */ /* 0x000fea0003800000 */
.L_x_1954:
[----:B------:R-:W-:Y:S05]  /*05b0*/  @P0 BRA `(.L_x_1957) ;  /* 0x0000004000000947 */ /* 0x000fea0003800000 */
[----:B------:R-:W2:Y:S02]  /*05c0*/  LDG.E.U8 R11, [R6.64] ;  /* 0x00000006060b7981 */ /* 0x000ea4000c1e1100 */
[----:B--2---:R-:W-:Y:S01]  /*05d0*/  ISETP.NE.AND P3, PT, R11, RZ, PT ;  /* 0x000000ff0b00720c */ /* 0x004fe20003f65270 */
[----:B------:R-:W-:-:S12]  /*05e0*/  IMAD.MOV.U32 R11, RZ, RZ, R10 ;  /* 0x000000ffff0b7224 */ /* 0x000fd800078e000a */
[----:B------:R-:W-:Y:S05]  /*05f0*/  @!P3 BRA `(.L_x_1953) ;  /* 0x000000100000b947 */ /* 0x000fea0003800000 */
.L_x_1957:
[----:B------:R-:W-:Y:S02]  /*0600*/  IMAD.MOV.U32 R11, RZ, RZ, -0x800000 ;  /* 0xff800000ff0b7424 */ /* 0x000fe400078e00ff */
.L_x_1953:
[----:B------:R-:W-:Y:S05]  /*0610*/  BSYNC B0 ;  /* 0x0000000000007941 */ /* 0x000fea0003800000 */
.L_x_1947:
        /* <DEDUP_REMOVED lines=24> */
.L_x_1961:
[----:B------:R-:W-:Y:S05]  /*07a0*/  BSYNC B1 ;  /* 0x0000000000017941 */ /* 0x000fea0003800000 */
.L_x_1960:
        /* <DEDUP_REMOVED lines=11> */
.L_x_1959:
        /* <DEDUP_REMOVED lines=10> */
.L_x_1964:
[----:B------:R-:W-:Y:S05]  /*0900*/  BSYNC B1 ;  /* 0x0000000000017941 */ /* 0x000fea0003800000 */
.L_x_1963:
        /* <DEDUP_REMOVED lines=9> */
.L_x_1962:
[----:B------:R-:W-:Y:S05]  /*09a0*/  BSYNC B0 ;  /* 0x0000000000007941 */ /* 0x000fea0003800000 */
.L_x_1958:
        /* <DEDUP_REMOVED lines=19> */
[----:B------:R-:W-:-:S04]  /*0ae0*/  @P0 F2FP.PACK_AB R0, RZ, R0 ;  /* 0x00000000ff00023e */ /* 0x000fc800000000ff */
[----:B------:R-:W-:Y:S02]  /*0af0*/  @!P0 PRMT R0, R3, 0x7610, R0 ;  /* 0x0000761003008816 */ /* 0x000fe40000000000 */
[----:B------:R-:W-:-:S05]  /*0b00*/  LEA.HI.X R3, R4, c[0x0][0x164], R5, 0x1, P3 ;  /* 0x0000590004037a11 */ /* 0x000fca00018f0c05 */
[----:B------:R0:W-:Y:S02]  /*0b10*/  STG.E.U16 [R2.64], R0 ;  /* 0x0000000002007986 */ /* 0x0001e4000c101506 */
.L_x_1966:
[----:B------:R-:W-:Y:S05]  /*0b20*/  BSYNC B0 ;  /* 0x0000000000007941 */ /* 0x000fea0003800000 */
.L_x_1965:
        /* <DEDUP_REMOVED lines=14> */
.L_x_1967:
        /* <DEDUP_REMOVED lines=15> */
.L_x_10859:


//--------------------- .text._ZN43_GLOBAL__N__9ae7fba5_10_SoftMax_cu_9f978f6320softmax_warp_forwardIN3c104HalfES2_fLi1ELb0ELb1EEEvPT0_PKT_iiiPKbib --------------------------
	.section	.text._ZN43_GLOBAL__N__9ae7fba5_10_SoftMax_cu_9f978f6320softmax_warp_forwardIN3c104HalfES2_fLi1ELb0ELb1EEEvPT0_PKT_iiiPKbib,"ax",@progbits
	.sectioninfo	@"SHI_REGISTERS=20"
	.align	128
.text._ZN43_GLOBAL__N__9ae7fba5_10_SoftMax_cu_9f978f6320softmax_warp_forwardIN3c104HalfES2_fLi1ELb0ELb1EEEvPT0_PKT_iiiPKbib:
        .type           _ZN43_GLOBAL__N__9ae7fba5_10_SoftMax_cu_9f978f6320softmax_warp_forwardIN3c104HalfES2_fLi1ELb0ELb1EEEvPT0_PKT_iiiPKbib,@function
        .size           _ZN43_GLOBAL__N__9ae7fba5_10_SoftMax_cu_9f978f6320softmax_warp_forwardIN3c104HalfES2_fLi1ELb0ELb1EEEvPT0_PKT_iiiPKbib,(.L_x_10860 - _ZN43_GLOBAL__N__9ae7fba5_10_SoftMax_cu_9f978f6320softmax_warp_forwardIN3c104HalfES2_fLi1ELb0ELb1EEEvPT0_PKT_iiiPKbib)
        .other          _ZN43_GLOBAL__N__9ae7fba5_10_SoftMax_cu_9f978f6320softmax_warp_forwardIN3c104HalfES2_fLi1ELb0ELb1EEEvPT0_PKT_iiiPKbib,@"STO_CUDA_ENTRY STV_DEFAULT"
_ZN43_GLOBAL__N__9ae7fba5_10_SoftMax_cu_9f978f6320softmax_warp_forwardIN3c104HalfES2_fLi1ELb0ELb1EEEvPT0_PKT_iiiPKbib:
        /* <DEDUP_REMOVED lines=57> */
.L_x_1968:
        /* <DEDUP_REMOVED lines=17> */
.L_x_1972:
[----:B------:R-:W-:Y:S02]  /*04a0*/  IMAD.MOV.U32 R8, RZ, RZ, -0x800000 ;  /* 0xff800000ff087424 */ /* 0x000fe400078e00ff */
.L_x_1973:
[----:B------:R-:W-:Y:S05]  /*04b0*/  BSYNC B1 ;  /* 0x0000000000017941 */ /* 0x000fea0003800000 */
.L_x_1971:
[----:B------:R-:W-:Y:S05]  /*04c0*/  @P0 BRA `(.L_x_1974) ;  /* 0x0000004000000947 */ /* 0x000fea0003800000 */
[----:B------:R-:W2:Y:S02]  /*04d0*/  LDG.E.U8 R10, [R2.64] ;  /* 0x00000006020a7981 */ /* 0x000ea4000c1e1100 */
[----:B--2---:R-:W-:Y:S01]  /*04e0*/  ISETP.NE.AND P3, PT, R10, RZ, PT ;  /* 0x000000ff0a00720c */ /* 0x004fe20003f65270 */
[----:B------:R-:W-:-:S12]  /*04f0*/  IMAD.MOV.U32 R10, RZ, RZ, R11 ;  /* 0x000000ffff0a7224 */ /* 0x000fd800078e000b */
[----:B------:R-:W-:Y:S05]  /*0500*/  @!P3 BRA `(.L_x_1975) ;  /* 0x000001000000b947 */ /* 0x000fea0003800000 */
.L_x_1974:
[----:B------:R-:W-:Y:S01]  /*0510*/  IMAD.MOV.U32 R10, RZ, RZ, -0x800000 ;  /* 0xff800000ff0a7424 */ /* 0x000fe200078e00ff */
[----:B------:R-:W-:Y:S05]  /*0520*/  BRA `(.L_x_1975) ;  /* 0x000000e000007947 */ /* 0x000fea0003800000 */
.L_x_1970:
[----:B------:R-:W-:Y:S01]  /*0530*/  BSSY B1, `(.L_x_1976) ;  /* 0x0000007000017945 */ /* 0x000fe20003800000 */
[----:B------:R-:W-:Y:S05]  /*0540*/  @P1 BRA `(.L_x_1977) ;  /* 0x0000004000001947 */ /* 0x000fea0003800000 */
[----:B------:R-:W2:Y:S02]  /*0550*/  LDG.E.U8 R8, [R2.64] ;  /* 0x0000000602087981 */ /* 0x000ea4000c1e1100 */
[----:B--2---:R-:W-:Y:S01]  /*0560*/  ISETP.NE.AND P3, PT, R8, RZ, PT ;  /* 0x000000ff0800720c */ /* 0x004fe20003f65270 */
[----:B------:R-:W-:-:S12]  /*0570*/  IMAD.MOV.U32 R8, RZ, RZ, R12 ;  /* 0x000000ffff087224 */ /* 0x000fd800078e000c */
[----:B------:R-:W-:Y:S05]  /*0580*/  @!P3 BRA `(.L_x_1978) ;  /* 0x000000100000b947 */ /* 0x000fea0003800000 */
.L_x_1977:
[----:B------:R-:W-:Y:S02]  /*0590*/  IMAD.MOV.U32 R8, RZ, RZ, -0x800000 ;  /* 0xff800000ff087424 */ /* 0x000fe400078e00ff */
.L_x_1978:
[----:B------:R-:W-:Y:S05]  /*05a0*/  BSYNC B1 ;  /* 0x0000000000017941 */ /* 0x000fea0003800000 */
.L_x_1976:
[----:B------:R-:W-:Y:S05]  /*05b0*/  @P0 BRA `(.L_x_1979) ;  /* 0x0000004000000947 */ /* 0x000fea0003800000 */
[----:B------:R-:W2:Y:S02]  /*05c0*/  LDG.E.U8 R10, [R6.64] ;  /* 0x00000006060a7981 */ /* 0x000ea4000c1e1100 */
[----:B--2---:R-:W-:Y:S01]  /*05d0*/  ISETP.NE.AND P3, PT, R10, RZ, PT ;  /* 0x000000ff0a00720c */ /* 0x004fe20003f65270 */
[----:B------:R-:W-:-:S12]  /*05e0*/  IMAD.MOV.U32 R10, RZ, RZ, R11 ;  /* 0x000000ffff0a7224 */ /* 0x000fd800078e000b */
[----:B------:R-:W-:Y:S05]  /*05f0*/  @!P3 BRA `(.L_x_1975) ;  /* 0x000000100000b947 */ /* 0x000fea0003800000 */
.L_x_1979:
[----:B------:R-:W-:Y:S02]  /*0600*/  IMAD.MOV.U32 R10, RZ, RZ, -0x800000 ;  /* 0xff800000ff0a7424 */ /* 0x000fe400078e00ff */
.L_x_1975:
[----:B------:R-:W-:Y:S05]  /*0610*/  BSYNC B0 ;  /* 0x0000000000007941 */ /* 0x000fea0003800000 */
.L_x_1969:
        /* <DEDUP_REMOVED lines=18> */
.L_x_1983:
[----:B------:R-:W-:Y:S05]  /*0740*/  BSYNC B1 ;  /* 0x0000000000017941 */ /* 0x000fea0003800000 */
.L_x_1982:
        /* <DEDUP_REMOVED lines=11> */
.L_x_1981:
        /* <DEDUP_REMOVED lines=10> */
.L_x_1986:
[----:B------:R-:W-:Y:S05]  /*08a0*/  BSYNC B1 ;  /* 0x0000000000017941 */ /* 0x000fea0003800000 */
.L_x_1985:
        /* <DEDUP_REMOVED lines=9> */
.L_x_1984:
[----:B------:R-:W-:Y:S05]  /*0940*/  BSYNC B0 ;  /* 0x0000000000007941 */ /* 0x000fea0003800000 */
.L_x_1980:
        /* <DEDUP_REMOVED lines=19> */
.L_x_1988:
[----:B------:R-:W-:Y:S05]  /*0a80*/  BSYNC B0 ;  /* 0x0000000000007941 */ /* 0x000fea0003800000 */
.L_x_1987:
        /* <DEDUP_REMOVED lines=9> */
[----:B------:R-:W-:-:S04]  /*0b20*/  @P0 F2FP.PACK_AB R0, RZ, R0 ;  /* 0x00000000ff00023e */ /* 0x000fc800000000ff */
[----:B------:R-:W-:Y:S02]  /*0b30*/  @!P0 PRMT R0, R3, 0x7610, R0 ;  /* 0x0000761003008816 */ /* 0x000fe40000000000 */
[----:B------:R-:W-:-:S05]  /*0b40*/  LEA.HI.X R3, R4, c[0x0][0x164], R5, 0x1, P1 ;  /* 0x0000590004037a11 */ /* 0x000fca00008f0c05 */
[----:B------:R-:W-:Y:S01]  /*0b50*/  STG.E.U16 [R2.64], R0 ;  /* 0x0000000002007986 */ /* 0x000fe2000c101506 */
[----:B------:R-:W-:Y:S05]  /*0b60*/  EXIT ;  /* 0x000000000000794d */ /* 0x000fea0003800000 */
.L_x_1989:
        /* <DEDUP_REMOVED lines=9> */
.L_x_10860:


//--------------------- .text._ZN43_GLOBAL__N__9ae7fba5_10_SoftMax_cu_9f978f6320softmax_warp_forwardIN3c104HalfES2_fLi0ELb0ELb1EEEvPT0_PKT_iiiPKbib --------------------------
	.section	.text._ZN43_GLOBAL__N__9ae7fba5_10_SoftMax_cu_9f978f6320softmax_warp_forwardIN3c104HalfES2_fLi0ELb0ELb1EEEvPT0_PKT_iiiPKbib,"ax",@progbits
	.sectioninfo	@"SHI_REGISTERS=19"
	.align	128
.text._ZN43_GLOBAL__N__9ae7fba5_10_SoftMax_cu_9f978f6320softmax_warp_forwardIN3c104HalfES2_fLi0ELb0ELb1EEEvPT0_PKT_iiiPKbib:
        .type           _ZN43_GLOBAL__N__9ae7fba5_10_SoftMax_cu_9f978f6320softmax_warp_forwardIN3c104HalfES2_fLi0ELb0ELb1EEEvPT0_PKT_iiiPKbib,@function
        .size           _ZN43_GLOBAL__N__9ae7fba5_10_SoftMax_cu_9f978f6320softmax_warp_forwardIN3c104HalfES2_fLi0ELb0ELb1EEEvPT0_PKT_iiiPKbib,(.L_x_10861 - _ZN43_GLOBAL__N__9ae7fba5_10_SoftMax_cu_9f978f6320softmax_warp_forwardIN3c104HalfES2_fLi0ELb0ELb1EEEvPT0_PKT_iiiPKbib)
        .other          _ZN43_GLOBAL__N__9ae7fba5_10_SoftMax_cu_9f978f6320softmax_warp_forwardIN3c104HalfES2_fLi0ELb0ELb1EEEvPT0_PKT_iiiPKbib,@"STO_CUDA_ENTRY STV_DEFAULT"
_ZN43_GLOBAL__N__9ae7fba5_10_SoftMax_cu_9f978f6320softmax_warp_forwardIN3c104HalfES2_fLi0ELb0ELb1EEEvPT0_PKT_iiiPKbib:
        /* <DEDUP_REMOVED lines=57> */
.L_x_1990:
        /* <DEDUP_REMOVED lines=13> */
[----:B------:R-:W2:Y:S01]  /*0460*/  LDG.E.U8 R6, [R4.64] ;  /* 0x0000000604067981 */ /* 0x000ea2000c1e1100 */
[----:B------:R-:W-:Y:S01]  /*0470*/  IMAD.MOV.U32 R15, RZ, RZ, R14 ;  /* 0x000000ffff0f7224 */ /* 0x000fe200078e000e */
[----:B--2---:R-:W-:-:S13]  /*0480*/  ISETP.NE.AND P3, PT, R6, RZ, PT ;  /* 0x000000ff0600720c */ /* 0x004fda0003f65270 */
[----:B------:R-:W-:Y:S05]  /*0490*/  @!P3 BRA `(.L_x_1995) ;  /* 0x000000100000b947 */ /* 0x000fea0003800000 */
.L_x_1994:
[----:B------:R-:W-:Y:S02]  /*04a0*/  IMAD.MOV.U32 R15, RZ, RZ, -0x800000 ;  /* 0xff800000ff0f7424 */ /* 0x000fe400078e00ff */
.L_x_1995:
[----:B------:R-:W-:Y:S05]  /*04b0*/  BSYNC B1 ;  /* 0x0000000000017941 */ /* 0x000fea0003800000 */
.L_x_1993:
[----:B------:R-:W-:Y:S05]  /*04c0*/  @P0 BRA `(.L_x_1996) ;  /* 0x0000004000000947 */ /* 0x000fea0003800000 */
[----:B------:R-:W2:Y:S01]  /*04d0*/  LDG.E.U8 R6, [R4.64] ;  /* 0x0000000604067981 */ /* 0x000ea2000c1e1100 */
[----:B------:R-:W-:Y:S01]  /*04e0*/  IMAD.MOV.U32 R16, RZ, RZ, R11 ;  /* 0x000000ffff107224 */ /* 0x000fe200078e000b */
[----:B--2---:R-:W-:-:S13]  /*04f0*/  ISETP.NE.AND P3, PT, R6, RZ, PT ;  /* 0x000000ff0600720c */ /* 0x004fda0003f65270 */
[----:B------:R-:W-:Y:S05]  /*0500*/  @!P3 BRA `(.L_x_1997) ;  /* 0x000001000000b947 */ /* 0x000fea0003800000 */
.L_x_1996:
[----:B------:R-:W-:Y:S01]  /*0510*/  IMAD.MOV.U32 R16, RZ, RZ, -0x800000 ;  /* 0xff800000ff107424 */ /* 0x000fe200078e00ff */
[----:B------:R-:W-:Y:S05]  /*0520*/  BRA `(.L_x_1997) ;  /* 0x000000e000007947 */ /* 0x000fea0003800000 */
.L_x_1992:
[----:B------:R-:W-:Y:S01]  /*0530*/  BSSY B1, `(.L_x_1998) ;  /* 0x0000007000017945 */ /* 0x000fe20003800000 */
[----:B------:R-:W-:Y:S05]  /*0540*/  @P1 BRA `(.L_x_1999) ;  /* 0x0000004000001947 */ /* 0x000fea0003800000 */
[----:B------:R-:W2:Y:S01]  /*0550*/  LDG.E.U8 R6, [R4.64] ;  /* 0x0000000604067981 */ /* 0x000ea2000c1e1100 */
[----:B------:R-:W-:Y:S01]  /*0560*/  IMAD.MOV.U32 R15, RZ, RZ, R14 ;  /* 0x000000ffff0f7224 */ /* 0x000fe200078e000e */
[----:B--2---:R-:W-:-:S13]  /*0570*/  ISETP.NE.AND P3, PT, R6, RZ, PT ;  /* 0x000000ff0600720c */ /* 0x004fda0003f65270 */
[----:B------:R-:W-:Y:S05]  /*0580*/  @!P3 BRA `(.L_x_2000) ;  /* 0x000000100000b947 */ /* 0x000fea0003800000 */
.L_x_1999:
[----:B------:R-:W-:Y:S02]  /*0590*/  IMAD.MOV.U32 R15, RZ, RZ, -0x800000 ;  /* 0xff800000ff0f7424 */ /* 0x000fe400078e00ff */
.L_x_2000:
[----:B------:R-:W-:Y:S05]  /*05a0*/  BSYNC B1 ;  /* 0x0000000000017941 */ /* 0x000fea0003800000 */
.L_x_1998:
[----:B------:R-:W-:Y:S05]  /*05b0*/  @P0 BRA `(.L_x_2001) ;  /* 0x0000004000000947 */ /* 0x000fea0003800000 */
[----:B------:R-:W2:Y:S01]  /*05c0*/  LDG.E.U8 R6, [R8.64] ;  /* 0x0000000608067981 */ /* 0x000ea2000c1e1100 */
[----:B------:R-:W-:Y:S01]  /*05d0*/  IMAD.MOV.U32 R16, RZ, RZ, R11 ;  /* 0x000000ffff107224 */ /* 0x000fe200078e000b */
[----:B--2---:R-:W-:-:S13]  /*05e0*/  ISETP.NE.AND P3, PT, R6, RZ, PT ;  /* 0x000000ff0600720c */ /* 0x004fda0003f65270 */
[----:B------:R-:W-:Y:S05]  /*05f0*/  @!P3 BRA `(.L_x_1997) ;  /* 0x000000100000b947 */ /* 0x000fea0003800000 */
.L_x_2001:
[----:B------:R-:W-:Y:S02]  /*0600*/  IMAD.MOV.U32 R16, RZ, RZ, -0x800000 ;  /* 0xff800000ff107424 */ /* 0x000fe400078e00ff */
.L_x_1997:
[----:B------:R-:W-:Y:S05]  /*0610*/  BSYNC B0 ;  /* 0x0000000000007941 */ /* 0x000fea0003800000 */
.L_x_1991:
        /* <DEDUP_REMOVED lines=12> */
.L_x_2005:
[----:B------:R-:W-:Y:S05]  /*06e0*/  BSYNC B1 ;  /* 0x0000000000017941 */ /* 0x000fea0003800000 */
.L_x_2004:
        /* <DEDUP_REMOVED lines=10> */
.L_x_2003:
        /* <DEDUP_REMOVED lines=10> */
.L_x_2008:
[----:B------:R-:W-:Y:S05]  /*0830*/  BSYNC B1 ;  /* 0x0000000000017941 */ /* 0x000fea0003800000 */
.L_x_2007:
        /* <DEDUP_REMOVED lines=8> */
.L_x_2006:
[----:B------:R-:W-:Y:S05]  /*08c0*/  BSYNC B0 ;  /* 0x0000000000007941 */ /* 0x000fea0003800000 */
.L_x_2002:
        /* <DEDUP_REMOVED lines=15> */
.L_x_2010:
[----:B------:R-:W-:Y:S05]  /*09c0*/  BSYNC B0 ;  /* 0x0000000000007941 */ /* 0x000fea0003800000 */
.L_x_2009:
        /* <DEDUP_REMOVED lines=10> */
[----:B------:R-:W-:-:S04]  /*0a70*/  @P0 F2FP.PACK_AB R0, RZ, R0 ;  /* 0x00000000ff00023e */ /* 0x000fc800000000ff */
[----:B------:R-:W-:-:S05]  /*0a80*/  @!P0 PRMT R0, R5, 0x7610, R0 ;  /* 0x0000761005008816 */ /* 0x000fca0000000000 */
[----:B------:R-:W-:Y:S01]  /*0a90*/  STG.E.U16 [R2.64], R0 ;  /* 0x0000000002007986 */ /* 0x000fe2000c101506 */
[----:B------:R-:W-:Y:S05]  /*0aa0*/  EXIT ;  /* 0x000000000000794d */ /* 0x000fea0003800000 */
.L_x_2011:
        /* <DEDUP_REMOVED lines=13> */
.L_x_10861:


//--------------------- .text._ZN43_GLOBAL__N__9ae7fba5_10_SoftMax_cu_9f978f6320softmax_warp_forwardIfffLi11ELb0ELb1EEEvPT0_PKT_iiiPKbib --------------------------
	.section	.text._ZN43_GLOBAL__N__9ae7fba5_10_SoftMax_cu_9f978f6320softmax_warp_forwardIfffLi11ELb0ELb1EEEvPT0_PKT_iiiPKbib,"ax",@progbits
	.sectioninfo	@"SHI_REGISTERS=168"
	.align	128
.text._ZN43_GLOBAL__N__9ae7fba5_10_SoftMax_cu_9f978f6320softmax_warp_forwardIfffLi11ELb0ELb1EEEvPT0_PKT_iiiPKbib:
        .type           _ZN43_GLOBAL__N__9ae7fba5_10_SoftMax_cu_9f978f6320softmax_warp_forwardIfffLi11ELb0ELb1EEEvPT0_PKT_iiiPKbib,@function
        .size           _ZN43_GLOBAL__N__9ae7fba5_10_SoftMax_cu_9f978f6320softmax_warp_forwardIfffLi11ELb0ELb1EEEvPT0_PKT_iiiPKbib,(.L_x_10862 - _ZN43_GLOBAL__N__9ae7fba5_10_SoftMax_cu_9f978f6320softmax_warp_forwardIfffLi11ELb0ELb1EEEvPT0_PKT_iiiPKbib)
        .other          _ZN43_GLOBAL__N__9ae7fba5_10_SoftMax_cu_9f978f6320softmax_warp_forwardIfffLi11ELb0ELb1EEEvPT0_PKT_iiiPKbib,@"STO_CUDA_ENTRY STV_DEFAULT"
_ZN43_GLOBAL__N__9ae7fba5_10_SoftMax_cu_9f978f6320softmax_warp_forwardIfffLi11ELb0ELb1EEEvPT0_PKT_iiiPKbib:
        /* <DEDUP_REMOVED lines=42> */
.L_x_2012:
[----:B------:R-:W-:Y:S01]  /*02a0*/  IADD3 R2, P1, R2, c[0x0][0x180], RZ ;  /* 0x0000600002027a10 */ /* 0x000fe20007f3e0ff */
[----:B------:R-:W-:-:S03]  /*02b0*/  ULDC.64 UR4, c[0x0][0x118] ;  /* 0x0000460000047ab9 */ /* 0x000fc60000000a00 */
[----:B------:R-:W-:-:S05]  /*02c0*/  IADD3.X R3, R3, c[0x0][0x184], RZ, P1, !PT ;  /* 0x0000610003037a10 */ /* 0x000fca0000ffe4ff */
[----:B------:R-:W2:Y:S01]  /*02d0*/  @!P0 LDG.E.U8 R7, [R2.64] ;  /* 0x0000000402078981 */ /* 0x000ea2000c1e1100 */
[----:B------:R-:W-:Y:S01]  /*02e0*/  IADD3 R6, R71, 0x7c0, RZ ;  /* 0x000007c047067810 */ /* 0x000fe20007ffe0ff */
[----:B------:R-:W-:Y:S01]  /*02f0*/  IMAD.MOV.U32 R68, RZ, RZ, -0x800000 ;  /* 0xff800000ff447424 */ /* 0x000fe200078e00ff */
[----:B------:R-:W-:Y:S01]  /*0300*/  LEA R4, P3, R5, c[0x0][0x168], 0x2 ;  /* 0x00005a0005047a11 */ /* 0x000fe200078610ff */
[----:B------:R-:W-:Y:S01]  /*0310*/  IMAD.MOV.U32 R67, RZ, RZ, -0x800000 ;  /* 0xff800000ff437424 */ /* 0x000fe200078e00ff */
[-C--:B------:R-:W-:Y:S02]  /*0320*/  ISETP.GE.AND P1, PT, R6, R69.reuse, PT ;  /* 0x000000450600720c */ /* 0x080fe40003f26270 */
[----:B------:R-:W-:Y:S02]  /*0330*/  IADD3 R0, R71, 0x7e0, RZ ;  /* 0x000007e047007810 */ /* 0x000fe40007ffe0ff */
[----:B------:R-:W-:Y:S02]  /*0340*/  LEA.HI.X R5, R5, c[0x0][0x16c], R12, 0x2, P3 ;  /* 0x00005b0005057a11 */ /* 0x000fe400018f140c */
[----:B------:R-:W-:-:S07]  /*0350*/  ISETP.GE.AND P2, PT, R0, R69, PT ;  /* 0x000000450000720c */ /* 0x000fce0003f46270 */
[----:B------:R-:W-:Y:S02]  /*0360*/  @!P1 IMAD R8, R70, c[0x0][0x174], R71 ;  /* 0x00005d0046089a24 */ /* 0x000fe400078e0247 */
[----:B------:R-:W-:-:S04]  /*0370*/  @!P1 IMAD.MOV.U32 R9, RZ, RZ, 0x4 ;  /* 0x00000004ff099424 */ /* 0x000fc800078e00ff */
[----:B------:R-:W-:Y:S01]  /*0380*/  @!P1 IMAD.WIDE R8, R8, R9, c[0x0][0x168] ;  /* 0x00005a0008089625 */ /* 0x000fe200078e0209 */
[----:B------:R-:W-:-:S03]  /*0390*/  LOP3.LUT R100, R100, 0xfffffff7, RZ, 0xc0, !PT ;  /* 0xfffffff764647812 */ /* 0x000fc600078ec0ff */
[----:B------:R-:W-:Y:S01]  /*03a0*/  @!P2 IMAD.MOV.U32 R11, RZ, RZ, 0x4 ;  /* 0x00000004ff0ba424 */ /* 0x000fe200078e00ff */
[----:B------:R0:W5:Y:S01]  /*03b0*/  @!P1 LDG.E R68, [R8.64+0x1f00] ;  /* 0x001f000408449981 */ /* 0x000162000c1e1900 */
[----:B------:R-:W-:-:S04]  /*03c0*/  @!P2 IMAD R10, R70, c[0x0][0x174], R71 ;  /* 0x00005d00460aaa24 */ /* 0x000fc800078e0247 */
[----:B------:R-:W-:Y:S01]  /*03d0*/  @!P2 IMAD.WIDE R10, R10, R11, c[0x0][0x168] ;  /* 0x00005a000a0aa625 */ /* 0x000fe200078e020b */
[----:B0-----:R-:W-:-:S04]  /*03e0*/  IADD3 R8, R71, 0x60, RZ ;  /* 0x0000006047087810 */ /* 0x001fc80007ffe0ff */
[----:B------:R0:W5:Y:S01]  /*03f0*/  @!P2 LDG.E R67, [R10.64+0x1f80] ;  /* 0x001f80040a43a981 */ /* 0x000162000c1e1900 */
[----:B------:R-:W-:Y:S02]  /*0400*/  ISETP.GE.AND P6, PT, R8, R69, PT ;  /* 0x000000450800720c */ /* 0x000fe40003fc6270 */
[----:B------:R-:W-:-:S04]  /*0410*/  IADD3 R9, R71, 0x80, RZ ;  /* 0x0000008047097810 */ /* 0x000fc80007ffe0ff */
[----:B------:R-:W-:Y:S02]  /*0420*/  ISETP.GE.AND P5, PT, R9, R69, PT ;  /* 0x000000450900720c */ /* 0x000fe40003fa6270 */
[C---:B0-----:R-:W-:Y:S01]  /*0430*/  IADD3 R10, R71.reuse, 0xa0, RZ ;  /* 0x000000a0470a7810 */ /* 0x041fe20007ffe0ff */
[----:B------:R-:W-:Y:S01]  /*0440*/  IMAD.MOV.U32 R103, RZ, RZ, -0x800000 ;  /* 0xff800000ff677424 */ /* 0x000fe200078e00ff */
[C---:B------:R-:W-:Y:S01]  /*0450*/  IADD3 R11, R71.reuse, 0xc0, RZ ;  /* 0x000000c0470b7810 */ /* 0x040fe20007ffe0ff */
        /* <DEDUP_REMOVED lines=25> */
[----:B------:R-:W-:-:S02]  /*05f0*/  IADD3 R24, R71, 0x260, RZ ;  /* 0x0000026047187810 */ /* 0x000fc40007ffe0ff */
[----:B--2---:R-:W-:Y:S02]  /*0600*/  @!P0 ISETP.NE.AND P3, PT, R7, RZ, PT ;  /* 0x000000ff0700820c */ /* 0x004fe40003f65270 */
[----:B------:R-:W-:-:S04]  /*0610*/  IADD3 R7, R71, 0x40, RZ ;  /* 0x0000004047077810 */ /* 0x000fc80007ffe0ff */
[CC--:B------:R-:W-:Y:S02]  /*0620*/  ISETP.GE.AND P4, PT, R7.reuse, R69.reuse, PT ;  /* 0x000000450700720c */ /* 0x0c0fe40003f86270 */
[----:B------:R-:W-:Y:S02]  /*0630*/  @!P0 SEL R113, RZ, 0x1, P3 ;  /* 0x00000001ff718807 */ /* 0x000fe40001800000 */
[----:B------:R-:W-:-:S09]  /*0640*/  ISETP.GE.AND P3, PT, R7, R69, PT ;  /* 0x000000450700720c */ /* 0x000fd20003f66270 */
[----:B------:R-:W-:-:S04]  /*0650*/  @P4 LOP3.LUT R100, R100, 0x8, RZ, 0xfc, !PT ;  /* 0x0000000864644812 */ /* 0x000fc800078efcff */
[----:B------:R-:W-:Y:S01]  /*0660*/  LOP3.LUT R100, R100, 0xffffffef, RZ, 0xc0, !PT ;  /* 0xffffffef64647812 */ /* 0x000fe200078ec0ff */
[----:B------:R0:W5:Y:S03]  /*0670*/  @!P3 LDG.E R103, [R4.64+0x100] ;  /* 0x000100040467b981 */ /* 0x000166000c1e1900 */
[----:B------:R-:W-:Y:S02]  /*0680*/  @P6 LOP3.LUT R100, R100, 0x10, RZ, 0xfc, !PT ;  /* 0x0000001064646812 */ /* 0x000fe400078efcff */
[----:B------:R-:W-:Y:S02]  /*0690*/  ISETP.GE.AND P4, PT, R10, R69, PT ;  /* 0x000000450a00720c */ /* 0x000fe40003f86270 */
[----:B------:R-:W-:-:S04]  /*06a0*/  LOP3.LUT R100, R100, 0xffffffdf, RZ, 0xc0, !PT ;  /* 0xffffffdf64647812 */ /* 0x000fc800078ec0ff */
[----:B------:R-:W-:Y:S02]  /*06b0*/  @P5 LOP3.LUT R100, R100, 0x20, RZ, 0xfc, !PT ;  /* 0x0000002064645812 */ /* 0x000fe400078efcff */
[----:B------:R-:W-:Y:S02]  /*06c0*/  ISETP.GE.AND P3, PT, R11, R69, PT ;  /* 0x000000450b00720c */ /* 0x000fe40003f66270 */
[----:B------:R-:W-:-:S04]  /*06d0*/  LOP3.LUT R100, R100, 0xffffffbf, RZ, 0xc0, !PT ;  /* 0xffffffbf64647812 */ /* 0x000fc800078ec0ff */
[----:B------:R-:W-:-:S04]  /*06e0*/  @P4 LOP3.LUT R100, R100, 0x40, RZ, 0xfc, !PT ;  /* 0x0000004064644812 */ /* 0x000fc800078efcff */
[----:B------:R-:W-:-:S03]  /*06f0*/  LOP3.LUT R100, R100, 0xffffff7f, RZ, 0xc0, !PT ;  /* 0xffffff7f64647812 */ /* 0x000fc600078ec0ff */
[----:B------:R0:W5:Y:S01]  /*0700*/  @!P3 LDG.E R108, [R4.64+0x300] ;  /* 0x00030004046cb981 */ /* 0x000162000c1e1900 */
[----:B------:R-:W-:Y:S02]  /*0710*/  @P3 LOP3.LUT R100, R100, 0x80, RZ, 0xfc, !PT ;  /* 0x0000008064643812 */ /* 0x000fe400078efcff */
[----:B------:R-:W-:Y:S02]  /*0720*/  ISETP.GE.AND P3, PT, R12, R69, PT ;  /* 0x000000450c00720c */ /* 0x000fe40003f66270 */
[----:B------:R-:W-:-:S11]  /*0730*/  LOP3.LUT R100, R100, 0xfffffeff, RZ, 0xc0, !PT ;  /* 0xfffffeff64647812 */ /* 0x000fd600078ec0ff */
[----:B------:R-:W-:Y:S01]  /*0740*/  @P3 LOP3.LUT R100, R100, 0x100, RZ, 0xfc, !PT ;  /* 0x0000010064643812 */ /* 0x000fe200078efcff */
[----:B------:R0:W5:Y:S01]  /*0750*/  @!P3 LDG.E R107, [R4.64+0x380] ;  /* 0x00038004046bb981 */ /* 0x000162000c1e1900 */
        /* <DEDUP_REMOVED lines=41> */
[----:B------:R-:W-:Y:S01]  /*09f0*/  LOP3.LUT R100, R100, 0xfff7ffff, RZ, 0xc0, !PT ;  /* 0xfff7ffff64647812 */ /* 0x000fe200078ec0ff */
[----:B------:R-:W-:-:S10]  /*0a00*/  IMAD.MOV.U32 R146, RZ, RZ, -0x800000 ;  /* 0xff800000ff927424 */ /* 0x000fd400078e00ff */
[----:B------:R-:W-:Y:S01]  /*0a10*/  @P3 LOP3.LUT R100, R100, 0x80000, RZ, 0xfc, !PT ;  /* 0x0008000064643812 */ /* 0x000fe200078efcff */
[----:B------:R0:W5:Y:S01]  /*0a20*/  @!P3 LDG.E R144, [R4.64+0x900] ;  /* 0x000900040490b981 */ /* 0x000162000c1e1900 */
[----:B------:R-:W-:Y:S02]  /*0a30*/  ISETP.GE.AND P3, PT, R24, R69, PT ;  /* 0x000000451800720c */ /* 0x000fe40003f66270 */
[----:B------:R-:W-:Y:S02]  /*0a40*/  LOP3.LUT R100, R100, 0xffefffff, RZ, 0xc0, !PT ;  /* 0xffefffff64647812 */ /* 0x000fe400078ec0ff */
[----:B------:R-:W-:Y:S01]  /*0a50*/  IADD3 R25, R71, 0x280, RZ ;  /* 0x0000028047197810 */ /* 0x000fe20007ffe0ff */
[----:B------:R-:W-:-:S08]  /*0a60*/  IMAD.MOV.U32 R140, RZ, RZ, -0x800000 ;  /* 0xff800000ff8c7424 */ /* 0x000fd000078e00ff */
        /* <DEDUP_REMOVED lines=232> */
[C---:B------:R-:W-:Y:S01]  /*18f0*/  IADD3 R64, R71.reuse, 0x760, RZ ;  /* 0x0000076047407810 */ /* 0x040fe20007ffe0ff */
[----:B------:R-:W-:Y:S02]  /*1900*/  IMAD.MOV.U32 R105, RZ, RZ, -0x800000 ;  /* 0xff800000ff697424 */ /* 0x000fe400078e00ff */
[----:B------:R-:W-:Y:S02]  /*1910*/  IMAD.MOV.U32 R106, RZ, RZ, -0x800000 ;  /* 0xff800000ff6a7424 */ /* 0x000fe400078e00ff */
[----:B------:R-:W-:Y:S01]  /*1920*/  IMAD.MOV.U32 R95, RZ, RZ, -0x800000 ;  /* 0xff800000ff5f7424 */ /* 0x000fe200078e00ff */
[----:B------:R-:W-:Y:S01]  /*1930*/  IADD3 R65, R71, 0x780, RZ ;  /* 0x0000078047417810 */ /* 0x000fe20007ffe0ff */
[----:B------:R0:W5:Y:S02]  /*1940*/  @!P5 LDG.E R105, [R4.64+0x200] ;  /* 0x000200040469d981 */ /* 0x000164000c1e1900 */
[----:B------:R-:W-:-:S02]  /*1950*/  @P3 LOP3.LUT R100, R100, 0x2, RZ, 0xfc, !PT ;  /* 0x0000000264643812 */ /* 0x000fc400078efcff */
[----:B------:R0:W5:Y:S01]  /*1960*/  @!P3 LDG.E R94, [R4.64+0x1d00] ;  /* 0x001d0004045eb981 */ /* 0x000162000c1e1900 */
[-C--:B------:R-:W-:Y:S02]  /*1970*/  ISETP.GE.AND P3, PT, R64, R69.reuse, PT ;  /* 0x000000454000720c */ /* 0x080fe40003f66270 */
[----:B------:R-:W-:Y:S01]  /*1980*/  LOP3.LUT R100, R100, 0xfffffffe, RZ, 0xc0, !PT ;  /* 0xfffffffe64647812 */ /* 0x000fe200078ec0ff */
[----:B------:R0:W5:Y:S01]  /*1990*/  @!P4 LDG.E R106, [R4.64+0x280] ;  /* 0x00028004046ac981 */ /* 0x000162000c1e1900 */
[C---:B------:R-:W-:Y:S02]  /*19a0*/  IADD3 R66, R71.reuse, 0x7a0, RZ ;  /* 0x000007a047427810 */ /* 0x040fe40007ffe0ff */
[----:B------:R-:W-:Y:S02]  /*19b0*/  IADD3 R98, R71, 0x20, RZ ;  /* 0x0000002047627810 */ /* 0x000fe40007ffe0ff */
[-C--:B------:R-:W-:Y:S02]  /*19c0*/  ISETP.GE.AND P4, PT, R66, R69.reuse, PT ;  /* 0x000000454200720c */ /* 0x080fe40003f86270 */
[----:B------:R-:W-:-:S03]  /*19d0*/  ISETP.GE.AND P5, PT, R98, R69, PT ;  /* 0x000000456200720c */ /* 0x000fc60003fa6270 */
[----:B------:R-:W-:Y:S01]  /*19e0*/  @P3 LOP3.LUT R100, R100, 0x1, RZ, 0xfc, !PT ;  /* 0x0000000164643812 */ /* 0x000fe200078efcff */
[----:B------:R0:W5:Y:S01]  /*19f0*/  @!P3 LDG.E R95, [R4.64+0x1d80] ;  /* 0x001d8004045fb981 */ /* 0x000162000c1e1900 */
[----:B------:R-:W-:Y:S01]  /*1a00*/  ISETP.GE.AND P3, PT, R65, R69, PT ;  /* 0x000000454100720c */ /* 0x000fe20003f66270 */
[----:B------:R-:W-:Y:S02]  /*1a10*/  IMAD.MOV.U32 R101, RZ, RZ, -0x800000 ;  /* 0xff800000ff657424 */ /* 0x000fe400078e00ff */
[----:B------:R-:W-:Y:S02]  /*1a20*/  IMAD.MOV.U32 R104, RZ, RZ, -0x800000 ;  /* 0xff800000ff687424 */ /* 0x000fe400078e00ff */
[----:B------:R-:W-:Y:S02]  /*1a30*/  IMAD.MOV.U32 R96, RZ, RZ, -0x800000 ;  /* 0xff800000ff607424 */ /* 0x000fe400078e00ff */
[----:B------:R-:W-:Y:S01]  /*1a40*/  IMAD.MOV.U32 R97, RZ, RZ, -0x800000 ;  /* 0xff800000ff617424 */ /* 0x000fe200078e00ff */
[----:B------:R-:W2:Y:S01]  /*1a50*/  @!P0 LDG.E R101, [R4.64] ;  /* 0x0000000404658981 */ /* 0x000ea2000c1e1900 */
[----:B------:R-:W-:-:S03]  /*1a60*/  IMAD.MOV.U32 R102, RZ, RZ, -0x800000 ;  /* 0xff800000ff667424 */ /* 0x000fc600078e00ff */
[----:B------:R0:W5:Y:S04]  /*1a70*/  @!P6 LDG.E R104, [R4.64+0x180] ;  /* 0x000180040468e981 */ /* 0x000168000c1e1900 */
[----:B------:R0:W5:Y:S04]  /*1a80*/  @!P3 LDG.E R96, [R4.64+0x1e00] ;  /* 0x001e00040460b981 */ /* 0x000168000c1e1900 */
[----:B------:R0:W5:Y:S04]  /*1a90*/  @!P4 LDG.E R97, [R4.64+0x1e80] ;  /* 0x001e80040461c981 */ /* 0x000168000c1e1900 */
[----:B------:R0:W5:Y:S01]  /*1aa0*/  @!P5 LDG.E R102, [R4.64+0x80] ;  /* 0x000080040466d981 */ /* 0x000162000c1e1900 */
[----:B------:R-:W-:Y:S01]  /*1ab0*/  PRMT R99, RZ, 0x7610, R99 ;  /* 0x00007610ff637816 */ /* 0x000fe20000000063 */
[----:B------:R-:W-:Y:S01]  /*1ac0*/  BSSY B0, `(.L_x_2013) ;  /* 0x000000e000007945 */ /* 0x000fe20003800000 */
[----:B------:R-:W-:-:S02]  /*1ad0*/  LOP3.LUT R100, R100, 0xfffffffb, RZ, 0xc0, !PT ;  /* 0xfffffffb64647812 */ /* 0x000fc400078ec0ff */
[----:B------:R-:W-:Y:S02]  /*1ae0*/  @!P0 PRMT R99, R113, 0x7610, R99 ;  /* 0x0000761071638816 */ /* 0x000fe40000000063 */
[----:B------:R-:W-:Y:S01]  /*1af0*/  @P5 LOP3.LUT R100, R100, 0x4, RZ, 0xfc, !PT ;  /* 0x0000000464645812 */ /* 0x000fe200078efcff */
[----:B--2---:R-:W-:Y:S01]  /*1b00*/  IMAD.MOV.U32 R113, RZ, RZ, R101 ;  /* 0x000000ffff717224 */ /* 0x004fe200078e0065 */
[----:B------:R-:W-:Y:S05]  /*1b10*/  @P5 BRA `(.L_x_2014) ;  /* 0x0000008000005947 */ /* 0x000fea0003800000 */
[----:B0-----:R-:W2:Y:S02]  /*1b20*/  LDG.E.U8 R4, [R2.64+0x20] ;  /* 0x0000200402047981 */ /* 0x001ea4000c1e1100 */
[----:B--2---:R-:W-:-:S13]  /*1b30*/  ISETP.NE.AND P5, PT, R4, RZ, PT ;  /* 0x000000ff0400720c */ /* 0x004fda0003fa5270 */
[----:B------:R-:W-:Y:S02]  /*1b40*/  @!P5 PRMT R4, R99, 0x9910, RZ ;  /* 0x000099106304d816 */ /* 0x000fe400000000ff */
[----:B-----5:R-:W-:-:S04]  /*1b50*/  @!P5 FSETP.GT.FTZ.AND P6, PT, R101, R102, PT ;  /* 0x000000666500d20b */ /* 0x020fc80003fd4000 */
[----:B------:R-:W-:Y:S01]  /*1b60*/  @!P5 ISETP.NE.AND P6, PT, R4, RZ, P6 ;  /* 0x000000ff0400d20c */ /* 0x000fe200037c5270 */
[----:B------:R-:W-:-:S03]  /*1b70*/  IMAD.MOV.U32 R4, RZ, RZ, 0x1 ;  /* 0x00000001ff047424 */ /* 0x000fc600078e00ff */
[----:B------:R-:W-:Y:S02]  /*1b80*/  @!P5 FSEL R113, R101, R102, P6 ;  /* 0x000000666571d208 */ /* 0x000fe40003000000 */
[----:B------:R-:W-:Y:S02]  /*1b90*/  @!P5 PRMT R99, R4, 0x7610, R99 ;  /* 0x000076100463d816 */ /* 0x000fe40000000063 */
.L_x_2014:
[----:B0-----:R-:W-:Y:S05]  /*1ba0*/  BSYNC B0 ;  /* 0x0000000000007941 */ /* 0x001fea0003800000 */
.L_x_2013:
[----:B------:R-:W-:Y:S01]  /*1bb0*/  ISETP.GE.AND P5, PT, R7, R69, PT ;  /* 0x000000450700720c */ /* 0x000fe20003fa6270 */
[----:B------:R-:W-:-:S12]  /*1bc0*/  BSSY B0, `(.L_x_2015) ;  /* 0x000000a000007945 */ /* 0x000fd80003800000 */
[----:B------:R-:W-:Y:S05]  /*1bd0*/  @P5 BRA `(.L_x_2016) ;  /* 0x0000008000005947 */ /* 0x000fea0003800000 */
[----:B------:R-:W2:Y:S02]  /*1be0*/  LDG.E.U8 R4, [R2.64+0x40] ;  /* 0x0000400402047981 */ /* 0x000ea4000c1e1100 */
[----:B--2---:R-:W-:-:S13]  /*1bf0*/  ISETP.NE.AND P5, PT, R4, RZ, PT ;  /* 0x000000ff0400720c */ /* 0x004fda0003fa5270 */
[----:B------:R-:W-:Y:S02]  /*1c00*/  @!P5 PRMT R4, R99, 0x9910, RZ ;  /* 0x000099106304d816 */ /* 0x000fe400000000ff */
[----:B-----5:R-:W-:-:S04]  /*1c10*/  @!P5 FSETP.GT.FTZ.AND P6, PT, R113, R103, PT ;  /* 0x000000677100d20b */ /* 0x020fc80003fd4000 */
[----:B------:R-:W-:Y:S01]  /*1c20*/  @!P5 ISETP.NE.AND P6, PT, R4, RZ, P6 ;  /* 0x000000ff0400d20c */ /* 0x000fe200037c5270 */
[----:B------:R-:W-:-:S03]  /*1c30*/  IMAD.MOV.U32 R4, RZ, RZ, 0x1 ;  /* 0x00000001ff047424 */ /* 0x000fc600078e00ff */
[----:B------:R-:W-:Y:S02]  /*1c40*/  @!P5 FSEL R113, R113, R103, P6 ;  /* 0x000000677171d208 */ /* 0x000fe40003000000 */
[----:B------:R-:W-:Y:S02]  /*1c50*/  @!P5 PRMT R99, R4, 0x7610, R99 ;  /* 0x000076100463d816 */ /* 0x000fe40000000063 */
.L_x_2016:
[----:B------:R-:W-:Y:S05]  /*1c60*/  BSYNC B0 ;  /* 0x0000000000007941 */ /* 0x000fea0003800000 */
.L_x_2015:
        /* <DEDUP_REMOVED lines=11> */
.L_x_2018:
[----:B------:R-:W-:Y:S05]  /*1d20*/  BSYNC B0 ;  /* 0x0000000000007941 */ /* 0x000fea0003800000 */
.L_x_2017:
        /* <DEDUP_REMOVED lines=11> */
.L_x_2020:
[----:B------:R-:W-:Y:S05]  /*1de0*/  BSYNC B0 ;  /* 0x0000000000007941 */ /* 0x000fea0003800000 */
.L_x_2019:
        /* <DEDUP_REMOVED lines=11> */
.L_x_2022:
[----:B------:R-:W-:Y:S05]  /*1ea0*/  BSYNC B0 ;  /* 0x0000000000007941 */ /* 0x000fea0003800000 */
.L_x_2021:
        /* <DEDUP_REMOVED lines=11> */
.L_x_2024:
[----:B------:R-:W-:Y:S05]  /*1f60*/  BSYNC B0 ;  /* 0x0000000000007941 */ /* 0x000fea0003800000 */
.L_x_2023:
        /* <DEDUP_REMOVED lines=11> */
.L_x_2026:
[----:B------:R-:W-:Y:S05]  /*2020*/  BSYNC B0 ;  /* 0x0000000000007941 */ /* 0x000fea0003800000 */
.L_x_2025:
        /* <DEDUP_REMOVED lines=11> */
.L_x_2028:
[----:B------:R-:W-:Y:S05]  /*20e0*/  BSYNC B0 ;  /* 0x0000000000007941 */ /* 0x000fea0003800000 */
.L_x_2027:
        /* <DEDUP_REMOVED lines=11> */
.L_x_2030:
[----:B------:R-:W-:Y:S05]  /*21a0*/  BSYNC B0 ;  /* 0x0000000000007941 */ /* 0x000fea0003800000 */
.L_x_2029:
        /* <DEDUP_REMOVED lines=11> */
.L_x_2032:
[----:B------:R-:W-:Y:S05]  /*2260*/  BSYNC B0 ;  /* 0x0000000000007941 */ /* 0x000fea0003800000 */
.L_x_2031:
        /* <DEDUP_REMOVED lines=11> */
.L_x_2034:
[----:B------:R-:W-:Y:S05]  /*2320*/  BSYNC B0 ;  /* 0x0000000000007941 */ /* 0x000fea0003800000 */
.L_x_2033:
        /* <DEDUP_REMOVED lines=11> */
.L_x_2036:
[----:B------:R-:W-:Y:S05]  /*23e0*/  BSYNC B0 ;  /* 0x0000000000007941 */ /* 0x000fea0003800000 */
.L_x_2035:
        /* <DEDUP_REMOVED lines=11> */
.L_x_2038:
[----:B------:R-:W-:Y:S05]  /*24a0*/  BSYNC B0 ;  /* 0x0000000000007941 */ /* 0x000fea0003800000 */
.L_x_2037:
        /* <DEDUP_REMOVED lines=11> */
.L_x_2040:
[----:B------:R-:W-:Y:S05]  /*2560*/  BSYNC B0 ;  /* 0x0000000000007941 */ /* 0x000fea0003800000 */
.L_x_2039:
        /* <DEDUP_REMOVED lines=11> */
.L_x_2042:
[----:B------:R-:W-:Y:S05]  /*2620*/  BSYNC B0 ;  /* 0x0000000000007941 */ /* 0x000fea0003800000 */
.L_x_2041:
        /* <DEDUP_REMOVED lines=11> */
.L_x_2044:
[----:B------:R-:W-:Y:S05]  /*26e0*/  BSYNC B0 ;  /* 0x0000000000007941 */ /* 0x000fea0003800000 */
.L_x_2043:
        /* <DEDUP_REMOVED lines=11> */
.L_x_2046:
[----:B------:R-:W-:Y:S05]  /*27a0*/  BSYNC B0 ;  /* 0x0000000000007941 */ /* 0x000fea0003800000 */
.L_x_2045:
        /* <DEDUP_REMOVED lines=11> */
.L_x_2048:
[----:B------:R-:W-:Y:S05]  /*2860*/  BSYNC B0 ;  /* 0x0000000000007941 */ /* 0x000fea0003800000 */
.L_x_2047:
        /* <DEDUP_REMOVED lines=11> */
.L_x_2050:
[----:B------:R-:W-:Y:S05]  /*2920*/  BSYNC B0 ;  /* 0x0000000000007941 */ /* 0x000fea0003800000 */
.L_x_2049:
        /* <DEDUP_REMOVED lines=11> */
.L_x_2052:
[----:B------:R-:W-:Y:S05]  /*29e0*/  BSYNC B0 ;  /* 0x0000000000007941 */ /* 0x000fea0003800000 */
.L_x_2051:
        /* <DEDUP_REMOVED lines=11> */
.L_x_2054:
[----:B------:R-:W-:Y:S05]  /*2aa0*/  BSYNC B0 ;  /* 0x0000000000007941 */ /* 0x000fea0003800000 */
.L_x_2053:
        /* <DEDUP_REMOVED lines=11> */
.L_x_2056:
[----:B------:R-:W-:Y:S05]  /*2b60*/  BSYNC B0 ;  /* 0x0000000000007941 */ /* 0x000fea0003800000 */
.L_x_2055:
        /* <DEDUP_REMOVED lines=11> */
.L_x_2058:
[----:B------:R-:W-:Y:S05]  /*2c20*/  BSYNC B0 ;  /* 0x0000000000007941 */ /* 0x000fea0003800000 */
.L_x_2057:
        /* <DEDUP_REMOVED lines=11> */
.L_x_2060:
[----:B------:R-:W-:Y:S05]  /*2ce0*/  BSYNC B0 ;  /* 0x0000000000007941 */ /* 0x000fea0003800000 */
.L_x_2059:
        /* <DEDUP_REMOVED lines=11> */
.L_x_2062:
[----:B------:R-:W-:Y:S05]  /*2da0*/  BSYNC B0 ;  /* 0x0000000000007941 */ /* 0x000fea0003800000 */
.L_x_2061:
        /* <DEDUP_REMOVED lines=11> */
.L_x_2064:
[----:B------:R-:W-:Y:S05]  /*2e60*/  BSYNC B0 ;  /* 0x0000000000007941 */ /* 0x000fea0003800000 */
.L_x_2063:
        /* <DEDUP_REMOVED lines=11> */
.L_x_2066:
[----:B------:R-:W-:Y:S05]  /*2f20*/  BSYNC B0 ;  /* 0x0000000000007941 */ /* 0x000fea0003800000 */
.L_x_2065:
        /* <DEDUP_REMOVED lines=11> */
.L_x_2068:
[----:B------:R-:W-:Y:S05]  /*2fe0*/  BSYNC B0 ;  /* 0x0000000000007941 */ /* 0x000fea0003800000 */
.L_x_2067:
        /* <DEDUP_REMOVED lines=11> */
.L_x_2070:
[----:B------:R-:W-:Y:S05]  /*30a0*/  BSYNC B0 ;  /* 0x0000000000007941 */ /* 0x000fea0003800000 */
.L_x_2069:
        /* <DEDUP_REMOVED lines=11> */
.L_x_2072:
[----:B------:R-:W-:Y:S05]  /*3160*/  BSYNC B0 ;  /* 0x0000000000007941 */ /* 0x000fea0003800000 */
.L_x_2071:
        /* <DEDUP_REMOVED lines=11> */
.L_x_2074:
[----:B------:R-:W-:Y:S05]  /*3220*/  BSYNC B0 ;  /* 0x0000000000007941 */ /* 0x000fea0003800000 */
.L_x_2073:
        /* <DEDUP_REMOVED lines=11> */
.L_x_2076:
[----:B------:R-:W-:Y:S05]  /*32e0*/  BSYNC B0 ;  /* 0x0000000000007941 */ /* 0x000fea0003800000 */
.L_x_2075:
        /* <DEDUP_REMOVED lines=11> */
.L_x_2078:
[----:B------:R-:W-:Y:S05]  /*33a0*/  BSYNC B0 ;  /* 0x0000000000007941 */ /* 0x000fea0003800000 */
.L_x_2077:
        /* <DEDUP_REMOVED lines=11> */
.L_x_2080:
[----:B------:R-:W-:Y:S05]  /*3460*/  BSYNC B0 ;  /* 0x0000000000007941 */ /* 0x000fea0003800000 */
.L_x_2079:
        /* <DEDUP_REMOVED lines=11> */
.L_x_2082:
[----:B------:R-:W-:Y:S05]  /*3520*/  BSYNC B0 ;  /* 0x0000000000007941 */ /* 0x000fea0003800000 */
.L_x_2081:
        /* <DEDUP_REMOVED lines=11> */
.L_x_2084:
[----:B------:R-:W-:Y:S05]  /*35e0*/  BSYNC B0 ;  /* 0x0000000000007941 */ /* 0x000fea0003800000 */
.L_x_2083:
        /* <DEDUP_REMOVED lines=11> */
.L_x_2086:
[----:B------:R-:W-:Y:S05]  /*36a0*/  BSYNC B0 ;  /* 0x0000000000007941 */ /* 0x000fea0003800000 */
.L_x_2085:
        /* <DEDUP_REMOVED lines=11> */
.L_x_2088:
[----:B------:R-:W-:Y:S05]  /*3760*/  BSYNC B0 ;  /* 0x0000000000007941 */ /* 0x000fea0003800000 */
.L_x_2087:
        /* <DEDUP_REMOVED lines=11> */
.L_x_2090:
[----:B------:R-:W-:Y:S05]  /*3820*/  BSYNC B0 ;  /* 0x0000000000007941 */ /* 0x000fea0003800000 */
.L_x_2089:
        /* <DEDUP_REMOVED lines=11> */
.L_x_2092:
[----:B------:R-:W-:Y:S05]  /*38e0*/  BSYNC B0 ;  /* 0x0000000000007941 */ /* 0x000fea0003800000 */
.L_x_2091:
        /* <DEDUP_REMOVED lines=11> */
.L_x_2094:
[----:B------:R-:W-:Y:S05]  /*39a0*/  BSYNC B0 ;  /* 0x0000000000007941 */ /* 0x000fea0003800000 */
.L_x_2093:
        /* <DEDUP_REMOVED lines=11> */
.L_x_2096:
[----:B------:R-:W-:Y:S05]  /*3a60*/  BSYNC B0 ;  /* 0x0000000000007941 */ /* 0x000fea0003800000 */
.L_x_2095:
        /* <DEDUP_REMOVED lines=11> */
.L_x_2098:
[----:B------:R-:W-:Y:S05]  /*3b20*/  BSYNC B0 ;  /* 0x0000000000007941 */ /* 0x000fea0003800000 */
.L_x_2097:
        /* <DEDUP_REMOVED lines=11> */
.L_x_2100:
[----:B------:R-:W-:Y:S05]  /*3be0*/  BSYNC B0 ;  /* 0x0000000000007941 */ /* 0x000fea0003800000 */
.L_x_2099:
        /* <DEDUP_REMOVED lines=11> */
.L_x_2102:
[----:B------:R-:W-:Y:S05]  /*3ca0*/  BSYNC B0 ;  /* 0x0000000000007941 */ /* 0x000fea0003800000 */
.L_x_2101:
        /* <DEDUP_REMOVED lines=11> */
.L_x_2104:
[----:B------:R-:W-:Y:S05]  /*3d60*/  BSYNC B0 ;  /* 0x0000000000007941 */ /* 0x000fea0003800000 */
.L_x_2103:
        /* <DEDUP_REMOVED lines=11> */
.L_x_2106:
[----:B------:R-:W-:Y:S05]  /*3e20*/  BSYNC B0 ;  /* 0x0000000000007941 */ /* 0x000fea0003800000 */
.L_x_2105:
        /* <DEDUP_REMOVED lines=11> */
.L_x_2108:
[----:B------:R-:W-:Y:S05]  /*3ee0*/  BSYNC B0 ;  /* 0x0000000000007941 */ /* 0x000fea0003800000 */
.L_x_2107:
        /* <DEDUP_REMOVED lines=11> */
.L_x_2110:
[----:B------:R-:W-:Y:S05]  /*3fa0*/  BSYNC B0 ;  /* 0x0000000000007941 */ /* 0x000fea0003800000 */
.L_x_2109:
        /* <DEDUP_REMOVED lines=11> */
.L_x_2112:
[----:B------:R-:W-:Y:S05]  /*4060*/  BSYNC B0 ;  /* 0x0000000000007941 */ /* 0x000fea0003800000 */
.L_x_2111:
        /* <DEDUP_REMOVED lines=11> */
.L_x_2114:
[----:B------:R-:W-:Y:S05]  /*4120*/  BSYNC B0 ;  /* 0x0000000000007941 */ /* 0x000fea0003800000 */
.L_x_2113:
        /* <DEDUP_REMOVED lines=11> */
.L_x_2116:
[----:B------:R-:W-:Y:S05]  /*41e0*/  BSYNC B0 ;  /* 0x0000000000007941 */ /* 0x000fea0003800000 */
.L_x_2115:
        /* <DEDUP_REMOVED lines=11> */
.L_x_2118:
[----:B------:R-:W-:Y:S05]  /*42a0*/  BSYNC B0 ;  /* 0x0000000000007941 */ /* 0x000fea0003800000 */
.L_x_2117:
        /* <DEDUP_REMOVED lines=11> */
.L_x_2120:
[----:B------:R-:W-:Y:S05]  /*4360*/  BSYNC B0 ;  /* 0x0000000000007941 */ /* 0x000fea0003800000 */
.L_x_2119:
        /* <DEDUP_REMOVED lines=11> */
.L_x_2122:
[----:B------:R-:W-:Y:S05]  /*4420*/  BSYNC B0 ;  /* 0x0000000000007941 */ /* 0x000fea0003800000 */
.L_x_2121:
        /* <DEDUP_REMOVED lines=11> */
.L_x_2124:
[----:B------:R-:W-:Y:S05]  /*44e0*/  BSYNC B0 ;  /* 0x0000000000007941 */ /* 0x000fea0003800000 */
.L_x_2123:
        /* <DEDUP_REMOVED lines=11> */
.L_x_2126:
[----:B------:R-:W-:Y:S05]  /*45a0*/  BSYNC B0 ;  /* 0x0000000000007941 */ /* 0x000fea0003800000 */
.L_x_2125:
        /* <DEDUP_REMOVED lines=11> */
.L_x_2128:
[----:B------:R-:W-:Y:S05]  /*4660*/  BSYNC B0 ;  /* 0x0000000000007941 */ /* 0x000fea0003800000 */
.L_x_2127:
        /* <DEDUP_REMOVED lines=11> */
.L_x_2130:
[----:B------:R-:W-:Y:S05]  /*4720*/  BSYNC B0 ;  /* 0x0000000000007941 */ /* 0x000fea0003800000 */
.L_x_2129:
[----:B------:R-:W-:Y:S01]  /*4730*/  BSSY B0, `(.L_x_2131) ;  /* 0x000000a000007945 */ /* 0x000fe20003800000 */
        /* <DEDUP_REMOVED lines=9> */
.L_x_2132:
[----:B------:R-:W-:Y:S05]  /*47d0*/  BSYNC B0 ;  /* 0x0000000000007941 */ /* 0x000fea0003800000 */
.L_x_2131:
        /* <DEDUP_REMOVED lines=10> */
.L_x_2134:
[----:B------:R-:W-:Y:S05]  /*4880*/  BSYNC B0 ;  /* 0x0000000000007941 */ /* 0x000fea0003800000 */
.L_x_2133:
        /* <DEDUP_REMOVED lines=10> */
.L_x_2136:
[----:B------:R-:W-:Y:S05]  /*4930*/  BSYNC B0 ;  /* 0x0000000000007941 */ /* 0x000fea0003800000 */
.L_x_2135:
        /* <DEDUP_REMOVED lines=10> */
.L_x_2138:
[----:B------:R-:W-:Y:S05]  /*49e0*/  BSYNC B0 ;  /* 0x0000000000007941 */ /* 0x000fea0003800000 */
.L_x_2137:
        /* <DEDUP_REMOVED lines=13> */
[----:B------:R-:W-:Y:S02]  /*4ac0*/  IMAD.MOV.U32 R99, RZ, RZ, RZ ;  /* 0x000000ffff637224 */ /* 0x000fe400078e00ff */
[----:B------:R-:W-:Y:S02]  /*4ad0*/  IMAD.MOV.U32 R100, RZ, RZ, RZ ;  /* 0x000000ffff647224 */ /* 0x000fe400078e00ff */
[----:B------:R-:W0:Y:S02]  /*4ae0*/  SHFL.BFLY PT, R114, R115, 0x2, 0x1f ;  /* 0x0c401f0073727f89 */ /* 0x000e2400000e0000 */
[----:B0-----:R-:W-:-:S04]  /*4af0*/  FSETP.GEU.FTZ.AND P5, PT, R115, R114, PT ;  /* 0x000000727300720b */ /* 0x001fc80003fbe000 */
[----:B------:R-:W-:Y:S01]  /*4b00*/  FSEL R117, R114, R115, !P5 ;  /* 0x0000007372757208 */ /* 0x000fe20006800000 */
[----:B------:R-:W-:-:S04]  /*4b10*/  IMAD.MOV.U32 R114, RZ, RZ, RZ ;  /* 0x000000ffff727224 */ /* 0x000fc800078e00ff */
[----:B------:R-:W0:Y:S02]  /*4b20*/  SHFL.BFLY PT, R4, R117, 0x1, 0x1f ;  /* 0x0c201f0075047f89 */ /* 0x000e2400000e0000 */
[----:B0-----:R-:W-:-:S04]  /*4b30*/  FSETP.GEU.FTZ.AND P5, PT, R117, R4, PT ;  /* 0x000000047500720b */ /* 0x001fc80003fbe000 */
[----:B------:R-:W-:Y:S02]  /*4b40*/  FSEL R113, R4, R117, !P5 ;  /* 0x0000007504717208 */ /* 0x000fe40006800000 */
        /* <DEDUP_REMOVED lines=8> */
.L_x_2140:
[----:B------:R-:W-:Y:S05]  /*4bd0*/  BSYNC B0 ;  /* 0x0000000000007941 */ /* 0x000fea0003800000 */
.L_x_2139:
[----:B------:R-:W-:Y:S01]  /*4be0*/  ISETP.GE.AND P0, PT, R98, R69, PT ;  /* 0x000000456200720c */ /* 0x000fe20003f06270 */
[----:B------:R-:W-:-:S12]  /*4bf0*/  BSSY B0, `(.L_x_2141) ;  /* 0x0000008000007945 */ /* 0x000fd80003800000 */
[----:B------:R-:W-:Y:S05]  /*4c00*/  @P0 BRA `(.L_x_2142) ;  /* 0x0000006000000947 */ /* 0x000fea0003800000 */
[----:B------:R-:W2:Y:S02]  /*4c10*/  LDG.E.U8 R101, [R2.64+0x20] ;  /* 0x0000200402657981 */ /* 0x000ea4000c1e1100 */
[----:B--2---:R-:W-:-:S13]  /*4c20*/  ISETP.NE.AND P0, PT, R101, RZ, PT ;  /* 0x000000ff6500720c */ /* 0x004fda0003f05270 */
[----:B-----5:R-:W-:-:S04]  /*4c30*/  @!P0 FADD.FTZ R102, -R113, R102 ;  /* 0x0000006671668221 */ /* 0x020fc80000010100 */
[----:B------:R-:W-:-:S04]  /*4c40*/  @!P0 FMUL.FTZ R102, R102, 1.4426950216293334961 ;  /* 0x3fb8aa3b66668820 */ /* 0x000fc80000410000 */
[----:B------:R-:W0:Y:S02]  /*4c50*/  @!P0 MUFU.EX2 R5, R102 ;  /* 0x0000006600058308 */ /* 0x000e240000000800 */
[----:B0-----:R-:W-:-:S06]  /*4c60*/  @!P0 FADD.FTZ R114, R114, R5 ;  /* 0x0000000572728221 */ /* 0x001fcc0000010000 */
.L_x_2142:
[----:B------:R-:W-:Y:S05]  /*4c70*/  BSYNC B0 ;  /* 0x0000000000007941 */ /* 0x000fea0003800000 */
.L_x_2141:
[----:B------:R-:W-:Y:S01]  /*4c80*/  ISETP.GE.AND P0, PT, R7, R69, PT ;  /* 0x000000450700720c */ /* 0x000fe20003f06270 */
[----:B------:R-:W-:Y:S01]  /*4c90*/  BSSY B0, `(.L_x_2143) ;  /* 0x000000a000007945 */ /* 0x000fe20003800000 */
[----:B------:R-:W-:Y:S02]  /*4ca0*/  IMAD.MOV.U32 R101, RZ, RZ, RZ ;  /* 0x000000ffff657224 */ /* 0x000fe400078e00ff */
[----:B-----5:R-:W-:-:S09]  /*4cb0*/  IMAD.MOV.U32 R102, RZ, RZ, RZ ;  /* 0x000000ffff667224 */ /* 0x020fd200078e00ff */
[----:B------:R-:W-:Y:S05]  /*4cc0*/  @P0 BRA `(.L_x_2144) ;  /* 0x0000006000000947 */ /* 0x000fea0003800000 */
[----:B------:R-:W2:Y:S02]  /*4cd0*/  LDG.E.U8 R115, [R2.64+0x40] ;  /* 0x0000400402737981 */ /* 0x000ea4000c1e1100 */
[----:B--2---:R-:W-:-:S13]  /*4ce0*/  ISETP.NE.AND P0, PT, R115, RZ, PT ;  /* 0x000000ff7300720c */ /* 0x004fda0003f05270 */
[----:B------:R-:W-:-:S04]  /*4cf0*/  @!P0 FADD.FTZ R103, -R113, R103 ;  /* 0x0000006771678221 */ /* 0x000fc80000010100 */
[----:B------:R-:W-:-:S04]  /*4d00*/  @!P0 FMUL.FTZ R103, R103, 1.4426950216293334961 ;  /* 0x3fb8aa3b67678820 */ /* 0x000fc80000410000 */
[----:B------:R-:W0:Y:S02]  /*4d10*/  @!P0 MUFU.EX2 R102, R103 ;  /* 0x0000006700668308 */ /* 0x000e240000000800 */
[----:B0-----:R-:W-:-:S06]  /*4d20*/  @!P0 FADD.FTZ R114, R114, R102 ;  /* 0x0000006672728221 */ /* 0x001fcc0000010000 */
.L_x_2144:
[----:B------:R-:W-:Y:S05]  /*4d30*/  BSYNC B0 ;  /* 0x0000000000007941 */ /* 0x000fea0003800000 */
.L_x_2143:
        /* <DEDUP_REMOVED lines=9> */
.L_x_2146:
[----:B------:R-:W-:Y:S05]  /*4dd0*/  BSYNC B0 ;  /* 0x0000000000007941 */ /* 0x000fea0003800000 */
.L_x_2145:
        /* <DEDUP_REMOVED lines=11> */
.L_x_2148:
[----:B------:R-:W-:Y:S05]  /*4e90*/  BSYNC B0 ;  /* 0x0000000000007941 */ /* 0x000fea0003800000 */
.L_x_2147:
        /* <DEDUP_REMOVED lines=9> */
.L_x_2150:
[----:B------:R-:W-:Y:S05]  /*4f30*/  BSYNC B0 ;  /* 0x0000000000007941 */ /* 0x000fea0003800000 */
.L_x_2149:
        /* <DEDUP_REMOVED lines=11> */
.L_x_2152:
[----:B------:R-:W-:Y:S05]  /*4ff0*/  BSYNC B0 ;  /* 0x0000000000007941 */ /* 0x000fea0003800000 */
.L_x_2151:
        /* <DEDUP_REMOVED lines=9> */
.L_x_2154:
[----:B------:R-:W-:Y:S05]  /*5090*/  BSYNC B0 ;  /* 0x0000000000007941 */ /* 0x000fea0003800000 */
.L_x_2153:
        /* <DEDUP_REMOVED lines=11> */
.L_x_2156:
[----:B------:R-:W-:Y:S05]  /*5150*/  BSYNC B0 ;  /* 0x0000000000007941 */ /* 0x000fea0003800000 */
.L_x_2155:
        /* <DEDUP_REMOVED lines=9> */
.L_x_2158:
[----:B------:R-:W-:Y:S05]  /*51f0*/  BSYNC B0 ;  /* 0x0000000000007941 */ /* 0x000fea0003800000 */
.L_x_2157:
        /* <DEDUP_REMOVED lines=11> */
.L_x_2160:
[----:B------:R-:W-:Y:S05]  /*52b0*/  BSYNC B0 ;  /* 0x0000000000007941 */ /* 0x000fea0003800000 */
.L_x_2159:
        /* <DEDUP_REMOVED lines=9> */
.L_x_2162:
[----:B------:R-:W-:Y:S05]  /*5350*/  BSYNC B0 ;  /* 0x0000000000007941 */ /* 0x000fea0003800000 */
.L_x_2161:
        /* <DEDUP_REMOVED lines=11> */
.L_x_2164:
[----:B------:R-:W-:Y:S05]  /*5410*/  BSYNC B0 ;  /* 0x0000000000007941 */ /* 0x000fea0003800000 */
.L_x_2163:
        /* <DEDUP_REMOVED lines=9> */
.L_x_2166:
[----:B------:R-:W-:Y:S05]  /*54b0*/  BSYNC B0 ;  /* 0x0000000000007941 */ /* 0x000fea0003800000 */
.L_x_2165:
        /* <DEDUP_REMOVED lines=11> */
.L_x_2168:
[----:B------:R-:W-:Y:S05]  /*5570*/  BSYNC B0 ;  /* 0x0000000000007941 */ /* 0x000fea0003800000 */
.L_x_2167:
        /* <DEDUP_REMOVED lines=9> */
.L_x_2170:
[----:B------:R-:W-:Y:S05]  /*5610*/  BSYNC B0 ;  /* 0x0000000000007941 */ /* 0x000fea0003800000 */
.L_x_2169:
        /* <DEDUP_REMOVED lines=11> */
.L_x_2172:
[----:B------:R-:W-:Y:S05]  /*56d0*/  BSYNC B0 ;  /* 0x0000000000007941 */ /* 0x000fea0003800000 */
.L_x_2171:
        /* <DEDUP_REMOVED lines=9> */
.L_x_2174:
[----:B------:R-:W-:Y:S05]  /*5770*/  BSYNC B0 ;  /* 0x0000000000007941 */ /* 0x000fea0003800000 */
.L_x_2173:
        /* <DEDUP_REMOVED lines=11> */
.L_x_2176:
[----:B------:R-:W-:Y:S05]  /*5830*/  BSYNC B0 ;  /* 0x0000000000007941 */ /* 0x000fea0003800000 */
.L_x_2175:
        /* <DEDUP_REMOVED lines=9> */
.L_x_2178:
[----:B------:R-:W-:Y:S05]  /*58d0*/  BSYNC B0 ;  /* 0x0000000000007941 */ /* 0x000fea0003800000 */
.L_x_2177:
        /* <DEDUP_REMOVED lines=11> */
.L_x_2180:
[----:B------:R-:W-:Y:S05]  /*5990*/  BSYNC B0 ;  /* 0x0000000000007941 */ /* 0x000fea0003800000 */
.L_x_2179:
        /* <DEDUP_REMOVED lines=9> */
.L_x_2182:
[----:B------:R-:W-:Y:S05]  /*5a30*/  BSYNC B0 ;  /* 0x0000000000007941 */ /* 0x000fea0003800000 */
.L_x_2181:
        /* <DEDUP_REMOVED lines=11> */
.L_x_2184:
[----:B------:R-:W-:Y:S05]  /*5af0*/  BSYNC B0 ;  /* 0x0000000000007941 */ /* 0x000fea0003800000 */
.L_x_2183:
        /* <DEDUP_REMOVED lines=9> */
.L_x_2186:
[----:B------:R-:W-:Y:S05]  /*5b90*/  BSYNC B0 ;  /* 0x0000000000007941 */ /* 0x000fea0003800000 */
.L_x_2185:
        /* <DEDUP_REMOVED lines=11> */
.L_x_2188:
[----:B------:R-:W-:Y:S05]  /*5c50*/  BSYNC B0 ;  /* 0x0000000000007941 */ /* 0x000fea0003800000 */
.L_x_2187:
        /* <DEDUP_REMOVED lines=9> */
.L_x_2190:
[----:B------:R-:W-:Y:S05]  /*5cf0*/  BSYNC B0 ;  /* 0x0000000000007941 */ /* 0x000fea0003800000 */
.L_x_2189:
        /* <DEDUP_REMOVED lines=11> */
.L_x_2192:
[----:B------:R-:W-:Y:S05]  /*5db0*/  BSYNC B0 ;  /* 0x0000000000007941 */ /* 0x000fea0003800000 */
.L_x_2191:
        /* <DEDUP_REMOVED lines=9> */
.L_x_2194:
[----:B------:R-:W-:Y:S05]  /*5e50*/  BSYNC B0 ;  /* 0x0000000000007941 */ /* 0x000fea0003800000 */
.L_x_2193:
        /* <DEDUP_REMOVED lines=11> */
.L_x_2196:
[----:B------:R-:W-:Y:S05]  /*5f10*/  BSYNC B0 ;  /* 0x0000000000007941 */ /* 0x000fea0003800000 */
.L_x_2195:
        /* <DEDUP_REMOVED lines=9> */
.L_x_2198:
[----:B------:R-:W-:Y:S05]  /*5fb0*/  BSYNC B0 ;  /* 0x0000000000007941 */ /* 0x000fea0003800000 */
.L_x_2197:
        /* <DEDUP_REMOVED lines=11> */
.L_x_2200:
[----:B------:R-:W-:Y:S05]  /*6070*/  BSYNC B0 ;  /* 0x0000000000007941 */ /* 0x000fea0003800000 */
.L_x_2199:
        /* <DEDUP_REMOVED lines=9> */
.L_x_2202:
[----:B------:R-:W-:Y:S05]  /*6110*/  BSYNC B0 ;  /* 0x0000000000007941 */ /* 0x000fea0003800000 */
.L_x_2201:
        /* <DEDUP_REMOVED lines=11> */
.L_x_2204:
[----:B------:R-:W-:Y:S05]  /*61d0*/  BSYNC B0 ;  /* 0x0000000000007941 */ /* 0x000fea0003800000 */
.L_x_2203:
        /* <DEDUP_REMOVED lines=9> */
.L_x_2206:
[----:B------:R-:W-:Y:S05]  /*6270*/  BSYNC B0 ;  /* 0x0000000000007941 */ /* 0x000fea0003800000 */
.L_x_2205:
        /* <DEDUP_REMOVED lines=11> */
.L_x_2208:
[----:B------:R-:W-:Y:S05]  /*6330*/  BSYNC B0 ;  /* 0x0000000000007941 */ /* 0x000fea0003800000 */
.L_x_2207:
        /* <DEDUP_REMOVED lines=9> */
.L_x_2210:
[----:B------:R-:W-:Y:S05]  /*63d0*/  BSYNC B0 ;  /* 0x0000000000007941 */ /* 0x000fea0003800000 */
.L_x_2209:
        /* <DEDUP_REMOVED lines=11> */
.L_x_2212:
[----:B------:R-:W-:Y:S05]  /*6490*/  BSYNC B0 ;  /* 0x0000000000007941 */ /* 0x000fea0003800000 */
.L_x_2211:
        /* <DEDUP_REMOVED lines=9> */
.L_x_2214:
[----:B------:R-:W-:Y:S05]  /*6530*/  BSYNC B0 ;  /* 0x0000000000007941 */ /* 0x000fea0003800000 */
.L_x_2213:
        /* <DEDUP_REMOVED lines=11> */
.L_x_2216:
[----:B------:R-:W-:Y:S05]  /*65f0*/  BSYNC B0 ;  /* 0x0000000000007941 */ /* 0x000fea0003800000 */
.L_x_2215:
        /* <DEDUP_REMOVED lines=9> */
.L_x_2218:
[----:B------:R-:W-:Y:S05]  /*6690*/  BSYNC B0 ;  /* 0x0000000000007941 */ /* 0x000fea0003800000 */
.L_x_2217:
        /* <DEDUP_REMOVED lines=11> */
.L_x_2220:
[----:B------:R-:W-:Y:S05]  /*6750*/  BSYNC B0 ;  /* 0x0000000000007941 */ /* 0x000fea0003800000 */
.L_x_2219:
        /* <DEDUP_REMOVED lines=9> */
.L_x_2222:
[----:B------:R-:W-:Y:S05]  /*67f0*/  BSYNC B0 ;  /* 0x0000000000007941 */ /* 0x000fea0003800000 */
.L_x_2221:
        /* <DEDUP_REMOVED lines=11> */
.L_x_2224:
[----:B------:R-:W-:Y:S05]  /*68b0*/  BSYNC B0 ;  /* 0x0000000000007941 */ /* 0x000fea0003800000 */
.L_x_2223:
        /* <DEDUP_REMOVED lines=9> */
.L_x_2226:
[----:B------:R-:W-:Y:S05]  /*6950*/  BSYNC B0 ;  /* 0x0000000000007941 */ /* 0x000fea0003800000 */
.L_x_2225:
        /* <DEDUP_REMOVED lines=11> */
.L_x_2228:
[----:B------:R-:W-:Y:S05]  /*6a10*/  BSYNC B0 ;  /* 0x0000000000007941 */ /* 0x000fea0003800000 */
.L_x_2227:
        /* <DEDUP_REMOVED lines=9> */
.L_x_2230:
[----:B------:R-:W-:Y:S05]  /*6ab0*/  BSYNC B0 ;  /* 0x0000000000007941 */ /* 0x000fea0003800000 */
.L_x_2229:
        /* <DEDUP_REMOVED lines=11> */
.L_x_2232:
[----:B------:R-:W-:Y:S05]  /*6b70*/  BSYNC B0 ;  /* 0x0000000000007941 */ /* 0x000fea0003800000 */
.L_x_2231:
        /* <DEDUP_REMOVED lines=9> */
.L_x_2234:
[----:B------:R-:W-:Y:S05]  /*6c10*/  BSYNC B0 ;  /* 0x0000000000007941 */ /* 0x000fea0003800000 */
.L_x_2233:
        /* <DEDUP_REMOVED lines=11> */
.L_x_2236:
[----:B------:R-:W-:Y:S05]  /*6cd0*/  BSYNC B0 ;  /* 0x0000000000007941 */ /* 0x000fea0003800000 */
.L_x_2235:
        /* <DEDUP_REMOVED lines=9> */
.L_x_2238:
[----:B------:R-:W-:Y:S05]  /*6d70*/  BSYNC B0 ;  /* 0x0000000000007941 */ /* 0x000fea0003800000 */
.L_x_2237:
        /* <DEDUP_REMOVED lines=11> */
.L_x_2240:
[----:B------:R-:W-:Y:S05]  /*6e30*/  BSYNC B0 ;  /* 0x0000000000007941 */ /* 0x000fea0003800000 */
.L_x_2239:
        /* <DEDUP_REMOVED lines=9> */
.L_x_2242:
[----:B------:R-:W-:Y:S05]  /*6ed0*/  BSYNC B0 ;  /* 0x0000000000007941 */ /* 0x000fea0003800000 */
.L_x_2241:
        /* <DEDUP_REMOVED lines=11> */
.L_x_2244:
[----:B------:R-:W-:Y:S05]  /*6f90*/  BSYNC B0 ;  /* 0x0000000000007941 */ /* 0x000fea0003800000 */
.L_x_2243:
        /* <DEDUP_REMOVED lines=9> */
.L_x_2246:
[----:B------:R-:W-:Y:S05]  /*7030*/  BSYNC B0 ;  /* 0x0000000000007941 */ /* 0x000fea0003800000 */
.L_x_2245:
        /* <DEDUP_REMOVED lines=11> */
.L_x_2248:
[----:B------:R-:W-:Y:S05]  /*70f0*/  BSYNC B0 ;  /* 0x0000000000007941 */ /* 0x000fea0003800000 */
.L_x_2247:
        /* <DEDUP_REMOVED lines=9> */
.L_x_2250:
[----:B------:R-:W-:Y:S05]  /*7190*/  BSYNC B0 ;  /* 0x0000000000007941 */ /* 0x000fea0003800000 */
.L_x_2249:
        /* <DEDUP_REMOVED lines=11> */
.L_x_2252:
[----:B------:R-:W-:Y:S05]  /*7250*/  BSYNC B0 ;  /* 0x0000000000007941 */ /* 0x000fea0003800000 */
.L_x_2251:
        /* <DEDUP_REMOVED lines=9> */
.L_x_2254:
[----:B------:R-:W-:Y:S05]  /*72f0*/  BSYNC B0 ;  /* 0x0000000000007941 */ /* 0x000fea0003800000 */
.L_x_2253:
        /* <DEDUP_REMOVED lines=11> */
.L_x_2256:
[----:B------:R-:W-:Y:S05]  /*73b0*/  BSYNC B0 ;  /* 0x0000000000007941 */ /* 0x000fea0003800000 */
.L_x_2255:
        /* <DEDUP_REMOVED lines=9> */
.L_x_2258:
[----:B------:R-:W-:Y:S05]  /*7450*/  BSYNC B0 ;  /* 0x0000000000007941 */ /* 0x000fea0003800000 */
.L_x_2257:
        /* <DEDUP_REMOVED lines=10> */
.L_x_2260:
[----:B------:R-:W-:Y:S05]  /*7500*/  BSYNC B0 ;  /* 0x0000000000007941 */ /* 0x000fea0003800000 */
.L_x_2259:
        /* <DEDUP_REMOVED lines=8> */
.L_x_2262:
[----:B------:R-:W-:Y:S05]  /*7590*/  BSYNC B0 ;  /* 0x0000000000007941 */ /* 0x000fea0003800000 */
.L_x_2261:
        /* <DEDUP_REMOVED lines=8> */
.L_x_2264:
[----:B------:R-:W-:Y:S05]  /*7620*/  BSYNC B0 ;  /* 0x0000000000007941 */ /* 0x000fea0003800000 */
.L_x_2263:
        /* <DEDUP_REMOVED lines=8> */
.L_x_2266:
[----:B------:R-:W-:Y:S05]  /*76b0*/  BSYNC B0 ;  /* 0x0000000000007941 */ /* 0x000fea0003800000 */
.L_x_2265:
        /* <DEDUP_REMOVED lines=15> */
[----:B------:R-:W-:Y:S01]  /*77b0*/  IMAD R2, R70, c[0x0][0x174], R71 ;  /* 0x00005d0046027a24 */ /* 0x000fe200078e0247 */
[----:B------:R-:W-:Y:S01]  /*77c0*/  ISETP.GE.AND P1, PT, R98, c[0x0][0x178], PT ;  /* 0x00005e0062007a0c */ /* 0x000fe20003f26270 */
[----:B------:R-:W-:Y:S02]  /*77d0*/  IMAD.MOV.U32 R3, RZ, RZ, 0x4 ;  /* 0x00000004ff037424 */ /* 0x000fe400078e00ff */
[----:B------:R-:W-:Y:S02]  /*77e0*/  IMAD.MOV.U32 R71, RZ, RZ, 0x7fc00000 ;  /* 0x7fc00000ff477424 */ /* 0x000fe400078e00ff */
[----:B------:R-:W-:-:S06]  /*77f0*/  IMAD.WIDE R2, R2, R3, c[0x0][0x160] ;  /* 0x0000580002027625 */ /* 0x000fcc00078e0203 */
[----:B------:R-:W1:Y:S02]  /*7800*/  @P0 MUFU.RCP R97, R67 ;  /* 0x0000004300610308 */ /* 0x000e640000001000 */
[----:B-1----:R-:W-:-:S05]  /*7810*/  @P0 FMUL.FTZ R71, R97, R4 ;  /* 0x0000000461470220 */ /* 0x002fca0000410000 */
[----:B------:R1:W-:Y:S01]  /*7820*/  STG.E [R2.64], R71 ;  /* 0x0000004702007986 */ /* 0x0003e2000c101904 */
[----:B------:R-:W-:Y:S05]  /*7830*/  @P1 EXIT ;  /* 0x000000000000194d */ /* 0x000fea0003800000 */
[----:B------:R-:W2:Y:S01]  /*7840*/  @P0 MUFU.RCP R4, R67 ;  /* 0x0000004300040308 */ /* 0x000ea20000001000 */
[----:B------:R-:W-:Y:S01]  /*7850*/  ISETP.GE.AND P1, PT, R7, c[0x0][0x178], PT ;  /* 0x00005e0007007a0c */ /* 0x000fe20003f26270 */
[----:B-1----:R-:W-:Y:S02]  /*7860*/  IMAD.MOV.U32 R71, RZ, RZ, 0x7fc00000 ;  /* 0x7fc00000ff477424 */ /* 0x002fe400078e00ff */
[----:B--2---:R-:W-:-:S05]  /*7870*/  @P0 FMUL.FTZ R71, R4, R5 ;  /* 0x0000000504470220 */ /* 0x004fca0000410000 */
[----:B------:R1:W-:Y:S05]  /*7880*/  STG.E [R2.64+0x80], R71 ;  /* 0x0000804702007986 */ /* 0x0003ea000c101904 */
[----:B------:R-:W-:Y:S05]  /*7890*/  @P1 EXIT ;  /* 0x000000000000194d */ /* 0x000fea0003800000 */
[----:B------:R-:W2:Y:S01]  /*78a0*/  @P0 MUFU.RCP R7, R67 ;  /* 0x0000004300070308 */ /* 0x000ea20000001000 */
[----:B------:R-:W-:Y:S01]  /*78b0*/  ISETP.GE.AND P1, PT, R8, c[0x0][0x178], PT ;  /* 0x00005e0008007a0c */ /* 0x000fe20003f26270 */
[----:B------:R-:W-:Y:S02]  /*78c0*/  IMAD.MOV.U32 R5, RZ, RZ, 0x7fc00000 ;  /* 0x7fc00000ff057424 */ /* 0x000fe400078e00ff */
[----:B--2---:R-:W-:-:S05]  /*78d0*/  @P0 FMUL.FTZ R5, R7, R102 ;  /* 0x0000006607050220 */ /* 0x004fca0000410000 */
[----:B------:R2:W-:Y:S05]  /*78e0*/  STG.E [R2.64+0x100], R5 ;  /* 0x0001000502007986 */ /* 0x0005ea000c101904 */
[----:B------:R-:W-:Y:S05]  /*78f0*/  @P1 EXIT ;  /* 0x000000000000194d */ /* 0x000fea0003800000 */
[----:B------:R-:W3:Y:S01]  /*7900*/  @P0 MUFU.RCP R4, R67 ;  /* 0x0000004300040308 */ /* 0x000ee20000001000 */
[----:B------:R-:W-:Y:S01]  /*7910*/  ISETP.GE.AND P1, PT, R9, c[0x0][0x178], PT ;  /* 0x00005e0009007a0c */ /* 0x000fe20003f26270 */
[----:B--2---:R-:W-:Y:S02]  /*7920*/  IMAD.MOV.U32 R5, RZ, RZ, 0x7fc00000 ;  /* 0x7fc00000ff057424 */ /* 0x004fe400078e00ff */
[----:B---3--:R-:W-:-:S05]  /*7930*/  @P0 FMUL.FTZ R5, R4, R99 ;  /* 0x0000006304050220 */ /* 0x008fca0000410000 */
        /* <DEDUP_REMOVED lines=357> */
[----:B--2---:R-:W-:Y:S02]  /*8f90*/  IMAD.MOV.U32 R5, RZ, RZ, 0x7fc00000 ;  /* 0x7fc00000ff057424 */ /* 0x004fe400078e00ff */
[----:B---3--:R-:W-:-:S05]  /*8fa0*/  @P0 FMUL.FTZ R5, R0, R93 ;  /* 0x0000005d00050220 */ /* 0x008fca0000410000 */
[----:B------:R-:W-:Y:S01]  /*8fb0*/  STG.E [R2.64+0x1f80], R5 ;  /* 0x001f800502007986 */ /* 0x000fe2000c101904 */
[----:B------:R-:W-:Y:S05]  /*8fc0*/  EXIT ;  /* 0x000000000000794d */ /* 0x000fea0003800000 */
.L_x_2267:
        /* <DEDUP_REMOVED lines=11> */
.L_x_10862:


//--------------------- .text._ZN43_GLOBAL__N__9ae7fba5_10_SoftMax_cu_9f978f6320softmax_warp_forwardIfffLi10ELb0ELb1EEEvPT0_PKT_iiiPKbib --------------------------
	.section	.text._ZN43_GLOBAL__N__9ae7fba5_10_SoftMax_cu_9f978f6320softmax_warp_forwardIfffLi10ELb0ELb1EEEvPT0_PKT_iiiPKbib,"ax",@progbits
	.sectioninfo	@"SHI_REGISTERS=80"
	.align	128
.text._ZN43_GLOBAL__N__9ae7fba5_10_SoftMax_cu_9f978f6320softmax_warp_forwardIfffLi10ELb0ELb1EEEvPT0_PKT_iiiPKbib:
        .type           _ZN43_GLOBAL__N__9ae7fba5_10_SoftMax_cu_9f978f6320softmax_warp_forwardIfffLi10ELb0ELb1EEEvPT0_PKT_iiiPKbib,@function
        .size           _ZN43_GLOBAL__N__9ae7fba5_10_SoftMax_cu_9f978f6320softmax_warp_forwardIfffLi10ELb0ELb1EEEvPT0_PKT_iiiPKbib,(.L_x_10863 - _ZN43_GLOBAL__N__9ae7fba5_10_SoftMax_cu_9f978f6320softmax_warp_forwardIfffLi10ELb0ELb1EEEvPT0_PKT_iiiPKbib)
        .other          _ZN43_GLOBAL__N__9ae7fba5_10_SoftMax_cu_9f978f6320softmax_warp_forwardIfffLi10ELb0ELb1EEEvPT0_PKT_iiiPKbib,@"STO_CUDA_ENTRY STV_DEFAULT"
_ZN43_GLOBAL__N__9ae7fba5_10_SoftMax_cu_9f978f6320softmax_warp_forwardIfffLi10ELb0ELb1EEEvPT0_PKT_iiiPKbib:
        /* <DEDUP_REMOVED lines=42> */
.L_x_2268:
[----:B------:R-:W-:Y:S01]  /*02a0*/  IADD3 R2, P1, R2, c[0x0][0x180], RZ ;  /* 0x0000600002027a10 */ /* 0x000fe20007f3e0ff */
[----:B------:R-:W-:-:S03]  /*02b0*/  ULDC.64 UR4, c[0x0][0x118] ;  /* 0x0000460000047ab9 */ /* 0x000fc60000000a00 */
[----:B------:R-:W-:-:S05]  /*02c0*/  IADD3.X R3, R3, c[0x0][0x184], RZ, P1, !PT ;  /* 0x0000610003037a10 */ /* 0x000fca0000ffe4ff */
[----:B------:R-:W2:Y:S01]  /*02d0*/  @!P0 LDG.E.U8 R6, [R2.64] ;  /* 0x0000000402068981 */ /* 0x000ea2000c1e1100 */
[----:B------:R-:W-:Y:S01]  /*02e0*/  LEA R4, P1, R0, c[0x0][0x168], 0x2 ;  /* 0x00005a0000047a11 */ /* 0x000fe200078210ff */
[----:B------:R-:W-:Y:S01]  /*02f0*/  IMAD.MOV.U32 R42, RZ, RZ, -0x800000 ;  /* 0xff800000ff2a7424 */ /* 0x000fe200078e00ff */
[----:B------:R-:W-:Y:S01]  /*0300*/  IADD3 R11, R66, 0x100, RZ ;  /* 0x00000100420b7810 */ /* 0x000fe20007ffe0ff */
[----:B------:R-:W-:Y:S01]  /*0310*/  IMAD.MOV.U32 R37, RZ, RZ, -0x800000 ;  /* 0xff800000ff257424 */ /* 0x000fe200078e00ff */
[----:B------:R-:W-:Y:S01]  /*0320*/  LEA.HI.X R5, R0, c[0x0][0x16c], R7, 0x2, P1 ;  /* 0x00005b0000057a11 */ /* 0x000fe200008f1407 */
        /* <DEDUP_REMOVED lines=39> */
[----:B------:R-:W-:Y:S01]  /*05a0*/  IADD3 R8, R66, 0xa0, RZ ;  /* 0x000000a042087810 */ /* 0x000fe20007ffe0ff */
[----:B------:R-:W-:Y:S01]  /*05b0*/  IMAD.MOV.U32 R39, RZ, RZ, -0x800000 ;  /* 0xff800000ff277424 */ /* 0x000fe200078e00ff */
[-C--:B------:R-:W-:Y:S01]  /*05c0*/  ISETP.GE.AND P2, PT, R0, R65.reuse, PT ;  /* 0x000000410000720c */ /* 0x080fe20003f46270 */
[----:B------:R-:W-:Y:S01]  /*05d0*/  IMAD.MOV.U32 R38, RZ, RZ, -0x800000 ;  /* 0xff800000ff267424 */ /* 0x000fe200078e00ff */
[-C--:B------:R-:W-:Y:S01]  /*05e0*/  ISETP.GE.AND P5, PT, R7, R65.reuse, PT ;  /* 0x000000410700720c */ /* 0x080fe20003fa6270 */
[----:B------:R-:W-:Y:S01]  /*05f0*/  IMAD.MOV.U32 R52, RZ, RZ, -0x800000 ;  /* 0xff800000ff347424 */ /* 0x000fe200078e00ff */
[-C--:B------:R-:W-:Y:S01]  /*0600*/  ISETP.GE.AND P4, PT, R8, R65.reuse, PT ;  /* 0x000000410800720c */ /* 0x080fe20003f86270 */
[----:B------:R-:W-:Y:S01]  /*0610*/  IMAD.MOV.U32 R45, RZ, RZ, -0x800000 ;  /* 0xff800000ff2d7424 */ /* 0x000fe200078e00ff */
[----:B------:R-:W-:Y:S01]  /*0620*/  P2R R29, PR, RZ, 0x4 ;  /* 0x00000004ff1d7803 */ /* 0x000fe20000000000 */
[----:B------:R-:W-:Y:S01]  /*0630*/  IMAD.MOV.U32 R43, RZ, RZ, -0x800000 ;  /* 0xff800000ff2b7424 */ /* 0x000fe200078e00ff */
[C---:B------:R-:W-:Y:S01]  /*0640*/  IADD3 R9, R66.reuse, 0xc0, RZ ;  /* 0x000000c042097810 */ /* 0x040fe20007ffe0ff */
[----:B------:R-:W-:Y:S01]  /*0650*/  IMAD.MOV.U32 R51, RZ, RZ, -0x800000 ;  /* 0xff800000ff337424 */ /* 0x000fe200078e00ff */
[----:B------:R-:W-:Y:S01]  /*0660*/  IADD3 R10, R66, 0xe0, RZ ;  /* 0x000000e0420a7810 */ /* 0x000fe20007ffe0ff */
[----:B------:R-:W-:Y:S01]  /*0670*/  IMAD.MOV.U32 R50, RZ, RZ, -0x800000 ;  /* 0xff800000ff327424 */ /* 0x000fe200078e00ff */
[-C--:B------:R-:W-:Y:S01]  /*0680*/  ISETP.GE.AND P3, PT, R9, R65.reuse, PT ;  /* 0x000000410900720c */ /* 0x080fe20003f66270 */
[----:B------:R-:W-:Y:S01]  /*0690*/  IMAD.MOV.U32 R49, RZ, RZ, -0x800000 ;  /* 0xff800000ff317424 */ /* 0x000fe200078e00ff */
[----:B------:R-:W-:Y:S01]  /*06a0*/  ISETP.GE.AND P2, PT, R10, R65, PT ;  /* 0x000000410a00720c */ /* 0x000fe20003f46270 */
[----:B------:R0:W5:Y:S01]  /*06b0*/  @!P5 LDG.E R41, [R4.64+0x200] ;  /* 0x000200040429d981 */ /* 0x000162000c1e1900 */
[----:B------:R-:W-:-:S02]  /*06c0*/  P2R R30, PR, RZ, 0x8 ;  /* 0x00000008ff1e7803 */ /* 0x000fc40000000000 */
[C---:B------:R-:W-:Y:S01]  /*06d0*/  IADD3 R30, R66.reuse, 0x360, RZ ;  /* 0x00000360421e7810 */ /* 0x040fe20007ffe0ff */
[----:B------:R0:W5:Y:S01]  /*06e0*/  @!P4 LDG.E R40, [R4.64+0x280] ;  /* 0x000280040428c981 */ /* 0x000162000c1e1900 */
[----:B------:R-:W-:Y:S02]  /*06f0*/  P2R R32, PR, RZ, 0x4 ;  /* 0x00000004ff207803 */ /* 0x000fe40000000000 */
[C---:B------:R-:W-:Y:S02]  /*0700*/  IADD3 R31, R66.reuse, 0x380, RZ ;  /* 0x00000380421f7810 */ /* 0x040fe40007ffe0ff */
[C---:B------:R-:W-:Y:S01]  /*0710*/  IADD3 R33, R66.reuse, 0x3c0, RZ ;  /* 0x000003c042217810 */ /* 0x040fe20007ffe0ff */
[----:B------:R0:W5:Y:S01]  /*0720*/  @!P3 LDG.E R39, [R4.64+0x300] ;  /* 0x000300040427b981 */ /* 0x000162000c1e1900 */
[----:B------:R-:W-:Y:S02]  /*0730*/  IADD3 R32, R66, 0x3a0, RZ ;  /* 0x000003a042207810 */ /* 0x000fe40007ffe0ff */
[----:B--2---:R-:W-:Y:S01]  /*0740*/  @!P0 ISETP.NE.AND P1, PT, R6, RZ, PT ;  /* 0x000000ff0600820c */ /* 0x004fe20003f25270 */
[----:B------:R0:W5:Y:S01]  /*0750*/  @!P2 LDG.E R38, [R4.64+0x380] ;  /* 0x000380040426a981 */ /* 0x000162000c1e1900 */
[----:B------:R-:W-:-:S02]  /*0760*/  IADD3 R6, R66, 0x60, RZ ;  /* 0x0000006042067810 */ /* 0x000fc40007ffe0ff */
[----:B------:R-:W-:Y:S02]  /*0770*/  @!P0 SEL R46, RZ, 0x1, P1 ;  /* 0x00000001ff2e8807 */ /* 0x000fe40000800000 */
[----:B------:R-:W-:Y:S01]  /*0780*/  IADD3 R35, R66, 0x20, RZ ;  /* 0x0000002042237810 */ /* 0x000fe20007ffe0ff */
[----:B------:R-:W-:Y:S01]  /*0790*/  IMAD.MOV.U32 R48, RZ, RZ, -0x800000 ;  /* 0xff800000ff307424 */ /* 0x000fe200078e00ff */
[-C--:B------:R-:W-:Y:S01]  /*07a0*/  ISETP.GE.AND P1, PT, R0, R65.reuse, PT ;  /* 0x000000410000720c */ /* 0x080fe20003f26270 */
[----:B------:R-:W-:Y:S01]  /*07b0*/  IMAD.MOV.U32 R44, RZ, RZ, -0x800000 ;  /* 0xff800000ff2c7424 */ /* 0x000fe200078e00ff */
[----:B------:R-:W-:Y:S01]  /*07c0*/  ISETP.GE.AND P6, PT, R6, R65, PT ;  /* 0x000000410600720c */ /* 0x000fe20003fc6270 */
[----:B------:R-:W2:Y:S03]  /*07d0*/  @!P0 LDG.E R45, [R4.64] ;  /* 0x00000004042d8981 */ /* 0x000ea6000c1e1900 */
[----:B------:R-:W-:-:S02]  /*07e0*/  P2R R29, PR, RZ, 0x40 ;  /* 0x00000040ff1d7803 */ /* 0x000fc40000000000 */
[----:B------:R-:W-:Y:S02]  /*07f0*/  P2R R29, PR, RZ, 0x20 ;  /* 0x00000020ff1d7803 */ /* 0x000fe40000000000 */
[----:B------:R-:W-:Y:S02]  /*0800*/  P2R R29, PR, RZ, 0x10 ;  /* 0x00000010ff1d7803 */ /* 0x000fe40000000000 */
[----:B------:R-:W-:Y:S01]  /*0810*/  IADD3 R29, R66, 0x340, RZ ;  /* 0x00000340421d7810 */ /* 0x000fe20007ffe0ff */
[----:B------:R0:W5:Y:S01]  /*0820*/  @!P1 LDG.E R42, [R4.64+0x100] ;  /* 0x00010004042a9981 */ /* 0x000162000c1e1900 */
[-C--:B------:R-:W-:Y:S02]  /*0830*/  ISETP.GE.AND P1, PT, R11, R65.reuse, PT ;  /* 0x000000410b00720c */ /* 0x080fe40003f26270 */
[----:B------:R-:W-:Y:S01]  /*0840*/  ISETP.GE.AND P2, PT, R32, R65, PT ;  /* 0x000000412000720c */ /* 0x000fe20003f46270 */
[----:B------:R0:W5:Y:S01]  /*0850*/  @!P6 LDG.E R43, [R4.64+0x180] ;  /* 0x00018004042be981 */ /* 0x000162000c1e1900 */
[----:B------:R-:W-:-:S09]  /*0860*/  P2R R34, PR, RZ, 0x2 ;  /* 0x00000002ff227803 */ /* 0x000fd20000000000 */
        /* <DEDUP_REMOVED lines=11> */
[----:B------:R-:W-:-:S03]  /*0920*/  ISETP.GE.AND P1, PT, R14, R65, PT ;  /* 0x000000410e00720c */ /* 0x000fc60003f26270 */
[----:B------:R0:W5:Y:S01]  /*0930*/  @!P5 LDG.E R44, [R4.64+0x80] ;  /* 0x00008004042cd981 */ /* 0x000162000c1e1900 */
[----:B------:R-:W-:-:S09]  /*0940*/  P2R R34, PR, RZ, 0x2 ;  /* 0x00000002ff227803 */ /* 0x000fd20000000000 */
[----:B------:R0:W5:Y:S01]  /*0950*/  @!P1 LDG.E R68, [R4.64+0x580] ;  /* 0x0005800404449981 */ /* 0x000162000c1e1900 */
[----:B------:R-:W-:-:S04]  /*0960*/  ISETP.GE.AND P1, PT, R15, R65, PT ;  /* 0x000000410f00720c */ /* 0x000fc80003f26270 */
        /* <DEDUP_REMOVED lines=45> */
[----:B------:R-:W-:Y:S02]  /*0c40*/  P2R R34, PR, RZ, 0x2 ;  /* 0x00000002ff227803 */ /* 0x000fe40000000000 */
[----:B------:R-:W-:-:S04]  /*0c50*/  IADD3 R34, R66, 0x3e0, RZ ;  /* 0x000003e042227810 */ /* 0x000fc80007ffe0ff */
[----:B------:R-:W-:-:S03]  /*0c60*/  ISETP.GE.AND P4, PT, R34, R65, PT ;  /* 0x000000412200720c */ /* 0x000fc60003f86270 */
[----:B------:R0:W5:Y:S01]  /*0c70*/  @!P1 LDG.E R52, [R4.64+0xd80] ;  /* 0x000d800404349981 */ /* 0x000162000c1e1900 */
[----:B------:R-:W-:-:S09]  /*0c80*/  ISETP.GE.AND P1, PT, R31, R65, PT ;  /* 0x000000411f00720c */ /* 0x000fd20003f26270 */
[----:B------:R0:W5:Y:S04]  /*0c90*/  @!P4 LDG.E R48, [R4.64+0xf80] ;  /* 0x000f80040430c981 */ /* 0x000168000c1e1900 */
[----:B------:R0:W5:Y:S01]  /*0ca0*/  @!P1 LDG.E R51, [R4.64+0xe00] ;  /* 0x000e000404339981 */ /* 0x000162000c1e1900 */
[----:B------:R-:W-:Y:S01]  /*0cb0*/  P2R R47, PR, RZ, 0x20 ;  /* 0x00000020ff2f7803 */ /* 0x000fe20000000000 */
[----:B------:R-:W-:Y:S03]  /*0cc0*/  BSSY B0, `(.L_x_2269) ;  /* 0x000000d000007945 */ /* 0x000fe60003800000 */
[----:B------:R-:W-:-:S04]  /*0cd0*/  PRMT R47, RZ, 0x7610, R47 ;  /* 0x00007610ff2f7816 */ /* 0x000fc8000000002f */
[----:B------:R-:W-:Y:S01]  /*0ce0*/  @!P0 PRMT R47, R46, 0x7610, R47 ;  /* 0x000076102e2f8816 */ /* 0x000fe2000000002f */
        /* <DEDUP_REMOVED lines=10> */
.L_x_2270:
[----:B0-----:R-:W-:Y:S05]  /*0d90*/  BSYNC B0 ;  /* 0x0000000000007941 */ /* 0x001fea0003800000 */
.L_x_2269:
        /* <DEDUP_REMOVED lines=11> */
.L_x_2272:
[----:B------:R-:W-:Y:S05]  /*0e50*/  BSYNC B0 ;  /* 0x0000000000007941 */ /* 0x000fea0003800000 */
.L_x_2271:
        /* <DEDUP_REMOVED lines=11> */
.L_x_2274:
[----:B------:R-:W-:Y:S05]  /*0f10*/  BSYNC B0 ;  /* 0x0000000000007941 */ /* 0x000fea0003800000 */
.L_x_2273:
        /* <DEDUP_REMOVED lines=11> */
.L_x_2276:
[----:B------:R-:W-:Y:S05]  /*0fd0*/  BSYNC B0 ;  /* 0x0000000000007941 */ /* 0x000fea0003800000 */
.L_x_2275:
        /* <DEDUP_REMOVED lines=11> */
.L_x_2278:
[----:B------:R-:W-:Y:S05]  /*1090*/  BSYNC B0 ;  /* 0x0000000000007941 */ /* 0x000fea0003800000 */
.L_x_2277:
        /* <DEDUP_REMOVED lines=11> */
.L_x_2280:
[----:B------:R-:W-:Y:S05]  /*1150*/  BSYNC B0 ;  /* 0x0000000000007941 */ /* 0x000fea0003800000 */
.L_x_2279:
        /* <DEDUP_REMOVED lines=11> */
.L_x_2282:
[----:B------:R-:W-:Y:S05]  /*1210*/  BSYNC B0 ;  /* 0x0000000000007941 */ /* 0x000fea0003800000 */
.L_x_2281:
        /* <DEDUP_REMOVED lines=11> */
.L_x_2284:
[----:B------:R-:W-:Y:S05]  /*12d0*/  BSYNC B0 ;  /* 0x0000000000007941 */ /* 0x000fea0003800000 */
.L_x_2283:
        /* <DEDUP_REMOVED lines=11> */
.L_x_2286:
[----:B------:R-:W-:Y:S05]  /*1390*/  BSYNC B0 ;  /* 0x0000000000007941 */ /* 0x000fea0003800000 */
.L_x_2285:
        /* <DEDUP_REMOVED lines=11> */
.L_x_2288:
[----:B------:R-:W-:Y:S05]  /*1450*/  BSYNC B0 ;  /* 0x0000000000007941 */ /* 0x000fea0003800000 */
.L_x_2287:
        /* <DEDUP_REMOVED lines=11> */
.L_x_2290:
[----:B------:R-:W-:Y:S05]  /*1510*/  BSYNC B0 ;  /* 0x0000000000007941 */ /* 0x000fea0003800000 */
.L_x_2289:
        /* <DEDUP_REMOVED lines=11> */
.L_x_2292:
[----:B------:R-:W-:Y:S05]  /*15d0*/  BSYNC B0 ;  /* 0x0000000000007941 */ /* 0x000fea0003800000 */
.L_x_2291:
        /* <DEDUP_REMOVED lines=11> */
.L_x_2294:
[----:B------:R-:W-:Y:S05]  /*1690*/  BSYNC B0 ;  /* 0x0000000000007941 */ /* 0x000fea0003800000 */
.L_x_2293:
        /* <DEDUP_REMOVED lines=11> */
.L_x_2296:
[----:B------:R-:W-:Y:S05]  /*1750*/  BSYNC B0 ;  /* 0x0000000000007941 */ /* 0x000fea0003800000 */
.L_x_2295:
        /* <DEDUP_REMOVED lines=11> */
.L_x_2298:
[----:B------:R-:W-:Y:S05]  /*1810*/  BSYNC B0 ;  /* 0x0000000000007941 */ /* 0x000fea0003800000 */
.L_x_2297:
        /* <DEDUP_REMOVED lines=11> */
.L_x_2300:
[----:B------:R-:W-:Y:S05]  /*18d0*/  BSYNC B0 ;  /* 0x0000000000007941 */ /* 0x000fea0003800000 */
.L_x_2299:
        /* <DEDUP_REMOVED lines=11> */
.L_x_2302:
[----:B------:R-:W-:Y:S05]  /*1990*/  BSYNC B0 ;  /* 0x0000000000007941 */ /* 0x000fea0003800000 */
.L_x_2301:
        /* <DEDUP_REMOVED lines=11> */
.L_x_2304:
[----:B------:R-:W-:Y:S05]  /*1a50*/  BSYNC B0 ;  /* 0x0000000000007941 */ /* 0x000fea0003800000 */
.L_x_2303:
        /* <DEDUP_REMOVED lines=11> */
.L_x_2306:
[----:B------:R-:W-:Y:S05]  /*1b10*/  BSYNC B0 ;  /* 0x0000000000007941 */ /* 0x000fea0003800000 */
.L_x_2305:
        /* <DEDUP_REMOVED lines=11> */
.L_x_2308:
[----:B------:R-:W-:Y:S05]  /*1bd0*/  BSYNC B0 ;  /* 0x0000000000007941 */ /* 0x000fea0003800000 */
.L_x_2307:
        /* <DEDUP_REMOVED lines=11> */
.L_x_2310:
[----:B------:R-:W-:Y:S05]  /*1c90*/  BSYNC B0 ;  /* 0x0000000000007941 */ /* 0x000fea0003800000 */
.L_x_2309:
        /* <DEDUP_REMOVED lines=11> */
.L_x_2312:
[----:B------:R-:W-:Y:S05]  /*1d50*/  BSYNC B0 ;  /* 0x0000000000007941 */ /* 0x000fea0003800000 */
.L_x_2311:
        /* <DEDUP_REMOVED lines=11> */
.L_x_2314:
[----:B------:R-:W-:Y:S05]  /*1e10*/  BSYNC B0 ;  /* 0x0000000000007941 */ /* 0x000fea0003800000 */
.L_x_2313:
        /* <DEDUP_REMOVED lines=11> */
.L_x_2316:
[----:B------:R-:W-:Y:S05]  /*1ed0*/  BSYNC B0 ;  /* 0x0000000000007941 */ /* 0x000fea0003800000 */
.L_x_2315:
        /* <DEDUP_REMOVED lines=11> */
.L_x_2318:
[----:B------:R-:W-:Y:S05]  /*1f90*/  BSYNC B0 ;  /* 0x0000000000007941 */ /* 0x000fea0003800000 */
.L_x_2317:
        /* <DEDUP_REMOVED lines=11> */
.L_x_2320:
[----:B------:R-:W-:Y:S05]  /*2050*/  BSYNC B0 ;  /* 0x0000000000007941 */ /* 0x000fea0003800000 */
.L_x_2319:
        /* <DEDUP_REMOVED lines=11> */
.L_x_2322:
[----:B------:R-:W-:Y:S05]  /*2110*/  BSYNC B0 ;  /* 0x0000000000007941 */ /* 0x000fea0003800000 */
.L_x_2321:
        /* <DEDUP_REMOVED lines=10> */
.L_x_2324:
[----:B------:R-:W-:Y:S05]  /*21c0*/  BSYNC B0 ;  /* 0x0000000000007941 */ /* 0x000fea0003800000 */
.L_x_2323:
        /* <DEDUP_REMOVED lines=10> */
.L_x_2326:
[----:B------:R-:W-:Y:S05]  /*2270*/  BSYNC B0 ;  /* 0x0000000000007941 */ /* 0x000fea0003800000 */
.L_x_2325:
        /* <DEDUP_REMOVED lines=10> */
.L_x_2328:
[----:B------:R-:W-:Y:S05]  /*2320*/  BSYNC B0 ;  /* 0x0000000000007941 */ /* 0x000fea0003800000 */
.L_x_2327:
        /* <DEDUP_REMOVED lines=10> */
.L_x_2330:
[----:B------:R-:W-:Y:S05]  /*23d0*/  BSYNC B0 ;  /* 0x0000000000007941 */ /* 0x000fea0003800000 */
.L_x_2329:
        /* <DEDUP_REMOVED lines=28> */
.L_x_2332:
[----:B------:R-:W-:Y:S05]  /*25a0*/  BSYNC B0 ;  /* 0x0000000000007941 */ /* 0x000fea0003800000 */
.L_x_2331:
        /* <DEDUP_REMOVED lines=9> */
.L_x_2334:
[----:B------:R-:W-:Y:S05]  /*2640*/  BSYNC B0 ;  /* 0x0000000000007941 */ /* 0x000fea0003800000 */
.L_x_2333:
[----:B------:R-:W-:Y:S01]  /*2650*/  ISETP.GE.AND P0, PT, R0, R65, PT ;  /* 0x000000410000720c */ /* 0x000fe20003f06270 */
[----:B------:R-:W-:Y:S01]  /*2660*/  BSSY B0, `(.L_x_2335) ;  /* 0x0000009000007945 */ /* 0x000fe20003800000 */
[----:B-----5:R-:W-:-:S11]  /*2670*/  CS2R R44, SRZ ;  /* 0x00000000002c7805 */ /* 0x020fd6000001ff00 */
[----:B------:R-:W-:Y:S05]  /*2680*/  @P0 BRA `(.L_x_2336) ;  /* 0x0000006000000947 */ /* 0x000fea0003800000 */
[----:B------:R-:W2:Y:S02]  /*2690*/  LDG.E.U8 R4, [R2.64+0x40] ;  /* 0x0000400402047981 */ /* 0x000ea4000c1e1100 */
[----:B--2---:R-:W-:-:S13]  /*26a0*/  ISETP.NE.AND P0, PT, R4, RZ, PT ;  /* 0x000000ff0400720c */ /* 0x004fda0003f05270 */
[----:B------:R-:W-:-:S04]  /*26b0*/  @!P0 FADD.FTZ R42, -R70, R42 ;  /* 0x0000002a462a8221 */ /* 0x000fc80000010100 */
[----:B------:R-:W-:-:S04]  /*26c0*/  @!P0 FMUL.FTZ R42, R42, 1.4426950216293334961 ;  /* 0x3fb8aa3b2a2a8820 */ /* 0x000fc80000410000 */
[----:B------:R-:W0:Y:S02]  /*26d0*/  @!P0 MUFU.EX2 R44, R42 ;  /* 0x0000002a002c8308 */ /* 0x000e240000000800 */
[----:B0-----:R-:W-:-:S06]  /*26e0*/  @!P0 FADD.FTZ R69, R69, R44 ;  /* 0x0000002c45458221 */ /* 0x001fcc0000010000 */
.L_x_2336:
[----:B------:R-:W-:Y:S05]  /*26f0*/  BSYNC B0 ;  /* 0x0000000000007941 */ /* 0x000fea0003800000 */
.L_x_2335:
        /* <DEDUP_REMOVED lines=9> */
.L_x_2338:
[----:B------:R-:W-:Y:S05]  /*2790*/  BSYNC B0 ;  /* 0x0000000000007941 */ /* 0x000fea0003800000 */
.L_x_2337:
        /* <DEDUP_REMOVED lines=10> */
.L_x_2340:
[----:B------:R-:W-:Y:S05]  /*2840*/  BSYNC B0 ;  /* 0x0000000000007941 */ /* 0x000fea0003800000 */
.L_x_2339:
        /* <DEDUP_REMOVED lines=9> */
.L_x_2342:
[----:B------:R-:W-:Y:S05]  /*28e0*/  BSYNC B0 ;  /* 0x0000000000007941 */ /* 0x000fea0003800000 */
.L_x_2341:
        /* <DEDUP_REMOVED lines=10> */
.L_x_2344:
[----:B------:R-:W-:Y:S05]  /*2990*/  BSYNC B0 ;  /* 0x0000000000007941 */ /* 0x000fea0003800000 */
.L_x_2343:
        /* <DEDUP_REMOVED lines=9> */
.L_x_2346:
[----:B------:R-:W-:Y:S05]  /*2a30*/  BSYNC B0 ;  /* 0x0000000000007941 */ /* 0x000fea0003800000 */
.L_x_2345:
        /* <DEDUP_REMOVED lines=10> */
.L_x_2348:
[----:B------:R-:W-:Y:S05]  /*2ae0*/  BSYNC B0 ;  /* 0x0000000000007941 */ /* 0x000fea0003800000 */
.L_x_2347:
        /* <DEDUP_REMOVED lines=9> */
.L_x_2350:
[----:B------:R-:W-:Y:S05]  /*2b80*/  BSYNC B0 ;  /* 0x0000000000007941 */ /* 0x000fea0003800000 */
.L_x_2349:
        /* <DEDUP_REMOVED lines=10> */
.L_x_2352:
[----:B------:R-:W-:Y:S05]  /*2c30*/  BSYNC B0 ;  /* 0x0000000000007941 */ /* 0x000fea0003800000 */
.L_x_2351:
        /* <DEDUP_REMOVED lines=9> */
.L_x_2354:
[----:B------:R-:W-:Y:S05]  /*2cd0*/  BSYNC B0 ;  /* 0x0000000000007941 */ /* 0x000fea0003800000 */
.L_x_2353:
        /* <DEDUP_REMOVED lines=10> */
.L_x_2356:
[----:B------:R-:W-:Y:S05]  /*2d80*/  BSYNC B0 ;  /* 0x0000000000007941 */ /* 0x000fea0003800000 */
.L_x_2355:
        /* <DEDUP_REMOVED lines=9> */
.L_x_2358:
[----:B------:R-:W-:Y:S05]  /*2e20*/  BSYNC B0 ;  /* 0x0000000000007941 */ /* 0x000fea0003800000 */
.L_x_2357:
        /* <DEDUP_REMOVED lines=11> */
.L_x_2360:
[----:B------:R-:W-:Y:S05]  /*2ee0*/  BSYNC B0 ;  /* 0x0000000000007941 */ /* 0x000fea0003800000 */
.L_x_2359:
        /* <DEDUP_REMOVED lines=9> */
.L_x_2362:
[----:B------:R-:W-:Y:S05]  /*2f80*/  BSYNC B0 ;  /* 0x0000000000007941 */ /* 0x000fea0003800000 */
.L_x_2361:
        /* <DEDUP_REMOVED lines=11> */
.L_x_2364:
[----:B------:R-:W-:Y:S05]  /*3040*/  BSYNC B0 ;  /* 0x0000000000007941 */ /* 0x000fea0003800000 */
.L_x_2363:
        /* <DEDUP_REMOVED lines=9> */
.L_x_2366:
[----:B------:R-:W-:Y:S05]  /*30e0*/  BSYNC B0 ;  /* 0x0000000000007941 */ /* 0x000fea0003800000 */
.L_x_2365:
        /* <DEDUP_REMOVED lines=10> */
.L_x_2368:
[----:B------:R-:W-:Y:S05]  /*3190*/  BSYNC B0 ;  /* 0x0000000000007941 */ /* 0x000fea0003800000 */
.L_x_2367:
        /* <DEDUP_REMOVED lines=9> */
.L_x_2370:
[----:B------:R-:W-:Y:S05]  /*3230*/  BSYNC B0 ;  /* 0x0000000000007941 */ /* 0x000fea0003800000 */
.L_x_2369:
        /* <DEDUP_REMOVED lines=10> */
.L_x_2372:
[----:B------:R-:W-:Y:S05]  /*32e0*/  BSYNC B0 ;  /* 0x0000000000007941 */ /* 0x000fea0003800000 */
.L_x_2371:
        /* <DEDUP_REMOVED lines=9> */
.L_x_2374:
[----:B------:R-:W-:Y:S05]  /*3380*/  BSYNC B0 ;  /* 0x0000000000007941 */ /* 0x000fea0003800000 */
.L_x_2373:
        /* <DEDUP_REMOVED lines=10> */
.L_x_2376:
[----:B------:R-:W-:Y:S05]  /*3430*/  BSYNC B0 ;  /* 0x0000000000007941 */ /* 0x000fea0003800000 */
.L_x_2375:
        /* <DEDUP_REMOVED lines=9> */
.L_x_2378:
[----:B------:R-:W-:Y:S05]  /*34d0*/  BSYNC B0 ;  /* 0x0000000000007941 */ /* 0x000fea0003800000 */
.L_x_2377:
        /* <DEDUP_REMOVED lines=10> */
.L_x_2380:
[----:B------:R-:W-:Y:S05]  /*3580*/  BSYNC B0 ;  /* 0x0000000000007941 */ /* 0x000fea0003800000 */
.L_x_2379:
        /* <DEDUP_REMOVED lines=9> */
.L_x_2382:
[----:B------:R-:W-:Y:S05]  /*3620*/  BSYNC B0 ;  /* 0x0000000000007941 */ /* 0x000fea0003800000 */
.L_x_2381:
        /* <DEDUP_REMOVED lines=10> */
.L_x_2384:
[----:B------:R-:W-:Y:S05]  /*36d0*/  BSYNC B0 ;  /* 0x0000000000007941 */ /* 0x000fea0003800000 */
.L_x_2383:
        /* <DEDUP_REMOVED lines=9> */
.L_x_2386:
[----:B------:R-:W-:Y:S05]  /*3770*/  BSYNC B0 ;  /* 0x0000000000007941 */ /* 0x000fea0003800000 */
.L_x_2385:
        /* <DEDUP_REMOVED lines=9> */
.L_x_2388:
[----:B------:R-:W-:Y:S05]  /*3810*/  BSYNC B0 ;  /* 0x0000000000007941 */ /* 0x000fea0003800000 */
.L_x_2387:
        /* <DEDUP_REMOVED lines=8> */
.L_x_2390:
[----:B------:R-:W-:Y:S05]  /*38a0*/  BSYNC B0 ;  /* 0x0000000000007941 */ /* 0x000fea0003800000 */
.L_x_2389:
        /* <DEDUP_REMOVED lines=9> */
.L_x_2392:
[----:B------:R-:W-:Y:S05]  /*3940*/  BSYNC B0 ;  /* 0x0000000000007941 */ /* 0x000fea0003800000 */
.L_x_2391:
        /* <DEDUP_REMOVED lines=8> */
.L_x_2394:
[----:B------:R-:W-:Y:S05]  /*39d0*/  BSYNC B0 ;  /* 0x0000000000007941 */ /* 0x000fea0003800000 */
.L_x_2393:
        /* <DEDUP_REMOVED lines=17> */
[----:B0-----:R-:W-:-:S03]  /*3af0*/  IMAD.MOV.U32 R49, RZ, RZ, 0x7fc00000 ;  /* 0x7fc00000ff317424 */ /* 0x001fc600078e00ff */
[----:B------:R-:W-:Y:S02]  /*3b00*/  SHF.R.S32.HI R3, RZ, 0x1f, R64 ;  /* 0x0000001fff037819 */ /* 0x000fe40000011440 */
[----:B------:R-:W-:-:S04]  /*3b10*/  LEA R2, P2, R64, c[0x0][0x160], 0x2 ;  /* 0x0000580040027a11 */ /* 0x000fc800078410ff */
[----:B------:R-:W-:Y:S01]  /*3b20*/  LEA.HI.X R3, R64, c[0x0][0x164], R3, 0x2, P2 ;  /* 0x0000590040037a11 */ /* 0x000fe200010f1403 */
[----:B------:R-:W0:Y:S02]  /*3b30*/  @P0 MUFU.RCP R70, R48 ;  /* 0x0000003000460308 */ /* 0x000e240000001000 */
[----:B0-----:R-:W-:-:S05]  /*3b40*/  @P0 FMUL.FTZ R49, R70, R47 ;  /* 0x0000002f46310220 */ /* 0x001fca0000410000 */
[----:B------:R0:W-:Y:S01]  /*3b50*/  STG.E [R2.64], R49 ;  /* 0x0000003102007986 */ /* 0x0001e2000c101904 */
[----:B------:R-:W-:Y:S05]  /*3b60*/  @P1 EXIT ;  /* 0x000000000000194d */ /* 0x000fea0003800000 */
[----:B------:R-:W1:Y:S01]  /*3b70*/  @P0 MUFU.RCP R47, R48 ;  /* 0x00000030002f0308 */ /* 0x000e620000001000 */
[----:B------:R-:W-:Y:S01]  /*3b80*/  ISETP.GE.AND P1, PT, R0, c[0x0][0x178], PT ;  /* 0x00005e0000007a0c */ /* 0x000fe20003f26270 */
[----:B------:R-:W-:Y:S02]  /*3b90*/  IMAD.MOV.U32 R35, RZ, RZ, 0x7fc00000 ;  /* 0x7fc00000ff237424 */ /* 0x000fe400078e00ff */
[----:B-1----:R-:W-:-:S05]  /*3ba0*/  @P0 FMUL.FTZ R35, R47, R46 ;  /* 0x0000002e2f230220 */ /* 0x002fca0000410000 */
[----:B------:R1:W-:Y:S05]  /*3bb0*/  STG.E [R2.64+0x80], R35 ;  /* 0x0000802302007986 */ /* 0x0003ea000c101904 */
        /* <DEDUP_REMOVED lines=13> */
[----:B-1----:R-:W1:Y:S01]  /*3c90*/  @P0 MUFU.RCP R35, R48 ;  /* 0x0000003000230308 */ /* 0x002e620000001000 */
        /* <DEDUP_REMOVED lines=65> */
[----:B-1----:R-:W1:Y:S01]  /*40b0*/  @P0 MUFU.RCP R7, R48 ;  /* 0x0000003000070308 */ /* 0x002e620000001000 */
[----:B------:R-:W-:Y:S01]  /*40c0*/  ISETP.GE.AND P1, PT, R19, c[0x0][0x178], PT ;  /* 0x00005e0013007a0c */ /* 0x000fe20003f26270 */
[----:B--2---:R-:W-:Y:S02]  /*40d0*/  IMAD.MOV.U32 R5, RZ, RZ, 0x7fc00000 ;  /* 0x7fc00000ff057424 */ /* 0x004fe400078e00ff */
        /* <DEDUP_REMOVED lines=94> */
[----:B-1----:R-:W-:Y:S02]  /*46c0*/  IMAD.MOV.U32 R5, RZ, RZ, 0x7fc00000 ;  /* 0x7fc00000ff057424 */ /* 0x002fe400078e00ff */
[----:B--2---:R-:W-:-:S05]  /*46d0*/  @P0 FMUL.FTZ R5, R7, R50 ;  /* 0x0000003207050220 */ /* 0x004fca0000410000 */
[----:B------:R-:W-:Y:S01]  /*46e0*/  STG.E [R2.64+0xf80], R5 ;  /* 0x000f800502007986 */ /* 0x000fe2000c101904 */
[----:B------:R-:W-:Y:S05]  /*46f0*/  EXIT ;  /* 0x000000000000794d */ /* 0x000fea0003800000 */
.L_x_2395:
        /* <DEDUP_REMOVED lines=16> */
.L_x_10863:


//--------------------- .text._ZN43_GLOBAL__N__9ae7fba5_10_SoftMax_cu_9f978f6320softmax_warp_forwardIfffLi9ELb0ELb1EEEvPT0_PKT_iiiPKbib --------------------------
	.section	.text._ZN43_GLOBAL__N__9ae7fba5_10_SoftMax_cu_9f978f6320softmax_warp_forwardIfffLi9ELb0ELb1EEEvPT0_PKT_iiiPKbib,"ax",@progbits
	.sectioninfo	@"SHI_REGISTERS=48"
	.align	128
.text._ZN43_GLOBAL__N__9ae7fba5_10_SoftMax_cu_9f978f6320softmax_warp_forwardIfffLi9ELb0ELb1EEEvPT0_PKT_iiiPKbib:
        .type           _ZN43_GLOBAL__N__9ae7fba5_10_SoftMax_cu_9f978f6320softmax_warp_forwardIfffLi9ELb0ELb1EEEvPT0_PKT_iiiPKbib,@function
        .size           _ZN43_GLOBAL__N__9ae7fba5_10_SoftMax_cu_9f978f6320softmax_warp_forwardIfffLi9ELb0ELb1EEEvPT0_PKT_iiiPKbib,(.L_x_10864 - _ZN43_GLOBAL__N__9ae7fba5_10_SoftMax_cu_9f978f6320softmax_warp_forwardIfffLi9ELb0ELb1EEEvPT0_PKT_iiiPKbib)
        .other          _ZN43_GLOBAL__N__9ae7fba5_10_SoftMax_cu_9f978f6320softmax_warp_forwardIfffLi9ELb0ELb1EEEvPT0_PKT_iiiPKbib,@"STO_CUDA_ENTRY STV_DEFAULT"
_ZN43_GLOBAL__N__9ae7fba5_10_SoftMax_cu_9f978f6320softmax_warp_forwardIfffLi9ELb0ELb1EEEvPT0_PKT_iiiPKbib:
        /* <DEDUP_REMOVED lines=42> */
.L_x_2396:
        /* <DEDUP_REMOVED lines=37> */
[----:B------:R-:W-:Y:S01]  /*04f0*/  P2R R17, PR, RZ, 0x4 ;  /* 0x00000004ff117803 */ /* 0x000fe20000000000 */
[----:B------:R0:W5:Y:S01]  /*0500*/  @!P4 LDG.E R43, [R4.64+0x280] ;  /* 0x00028004042bc981 */ /* 0x000162000c1e1900 */
[C---:B------:R-:W-:Y:S02]  /*0510*/  IADD3 R15, R34.reuse, 0x180, RZ ;  /* 0x00000180220f7810 */ /* 0x040fe40007ffe0ff */
[C---:B------:R-:W-:Y:S02]  /*0520*/  IADD3 R16, R34.reuse, 0x1a0, RZ ;  /* 0x000001a022107810 */ /* 0x040fe40007ffe0ff */
[C---:B------:R-:W-:Y:S01]  /*0530*/  IADD3 R18, R34.reuse, 0x1e0, RZ ;  /* 0x000001e022127810 */ /* 0x040fe20007ffe0ff */
[----:B------:R0:W5:Y:S01]  /*0540*/  @!P3 LDG.E R39, [R4.64+0x300] ;  /* 0x000300040427b981 */ /* 0x000162000c1e1900 */
[----:B------:R-:W-:-:S03]  /*0550*/  IADD3 R17, R34, 0x1c0, RZ ;  /* 0x000001c022117810 */ /* 0x000fc60007ffe0ff */
[----:B------:R0:W5:Y:S01]  /*0560*/  @!P2 LDG.E R41, [R4.64+0x380] ;  /* 0x000380040429a981 */ /* 0x000162000c1e1900 */
[-C--:B------:R-:W-:Y:S02]  /*0570*/  ISETP.GE.AND P2, PT, R16, R33.reuse, PT ;  /* 0x000000211000720c */ /* 0x080fe40003f46270 */
[----:B------:R-:W-:Y:S01]  /*0580*/  ISETP.GE.AND P3, PT, R17, R33, PT ;  /* 0x000000211100720c */ /* 0x000fe20003f66270 */
[----:B------:R-:W-:Y:S01]  /*0590*/  IMAD.MOV.U32 R20, RZ, RZ, -0x800000 ;  /* 0xff800000ff147424 */ /* 0x000fe200078e00ff */
[----:B------:R-:W3:Y:S09]  /*05a0*/  @!P0 LDG.E R21, [R4.64] ;  /* 0x0000000404158981 */ /* 0x000ef2000c1e1900 */
[----:B------:R0:W5:Y:S04]  /*05b0*/  @!P2 LDG.E R26, [R4.64+0x680] ;  /* 0x00068004041aa981 */ /* 0x000168000c1e1900 */
[----:B------:R0:W5:Y:S01]  /*05c0*/  @!P3 LDG.E R25, [R4.64+0x700] ;  /* 0x000700040419b981 */ /* 0x000162000c1e1900 */
[----:B--2---:R-:W-:-:S02]  /*05d0*/  @!P0 ISETP.NE.AND P1, PT, R6, RZ, PT ;  /* 0x000000ff0600820c */ /* 0x004fc40003f25270 */
[----:B------:R-:W-:Y:S02]  /*05e0*/  IADD3 R6, R34, 0x60, RZ ;  /* 0x0000006022067810 */ /* 0x000fe40007ffe0ff */
[----:B------:R-:W-:Y:S02]  /*05f0*/  @!P0 SEL R23, RZ, 0x1, P1 ;  /* 0x00000001ff178807 */ /* 0x000fe40000800000 */
[-C--:B------:R-:W-:Y:S02]  /*0600*/  ISETP.GE.AND P1, PT, R0, R33.reuse, PT ;  /* 0x000000210000720c */ /* 0x080fe40003f26270 */
[----:B------:R-:W-:-:S04]  /*0610*/  ISETP.GE.AND P6, PT, R6, R33, PT ;  /* 0x000000210600720c */ /* 0x000fc80003fc6270 */
[----:B------:R-:W-:Y:S02]  /*0620*/  P2R R14, PR, RZ, 0x40 ;  /* 0x00000040ff0e7803 */ /* 0x000fe40000000000 */
[----:B------:R-:W-:Y:S02]  /*0630*/  P2R R14, PR, RZ, 0x20 ;  /* 0x00000020ff0e7803 */ /* 0x000fe40000000000 */
[----:B------:R-:W-:Y:S02]  /*0640*/  P2R R14, PR, RZ, 0x10 ;  /* 0x00000010ff0e7803 */ /* 0x000fe40000000000 */
[----:B------:R-:W-:Y:S01]  /*0650*/  IADD3 R14, R34, 0x160, RZ ;  /* 0x00000160220e7810 */ /* 0x000fe20007ffe0ff */
        /* <DEDUP_REMOVED lines=13> */
[----:B------:R-:W-:Y:S02]  /*0730*/  IADD3 R19, R34, 0x20, RZ ;  /* 0x0000002022137810 */ /* 0x000fe40007ffe0ff */
[-C--:B------:R-:W-:Y:S02]  /*0740*/  ISETP.GE.AND P4, PT, R18, R33.reuse, PT ;  /* 0x000000211200720c */ /* 0x080fe40003f86270 */
[----:B------:R-:W-:-:S03]  /*0750*/  ISETP.GE.AND P5, PT, R19, R33, PT ;  /* 0x000000211300720c */ /* 0x000fc60003fa6270 */
[----:B------:R0:W5:Y:S01]  /*0760*/  @!P1 LDG.E R28, [R4.64+0x580] ;  /* 0x00058004041c9981 */ /* 0x000162000c1e1900 */
[----:B------:R-:W-:-:S07]  /*0770*/  ISETP.GE.AND P1, PT, R15, R33, PT ;  /* 0x000000210f00720c */ /* 0x000fce0003f26270 */
[----:B------:R0:W5:Y:S04]  /*0780*/  @!P4 LDG.E R24, [R4.64+0x780] ;  /* 0x000780040418c981 */ /* 0x000168000c1e1900 */
[----:B------:R0:W5:Y:S04]  /*0790*/  @!P5 LDG.E R20, [R4.64+0x80] ;  /* 0x000080040414d981 */ /* 0x000168000c1e1900 */
[----:B------:R0:W5:Y:S01]  /*07a0*/  @!P1 LDG.E R27, [R4.64+0x600] ;  /* 0x00060004041b9981 */ /* 0x000162000c1e1900 */
[----:B------:R-:W-:Y:S01]  /*07b0*/  PRMT R22, RZ, 0x7610, R22 ;  /* 0x00007610ff167816 */ /* 0x000fe20000000016 */
[----:B------:R-:W-:Y:S01]  /*07c0*/  BSSY B0, `(.L_x_2397) ;  /* 0x000000d000007945 */ /* 0x000fe20003800000 */
[----:B------:R-:W-:Y:S01]  /*07d0*/  P2R R37, PR, RZ, 0x20 ;  /* 0x00000020ff257803 */ /* 0x000fe20000000000 */
[----:B---3--:R-:W-:Y:S01]  /*07e0*/  IMAD.MOV.U32 R38, RZ, RZ, R21 ;  /* 0x000000ffff267224 */ /* 0x008fe200078e0015 */
[----:B------:R-:W-:Y:S01]  /*07f0*/  @!P0 PRMT R22, R23, 0x7610, R22 ;  /* 0x0000761017168816 */ /* 0x000fe20000000016 */
        /* <DEDUP_REMOVED lines=9> */
.L_x_2398:
[----:B------:R-:W-:Y:S05]  /*0890*/  BSYNC B0 ;  /* 0x0000000000007941 */ /* 0x000fea0003800000 */
.L_x_2397:
[----:B------:R-:W-:Y:S01]  /*08a0*/  ISETP.GE.AND P5, PT, R0, R33, PT ;  /* 0x000000210000720c */ /* 0x000fe20003fa6270 */
[----:B------:R-:W-:-:S12]  /*08b0*/  BSSY B0, `(.L_x_2399) ;  /* 0x000000a000007945 */ /* 0x000fd80003800000 */
        /* <DEDUP_REMOVED lines=9> */
.L_x_2400:
[----:B------:R-:W-:Y:S05]  /*0950*/  BSYNC B0 ;  /* 0x0000000000007941 */ /* 0x000fea0003800000 */
.L_x_2399:
        /* <DEDUP_REMOVED lines=11> */
.L_x_2402:
[----:B------:R-:W-:Y:S05]  /*0a10*/  BSYNC B0 ;  /* 0x0000000000007941 */ /* 0x000fea0003800000 */
.L_x_2401:
        /* <DEDUP_REMOVED lines=11> */
.L_x_2404:
[----:B------:R-:W-:Y:S05]  /*0ad0*/  BSYNC B0 ;  /* 0x0000000000007941 */ /* 0x000fea0003800000 */
.L_x_2403:
        /* <DEDUP_REMOVED lines=11> */
.L_x_2406:
[----:B------:R-:W-:Y:S05]  /*0b90*/  BSYNC B0 ;  /* 0x0000000000007941 */ /* 0x000fea0003800000 */
.L_x_2405:
        /* <DEDUP_REMOVED lines=11> */
.L_x_2408:
[----:B------:R-:W-:Y:S05]  /*0c50*/  BSYNC B0 ;  /* 0x0000000000007941 */ /* 0x000fea0003800000 */
.L_x_2407:
        /* <DEDUP_REMOVED lines=11> */
.L_x_2410:
[----:B------:R-:W-:Y:S05]  /*0d10*/  BSYNC B0 ;  /* 0x0000000000007941 */ /* 0x000fea0003800000 */
.L_x_2409:
        /* <DEDUP_REMOVED lines=11> */
.L_x_2412:
[----:B------:R-:W-:Y:S05]  /*0dd0*/  BSYNC B0 ;  /* 0x0000000000007941 */ /* 0x000fea0003800000 */
.L_x_2411:
        /* <DEDUP_REMOVED lines=11> */
.L_x_2414:
[----:B------:R-:W-:Y:S05]  /*0e90*/  BSYNC B0 ;  /* 0x0000000000007941 */ /* 0x000fea0003800000 */
.L_x_2413:
        /* <DEDUP_REMOVED lines=11> */
.L_x_2416:
[----:B------:R-:W-:Y:S05]  /*0f50*/  BSYNC B0 ;  /* 0x0000000000007941 */ /* 0x000fea0003800000 */
.L_x_2415:
        /* <DEDUP_REMOVED lines=11> */
.L_x_2418:
[----:B------:R-:W-:Y:S05]  /*1010*/  BSYNC B0 ;  /* 0x0000000000007941 */ /* 0x000fea0003800000 */
.L_x_2417:
[----:B------:R-:W-:Y:S01]  /*1020*/  BSSY B0, `(.L_x_2419) ;  /* 0x000000a000007945 */ /* 0x000fe20003800000 */
        /* <DEDUP_REMOVED lines=9> */
.L_x_2420:
[----:B------:R-:W-:Y:S05]  /*10c0*/  BSYNC B0 ;  /* 0x0000000000007941 */ /* 0x000fea0003800000 */
.L_x_2419:
        /* <DEDUP_REMOVED lines=10> */
.L_x_2422:
[----:B------:R-:W-:Y:S05]  /*1170*/  BSYNC B0 ;  /* 0x0000000000007941 */ /* 0x000fea0003800000 */
.L_x_2421:
        /* <DEDUP_REMOVED lines=10> */
.L_x_2424:
[----:B------:R-:W-:Y:S05]  /*1220*/  BSYNC B0 ;  /* 0x0000000000007941 */ /* 0x000fea0003800000 */
.L_x_2423:
        /* <DEDUP_REMOVED lines=10> */
.L_x_2426:
[----:B------:R-:W-:Y:S05]  /*12d0*/  BSYNC B0 ;  /* 0x0000000000007941 */ /* 0x000fea0003800000 */
.L_x_2425:
[----:B0-----:R-:W-:Y:S01]  /*12e0*/  PRMT R4, R22, 0x9910, RZ ;  /* 0x0000991016047816 */ /* 0x001fe200000000ff */
        /* <DEDUP_REMOVED lines=27> */
.L_x_2428:
[----:B------:R-:W-:Y:S05]  /*14a0*/  BSYNC B0 ;  /* 0x0000000000007941 */ /* 0x000fea0003800000 */
.L_x_2427:
[----:B------:R-:W-:Y:S01]  /*14b0*/  ISETP.GE.AND P0, PT, R19, R33, PT ;  /* 0x000000211300720c */ /* 0x000fe20003f06270 */
[----:B------:R-:W-:Y:S01]  /*14c0*/  BSSY B0, `(.L_x_2429) ;  /* 0x0000009000007945 */ /* 0x000fe20003800000 */
[----:B------:R-:W-:-:S11]  /*14d0*/  IMAD.MOV.U32 R22, RZ, RZ, RZ ;  /* 0x000000ffff167224 */ /* 0x000fd600078e00ff */
[----:B------:R-:W-:Y:S05]  /*14e0*/  @P0 BRA `(.L_x_2430) ;  /* 0x0000006000000947 */ /* 0x000fea0003800000 */
[----:B------:R-:W2:Y:S02]  /*14f0*/  LDG.E.U8 R4, [R2.64+0x20] ;  /* 0x0000200402047981 */ /* 0x000ea4000c1e1100 */
[----:B--2---:R-:W-:-:S13]  /*1500*/  ISETP.NE.AND P0, PT, R4, RZ, PT ;  /* 0x000000ff0400720c */ /* 0x004fda0003f05270 */
[----:B-----5:R-:W-:-:S04]  /*1510*/  @!P0 FADD.FTZ R20, -R38, R20 ;  /* 0x0000001426148221 */ /* 0x020fc80000010100 */
[----:B------:R-:W-:-:S04]  /*1520*/  @!P0 FMUL.FTZ R20, R20, 1.4426950216293334961 ;  /* 0x3fb8aa3b14148820 */ /* 0x000fc80000410000 */
[----:B------:R-:W0:Y:S02]  /*1530*/  @!P0 MUFU.EX2 R22, R20 ;  /* 0x0000001400168308 */ /* 0x000e240000000800 */
[----:B0-----:R-:W-:-:S06]  /*1540*/  @!P0 FADD.FTZ R37, R37, R22 ;  /* 0x0000001625258221 */ /* 0x001fcc0000010000 */
.L_x_2430:
[----:B------:R-:W-:Y:S05]  /*1550*/  BSYNC B0 ;  /* 0x0000000000007941 */ /* 0x000fea0003800000 */
.L_x_2429:
        /* <DEDUP_REMOVED lines=10> */
.L_x_2432:
[----:B------:R-:W-:Y:S05]  /*1600*/  BSYNC B0 ;  /* 0x0000000000007941 */ /* 0x000fea0003800000 */
.L_x_2431:
        /* <DEDUP_REMOVED lines=9> */
.L_x_2434:
[----:B------:R-:W-:Y:S05]  /*16a0*/  BSYNC B0 ;  /* 0x0000000000007941 */ /* 0x000fea0003800000 */
.L_x_2433:
        /* <DEDUP_REMOVED lines=10> */
.L_x_2436:
[----:B------:R-:W-:Y:S05]  /*1750*/  BSYNC B0 ;  /* 0x0000000000007941 */ /* 0x000fea0003800000 */
.L_x_2435:
        /* <DEDUP_REMOVED lines=9> */
.L_x_2438:
[----:B------:R-:W-:Y:S05]  /*17f0*/  BSYNC B0 ;  /* 0x0000000000007941 */ /* 0x000fea0003800000 */
.L_x_2437:
        /* <DEDUP_REMOVED lines=11> */
.L_x_2440:
[----:B------:R-:W-:Y:S05]  /*18b0*/  BSYNC B0 ;  /* 0x0000000000007941 */ /* 0x000fea0003800000 */
.L_x_2439:
        /* <DEDUP_REMOVED lines=9> */
.L_x_2442:
[----:B------:R-:W-:Y:S05]  /*1950*/  BSYNC B0 ;  /* 0x0000000000007941 */ /* 0x000fea0003800000 */
.L_x_2441:
        /* <DEDUP_REMOVED lines=11> */
.L_x_2444:
[----:B------:R-:W-:Y:S05]  /*1a10*/  BSYNC B0 ;  /* 0x0000000000007941 */ /* 0x000fea0003800000 */
.L_x_2443:
        /* <DEDUP_REMOVED lines=9> */
.L_x_2446:
[----:B------:R-:W-:Y:S05]  /*1ab0*/  BSYNC B0 ;  /* 0x0000000000007941 */ /* 0x000fea0003800000 */
.L_x_2445:
        /* <DEDUP_REMOVED lines=10> */
.L_x_2448:
[----:B------:R-:W-:Y:S05]  /*1b60*/  BSYNC B0 ;  /* 0x0000000000007941 */ /* 0x000fea0003800000 */
.L_x_2447:
        /* <DEDUP_REMOVED lines=9> */
.L_x_2450:
[----:B------:R-:W-:Y:S05]  /*1c00*/  BSYNC B0 ;  /* 0x0000000000007941 */ /* 0x000fea0003800000 */
.L_x_2449:
        /* <DEDUP_REMOVED lines=9> */
.L_x_2452:
[----:B------:R-:W-:Y:S05]  /*1ca0*/  BSYNC B0 ;  /* 0x0000000000007941 */ /* 0x000fea0003800000 */
.L_x_2451:
        /* <DEDUP_REMOVED lines=8> */
.L_x_2454:
[----:B------:R-:W-:Y:S05]  /*1d30*/  BSYNC B0 ;  /* 0x0000000000007941 */ /* 0x000fea0003800000 */
.L_x_2453:
        /* <DEDUP_REMOVED lines=9> */
.L_x_2456:
[----:B------:R-:W-:Y:S05]  /*1dd0*/  BSYNC B0 ;  /* 0x0000000000007941 */ /* 0x000fea0003800000 */
.L_x_2455:
        /* <DEDUP_REMOVED lines=8> */
.L_x_2458:
[----:B------:R-:W-:Y:S05]  /*1e60*/  BSYNC B0 ;  /* 0x0000000000007941 */ /* 0x000fea0003800000 */
.L_x_2457:
        /* <DEDUP_REMOVED lines=114> */
.L_x_2459:
        /* <DEDUP_REMOVED lines=15> */
.L_x_10864:


//--------------------- .text._ZN43_GLOBAL__N__9ae7fba5_10_SoftMax_cu_9f978f6320softmax_warp_forwardIfffLi8ELb0ELb1EEEvPT0_PKT_iiiPKbib --------------------------
	.section	.text._ZN43_GLOBAL__N__9ae7fba5_10_SoftMax_cu_9f978f6320softmax_warp_forwardIfffLi8ELb0ELb1EEEvPT0_PKT_iiiPKbib,"ax",@progbits
	.sectioninfo	@"SHI_REGISTERS=32"
	.align	128
.text._ZN43_GLOBAL__N__9ae7fba5_10_SoftMax_cu_9f978f6320softmax_warp_forwardIfffLi8ELb0ELb1EEEvPT0_PKT_iiiPKbib:
        .type           _ZN43_GLOBAL__N__9ae7fba5_10_SoftMax_cu_9f978f6320softmax_warp_forwardIfffLi8ELb0ELb1EEEvPT0_PKT_iiiPKbib,@function
        .size           _ZN43_GLOBAL__N__9ae7fba5_10_SoftMax_cu_9f978f6320softmax_warp_forwardIfffLi8ELb0ELb1EEEvPT0_PKT_iiiPKbib,(.L_x_10865 - _ZN43_GLOBAL__N__9ae7fba5_10_SoftMax_cu_9f978f6320softmax_warp_forwardIfffLi8ELb0ELb1EEEvPT0_PKT_iiiPKbib)
        .other          _ZN43_GLOBAL__N__9ae7fba5_10_SoftMax_cu_9f978f6320softmax_warp_forwardIfffLi8ELb0ELb1EEEvPT0_PKT_iiiPKbib,@"STO_CUDA_ENTRY STV_DEFAULT"
_ZN43_GLOBAL__N__9ae7fba5_10_SoftMax_cu_9f978f6320softmax_warp_forwardIfffLi8ELb0ELb1EEEvPT0_PKT_iiiPKbib:
        /* <DEDUP_REMOVED lines=42> */
.L_x_2460:
[----:B------:R-:W-:Y:S01]  /*02a0*/  IADD3 R2, P1, R2, c[0x0][0x180], RZ ;  /* 0x0000600002027a10 */ /* 0x000fe20007f3e0ff */
[----:B------:R-:W-:-:S03]  /*02b0*/  ULDC.64 UR4, c[0x0][0x118] ;  /* 0x0000460000047ab9 */ /* 0x000fc60000000a00 */
[----:B------:R-:W-:-:S05]  /*02c0*/  IADD3.X R3, R3, c[0x0][0x184], RZ, P1, !PT ;  /* 0x0000610003037a10 */ /* 0x000fca0000ffe4ff */
[----:B------:R-:W2:Y:S01]  /*02d0*/  @!P0 LDG.E.U8 R6, [R2.64] ;  /* 0x0000000402068981 */ /* 0x000ea2000c1e1100 */
[C---:B------:R-:W-:Y:S01]  /*02e0*/  IADD3 R10, R13.reuse, 0x60, RZ ;  /* 0x000000600d0a7810 */ /* 0x040fe20007ffe0ff */
[----:B------:R-:W-:Y:S01]  /*02f0*/  IMAD.MOV.U32 R14, RZ, RZ, -0x800000 ;  /* 0xff800000ff0e7424 */ /* 0x000fe200078e00ff */
[----:B------:R-:W-:Y:S01]  /*0300*/  IADD3 R11, R13, 0x40, RZ ;  /* 0x000000400d0b7810 */ /* 0x000fe20007ffe0ff */
[----:B------:R-:W-:Y:S01]  /*0310*/  IMAD.MOV.U32 R19, RZ, RZ, -0x800000 ;  /* 0xff800000ff137424 */ /* 0x000fe200078e00ff */
[-C--:B------:R-:W-:Y:S01]  /*0320*/  ISETP.GE.AND P5, PT, R10, R23.reuse, PT ;  /* 0x000000170a00720c */ /* 0x080fe20003fa6270 */
[----:B------:R-:W-:Y:S01]  /*0330*/  IMAD.MOV.U32 R24, RZ, RZ, -0x800000 ;  /* 0xff800000ff187424 */ /* 0x000fe200078e00ff */
[C---:B------:R-:W-:Y:S01]  /*0340*/  LEA R4, P1, R0.reuse, c[0x0][0x168], 0x2 ;  /* 0x00005a0000047a11 */ /* 0x040fe200078210ff */
[----:B------:R-:W-:Y:S01]  /*0350*/  IMAD.MOV.U32 R15, RZ, RZ, -0x800000 ;  /* 0xff800000ff0f7424 */ /* 0x000fe200078e00ff */
[----:B------:R-:W-:Y:S01]  /*0360*/  ISETP.GE.AND P6, PT, R11, R23, PT ;  /* 0x000000170b00720c */ /* 0x000fe20003fc6270 */
[----:B------:R-:W-:Y:S01]  /*0370*/  IMAD.MOV.U32 R16, RZ, RZ, -0x800000 ;  /* 0xff800000ff107424 */ /* 0x000fe200078e00ff */
[----:B------:R-:W-:Y:S01]  /*0380*/  LEA.HI.X R5, R0, c[0x0][0x16c], R5, 0x2, P1 ;  /* 0x00005b0000057a11 */ /* 0x000fe200008f1405 */
[----:B------:R-:W-:Y:S01]  /*0390*/  IMAD.MOV.U32 R17, RZ, RZ, -0x800000 ;  /* 0xff800000ff117424 */ /* 0x000fe200078e00ff */
[----:B------:R-:W-:Y:S01]  /*03a0*/  P2R R0, PR, RZ, 0x40 ;  /* 0x00000040ff007803 */ /* 0x000fe20000000000 */
[----:B------:R-:W-:Y:S01]  /*03b0*/  IMAD.MOV.U32 R18, RZ, RZ, -0x800000 ;  /* 0xff800000ff127424 */ /* 0x000fe200078e00ff */
[----:B------:R-:W-:-:S02]  /*03c0*/  P2R R0, PR, RZ, 0x20 ;  /* 0x00000020ff007803 */ /* 0x000fc40000000000 */
[C---:B------:R-:W-:Y:S01]  /*03d0*/  IADD3 R9, R13.reuse, 0x80, RZ ;  /* 0x000000800d097810 */ /* 0x040fe20007ffe0ff */
[----:B------:R0:W5:Y:S01]  /*03e0*/  @!P5 LDG.E R14, [R4.64+0x180] ;  /* 0x00018004040ed981 */ /* 0x000162000c1e1900 */
[C---:B------:R-:W-:Y:S02]  /*03f0*/  IADD3 R8, R13.reuse, 0xa0, RZ ;  /* 0x000000a00d087810 */ /* 0x040fe40007ffe0ff */
[C---:B------:R-:W-:Y:S01]  /*0400*/  IADD3 R7, R13.reuse, 0xc0, RZ ;  /* 0x000000c00d077810 */ /* 0x040fe20007ffe0ff */
[----:B------:R-:W-:Y:S01]  /*0410*/  IMAD.MOV.U32 R20, RZ, RZ, -0x800000 ;  /* 0xff800000ff147424 */ /* 0x000fe200078e00ff */
[----:B------:R-:W-:Y:S01]  /*0420*/  IADD3 R0, R13, 0x20, RZ ;  /* 0x000000200d007810 */ /* 0x000fe20007ffe0ff */
[----:B------:R-:W3:Y:S01]  /*0430*/  @!P0 LDG.E R19, [R4.64] ;  /* 0x0000000404138981 */ /* 0x000ee2000c1e1900 */
[-C--:B------:R-:W-:Y:S02]  /*0440*/  ISETP.GE.AND P1, PT, R9, R23.reuse, PT ;  /* 0x000000170900720c */ /* 0x080fe40003f26270 */
[-C--:B------:R-:W-:Y:S01]  /*0450*/  ISETP.GE.AND P2, PT, R8, R23.reuse, PT ;  /* 0x000000170800720c */ /* 0x080fe20003f46270 */
[----:B------:R0:W5:Y:S01]  /*0460*/  @!P6 LDG.E R24, [R4.64+0x100] ;  /* 0x000100040418e981 */ /* 0x000162000c1e1900 */
[----:B------:R-:W-:-:S02]  /*0470*/  ISETP.GE.AND P3, PT, R7, R23, PT ;  /* 0x000000170700720c */ /* 0x000fc40003f66270 */
[----:B------:R-:W-:-:S07]  /*0480*/  ISETP.GE.AND P5, PT, R0, R23, PT ;  /* 0x000000170000720c */ /* 0x000fce0003fa6270 */
[----:B------:R0:W5:Y:S04]  /*0490*/  @!P1 LDG.E R15, [R4.64+0x200] ;  /* 0x00020004040f9981 */ /* 0x000168000c1e1900 */
[----:B------:R0:W5:Y:S04]  /*04a0*/  @!P2 LDG.E R16, [R4.64+0x280] ;  /* 0x000280040410a981 */ /* 0x000168000c1e1900 */
[----:B------:R0:W5:Y:S04]  /*04b0*/  @!P3 LDG.E R17, [R4.64+0x300] ;  /* 0x000300040411b981 */ /* 0x000168000c1e1900 */
[----:B------:R0:W5:Y:S01]  /*04c0*/  @!P5 LDG.E R20, [R4.64+0x80] ;  /* 0x000080040414d981 */ /* 0x000162000c1e1900 */
[----:B--2---:R-:W-:-:S02]  /*04d0*/  @!P0 ISETP.NE.AND P4, PT, R6, RZ, PT ;  /* 0x000000ff0600820c */ /* 0x004fc40003f85270 */
[----:B------:R-:W-:Y:S02]  /*04e0*/  IADD3 R6, R13, 0xe0, RZ ;  /* 0x000000e00d067810 */ /* 0x000fe40007ffe0ff */
[----:B------:R-:W-:Y:S02]  /*04f0*/  @!P0 SEL R26, RZ, 0x1, P4 ;  /* 0x00000001ff1a8807 */ /* 0x000fe40002000000 */
[----:B------:R-:W-:-:S13]  /*0500*/  ISETP.GE.AND P4, PT, R6, R23, PT ;  /* 0x000000170600720c */ /* 0x000fda0003f86270 */
[----:B------:R0:W5:Y:S01]  /*0510*/  @!P4 LDG.E R18, [R4.64+0x380] ;  /* 0x000380040412c981 */ /* 0x000162000c1e1900 */
[----:B------:R-:W-:Y:S01]  /*0520*/  PRMT R21, RZ, 0x7610, R21 ;  /* 0x00007610ff157816 */ /* 0x000fe20000000015 */
[----:B------:R-:W-:Y:S01]  /*0530*/  BSSY B0, `(.L_x_2461) ;  /* 0x000000d000007945 */ /* 0x000fe20003800000 */
[----:B------:R-:W-:Y:S02]  /*0540*/  P2R R22, PR, RZ, 0x20 ;  /* 0x00000020ff167803 */ /* 0x000fe40000000000 */
[----:B------:R-:W-:Y:S01]  /*0550*/  @!P0 PRMT R21, R26, 0x7610, R21 ;  /* 0x000076101a158816 */ /* 0x000fe20000000015 */
[----:B---3--:R-:W-:Y:S01]  /*0560*/  IMAD.MOV.U32 R27, RZ, RZ, R19 ;  /* 0x000000ffff1b7224 */ /* 0x008fe200078e0013 */
        /* <DEDUP_REMOVED lines=9> */
.L_x_2462:
[----:B------:R-:W-:Y:S05]  /*0600*/  BSYNC B0 ;  /* 0x0000000000007941 */ /* 0x000fea0003800000 */
.L_x_2461:
        /* <DEDUP_REMOVED lines=11> */
.L_x_2464:
[----:B------:R-:W-:Y:S05]  /*06c0*/  BSYNC B0 ;  /* 0x0000000000007941 */ /* 0x000fea0003800000 */
.L_x_2463:
        /* <DEDUP_REMOVED lines=11> */
.L_x_2466:
[----:B------:R-:W-:Y:S05]  /*0780*/  BSYNC B0 ;  /* 0x0000000000007941 */ /* 0x000fea0003800000 */
.L_x_2465:
        /* <DEDUP_REMOVED lines=10> */
.L_x_2468:
[----:B------:R-:W-:Y:S05]  /*0830*/  BSYNC B0 ;  /* 0x0000000000007941 */ /* 0x000fea0003800000 */
.L_x_2467:
        /* <DEDUP_REMOVED lines=10> */
.L_x_2470:
[----:B------:R-:W-:Y:S05]  /*08e0*/  BSYNC B0 ;  /* 0x0000000000007941 */ /* 0x000fea0003800000 */
.L_x_2469:
        /* <DEDUP_REMOVED lines=10> */
.L_x_2472:
[----:B------:R-:W-:Y:S05]  /*0990*/  BSYNC B0 ;  /* 0x0000000000007941 */ /* 0x000fea0003800000 */
.L_x_2471:
        /* <DEDUP_REMOVED lines=10> */
.L_x_2474:
[----:B------:R-:W-:Y:S05]  /*0a40*/  BSYNC B0 ;  /* 0x0000000000007941 */ /* 0x000fea0003800000 */
.L_x_2473:
[----:B0-----:R-:W-:Y:S01]  /*0a50*/  PRMT R4, R21, 0x9910, RZ ;  /* 0x0000991015047816 */ /* 0x001fe200000000ff */
        /* <DEDUP_REMOVED lines=27> */
.L_x_2476:
[----:B------:R-:W-:Y:S05]  /*0c10*/  BSYNC B0 ;  /* 0x0000000000007941 */ /* 0x000fea0003800000 */
.L_x_2475:
        /* <DEDUP_REMOVED lines=10> */
.L_x_2478:
[----:B------:R-:W-:Y:S05]  /*0cc0*/  BSYNC B0 ;  /* 0x0000000000007941 */ /* 0x000fea0003800000 */
.L_x_2477:
[----:B------:R-:W-:Y:S01]  /*0cd0*/  ISETP.GE.AND P0, PT, R11, R23, PT ;  /* 0x000000170b00720c */ /* 0x000fe20003f06270 */
[----:B------:R-:W-:Y:S01]  /*0ce0*/  BSSY B0, `(.L_x_2479) ;  /* 0x0000009000007945 */ /* 0x000fe20003800000 */
[----:B-----5:R-:W-:-:S11]  /*0cf0*/  IMAD.MOV.U32 R20, RZ, RZ, RZ ;  /* 0x000000ffff147224 */ /* 0x020fd600078e00ff */
[----:B------:R-:W-:Y:S05]  /*0d00*/  @P0 BRA `(.L_x_2480) ;  /* 0x0000006000000947 */ /* 0x000fea0003800000 */
[----:B------:R-:W2:Y:S02]  /*0d10*/  LDG.E.U8 R26, [R2.64+0x40] ;  /* 0x00004004021a7981 */ /* 0x000ea4000c1e1100 */
[----:B--2---:R-:W-:-:S13]  /*0d20*/  ISETP.NE.AND P0, PT, R26, RZ, PT ;  /* 0x000000ff1a00720c */ /* 0x004fda0003f05270 */
[----:B------:R-:W-:-:S04]  /*0d30*/  @!P0 FADD.FTZ R24, -R21, R24 ;  /* 0x0000001815188221 */ /* 0x000fc80000010100 */
[----:B------:R-:W-:-:S04]  /*0d40*/  @!P0 FMUL.FTZ R24, R24, 1.4426950216293334961 ;  /* 0x3fb8aa3b18188820 */ /* 0x000fc80000410000 */
[----:B------:R-:W0:Y:S02]  /*0d50*/  @!P0 MUFU.EX2 R20, R24 ;  /* 0x0000001800148308 */ /* 0x000e240000000800 */
[----:B0-----:R-:W-:-:S06]  /*0d60*/  @!P0 FADD.FTZ R22, R22, R20 ;  /* 0x0000001416168221 */ /* 0x001fcc0000010000 */
.L_x_2480:
[----:B------:R-:W-:Y:S05]  /*0d70*/  BSYNC B0 ;  /* 0x0000000000007941 */ /* 0x000fea0003800000 */
.L_x_2479:
        /* <DEDUP_REMOVED lines=10> */
.L_x_2482:
[----:B------:R-:W-:Y:S05]  /*0e20*/  BSYNC B0 ;  /* 0x0000000000007941 */ /* 0x000fea0003800000 */
.L_x_2481:
        /* <DEDUP_REMOVED lines=9> */
.L_x_2484:
[----:B------:R-:W-:Y:S05]  /*0ec0*/  BSYNC B0 ;  /* 0x0000000000007941 */ /* 0x000fea0003800000 */
.L_x_2483:
        /* <DEDUP_REMOVED lines=9> */
.L_x_2486:
[----:B------:R-:W-:Y:S05]  /*0f60*/  BSYNC B0 ;  /* 0x0000000000007941 */ /* 0x000fea0003800000 */
.L_x_2485:
        /* <DEDUP_REMOVED lines=9> */
.L_x_2488:
[----:B------:R-:W-:Y:S05]  /*1000*/  BSYNC B0 ;  /* 0x0000000000007941 */ /* 0x000fea0003800000 */
.L_x_2487:
        /* <DEDUP_REMOVED lines=8> */
.L_x_2490:
[----:B------:R-:W-:Y:S05]  /*1090*/  BSYNC B0 ;  /* 0x0000000000007941 */ /* 0x000fea0003800000 */
.L_x_2489:
        /* <DEDUP_REMOVED lines=15> */
[----:B------:R-:W-:Y:S01]  /*1190*/  IMAD R12, R12, c[0x0][0x174], R13 ;  /* 0x00005d000c0c7a24 */ /* 0x000fe200078e020d */
[----:B------:R-:W-:Y:S01]  /*11a0*/  ISETP.GE.AND P1, PT, R0, c[0x0][0x178], PT ;  /* 0x00005e0000007a0c */ /* 0x000fe20003f26270 */
[----:B------:R-:W-:-:S03]  /*11b0*/  IMAD.MOV.U32 R13, RZ, RZ, 0x7fc00000 ;  /* 0x7fc00000ff0d7424 */ /* 0x000fc600078e00ff */
        /* <DEDUP_REMOVED lines=9> */
[----:B0-----:R-:W-:Y:S02]  /*1250*/  IMAD.MOV.U32 R13, RZ, RZ, 0x7fc00000 ;  /* 0x7fc00000ff0d7424 */ /* 0x001fe400078e00ff */
[----:B-1----:R-:W-:-:S05]  /*1260*/  @P0 FMUL.FTZ R13, R0, R5 ;  /* 0x00000005000d0220 */ /* 0x002fca0000410000 */
[----:B------:R0:W-:Y:S05]  /*1270*/  STG.E [R2.64+0x80], R13 ;  /* 0x0000800d02007986 */ /* 0x0001ea000c101904 */
        /* <DEDUP_REMOVED lines=36> */
.L_x_2491:
        /* <DEDUP_REMOVED lines=12> */
.L_x_10865:


//--------------------- .text._ZN43_GLOBAL__N__9ae7fba5_10_SoftMax_cu_9f978f6320softmax_warp_forwardIfffLi7ELb0ELb1EEEvPT0_PKT_iiiPKbib --------------------------
	.section	.text._ZN43_GLOBAL__N__9ae7fba5_10_SoftMax_cu_9f978f6320softmax_warp_forwardIfffLi7ELb0ELb1EEEvPT0_PKT_iiiPKbib,"ax",@progbits
	.sectioninfo	@"SHI_REGISTERS=32"
	.align	128
.text._ZN43_GLOBAL__N__9ae7fba5_10_SoftMax_cu_9f978f6320softmax_warp_forwardIfffLi7ELb0ELb1EEEvPT0_PKT_iiiPKbib:
        .type           _ZN43_GLOBAL__N__9ae7fba5_10_SoftMax_cu_9f978f6320softmax_warp_forwardIfffLi7ELb0ELb1EEEvPT0_PKT_iiiPKbib,@function
        .size           _ZN43_GLOBAL__N__9ae7fba5_10_SoftMax_cu_9f978f6320softmax_warp_forwardIfffLi7ELb0ELb1EEEvPT0_PKT_iiiPKbib,(.L_x_10866 - _ZN43_GLOBAL__N__9ae7fba5_10_SoftMax_cu_9f978f6320softmax_warp_forwardIfffLi7ELb0ELb1EEEvPT0_PKT_iiiPKbib)
        .other          _ZN43_GLOBAL__N__9ae7fba5_10_SoftMax_cu_9f978f6320softmax_warp_forwardIfffLi7ELb0ELb1EEEvPT0_PKT_iiiPKbib,@"STO_CUDA_ENTRY STV_DEFAULT"
_ZN43_GLOBAL__N__9ae7fba5_10_SoftMax_cu_9f978f6320softmax_warp_forwardIfffLi7ELb0ELb1EEEvPT0_PKT_iiiPKbib:
[----:B------:R-:W-:Y:S02]  /*0000*/  IMAD.MOV.U32 R1, RZ, RZ, c[0x0][0x28] ;  /* 0x00000a00ff017624 */ /* 0x000fe400078e00ff */
[----:B------:R-:W0:Y:S01]  /*0010*/  S2R R18, SR_CTAID.X ;  /* 0x0000000000127919 */ /* 0x000e220000002500 */
[----:B------:R-:W-:Y:S01]  /*0020*/  ULDC.S8 UR4, c[0x0][0x18c] ;  /* 0x0000630000047ab9 */ /* 0x000fe20000000200 */
[----:B------:R-:W-:Y:S01]  /*0030*/  IMAD.MOV.U32 R4, RZ, RZ, c[0x0][0x178] ;  /* 0x00005e00ff047624 */ /* 0x000fe200078e00ff */
[----:B------:R-:W-:Y:S01]  /*0040*/  ISETP.NE.AND P5, PT, RZ, UR4, PT ;  /* 0x00000004ff007c0c */ /* 0x000fe2000bfa5270 */
[----:B------:R-:W0:Y:S03]  /*0050*/  S2R R3, SR_TID.Y ;  /* 0x0000000000037919 */ /* 0x000e260000002200 */
[----:B------:R-:W-:Y:S01]  /*0060*/  P2R R25, PR, RZ, 0x20 ;  /* 0x00000020ff197803 */ /* 0x000fe20000000000 */
[----:B------:R-:W1:Y:S01]  /*0070*/  S2R R21, SR_TID.X ;  /* 0x0000000000157919 */ /* 0x000e620000002100 */
[----:B------:R-:W-:Y:S01]  /*0080*/  SHF.R.S32.HI R14, RZ, 0x1f, R4 ;  /* 0x0000001fff0e7819 */ /* 0x000fe20000011404 */
[----:B0-----:R-:W-:-:S04]  /*0090*/  IMAD R18, R18, c[0x0][0x4], R3 ;  /* 0x0000010012127a24 */ /* 0x001fc800078e0203 */
[----:B------:R-:W-:-:S04]  /*00a0*/  IMAD.SHL.U32 R16, R18, 0x2, RZ ;  /* 0x0000000212107824 */ /* 0x000fc800078e00ff */
[C---:B------:R-:W-:Y:S01]  /*00b0*/  IMAD R0, R16.reuse, c[0x0][0x174], RZ ;  /* 0x00005d0010007a24 */ /* 0x040fe200078e02ff */
[----:B------:R-:W-:-:S03]  /*00c0*/  IADD3 R10, -R16, c[0x0][0x170], RZ ;  /* 0x00005c00100a7a10 */ /* 0x000fc60007ffe1ff */
[----:B-1----:R-:W-:Y:S01]  /*00d0*/  IMAD.IADD R8, R0, 0x1, R21 ;  /* 0x0000000100087824 */ /* 0x002fe200078e0215 */
[----:B------:R-:W-:-:S03]  /*00e0*/  IMNMX R11, R10, 0x2, PT ;  /* 0x000000020a0b7817 */ /* 0x000fc60003800200 */
[--C-:B------:R-:W-:Y:S01]  /*00f0*/  IMAD.MOV.U32 R6, RZ, RZ, R8.reuse ;  /* 0x000000ffff067224 */ /* 0x100fe200078e0008 */
[----:B------:R-:W-:-:S05]  /*0100*/  SHF.R.S32.HI R9, RZ, 0x1f, R8 ;  /* 0x0000001fff097819 */ /* 0x000fca0000011408 */
[----:B------:R-:W-:Y:S01]  /*0110*/  IMAD.MOV.U32 R7, RZ, RZ, R9 ;  /* 0x000000ffff077224 */ /* 0x000fe200078e0009 */
        /* <DEDUP_REMOVED lines=12> */
[----:B------:R-:W-:-:S04]  /*01e0*/  IMAD.HI.U32 R3, R3, R7, R2 ;  /* 0x0000000703037227 */ /* 0x000fc800078e0002 */
[----:B------:R-:W-:-:S04]  /*01f0*/  IMAD.MOV.U32 R7, RZ, RZ, R12 ;  /* 0x000000ffff077224 */ /* 0x000fc800078e000c */
        /* <DEDUP_REMOVED lines=13> */
.L_x_2492:
[----:B------:R-:W-:Y:S01]  /*02d0*/  ISETP.GT.AND P0, PT, R10, RZ, PT ;  /* 0x000000ff0a00720c */ /* 0x000fe20003f04270 */
[----:B------:R-:W-:Y:S01]  /*02e0*/  IMAD.MOV.U32 R13, RZ, RZ, -0x800000 ;  /* 0xff800000ff0d7424 */ /* 0x000fe200078e00ff */
[C---:B------:R-:W-:Y:S01]  /*02f0*/  IADD3 R4, P3, P4, R6.reuse, c[0x0][0x180], R4 ;  /* 0x0000600006047a10 */ /* 0x040fe20007c7e004 */
[----:B------:R-:W-:Y:S01]  /*0300*/  IMAD.MOV.U32 R12, RZ, RZ, -0x800000 ;  /* 0xff800000ff0c7424 */ /* 0x000fe200078e00ff */
[----:B------:R-:W-:Y:S01]  /*0310*/  IADD3 R19, R21, 0x20, RZ ;  /* 0x0000002015137810 */ /* 0x000fe20007ffe0ff */
[----:B------:R-:W-:Y:S01]  /*0320*/  ULDC.64 UR4, c[0x0][0x118] ;  /* 0x0000460000047ab9 */ /* 0x000fe20000000a00 */
[----:B------:R-:W-:Y:S02]  /*0330*/  SEL R0, RZ, c[0x0][0x178], !P0 ;  /* 0x00005e00ff007a07 */ /* 0x000fe40004000000 */
[----:B------:R-:W-:Y:S02]  /*0340*/  IADD3 R2, P2, R6, c[0x0][0x180], RZ ;  /* 0x0000600006027a10 */ /* 0x000fe40007f5e0ff */
[----:B------:R-:W-:-:S02]  /*0350*/  IADD3.X R5, R7, c[0x0][0x184], R14, P3, P4 ;  /* 0x0000610007057a10 */ /* 0x000fc40001fe840e */
[-C--:B------:R-:W-:Y:S02]  /*0360*/  ISETP.GE.AND P3, PT, R21, R0.reuse, PT ;  /* 0x000000001500720c */ /* 0x080fe40003f66270 */
[----:B------:R-:W-:Y:S02]  /*0370*/  ISETP.GE.AND P4, PT, R19, R0, PT ;  /* 0x000000001300720c */ /* 0x000fe40003f86270 */
[----:B------:R-:W-:Y:S02]  /*0380*/  IADD3.X R3, R7, c[0x0][0x184], RZ, P2, !PT ;  /* 0x0000610007037a10 */ /* 0x000fe400017fe4ff */
[C---:B------:R-:W-:Y:S02]  /*0390*/  LEA R6, P2, R8.reuse, c[0x0][0x168], 0x2 ;  /* 0x00005a0008067a11 */ /* 0x040fe400078410ff */
[----:B------:R-:W-:Y:S02]  /*03a0*/  IADD3 R10, P0, R8, c[0x0][0x178], RZ ;  /* 0x00005e00080a7a10 */ /* 0x000fe40007f1e0ff */
[----:B------:R-:W-:-:S02]  /*03b0*/  ISETP.GT.AND P1, PT, R11, 0x1, PT ;  /* 0x000000010b00780c */ /* 0x000fc40003f24270 */
[----:B------:R-:W-:Y:S01]  /*03c0*/  LEA.HI.X R7, R8, c[0x0][0x16c], R9, 0x2, P2 ;  /* 0x00005b0008077a11 */ /* 0x000fe200010f1409 */
[----:B------:R-:W-:Y:S01]  /*03d0*/  IMAD.X R9, R9, 0x1, R14, P0 ;  /* 0x0000000109097824 */ /* 0x000fe200000e060e */
[C---:B------:R-:W-:Y:S02]  /*03e0*/  LEA R8, P2, R10.reuse, c[0x0][0x168], 0x2 ;  /* 0x00005a000a087a11 */ /* 0x040fe400078410ff */
[C---:B------:R-:W-:Y:S01]  /*03f0*/  IADD3 R17, R21.reuse, 0x40, RZ ;  /* 0x0000004015117810 */ /* 0x040fe20007ffe0ff */
[----:B------:R0:W5:Y:S01]  /*0400*/  @!P3 LDG.E R13, [R6.64] ;  /* 0x00000004060db981 */ /* 0x000162000c1e1900 */
[----:B------:R-:W-:Y:S02]  /*0410*/  IADD3 R15, R21, 0x60, RZ ;  /* 0x00000060150f7810 */ /* 0x000fe40007ffe0ff */
[----:B------:R-:W-:Y:S01]  /*0420*/  SEL R26, RZ, c[0x0][0x178], !P1 ;  /* 0x00005e00ff1a7a07 */ /* 0x000fe20004800000 */
[----:B------:R0:W5:Y:S01]  /*0430*/  @!P4 LDG.E R12, [R6.64+0x80] ;  /* 0x00008004060cc981 */ /* 0x000162000c1e1900 */
[----:B------:R-:W-:-:S02]  /*0440*/  LEA.HI.X R9, R10, c[0x0][0x16c], R9, 0x2, P2 ;  /* 0x00005b000a097a11 */ /* 0x000fc400010f1409 */
[----:B------:R-:W-:Y:S01]  /*0450*/  P2R R11, PR, RZ, 0x8 ;  /* 0x00000008ff0b7803 */ /* 0x000fe20000000000 */
[----:B------:R-:W-:Y:S01]  /*0460*/  IMAD.MOV.U32 R11, RZ, RZ, -0x800000 ;  /* 0xff800000ff0b7424 */ /* 0x000fe200078e00ff */
[----:B------:R-:W-:Y:S02]  /*0470*/  P2R R10, PR, RZ, 0x10 ;  /* 0x00000010ff0a7803 */ /* 0x000fe40000000000 */
[-C--:B------:R-:W-:Y:S02]  /*0480*/  ISETP.GE.AND P6, PT, R17, R0.reuse, PT ;  /* 0x000000001100720c */ /* 0x080fe40003fc6270 */
[----:B------:R-:W-:Y:S02]  /*0490*/  ISETP.GE.AND P0, PT, R15, R0, PT ;  /* 0x000000000f00720c */ /* 0x000fe40003f06270 */
[-C--:B------:R-:W-:Y:S02]  /*04a0*/  ISETP.GE.AND P1, PT, R21, R26.reuse, PT ;  /* 0x0000001a1500720c */ /* 0x080fe40003f26270 */
[----:B------:R-:W-:-:S02]  /*04b0*/  ISETP.GE.AND P2, PT, R19, R26, PT ;  /* 0x0000001a1300720c */ /* 0x000fc40003f46270 */
[-C--:B------:R-:W-:Y:S02]  /*04c0*/  ISETP.GE.AND P3, PT, R17, R26.reuse, PT ;  /* 0x0000001a1100720c */ /* 0x080fe40003f66270 */
[----:B------:R-:W-:Y:S01]  /*04d0*/  ISETP.GE.AND P4, PT, R15, R26, PT ;  /* 0x0000001a0f00720c */ /* 0x000fe20003f86270 */
[----:B------:R-:W-:Y:S01]  /*04e0*/  IMAD.MOV.U32 R24, RZ, RZ, -0x800000 ;  /* 0xff800000ff187424 */ /* 0x000fe200078e00ff */
[----:B------:R-:W-:Y:S01]  /*04f0*/  P2R R10, PR, RZ, 0x40 ;  /* 0x00000040ff0a7803 */ /* 0x000fe20000000000 */
[----:B------:R-:W-:Y:S01]  /*0500*/  IMAD.MOV.U32 R10, RZ, RZ, -0x800000 ;  /* 0xff800000ff0a7424 */ /* 0x000fe200078e00ff */
[----:B------:R0:W5:Y:S01]  /*0510*/  @!P6 LDG.E R11, [R6.64+0x100] ;  /* 0x00010004060be981 */ /* 0x000162000c1e1900 */
[----:B------:R-:W-:Y:S02]  /*0520*/  IMAD.MOV.U32 R23, RZ, RZ, -0x800000 ;  /* 0xff800000ff177424 */ /* 0x000fe400078e00ff */
[----:B------:R-:W-:Y:S01]  /*0530*/  IMAD.MOV.U32 R22, RZ, RZ, -0x800000 ;  /* 0xff800000ff167424 */ /* 0x000fe200078e00ff */
[----:B------:R0:W5:Y:S01]  /*0540*/  @!P1 LDG.E R24, [R8.64] ;  /* 0x0000000408189981 */ /* 0x000162000c1e1900 */
[----:B------:R-:W-:-:S03]  /*0550*/  IMAD.MOV.U32 R20, RZ, RZ, -0x800000 ;  /* 0xff800000ff147424 */ /* 0x000fc600078e00ff */
[----:B------:R0:W5:Y:S04]  /*0560*/  @!P0 LDG.E R10, [R6.64+0x180] ;  /* 0x00018004060a8981 */ /* 0x000168000c1e1900 */
[----:B------:R0:W5:Y:S04]  /*0570*/  @!P2 LDG.E R23, [R8.64+0x80] ;  /* 0x000080040817a981 */ /* 0x000168000c1e1900 */
[----:B------:R0:W5:Y:S04]  /*0580*/  @!P3 LDG.E R22, [R8.64+0x100] ;  /* 0x000100040816b981 */ /* 0x000168000c1e1900 */
[----:B------:R0:W5:Y:S01]  /*0590*/  @!P4 LDG.E R20, [R8.64+0x180] ;  /* 0x000180040814c981 */ /* 0x000162000c1e1900 */
[----:B------:R-:W-:Y:S05]  /*05a0*/  @!P5 BRA `(.L_x_2493) ;  /* 0x000005a00000d947 */ /* 0x000fea0003800000 */
[----:B0-----:R-:W2:Y:S01]  /*05b0*/  @!P1 LDG.E.U8 R6, [R2.64] ;  /* 0x0000000402069981 */ /* 0x001ea2000c1e1100 */
[----:B------:R-:W-:Y:S01]  /*05c0*/  ISETP.GE.AND P6, PT, R21, R0, PT ;  /* 0x000000001500720c */ /* 0x000fe20003fc6270 */
[----:B------:R-:W-:Y:S01]  /*05d0*/  BSSY B0, `(.L_x_2494) ;  /* 0x0000009000007945 */ /* 0x000fe20003800000 */
[----:B------:R-:W-:-:S02]  /*05e0*/  PRMT R8, RZ, 0x7610, R8 ;  /* 0x00007610ff087816 */ /* 0x000fc40000000008 */
[----:B--2---:R-:W-:Y:S01]  /*05f0*/  @!P1 ISETP.NE.AND P5, PT, R6, RZ, PT ;  /* 0x000000ff0600920c */ /* 0x004fe20003fa5270 */
[----:B-----5:R-:W-:-:S03]  /*0600*/  IMAD.MOV.U32 R6, RZ, RZ, R13 ;  /* 0x000000ffff067224 */ /* 0x020fc600078e000d */
[----:B------:R-:W-:-:S05]  /*0610*/  @!P1 SEL R7, RZ, 0x1, P5 ;  /* 0x00000001ff079807 */ /* 0x000fca0002800000 */
[----:B------:R-:W-:Y:S05]  /*0620*/  @P6 BRA `(.L_x_2495) ;  /* 0x0000003000006947 */ /* 0x000fea0003800000 */
[----:B------:R-:W2:Y:S02]  /*0630*/  LDG.E.U8 R8, [R2.64] ;  /* 0x0000000402087981 */ /* 0x000ea4000c1e1100 */
[----:B--2---:R-:W-:-:S04]  /*0640*/  ISETP.NE.AND P5, PT, R8, RZ, PT ;  /* 0x000000ff0800720c */ /* 0x004fc80003fa5270 */
[----:B------:R-:W-:-:S04]  /*0650*/  SEL R8, RZ, 0x1, P5 ;  /* 0x00000001ff087807 */ /* 0x000fc80002800000 */
.L_x_2495:
[----:B------:R-:W-:Y:S05]  /*0660*/  BSYNC B0 ;  /* 0x0000000000007941 */ /* 0x000fea0003800000 */
.L_x_2494:
        /* <DEDUP_REMOVED lines=11> */
.L_x_2497:
[----:B------:R-:W-:Y:S05]  /*0720*/  BSYNC B0 ;  /* 0x0000000000007941 */ /* 0x000fea0003800000 */
.L_x_2496:
        /* <DEDUP_REMOVED lines=11> */
.L_x_2499:
[----:B------:R-:W-:Y:S05]  /*07e0*/  BSYNC B0 ;  /* 0x0000000000007941 */ /* 0x000fea0003800000 */
.L_x_2498:
        /* <DEDUP_REMOVED lines=10> */
.L_x_2501:
[----:B------:R-:W-:Y:S05]  /*0890*/  BSYNC B0 ;  /* 0x0000000000007941 */ /* 0x000fea0003800000 */
.L_x_2500:
[----:B------:R-:W-:Y:S01]  /*08a0*/  PRMT R8, R8, 0x9910, RZ ;  /* 0x0000991008087816 */ /* 0x000fe200000000ff */
[----:B------:R-:W-:Y:S01]  /*08b0*/  BSSY B0, `(.L_x_2502) ;  /* 0x000000f000007945 */ /* 0x000fe20003800000 */
[----:B------:R-:W-:Y:S02]  /*08c0*/  IMAD.MOV.U32 R9, RZ, RZ, R24 ;  /* 0x000000ffff097224 */ /* 0x000fe400078e0018 */
[----:B------:R-:W-:Y:S02]  /*08d0*/  ISETP.NE.AND P5, PT, R8, RZ, PT ;  /* 0x000000ff0800720c */ /* 0x000fe40003fa5270 */
[----:B------:R-:W-:Y:S02]  /*08e0*/  PRMT R8, RZ, 0x7610, R8 ;  /* 0x00007610ff087816 */ /* 0x000fe40000000008 */
[----:B------:R-:W-:-:S02]  /*08f0*/  FSEL R6, R6, -INF , P5 ;  /* 0xff80000006067808 */ /* 0x000fc40002800000 */
        /* <DEDUP_REMOVED lines=10> */
.L_x_2503:
[----:B------:R-:W-:Y:S05]  /*09a0*/  BSYNC B0 ;  /* 0x0000000000007941 */ /* 0x000fea0003800000 */
.L_x_2502:
        /* <DEDUP_REMOVED lines=10> */
.L_x_2505:
[----:B------:R-:W-:Y:S05]  /*0a50*/  BSYNC B0 ;  /* 0x0000000000007941 */ /* 0x000fea0003800000 */
.L_x_2504:
        /* <DEDUP_REMOVED lines=10> */
.L_x_2507:
[----:B------:R-:W-:Y:S05]  /*0b00*/  BSYNC B0 ;  /* 0x0000000000007941 */ /* 0x000fea0003800000 */
.L_x_2506:
[----:B------:R-:W-:-:S04]  /*0b10*/  PRMT R7, R8, 0x9910, RZ ;  /* 0x0000991008077816 */ /* 0x000fc800000000ff */
[----:B------:R-:W-:-:S04]  /*0b20*/  ISETP.NE.AND P5, PT, R7, RZ, PT ;  /* 0x000000ff0700720c */ /* 0x000fc80003fa5270 */
[----:B------:R-:W-:Y:S01]  /*0b30*/  FSEL R7, R9, -INF , P5 ;  /* 0xff80000009077808 */ /* 0x000fe20002800000 */
[----:B------:R-:W-:Y:S05]  /*0b40*/  BRA `(.L_x_2508) ;  /* 0x0000059000007947 */ /* 0x000fea0003800000 */
.L_x_2493:
[----:B0-----:R-:W2:Y:S01]  /*0b50*/  @!P1 LDG.E.U8 R6, [R4.64] ;  /* 0x0000000404069981 */ /* 0x001ea2000c1e1100 */
[----:B------:R-:W-:Y:S01]  /*0b60*/  ISETP.GE.AND P6, PT, R21, R0, PT ;  /* 0x000000001500720c */ /* 0x000fe20003fc6270 */
[----:B------:R-:W-:Y:S01]  /*0b70*/  BSSY B0, `(.L_x_2509) ;  /* 0x0000009000007945 */ /* 0x000fe20003800000 */
[----:B------:R-:W-:Y:S02]  /*0b80*/  PRMT R8, RZ, 0x7610, R8 ;  /* 0x00007610ff087816 */ /* 0x000fe40000000008 */
[----:B--2---:R-:W-:Y:S01]  /*0b90*/  @!P1 ISETP.NE.AND P5, PT, R6, RZ, PT ;  /* 0x000000ff0600920c */ /* 0x004fe20003fa5270 */
[----:B-----5:R-:W-:-:S03]  /*0ba0*/  IMAD.MOV.U32 R6, RZ, RZ, R13 ;  /* 0x000000ffff067224 */ /* 0x020fc600078e000d */
[----:B------:R-:W-:-:S05]  /*0bb0*/  @!P1 SEL R7, RZ, 0x1, P5 ;  /* 0x00000001ff079807 */ /* 0x000fca0002800000 */
[----:B------:R-:W-:Y:S05]  /*0bc0*/  @P6 BRA `(.L_x_2510) ;  /* 0x0000003000006947 */ /* 0x000fea0003800000 */
[----:B------:R-:W2:Y:S02]  /*0bd0*/  LDG.E.U8 R8, [R2.64] ;  /* 0x0000000402087981 */ /* 0x000ea4000c1e1100 */
[----:B--2---:R-:W-:-:S04]  /*0be0*/  ISETP.NE.AND P5, PT, R8, RZ, PT ;  /* 0x000000ff0800720c */ /* 0x004fc80003fa5270 */
[----:B------:R-:W-:-:S04]  /*0bf0*/  SEL R8, RZ, 0x1, P5 ;  /* 0x00000001ff087807 */ /* 0x000fc80002800000 */
.L_x_2510:
[----:B------:R-:W-:Y:S05]  /*0c00*/  BSYNC B0 ;  /* 0x0000000000007941 */ /* 0x000fea0003800000 */
.L_x_2509:
        /* <DEDUP_REMOVED lines=11> */
.L_x_2512:
[----:B------:R-:W-:Y:S05]  /*0cc0*/  BSYNC B0 ;  /* 0x0000000000007941 */ /* 0x000fea0003800000 */
.L_x_2511:
        /* <DEDUP_REMOVED lines=11> */
.L_x_2514:
[----:B------:R-:W-:Y:S05]  /*0d80*/  BSYNC B0 ;  /* 0x0000000000007941 */ /* 0x000fea0003800000 */
.L_x_2513:
        /* <DEDUP_REMOVED lines=10> */
.L_x_2516:
[----:B------:R-:W-:Y:S05]  /*0e30*/  BSYNC B0 ;  /* 0x0000000000007941 */ /* 0x000fea0003800000 */
.L_x_2515:
        /* <DEDUP_REMOVED lines=16> */
.L_x_2518:
[----:B------:R-:W-:Y:S05]  /*0f40*/  BSYNC B0 ;  /* 0x0000000000007941 */ /* 0x000fea0003800000 */
.L_x_2517:
        /* <DEDUP_REMOVED lines=10> */
.L_x_2520:
[----:B------:R-:W-:Y:S05]  /*0ff0*/  BSYNC B0 ;  /* 0x0000000000007941 */ /* 0x000fea0003800000 */
.L_x_2519:
        /* <DEDUP_REMOVED lines=10> */
.L_x_2522:
[----:B------:R-:W-:Y:S05]  /*10a0*/  BSYNC B0 ;  /* 0x0000000000007941 */ /* 0x000fea0003800000 */
.L_x_2521:
[----:B------:R-:W-:-:S04]  /*10b0*/  PRMT R7, R8, 0x9910, RZ ;  /* 0x0000991008077816 */ /* 0x000fc800000000ff */
[----:B------:R-:W-:-:S04]  /*10c0*/  ISETP.NE.AND P5, PT, R7, RZ, PT ;  /* 0x000000ff0700720c */ /* 0x000fc80003fa5270 */
[----:B------:R-:W-:Y:S02]  /*10d0*/  FSEL R7, R9, -INF , P5 ;  /* 0xff80000009077808 */ /* 0x000fe40002800000 */
.L_x_2508:
        /* <DEDUP_REMOVED lines=33> */
[----:B------:R-:W-:Y:S01]  /*12f0*/  IMAD.MOV.U32 R8, RZ, RZ, RZ ;  /* 0x000000ffff087224 */ /* 0x000fe200078e00ff */
[----:B------:R-:W-:Y:S05]  /*1300*/  @!P6 BRA `(.L_x_2524) ;  /* 0x000005200000e947 */ /* 0x000fea0003800000 */
[----:B------:R-:W-:Y:S01]  /*1310*/  ISETP.GE.AND P6, PT, R21, R0, PT ;  /* 0x000000001500720c */ /* 0x000fe20003fc6270 */
[----:B------:R-:W-:Y:S01]  /*1320*/  BSSY B1, `(.L_x_2525) ;  /* 0x0000009000017945 */ /* 0x000fe20003800000 */
[----:B------:R-:W-:-:S11]  /*1330*/  CS2R R6, SRZ ;  /* 0x0000000000067805 */ /* 0x000fd6000001ff00 */
[----:B------:R-:W-:Y:S05]  /*1340*/  @P6 BRA `(.L_x_2526) ;  /* 0x0000006000006947 */ /* 0x000fea0003800000 */
[----:B------:R-:W2:Y:S02]  /*1350*/  LDG.E.U8 R4, [R2.64] ;  /* 0x0000000402047981 */ /* 0x000ea4000c1e1100 */
[----:B--2---:R-:W-:-:S13]  /*1360*/  ISETP.NE.AND P5, PT, R4, RZ, PT ;  /* 0x000000ff0400720c */ /* 0x004fda0003fa5270 */
[----:B------:R-:W-:-:S04]  /*1370*/  @!P5 FADD.FTZ R13, -R25, R13 ;  /* 0x0000000d190dd221 */ /* 0x000fc80000010100 */
[----:B------:R-:W-:-:S04]  /*1380*/  @!P5 FMUL.FTZ R13, R13, 1.4426950216293334961 ;  /* 0x3fb8aa3b0d0dd820 */ /* 0x000fc80000410000 */
[----:B------:R-:W0:Y:S02]  /*1390*/  @!P5 MUFU.EX2 R8, R13 ;  /* 0x0000000d0008d308 */ /* 0x000e240000000800 */
[----:B0-----:R-:W-:-:S06]  /*13a0*/  @!P5 FADD.FTZ R26, RZ, R8 ;  /* 0x00000008ff1ad221 */ /* 0x001fcc0000010000 */
.L_x_2526:
[----:B------:R-:W-:Y:S05]  /*13b0*/  BSYNC B1 ;  /* 0x0000000000017941 */ /* 0x000fea0003800000 */
.L_x_2525:
        /* <DEDUP_REMOVED lines=11> */
.L_x_2528:
[----:B------:R-:W-:Y:S05]  /*1470*/  BSYNC B1 ;  /* 0x0000000000017941 */ /* 0x000fea0003800000 */
.L_x_2527:
        /* <DEDUP_REMOVED lines=9> */
.L_x_2530:
[----:B------:R-:W-:Y:S05]  /*1510*/  BSYNC B1 ;  /* 0x0000000000017941 */ /* 0x000fea0003800000 */
.L_x_2529:
        /* <DEDUP_REMOVED lines=10> */
.L_x_2532:
[----:B------:R-:W-:Y:S05]  /*15c0*/  BSYNC B1 ;  /* 0x0000000000017941 */ /* 0x000fea0003800000 */
.L_x_2531:
        /* <DEDUP_REMOVED lines=9> */
.L_x_2534:
[----:B------:R-:W-:Y:S05]  /*1660*/  BSYNC B1 ;  /* 0x0000000000017941 */ /* 0x000fea0003800000 */
.L_x_2533:
        /* <DEDUP_REMOVED lines=8> */
.L_x_2536:
[----:B------:R-:W-:Y:S05]  /*16f0*/  BSYNC B1 ;  /* 0x0000000000017941 */ /* 0x000fea0003800000 */
.L_x_2535:
        /* <DEDUP_REMOVED lines=8> */
.L_x_2538:
[----:B------:R-:W-:Y:S05]  /*1780*/  BSYNC B1 ;  /* 0x0000000000017941 */ /* 0x000fea0003800000 */
.L_x_2537:
        /* <DEDUP_REMOVED lines=10> */
.L_x_2524:
        /* <DEDUP_REMOVED lines=12> */
.L_x_2541:
[----:B------:R-:W-:Y:S05]  /*18f0*/  BSYNC B1 ;  /* 0x0000000000017941 */ /* 0x000fea0003800000 */
.L_x_2540:
        /* <DEDUP_REMOVED lines=10> */
.L_x_2543:
[----:B------:R-:W-:Y:S05]  /*19a0*/  BSYNC B1 ;  /* 0x0000000000017941 */ /* 0x000fea0003800000 */
.L_x_2542:
        /* <DEDUP_REMOVED lines=10> */
.L_x_2545:
[----:B------:R-:W-:Y:S05]  /*1a50*/  BSYNC B1 ;  /* 0x0000000000017941 */ /* 0x000fea0003800000 */
.L_x_2544:
        /* <DEDUP_REMOVED lines=9> */
.L_x_2547:
[----:B------:R-:W-:Y:S05]  /*1af0*/  BSYNC B1 ;  /* 0x0000000000017941 */ /* 0x000fea0003800000 */
.L_x_2546:
        /* <DEDUP_REMOVED lines=11> */
.L_x_2549:
[----:B------:R-:W-:Y:S05]  /*1bb0*/  BSYNC B1 ;  /* 0x0000000000017941 */ /* 0x000fea0003800000 */
.L_x_2548:
        /* <DEDUP_REMOVED lines=8> */
.L_x_2551:
[----:B------:R-:W-:Y:S05]  /*1c40*/  BSYNC B1 ;  /* 0x0000000000017941 */ /* 0x000fea0003800000 */
.L_x_2550:
        /* <DEDUP_REMOVED lines=8> */
.L_x_2553:
[----:B------:R-:W-:Y:S05]  /*1cd0*/  BSYNC B1 ;  /* 0x0000000000017941 */ /* 0x000fea0003800000 */
.L_x_2552:
        /* <DEDUP_REMOVED lines=8> */
.L_x_2539:
[----:B------:R-:W-:Y:S05]  /*1d60*/  BSYNC B0 ;  /* 0x0000000000007941 */ /* 0x000fea0003800000 */
.L_x_2523:
        /* <DEDUP_REMOVED lines=37> */
[----:B------:R0:W-:Y:S07]  /*1fc0*/  STG.E [R2.64], R5 ;  /* 0x0000000502007986 */ /* 0x0001ee000c101904 */
[----:B------:R-:W-:Y:S05]  /*1fd0*/  @P0 BRA `(.L_x_2555) ;  /* 0x0000010000000947 */ /* 0x000fea0003800000 */
[----:B------:R-:W1:Y:S01]  /*1fe0*/  @P2 MUFU.RCP R8, R12 ;  /* 0x0000000c00082308 */ /* 0x000e620000001000 */
[----:B0-----:R-:W-:Y:S01]  /*1ff0*/  IMAD.MOV.U32 R5, RZ, RZ, 0x7fc00000 ;  /* 0x7fc00000ff057424 */ /* 0x001fe200078e00ff */
[----:B------:R-:W-:Y:S01]  /*2000*/  ISETP.GE.AND P0, PT, R17, c[0x0][0x178], PT ;  /* 0x00005e0011007a0c */ /* 0x000fe20003f06270 */
[----:B-1----:R-:W-:-:S05]  /*2010*/  @P2 FMUL.FTZ R5, R8, R13 ;  /* 0x0000000d08052220 */ /* 0x002fca0000410000 */
[----:B------:R0:W-:Y:S07]  /*2020*/  STG.E [R2.64+0x80], R5 ;  /* 0x0000800502007986 */ /* 0x0001ee000c101904 */
        /* <DEDUP_REMOVED lines=8> */
[----:B0-----:R-:W-:Y:S02]  /*20b0*/  IMAD.MOV.U32 R5, RZ, RZ, 0x7fc00000 ;  /* 0x7fc00000ff057424 */ /* 0x001fe400078e00ff */
[----:B-1----:R-:W-:-:S05]  /*20c0*/  @P2 FMUL.FTZ R5, R12, R11 ;  /* 0x0000000b0c052220 */ /* 0x002fca0000410000 */
[----:B------:R0:W-:Y:S02]  /*20d0*/  STG.E [R2.64+0x180], R5 ;  /* 0x0001800502007986 */ /* 0x0001e4000c101904 */
.L_x_2555:
[----:B------:R-:W-:Y:S05]  /*20e0*/  BSYNC B0 ;  /* 0x0000000000007941 */ /* 0x000fea0003800000 */
.L_x_2554:
[----:B------:R-:W-:-:S13]  /*20f0*/  ISETP.GE.AND P0, PT, R18, 0x2, PT ;  /* 0x000000021200780c */ /* 0x000fda0003f06270 */
[----:B------:R-:W-:Y:S05]  /*2100*/  @!P0 EXIT ;  /* 0x000000000000894d */ /* 0x000fea0003800000 */
[----:B------:R-:W-:Y:S05]  /*2110*/  @P1 EXIT ;  /* 0x000000000000194d */ /* 0x000fea0003800000 */
[----:B------:R-:W-:Y:S01]  /*2120*/  FSETP.NEU.FTZ.AND P1, PT, R4, RZ, PT ;  /* 0x000000ff0400720b */ /* 0x000fe20003f3d000 */
[----:B------:R-:W-:Y:S01]  /*2130*/  IMAD R21, R16, c[0x0][0x174], R21 ;  /* 0x00005d0010157a24 */ /* 0x000fe200078e0215 */
[----:B------:R-:W-:Y:S01]  /*2140*/  ISETP.GE.AND P2, PT, R19, c[0x0][0x178], PT ;  /* 0x00005e0013007a0c */ /* 0x000fe20003f46270 */
[----:B0-----:R-:W-:-:S03]  /*2150*/  IMAD.MOV.U32 R5, RZ, RZ, 0x7fc00000 ;  /* 0x7fc00000ff057424 */ /* 0x001fc600078e00ff */
[----:B------:R-:W-:-:S04]  /*2160*/  IADD3 R3, P0, R21, c[0x0][0x178], RZ ;  /* 0x00005e0015037a10 */ /* 0x000fc80007f1e0ff */
[----:B------:R-:W-:Y:S02]  /*2170*/  LEA.HI.X.SX32 R14, R21, R14, 0x1, P0 ;  /* 0x0000000e150e7211 */ /* 0x000fe400000f0eff */
[C---:B------:R-:W-:Y:S01]  /*2180*/  LEA R2, P0, R3.reuse, c[0x0][0x160], 0x2 ;  /* 0x0000580003027a11 */ /* 0x040fe200078010ff */
[----:B------:R-:W0:Y:S03]  /*2190*/  @P1 MUFU.RCP R7, R4 ;  /* 0x0000000400071308 */ /* 0x000e260000001000 */
[----:B------:R-:W-:Y:S01]  /*21a0*/  LEA.HI.X R3, R3, c[0x0][0x164], R14, 0x2, P0 ;  /* 0x0000590003037a11 */ /* 0x000fe200000f140e */
        /* <DEDUP_REMOVED lines=16> */
[----:B0-----:R-:W-:Y:S02]  /*22b0*/  IMAD.MOV.U32 R5, RZ, RZ, 0x7fc00000 ;  /* 0x7fc00000ff057424 */ /* 0x001fe400078e00ff */
[----:B-1----:R-:W-:-:S05]  /*22c0*/  @P1 FMUL.FTZ R5, R4, R23 ;  /* 0x0000001704051220 */ /* 0x002fca0000410000 */
[----:B------:R-:W-:Y:S01]  /*22d0*/  STG.E [R2.64+0x180], R5 ;  /* 0x0001800502007986 */ /* 0x000fe2000c101904 */
[----:B------:R-:W-:Y:S05]  /*22e0*/  EXIT ;  /* 0x000000000000794d */ /* 0x000fea0003800000 */
.L_x_2556:
        /* <DEDUP_REMOVED lines=9> */
.L_x_10866:


//--------------------- .text._ZN43_GLOBAL__N__9ae7fba5_10_SoftMax_cu_9f978f6320softmax_warp_forwardIfffLi6ELb0ELb1EEEvPT0_PKT_iiiPKbib --------------------------
	.section	.text._ZN43_GLOBAL__N__9ae7fba5_10_SoftMax_cu_9f978f6320softmax_warp_forwardIfffLi6ELb0ELb1EEEvPT0_PKT_iiiPKbib,"ax",@progbits
	.sectioninfo	@"SHI_REGISTERS=27"
	.align	128
.text._ZN43_GLOBAL__N__9ae7fba5_10_SoftMax_cu_9f978f6320softmax_warp_forwardIfffLi6ELb0ELb1EEEvPT0_PKT_iiiPKbib:
        .type           _ZN43_GLOBAL__N__9ae7fba5_10_SoftMax_cu_9f978f6320softmax_warp_forwardIfffLi6ELb0ELb1EEEvPT0_PKT_iiiPKbib,@function
        .size           _ZN43_GLOBAL__N__9ae7fba5_10_SoftMax_cu_9f978f6320softmax_warp_forwardIfffLi6ELb0ELb1EEEvPT0_PKT_iiiPKbib,(.L_x_10867 - _ZN43_GLOBAL__N__9ae7fba5_10_SoftMax_cu_9f978f6320softmax_warp_forwardIfffLi6ELb0ELb1EEEvPT0_PKT_iiiPKbib)
        .other          _ZN43_GLOBAL__N__9ae7fba5_10_SoftMax_cu_9f978f6320softmax_warp_forwardIfffLi6ELb0ELb1EEEvPT0_PKT_iiiPKbib,@"STO_CUDA_ENTRY STV_DEFAULT"
_ZN43_GLOBAL__N__9ae7fba5_10_SoftMax_cu_9f978f6320softmax_warp_forwardIfffLi6ELb0ELb1EEEvPT0_PKT_iiiPKbib:
        /* <DEDUP_REMOVED lines=8> */
[----:B------:R-:W-:-:S05]  /*0080*/  IMAD.SHL.U32 R0, R10, 0x2, RZ ;  /* 0x000000020a007824 */ /* 0x000fca00078e00ff */
[C---:B------:R-:W-:Y:S01]  /*0090*/  IADD3 R2, -R0.reuse, c[0x0][0x170], RZ ;  /* 0x00005c0000027a10 */ /* 0x040fe20007ffe1ff */
[----:B------:R-:W-:-:S03]  /*00a0*/  IMAD R0, R0, c[0x0][0x174], RZ ;  /* 0x00005d0000007a24 */ /* 0x000fc600078e02ff */
[----:B------:R-:W-:Y:S01]  /*00b0*/  ISETP.GT.AND P4, PT, R2, RZ, PT ;  /* 0x000000ff0200720c */ /* 0x000fe20003f84270 */
[----:B-1----:R-:W-:Y:S01]  /*00c0*/  IMAD.IADD R4, R0, 0x1, R11 ;  /* 0x0000000100047824 */ /* 0x002fe200078e020b */
[----:B------:R-:W-:-:S04]  /*00d0*/  IMNMX R2, R2, 0x2, PT ;  /* 0x0000000202027817 */ /* 0x000fc80003800200 */
[--C-:B------:R-:W-:Y:S02]  /*00e0*/  SHF.R.S32.HI R5, RZ, 0x1f, R4.reuse ;  /* 0x0000001fff057819 */ /* 0x100fe40000011404 */
[----:B------:R-:W-:Y:S01]  /*00f0*/  ISETP.GT.AND P0, PT, R2, 0x1, PT ;  /* 0x000000010200780c */ /* 0x000fe20003f04270 */
[----:B------:R-:W-:Y:S02]  /*0100*/  IMAD.MOV.U32 R2, RZ, RZ, R4 ;  /* 0x000000ffff027224 */ /* 0x000fe400078e0004 */
        /* <DEDUP_REMOVED lines=27> */
.L_x_2557:
[----:B------:R-:W-:Y:S01]  /*02c0*/  SEL R6, RZ, c[0x0][0x178], !P4 ;  /* 0x00005e00ff067a07 */ /* 0x000fe20006000000 */
[C---:B------:R-:W-:Y:S01]  /*02d0*/  IMAD.SHL.U32 R15, R4.reuse, 0x4, RZ ;  /* 0x00000004040f7824 */ /* 0x040fe200078e00ff */
[----:B------:R-:W-:Y:S01]  /*02e0*/  SHF.R.S32.HI R20, RZ, 0x1f, R19 ;  /* 0x0000001fff147819 */ /* 0x000fe20000011413 */
[----:B------:R-:W-:Y:S01]  /*02f0*/  IMAD.MOV.U32 R21, RZ, RZ, -0x800000 ;  /* 0xff800000ff157424 */ /* 0x000fe200078e00ff */
[----:B------:R-:W-:Y:S01]  /*0300*/  IADD3 R12, P4, R4, c[0x0][0x178], RZ ;  /* 0x00005e00040c7a10 */ /* 0x000fe20007f9e0ff */
[----:B------:R-:W-:Y:S01]  /*0310*/  IMAD.MOV.U32 R16, RZ, RZ, -0x800000 ;  /* 0xff800000ff107424 */ /* 0x000fe200078e00ff */
[C---:B------:R-:W-:Y:S01]  /*0320*/  IADD3 R0, R11.reuse, 0x20, RZ ;  /* 0x000000200b007810 */ /* 0x040fe20007ffe0ff */
[----:B------:R-:W-:Y:S01]  /*0330*/  IMAD.MOV.U32 R17, RZ, RZ, -0x800000 ;  /* 0xff800000ff117424 */ /* 0x000fe200078e00ff */
[-C--:B------:R-:W-:Y:S01]  /*0340*/  ISETP.GE.AND P2, PT, R11, R6.reuse, PT ;  /* 0x000000060b00720c */ /* 0x080fe20003f46270 */
[----:B------:R-:W-:Y:S01]  /*0350*/  IMAD.X R13, R5, 0x1, R20, P4 ;  /* 0x00000001050d7824 */ /* 0x000fe200020e0614 */
[----:B------:R-:W-:Y:S01]  /*0360*/  ISETP.GE.AND P3, PT, R0, R6, PT ;  /* 0x000000060000720c */ /* 0x000fe20003f66270 */
[----:B------:R-:W-:Y:S01]  /*0370*/  IMAD.MOV.U32 R14, RZ, RZ, -0x800000 ;  /* 0xff800000ff0e7424 */ /* 0x000fe200078e00ff */
[----:B------:R-:W-:Y:S01]  /*0380*/  SEL R6, RZ, c[0x0][0x178], !P0 ;  /* 0x00005e00ff067a07 */ /* 0x000fe20004000000 */
[----:B------:R-:W-:Y:S01]  /*0390*/  ULDC.64 UR4, c[0x0][0x118] ;  /* 0x0000460000047ab9 */ /* 0x000fe20000000a00 */
[C---:B------:R-:W-:Y:S01]  /*03a0*/  SHF.L.U64.HI R13, R12.reuse, 0x2, R13 ;  /* 0x000000020c0d7819 */ /* 0x040fe2000001020d */
[----:B------:R-:W-:Y:S01]  /*03b0*/  IMAD.SHL.U32 R12, R12, 0x4, RZ ;  /* 0x000000040c0c7824 */ /* 0x000fe200078e00ff */
[----:B------:R-:W-:-:S02]  /*03c0*/  ISETP.GE.AND P4, PT, R11, R6, PT ;  /* 0x000000060b00720c */ /* 0x000fc40003f86270 */
[----:B------:R-:W-:Y:S02]  /*03d0*/  ISETP.GE.AND P5, PT, R0, R6, PT ;  /* 0x000000060000720c */ /* 0x000fe40003fa6270 */
[----:B------:R-:W-:Y:S02]  /*03e0*/  SHF.L.U64.HI R18, R4, 0x2, R5 ;  /* 0x0000000204127819 */ /* 0x000fe40000010205 */
[----:B------:R-:W-:Y:S02]  /*03f0*/  IADD3 R6, P0, R15, c[0x0][0x168], RZ ;  /* 0x00005a000f067a10 */ /* 0x000fe40007f1e0ff */
[----:B------:R-:W-:Y:S02]  /*0400*/  IADD3 R8, P6, R12, c[0x0][0x168], RZ ;  /* 0x00005a000c087a10 */ /* 0x000fe40007fde0ff */
[----:B------:R-:W-:Y:S02]  /*0410*/  IADD3.X R7, R18, c[0x0][0x16c], RZ, P0, !PT ;  /* 0x00005b0012077a10 */ /* 0x000fe400007fe4ff */
[----:B------:R-:W-:-:S03]  /*0420*/  IADD3.X R9, R13, c[0x0][0x16c], RZ, P6, !PT ;  /* 0x00005b000d097a10 */ /* 0x000fc600037fe4ff */
[----:B------:R0:W5:Y:S04]  /*0430*/  @!P2 LDG.E R21, [R6.64] ;  /* 0x000000040615a981 */ /* 0x000168000c1e1900 */
[----:B------:R0:W5:Y:S04]  /*0440*/  @!P3 LDG.E R16, [R6.64+0x80] ;  /* 0x000080040610b981 */ /* 0x000168000c1e1900 */
[----:B------:R0:W5:Y:S04]  /*0450*/  @!P4 LDG.E R17, [R8.64] ;  /* 0x000000040811c981 */ /* 0x000168000c1e1900 */
[----:B------:R0:W5:Y:S01]  /*0460*/  @!P5 LDG.E R14, [R8.64+0x80] ;  /* 0x00008004080ed981 */ /* 0x000162000c1e1900 */
[----:B------:R-:W-:-:S04]  /*0470*/  IADD3 R4, P0, R2, c[0x0][0x180], RZ ;  /* 0x0000600002047a10 */ /* 0x000fc80007f1e0ff */
[----:B------:R-:W-:Y:S02]  /*0480*/  IADD3.X R5, R3, c[0x0][0x184], RZ, P0, !PT ;  /* 0x0000610003057a10 */ /* 0x000fe400007fe4ff */
[----:B------:R-:W-:-:S04]  /*0490*/  IADD3 R2, P0, P6, R2, c[0x0][0x180], R19 ;  /* 0x0000600002027a10 */ /* 0x000fc80007e1e013 */
[----:B------:R-:W-:Y:S01]  /*04a0*/  IADD3.X R3, R3, c[0x0][0x184], R20, P0, P6 ;  /* 0x0000610003037a10 */ /* 0x000fe200007ec414 */
[----:B------:R-:W-:Y:S05]  /*04b0*/  @!P1 BRA `(.L_x_2558) ;  /* 0x000002b000009947 */ /* 0x000fea0003800000 */
[----:B0-----:R0:W5:Y:S01]  /*04c0*/  @!P4 LDG.E.U8 R9, [R4.64] ;  /* 0x000000040409c981 */ /* 0x001162000c1e1100 */
[----:B------:R-:W-:Y:S01]  /*04d0*/  BSSY B0, `(.L_x_2559) ;  /* 0x0000007000007945 */ /* 0x000fe20003800000 */
[----:B-----5:R-:W-:Y:S01]  /*04e0*/  IMAD.MOV.U32 R7, RZ, RZ, R21 ;  /* 0x000000ffff077224 */ /* 0x020fe200078e0015 */
[----:B------:R-:W-:Y:S01]  /*04f0*/  PRMT R6, RZ, 0x7610, R6 ;  /* 0x00007610ff067816 */ /* 0x000fe20000000006 */
[----:B------:R-:W-:Y:S05]  /*0500*/  @P2 BRA `(.L_x_2560) ;  /* 0x0000003000002947 */ /* 0x000fea0003800000 */
[----:B------:R-:W2:Y:S02]  /*0510*/  LDG.E.U8 R6, [R4.64] ;  /* 0x0000000404067981 */ /* 0x000ea4000c1e1100 */
[----:B--2---:R-:W-:-:S04]  /*0520*/  ISETP.NE.AND P0, PT, R6, RZ, PT ;  /* 0x000000ff0600720c */ /* 0x004fc80003f05270 */
[----:B------:R-:W-:-:S04]  /*0530*/  SEL R6, RZ, 0x1, P0 ;  /* 0x00000001ff067807 */ /* 0x000fc80000000000 */
.L_x_2560:
[----:B------:R-:W-:Y:S05]  /*0540*/  BSYNC B0 ;  /* 0x0000000000007941 */ /* 0x000fea0003800000 */
.L_x_2559:
        /* <DEDUP_REMOVED lines=10> */
.L_x_2562:
[----:B------:R-:W-:Y:S05]  /*05f0*/  BSYNC B0 ;  /* 0x0000000000007941 */ /* 0x000fea0003800000 */
.L_x_2561:
[----:B------:R-:W-:Y:S01]  /*0600*/  PRMT R6, R6, 0x9910, RZ ;  /* 0x0000991006067816 */ /* 0x000fe200000000ff */
[----:B------:R-:W-:Y:S01]  /*0610*/  BSSY B0, `(.L_x_2563) ;  /* 0x0000011000007945 */ /* 0x000fe20003800000 */
[----:B------:R-:W-:Y:S01]  /*0620*/  @!P4 ISETP.NE.AND P6, PT, R9, RZ, PT ;  /* 0x000000ff0900c20c */ /* 0x000fe20003fc5270 */
        /* <DEDUP_REMOVED lines=15> */
.L_x_2564:
[----:B------:R-:W-:Y:S05]  /*0720*/  BSYNC B0 ;  /* 0x0000000000007941 */ /* 0x000fea0003800000 */
.L_x_2563:
[----:B------:R-:W-:-:S04]  /*0730*/  PRMT R7, R8, 0x9910, RZ ;  /* 0x0000991008077816 */ /* 0x000fc800000000ff */
[----:B------:R-:W-:-:S04]  /*0740*/  ISETP.NE.AND P0, PT, R7, RZ, PT ;  /* 0x000000ff0700720c */ /* 0x000fc80003f05270 */
[----:B------:R-:W-:Y:S01]  /*0750*/  FSEL R7, R9, -INF , P0 ;  /* 0xff80000009077808 */ /* 0x000fe20000000000 */
[----:B------:R-:W-:Y:S05]  /*0760*/  BRA `(.L_x_2565) ;  /* 0x000002a000007947 */ /* 0x000fea0003800000 */
.L_x_2558:
        /* <DEDUP_REMOVED lines=8> */
.L_x_2567:
[----:B------:R-:W-:Y:S05]  /*07f0*/  BSYNC B0 ;  /* 0x0000000000007941 */ /* 0x000fea0003800000 */
.L_x_2566:
        /* <DEDUP_REMOVED lines=10> */
.L_x_2569:
[----:B------:R-:W-:Y:S05]  /*08a0*/  BSYNC B0 ;  /* 0x0000000000007941 */ /* 0x000fea0003800000 */
.L_x_2568:
        /* <DEDUP_REMOVED lines=18> */
.L_x_2571:
[----:B------:R-:W-:Y:S05]  /*09d0*/  BSYNC B0 ;  /* 0x0000000000007941 */ /* 0x000fea0003800000 */
.L_x_2570:
[----:B------:R-:W-:-:S04]  /*09e0*/  PRMT R7, R8, 0x9910, RZ ;  /* 0x0000991008077816 */ /* 0x000fc800000000ff */
[----:B------:R-:W-:-:S04]  /*09f0*/  ISETP.NE.AND P0, PT, R7, RZ, PT ;  /* 0x000000ff0700720c */ /* 0x000fc80003f05270 */
[----:B------:R-:W-:Y:S02]  /*0a00*/  FSEL R7, R9, -INF , P0 ;  /* 0xff80000009077808 */ /* 0x000fe40000000000 */
.L_x_2565:
        /* <DEDUP_REMOVED lines=44> */
.L_x_2575:
[----:B------:R-:W-:Y:S05]  /*0cd0*/  BSYNC B1 ;  /* 0x0000000000017941 */ /* 0x000fea0003800000 */
.L_x_2574:
        /* <DEDUP_REMOVED lines=9> */
.L_x_2577:
[----:B------:R-:W-:Y:S05]  /*0d70*/  BSYNC B1 ;  /* 0x0000000000017941 */ /* 0x000fea0003800000 */
.L_x_2576:
        /* <DEDUP_REMOVED lines=8> */
.L_x_2579:
[----:B------:R-:W-:Y:S05]  /*0e00*/  BSYNC B1 ;  /* 0x0000000000017941 */ /* 0x000fea0003800000 */
.L_x_2578:
        /* <DEDUP_REMOVED lines=10> */
.L_x_2573:
        /* <DEDUP_REMOVED lines=12> */
.L_x_2582:
[----:B------:R-:W-:Y:S05]  /*0f70*/  BSYNC B1 ;  /* 0x0000000000017941 */ /* 0x000fea0003800000 */
.L_x_2581:
        /* <DEDUP_REMOVED lines=9> */
.L_x_2584:
[----:B------:R-:W-:Y:S05]  /*1010*/  BSYNC B1 ;  /* 0x0000000000017941 */ /* 0x000fea0003800000 */
.L_x_2583:
        /* <DEDUP_REMOVED lines=8> */
.L_x_2586:
[----:B------:R-:W-:Y:S05]  /*10a0*/  BSYNC B1 ;  /* 0x0000000000017941 */ /* 0x000fea0003800000 */
.L_x_2585:
        /* <DEDUP_REMOVED lines=8> */
.L_x_2580:
[----:B------:R-:W-:Y:S05]  /*1130*/  BSYNC B0 ;  /* 0x0000000000007941 */ /* 0x000fea0003800000 */
.L_x_2572:
[----:B0-----:R-:W0:Y:S01]  /*1140*/  SHFL.BFLY PT, R2, R9, 0x10, 0x1f ;  /* 0x0e001f0009027f89 */ /* 0x001e2200000e0000 */
[----:B------:R-:W-:-:S03]  /*1150*/  IMAD.MOV.U32 R21, RZ, RZ, -0x2 ;  /* 0xfffffffeff157424 */ /* 0x000fc600078e00ff */
[----:B------:R-:W1:Y:S01]  /*1160*/  SHFL.BFLY PT, R3, R6, 0x10, 0x1f ;  /* 0x0e001f0006037f89 */ /* 0x000e6200000e0000 */
[----:B------:R-:W-:Y:S02]  /*1170*/  IMAD R10, R10, R21, c[0x0][0x170] ;  /* 0x00005c000a0a7624 */ /* 0x000fe400078e0215 */
[----:B0-----:R-:W-:Y:S02]  /*1180*/  FADD.FTZ R2, R2, R9 ;  /* 0x0000000902027221 */ /* 0x001fe40000010000 */
[----:B-1----:R-:W-:-:S03]  /*1190*/  FADD.FTZ R3, R3, R6 ;  /* 0x0000000603037221 */ /* 0x002fc60000010000 */
[----:B------:R-:W0:Y:S04]  /*11a0*/  SHFL.BFLY PT, R5, R2, 0x8, 0x1f ;  /* 0x0d001f0002057f89 */ /* 0x000e2800000e0000 */
[----:B------:R-:W1:Y:S01]  /*11b0*/  SHFL.BFLY PT, R4, R3, 0x8, 0x1f ;  /* 0x0d001f0003047f89 */ /* 0x000e6200000e0000 */
[----:B0-----:R-:W-:Y:S01]  /*11c0*/  FADD.FTZ R5, R2, R5 ;  /* 0x0000000502057221 */ /* 0x001fe20000010000 */
[----:B------:R-:W-:Y:S01]  /*11d0*/  IMNMX R2, R10, 0x2, PT ;  /* 0x000000020a027817 */ /* 0x000fe20003800200 */
[----:B-1----:R-:W-:-:S03]  /*11e0*/  FADD.FTZ R4, R3, R4 ;  /* 0x0000000403047221 */ /* 0x002fc60000010000 */
        /* <DEDUP_REMOVED lines=16> */
[----:B0-2---:R-:W-:-:S08]  /*12f0*/  FADD.FTZ R6, R6, R3 ;  /* 0x0000000306067221 */ /* 0x005fd00000010000 */
[----:B------:R-:W-:Y:S05]  /*1300*/  @P2 BRA `(.L_x_2588) ;  /* 0x000000d000002947 */ /* 0x000fea0003800000 */
[----:B------:R-:W-:Y:S01]  /*1310*/  FSETP.NEU.FTZ.AND P3, PT, R6, RZ, PT ;  /* 0x000000ff0600720b */ /* 0x000fe20003f7d000 */
[----:B------:R-:W-:Y:S01]  /*1320*/  IMAD.MOV.U32 R5, RZ, RZ, 0x7fc00000 ;  /* 0x7fc00000ff057424 */ /* 0x000fe200078e00ff */
[----:B------:R-:W-:-:S04]  /*1330*/  IADD3 R2, P0, R15, c[0x0][0x160], RZ ;  /* 0x000058000f027a10 */ /* 0x000fc80007f1e0ff */
[----:B------:R-:W-:Y:S02]  /*1340*/  IADD3.X R3, R18, c[0x0][0x164], RZ, P0, !PT ;  /* 0x0000590012037a10 */ /* 0x000fe400007fe4ff */
[----:B------:R-:W-:-:S05]  /*1350*/  ISETP.GE.AND P0, PT, R0, c[0x0][0x178], PT ;  /* 0x00005e0000007a0c */ /* 0x000fca0003f06270 */
[----:B------:R-:W0:Y:S02]  /*1360*/  @P3 MUFU.RCP R9, R6 ;  /* 0x0000000600093308 */ /* 0x000e240000001000 */
[----:B0-----:R-:W-:-:S05]  /*1370*/  @P3 FMUL.FTZ R5, R9, R8 ;  /* 0x0000000809053220 */ /* 0x001fca0000410000 */
[----:B------:R0:W-:Y:S01]  /*1380*/  STG.E [R2.64], R5 ;  /* 0x0000000502007986 */ /* 0x0001e2000c101904 */
[----:B------:R-:W-:Y:S05]  /*1390*/  @P0 BRA `(.L_x_2588) ;  /* 0x0000004000000947 */ /* 0x000fea0003800000 */
[----:B------:R-:W1:Y:S01]  /*13a0*/  @P3 MUFU.RCP R6, R6 ;  /* 0x0000000600063308 */ /* 0x000e620000001000 */
[----:B0-----:R-:W-:Y:S02]  /*13b0*/  IMAD.MOV.U32 R5, RZ, RZ, 0x7fc00000 ;  /* 0x7fc00000ff057424 */ /* 0x001fe400078e00ff */
[----:B-1----:R-:W-:-:S05]  /*13c0*/  @P3 FMUL.FTZ R5, R6, R19 ;  /* 0x0000001306053220 */ /* 0x002fca0000410000 */
[----:B------:R0:W-:Y:S02]  /*13d0*/  STG.E [R2.64+0x80], R5 ;  /* 0x0000800502007986 */ /* 0x0001e4000c101904 */
.L_x_2588:
[----:B------:R-:W-:Y:S05]  /*13e0*/  BSYNC B0 ;  /* 0x0000000000007941 */ /* 0x000fea0003800000 */
.L_x_2587:
[----:B------:R-:W-:Y:S05]  /*13f0*/  @!P1 EXIT ;  /* 0x000000000000994d */ /* 0x000fea0003800000 */
[----:B------:R-:W-:Y:S05]  /*1400*/  @P2 EXIT ;  /* 0x000000000000294d */ /* 0x000fea0003800000 */
[----:B------:R-:W-:Y:S01]  /*1410*/  FSETP.NEU.FTZ.AND P1, PT, R20, RZ, PT ;  /* 0x000000ff1400720b */ /* 0x000fe20003f3d000 */
[----:B0-----:R-:W-:Y:S01]  /*1420*/  IMAD.MOV.U32 R3, RZ, RZ, 0x7fc00000 ;  /* 0x7fc00000ff037424 */ /* 0x001fe200078e00ff */
[----:B------:R-:W-:Y:S02]  /*1430*/  ISETP.GE.AND P2, PT, R0, c[0x0][0x178], PT ;  /* 0x00005e0000007a0c */ /* 0x000fe40003f46270 */
[----:B------:R-:W-:-:S04]  /*1440*/  IADD3 R12, P0, R12, c[0x0][0x160], RZ ;  /* 0x000058000c0c7a10 */ /* 0x000fc80007f1e0ff */
[----:B------:R-:W-:-:S05]  /*1450*/  IADD3.X R13, R13, c[0x0][0x164], RZ, P0, !PT ;  /* 0x000059000d0d7a10 */ /* 0x000fca00007fe4ff */
[----:B------:R-:W0:Y:S02]  /*1460*/  @P1 MUFU.RCP R2, R20 ;  /* 0x0000001400021308 */ /* 0x000e240000001000 */
[----:B0-----:R-:W-:-:S05]  /*1470*/  @P1 FMUL.FTZ R3, R2, R7 ;  /* 0x0000000702031220 */ /* 0x001fca0000410000 */
[----:B------:R0:W-:Y:S01]  /*1480*/  STG.E [R12.64], R3 ;  /* 0x000000030c007986 */ /* 0x0001e2000c101904 */
[----:B------:R-:W-:Y:S05]  /*1490*/  @P2 EXIT ;  /* 0x000000000000294d */ /* 0x000fea0003800000 */
[----:B------:R-:W1:Y:S01]  /*14a0*/  @P1 MUFU.RCP R5, R20 ;  /* 0x0000001400051308 */ /* 0x000e620000001000 */
[----:B0-----:R-:W-:Y:S02]  /*14b0*/  IMAD.MOV.U32 R3, RZ, RZ, 0x7fc00000 ;  /* 0x7fc00000ff037424 */ /* 0x001fe400078e00ff */
[----:B-1----:R-:W-:-:S05]  /*14c0*/  @P1 FMUL.FTZ R3, R5, R16 ;  /* 0x0000001005031220 */ /* 0x002fca0000410000 */
[----:B------:R-:W-:Y:S01]  /*14d0*/  STG.E [R12.64+0x80], R3 ;  /* 0x000080030c007986 */ /* 0x000fe2000c101904 */
[----:B------:R-:W-:Y:S05]  /*14e0*/  EXIT ;  /* 0x000000000000794d */ /* 0x000fea0003800000 */
.L_x_2589:
        /* <DEDUP_REMOVED lines=9> */
.L_x_10867:


//--------------------- .text._ZN43_GLOBAL__N__9ae7fba5_10_SoftMax_cu_9f978f6320softmax_warp_forwardIfffLi5ELb0ELb1EEEvPT0_PKT_iiiPKbib --------------------------
	.section	.text._ZN43_GLOBAL__N__9ae7fba5_10_SoftMax_cu_9f978f6320softmax_warp_forwardIfffLi5ELb0ELb1EEEvPT0_PKT_iiiPKbib,"ax",@progbits
	.sectioninfo	@"SHI_REGISTERS=21"
	.align	128
.text._ZN43_GLOBAL__N__9ae7fba5_10_SoftMax_cu_9f978f6320softmax_warp_forwardIfffLi5ELb0ELb1EEEvPT0_PKT_iiiPKbib:
        .type           _ZN43_GLOBAL__N__9ae7fba5_10_SoftMax_cu_9f978f6320softmax_warp_forwardIfffLi5ELb0ELb1EEEvPT0_PKT_iiiPKbib,@function
        .size           _ZN43_GLOBAL__N__9ae7fba5_10_SoftMax_cu_9f978f6320softmax_warp_forwardIfffLi5ELb0ELb1EEEvPT0_PKT_iiiPKbib,(.L_x_10868 - _ZN43_GLOBAL__N__9ae7fba5_10_SoftMax_cu_9f978f6320softmax_warp_forwardIfffLi5ELb0ELb1EEEvPT0_PKT_iiiPKbib)
        .other          _ZN43_GLOBAL__N__9ae7fba5_10_SoftMax_cu_9f978f6320softmax_warp_forwardIfffLi5ELb0ELb1EEEvPT0_PKT_iiiPKbib,@"STO_CUDA_ENTRY STV_DEFAULT"
_ZN43_GLOBAL__N__9ae7fba5_10_SoftMax_cu_9f978f6320softmax_warp_forwardIfffLi5ELb0ELb1EEEvPT0_PKT_iiiPKbib:
[----:B------:R-:W-:Y:S02]  /*0000*/  IMAD.MOV.U32 R1, RZ, RZ, c[0x0][0x28] ;  /* 0x00000a00ff017624 */ /* 0x000fe400078e00ff */
[----:B------:R-:W0:Y:S01]  /*0010*/  S2R R2, SR_CTAID.X ;  /* 0x0000000000027919 */ /* 0x000e220000002500 */
[----:B------:R-:W-:Y:S01]  /*0020*/  IMAD.MOV.U32 R7, RZ, RZ, -0x800000 ;  /* 0xff800000ff077424 */ /* 0x000fe200078e00ff */
[----:B------:R-:W-:Y:S01]  /*0030*/  ULDC.64 UR6, c[0x0][0x118] ;  /* 0x0000460000067ab9 */ /* 0x000fe20000000a00 */
[----:B------:R-:W-:Y:S01]  /*0040*/  IMAD.MOV.U32 R8, RZ, RZ, c[0x0][0x178] ;  /* 0x00005e00ff087624 */ /* 0x000fe200078e00ff */
[----:B------:R-:W0:Y:S01]  /*0050*/  S2R R3, SR_TID.Y ;  /* 0x0000000000037919 */ /* 0x000e220000002200 */
[----:B------:R-:W-:-:S03]  /*0060*/  IMAD.MOV.U32 R6, RZ, RZ, -0x800000 ;  /* 0xff800000ff067424 */ /* 0x000fc600078e00ff */
[----:B------:R-:W1:Y:S01]  /*0070*/  S2R R0, SR_TID.X ;  /* 0x0000000000007919 */ /* 0x000e620000002100 */
[----:B0-----:R-:W-:-:S04]  /*0080*/  IMAD R2, R2, c[0x0][0x4], R3 ;  /* 0x0000010002027a24 */ /* 0x001fc800078e0203 */
[----:B------:R-:W-:-:S05]  /*0090*/  IMAD.SHL.U32 R2, R2, 0x2, RZ ;  /* 0x0000000202027824 */ /* 0x000fca00078e00ff */
[----:B------:R-:W-:-:S04]  /*00a0*/  IADD3 R14, -R2, c[0x0][0x170], RZ ;  /* 0x00005c00020e7a10 */ /* 0x000fc80007ffe1ff */
[C---:B------:R-:W-:Y:S02]  /*00b0*/  IMNMX R15, R14.reuse, 0x2, PT ;  /* 0x000000020e0f7817 */ /* 0x040fe40003800200 */
[----:B------:R-:W-:Y:S02]  /*00c0*/  ISETP.GT.AND P0, PT, R14, RZ, PT ;  /* 0x000000ff0e00720c */ /* 0x000fe40003f04270 */
[----:B------:R-:W-:Y:S02]  /*00d0*/  ISETP.GT.AND P1, PT, R15, 0x1, PT ;  /* 0x000000010f00780c */ /* 0x000fe40003f24270 */
[----:B------:R-:W-:Y:S02]  /*00e0*/  SEL R3, RZ, c[0x0][0x178], !P0 ;  /* 0x00005e00ff037a07 */ /* 0x000fe40004000000 */
[----:B------:R-:W-:Y:S02]  /*00f0*/  SEL R5, RZ, c[0x0][0x178], !P1 ;  /* 0x00005e00ff057a07 */ /* 0x000fe40004800000 */
[----:B-1----:R-:W-:-:S02]  /*0100*/  ISETP.GE.AND P1, PT, R0, R3, PT ;  /* 0x000000030000720c */ /* 0x002fc40003f26270 */
[----:B------:R-:W-:Y:S01]  /*0110*/  ISETP.GE.AND P0, PT, R0, R5, PT ;  /* 0x000000050000720c */ /* 0x000fe20003f06270 */
[----:B------:R-:W-:-:S04]  /*0120*/  IMAD R5, R2, c[0x0][0x174], RZ ;  /* 0x00005d0002057a24 */ /* 0x000fc800078e02ff */
[----:B------:R-:W-:-:S05]  /*0130*/  IMAD.IADD R2, R5, 0x1, R0 ;  /* 0x0000000105027824 */ /* 0x000fca00078e0200 */
[----:B------:R-:W-:Y:S02]  /*0140*/  SHF.R.S32.HI R3, RZ, 0x1f, R2 ;  /* 0x0000001fff037819 */ /* 0x000fe40000011402 */
[C---:B------:R-:W-:Y:S01]  /*0150*/  @!P1 LEA R10, P2, R2.reuse, c[0x0][0x168], 0x2 ;  /* 0x00005a00020a9a11 */ /* 0x040fe200078410ff */
[----:B------:R-:W-:Y:S01]  /*0160*/  ULDC.S8 UR4, c[0x0][0x18c] ;  /* 0x0000630000047ab9 */ /* 0x000fe20000000200 */
[C---:B------:R-:W-:Y:S02]  /*0170*/  @!P0 IADD3 R4, P3, R2.reuse, c[0x0][0x178], RZ ;  /* 0x00005e0002048a10 */ /* 0x040fe40007f7e0ff */
[----:B------:R-:W-:Y:S02]  /*0180*/  @!P1 LEA.HI.X R11, R2, c[0x0][0x16c], R3, 0x2, P2 ;  /* 0x00005b00020b9a11 */ /* 0x000fe400010f1403 */
[----:B------:R-:W-:Y:S02]  /*0190*/  @!P0 LEA.HI.X.SX32 R9, R8, R3, 0x1, P3 ;  /* 0x0000000308098211 */ /* 0x000fe400018f0eff */
[----:B------:R-:W-:Y:S01]  /*01a0*/  ISETP.NE.AND P2, PT, RZ, UR4, PT ;  /* 0x00000004ff007c0c */ /* 0x000fe2000bf45270 */
[----:B------:R0:W5:Y:S01]  /*01b0*/  @!P1 LDG.E R7, [R10.64] ;  /* 0x000000060a079981 */ /* 0x000162000c1e1900 */
[----:B------:R-:W-:-:S04]  /*01c0*/  @!P0 LEA R12, P3, R4, c[0x0][0x168], 0x2 ;  /* 0x00005a00040c8a11 */ /* 0x000fc800078610ff */
[----:B------:R-:W-:-:S05]  /*01d0*/  @!P0 LEA.HI.X R13, R4, c[0x0][0x16c], R9, 0x2, P3 ;  /* 0x00005b00040d8a11 */ /* 0x000fca00018f1409 */
[----:B------:R1:W5:Y:S02]  /*01e0*/  @!P0 LDG.E R6, [R12.64] ;  /* 0x000000060c068981 */ /* 0x000364000c1e1900 */
[----:B-1----:R-:W-:Y:S02]  /*01f0*/  IMAD.MOV.U32 R12, RZ, RZ, R2 ;  /* 0x000000ffff0c7224 */ /* 0x002fe400078e0002 */
[----:B------:R-:W-:Y:S01]  /*0200*/  IMAD.MOV.U32 R13, RZ, RZ, R3 ;  /* 0x000000ffff0d7224 */ /* 0x000fe200078e0003 */
[----:B------:R-:W-:Y:S05]  /*0210*/  @!P2 BRA `(.L_x_2590) ;  /* 0x000001900000a947 */ /* 0x000fea0003800000 */
[----:B0-----:R-:W-:-:S04]  /*0220*/  IABS R9, c[0x0][0x188] ;  /* 0x0000620000097a13 */ /* 0x001fc80000000000 */
        /* <DEDUP_REMOVED lines=24> */
.L_x_2590:
[--C-:B0-----:R-:W-:Y:S01]  /*03b0*/  SHF.R.S32.HI R10, RZ, 0x1f, R8.reuse ;  /* 0x0000001fff0a7819 */ /* 0x101fe20000011408 */
[----:B------:R-:W-:Y:S01]  /*03c0*/  BSSY B0, `(.L_x_2591) ;  /* 0x0000023000007945 */ /* 0x000fe20003800000 */
[C---:B------:R-:W-:Y:S02]  /*03d0*/  IADD3 R4, P3, R12.reuse, c[0x0][0x180], RZ ;  /* 0x000060000c047a10 */ /* 0x040fe40007f7e0ff */
[----:B------:R-:W-:Y:S02]  /*03e0*/  IADD3 R8, P4, P5, R12, c[0x0][0x180], R8 ;  /* 0x000060000c087a10 */ /* 0x000fe40007d9e008 */
[C---:B------:R-:W-:Y:S02]  /*03f0*/  IADD3.X R5, R13.reuse, c[0x0][0x184], RZ, P3, !PT ;  /* 0x000061000d057a10 */ /* 0x040fe40001ffe4ff */
[----:B------:R-:W-:Y:S01]  /*0400*/  IADD3.X R9, R13, c[0x0][0x184], R10, P4, P5 ;  /* 0x000061000d097a10 */ /* 0x000fe200027ea40a */
[----:B------:R-:W-:Y:S05]  /*0410*/  @!P2 BRA `(.L_x_2592) ;  /* 0x000000f00000a947 */ /* 0x000fea0003800000 */
[----:B------:R-:W-:Y:S01]  /*0420*/  BSSY B1, `(.L_x_2593) ;  /* 0x0000007000017945 */ /* 0x000fe20003800000 */
[----:B------:R-:W-:Y:S05]  /*0430*/  @P1 BRA `(.L_x_2594) ;  /* 0x0000004000001947 */ /* 0x000fea0003800000 */
[----:B------:R-:W2:Y:S02]  /*0440*/  LDG.E.U8 R11, [R4.64] ;  /* 0x00000006040b7981 */ /* 0x000ea4000c1e1100 */
[----:B--2---:R-:W-:Y:S01]  /*0450*/  ISETP.NE.AND P3, PT, R11, RZ, PT ;  /* 0x000000ff0b00720c */ /* 0x004fe20003f65270 */
[----:B-----5:R-:W-:-:S12]  /*0460*/  IMAD.MOV.U32 R11, RZ, RZ, R7 ;  /* 0x000000ffff0b7224 */ /* 0x020fd800078e0007 */
[----:B------:R-:W-:Y:S05]  /*0470*/  @!P3 BRA `(.L_x_2595) ;  /* 0x000000100000b947 */ /* 0x000fea0003800000 */
.L_x_2594:
[----:B------:R-:W-:Y:S02]  /*0480*/  IMAD.MOV.U32 R11, RZ, RZ, -0x800000 ;  /* 0xff800000ff0b7424 */ /* 0x000fe400078e00ff */
.L_x_2595:
[----:B------:R-:W-:Y:S05]  /*0490*/  BSYNC B1 ;  /* 0x0000000000017941 */ /* 0x000fea0003800000 */
.L_x_2593:
[----:B------:R-:W-:Y:S05]  /*04a0*/  @P0 BRA `(.L_x_2596) ;  /* 0x0000004000000947 */ /* 0x000fea0003800000 */
[----:B------:R-:W2:Y:S02]  /*04b0*/  LDG.E.U8 R12, [R4.64] ;  /* 0x00000006040c7981 */ /* 0x000ea4000c1e1100 */
[----:B--2---:R-:W-:Y:S01]  /*04c0*/  ISETP.NE.AND P3, PT, R12, RZ, PT ;  /* 0x000000ff0c00720c */ /* 0x004fe20003f65270 */
[----:B-----5:R-:W-:-:S12]  /*04d0*/  IMAD.MOV.U32 R12, RZ, RZ, R6 ;  /* 0x000000ffff0c7224 */ /* 0x020fd800078e0006 */
[----:B------:R-:W-:Y:S05]  /*04e0*/  @!P3 BRA `(.L_x_2597) ;  /* 0x000001000000b947 */ /* 0x000fea0003800000 */
.L_x_2596:
[----:B------:R-:W-:Y:S01]  /*04f0*/  IMAD.MOV.U32 R12, RZ, RZ, -0x800000 ;  /* 0xff800000ff0c7424 */ /* 0x000fe200078e00ff */
[----:B------:R-:W-:Y:S05]  /*0500*/  BRA `(.L_x_2597) ;  /* 0x000000e000007947 */ /* 0x000fea0003800000 */
.L_x_2592:
[----:B------:R-:W-:Y:S01]  /*0510*/  BSSY B1, `(.L_x_2598) ;  /* 0x0000007000017945 */ /* 0x000fe20003800000 */
[----:B------:R-:W-:Y:S05]  /*0520*/  @P1 BRA `(.L_x_2599) ;  /* 0x0000004000001947 */ /* 0x000fea0003800000 */
[----:B------:R-:W2:Y:S02]  /*0530*/  LDG.E.U8 R11, [R4.64] ;  /* 0x00000006040b7981 */ /* 0x000ea4000c1e1100 */
[----:B--2---:R-:W-:Y:S01]  /*0540*/  ISETP.NE.AND P3, PT, R11, RZ, PT ;  /* 0x000000ff0b00720c */ /* 0x004fe20003f65270 */
[----:B-----5:R-:W-:-:S12]  /*0550*/  IMAD.MOV.U32 R11, RZ, RZ, R7 ;  /* 0x000000ffff0b7224 */ /* 0x020fd800078e0007 */
[----:B------:R-:W-:Y:S05]  /*0560*/  @!P3 BRA `(.L_x_2600) ;  /* 0x000000100000b947 */ /* 0x000fea0003800000 */
.L_x_2599:
[----:B------:R-:W-:Y:S02]  /*0570*/  IMAD.MOV.U32 R11, RZ, RZ, -0x800000 ;  /* 0xff800000ff0b7424 */ /* 0x000fe400078e00ff */
.L_x_2600:
[----:B------:R-:W-:Y:S05]  /*0580*/  BSYNC B1 ;  /* 0x0000000000017941 */ /* 0x000fea0003800000 */
.L_x_2598:
[----:B------:R-:W-:Y:S05]  /*0590*/  @P0 BRA `(.L_x_2601) ;  /* 0x0000004000000947 */ /* 0x000fea0003800000 */
[----:B------:R-:W2:Y:S02]  /*05a0*/  LDG.E.U8 R12, [R8.64] ;  /* 0x00000006080c7981 */ /* 0x000ea4000c1e1100 */
[----:B--2---:R-:W-:Y:S01]  /*05b0*/  ISETP.NE.AND P3, PT, R12, RZ, PT ;  /* 0x000000ff0c00720c */ /* 0x004fe20003f65270 */
[----:B-----5:R-:W-:-:S12]  /*05c0*/  IMAD.MOV.U32 R12, RZ, RZ, R6 ;  /* 0x000000ffff0c7224 */ /* 0x020fd800078e0006 */
[----:B------:R-:W-:Y:S05]  /*05d0*/  @!P3 BRA `(.L_x_2597) ;  /* 0x000000100000b947 */ /* 0x000fea0003800000 */
.L_x_2601:
[----:B------:R-:W-:Y:S02]  /*05e0*/  IMAD.MOV.U32 R12, RZ, RZ, -0x800000 ;  /* 0xff800000ff0c7424 */ /* 0x000fe400078e00ff */
.L_x_2597:
[----:B------:R-:W-:Y:S05]  /*05f0*/  BSYNC B0 ;  /* 0x0000000000007941 */ /* 0x000fea0003800000 */
.L_x_2591:
        /* <DEDUP_REMOVED lines=38> */
[----:B-----5:R-:W-:-:S04]  /*0860*/  @!P1 FADD.FTZ R7, -R18, R7 ;  /* 0x0000000712079221 */ /* 0x020fc80000010100 */
[----:B------:R-:W-:-:S04]  /*0870*/  @!P1 FMUL.FTZ R7, R7, 1.4426950216293334961 ;  /* 0x3fb8aa3b07079820 */ /* 0x000fc80000410000 */
[----:B------:R-:W0:Y:S02]  /*0880*/  @!P1 MUFU.EX2 R11, R7 ;  /* 0x00000007000b9308 */ /* 0x000e240000000800 */
[----:B0-----:R-:W-:-:S06]  /*0890*/  @!P1 FADD.FTZ R12, RZ, R11 ;  /* 0x0000000bff0c9221 */ /* 0x001fcc0000010000 */
.L_x_2605:
[----:B------:R-:W-:Y:S05]  /*08a0*/  BSYNC B1 ;  /* 0x0000000000017941 */ /* 0x000fea0003800000 */
.L_x_2604:
[----:B-----5:R-:W-:Y:S02]  /*08b0*/  IMAD.MOV.U32 R7, RZ, RZ, RZ ;  /* 0x000000ffff077224 */ /* 0x020fe400078e00ff */
        /* <DEDUP_REMOVED lines=10> */
.L_x_2603:
[----:B------:R-:W-:Y:S01]  /*0960*/  BSSY B1, `(.L_x_2607) ;  /* 0x000000a000017945 */ /* 0x000fe20003800000 */
[----:B------:R-:W-:Y:S02]  /*0970*/  IMAD.MOV.U32 R11, RZ, RZ, RZ ;  /* 0x000000ffff0b7224 */ /* 0x000fe400078e00ff */
        /* <DEDUP_REMOVED lines=8> */
.L_x_2608:
[----:B------:R-:W-:Y:S05]  /*0a00*/  BSYNC B1 ;  /* 0x0000000000017941 */ /* 0x000fea0003800000 */
.L_x_2607:
[----:B-----5:R-:W-:Y:S02]  /*0a10*/  IMAD.MOV.U32 R7, RZ, RZ, RZ ;  /* 0x000000ffff077224 */ /* 0x020fe400078e00ff */
        /* <DEDUP_REMOVED lines=8> */
.L_x_2606:
[----:B------:R-:W-:Y:S05]  /*0aa0*/  BSYNC B0 ;  /* 0x0000000000007941 */ /* 0x000fea0003800000 */
.L_x_2602:
        /* <DEDUP_REMOVED lines=26> */
[----:B------:R-:W-:Y:S01]  /*0c50*/  FSETP.NEU.FTZ.AND P0, PT, R0, RZ, PT ;  /* 0x000000ff0000720b */ /* 0x000fe20003f1d000 */
[----:B------:R-:W-:Y:S01]  /*0c60*/  IMAD.MOV.U32 R9, RZ, RZ, 0x7fc00000 ;  /* 0x7fc00000ff097424 */ /* 0x000fe200078e00ff */
[----:B------:R-:W-:-:S04]  /*0c70*/  LEA R4, P3, R2, c[0x0][0x160], 0x2 ;  /* 0x0000580002047a11 */ /* 0x000fc800078610ff */
[----:B------:R-:W-:-:S07]  /*0c80*/  LEA.HI.X R5, R2, c[0x0][0x164], R3, 0x2, P3 ;  /* 0x0000590002057a11 */ /* 0x000fce00018f1403 */
[----:B------:R-:W0:Y:S02]  /*0c90*/  @P0 MUFU.RCP R0, R0 ;  /* 0x0000000000000308 */ /* 0x000e240000001000 */
[----:B0-----:R-:W-:-:S05]  /*0ca0*/  @P0 FMUL.FTZ R9, R0, R11 ;  /* 0x0000000b00090220 */ /* 0x001fca0000410000 */
[----:B------:R0:W-:Y:S02]  /*0cb0*/  STG.E [R4.64], R9 ;  /* 0x0000000904007986 */ /* 0x0001e4000c101906 */
.L_x_2610:
[----:B------:R-:W-:Y:S05]  /*0cc0*/  BSYNC B0 ;  /* 0x0000000000007941 */ /* 0x000fea0003800000 */
.L_x_2609:
        /* <DEDUP_REMOVED lines=10> */
[----:B------:R-:W-:Y:S01]  /*0d70*/  STG.E [R2.64], R5 ;  /* 0x0000000502007986 */ /* 0x000fe2000c101906 */
[----:B------:R-:W-:Y:S05]  /*0d80*/  EXIT ;  /* 0x000000000000794d */ /* 0x000fea0003800000 */
.L_x_2611:
        /* <DEDUP_REMOVED lines=15> */
.L_x_10868:


//--------------------- .text._ZN43_GLOBAL__N__9ae7fba5_10_SoftMax_cu_9f978f6320softmax_warp_forwardIfffLi4ELb0ELb1EEEvPT0_PKT_iiiPKbib --------------------------
	.section	.text._ZN43_GLOBAL__N__9ae7fba5_10_SoftMax_cu_9f978f6320softmax_warp_forwardIfffLi4ELb0ELb1EEEvPT0_PKT_iiiPKbib,"ax",@progbits
	.sectioninfo	@"SHI_REGISTERS=23"
	.align	128
.text._ZN43_GLOBAL__N__9ae7fba5_10_SoftMax_cu_9f978f6320softmax_warp_forwardIfffLi4ELb0ELb1EEEvPT0_PKT_iiiPKbib:
        .type           _ZN43_GLOBAL__N__9ae7fba5_10_SoftMax_cu_9f978f6320softmax_warp_forwardIfffLi4ELb0ELb1EEEvPT0_PKT_iiiPKbib,@function
        .size           _ZN43_GLOBAL__N__9ae7fba5_10_SoftMax_cu_9f978f6320softmax_warp_forwardIfffLi4ELb0ELb1EEEvPT0_PKT_iiiPKbib,(.L_x_10869 - _ZN43_GLOBAL__N__9ae7fba5_10_SoftMax_cu_9f978f6320softmax_warp_forwardIfffLi4ELb0ELb1EEEvPT0_PKT_iiiPKbib)
        .other          _ZN43_GLOBAL__N__9ae7fba5_10_SoftMax_cu_9f978f6320softmax_warp_forwardIfffLi4ELb0ELb1EEEvPT0_PKT_iiiPKbib,@"STO_CUDA_ENTRY STV_DEFAULT"
_ZN43_GLOBAL__N__9ae7fba5_10_SoftMax_cu_9f978f6320softmax_warp_forwardIfffLi4ELb0ELb1EEEvPT0_PKT_iiiPKbib:
        /* <DEDUP_REMOVED lines=59> */
.L_x_2612:
        /* <DEDUP_REMOVED lines=13> */
.L_x_2616:
[----:B------:R-:W-:Y:S02]  /*0480*/  IMAD.MOV.U32 R11, RZ, RZ, -0x800000 ;  /* 0xff800000ff0b7424 */ /* 0x000fe400078e00ff */
.L_x_2617:
[----:B------:R-:W-:Y:S05]  /*0490*/  BSYNC B1 ;  /* 0x0000000000017941 */ /* 0x000fea0003800000 */
.L_x_2615:
[----:B------:R-:W-:Y:S05]  /*04a0*/  @P0 BRA `(.L_x_2618) ;  /* 0x0000004000000947 */ /* 0x000fea0003800000 */
[----:B------:R-:W2:Y:S02]  /*04b0*/  LDG.E.U8 R12, [R4.64] ;  /* 0x00000006040c7981 */ /* 0x000ea4000c1e1100 */
[----:B--2---:R-:W-:Y:S01]  /*04c0*/  ISETP.NE.AND P3, PT, R12, RZ, PT ;  /* 0x000000ff0c00720c */ /* 0x004fe20003f65270 */
[----:B-----5:R-:W-:-:S12]  /*04d0*/  IMAD.MOV.U32 R12, RZ, RZ, R6 ;  /* 0x000000ffff0c7224 */ /* 0x020fd800078e0006 */
[----:B------:R-:W-:Y:S05]  /*04e0*/  @!P3 BRA `(.L_x_2619) ;  /* 0x000001000000b947 */ /* 0x000fea0003800000 */
.L_x_2618:
[----:B------:R-:W-:Y:S01]  /*04f0*/  IMAD.MOV.U32 R12, RZ, RZ, -0x800000 ;  /* 0xff800000ff0c7424 */ /* 0x000fe200078e00ff */
[----:B------:R-:W-:Y:S05]  /*0500*/  BRA `(.L_x_2619) ;  /* 0x000000e000007947 */ /* 0x000fea0003800000 */
.L_x_2614:
[----:B------:R-:W-:Y:S01]  /*0510*/  BSSY B1, `(.L_x_2620) ;  /* 0x0000007000017945 */ /* 0x000fe20003800000 */
[----:B------:R-:W-:Y:S05]  /*0520*/  @P1 BRA `(.L_x_2621) ;  /* 0x0000004000001947 */ /* 0x000fea0003800000 */
[----:B------:R-:W2:Y:S02]  /*0530*/  LDG.E.U8 R11, [R4.64] ;  /* 0x00000006040b7981 */ /* 0x000ea4000c1e1100 */
[----:B--2---:R-:W-:Y:S01]  /*0540*/  ISETP.NE.AND P3, PT, R11, RZ, PT ;  /* 0x000000ff0b00720c */ /* 0x004fe20003f65270 */
[----:B-----5:R-:W-:-:S12]  /*0550*/  IMAD.MOV.U32 R11, RZ, RZ, R7 ;  /* 0x000000ffff0b7224 */ /* 0x020fd800078e0007 */
[----:B------:R-:W-:Y:S05]  /*0560*/  @!P3 BRA `(.L_x_2622) ;  /* 0x000000100000b947 */ /* 0x000fea0003800000 */
.L_x_2621:
[----:B------:R-:W-:Y:S02]  /*0570*/  IMAD.MOV.U32 R11, RZ, RZ, -0x800000 ;  /* 0xff800000ff0b7424 */ /* 0x000fe400078e00ff */
.L_x_2622:
[----:B------:R-:W-:Y:S05]  /*0580*/  BSYNC B1 ;  /* 0x0000000000017941 */ /* 0x000fea0003800000 */
.L_x_2620:
[----:B------:R-:W-:Y:S05]  /*0590*/  @P0 BRA `(.L_x_2623) ;  /* 0x0000004000000947 */ /* 0x000fea0003800000 */
[----:B------:R-:W2:Y:S02]  /*05a0*/  LDG.E.U8 R12, [R8.64] ;  /* 0x00000006080c7981 */ /* 0x000ea4000c1e1100 */
[----:B--2---:R-:W-:Y:S01]  /*05b0*/  ISETP.NE.AND P3, PT, R12, RZ, PT ;  /* 0x000000ff0c00720c */ /* 0x004fe20003f65270 */
[----:B-----5:R-:W-:-:S12]  /*05c0*/  IMAD.MOV.U32 R12, RZ, RZ, R6 ;  /* 0x000000ffff0c7224 */ /* 0x020fd800078e0006 */
[----:B------:R-:W-:Y:S05]  /*05d0*/  @!P3 BRA `(.L_x_2619) ;  /* 0x000000100000b947 */ /* 0x000fea0003800000 */
.L_x_2623:
[----:B------:R-:W-:Y:S02]  /*05e0*/  IMAD.MOV.U32 R12, RZ, RZ, -0x800000 ;  /* 0xff800000ff0c7424 */ /* 0x000fe400078e00ff */
.L_x_2619:
[----:B------:R-:W-:Y:S05]  /*05f0*/  BSYNC B0 ;  /* 0x0000000000007941 */ /* 0x000fea0003800000 */
.L_x_2613:
        /* <DEDUP_REMOVED lines=36> */
.L_x_2627:
[----:B------:R-:W-:Y:S05]  /*0840*/  BSYNC B1 ;  /* 0x0000000000017941 */ /* 0x000fea0003800000 */
.L_x_2626:
        /* <DEDUP_REMOVED lines=11> */
.L_x_2625:
        /* <DEDUP_REMOVED lines=10> */
.L_x_2630:
[----:B------:R-:W-:Y:S05]  /*09a0*/  BSYNC B1 ;  /* 0x0000000000017941 */ /* 0x000fea0003800000 */
.L_x_2629:
        /* <DEDUP_REMOVED lines=9> */
.L_x_2628:
[----:B------:R-:W-:Y:S05]  /*0a40*/  BSYNC B0 ;  /* 0x0000000000007941 */ /* 0x000fea0003800000 */
.L_x_2624:
        /* <DEDUP_REMOVED lines=23> */
[----:B------:R-:W-:Y:S01]  /*0bc0*/  IMAD.MOV.U32 R9, RZ, RZ, 0x7fc00000 ;  /* 0x7fc00000ff097424 */ /* 0x000fe200078e00ff */
[----:B------:R-:W-:-:S04]  /*0bd0*/  LEA R4, P3, R2, c[0x0][0x160], 0x2 ;  /* 0x0000580002047a11 */ /* 0x000fc800078610ff */
[----:B------:R-:W-:-:S07]  /*0be0*/  LEA.HI.X R5, R2, c[0x0][0x164], R3, 0x2, P3 ;  /* 0x0000590002057a11 */ /* 0x000fce00018f1403 */
[----:B------:R-:W1:Y:S02]  /*0bf0*/  @P0 MUFU.RCP R0, R12 ;  /* 0x0000000c00000308 */ /* 0x000e640000001000 */
[----:B-1----:R-:W-:-:S05]  /*0c00*/  @P0 FMUL.FTZ R9, R0, R11 ;  /* 0x0000000b00090220 */ /* 0x002fca0000410000 */
[----:B------:R1:W-:Y:S02]  /*0c10*/  STG.E [R4.64], R9 ;  /* 0x0000000904007986 */ /* 0x0003e4000c101906 */
.L_x_2632:
[----:B------:R-:W-:Y:S05]  /*0c20*/  BSYNC B0 ;  /* 0x0000000000007941 */ /* 0x000fea0003800000 */
.L_x_2631:
[----:B------:R-:W-:Y:S05]  /*0c30*/  @!P1 EXIT ;  /* 0x000000000000994d */ /* 0x000fea0003800000 */
[----:B------:R-:W-:Y:S05]  /*0c40*/  @P2 EXIT ;  /* 0x000000000000294d */ /* 0x000fea0003800000 */
[----:B------:R-:W-:Y:S01]  /*0c50*/  FSETP.NEU.FTZ.AND P0, PT, R13, RZ, PT ;  /* 0x000000ff0d00720b */ /* 0x000fe20003f1d000 */
[----:B-1----:R-:W-:Y:S01]  /*0c60*/  IMAD.MOV.U32 R5, RZ, RZ, 0x7fc00000 ;  /* 0x7fc00000ff057424 */ /* 0x002fe200078e00ff */
[----:B------:R-:W-:-:S05]  /*0c70*/  IADD3 R4, P1, R2, c[0x0][0x178], RZ ;  /* 0x00005e0002047a10 */ /* 0x000fca0007f3e0ff */
[----:B------:R-:W-:Y:S01]  /*0c80*/  IMAD.X R3, R3, 0x1, R10, P1 ;  /* 0x0000000103037824 */ /* 0x000fe200008e060a */
[----:B------:R-:W-:-:S04]  /*0c90*/  LEA R2, P1, R4, c[0x0][0x160], 0x2 ;  /* 0x0000580004027a11 */ /* 0x000fc800078210ff */
[----:B------:R-:W-:Y:S01]  /*0ca0*/  LEA.HI.X R3, R4, c[0x0][0x164], R3, 0x2, P1 ;  /* 0x0000590004037a11 */ /* 0x000fe200008f1403 */
[----:B------:R-:W1:Y:S02]  /*0cb0*/  @P0 MUFU.RCP R0, R13 ;  /* 0x0000000d00000308 */ /* 0x000e640000001000 */
[----:B-1----:R-:W-:-:S05]  /*0cc0*/  @P0 FMUL.FTZ R5, R0, R7 ;  /* 0x0000000700050220 */ /* 0x002fca0000410000 */
[----:B------:R-:W-:Y:S01]  /*0cd0*/  STG.E [R2.64], R5 ;  /* 0x0000000502007986 */ /* 0x000fe2000c101906 */
[----:B------:R-:W-:Y:S05]  /*0ce0*/  EXIT ;  /* 0x000000000000794d */ /* 0x000fea0003800000 */
.L_x_2633:
        /* <DEDUP_REMOVED lines=9> */
.L_x_10869:


//--------------------- .text._ZN43_GLOBAL__N__9ae7fba5_10_SoftMax_cu_9f978f6320softmax_warp_forwardIfffLi3ELb0ELb1EEEvPT0_PKT_iiiPKbib --------------------------
	.section	.text._ZN43_GLOBAL__N__9ae7fba5_10_SoftMax_cu_9f978f6320softmax_warp_forwardIfffLi3ELb0ELb1EEEvPT0_PKT_iiiPKbib,"ax",@progbits
	.sectioninfo	@"SHI_REGISTERS=23"
	.align	128
.text._ZN43_GLOBAL__N__9ae7fba5_10_SoftMax_cu_9f978f6320softmax_warp_forwardIfffLi3ELb0ELb1EEEvPT0_PKT_iiiPKbib:
        .type           _ZN43_GLOBAL__N__9ae7fba5_10_SoftMax_cu_9f978f6320softmax_warp_forwardIfffLi3ELb0ELb1EEEvPT0_PKT_iiiPKbib,@function
        .size           _ZN43_GLOBAL__N__9ae7fba5_10_SoftMax_cu_9f978f6320softmax_warp_forwardIfffLi3ELb0ELb1EEEvPT0_PKT_iiiPKbib,(.L_x_10870 - _ZN43_GLOBAL__N__9ae7fba5_10_SoftMax_cu_9f978f6320softmax_warp_forwardIfffLi3ELb0ELb1EEEvPT0_PKT_iiiPKbib)
        .other          _ZN43_GLOBAL__N__9ae7fba5_10_SoftMax_cu_9f978f6320softmax_warp_forwardIfffLi3ELb0ELb1EEEvPT0_PKT_iiiPKbib,@"STO_CUDA_ENTRY STV_DEFAULT"
_ZN43_GLOBAL__N__9ae7fba5_10_SoftMax_cu_9f978f6320softmax_warp_forwardIfffLi3ELb0ELb1EEEvPT0_PKT_iiiPKbib:
        /* <DEDUP_REMOVED lines=59> */
.L_x_2634:
        /* <DEDUP_REMOVED lines=13> */
.L_x_2638:
[----:B------:R-:W-:Y:S02]  /*0480*/  IMAD.MOV.U32 R11, RZ, RZ, -0x800000 ;  /* 0xff800000ff0b7424 */ /* 0x000fe400078e00ff */
.L_x_2639:
[----:B------:R-:W-:Y:S05]  /*0490*/  BSYNC B1 ;  /* 0x0000000000017941 */ /* 0x000fea0003800000 */
.L_x_2637:
[----:B------:R-:W-:Y:S05]  /*04a0*/  @P0 BRA `(.L_x_2640) ;  /* 0x0000004000000947 */ /* 0x000fea0003800000 */
[----:B------:R-:W2:Y:S02]  /*04b0*/  LDG.E.U8 R12, [R4.64] ;  /* 0x00000006040c7981 */ /* 0x000ea4000c1e1100 */
[----:B--2---:R-:W-:Y:S01]  /*04c0*/  ISETP.NE.AND P3, PT, R12, RZ, PT ;  /* 0x000000ff0c00720c */ /* 0x004fe20003f65270 */
[----:B-----5:R-:W-:-:S12]  /*04d0*/  IMAD.MOV.U32 R12, RZ, RZ, R6 ;  /* 0x000000ffff0c7224 */ /* 0x020fd800078e0006 */
[----:B------:R-:W-:Y:S05]  /*04e0*/  @!P3 BRA `(.L_x_2641) ;  /* 0x000001000000b947 */ /* 0x000fea0003800000 */
.L_x_2640:
[----:B------:R-:W-:Y:S01]  /*04f0*/  IMAD.MOV.U32 R12, RZ, RZ, -0x800000 ;  /* 0xff800000ff0c7424 */ /* 0x000fe200078e00ff */
[----:B------:R-:W-:Y:S05]  /*0500*/  BRA `(.L_x_2641) ;  /* 0x000000e000007947 */ /* 0x000fea0003800000 */
.L_x_2636:
[----:B------:R-:W-:Y:S01]  /*0510*/  BSSY B1, `(.L_x_2642) ;  /* 0x0000007000017945 */ /* 0x000fe20003800000 */
[----:B------:R-:W-:Y:S05]  /*0520*/  @P1 BRA `(.L_x_2643) ;  /* 0x0000004000001947 */ /* 0x000fea0003800000 */
[----:B------:R-:W2:Y:S02]  /*0530*/  LDG.E.U8 R11, [R4.64] ;  /* 0x00000006040b7981 */ /* 0x000ea4000c1e1100 */
[----:B--2---:R-:W-:Y:S01]  /*0540*/  ISETP.NE.AND P3, PT, R11, RZ, PT ;  /* 0x000000ff0b00720c */ /* 0x004fe20003f65270 */
[----:B-----5:R-:W-:-:S12]  /*0550*/  IMAD.MOV.U32 R11, RZ, RZ, R7 ;  /* 0x000000ffff0b7224 */ /* 0x020fd800078e0007 */
[----:B------:R-:W-:Y:S05]  /*0560*/  @!P3 BRA `(.L_x_2644) ;  /* 0x000000100000b947 */ /* 0x000fea0003800000 */
.L_x_2643:
[----:B------:R-:W-:Y:S02]  /*0570*/  IMAD.MOV.U32 R11, RZ, RZ, -0x800000 ;  /* 0xff800000ff0b7424 */ /* 0x000fe400078e00ff */
.L_x_2644:
[----:B------:R-:W-:Y:S05]  /*0580*/  BSYNC B1 ;  /* 0x0000000000017941 */ /* 0x000fea0003800000 */
.L_x_2642:
[----:B------:R-:W-:Y:S05]  /*0590*/  @P0 BRA `(.L_x_2645) ;  /* 0x0000004000000947 */ /* 0x000fea0003800000 */
[----:B------:R-:W2:Y:S02]  /*05a0*/  LDG.E.U8 R12, [R8.64] ;  /* 0x00000006080c7981 */ /* 0x000ea4000c1e1100 */
[----:B--2---:R-:W-:Y:S01]  /*05b0*/  ISETP.NE.AND P3, PT, R12, RZ, PT ;  /* 0x000000ff0c00720c */ /* 0x004fe20003f65270 */
[----:B-----5:R-:W-:-:S12]  /*05c0*/  IMAD.MOV.U32 R12, RZ, RZ, R6 ;  /* 0x000000ffff0c7224 */ /* 0x020fd800078e0006 */
[----:B------:R-:W-:Y:S05]  /*05d0*/  @!P3 BRA `(.L_x_2641) ;  /* 0x000000100000b947 */ /* 0x000fea0003800000 */
.L_x_2645:
[----:B------:R-:W-:Y:S02]  /*05e0*/  IMAD.MOV.U32 R12, RZ, RZ, -0x800000 ;  /* 0xff800000ff0c7424 */ /* 0x000fe400078e00ff */
.L_x_2641:
[----:B------:R-:W-:Y:S05]  /*05f0*/  BSYNC B0 ;  /* 0x0000000000007941 */ /* 0x000fea0003800000 */
.L_x_2635:
        /* <DEDUP_REMOVED lines=30> */
.L_x_2649:
[----:B------:R-:W-:Y:S05]  /*07e0*/  BSYNC B1 ;  /* 0x0000000000017941 */ /* 0x000fea0003800000 */
.L_x_2648:
        /* <DEDUP_REMOVED lines=11> */
.L_x_2647:
        /* <DEDUP_REMOVED lines=10> */
.L_x_2652:
[----:B------:R-:W-:Y:S05]  /*0940*/  BSYNC B1 ;  /* 0x0000000000017941 */ /* 0x000fea0003800000 */
.L_x_2651:
        /* <DEDUP_REMOVED lines=9> */
.L_x_2650:
[----:B------:R-:W-:Y:S05]  /*09e0*/  BSYNC B0 ;  /* 0x0000000000007941 */ /* 0x000fea0003800000 */
.L_x_2646:
        /* <DEDUP_REMOVED lines=19> */
[----:B0-----:R-:W-:Y:S01]  /*0b20*/  IMAD.MOV.U32 R9, RZ, RZ, 0x7fc00000 ;  /* 0x7fc00000ff097424 */ /* 0x001fe200078e00ff */
[----:B------:R-:W-:-:S04]  /*0b30*/  LEA R4, P3, R2, c[0x0][0x160], 0x2 ;  /* 0x0000580002047a11 */ /* 0x000fc800078610ff */
[----:B------:R-:W-:-:S07]  /*0b40*/  LEA.HI.X R5, R2, c[0x0][0x164], R3, 0x2, P3 ;  /* 0x0000590002057a11 */ /* 0x000fce00018f1403 */
[----:B------:R-:W0:Y:S02]  /*0b50*/  @P0 MUFU.RCP R0, R17 ;  /* 0x0000001100000308 */ /* 0x000e240000001000 */
[----:B0-----:R-:W-:-:S05]  /*0b60*/  @P0 FMUL.FTZ R9, R0, R11 ;  /* 0x0000000b00090220 */ /* 0x001fca0000410000 */
[----:B------:R0:W-:Y:S02]  /*0b70*/  STG.E [R4.64], R9 ;  /* 0x0000000904007986 */ /* 0x0001e4000c101906 */
.L_x_2654:
[----:B------:R-:W-:Y:S05]  /*0b80*/  BSYNC B0 ;  /* 0x0000000000007941 */ /* 0x000fea0003800000 */
.L_x_2653:
        /* <DEDUP_REMOVED lines=12> */
.L_x_2655:
        /* <DEDUP_REMOVED lines=11> */
.L_x_10870:


//--------------------- .text._ZN43_GLOBAL__N__9ae7fba5_10_SoftMax_cu_9f978f6320softmax_warp_forwardIfffLi2ELb0ELb1EEEvPT0_PKT_iiiPKbib --------------------------
	.section	.text._ZN43_GLOBAL__N__9ae7fba5_10_SoftMax_cu_9f978f6320softmax_warp_forwardIfffLi2ELb0ELb1EEEvPT0_PKT_iiiPKbib,"ax",@progbits
	.sectioninfo	@"SHI_REGISTERS=23"
	.align	128
.text._ZN43_GLOBAL__N__9ae7fba5_10_SoftMax_cu_9f978f6320softmax_warp_forwardIfffLi2ELb0ELb1EEEvPT0_PKT_iiiPKbib:
        .type           _ZN43_GLOBAL__N__9ae7fba5_10_SoftMax_cu_9f978f6320softmax_warp_forwardIfffLi2ELb0ELb1EEEvPT0_PKT_iiiPKbib,@function
        .size           _ZN43_GLOBAL__N__9ae7fba5_10_SoftMax_cu_9f978f6320softmax_warp_forwardIfffLi2ELb0ELb1EEEvPT0_PKT_iiiPKbib,(.L_x_10871 - _ZN43_GLOBAL__N__9ae7fba5_10_SoftMax_cu_9f978f6320softmax_warp_forwardIfffLi2ELb0ELb1EEEvPT0_PKT_iiiPKbib)
        .other          _ZN43_GLOBAL__N__9ae7fba5_10_SoftMax_cu_9f978f6320softmax_warp_forwardIfffLi2ELb0ELb1EEEvPT0_PKT_iiiPKbib,@"STO_CUDA_ENTRY STV_DEFAULT"
_ZN43_GLOBAL__N__9ae7fba5_10_SoftMax_cu_9f978f6320softmax_warp_forwardIfffLi2ELb0ELb1EEEvPT0_PKT_iiiPKbib:
        /* <DEDUP_REMOVED lines=59> */
.L_x_2656:
        /* <DEDUP_REMOVED lines=13> */
.L_x_2660:
[----:B------:R-:W-:Y:S02]  /*0480*/  IMAD.MOV.U32 R11, RZ, RZ, -0x800000 ;  /* 0xff800000ff0b7424 */ /* 0x000fe400078e00ff */
.L_x_2661:
[----:B------:R-:W-:Y:S05]  /*0490*/  BSYNC B1 ;  /* 0x0000000000017941 */ /* 0x000fea0003800000 */
.L_x_2659:
[----:B------:R-:W-:Y:S05]  /*04a0*/  @P0 BRA `(.L_x_2662) ;  /* 0x0000004000000947 */ /* 0x000fea0003800000 */
[----:B------:R-:W2:Y:S02]  /*04b0*/  LDG.E.U8 R12, [R4.64] ;  /* 0x00000006040c7981 */ /* 0x000ea4000c1e1100 */
[----:B--2---:R-:W-:Y:S01]  /*04c0*/  ISETP.NE.AND P3, PT, R12, RZ, PT ;  /* 0x000000ff0c00720c */ /* 0x004fe20003f65270 */
[----:B-----5:R-:W-:-:S12]  /*04d0*/  IMAD.MOV.U32 R12, RZ, RZ, R6 ;  /* 0x000000ffff0c7224 */ /* 0x020fd800078e0006 */
[----:B------:R-:W-:Y:S05]  /*04e0*/  @!P3 BRA `(.L_x_2663) ;  /* 0x000001000000b947 */ /* 0x000fea0003800000 */
.L_x_2662:
[----:B------:R-:W-:Y:S01]  /*04f0*/  IMAD.MOV.U32 R12, RZ, RZ, -0x800000 ;  /* 0xff800000ff0c7424 */ /* 0x000fe200078e00ff */
[----:B------:R-:W-:Y:S05]  /*0500*/  BRA `(.L_x_2663) ;  /* 0x000000e000007947 */ /* 0x000fea0003800000 */
.L_x_2658:
[----:B------:R-:W-:Y:S01]  /*0510*/  BSSY B1, `(.L_x_2664) ;  /* 0x0000007000017945 */ /* 0x000fe20003800000 */
[----:B------:R-:W-:Y:S05]  /*0520*/  @P1 BRA `(.L_x_2665) ;  /* 0x0000004000001947 */ /* 0x000fea0003800000 */
[----:B------:R-:W2:Y:S02]  /*0530*/  LDG.E.U8 R11, [R4.64] ;  /* 0x00000006040b7981 */ /* 0x000ea4000c1e1100 */
[----:B--2---:R-:W-:Y:S01]  /*0540*/  ISETP.NE.AND P3, PT, R11, RZ, PT ;  /* 0x000000ff0b00720c */ /* 0x004fe20003f65270 */
[----:B-----5:R-:W-:-:S12]  /*0550*/  IMAD.MOV.U32 R11, RZ, RZ, R7 ;  /* 0x000000ffff0b7224 */ /* 0x020fd800078e0007 */
[----:B------:R-:W-:Y:S05]  /*0560*/  @!P3 BRA `(.L_x_2666) ;  /* 0x000000100000b947 */ /* 0x000fea0003800000 */
.L_x_2665:
[----:B------:R-:W-:Y:S02]  /*0570*/  IMAD.MOV.U32 R11, RZ, RZ, -0x800000 ;  /* 0xff800000ff0b7424 */ /* 0x000fe400078e00ff */
.L_x_2666:
[----:B------:R-:W-:Y:S05]  /*0580*/  BSYNC B1 ;  /* 0x0000000000017941 */ /* 0x000fea0003800000 */
.L_x_2664:
[----:B------:R-:W-:Y:S05]  /*0590*/  @P0 BRA `(.L_x_2667) ;  /* 0x0000004000000947 */ /* 0x000fea0003800000 */
[----:B------:R-:W2:Y:S02]  /*05a0*/  LDG.E.U8 R12, [R8.64] ;  /* 0x00000006080c7981 */ /* 0x000ea4000c1e1100 */
[----:B--2---:R-:W-:Y:S01]  /*05b0*/  ISETP.NE.AND P3, PT, R12, RZ, PT ;  /* 0x000000ff0c00720c */ /* 0x004fe20003f65270 */
[----:B-----5:R-:W-:-:S12]  /*05c0*/  IMAD.MOV.U32 R12, RZ, RZ, R6 ;  /* 0x000000ffff0c7224 */ /* 0x020fd800078e0006 */
[----:B------:R-:W-:Y:S05]  /*05d0*/  @!P3 BRA `(.L_x_2663) ;  /* 0x000000100000b947 */ /* 0x000fea0003800000 */
.L_x_2667:
[----:B------:R-:W-:Y:S02]  /*05e0*/  IMAD.MOV.U32 R12, RZ, RZ, -0x800000 ;  /* 0xff800000ff0c7424 */ /* 0x000fe400078e00ff */
.L_x_2663:
[----:B------:R-:W-:Y:S05]  /*05f0*/  BSYNC B0 ;  /* 0x0000000000007941 */ /* 0x000fea0003800000 */
.L_x_2657:
        /* <DEDUP_REMOVED lines=24> */
.L_x_2671:
[----:B------:R-:W-:Y:S05]  /*0780*/  BSYNC B1 ;  /* 0x0000000000017941 */ /* 0x000fea0003800000 */
.L_x_2670:
        /* <DEDUP_REMOVED lines=11> */
.L_x_2669:
        /* <DEDUP_REMOVED lines=10> */
.L_x_2674:
[----:B------:R-:W-:Y:S05]  /*08e0*/  BSYNC B1 ;  /* 0x0000000000017941 */ /* 0x000fea0003800000 */
.L_x_2673:
        /* <DEDUP_REMOVED lines=9> */
.L_x_2672:
[----:B------:R-:W-:Y:S05]  /*0980*/  BSYNC B0 ;  /* 0x0000000000007941 */ /* 0x000fea0003800000 */
.L_x_2668:
        /* <DEDUP_REMOVED lines=16> */
[----:B0-----:R-:W-:-:S04]  /*0a90*/  LEA R4, P3, R2, c[0x0][0x160], 0x2 ;  /* 0x0000580002047a11 */ /* 0x001fc800078610ff */
[----:B------:R-:W-:-:S07]  /*0aa0*/  LEA.HI.X R5, R2, c[0x0][0x164], R3, 0x2, P3 ;  /* 0x0000590002057a11 */ /* 0x000fce00018f1403 */
[----:B------:R-:W0:Y:S02]  /*0ab0*/  @P0 MUFU.RCP R0, R6 ;  /* 0x0000000600000308 */ /* 0x000e240000001000 */
[----:B0-----:R-:W-:-:S05]  /*0ac0*/  @P0 FMUL.FTZ R9, R0, R11 ;  /* 0x0000000b00090220 */ /* 0x001fca0000410000 */
[----:B------:R0:W-:Y:S02]  /*0ad0*/  STG.E [R4.64], R9 ;  /* 0x0000000904007986 */ /* 0x0001e4000c101906 */
.L_x_2676:
[----:B------:R-:W-:Y:S05]  /*0ae0*/  BSYNC B0 ;  /* 0x0000000000007941 */ /* 0x000fea0003800000 */
.L_x_2675:
        /* <DEDUP_REMOVED lines=12> */
.L_x_2677:
        /* <DEDUP_REMOVED lines=13> */
.L_x_10871:


//--------------------- .text._ZN43_GLOBAL__N__9ae7fba5_10_SoftMax_cu_9f978f6320softmax_warp_forwardIfffLi1ELb0ELb1EEEvPT0_PKT_iiiPKbib --------------------------
	.section	.text._ZN43_GLOBAL__N__9ae7fba5_10_SoftMax_cu_9f978f6320softmax_warp_forwardIfffLi1ELb0ELb1EEEvPT0_PKT_iiiPKbib,"ax",@progbits
	.sectioninfo	@"SHI_REGISTERS=20"
	.align	128
.text._ZN43_GLOBAL__N__9ae7fba5_10_SoftMax_cu_9f978f6320softmax_warp_forwardIfffLi1ELb0ELb1EEEvPT0_PKT_iiiPKbib:
        .type           _ZN43_GLOBAL__N__9ae7fba5_10_SoftMax_cu_9f978f6320softmax_warp_forwardIfffLi1ELb0ELb1EEEvPT0_PKT_iiiPKbib,@function
        .size           _ZN43_GLOBAL__N__9ae7fba5_10_SoftMax_cu_9f978f6320softmax_warp_forwardIfffLi1ELb0ELb1EEEvPT0_PKT_iiiPKbib,(.L_x_10872 - _ZN43_GLOBAL__N__9ae7fba5_10_SoftMax_cu_9f978f6320softmax_warp_forwardIfffLi1ELb0ELb1EEEvPT0_PKT_iiiPKbib)
        .other          _ZN43_GLOBAL__N__9ae7fba5_10_SoftMax_cu_9f978f6320softmax_warp_forwardIfffLi1ELb0ELb1EEEvPT0_PKT_iiiPKbib,@"STO_CUDA_ENTRY STV_DEFAULT"
_ZN43_GLOBAL__N__9ae7fba5_10_SoftMax_cu_9f978f6320softmax_warp_forwardIfffLi1ELb0ELb1EEEvPT0_PKT_iiiPKbib:
        /* <DEDUP_REMOVED lines=59> */
.L_x_2678:
        /* <DEDUP_REMOVED lines=13> */
.L_x_2682:
[----:B------:R-:W-:Y:S02]  /*0480*/  IMAD.MOV.U32 R11, RZ, RZ, -0x800000 ;  /* 0xff800000ff0b7424 */ /* 0x000fe400078e00ff */
.L_x_2683:
[----:B------:R-:W-:Y:S05]  /*0490*/  BSYNC B1 ;  /* 0x0000000000017941 */ /* 0x000fea0003800000 */
.L_x_2681:
[----:B------:R-:W-:Y:S05]  /*04a0*/  @P0 BRA `(.L_x_2684) ;  /* 0x0000004000000947 */ /* 0x000fea0003800000 */
[----:B------:R-:W2:Y:S02]  /*04b0*/  LDG.E.U8 R12, [R4.64] ;  /* 0x00000006040c7981 */ /* 0x000ea4000c1e1100 */
[----:B--2---:R-:W-:Y:S01]  /*04c0*/  ISETP.NE.AND P3, PT, R12, RZ, PT ;  /* 0x000000ff0c00720c */ /* 0x004fe20003f65270 */
[----:B-----5:R-:W-:-:S12]  /*04d0*/  IMAD.MOV.U32 R12, RZ, RZ, R6 ;  /* 0x000000ffff0c7224 */ /* 0x020fd800078e0006 */
[----:B------:R-:W-:Y:S05]  /*04e0*/  @!P3 BRA `(.L_x_2685) ;  /* 0x000001000000b947 */ /* 0x000fea0003800000 */
.L_x_2684:
[----:B------:R-:W-:Y:S01]  /*04f0*/  IMAD.MOV.U32 R12, RZ, RZ, -0x800000 ;  /* 0xff800000ff0c7424 */ /* 0x000fe200078e00ff */
[----:B------:R-:W-:Y:S05]  /*0500*/  BRA `(.L_x_2685) ;  /* 0x000000e000007947 */ /* 0x000fea0003800000 */
.L_x_2680:
[----:B------:R-:W-:Y:S01]  /*0510*/  BSSY B1, `(.L_x_2686) ;  /* 0x0000007000017945 */ /* 0x000fe20003800000 */
[----:B------:R-:W-:Y:S05]  /*0520*/  @P1 BRA `(.L_x_2687) ;  /* 0x0000004000001947 */ /* 0x000fea0003800000 */
[----:B------:R-:W2:Y:S02]  /*0530*/  LDG.E.U8 R11, [R4.64] ;  /* 0x00000006040b7981 */ /* 0x000ea4000c1e1100 */
[----:B--2---:R-:W-:Y:S01]  /*0540*/  ISETP.NE.AND P3, PT, R11, RZ, PT ;  /* 0x000000ff0b00720c */ /* 0x004fe20003f65270 */
[----:B-----5:R-:W-:-:S12]  /*0550*/  IMAD.MOV.U32 R11, RZ, RZ, R7 ;  /* 0x000000ffff0b7224 */ /* 0x020fd800078e0007 */
[----:B------:R-:W-:Y:S05]  /*0560*/  @!P3 BRA `(.L_x_2688) ;  /* 0x000000100000b947 */ /* 0x000fea0003800000 */
.L_x_2687:
[----:B------:R-:W-:Y:S02]  /*0570*/  IMAD.MOV.U32 R11, RZ, RZ, -0x800000 ;  /* 0xff800000ff0b7424 */ /* 0x000fe400078e00ff */
.L_x_2688:
[----:B------:R-:W-:Y:S05]  /*0580*/  BSYNC B1 ;  /* 0x0000000000017941 */ /* 0x000fea0003800000 */
.L_x_2686:
[----:B------:R-:W-:Y:S05]  /*0590*/  @P0 BRA `(.L_x_2689) ;  /* 0x0000004000000947 */ /* 0x000fea0003800000 */
[----:B------:R-:W2:Y:S02]  /*05a0*/  LDG.E.U8 R12, [R8.64] ;  /* 0x00000006080c7981 */ /* 0x000ea4000c1e1100 */
[----:B--2---:R-:W-:Y:S01]  /*05b0*/  ISETP.NE.AND P3, PT, R12, RZ, PT ;  /* 0x000000ff0c00720c */ /* 0x004fe20003f65270 */
[----:B-----5:R-:W-:-:S12]  /*05c0*/  IMAD.MOV.U32 R12, RZ, RZ, R6 ;  /* 0x000000ffff0c7224 */ /* 0x020fd800078e0006 */
[----:B------:R-:W-:Y:S05]  /*05d0*/  @!P3 BRA `(.L_x_2685) ;  /* 0x000000100000b947 */ /* 0x000fea0003800000 */
.L_x_2689:
[----:B------:R-:W-:Y:S02]  /*05e0*/  IMAD.MOV.U32 R12, RZ, RZ, -0x800000 ;  /* 0xff800000ff0c7424 */ /* 0x000fe400078e00ff */
.L_x_2685:
[----:B------:R-:W-:Y:S05]  /*05f0*/  BSYNC B0 ;  /* 0x0000000000007941 */ /* 0x000fea0003800000 */
.L_x_2679:
        /* <DEDUP_REMOVED lines=18> */
.L_x_2693:
[----:B------:R-:W-:Y:S05]  /*0720*/  BSYNC B1 ;  /* 0x0000000000017941 */ /* 0x000fea0003800000 */
.L_x_2692:
        /* <DEDUP_REMOVED lines=11> */
.L_x_2691:
        /* <DEDUP_REMOVED lines=10> */
.L_x_2696:
[----:B------:R-:W-:Y:S05]  /*0880*/  BSYNC B1 ;  /* 0x0000000000017941 */ /* 0x000fea0003800000 */
.L_x_2695:
        /* <DEDUP_REMOVED lines=9> */
.L_x_2694:
[----:B------:R-:W-:Y:S05]  /*0920*/  BSYNC B0 ;  /* 0x0000000000007941 */ /* 0x000fea0003800000 */
.L_x_2690:
        /* <DEDUP_REMOVED lines=17> */
.L_x_2698:
[----:B------:R-:W-:Y:S05]  /*0a40*/  BSYNC B0 ;  /* 0x0000000000007941 */ /* 0x000fea0003800000 */
.L_x_2697:
        /* <DEDUP_REMOVED lines=12> */
.L_x_2699:
        /* <DEDUP_REMOVED lines=15> */
.L_x_10872:


//--------------------- .text._ZN43_GLOBAL__N__9ae7fba5_10_SoftMax_cu_9f978f6320softmax_warp_forwardIfffLi0ELb0ELb1EEEvPT0_PKT_iiiPKbib --------------------------
	.section	.text._ZN43_GLOBAL__N__9ae7fba5_10_SoftMax_cu_9f978f6320softmax_warp_forwardIfffLi0ELb0ELb1EEEvPT0_PKT_iiiPKbib,"ax",@progbits
	.sectioninfo	@"SHI_REGISTERS=19"
	.align	128
.text._ZN43_GLOBAL__N__9ae7fba5_10_SoftMax_cu_9f978f6320softmax_warp_forwardIfffLi0ELb0ELb1EEEvPT0_PKT_iiiPKbib:
        .type           _ZN43_GLOBAL__N__9ae7fba5_10_SoftMax_cu_9f978f6320softmax_warp_forwardIfffLi0ELb0ELb1EEEvPT0_PKT_iiiPKbib,@function
        .size           _ZN43_GLOBAL__N__9ae7fba5_10_SoftMax_cu_9f978f6320softmax_warp_forwardIfffLi0ELb0ELb1EEEvPT0_PKT_iiiPKbib,(.L_x_10873 - _ZN43_GLOBAL__N__9ae7fba5_10_SoftMax_cu_9f978f6320softmax_warp_forwardIfffLi0ELb0ELb1EEEvPT0_PKT_iiiPKbib)
        .other          _ZN43_GLOBAL__N__9ae7fba5_10_SoftMax_cu_9f978f6320softmax_warp_forwardIfffLi0ELb0ELb1EEEvPT0_PKT_iiiPKbib,@"STO_CUDA_ENTRY STV_DEFAULT"
_ZN43_GLOBAL__N__9ae7fba5_10_SoftMax_cu_9f978f6320softmax_warp_forwardIfffLi0ELb0ELb1EEEvPT0_PKT_iiiPKbib:
        /* <DEDUP_REMOVED lines=59> */
.L_x_2700:
        /* <DEDUP_REMOVED lines=9> */
[----:B------:R-:W2:Y:S01]  /*0440*/  LDG.E.U8 R11, [R4.64] ;  /* 0x00000006040b7981 */ /* 0x000ea2000c1e1100 */
[----:B-----5:R-:W-:Y:S01]  /*0450*/  IMAD.MOV.U32 R16, RZ, RZ, R7 ;  /* 0x000000ffff107224 */ /* 0x020fe200078e0007 */
[----:B--2---:R-:W-:-:S13]  /*0460*/  ISETP.NE.AND P3, PT, R11, RZ, PT ;  /* 0x000000ff0b00720c */ /* 0x004fda0003f65270 */
[----:B------:R-:W-:Y:S05]  /*0470*/  @!P3 BRA `(.L_x_2705) ;  /* 0x000000100000b947 */ /* 0x000fea0003800000 */
.L_x_2704:
[----:B------:R-:W-:Y:S02]  /*0480*/  IMAD.MOV.U32 R16, RZ, RZ, -0x800000 ;  /* 0xff800000ff107424 */ /* 0x000fe400078e00ff */
.L_x_2705:
[----:B------:R-:W-:Y:S05]  /*0490*/  BSYNC B1 ;  /* 0x0000000000017941 */ /* 0x000fea0003800000 */
.L_x_2703:
[----:B------:R-:W-:Y:S05]  /*04a0*/  @P0 BRA `(.L_x_2706) ;  /* 0x0000004000000947 */ /* 0x000fea0003800000 */
[----:B------:R-:W2:Y:S01]  /*04b0*/  LDG.E.U8 R11, [R4.64] ;  /* 0x00000006040b7981 */ /* 0x000ea2000c1e1100 */
[----:B-----5:R-:W-:Y:S01]  /*04c0*/  IMAD.MOV.U32 R13, RZ, RZ, R6 ;  /* 0x000000ffff0d7224 */ /* 0x020fe200078e0006 */
[----:B--2---:R-:W-:-:S13]  /*04d0*/  ISETP.NE.AND P3, PT, R11, RZ, PT ;  /* 0x000000ff0b00720c */ /* 0x004fda0003f65270 */
[----:B------:R-:W-:Y:S05]  /*04e0*/  @!P3 BRA `(.L_x_2707) ;  /* 0x000001000000b947 */ /* 0x000fea0003800000 */
.L_x_2706:
[----:B------:R-:W-:Y:S01]  /*04f0*/  MOV R13, 0xff800000 ;  /* 0xff800000000d7802 */ /* 0x000fe20000000f00 */
[----:B------:R-:W-:Y:S05]  /*0500*/  BRA `(.L_x_2707) ;  /* 0x000000e000007947 */ /* 0x000fea0003800000 */
.L_x_2702:
[----:B------:R-:W-:Y:S01]  /*0510*/  BSSY B1, `(.L_x_2708) ;  /* 0x0000007000017945 */ /* 0x000fe20003800000 */
[----:B------:R-:W-:Y:S05]  /*0520*/  @P1 BRA `(.L_x_2709) ;  /* 0x0000004000001947 */ /* 0x000fea0003800000 */
[----:B------:R-:W2:Y:S01]  /*0530*/  LDG.E.U8 R11, [R4.64] ;  /* 0x00000006040b7981 */ /* 0x000ea2000c1e1100 */
[----:B-----5:R-:W-:Y:S01]  /*0540*/  IMAD.MOV.U32 R16, RZ, RZ, R7 ;  /* 0x000000ffff107224 */ /* 0x020fe200078e0007 */
[----:B--2---:R-:W-:-:S13]  /*0550*/  ISETP.NE.AND P3, PT, R11, RZ, PT ;  /* 0x000000ff0b00720c */ /* 0x004fda0003f65270 */
[----:B------:R-:W-:Y:S05]  /*0560*/  @!P3 BRA `(.L_x_2710) ;  /* 0x000000100000b947 */ /* 0x000fea0003800000 */
.L_x_2709:
[----:B------:R-:W-:Y:S02]  /*0570*/  IMAD.MOV.U32 R16, RZ, RZ, -0x800000 ;  /* 0xff800000ff107424 */ /* 0x000fe400078e00ff */
.L_x_2710:
[----:B------:R-:W-:Y:S05]  /*0580*/  BSYNC B1 ;  /* 0x0000000000017941 */ /* 0x000fea0003800000 */
.L_x_2708:
[----:B------:R-:W-:Y:S05]  /*0590*/  @P0 BRA `(.L_x_2711) ;  /* 0x0000004000000947 */ /* 0x000fea0003800000 */
[----:B------:R-:W2:Y:S01]  /*05a0*/  LDG.E.U8 R11, [R8.64] ;  /* 0x00000006080b7981 */ /* 0x000ea2000c1e1100 */
[----:B-----5:R-:W-:Y:S01]  /*05b0*/  IMAD.MOV.U32 R13, RZ, RZ, R6 ;  /* 0x000000ffff0d7224 */ /* 0x020fe200078e0006 */
[----:B--2---:R-:W-:-:S13]  /*05c0*/  ISETP.NE.AND P3, PT, R11, RZ, PT ;  /* 0x000000ff0b00720c */ /* 0x004fda0003f65270 */
[----:B------:R-:W-:Y:S05]  /*05d0*/  @!P3 BRA `(.L_x_2707) ;  /* 0x000000100000b947 */ /* 0x000fea0003800000 */
.L_x_2711:
[----:B------:R-:W-:Y:S02]  /*05e0*/  IMAD.MOV.U32 R13, RZ, RZ, -0x800000 ;  /* 0xff800000ff0d7424 */ /* 0x000fe400078e00ff */
.L_x_2707:
[----:B------:R-:W-:Y:S05]  /*05f0*/  BSYNC B0 ;  /* 0x0000000000007941 */ /* 0x000fea0003800000 */
.L_x_2701:
        /* <DEDUP_REMOVED lines=12> */
.L_x_2715:
[----:B------:R-:W-:Y:S05]  /*06c0*/  BSYNC B1 ;  /* 0x0000000000017941 */ /* 0x000fea0003800000 */
.L_x_2714:
        /* <DEDUP_REMOVED lines=11> */
.L_x_2713:
[----:B------:R-:W-:Y:S01]  /*0780*/  BSSY B1, `(.L_x_2717) ;  /* 0x000000a000017945 */ /* 0x000fe20003800000 */
[----:B------:R-:W-:Y:S01]  /*0790*/  HFMA2.MMA R11, -RZ, RZ, 0, 0 ;  /* 0x00000000ff0b7435 */ /* 0x000fe200000001ff */
        /* <DEDUP_REMOVED lines=8> */
.L_x_2718:
[----:B------:R-:W-:Y:S05]  /*0820*/  BSYNC B1 ;  /* 0x0000000000017941 */ /* 0x000fea0003800000 */
.L_x_2717:
        /* <DEDUP_REMOVED lines=9> */
.L_x_2716:
[----:B------:R-:W-:Y:S05]  /*08c0*/  BSYNC B0 ;  /* 0x0000000000007941 */ /* 0x000fea0003800000 */
.L_x_2712:
[----:B------:R-:W-:-:S13]  /*08d0*/  ISETP.GE.AND P0, PT, R15, 0x1, PT ;  /* 0x000000010f00780c */ /* 0x000fda0003f06270 */
[----:B------:R-:W-:Y:S05]  /*08e0*/  @!P0 EXIT ;  /* 0x000000000000894d */ /* 0x000fea0003800000 */
[----:B------:R-:W-:Y:S01]  /*08f0*/  ISETP.GE.AND P2, PT, R0, c[0x0][0x178], PT ;  /* 0x00005e0000007a0c */ /* 0x000fe20003f46270 */
[----:B------:R-:W-:Y:S01]  /*0900*/  BSSY B0, `(.L_x_2719) ;  /* 0x000000a000007945 */ /* 0x000fe20003800000 */
[----:B------:R-:W-:-:S11]  /*0910*/  ISETP.GE.AND P1, PT, R14, 0x2, PT ;  /* 0x000000020e00780c */ /* 0x000fd60003f26270 */
        /* <DEDUP_REMOVED lines=8> */
.L_x_2720:
[----:B------:R-:W-:Y:S05]  /*09a0*/  BSYNC B0 ;  /* 0x0000000000007941 */ /* 0x000fea0003800000 */
.L_x_2719:
        /* <DEDUP_REMOVED lines=12> */
.L_x_2721:
        /* <DEDUP_REMOVED lines=9> */
.L_x_10873:


//--------------------- .text._ZN43_GLOBAL__N__9ae7fba5_10_SoftMax_cu_9f978f6320softmax_warp_forwardIdddLi11ELb0ELb1EEEvPT0_PKT_iiiPKbib --------------------------
	.section	.text._ZN43_GLOBAL__N__9ae7fba5_10_SoftMax_cu_9f978f6320softmax_warp_forwardIdddLi11ELb0ELb1EEEvPT0_PKT_iiiPKbib,"ax",@progbits
	.sectioninfo	@"SHI_REGISTERS=167"
	.align	128
.text._ZN43_GLOBAL__N__9ae7fba5_10_SoftMax_cu_9f978f6320softmax_warp_forwardIdddLi11ELb0ELb1EEEvPT0_PKT_iiiPKbib:
        .type           _ZN43_GLOBAL__N__9ae7fba5_10_SoftMax_cu_9f978f6320softmax_warp_forwardIdddLi11ELb0ELb1EEEvPT0_PKT_iiiPKbib,@function
        .size           _ZN43_GLOBAL__N__9ae7fba5_10_SoftMax_cu_9f978f6320softmax_warp_forwardIdddLi11ELb0ELb1EEEvPT0_PKT_iiiPKbib,(.L_x_10874 - _ZN43_GLOBAL__N__9ae7fba5_10_SoftMax_cu_9f978f6320softmax_warp_forwardIdddLi11ELb0ELb1EEEvPT0_PKT_iiiPKbib)
        .other          _ZN43_GLOBAL__N__9ae7fba5_10_SoftMax_cu_9f978f6320softmax_warp_forwardIdddLi11ELb0ELb1EEEvPT0_PKT_iiiPKbib,@"STO_CUDA_ENTRY STV_DEFAULT"
_ZN43_GLOBAL__N__9ae7fba5_10_SoftMax_cu_9f978f6320softmax_warp_forwardIdddLi11ELb0ELb1EEEvPT0_PKT_iiiPKbib:
        /* <DEDUP_REMOVED lines=42> */
.L_x_2722:
[----:B------:R-:W-:Y:S01]  /*02a0*/  IADD3 R2, P1, R2, c[0x0][0x180], RZ ;  /* 0x0000600002027a10 */ /* 0x000fe20007f3e0ff */
[----:B------:R-:W-:-:S03]  /*02b0*/  ULDC.64 UR4, c[0x0][0x118] ;  /* 0x0000460000047ab9 */ /* 0x000fc60000000a00 */
[----:B------:R-:W-:-:S05]  /*02c0*/  IADD3.X R3, R3, c[0x0][0x184], RZ, P1, !PT ;  /* 0x0000610003037a10 */ /* 0x000fca0000ffe4ff */
[----:B------:R-:W2:Y:S01]  /*02d0*/  @!P0 LDG.E.U8 R5, [R2.64] ;  /* 0x0000000402058981 */ /* 0x000ea2000c1e1100 */
[C---:B------:R-:W-:Y:S02]  /*02e0*/  IADD3 R6, R0.reuse, 0x7c0, RZ ;  /* 0x000007c000067810 */ /* 0x040fe40007ffe0ff */
[----:B------:R-:W-:Y:S02]  /*02f0*/  IADD3 R8, R0, 0x7e0, RZ ;  /* 0x000007e000087810 */ /* 0x000fe40007ffe0ff */
[-C--:B------:R-:W-:Y:S02]  /*0300*/  ISETP.GE.AND P1, PT, R6, R67.reuse, PT ;  /* 0x000000430600720c */ /* 0x080fe40003f26270 */
[----:B------:R-:W-:Y:S02]  /*0310*/  IADD3 R6, R0, 0x40, RZ ;  /* 0x0000004000067810 */ /* 0x000fe40007ffe0ff */
[-C--:B------:R-:W-:Y:S02]  /*0320*/  ISETP.GE.AND P2, PT, R8, R67.reuse, PT ;  /* 0x000000430800720c */ /* 0x080fe40003f46270 */
[----:B------:R-:W-:-:S02]  /*0330*/  ISETP.GE.AND P4, PT, R6, R67, PT ;  /* 0x000000430600720c */ /* 0x000fc40003f86270 */
[----:B------:R-:W-:Y:S02]  /*0340*/  LOP3.LUT R141, R141, 0xfffffff7, RZ, 0xc0, !PT ;  /* 0xfffffff78d8d7812 */ /* 0x000fe400078ec0ff */
[----:B------:R-:W-:Y:S02]  /*0350*/  LEA R64, P3, R4, c[0x0][0x168], 0x3 ;  /* 0x00005a0004407a11 */ /* 0x000fe400078618ff */
[C---:B------:R-:W-:Y:S02]  /*0360*/  IADD3 R12, R0.reuse, 0x80, RZ ;  /* 0x00000080000c7810 */ /* 0x040fe40007ffe0ff */
[C---:B------:R-:W-:Y:S01]  /*0370*/  IADD3 R14, R0.reuse, 0xa0, RZ ;  /* 0x000000a0000e7810 */ /* 0x040fe20007ffe0ff */
[----:B------:R-:W-:Y:S01]  /*0380*/  IMAD.MOV.U32 R76, RZ, RZ, 0x0 ;  /* 0x00000000ff4c7424 */ /* 0x000fe200078e00ff */
[----:B------:R-:W-:Y:S01]  /*0390*/  IADD3 R8, R0, 0x60, RZ ;  /* 0x0000006000087810 */ /* 0x000fe20007ffe0ff */
[----:B------:R-:W-:Y:S01]  /*03a0*/  IMAD.MOV.U32 R77, RZ, RZ, -0x100000 ;  /* 0xfff00000ff4d7424 */ /* 0x000fe200078e00ff */
[----:B------:R-:W-:Y:S01]  /*03b0*/  LEA.HI.X R65, R4, c[0x0][0x16c], R7, 0x3, P3 ;  /* 0x00005b0004417a11 */ /* 0x000fe200018f1c07 */
[----:B------:R-:W-:Y:S01]  /*03c0*/  IMAD.MOV.U32 R86, RZ, RZ, 0x0 ;  /* 0x00000000ff567424 */ /* 0x000fe200078e00ff */
[-C--:B------:R-:W-:Y:S01]  /*03d0*/  ISETP.GE.AND P6, PT, R8, R67.reuse, PT ;  /* 0x000000430800720c */ /* 0x080fe20003fc6270 */
[----:B------:R-:W-:Y:S01]  /*03e0*/  IMAD.MOV.U32 R87, RZ, RZ, -0x100000 ;  /* 0xfff00000ff577424 */ /* 0x000fe200078e00ff */
[----:B------:R-:W-:Y:S01]  /*03f0*/  @P4 LOP3.LUT R141, R141, 0x8, RZ, 0xfc, !PT ;  /* 0x000000088d8d4812 */ /* 0x000fe200078efcff */
[----:B------:R-:W-:Y:S01]  /*0400*/  IMAD.MOV.U32 R84, RZ, RZ, 0x0 ;  /* 0x00000000ff547424 */ /* 0x000fe200078e00ff */
[-C--:B------:R-:W-:Y:S01]  /*0410*/  ISETP.GE.AND P5, PT, R12, R67.reuse, PT ;  /* 0x000000430c00720c */ /* 0x080fe20003fa6270 */
[----:B------:R-:W-:Y:S01]  /*0420*/  IMAD.MOV.U32 R85, RZ, RZ, -0x100000 ;  /* 0xfff00000ff557424 */ /* 0x000fe200078e00ff */
[----:B------:R-:W-:Y:S01]  /*0430*/  LOP3.LUT R141, R141, 0xffffffef, RZ, 0xc0, !PT ;  /* 0xffffffef8d8d7812 */ /* 0x000fe200078ec0ff */
[----:B------:R-:W-:Y:S01]  /*0440*/  IMAD.MOV.U32 R90, RZ, RZ, 0x0 ;  /* 0x00000000ff5a7424 */ /* 0x000fe200078e00ff */
[----:B------:R-:W-:Y:S01]  /*0450*/  ISETP.GE.AND P4, PT, R14, R67, PT ;  /* 0x000000430e00720c */ /* 0x000fe20003f86270 */
[----:B------:R-:W-:Y:S01]  /*0460*/  IMAD.MOV.U32 R91, RZ, RZ, -0x100000 ;  /* 0xfff00000ff5b7424 */ /* 0x000fe200078e00ff */
[----:B------:R-:W-:Y:S01]  /*0470*/  IADD3 R68, R0, 0xc0, RZ ;  /* 0x000000c000447810 */ /* 0x000fe20007ffe0ff */
[----:B------:R-:W-:-:S02]  /*0480*/  IMAD.MOV.U32 R88, RZ, RZ, 0x0 ;  /* 0x00000000ff587424 */ /* 0x000fc400078e00ff */
[----:B------:R-:W-:Y:S01]  /*0490*/  @P6 LOP3.LUT R141, R141, 0x10, RZ, 0xfc, !PT ;  /* 0x000000108d8d6812 */ /* 0x000fe200078efcff */
[----:B------:R-:W-:Y:S01]  /*04a0*/  IMAD.MOV.U32 R89, RZ, RZ, -0x100000 ;  /* 0xfff00000ff597424 */ /* 0x000fe200078e00ff */
[C---:B------:R-:W-:Y:S01]  /*04b0*/  IADD3 R70, R0.reuse, 0xe0, RZ ;  /* 0x000000e000467810 */ /* 0x040fe20007ffe0ff */
[----:B------:R-:W-:Y:S01]  /*04c0*/  IMAD.MOV.U32 R94, RZ, RZ, 0x0 ;  /* 0x00000000ff5e7424 */ /* 0x000fe200078e00ff */
[C---:B------:R-:W-:Y:S01]  /*04d0*/  IADD3 R74, R0.reuse, 0x100, RZ ;  /* 0x00000100004a7810 */ /* 0x040fe20007ffe0ff */
        /* <DEDUP_REMOVED lines=9> */
[----:B------:R-:W-:Y:S01]  /*0570*/  IADD3 R152, R0, 0x1a0, RZ ;  /* 0x000001a000987810 */ /* 0x000fe20007ffe0ff */
[----:B------:R-:W-:-:S02]  /*0580*/  IMAD.MOV.U32 R98, RZ, RZ, 0x0 ;  /* 0x00000000ff627424 */ /* 0x000fc400078e00ff */
[----:B------:R-:W-:Y:S01]  /*0590*/  IMAD.MOV.U32 R99, RZ, RZ, -0x100000 ;  /* 0xfff00000ff637424 */ /* 0x000fe200078e00ff */
[C---:B------:R-:W-:Y:S01]  /*05a0*/  IADD3 R154, R0.reuse, 0x1c0, RZ ;  /* 0x000001c0009a7810 */ /* 0x040fe20007ffe0ff */
[----:B------:R-:W-:Y:S02]  /*05b0*/  IMAD.MOV.U32 R100, RZ, RZ, 0x0 ;  /* 0x00000000ff647424 */ /* 0x000fe400078e00ff */
[----:B------:R-:W-:Y:S01]  /*05c0*/  IMAD.MOV.U32 R101, RZ, RZ, -0x100000 ;  /* 0xfff00000ff657424 */ /* 0x000fe200078e00ff */
[C---:B------:R-:W-:Y:S01]  /*05d0*/  IADD3 R156, R0.reuse, 0x1e0, RZ ;  /* 0x000001e0009c7810 */ /* 0x040fe20007ffe0ff */
[----:B------:R-:W-:Y:S02]  /*05e0*/  IMAD.MOV.U32 R102, RZ, RZ, 0x0 ;  /* 0x00000000ff667424 */ /* 0x000fe400078e00ff */
        /* <DEDUP_REMOVED lines=16> */
[----:B------:R-:W-:Y:S01]  /*06f0*/  IADD3 R66, R0, 0x2a0, RZ ;  /* 0x000002a000427810 */ /* 0x000fe20007ffe0ff */
[----:B------:R-:W-:Y:S02]  /*0700*/  IMAD.MOV.U32 R114, RZ, RZ, 0x0 ;  /* 0x00000000ff727424 */ /* 0x000fe400078e00ff */
[----:B------:R-:W-:Y:S02]  /*0710*/  IMAD.MOV.U32 R115, RZ, RZ, -0x100000 ;  /* 0xfff00000ff737424 */ /* 0x000fe400078e00ff */
[----:B------:R-:W-:-:S02]  /*0720*/  IMAD.MOV.U32 R120, RZ, RZ, 0x0 ;  /* 0x00000000ff787424 */ /* 0x000fc400078e00ff */
[----:B------:R-:W-:Y:S02]  /*0730*/  IMAD.MOV.U32 R121, RZ, RZ, -0x100000 ;  /* 0xfff00000ff797424 */ /* 0x000fe400078e00ff */
[----:B------:R-:W-:Y:S02]  /*0740*/  IMAD.MOV.U32 R122, RZ, RZ, 0x0 ;  /* 0x00000000ff7a7424 */ /* 0x000fe400078e00ff */
[----:B------:R-:W-:Y:S02]  /*0750*/  IMAD.MOV.U32 R123, RZ, RZ, -0x100000 ;  /* 0xfff00000ff7b7424 */ /* 0x000fe400078e00ff */
        /* <DEDUP_REMOVED lines=15> */
[----:B------:R-:W-:Y:S01]  /*0850*/  IMAD.MOV.U32 R139, RZ, RZ, -0x100000 ;  /* 0xfff00000ff8b7424 */ /* 0x000fe200078e00ff */
[----:B------:R-:W-:Y:S01]  /*0860*/  LOP3.LUT R140, R140, 0xfffffffe, RZ, 0xc0, !PT ;  /* 0xfffffffe8c8c7812 */ /* 0x000fe200078ec0ff */
[----:B------:R-:W-:Y:S02]  /*0870*/  IMAD.MOV.U32 R116, RZ, RZ, 0x0 ;  /* 0x00000000ff747424 */ /* 0x000fe400078e00ff */
[----:B------:R-:W-:Y:S02]  /*0880*/  IMAD.MOV.U32 R117, RZ, RZ, -0x100000 ;  /* 0xfff00000ff757424 */ /* 0x000fe400078e00ff */
[----:B------:R-:W-:Y:S02]  /*0890*/  IMAD.MOV.U32 R118, RZ, RZ, 0x0 ;  /* 0x00000000ff767424 */ /* 0x000fe400078e00ff */
[----:B------:R-:W-:Y:S02]  /*08a0*/  IMAD.MOV.U32 R119, RZ, RZ, -0x100000 ;  /* 0xfff00000ff777424 */ /* 0x000fe400078e00ff */
[----:B------:R-:W-:-:S02]  /*08b0*/  @!P1 IMAD R8, R9, c[0x0][0x174], R0 ;  /* 0x00005d0009089a24 */ /* 0x000fc400078e0200 */
[----:B------:R-:W-:Y:S02]  /*08c0*/  @!P1 IMAD.MOV.U32 R11, RZ, RZ, 0x8 ;  /* 0x00000008ff0b9424 */ /* 0x000fe400078e00ff */
[----:B------:R-:W-:Y:S02]  /*08d0*/  IMAD.MOV.U32 R4, RZ, RZ, 0x0 ;  /* 0x00000000ff047424 */ /* 0x000fe400078e00ff */
[----:B------:R-:W-:Y:S02]  /*08e0*/  @!P2 IMAD R10, R9, c[0x0][0x174], R0 ;  /* 0x00005d00090aaa24 */ /* 0x000fe400078e0200 */
[----:B------:R-:W-:-:S04]  /*08f0*/  @!P1 IMAD.WIDE R8, R8, R11, c[0x0][0x168] ;  /* 0x00005a0008089625 */ /* 0x000fc800078e020b */
[----:B------:R-:W-:Y:S02]  /*0900*/  @!P2 IMAD.MOV.U32 R13, RZ, RZ, 0x8 ;  /* 0x00000008ff0da424 */ /* 0x000fe400078e00ff */
[----:B------:R-:W-:Y:S02]  /*0910*/  IMAD.MOV.U32 R6, RZ, RZ, 0x0 ;  /* 0x00000000ff067424 */ /* 0x000fe400078e00ff */
[----:B------:R-:W-:Y:S02]  /*0920*/  IMAD.MOV.U32 R7, RZ, RZ, -0x100000 ;  /* 0xfff00000ff077424 */ /* 0x000fe400078e00ff */
[----:B------:R-:W-:-:S05]  /*0930*/  @!P2 IMAD.WIDE R10, R10, R13, c[0x0][0x168] ;  /* 0x00005a000a0aa625 */ /* 0x000fca00078e020d */
[----:B------:R0:W5:Y:S01]  /*0940*/  @!P2 LDG.E.64 R6, [R10.64+0x3f00] ;  /* 0x003f00040a06a981 */ /* 0x000162000c1e1b00 */
[----:B--2---:R-:W-:Y:S01]  /*0950*/  @!P0 ISETP.NE.AND P3, PT, R5, RZ, PT ;  /* 0x000000ff0500820c */ /* 0x004fe20003f65270 */
[----:B------:R-:W-:-:S03]  /*0960*/  IMAD.MOV.U32 R5, RZ, RZ, -0x100000 ;  /* 0xfff00000ff057424 */ /* 0x000fc600078e00ff */
[----:B------:R-:W-:Y:S02]  /*0970*/  @!P0 SEL R71, RZ, 0x1, P3 ;  /* 0x00000001ff478807 */ /* 0x000fe40001800000 */
[C---:B------:R-:W-:Y:S01]  /*0980*/  LOP3.LUT P3, RZ, R141.reuse, 0x8, RZ, 0xc0, !PT ;  /* 0x000000088dff7812 */ /* 0x040fe2000786c0ff */
[----:B------:R1:W5:Y:S01]  /*0990*/  @!P1 LDG.E.64 R4, [R8.64+0x3e00] ;  /* 0x003e000408049981 */ /* 0x000362000c1e1b00 */
[----:B------:R-:W-:-:S04]  /*09a0*/  LOP3.LUT R141, R141, 0xffffffdf, RZ, 0xc0, !PT ;  /* 0xffffffdf8d8d7812 */ /* 0x000fc800078ec0ff */
[----:B------:R-:W-:-:S04]  /*09b0*/  @P5 LOP3.LUT R141, R141, 0x20, RZ, 0xfc, !PT ;  /* 0x000000208d8d5812 */ /* 0x000fc800078efcff */
[----:B------:R-:W-:-:S03]  /*09c0*/  LOP3.LUT R141, R141, 0xffffffbf, RZ, 0xc0, !PT ;  /* 0xffffffbf8d8d7812 */ /* 0x000fc600078ec0ff */
[----:B------:R2:W5:Y:S01]  /*09d0*/  @!P3 LDG.E.64 R76, [R64.64+0x200] ;  /* 0x00020004404cb981 */ /* 0x000562000c1e1b00 */
[----:B------:R-:W-:Y:S02]  /*09e0*/  ISETP.GE.AND P3, PT, R68, R67, PT ;  /* 0x000000434400720c */ /* 0x000fe40003f66270 */
[----:B------:R-:W-:-:S04]  /*09f0*/  @P4 LOP3.LUT R141, R141, 0x40, RZ, 0xfc, !PT ;  /* 0x000000408d8d4812 */ /* 0x000fc800078efcff */
[----:B------:R-:W-:-:S07]  /*0a00*/  LOP3.LUT R141, R141, 0xffffff7f, RZ, 0xc0, !PT ;  /* 0xffffff7f8d8d7812 */ /* 0x000fce00078ec0ff */
[----:B------:R-:W-:Y:S01]  /*0a10*/  @P3 LOP3.LUT R141, R141, 0x80, RZ, 0xfc, !PT ;  /* 0x000000808d8d3812 */ /* 0x000fe200078efcff */
[----:B------:R2:W5:Y:S01]  /*0a20*/  @!P3 LDG.E.64 R86, [R64.64+0x600] ;  /* 0x000600044056b981 */ /* 0x000562000c1e1b00 */
[----:B------:R-:W-:Y:S02]  /*0a30*/  ISETP.GE.AND P3, PT, R70, R67, PT ;  /* 0x000000434600720c */ /* 0x000fe40003f66270 */
[----:B------:R-:W-:-:S11]  /*0a40*/  LOP3.LUT R141, R141, 0xfffffeff, RZ, 0xc0, !PT ;  /* 0xfffffeff8d8d7812 */ /* 0x000fd600078ec0ff */
        /* <DEDUP_REMOVED lines=55> */
[----:B------:R-:W-:Y:S02]  /*0dc0*/  LOP3.LUT R141, R141, 0xffbfffff, RZ, 0xc0, !PT ;  /* 0xffbfffff8d8d7812 */ /* 0x000fe400078ec0ff */
[----:B------:R-:W-:-:S09]  /*0dd0*/  IADD3 R68, R0, 0x2c0, RZ ;  /* 0x000002c000447810 */ /* 0x000fd20007ffe0ff */
        /* <DEDUP_REMOVED lines=48> */
[----:B------:R-:W-:-:S11]  /*10e0*/  IADD3 R158, R0, 0x400, RZ ;  /* 0x00000400009e7810 */ /* 0x000fd60007ffe0ff */
        /* <DEDUP_REMOVED lines=9> */
[----:B------:R-:W-:Y:S01]  /*1180*/  IADD3 R164, R0, 0x440, RZ ;  /* 0x0000044000a47810 */ /* 0x000fe20007ffe0ff */
[----:B-1----:R-:W-:-:S08]  /*1190*/  IMAD.MOV.U32 R8, RZ, RZ, 0x0 ;  /* 0x00000000ff087424 */ /* 0x002fd000078e00ff */
[----:B------:R-:W-:Y:S01]  /*11a0*/  @P3 LOP3.LUT R140, R140, 0x4, RZ, 0xfc, !PT ;  /* 0x000000048c8c3812 */ /* 0x000fe200078efcff */
[----:B------:R2:W5:Y:S01]  /*11b0*/  @!P3 LDG.E.64 R118, [R64.64+0x2100] ;  /* 0x002100044076b981 */ /* 0x000562000c1e1b00 */
[----:B------:R-:W-:Y:S01]  /*11c0*/  ISETP.GE.AND P3, PT, R164, R67, PT ;  /* 0x00000043a400720c */ /* 0x000fe20003f66270 */
[----:B------:R-:W-:Y:S01]  /*11d0*/  IMAD.MOV.U32 R9, RZ, RZ, -0x100000 ;  /* 0xfff00000ff097424 */ /* 0x000fe200078e00ff */
[----:B------:R-:W-:Y:S02]  /*11e0*/  LOP3.LUT R140, R140, 0xfffffff7, RZ, 0xc0, !PT ;  /* 0xfffffff78c8c7812 */ /* 0x000fe400078ec0ff */
[----:B------:R-:W-:Y:S01]  /*11f0*/  IADD3 R69, R0, 0x460, RZ ;  /* 0x0000046000457810 */ /* 0x000fe20007ffe0ff */
[----:B0-----:R-:W-:-:S08]  /*1200*/  IMAD.MOV.U32 R10, RZ, RZ, 0x0 ;  /* 0x00000000ff0a7424 */ /* 0x001fd000078e00ff */
[----:B------:R-:W-:Y:S01]  /*1210*/  @P3 LOP3.LUT R140, R140, 0x8, RZ, 0xfc, !PT ;  /* 0x000000088c8c3812 */ /* 0x000fe200078efcff */
[----:B------:R2:W5:Y:S01]  /*1220*/  @!P3 LDG.E.64 R8, [R64.64+0x2200] ;  /* 0x002200044008b981 */ /* 0x000562000c1e1b00 */
[----:B------:R-:W-:Y:S01]  /*1230*/  ISETP.GE.AND P3, PT, R69, R67, PT ;  /* 0x000000434500720c */ /* 0x000fe20003f66270 */
[----:B------:R-:W-:Y:S01]  /*1240*/  IMAD.MOV.U32 R11, RZ, RZ, -0x100000 ;  /* 0xfff00000ff0b7424 */ /* 0x000fe200078e00ff */
[----:B------:R-:W-:Y:S02]  /*1250*/  LOP3.LUT R140, R140, 0xffffffef, RZ, 0xc0, !PT ;  /* 0xffffffef8c8c7812 */ /* 0x000fe400078ec0ff */
[----:B------:R-:W-:Y:S01]  /*1260*/  IADD3 R160, R0, 0x480, RZ ;  /* 0x0000048000a07810 */ /* 0x000fe20007ffe0ff */
[----:B------:R-:W-:-:S08]  /*1270*/  IMAD.MOV.U32 R12, RZ, RZ, 0x0 ;  /* 0x00000000ff0c7424 */ /* 0x000fd000078e00ff */
        /* <DEDUP_REMOVED lines=164> */
[----:B------:R-:W-:Y:S02]  /*1cc0*/  IMAD.MOV.U32 R83, RZ, RZ, -0x100000 ;  /* 0xfff00000ff537424 */ /* 0x000fe400078e00ff */
[----:B------:R-:W-:Y:S02]  /*1cd0*/  IMAD.MOV.U32 R80, RZ, RZ, 0x0 ;  /* 0x00000000ff507424 */ /* 0x000fe400078e00ff */
[----:B------:R-:W-:Y:S02]  /*1ce0*/  IMAD.MOV.U32 R81, RZ, RZ, -0x100000 ;  /* 0xfff00000ff517424 */ /* 0x000fe400078e00ff */
[----:B------:R-:W-:Y:S02]  /*1cf0*/  IMAD.MOV.U32 R58, RZ, RZ, 0x0 ;  /* 0x00000000ff3a7424 */ /* 0x000fe400078e00ff */
[----:B------:R-:W-:Y:S01]  /*1d00*/  IMAD.MOV.U32 R59, RZ, RZ, -0x100000 ;  /* 0xfff00000ff3b7424 */ /* 0x000fe200078e00ff */
[----:B------:R-:W-:Y:S01]  /*1d10*/  LOP3.LUT R141, R141, 0xfffffffe, RZ, 0xc0, !PT ;  /* 0xfffffffe8d8d7812 */ /* 0x000fe200078ec0ff */
[----:B------:R2:W5:Y:S01]  /*1d20*/  @!P5 LDG.E.64 R82, [R64.64+0x400] ;  /* 0x000400044052d981 */ /* 0x000562000c1e1b00 */
[----:B------:R-:W-:-:S02]  /*1d30*/  IADD3 R150, R0, 0x780, RZ ;  /* 0x0000078000967810 */ /* 0x000fc40007ffe0ff */
[C---:B------:R-:W-:Y:S01]  /*1d40*/  IADD3 R152, R0.reuse, 0x7a0, RZ ;  /* 0x000007a000987810 */ /* 0x040fe20007ffe0ff */
[----:B------:R2:W5:Y:S01]  /*1d50*/  @!P4 LDG.E.64 R80, [R64.64+0x500] ;  /* 0x000500044050c981 */ /* 0x000562000c1e1b00 */
[----:B------:R-:W-:Y:S02]  /*1d60*/  IADD3 R66, R0, 0x20, RZ ;  /* 0x0000002000427810 */ /* 0x000fe40007ffe0ff */
[----:B------:R-:W-:Y:S01]  /*1d70*/  @P3 LOP3.LUT R141, R141, 0x1, RZ, 0xfc, !PT ;  /* 0x000000018d8d3812 */ /* 0x000fe200078efcff */
[----:B------:R2:W5:Y:S01]  /*1d80*/  @!P3 LDG.E.64 R58, [R64.64+0x3b00] ;  /* 0x003b0004403ab981 */ /* 0x000562000c1e1b00 */
[-C--:B------:R-:W-:Y:S02]  /*1d90*/  ISETP.GE.AND P3, PT, R150, R67.reuse, PT ;  /* 0x000000439600720c */ /* 0x080fe40003f66270 */
[-C--:B------:R-:W-:Y:S02]  /*1da0*/  ISETP.GE.AND P4, PT, R152, R67.reuse, PT ;  /* 0x000000439800720c */ /* 0x080fe40003f86270 */
[----:B------:R-:W-:Y:S01]  /*1db0*/  ISETP.GE.AND P5, PT, R66, R67, PT ;  /* 0x000000434200720c */ /* 0x000fe20003fa6270 */
[----:B------:R-:W-:-:S02]  /*1dc0*/  IMAD.MOV.U32 R72, RZ, RZ, 0x0 ;  /* 0x00000000ff487424 */ /* 0x000fc400078e00ff */
[----:B------:R-:W-:Y:S02]  /*1dd0*/  IMAD.MOV.U32 R73, RZ, RZ, -0x100000 ;  /* 0xfff00000ff497424 */ /* 0x000fe400078e00ff */
[----:B------:R-:W-:Y:S02]  /*1de0*/  IMAD.MOV.U32 R78, RZ, RZ, 0x0 ;  /* 0x00000000ff4e7424 */ /* 0x000fe400078e00ff */
[----:B------:R-:W-:Y:S02]  /*1df0*/  IMAD.MOV.U32 R79, RZ, RZ, -0x100000 ;  /* 0xfff00000ff4f7424 */ /* 0x000fe400078e00ff */
[----:B------:R-:W-:Y:S01]  /*1e00*/  IMAD.MOV.U32 R60, RZ, RZ, 0x0 ;  /* 0x00000000ff3c7424 */ /* 0x000fe200078e00ff */
[----:B------:R-:W3:Y:S01]  /*1e10*/  @!P0 LDG.E.64 R72, [R64.64] ;  /* 0x0000000440488981 */ /* 0x000ee2000c1e1b00 */
[----:B------:R-:W-:Y:S02]  /*1e20*/  IMAD.MOV.U32 R61, RZ, RZ, -0x100000 ;  /* 0xfff00000ff3d7424 */ /* 0x000fe400078e00ff */
[----:B------:R-:W-:Y:S01]  /*1e30*/  IMAD.MOV.U32 R62, RZ, RZ, 0x0 ;  /* 0x00000000ff3e7424 */ /* 0x000fe200078e00ff */
[----:B------:R2:W5:Y:S01]  /*1e40*/  @!P6 LDG.E.64 R78, [R64.64+0x300] ;  /* 0x00030004404ee981 */ /* 0x000562000c1e1b00 */
[----:B------:R-:W-:-:S02]  /*1e50*/  IMAD.MOV.U32 R63, RZ, RZ, -0x100000 ;  /* 0xfff00000ff3f7424 */ /* 0x000fc400078e00ff */
[----:B------:R-:W-:Y:S01]  /*1e60*/  IMAD.MOV.U32 R74, RZ, RZ, 0x0 ;  /* 0x00000000ff4a7424 */ /* 0x000fe200078e00ff */
[----:B------:R2:W5:Y:S01]  /*1e70*/  @!P3 LDG.E.64 R60, [R64.64+0x3c00] ;  /* 0x003c0004403cb981 */ /* 0x000562000c1e1b00 */
[----:B------:R-:W-:-:S03]  /*1e80*/  IMAD.MOV.U32 R75, RZ, RZ, -0x100000 ;  /* 0xfff00000ff4b7424 */ /* 0x000fc600078e00ff */
[----:B------:R2:W5:Y:S04]  /*1e90*/  @!P4 LDG.E.64 R62, [R64.64+0x3d00] ;  /* 0x003d0004403ec981 */ /* 0x000568000c1e1b00 */
[----:B------:R2:W5:Y:S01]  /*1ea0*/  @!P5 LDG.E.64 R74, [R64.64+0x100] ;  /* 0x00010004404ad981 */ /* 0x000562000c1e1b00 */
[----:B------:R-:W-:Y:S01]  /*1eb0*/  PRMT R68, RZ, 0x7610, R68 ;  /* 0x00007610ff447816 */ /* 0x000fe20000000044 */
[----:B------:R-:W-:Y:S01]  /*1ec0*/  BSSY B0, `(.L_x_2723) ;  /* 0x0000014000007945 */ /* 0x000fe20003800000 */
[----:B------:R-:W-:Y:S02]  /*1ed0*/  LOP3.LUT R141, R141, 0xfffffffb, RZ, 0xc0, !PT ;  /* 0xfffffffb8d8d7812 */ /* 0x000fe400078ec0ff */
[----:B------:R-:W-:Y:S02]  /*1ee0*/  @!P0 PRMT R68, R71, 0x7610, R68 ;  /* 0x0000761047448816 */ /* 0x000fe40000000044 */
[----:B------:R-:W-:Y:S01]  /*1ef0*/  @P5 LOP3.LUT R141, R141, 0x4, RZ, 0xfc, !PT ;  /* 0x000000048d8d5812 */ /* 0x000fe200078efcff */
[----:B---3--:R-:W-:-:S02]  /*1f00*/  IMAD.MOV.U32 R66, RZ, RZ, R72 ;  /* 0x000000ffff427224 */ /* 0x008fc400078e0048 */
[----:B------:R-:W-:Y:S01]  /*1f10*/  IMAD.MOV.U32 R67, RZ, RZ, R73 ;  /* 0x000000ffff437224 */ /* 0x000fe200078e0049 */
[----:B------:R-:W-:Y:S05]  /*1f20*/  @P5 BRA `(.L_x_2724) ;  /* 0x000000d000005947 */ /* 0x000fea0003800000 */
[----:B--2---:R-:W2:Y:S01]  /*1f30*/  LDG.E.U8 R64, [R2.64+0x20] ;  /* 0x0000200402407981 */ /* 0x004ea2000c1e1100 */
[----:B------:R-:W-:Y:S02]  /*1f40*/  IMAD.MOV.U32 R66, RZ, RZ, 0x1 ;  /* 0x00000001ff427424 */ /* 0x000fe400078e00ff */
[----:B------:R-:W-:Y:S01]  /*1f50*/  IMAD.MOV.U32 R67, RZ, RZ, R73 ;  /* 0x000000ffff437224 */ /* 0x000fe200078e0049 */
[----:B--2---:R-:W-:-:S13]  /*1f60*/  ISETP.NE.AND P5, PT, R64, RZ, PT ;  /* 0x000000ff4000720c */ /* 0x004fda0003fa5270 */
[----:B-----5:R-:W0:Y:S01]  /*1f70*/  @!P5 DSETP.GT.AND P6, PT, R72, R74, PT ;  /* 0x0000004a4800d22a */ /* 0x020e220003fc4000 */
[----:B------:R-:W-:Y:S02]  /*1f80*/  @!P5 PRMT R64, R68, 0x9910, RZ ;  /* 0x000099104440d816 */ /* 0x000fe400000000ff */
[----:B------:R-:W-:Y:S01]  /*1f90*/  @!P5 PRMT R68, R66, 0x7610, R68 ;  /* 0x000076104244d816 */ /* 0x000fe20000000044 */
[----:B------:R-:W-:Y:S02]  /*1fa0*/  IMAD.MOV.U32 R66, RZ, RZ, R72 ;  /* 0x000000ffff427224 */ /* 0x000fe400078e0048 */
[----:B0-----:R-:W-:-:S04]  /*1fb0*/  @!P5 ISETP.NE.AND P6, PT, R64, RZ, P6 ;  /* 0x000000ff4000d20c */ /* 0x001fc800037c5270 */
[----:B------:R-:W-:Y:S02]  /*1fc0*/  @!P5 FSEL R64, R72, R74, P6 ;  /* 0x0000004a4840d208 */ /* 0x000fe40003000000 */
[----:B------:R-:W-:-:S03]  /*1fd0*/  @!P5 FSEL R65, R73, R75, P6 ;  /* 0x0000004b4941d208 */ /* 0x000fc60003000000 */
[----:B------:R-:W-:Y:S02]  /*1fe0*/  @!P5 IMAD.MOV.U32 R66, RZ, RZ, R64 ;  /* 0x000000ffff42d224 */ /* 0x000fe400078e0040 */
[----:B------:R-:W-:Y:S02]  /*1ff0*/  @!P5 IMAD.MOV.U32 R67, RZ, RZ, R65 ;  /* 0x000000ffff43d224 */ /* 0x000fe400078e0041 */
.L_x_2724:
[----:B--2---:R-:W-:Y:S05]  /*2000*/  BSYNC B0 ;  /* 0x0000000000007941 */ /* 0x004fea0003800000 */
.L_x_2723:
[----:B------:R-:W-:Y:S01]  /*2010*/  LOP3.LUT P5, RZ, R141, 0x8, RZ, 0xc0, !PT ;  /* 0x000000088dff7812 */ /* 0x000fe200078ac0ff */
[----:B------:R-:W-:-:S12]  /*2020*/  BSSY B0, `(.L_x_2725) ;  /* 0x000000d000007945 */ /* 0x000fd80003800000 */
[----:B------:R-:W-:Y:S05]  /*2030*/  @P5 BRA `(.L_x_2726) ;  /* 0x000000b000005947 */ /* 0x000fea0003800000 */
[----:B------:R-:W2:Y:S01]  /*2040*/  LDG.E.U8 R64, [R2.64+0x40] ;  /* 0x0000400402407981 */ /* 0x000ea2000c1e1100 */
[----:B------:R-:W-:Y:S01]  /*2050*/  IMAD.MOV.U32 R69, RZ, RZ, 0x1 ;  /* 0x00000001ff457424 */ /* 0x000fe200078e00ff */
[----:B--2---:R-:W-:-:S13]  /*2060*/  ISETP.NE.AND P5, PT, R64, RZ, PT ;  /* 0x000000ff4000720c */ /* 0x004fda0003fa5270 */
[----:B-----5:R-:W0:Y:S01]  /*2070*/  @!P5 DSETP.GT.AND P6, PT, R66, R76, PT ;  /* 0x0000004c4200d22a */ /* 0x020e220003fc4000 */
[----:B------:R-:W-:Y:S02]  /*2080*/  @!P5 PRMT R64, R68, 0x9910, RZ ;  /* 0x000099104440d816 */ /* 0x000fe400000000ff */
[----:B------:R-:W-:-:S03]  /*2090*/  @!P5 PRMT R68, R69, 0x7610, R68 ;  /* 0x000076104544d816 */ /* 0x000fc60000000044 */
[----:B0-----:R-:W-:-:S04]  /*20a0*/  @!P5 ISETP.NE.AND P6, PT, R64, RZ, P6 ;  /* 0x000000ff4000d20c */ /* 0x001fc800037c5270 */
[----:B------:R-:W-:Y:S02]  /*20b0*/  @!P5 FSEL R64, R66, R76, P6 ;  /* 0x0000004c4240d208 */ /* 0x000fe40003000000 */
[----:B------:R-:W-:-:S03]  /*20c0*/  @!P5 FSEL R65, R67, R77, P6 ;  /* 0x0000004d4341d208 */ /* 0x000fc60003000000 */
[----:B------:R-:W-:Y:S02]  /*20d0*/  @!P5 IMAD.MOV.U32 R66, RZ, RZ, R64 ;  /* 0x000000ffff42d224 */ /* 0x000fe400078e0040 */
[----:B------:R-:W-:Y:S02]  /*20e0*/  @!P5 IMAD.MOV.U32 R67, RZ, RZ, R65 ;  /* 0x000000ffff43d224 */ /* 0x000fe400078e0041 */
.L_x_2726:
[----:B------:R-:W-:Y:S05]  /*20f0*/  BSYNC B0 ;  /* 0x0000000000007941 */ /* 0x000fea0003800000 */
.L_x_2725:
        /* <DEDUP_REMOVED lines=14> */
.L_x_2728:
[----:B------:R-:W-:Y:S05]  /*21e0*/  BSYNC B0 ;  /* 0x0000000000007941 */ /* 0x000fea0003800000 */
.L_x_2727:
        /* <DEDUP_REMOVED lines=14> */
.L_x_2730:
[----:B------:R-:W-:Y:S05]  /*22d0*/  BSYNC B0 ;  /* 0x0000000000007941 */ /* 0x000fea0003800000 */
.L_x_2729:
        /* <DEDUP_REMOVED lines=14> */
.L_x_2732:
[----:B------:R-:W-:Y:S05]  /*23c0*/  BSYNC B0 ;  /* 0x0000000000007941 */ /* 0x000fea0003800000 */
.L_x_2731:
        /* <DEDUP_REMOVED lines=14> */
.L_x_2734:
[----:B------:R-:W-:Y:S05]  /*24b0*/  BSYNC B0 ;  /* 0x0000000000007941 */ /* 0x000fea0003800000 */
.L_x_2733:
        /* <DEDUP_REMOVED lines=14> */
.L_x_2736:
[----:B------:R-:W-:Y:S05]  /*25a0*/  BSYNC B0 ;  /* 0x0000000000007941 */ /* 0x000fea0003800000 */
.L_x_2735:
        /* <DEDUP_REMOVED lines=14> */
.L_x_2738:
[----:B------:R-:W-:Y:S05]  /*2690*/  BSYNC B0 ;  /* 0x0000000000007941 */ /* 0x000fea0003800000 */
.L_x_2737:
        /* <DEDUP_REMOVED lines=14> */
.L_x_2740:
[----:B------:R-:W-:Y:S05]  /*2780*/  BSYNC B0 ;  /* 0x0000000000007941 */ /* 0x000fea0003800000 */
.L_x_2739:
        /* <DEDUP_REMOVED lines=14> */
.L_x_2742:
[----:B------:R-:W-:Y:S05]  /*2870*/  BSYNC B0 ;  /* 0x0000000000007941 */ /* 0x000fea0003800000 */
.L_x_2741:
        /* <DEDUP_REMOVED lines=14> */
.L_x_2744:
[----:B------:R-:W-:Y:S05]  /*2960*/  BSYNC B0 ;  /* 0x0000000000007941 */ /* 0x000fea0003800000 */
.L_x_2743:
        /* <DEDUP_REMOVED lines=14> */
.L_x_2746:
[----:B------:R-:W-:Y:S05]  /*2a50*/  BSYNC B0 ;  /* 0x0000000000007941 */ /* 0x000fea0003800000 */
.L_x_2745:
        /* <DEDUP_REMOVED lines=14> */
.L_x_2748:
[----:B------:R-:W-:Y:S05]  /*2b40*/  BSYNC B0 ;  /* 0x0000000000007941 */ /* 0x000fea0003800000 */
.L_x_2747:
        /* <DEDUP_REMOVED lines=14> */
.L_x_2750:
[----:B------:R-:W-:Y:S05]  /*2c30*/  BSYNC B0 ;  /* 0x0000000000007941 */ /* 0x000fea0003800000 */
.L_x_2749:
        /* <DEDUP_REMOVED lines=14> */
.L_x_2752:
[----:B------:R-:W-:Y:S05]  /*2d20*/  BSYNC B0 ;  /* 0x0000000000007941 */ /* 0x000fea0003800000 */
.L_x_2751:
        /* <DEDUP_REMOVED lines=14> */
.L_x_2754:
[----:B------:R-:W-:Y:S05]  /*2e10*/  BSYNC B0 ;  /* 0x0000000000007941 */ /* 0x000fea0003800000 */
.L_x_2753:
        /* <DEDUP_REMOVED lines=14> */
.L_x_2756:
[----:B------:R-:W-:Y:S05]  /*2f00*/  BSYNC B0 ;  /* 0x0000000000007941 */ /* 0x000fea0003800000 */
.L_x_2755:
        /* <DEDUP_REMOVED lines=14> */
.L_x_2758:
[----:B------:R-:W-:Y:S05]  /*2ff0*/  BSYNC B0 ;  /* 0x0000000000007941 */ /* 0x000fea0003800000 */
.L_x_2757:
        /* <DEDUP_REMOVED lines=14> */
.L_x_2760:
[----:B------:R-:W-:Y:S05]  /*30e0*/  BSYNC B0 ;  /* 0x0000000000007941 */ /* 0x000fea0003800000 */
.L_x_2759:
        /* <DEDUP_REMOVED lines=14> */
.L_x_2762:
[----:B------:R-:W-:Y:S05]  /*31d0*/  BSYNC B0 ;  /* 0x0000000000007941 */ /* 0x000fea0003800000 */
.L_x_2761:
        /* <DEDUP_REMOVED lines=14> */
.L_x_2764:
[----:B------:R-:W-:Y:S05]  /*32c0*/  BSYNC B0 ;  /* 0x0000000000007941 */ /* 0x000fea0003800000 */
.L_x_2763:
        /* <DEDUP_REMOVED lines=14> */
.L_x_2766:
[----:B------:R-:W-:Y:S05]  /*33b0*/  BSYNC B0 ;  /* 0x0000000000007941 */ /* 0x000fea0003800000 */
.L_x_2765:
        /* <DEDUP_REMOVED lines=14> */
.L_x_2768:
[----:B------:R-:W-:Y:S05]  /*34a0*/  BSYNC B0 ;  /* 0x0000000000007941 */ /* 0x000fea0003800000 */
.L_x_2767:
        /* <DEDUP_REMOVED lines=14> */
.L_x_2770:
[----:B------:R-:W-:Y:S05]  /*3590*/  BSYNC B0 ;  /* 0x0000000000007941 */ /* 0x000fea0003800000 */
.L_x_2769:
        /* <DEDUP_REMOVED lines=14> */
.L_x_2772:
[----:B------:R-:W-:Y:S05]  /*3680*/  BSYNC B0 ;  /* 0x0000000000007941 */ /* 0x000fea0003800000 */
.L_x_2771:
        /* <DEDUP_REMOVED lines=14> */
.L_x_2774:
[----:B------:R-:W-:Y:S05]  /*3770*/  BSYNC B0 ;  /* 0x0000000000007941 */ /* 0x000fea0003800000 */
.L_x_2773:
        /* <DEDUP_REMOVED lines=14> */
.L_x_2776:
[----:B------:R-:W-:Y:S05]  /*3860*/  BSYNC B0 ;  /* 0x0000000000007941 */ /* 0x000fea0003800000 */
.L_x_2775:
        /* <DEDUP_REMOVED lines=14> */
.L_x_2778:
[----:B------:R-:W-:Y:S05]  /*3950*/  BSYNC B0 ;  /* 0x0000000000007941 */ /* 0x000fea0003800000 */
.L_x_2777:
        /* <DEDUP_REMOVED lines=14> */
.L_x_2780:
[----:B------:R-:W-:Y:S05]  /*3a40*/  BSYNC B0 ;  /* 0x0000000000007941 */ /* 0x000fea0003800000 */
.L_x_2779:
        /* <DEDUP_REMOVED lines=14> */
.L_x_2782:
[----:B------:R-:W-:Y:S05]  /*3b30*/  BSYNC B0 ;  /* 0x0000000000007941 */ /* 0x000fea0003800000 */
.L_x_2781:
        /* <DEDUP_REMOVED lines=14> */
.L_x_2784:
[----:B------:R-:W-:Y:S05]  /*3c20*/  BSYNC B0 ;  /* 0x0000000000007941 */ /* 0x000fea0003800000 */
.L_x_2783:
        /* <DEDUP_REMOVED lines=14> */
.L_x_2786:
[----:B------:R-:W-:Y:S05]  /*3d10*/  BSYNC B0 ;  /* 0x0000000000007941 */ /* 0x000fea0003800000 */
.L_x_2785:
        /* <DEDUP_REMOVED lines=14> */
.L_x_2788:
[----:B------:R-:W-:Y:S05]  /*3e00*/  BSYNC B0 ;  /* 0x0000000000007941 */ /* 0x000fea0003800000 */
.L_x_2787:
        /* <DEDUP_REMOVED lines=14> */
.L_x_2790:
[----:B------:R-:W-:Y:S05]  /*3ef0*/  BSYNC B0 ;  /* 0x0000000000007941 */ /* 0x000fea0003800000 */
.L_x_2789:
        /* <DEDUP_REMOVED lines=14> */
.L_x_2792:
[----:B------:R-:W-:Y:S05]  /*3fe0*/  BSYNC B0 ;  /* 0x0000000000007941 */ /* 0x000fea0003800000 */
.L_x_2791:
        /* <DEDUP_REMOVED lines=14> */
.L_x_2794:
[----:B------:R-:W-:Y:S05]  /*40d0*/  BSYNC B0 ;  /* 0x0000000000007941 */ /* 0x000fea0003800000 */
.L_x_2793:
        /* <DEDUP_REMOVED lines=14> */
.L_x_2796:
[----:B------:R-:W-:Y:S05]  /*41c0*/  BSYNC B0 ;  /* 0x0000000000007941 */ /* 0x000fea0003800000 */
.L_x_2795:
        /* <DEDUP_REMOVED lines=14> */
.L_x_2798:
[----:B------:R-:W-:Y:S05]  /*42b0*/  BSYNC B0 ;  /* 0x0000000000007941 */ /* 0x000fea0003800000 */
.L_x_2797:
        /* <DEDUP_REMOVED lines=14> */
.L_x_2800:
[----:B------:R-:W-:Y:S05]  /*43a0*/  BSYNC B0 ;  /* 0x0000000000007941 */ /* 0x000fea0003800000 */
.L_x_2799:
        /* <DEDUP_REMOVED lines=14> */
.L_x_2802:
[----:B------:R-:W-:Y:S05]  /*4490*/  BSYNC B0 ;  /* 0x0000000000007941 */ /* 0x000fea0003800000 */
.L_x_2801:
        /* <DEDUP_REMOVED lines=14> */
.L_x_2804:
[----:B------:R-:W-:Y:S05]  /*4580*/  BSYNC B0 ;  /* 0x0000000000007941 */ /* 0x000fea0003800000 */
.L_x_2803:
        /* <DEDUP_REMOVED lines=14> */
.L_x_2806:
[----:B------:R-:W-:Y:S05]  /*4670*/  BSYNC B0 ;  /* 0x0000000000007941 */ /* 0x000fea0003800000 */
.L_x_2805:
        /* <DEDUP_REMOVED lines=14> */
.L_x_2808:
[----:B------:R-:W-:Y:S05]  /*4760*/  BSYNC B0 ;  /* 0x0000000000007941 */ /* 0x000fea0003800000 */
.L_x_2807:
        /* <DEDUP_REMOVED lines=14> */
.L_x_2810:
[----:B------:R-:W-:Y:S05]  /*4850*/  BSYNC B0 ;  /* 0x0000000000007941 */ /* 0x000fea0003800000 */
.L_x_2809:
        /* <DEDUP_REMOVED lines=14> */
.L_x_2812:
[----:B------:R-:W-:Y:S05]  /*4940*/  BSYNC B0 ;  /* 0x0000000000007941 */ /* 0x000fea0003800000 */
.L_x_2811:
        /* <DEDUP_REMOVED lines=14> */
.L_x_2814:
[----:B------:R-:W-:Y:S05]  /*4a30*/  BSYNC B0 ;  /* 0x0000000000007941 */ /* 0x000fea0003800000 */
.L_x_2813:
        /* <DEDUP_REMOVED lines=14> */
.L_x_2816:
[----:B------:R-:W-:Y:S05]  /*4b20*/  BSYNC B0 ;  /* 0x0000000000007941 */ /* 0x000fea0003800000 */
.L_x_2815:
        /* <DEDUP_REMOVED lines=14> */
.L_x_2818:
[----:B------:R-:W-:Y:S05]  /*4c10*/  BSYNC B0 ;  /* 0x0000000000007941 */ /* 0x000fea0003800000 */
.L_x_2817:
        /* <DEDUP_REMOVED lines=14> */
.L_x_2820:
[----:B------:R-:W-:Y:S05]  /*4d00*/  BSYNC B0 ;  /* 0x0000000000007941 */ /* 0x000fea0003800000 */
.L_x_2819:
        /* <DEDUP_REMOVED lines=14> */
.L_x_2822:
[----:B------:R-:W-:Y:S05]  /*4df0*/  BSYNC B0 ;  /* 0x0000000000007941 */ /* 0x000fea0003800000 */
.L_x_2821:
        /* <DEDUP_REMOVED lines=14> */
.L_x_2824:
[----:B------:R-:W-:Y:S05]  /*4ee0*/  BSYNC B0 ;  /* 0x0000000000007941 */ /* 0x000fea0003800000 */
.L_x_2823:
        /* <DEDUP_REMOVED lines=14> */
.L_x_2826:
[----:B------:R-:W-:Y:S05]  /*4fd0*/  BSYNC B0 ;  /* 0x0000000000007941 */ /* 0x000fea0003800000 */
.L_x_2825:
        /* <DEDUP_REMOVED lines=14> */
.L_x_2828:
[----:B------:R-:W-:Y:S05]  /*50c0*/  BSYNC B0 ;  /* 0x0000000000007941 */ /* 0x000fea0003800000 */
.L_x_2827:
        /* <DEDUP_REMOVED lines=14> */
.L_x_2830:
[----:B------:R-:W-:Y:S05]  /*51b0*/  BSYNC B0 ;  /* 0x0000000000007941 */ /* 0x000fea0003800000 */
.L_x_2829:
        /* <DEDUP_REMOVED lines=14> */
.L_x_2832:
[----:B------:R-:W-:Y:S05]  /*52a0*/  BSYNC B0 ;  /* 0x0000000000007941 */ /* 0x000fea0003800000 */
.L_x_2831:
        /* <DEDUP_REMOVED lines=14> */
.L_x_2834:
[----:B------:R-:W-:Y:S05]  /*5390*/  BSYNC B0 ;  /* 0x0000000000007941 */ /* 0x000fea0003800000 */
.L_x_2833:
        /* <DEDUP_REMOVED lines=14> */
.L_x_2836:
[----:B------:R-:W-:Y:S05]  /*5480*/  BSYNC B0 ;  /* 0x0000000000007941 */ /* 0x000fea0003800000 */
.L_x_2835:
        /* <DEDUP_REMOVED lines=14> */
.L_x_2838:
[----:B------:R-:W-:Y:S05]  /*5570*/  BSYNC B0 ;  /* 0x0000000000007941 */ /* 0x000fea0003800000 */
.L_x_2837:
        /* <DEDUP_REMOVED lines=14> */
.L_x_2840:
[----:B------:R-:W-:Y:S05]  /*5660*/  BSYNC B0 ;  /* 0x0000000000007941 */ /* 0x000fea0003800000 */
.L_x_2839:
[----:B------:R-:W-:Y:S01]  /*5670*/  BSSY B0, `(.L_x_2841) ;  /* 0x000000d000007945 */ /* 0x000fe20003800000 */
        /* <DEDUP_REMOVED lines=12> */
.L_x_2842:
[----:B------:R-:W-:Y:S05]  /*5740*/  BSYNC B0 ;  /* 0x0000000000007941 */ /* 0x000fea0003800000 */
.L_x_2841:
        /* <DEDUP_REMOVED lines=13> */
.L_x_2844:
[----:B------:R-:W-:Y:S05]  /*5820*/  BSYNC B0 ;  /* 0x0000000000007941 */ /* 0x000fea0003800000 */
.L_x_2843:
        /* <DEDUP_REMOVED lines=13> */
.L_x_2846:
[----:B------:R-:W-:Y:S05]  /*5900*/  BSYNC B0 ;  /* 0x0000000000007941 */ /* 0x000fea0003800000 */
.L_x_2845:
        /* <DEDUP_REMOVED lines=13> */
.L_x_2848:
[----:B------:R-:W-:Y:S05]  /*59e0*/  BSYNC B0 ;  /* 0x0000000000007941 */ /* 0x000fea0003800000 */
.L_x_2847:
[----:B------:R-:W-:Y:S01]  /*59f0*/  PRMT R64, R68, 0x9910, RZ ;  /* 0x0000991044407816 */ /* 0x000fe200000000ff */
[----:B------:R-:W-:Y:S03]  /*5a00*/  BSSY B0, `(.L_x_2849) ;  /* 0x000004c000007945 */ /* 0x000fe60003800000 */
[----:B------:R-:W-:-:S04]  /*5a10*/  ISETP.NE.AND P5, PT, R64, RZ, PT ;  /* 0x000000ff4000720c */ /* 0x000fc80003fa5270 */
[----:B------:R-:W-:Y:S02]  /*5a20*/  FSEL R67, R67, -QNAN , P5 ;  /* 0xfff0000043437808 */ /* 0x000fe40002800000 */
[----:B------:R-:W-:-:S03]  /*5a30*/  FSEL R66, R66, RZ, P5 ;  /* 0x000000ff42427208 */ /* 0x000fc60002800000 */
[----:B------:R-:W-:Y:S04]  /*5a40*/  SHFL.BFLY PT, R65, R67, 0x10, 0x1f ;  /* 0x0e001f0043417f89 */ /* 0x000fe800000e0000 */
[----:B------:R-:W0:Y:S02]  /*5a50*/  SHFL.BFLY PT, R64, R66, 0x10, 0x1f ;  /* 0x0e001f0042407f89 */ /* 0x000e2400000e0000 */
[----:B0-----:R-:W0:-:S06]  /*5a60*/  DSETP.GEU.AND P5, PT, R66, R64, PT ;  /* 0x000000404200722a */ /* 0x001e0c0003fae000 */
[----:B0-----:R-:W-:Y:S02]  /*5a70*/  FSEL R69, R65, R67, !P5 ;  /* 0x0000004341457208 */ /* 0x001fe40006800000 */
[----:B------:R-:W-:Y:S02]  /*5a80*/  FSEL R68, R64, R66, !P5 ;  /* 0x0000004240447208 */ /* 0x000fe40006800000 */
[----:B------:R-:W-:Y:S01]  /*5a90*/  CS2R R66, SRZ ;  /* 0x0000000000427805 */ /* 0x000fe2000001ff00 */
        /* <DEDUP_REMOVED lines=16> */
[----:B------:R-:W-:-:S03]  /*5ba0*/  FSEL R146, R64, R144, !P5 ;  /* 0x0000009040927208 */ /* 0x000fc60006800000 */
[----:B------:R-:W-:Y:S04]  /*5bb0*/  SHFL.BFLY PT, R65, R147, 0x1, 0x1f ;  /* 0x0c201f0093417f89 */ /* 0x000fe800000e0000 */
[----:B------:R-:W0:Y:S02]  /*5bc0*/  SHFL.BFLY PT, R64, R146, 0x1, 0x1f ;  /* 0x0c201f0092407f89 */ /* 0x000e2400000e0000 */
[----:B0-----:R-:W0:-:S06]  /*5bd0*/  DSETP.GEU.AND P5, PT, R146, R64, PT ;  /* 0x000000409200722a */ /* 0x001e0c0003fae000 */
[----:B0-----:R-:W-:Y:S02]  /*5be0*/  FSEL R64, R64, R146, !P5 ;  /* 0x0000009240407208 */ /* 0x001fe40006800000 */
[----:B------:R-:W-:Y:S01]  /*5bf0*/  FSEL R65, R65, R147, !P5 ;  /* 0x0000009341417208 */ /* 0x000fe20006800000 */
[----:B------:R-:W-:Y:S05]  /*5c00*/  @P0 BRA `(.L_x_2850) ;  /* 0x000002b000000947 */ /* 0x000fea0003800000 */
[----:B------:R-:W2:Y:S02]  /*5c10*/  LDG.E.U8 R143, [R2.64] ;  /* 0x00000004028f7981 */ /* 0x000ea4000c1e1100 */
[----:B--2---:R-:W-:-:S13]  /*5c20*/  ISETP.NE.AND P0, PT, R143, RZ, PT ;  /* 0x000000ff8f00720c */ /* 0x004fda0003f05270 */
[----:B------:R-:W-:Y:S05]  /*5c30*/  @P0 BRA `(.L_x_2850) ;  /* 0x0000028000000947 */ /* 0x000fea0003800000 */
[----:B------:R-:W0:Y:S01]  /*5c40*/  DADD R72, -R64, R72 ;  /* 0x0000000040487229 */ /* 0x000e220000000148 */
[----:B------:R-:W-:Y:S01]  /*5c50*/  IMAD.MOV.U32 R70, RZ, RZ, 0x652b82fe ;  /* 0x652b82feff467424 */ /* 0x000fe200078e00ff */
[----:B------:R-:W-:Y:S01]  /*5c60*/  BSSY B1, `(.L_x_2851) ;  /* 0x0000024000017945 */ /* 0x000fe20003800000 */
[----:B------:R-:W-:Y:S02]  /*5c70*/  IMAD.MOV.U32 R71, RZ, RZ, 0x3ff71547 ;  /* 0x3ff71547ff477424 */ /* 0x000fe400078e00ff */
[----:B------:R-:W-:Y:S02]  /*5c80*/  IMAD.MOV.U32 R146, RZ, RZ, 0x69ce2bdf ;  /* 0x69ce2bdfff927424 */ /* 0x000fe400078e00ff */
[----:B------:R-:W-:Y:S02]  /*5c90*/  IMAD.MOV.U32 R147, RZ, RZ, 0x3e5ade15 ;  /* 0x3e5ade15ff937424 */ /* 0x000fe400078e00ff */
[----:B0-----:R-:W0:Y:S01]  /*5ca0*/  DFMA R70, R72, R70, 6.75539944105574400000e+15 ;  /* 0x433800004846742b */ /* 0x001e220000000046 */
[----:B------:R-:W-:-:S05]  /*5cb0*/  FSETP.GEU.FTZ.AND P0, PT, |R73|, 4.1917929649353027344, PT ;  /* 0x4086232b4900780b */ /* 0x000fca0003f1e200 */
[----:B0-----:R-:W0:-:S06]  /*5cc0*/  DADD R66, R70, -6.75539944105574400000e+15 ;  /* 0xc338000046427429 */ /* 0x001e0c0000000000 */
[----:B0-----:R-:W0:-:S06]  /*5cd0*/  DFMA R144, R66, c[0x2][0x0], R72 ;  /* 0x0080000042907a2b */ /* 0x001e0c0000000048 */
[----:B0-----:R-:W0:-:S06]  /*5ce0*/  DFMA R66, R66, c[0x2][0x8], R144 ;  /* 0x0080020042427a2b */ /* 0x001e0c0000000090 */
[----:B0-----:R-:W0:-:S06]  /*5cf0*/  DFMA R144, R66, R146, c[0x2][0x10] ;  /* 0x008004004290762b */ /* 0x001e0c0000000092 */
        /* <DEDUP_REMOVED lines=8> */
[----:B0-----:R-:W0:-:S06]  /*5d80*/  DFMA R144, R66, R144, 1 ;  /* 0x3ff000004290742b */ /* 0x001e0c0000000090 */
[----:B0-----:R-:W0:-:S10]  /*5d90*/  DFMA R144, R66, R144, 1 ;  /* 0x3ff000004290742b */ /* 0x001e140000000090 */
[----:B0-----:R-:W-:Y:S02]  /*5da0*/  IMAD R67, R70, 0x100000, R145 ;  /* 0x0010000046437824 */ /* 0x001fe400078e0291 */
[----:B------:R-:W-:Y:S01]  /*5db0*/  IMAD.MOV.U32 R66, RZ, RZ, R144 ;  /* 0x000000ffff427224 */ /* 0x000fe200078e0090 */
[----:B------:R-:W-:Y:S05]  /*5dc0*/  @!P0 BRA `(.L_x_2852) ;  /* 0x000000d000008947 */ /* 0x000fea0003800000 */
[----:B------:R-:W-:-:S04]  /*5dd0*/  DADD R66, R72, +INF ;  /* 0x7ff0000048427429 */ /* 0x000fc80000000000 */
[----:B------:R-:W0:-:S06]  /*5de0*/  DSETP.GEU.AND P0, PT, R72, RZ, PT ;  /* 0x000000ff4800722a */ /* 0x000e0c0003f0e000 */
[----:B0-----:R-:W-:Y:S02]  /*5df0*/  FSEL R66, R66, RZ, P0 ;  /* 0x000000ff42427208 */ /* 0x001fe40000000000 */
[----:B------:R-:W-:Y:S02]  /*5e00*/  FSEL R67, R67, RZ, P0 ;  /* 0x000000ff43437208 */ /* 0x000fe40000000000 */
[----:B------:R-:W-:-:S13]  /*5e10*/  FSETP.GEU.FTZ.AND P0, PT, |R73|, 4.2275390625, PT ;  /* 0x408748004900780b */ /* 0x000fda0003f1e200 */
[----:B------:R-:W-:Y:S01]  /*5e20*/  @!P0 LEA.HI R71, R70, R70, RZ, 0x1 ;  /* 0x0000004646478211 */ /* 0x000fe200078f08ff */
[----:B------:R-:W-:-:S03]  /*5e30*/  @!P0 IMAD.MOV.U32 R72, RZ, RZ, RZ ;  /* 0x000000ffff488224 */ /* 0x000fc600078e00ff */
[----:B------:R-:W-:-:S05]  /*5e40*/  @!P0 SHF.R.S32.HI R71, RZ, 0x1, R71 ;  /* 0x00000001ff478819 */ /* 0x000fca0000011447 */
[----:B------:R-:W-:Y:S02]  /*5e50*/  @!P0 IMAD.IADD R70, R70, 0x1, -R71 ;  /* 0x0000000146468824 */ /* 0x000fe400078e0a47 */
[----:B------:R-:W-:-:S03]  /*5e60*/  @!P0 IMAD R71, R71, 0x100000, R145 ;  /* 0x0010000047478824 */ /* 0x000fc600078e0291 */
[----:B------:R-:W-:Y:S01]  /*5e70*/  @!P0 LEA R73, R70, 0x3ff00000, 0x14 ;  /* 0x3ff0000046498811 */ /* 0x000fe200078ea0ff */
[----:B------:R-:W-:-:S06]  /*5e80*/  @!P0 IMAD.MOV.U32 R70, RZ, RZ, R144 ;  /* 0x000000ffff468224 */ /* 0x000fcc00078e0090 */
[----:B------:R0:W1:-:S06]  /*5e90*/  @!P0 DMUL R66, R70, R72 ;  /* 0x0000004846428228 */ /* 0x00004c0000000000 */
.L_x_2852:
[----:B------:R-:W-:Y:S05]  /*5ea0*/  BSYNC B1 ;  /* 0x0000000000017941 */ /* 0x000fea0003800000 */
.L_x_2851:
[----:B01----:R0:W1:-:S06]  /*5eb0*/  DADD R70, RZ, R66 ;  /* 0x00000000ff467229 */ /* 0x00304c0000000042 */
.L_x_2850:
[----:B------:R-:W-:Y:S05]  /*5ec0*/  BSYNC B0 ;  /* 0x0000000000007941 */ /* 0x000fea0003800000 */
.L_x_2849:
[----:B------:R-:W-:Y:S01]  /*5ed0*/  LOP3.LUT P0, RZ, R141, 0x4, RZ, 0xc0, !PT ;  /* 0x000000048dff7812 */ /* 0x000fe2000780c0ff */
[----:B------:R-:W-:-:S12]  /*5ee0*/  BSSY B0, `(.L_x_2853) ;  /* 0x000002d000007945 */ /* 0x000fd80003800000 */
[----:B------:R-:W-:Y:S05]  /*5ef0*/  @P0 BRA `(.L_x_2854) ;  /* 0x000002b000000947 */ /* 0x000fea0003800000 */
[----:B------:R-:W2:Y:S02]  /*5f00*/  LDG.E.U8 R72, [R2.64+0x20] ;  /* 0x0000200402487981 */ /* 0x000ea4000c1e1100 */
[----:B--2---:R-:W-:-:S13]  /*5f10*/  ISETP.NE.AND P0, PT, R72, RZ, PT ;  /* 0x000000ff4800720c */ /* 0x004fda0003f05270 */
[----:B------:R-:W-:Y:S05]  /*5f20*/  @P0 BRA `(.L_x_2854) ;  /* 0x0000028000000947 */ /* 0x000fea0003800000 */
[----:B-----5:R-:W2:Y:S01]  /*5f30*/  DADD R74, -R64, R74 ;  /* 0x00000000404a7229 */ /* 0x020ea2000000014a */
[----:B------:R-:W-:Y:S01]  /*5f40*/  IMAD.MOV.U32 R72, RZ, RZ, 0x652b82fe ;  /* 0x652b82feff487424 */ /* 0x000fe200078e00ff */
[----:B------:R-:W-:Y:S01]  /*5f50*/  BSSY B1, `(.L_x_2855) ;  /* 0x0000024000017945 */ /* 0x000fe20003800000 */
[----:B------:R-:W-:Y:S02]  /*5f60*/  IMAD.MOV.U32 R73, RZ, RZ, 0x3ff71547 ;  /* 0x3ff71547ff497424 */ /* 0x000fe400078e00ff */
[----:B------:R-:W-:Y:S02]  /*5f70*/  IMAD.MOV.U32 R146, RZ, RZ, 0x69ce2bdf ;  /* 0x69ce2bdfff927424 */ /* 0x000fe400078e00ff */
[----:B------:R-:W-:Y:S02]  /*5f80*/  IMAD.MOV.U32 R147, RZ, RZ, 0x3e5ade15 ;  /* 0x3e5ade15ff937424 */ /* 0x000fe400078e00ff */
[----:B--2---:R-:W2:Y:S01]  /*5f90*/  DFMA R72, R74, R72, 6.75539944105574400000e+15 ;  /* 0x433800004a48742b */ /* 0x004ea20000000048 */
[----:B------:R-:W-:-:S05]  /*5fa0*/  FSETP.GEU.FTZ.AND P0, PT, |R75|, 4.1917929649353027344, PT ;  /* 0x4086232b4b00780b */ /* 0x000fca0003f1e200 */
[----:B--2---:R-:W2:-:S06]  /*5fb0*/  DADD R68, R72, -6.75539944105574400000e+15 ;  /* 0xc338000048447429 */ /* 0x004e8c0000000000 */
[----:B--2---:R-:W2:-:S06]  /*5fc0*/  DFMA R144, R68, c[0x2][0x0], R74 ;  /* 0x0080000044907a2b */ /* 0x004e8c000000004a */
[----:B--2---:R-:W2:-:S06]  /*5fd0*/  DFMA R68, R68, c[0x2][0x8], R144 ;  /* 0x0080020044447a2b */ /* 0x004e8c0000000090 */
[----:B--2---:R-:W2:-:S06]  /*5fe0*/  DFMA R144, R68, R146, c[0x2][0x10] ;  /* 0x008004004490762b */ /* 0x004e8c0000000092 */
        /* <DEDUP_REMOVED lines=8> */
[----:B--2---:R-:W2:-:S06]  /*6070*/  DFMA R144, R68, R144, 1 ;  /* 0x3ff000004490742b */ /* 0x004e8c0000000090 */
[----:B--2---:R-:W2:-:S10]  /*6080*/  DFMA R144, R68, R144, 1 ;  /* 0x3ff000004490742b */ /* 0x004e940000000090 */
[----:B--2---:R-:W-:Y:S02]  /*6090*/  IMAD R69, R72, 0x100000, R145 ;  /* 0x0010000048457824 */ /* 0x004fe400078e0291 */
[----:B------:R-:W-:Y:S01]  /*60a0*/  IMAD.MOV.U32 R68, RZ, RZ, R144 ;  /* 0x000000ffff447224 */ /* 0x000fe200078e0090 */
[----:B------:R-:W-:Y:S05]  /*60b0*/  @!P0 BRA `(.L_x_2856) ;  /* 0x000000d000008947 */ /* 0x000fea0003800000 */
[----:B------:R-:W-:-:S04]  /*60c0*/  DADD R68, R74, +INF ;  /* 0x7ff000004a447429 */ /* 0x000fc80000000000 */
[----:B------:R-:W2:-:S06]  /*60d0*/  DSETP.GEU.AND P0, PT, R74, RZ, PT ;  /* 0x000000ff4a00722a */ /* 0x000e8c0003f0e000 */
[----:B--2---:R-:W-:Y:S02]  /*60e0*/  FSEL R68, R68, RZ, P0 ;  /* 0x000000ff44447208 */ /* 0x004fe40000000000 */
        /* <DEDUP_REMOVED lines=9> */
[----:B------:R2:W3:-:S06]  /*6180*/  @!P0 DMUL R68, R72, R74 ;  /* 0x0000004a48448228 */ /* 0x0004cc0000000000 */
.L_x_2856:
[----:B------:R-:W-:Y:S05]  /*6190*/  BSYNC B1 ;  /* 0x0000000000017941 */ /* 0x000fea0003800000 */
.L_x_2855:
[----:B-1-3--:R1:W3:-:S06]  /*61a0*/  DADD R70, R68, R70 ;  /* 0x0000000044467229 */ /* 0x00a2cc0000000046 */
.L_x_2854:
[----:B------:R-:W-:Y:S05]  /*61b0*/  BSYNC B0 ;  /* 0x0000000000007941 */ /* 0x000fea0003800000 */
.L_x_2853:
[----:B------:R-:W-:Y:S01]  /*61c0*/  LOP3.LUT P0, RZ, R141, 0x8, RZ, 0xc0, !PT ;  /* 0x000000088dff7812 */ /* 0x000fe2000780c0ff */
[----:B------:R-:W-:Y:S01]  /*61d0*/  BSSY B0, `(.L_x_2857) ;  /* 0x000002f000007945 */ /* 0x000fe20003800000 */
[----:B--2---:R-:W-:Y:S01]  /*61e0*/  CS2R R72, SRZ ;  /* 0x0000000000487805 */ /* 0x004fe2000001ff00 */
[----:B-----5:R-:W-:-:S10]  /*61f0*/  CS2R R74, SRZ ;  /* 0x00000000004a7805 */ /* 0x020fd4000001ff00 */
[----:B------:R-:W-:Y:S05]  /*6200*/  @P0 BRA `(.L_x_2858) ;  /* 0x000002b000000947 */ /* 0x000fea0003800000 */
[----:B------:R-:W2:Y:S02]  /*6210*/  LDG.E.U8 R143, [R2.64+0x40] ;  /* 0x00004004028f7981 */ /* 0x000ea4000c1e1100 */
[----:B--2---:R-:W-:-:S13]  /*6220*/  ISETP.NE.AND P0, PT, R143, RZ, PT ;  /* 0x000000ff8f00720c */ /* 0x004fda0003f05270 */
[----:B------:R-:W-:Y:S05]  /*6230*/  @P0 BRA `(.L_x_2858) ;  /* 0x0000028000000947 */ /* 0x000fea0003800000 */
[----:B------:R2:W4:Y:S01]  /*6240*/  DADD R144, -R64, R76 ;  /* 0x0000000040907229 */ /* 0x000522000000014c */
[----:B------:R-:W-:Y:S01]  /*6250*/  IMAD.MOV.U32 R148, RZ, RZ, 0x69ce2bdf ;  /* 0x69ce2bdfff947424 */ /* 0x000fe200078e00ff */
[----:B------:R-:W-:Y:S01]  /*6260*/  BSSY B1, `(.L_x_2859) ;  /* 0x0000024000017945 */ /* 0x000fe20003800000 */
[----:B--2---:R-:W-:Y:S02]  /*6270*/  IMAD.MOV.U32 R76, RZ, RZ, 0x652b82fe ;  /* 0x652b82feff4c7424 */ /* 0x004fe400078e00ff */
[----:B------:R-:W-:Y:S02]  /*6280*/  IMAD.MOV.U32 R77, RZ, RZ, 0x3ff71547 ;  /* 0x3ff71547ff4d7424 */ /* 0x000fe400078e00ff */
[----:B------:R-:W-:-:S03]  /*6290*/  IMAD.MOV.U32 R149, RZ, RZ, 0x3e5ade15 ;  /* 0x3e5ade15ff957424 */ /* 0x000fc600078e00ff */
[----:B----4-:R-:W-:Y:S01]  /*62a0*/  FSETP.GEU.FTZ.AND P0, PT, |R145|, 4.1917929649353027344, PT ;  /* 0x4086232b9100780b */ /* 0x010fe20003f1e200 */
[----:B------:R-:W2:-:S06]  /*62b0*/  DFMA R76, R144, R76, 6.75539944105574400000e+15 ;  /* 0x43380000904c742b */ /* 0x000e8c000000004c */
        /* <DEDUP_REMOVED lines=29> */
[----:B------:R2:W4:-:S06]  /*6490*/  @!P0 DMUL R74, R76, R144 ;  /* 0x000000904c4a8228 */ /* 0x00050c0000000000 */
.L_x_2860:
[----:B------:R-:W-:Y:S05]  /*64a0*/  BSYNC B1 ;  /* 0x0000000000017941 */ /* 0x000fea0003800000 */
.L_x_2859:
[----:B-1-34-:R1:W3:-:S06]  /*64b0*/  DADD R70, R70, R74 ;  /* 0x0000000046467229 */ /* 0x01a2cc000000004a */
.L_x_2858:
[----:B------:R-:W-:Y:S05]  /*64c0*/  BSYNC B0 ;  /* 0x0000000000007941 */ /* 0x000fea0003800000 */
.L_x_2857:
[----:B------:R-:W-:Y:S01]  /*64d0*/  LOP3.LUT P0, RZ, R141, 0x10, RZ, 0xc0, !PT ;  /* 0x000000108dff7812 */ /* 0x000fe2000780c0ff */
[----:B------:R-:W-:-:S12]  /*64e0*/  BSSY B0, `(.L_x_2861) ;  /* 0x000002d000007945 */ /* 0x000fd80003800000 */
[----:B------:R-:W-:Y:S05]  /*64f0*/  @P0 BRA `(.L_x_2862) ;  /* 0x000002b000000947 */ /* 0x000fea0003800000 */
[----:B--2---:R-:W2:Y:S02]  /*6500*/  LDG.E.U8 R76, [R2.64+0x60] ;  /* 0x00006004024c7981 */ /* 0x004ea4000c1e1100 */
[----:B--2---:R-:W-:-:S13]  /*6510*/  ISETP.NE.AND P0, PT, R76, RZ, PT ;  /* 0x000000ff4c00720c */ /* 0x004fda0003f05270 */
[----:B------:R-:W-:Y:S05]  /*6520*/  @P0 BRA `(.L_x_2862) ;  /* 0x0000028000000947 */ /* 0x000fea0003800000 */
[----:B------:R-:W2:Y:S01]  /*6530*/  DADD R78, -R64, R78 ;  /* 0x00000000404e7229 */ /* 0x000ea2000000014e */
        /* <DEDUP_REMOVED lines=37> */
.L_x_2864:
[----:B------:R-:W-:Y:S05]  /*6790*/  BSYNC B1 ;  /* 0x0000000000017941 */ /* 0x000fea0003800000 */
.L_x_2863:
[----:B-1-34-:R1:W3:-:S06]  /*67a0*/  DADD R70, R70, R72 ;  /* 0x0000000046467229 */ /* 0x01a2cc0000000048 */
.L_x_2862:
[----:B------:R-:W-:Y:S05]  /*67b0*/  BSYNC B0 ;  /* 0x0000000000007941 */ /* 0x000fea0003800000 */
.L_x_2861:
[----:B------:R-:W-:Y:S01]  /*67c0*/  LOP3.LUT P0, RZ, R141, 0x20, RZ, 0xc0, !PT ;  /* 0x000000208dff7812 */ /* 0x000fe2000780c0ff */
[----:B------:R-:W-:Y:S01]  /*67d0*/  BSSY B0, `(.L_x_2865) ;  /* 0x000002f000007945 */ /* 0x000fe20003800000 */
[----:B--2---:R-:W-:Y:S01]  /*67e0*/  CS2R R76, SRZ ;  /* 0x00000000004c7805 */ /* 0x004fe2000001ff00 */
[----:B------:R-:W-:-:S10]  /*67f0*/  CS2R R78, SRZ ;  /* 0x00000000004e7805 */ /* 0x000fd4000001ff00 */
        /* <DEDUP_REMOVED lines=42> */
.L_x_2868:
[----:B------:R-:W-:Y:S05]  /*6aa0*/  BSYNC B1 ;  /* 0x0000000000017941 */ /* 0x000fea0003800000 */
.L_x_2867:
[----:B-1-34-:R1:W3:-:S06]  /*6ab0*/  DADD R70, R70, R78 ;  /* 0x0000000046467229 */ /* 0x01a2cc000000004e */
.L_x_2866:
[----:B------:R-:W-:Y:S05]  /*6ac0*/  BSYNC B0 ;  /* 0x0000000000007941 */ /* 0x000fea0003800000 */
.L_x_2865:
[----:B------:R-:W-:Y:S01]  /*6ad0*/  LOP3.LUT P0, RZ, R141, 0x40, RZ, 0xc0, !PT ;  /* 0x000000408dff7812 */ /* 0x000fe2000780c0ff */
[----:B------:R-:W-:-:S12]  /*6ae0*/  BSSY B0, `(.L_x_2869) ;  /* 0x000002d000007945 */ /* 0x000fd80003800000 */
[----:B------:R-:W-:Y:S05]  /*6af0*/  @P0 BRA `(.L_x_2870) ;  /* 0x000002b000000947 */ /* 0x000fea0003800000 */
[----:B--2---:R-:W2:Y:S02]  /*6b00*/  LDG.E.U8 R82, [R2.64+0xa0] ;  /* 0x0000a00402527981 */ /* 0x004ea4000c1e1100 */
        /* <DEDUP_REMOVED lines=40> */
.L_x_2872:
[----:B------:R-:W-:Y:S05]  /*6d90*/  BSYNC B1 ;  /* 0x0000000000017941 */ /* 0x000fea0003800000 */
.L_x_2871:
[----:B-1-34-:R1:W3:-:S06]  /*6da0*/  DADD R70, R70, R76 ;  /* 0x0000000046467229 */ /* 0x01a2cc000000004c */
.L_x_2870:
[----:B------:R-:W-:Y:S05]  /*6db0*/  BSYNC B0 ;  /* 0x0000000000007941 */ /* 0x000fea0003800000 */
.L_x_2869:
        /* <DEDUP_REMOVED lines=46> */
.L_x_2876:
[----:B------:R-:W-:Y:S05]  /*70a0*/  BSYNC B1 ;  /* 0x0000000000017941 */ /* 0x000fea0003800000 */
.L_x_2875:
[----:B-1-34-:R1:W3:-:S06]  /*70b0*/  DADD R70, R70, R82 ;  /* 0x0000000046467229 */ /* 0x01a2cc0000000052 */
.L_x_2874:
[----:B------:R-:W-:Y:S05]  /*70c0*/  BSYNC B0 ;  /* 0x0000000000007941 */ /* 0x000fea0003800000 */
.L_x_2873:
        /* <DEDUP_REMOVED lines=44> */
.L_x_2880:
[----:B------:R-:W-:Y:S05]  /*7390*/  BSYNC B1 ;  /* 0x0000000000017941 */ /* 0x000fea0003800000 */
.L_x_2879:
[----:B-1-34-:R1:W3:-:S06]  /*73a0*/  DADD R70, R70, R80 ;  /* 0x0000000046467229 */ /* 0x01a2cc0000000050 */
.L_x_2878:
[----:B------:R-:W-:Y:S05]  /*73b0*/  BSYNC B0 ;  /* 0x0000000000007941 */ /* 0x000fea0003800000 */
.L_x_2877:
        /* <DEDUP_REMOVED lines=46> */
.L_x_2884:
[----:B------:R-:W-:Y:S05]  /*76a0*/  BSYNC B1 ;  /* 0x0000000000017941 */ /* 0x000fea0003800000 */
.L_x_2883:
[----:B-1-34-:R1:W3:-:S06]  /*76b0*/  DADD R70, R70, R86 ;  /* 0x0000000046467229 */ /* 0x01a2cc0000000056 */
.L_x_2882:
[----:B------:R-:W-:Y:S05]  /*76c0*/  BSYNC B0 ;  /* 0x0000000000007941 */ /* 0x000fea0003800000 */
.L_x_2881:
        /* <DEDUP_REMOVED lines=44> */
.L_x_2888:
[----:B------:R-:W-:Y:S05]  /*7990*/  BSYNC B1 ;  /* 0x0000000000017941 */ /* 0x000fea0003800000 */
.L_x_2887:
[----:B-1-34-:R1:W3:-:S06]  /*79a0*/  DADD R70, R70, R84 ;  /* 0x0000000046467229 */ /* 0x01a2cc0000000054 */
.L_x_2886:
[----:B------:R-:W-:Y:S05]  /*79b0*/  BSYNC B0 ;  /* 0x0000000000007941 */ /* 0x000fea0003800000 */
.L_x_2885:
        /* <DEDUP_REMOVED lines=46> */
.L_x_2892:
[----:B------:R-:W-:Y:S05]  /*7ca0*/  BSYNC B1 ;  /* 0x0000000000017941 */ /* 0x000fea0003800000 */
.L_x_2891:
[----:B-1-34-:R1:W3:-:S06]  /*7cb0*/  DADD R70, R70, R90 ;  /* 0x0000000046467229 */ /* 0x01a2cc000000005a */
.L_x_2890:
[----:B------:R-:W-:Y:S05]  /*7cc0*/  BSYNC B0 ;  /* 0x0000000000007941 */ /* 0x000fea0003800000 */
.L_x_2889:
        /* <DEDUP_REMOVED lines=44> */
.L_x_2896:
[----:B------:R-:W-:Y:S05]  /*7f90*/  BSYNC B1 ;  /* 0x0000000000017941 */ /* 0x000fea0003800000 */
.L_x_2895:
[----:B-1-34-:R1:W3:-:S06]  /*7fa0*/  DADD R70, R70, R88 ;  /* 0x0000000046467229 */ /* 0x01a2cc0000000058 */
.L_x_2894:
[----:B------:R-:W-:Y:S05]  /*7fb0*/  BSYNC B0 ;  /* 0x0000000000007941 */ /* 0x000fea0003800000 */
.L_x_2893:
        /* <DEDUP_REMOVED lines=46> */
.L_x_2900:
[----:B------:R-:W-:Y:S05]  /*82a0*/  BSYNC B1 ;  /* 0x0000000000017941 */ /* 0x000fea0003800000 */
.L_x_2899:
[----:B-1-34-:R1:W3:-:S06]  /*82b0*/  DADD R70, R70, R94 ;  /* 0x0000000046467229 */ /* 0x01a2cc000000005e */
.L_x_2898:
[----:B------:R-:W-:Y:S05]  /*82c0*/  BSYNC B0 ;  /* 0x0000000000007941 */ /* 0x000fea0003800000 */
.L_x_2897:
        /* <DEDUP_REMOVED lines=44> */
.L_x_2904:
[----:B------:R-:W-:Y:S05]  /*8590*/  BSYNC B1 ;  /* 0x0000000000017941 */ /* 0x000fea0003800000 */
.L_x_2903:
[----:B-1-34-:R1:W3:-:S06]  /*85a0*/  DADD R70, R70, R92 ;  /* 0x0000000046467229 */ /* 0x01a2cc000000005c */
.L_x_2902:
[----:B------:R-:W-:Y:S05]  /*85b0*/  BSYNC B0 ;  /* 0x0000000000007941 */ /* 0x000fea0003800000 */
.L_x_2901:
        /* <DEDUP_REMOVED lines=46> */
.L_x_2908:
[----:B------:R-:W-:Y:S05]  /*88a0*/  BSYNC B1 ;  /* 0x0000000000017941 */ /* 0x000fea0003800000 */
.L_x_2907:
[----:B-1-34-:R1:W3:-:S06]  /*88b0*/  DADD R70, R70, R98 ;  /* 0x0000000046467229 */ /* 0x01a2cc0000000062 */
.L_x_2906:
[----:B------:R-:W-:Y:S05]  /*88c0*/  BSYNC B0 ;  /* 0x0000000000007941 */ /* 0x000fea0003800000 */
.L_x_2905:
        /* <DEDUP_REMOVED lines=44> */
.L_x_2912:
[----:B------:R-:W-:Y:S05]  /*8b90*/  BSYNC B1 ;  /* 0x0000000000017941 */ /* 0x000fea0003800000 */
.L_x_2911:
[----:B-1-34-:R1:W3:-:S06]  /*8ba0*/  DADD R70, R70, R96 ;  /* 0x0000000046467229 */ /* 0x01a2cc0000000060 */
.L_x_2910:
[----:B------:R-:W-:Y:S05]  /*8bb0*/  BSYNC B0 ;  /* 0x0000000000007941 */ /* 0x000fea0003800000 */
.L_x_2909:
        /* <DEDUP_REMOVED lines=46> */
.L_x_2916:
[----:B------:R-:W-:Y:S05]  /*8ea0*/  BSYNC B1 ;  /* 0x0000000000017941 */ /* 0x000fea0003800000 */
.L_x_2915:
[----:B-1-34-:R1:W3:-:S06]  /*8eb0*/  DADD R70, R70, R102 ;  /* 0x0000000046467229 */ /* 0x01a2cc0000000066 */
.L_x_2914:
[----:B------:R-:W-:Y:S05]  /*8ec0*/  BSYNC B0 ;  /* 0x0000000000007941 */ /* 0x000fea0003800000 */
.L_x_2913:
        /* <DEDUP_REMOVED lines=44> */
.L_x_2920:
[----:B------:R-:W-:Y:S05]  /*9190*/  BSYNC B1 ;  /* 0x0000000000017941 */ /* 0x000fea0003800000 */
.L_x_2919:
[----:B-1-34-:R1:W3:-:S06]  /*91a0*/  DADD R70, R70, R100 ;  /* 0x0000000046467229 */ /* 0x01a2cc0000000064 */
.L_x_2918:
[----:B------:R-:W-:Y:S05]  /*91b0*/  BSYNC B0 ;  /* 0x0000000000007941 */ /* 0x000fea0003800000 */
.L_x_2917:
        /* <DEDUP_REMOVED lines=46> */
.L_x_2924:
[----:B------:R-:W-:Y:S05]  /*94a0*/  BSYNC B1 ;  /* 0x0000000000017941 */ /* 0x000fea0003800000 */
.L_x_2923:
[----:B-1-34-:R1:W3:-:S06]  /*94b0*/  DADD R70, R70, R106 ;  /* 0x0000000046467229 */ /* 0x01a2cc000000006a */
.L_x_2922:
[----:B------:R-:W-:Y:S05]  /*94c0*/  BSYNC B0 ;  /* 0x0000000000007941 */ /* 0x000fea0003800000 */
.L_x_2921:
        /* <DEDUP_REMOVED lines=44> */
.L_x_2928:
[----:B------:R-:W-:Y:S05]  /*9790*/  BSYNC B1 ;  /* 0x0000000000017941 */ /* 0x000fea0003800000 */
.L_x_2927:
[----:B-1-34-:R1:W3:-:S06]  /*97a0*/  DADD R70, R70, R104 ;  /* 0x0000000046467229 */ /* 0x01a2cc0000000068 */
.L_x_2926:
[----:B------:R-:W-:Y:S05]  /*97b0*/  BSYNC B0 ;  /* 0x0000000000007941 */ /* 0x000fea0003800000 */
.L_x_2925:
        /* <DEDUP_REMOVED lines=46> */
.L_x_2932:
[----:B------:R-:W-:Y:S05]  /*9aa0*/  BSYNC B1 ;  /* 0x0000000000017941 */ /* 0x000fea0003800000 */
.L_x_2931:
[----:B-1-34-:R1:W3:-:S06]  /*9ab0*/  DADD R70, R70, R110 ;  /* 0x0000000046467229 */ /* 0x01a2cc000000006e */
.L_x_2930:
[----:B------:R-:W-:Y:S05]  /*9ac0*/  BSYNC B0 ;  /* 0x0000000000007941 */ /* 0x000fea0003800000 */
.L_x_2929:
        /* <DEDUP_REMOVED lines=44> */
.L_x_2936:
[----:B------:R-:W-:Y:S05]  /*9d90*/  BSYNC B1 ;  /* 0x0000000000017941 */ /* 0x000fea0003800000 */
.L_x_2935:
[----:B-1-34-:R1:W3:-:S06]  /*9da0*/  DADD R70, R70, R108 ;  /* 0x0000000046467229 */ /* 0x01a2cc000000006c */
.L_x_2934:
[----:B------:R-:W-:Y:S05]  /*9db0*/  BSYNC B0 ;  /* 0x0000000000007941 */ /* 0x000fea0003800000 */
.L_x_2933:
        /* <DEDUP_REMOVED lines=46> */
.L_x_2940:
[----:B------:R-:W-:Y:S05]  /*a0a0*/  BSYNC B1 ;  /* 0x0000000000017941 */ /* 0x000fea0003800000 */
.L_x_2939:
[----:B-1-34-:R1:W3:-:S06]  /*a0b0*/  DADD R70, R70, R114 ;  /* 0x0000000046467229 */ /* 0x01a2cc0000000072 */
.L_x_2938:
[----:B------:R-:W-:Y:S05]  /*a0c0*/  BSYNC B0 ;  /* 0x0000000000007941 */ /* 0x000fea0003800000 */
.L_x_2937:
        /* <DEDUP_REMOVED lines=44> */
.L_x_2944:
[----:B------:R-:W-:Y:S05]  /*a390*/  BSYNC B1 ;  /* 0x0000000000017941 */ /* 0x000fea0003800000 */
.L_x_2943:
[----:B-1-34-:R1:W3:-:S06]  /*a3a0*/  DADD R70, R70, R112 ;  /* 0x0000000046467229 */ /* 0x01a2cc0000000070 */
.L_x_2942:
[----:B------:R-:W-:Y:S05]  /*a3b0*/  BSYNC B0 ;  /* 0x0000000000007941 */ /* 0x000fea0003800000 */
.L_x_2941:
        /* <DEDUP_REMOVED lines=46> */
.L_x_2948:
[----:B------:R-:W-:Y:S05]  /*a6a0*/  BSYNC B1 ;  /* 0x0000000000017941 */ /* 0x000fea0003800000 */
.L_x_2947:
[----:B-1-34-:R1:W3:-:S06]  /*a6b0*/  DADD R70, R70, R120 ;  /* 0x0000000046467229 */ /* 0x01a2cc0000000078 */
.L_x_2946:
[----:B------:R-:W-:Y:S05]  /*a6c0*/  BSYNC B0 ;  /* 0x0000000000007941 */ /* 0x000fea0003800000 */
.L_x_2945:
        /* <DEDUP_REMOVED lines=44> */
.L_x_2952:
[----:B------:R-:W-:Y:S05]  /*a990*/  BSYNC B1 ;  /* 0x0000000000017941 */ /* 0x000fea0003800000 */
.L_x_2951:
[----:B-1-34-:R1:W3:-:S06]  /*a9a0*/  DADD R70, R70, R122 ;  /* 0x0000000046467229 */ /* 0x01a2cc000000007a */
.L_x_2950:
[----:B------:R-:W-:Y:S05]  /*a9b0*/  BSYNC B0 ;  /* 0x0000000000007941 */ /* 0x000fea0003800000 */
.L_x_2949:
        /* <DEDUP_REMOVED lines=46> */
.L_x_2956:
[----:B------:R-:W-:Y:S05]  /*aca0*/  BSYNC B1 ;  /* 0x0000000000017941 */ /* 0x000fea0003800000 */
.L_x_2955:
[----:B-1-34-:R1:W3:-:S06]  /*acb0*/  DADD R70, R70, R124 ;  /* 0x0000000046467229 */ /* 0x01a2cc000000007c */
.L_x_2954:
[----:B------:R-:W-:Y:S05]  /*acc0*/  BSYNC B0 ;  /* 0x0000000000007941 */ /* 0x000fea0003800000 */
.L_x_2953:
        /* <DEDUP_REMOVED lines=44> */
.L_x_2960:
[----:B------:R-:W-:Y:S05]  /*af90*/  BSYNC B1 ;  /* 0x0000000000017941 */ /* 0x000fea0003800000 */
.L_x_2959:
[----:B-1-34-:R1:W3:-:S06]  /*afa0*/  DADD R70, R70, R126 ;  /* 0x0000000046467229 */ /* 0x01a2cc000000007e */
.L_x_2958:
[----:B------:R-:W-:Y:S05]  /*afb0*/  BSYNC B0 ;  /* 0x0000000000007941 */ /* 0x000fea0003800000 */
.L_x_2957:
        /* <DEDUP_REMOVED lines=46> */
.L_x_2964:
[----:B------:R-:W-:Y:S05]  /*b2a0*/  BSYNC B1 ;  /* 0x0000000000017941 */ /* 0x000fea0003800000 */
.L_x_2963:
[----:B-1-34-:R1:W3:-:S06]  /*b2b0*/  DADD R70, R70, R128 ;  /* 0x0000000046467229 */ /* 0x01a2cc0000000080 */
.L_x_2962:
[----:B------:R-:W-:Y:S05]  /*b2c0*/  BSYNC B0 ;  /* 0x0000000000007941 */ /* 0x000fea0003800000 */
.L_x_2961:
        /* <DEDUP_REMOVED lines=44> */
.L_x_2968:
[----:B------:R-:W-:Y:S05]  /*b590*/  BSYNC B1 ;  /* 0x0000000000017941 */ /* 0x000fea0003800000 */
.L_x_2967:
[----:B-1-34-:R1:W3:-:S06]  /*b5a0*/  DADD R70, R70, R130 ;  /* 0x0000000046467229 */ /* 0x01a2cc0000000082 */
.L_x_2966:
[----:B------:R-:W-:Y:S05]  /*b5b0*/  BSYNC B0 ;  /* 0x0000000000007941 */ /* 0x000fea0003800000 */
.L_x_2965:
        /* <DEDUP_REMOVED lines=46> */
.L_x_2972:
[----:B------:R-:W-:Y:S05]  /*b8a0*/  BSYNC B1 ;  /* 0x0000000000017941 */ /* 0x000fea0003800000 */
.L_x_2971:
[----:B-1-34-:R1:W3:-:S06]  /*b8b0*/  DADD R70, R70, R132 ;  /* 0x0000000046467229 */ /* 0x01a2cc0000000084 */
.L_x_2970:
[----:B------:R-:W-:Y:S05]  /*b8c0*/  BSYNC B0 ;  /* 0x0000000000007941 */ /* 0x000fea0003800000 */
.L_x_2969:
        /* <DEDUP_REMOVED lines=44> */
.L_x_2976:
[----:B------:R-:W-:Y:S05]  /*bb90*/  BSYNC B1 ;  /* 0x0000000000017941 */ /* 0x000fea0003800000 */
.L_x_2975:
[----:B-1-34-:R1:W3:-:S06]  /*bba0*/  DADD R70, R70, R134 ;  /* 0x0000000046467229 */ /* 0x01a2cc0000000086 */
.L_x_2974:
[----:B------:R-:W-:Y:S05]  /*bbb0*/  BSYNC B0 ;  /* 0x0000000000007941 */ /* 0x000fea0003800000 */
.L_x_2973:
        /* <DEDUP_REMOVED lines=46> */
.L_x_2980:
[----:B------:R-:W-:Y:S05]  /*bea0*/  BSYNC B1 ;  /* 0x0000000000017941 */ /* 0x000fea0003800000 */
.L_x_2979:
[----:B-1-34-:R1:W3:-:S06]  /*beb0*/  DADD R70, R70, R136 ;  /* 0x0000000046467229 */ /* 0x01a2cc0000000088 */
.L_x_2978:
[----:B------:R-:W-:Y:S05]  /*bec0*/  BSYNC B0 ;  /* 0x0000000000007941 */ /* 0x000fea0003800000 */
.L_x_2977:
        /* <DEDUP_REMOVED lines=44> */
.L_x_2984:
[----:B------:R-:W-:Y:S05]  /*c190*/  BSYNC B1 ;  /* 0x0000000000017941 */ /* 0x000fea0003800000 */
.L_x_2983:
[----:B-1-34-:R1:W3:-:S06]  /*c1a0*/  DADD R70, R70, R138 ;  /* 0x0000000046467229 */ /* 0x01a2cc000000008a */
.L_x_2982:
[----:B------:R-:W-:Y:S05]  /*c1b0*/  BSYNC B0 ;  /* 0x0000000000007941 */ /* 0x000fea0003800000 */
.L_x_2981:
        /* <DEDUP_REMOVED lines=46> */
.L_x_2988:
[----:B------:R-:W-:Y:S05]  /*c4a0*/  BSYNC B1 ;  /* 0x0000000000017941 */ /* 0x000fea0003800000 */
.L_x_2987:
[----:B-1-34-:R1:W3:-:S06]  /*c4b0*/  DADD R70, R70, R116 ;  /* 0x0000000046467229 */ /* 0x01a2cc0000000074 */
.L_x_2986:
[----:B------:R-:W-:Y:S05]  /*c4c0*/  BSYNC B0 ;  /* 0x0000000000007941 */ /* 0x000fea0003800000 */
.L_x_2985:
        /* <DEDUP_REMOVED lines=44> */
.L_x_2992:
[----:B------:R-:W-:Y:S05]  /*c790*/  BSYNC B1 ;  /* 0x0000000000017941 */ /* 0x000fea0003800000 */
.L_x_2991:
[----:B-1-34-:R1:W3:-:S06]  /*c7a0*/  DADD R70, R70, R118 ;  /* 0x0000000046467229 */ /* 0x01a2cc0000000076 */
.L_x_2990:
[----:B------:R-:W-:Y:S05]  /*c7b0*/  BSYNC B0 ;  /* 0x0000000000007941 */ /* 0x000fea0003800000 */
.L_x_2989:
        /* <DEDUP_REMOVED lines=46> */
.L_x_2996:
[----:B------:R-:W-:Y:S05]  /*caa0*/  BSYNC B1 ;  /* 0x0000000000017941 */ /* 0x000fea0003800000 */
.L_x_2995:
[----:B-1-34-:R1:W3:-:S06]  /*cab0*/  DADD R70, R70, R8 ;  /* 0x0000000046467229 */ /* 0x01a2cc0000000008 */
.L_x_2994:
[----:B------:R-:W-:Y:S05]  /*cac0*/  BSYNC B0 ;  /* 0x0000000000007941 */ /* 0x000fea0003800000 */
.L_x_2993:
        /* <DEDUP_REMOVED lines=44> */
.L_x_3000:
[----:B------:R-:W-:Y:S05]  /*cd90*/  BSYNC B1 ;  /* 0x0000000000017941 */ /* 0x000fea0003800000 */
.L_x_2999:
[----:B-1-34-:R1:W3:-:S06]  /*cda0*/  DADD R70, R70, R10 ;  /* 0x0000000046467229 */ /* 0x01a2cc000000000a */
.L_x_2998:
[----:B------:R-:W-:Y:S05]  /*cdb0*/  BSYNC B0 ;  /* 0x0000000000007941 */ /* 0x000fea0003800000 */
.L_x_2997:
        /* <DEDUP_REMOVED lines=46> */
.L_x_3004:
[----:B------:R-:W-:Y:S05]  /*d0a0*/  BSYNC B1 ;  /* 0x0000000000017941 */ /* 0x000fea0003800000 */
.L_x_3003:
[----:B-1-34-:R1:W3:-:S06]  /*d0b0*/  DADD R70, R70, R12 ;  /* 0x0000000046467229 */ /* 0x01a2cc000000000c */
.L_x_3002:
[----:B------:R-:W-:Y:S05]  /*d0c0*/  BSYNC B0 ;  /* 0x0000000000007941 */ /* 0x000fea0003800000 */
.L_x_3001:
        /* <DEDUP_REMOVED lines=44> */
.L_x_3008:
[----:B------:R-:W-:Y:S05]  /*d390*/  BSYNC B1 ;  /* 0x0000000000017941 */ /* 0x000fea0003800000 */
.L_x_3007:
[----:B-1-34-:R1:W3:-:S06]  /*d3a0*/  DADD R70, R70, R14 ;  /* 0x0000000046467229 */ /* 0x01a2cc000000000e */
.L_x_3006:
[----:B------:R-:W-:Y:S05]  /*d3b0*/  BSYNC B0 ;  /* 0x0000000000007941 */ /* 0x000fea0003800000 */
.L_x_3005:
        /* <DEDUP_REMOVED lines=46> */
.L_x_3012:
[----:B------:R-:W-:Y:S05]  /*d6a0*/  BSYNC B1 ;  /* 0x0000000000017941 */ /* 0x000fea0003800000 */
.L_x_3011:
[----:B-1-34-:R1:W3:-:S06]  /*d6b0*/  DADD R70, R70, R16 ;  /* 0x0000000046467229 */ /* 0x01a2cc0000000010 */
.L_x_3010:
[----:B------:R-:W-:Y:S05]  /*d6c0*/  BSYNC B0 ;  /* 0x0000000000007941 */ /* 0x000fea0003800000 */
.L_x_3009:
        /* <DEDUP_REMOVED lines=44> */
.L_x_3016:
[----:B------:R-:W-:Y:S05]  /*d990*/  BSYNC B1 ;  /* 0x0000000000017941 */ /* 0x000fea0003800000 */
.L_x_3015:
[----:B-1-34-:R1:W3:-:S06]  /*d9a0*/  DADD R70, R70, R18 ;  /* 0x0000000046467229 */ /* 0x01a2cc0000000012 */
.L_x_3014:
[----:B------:R-:W-:Y:S05]  /*d9b0*/  BSYNC B0 ;  /* 0x0000000000007941 */ /* 0x000fea0003800000 */
.L_x_3013:
        /* <DEDUP_REMOVED lines=46> */
.L_x_3020:
[----:B------:R-:W-:Y:S05]  /*dca0*/  BSYNC B1 ;  /* 0x0000000000017941 */ /* 0x000fea0003800000 */
.L_x_3019:
[----:B-1-34-:R1:W3:-:S06]  /*dcb0*/  DADD R70, R70, R20 ;  /* 0x0000000046467229 */ /* 0x01a2cc0000000014 */
.L_x_3018:
[----:B------:R-:W-:Y:S05]  /*dcc0*/  BSYNC B0 ;  /* 0x0000000000007941 */ /* 0x000fea0003800000 */
.L_x_3017:
        /* <DEDUP_REMOVED lines=44> */
.L_x_3024:
[----:B------:R-:W-:Y:S05]  /*df90*/  BSYNC B1 ;  /* 0x0000000000017941 */ /* 0x000fea0003800000 */
.L_x_3023:
[----:B-1-34-:R1:W3:-:S06]  /*dfa0*/  DADD R70, R70, R22 ;  /* 0x0000000046467229 */ /* 0x01a2cc0000000016 */
.L_x_3022:
[----:B------:R-:W-:Y:S05]  /*dfb0*/  BSYNC B0 ;  /* 0x0000000000007941 */ /* 0x000fea0003800000 */
.L_x_3021:
        /* <DEDUP_REMOVED lines=46> */
.L_x_3028:
[----:B------:R-:W-:Y:S05]  /*e2a0*/  BSYNC B1 ;  /* 0x0000000000017941 */ /* 0x000fea0003800000 */
.L_x_3027:
[----:B-1-34-:R1:W3:-:S06]  /*e2b0*/  DADD R70, R70, R24 ;  /* 0x0000000046467229 */ /* 0x01a2cc0000000018 */
.L_x_3026:
[----:B------:R-:W-:Y:S05]  /*e2c0*/  BSYNC B0 ;  /* 0x0000000000007941 */ /* 0x000fea0003800000 */
.L_x_3025:
        /* <DEDUP_REMOVED lines=44> */
.L_x_3032:
[----:B------:R-:W-:Y:S05]  /*e590*/  BSYNC B1 ;  /* 0x0000000000017941 */ /* 0x000fea0003800000 */
.L_x_3031:
[----:B-1-34-:R1:W3:-:S06]  /*e5a0*/  DADD R70, R70, R26 ;  /* 0x0000000046467229 */ /* 0x01a2cc000000001a */
.L_x_3030:
[----:B------:R-:W-:Y:S05]  /*e5b0*/  BSYNC B0 ;  /* 0x0000000000007941 */ /* 0x000fea0003800000 */
.L_x_3029:
        /* <DEDUP_REMOVED lines=46> */
.L_x_3036:
[----:B------:R-:W-:Y:S05]  /*e8a0*/  BSYNC B1 ;  /* 0x0000000000017941 */ /* 0x000fea0003800000 */
.L_x_3035:
[----:B-1-34-:R1:W3:-:S06]  /*e8b0*/  DADD R70, R70, R28 ;  /* 0x0000000046467229 */ /* 0x01a2cc000000001c */
.L_x_3034:
[----:B------:R-:W-:Y:S05]  /*e8c0*/  BSYNC B0 ;  /* 0x0000000000007941 */ /* 0x000fea0003800000 */
.L_x_3033:
        /* <DEDUP_REMOVED lines=44> */
.L_x_3040:
[----:B------:R-:W-:Y:S05]  /*eb90*/  BSYNC B1 ;  /* 0x0000000000017941 */ /* 0x000fea0003800000 */
.L_x_3039:
[----:B-1-34-:R1:W3:-:S06]  /*eba0*/  DADD R70, R70, R30 ;  /* 0x0000000046467229 */ /* 0x01a2cc000000001e */
.L_x_3038:
[----:B------:R-:W-:Y:S05]  /*ebb0*/  BSYNC B0 ;  /* 0x0000000000007941 */ /* 0x000fea0003800000 */
.L_x_3037:
        /* <DEDUP_REMOVED lines=46> */
.L_x_3044:
[----:B------:R-:W-:Y:S05]  /*eea0*/  BSYNC B1 ;  /* 0x0000000000017941 */ /* 0x000fea0003800000 */
.L_x_3043:
[----:B-1-34-:R1:W3:-:S06]  /*eeb0*/  DADD R70, R70, R32 ;  /* 0x0000000046467229 */ /* 0x01a2cc0000000020 */
.L_x_3042:
[----:B------:R-:W-:Y:S05]  /*eec0*/  BSYNC B0 ;  /* 0x0000000000007941 */ /* 0x000fea0003800000 */
.L_x_3041:
        /* <DEDUP_REMOVED lines=44> */
.L_x_3048:
[----:B------:R-:W-:Y:S05]  /*f190*/  BSYNC B1 ;  /* 0x0000000000017941 */ /* 0x000fea0003800000 */
.L_x_3047:
[----:B-1-34-:R1:W3:-:S06]  /*f1a0*/  DADD R70, R70, R34 ;  /* 0x0000000046467229 */ /* 0x01a2cc0000000022 */
.L_x_3046:
[----:B------:R-:W-:Y:S05]  /*f1b0*/  BSYNC B0 ;  /* 0x0000000000007941 */ /* 0x000fea0003800000 */
.L_x_3045:
        /* <DEDUP_REMOVED lines=46> */
.L_x_3052:
[----:B------:R-:W-:Y:S05]  /*f4a0*/  BSYNC B1 ;  /* 0x0000000000017941 */ /* 0x000fea0003800000 */
.L_x_3051:
[----:B-1-34-:R1:W3:-:S06]  /*f4b0*/  DADD R70, R70, R36 ;  /* 0x0000000046467229 */ /* 0x01a2cc0000000024 */
.L_x_3050:
[----:B------:R-:W-:Y:S05]  /*f4c0*/  BSYNC B0 ;  /* 0x0000000000007941 */ /* 0x000fea0003800000 */
.L_x_3049:
        /* <DEDUP_REMOVED lines=44> */
.L_x_3056:
[----:B------:R-:W-:Y:S05]  /*f790*/  BSYNC B1 ;  /* 0x0000000000017941 */ /* 0x000fea0003800000 */
.L_x_3055:
[----:B-1-34-:R1:W3:-:S06]  /*f7a0*/  DADD R70, R70, R38 ;  /* 0x0000000046467229 */ /* 0x01a2cc0000000026 */
.L_x_3054:
[----:B------:R-:W-:Y:S05]  /*f7b0*/  BSYNC B0 ;  /* 0x0000000000007941 */ /* 0x000fea0003800000 */
.L_x_3053:
        /* <DEDUP_REMOVED lines=46> */
.L_x_3060:
[----:B------:R-:W-:Y:S05]  /*faa0*/  BSYNC B1 ;  /* 0x0000000000017941 */ /* 0x000fea0003800000 */
.L_x_3059:
[----:B-1-34-:R1:W3:-:S06]  /*fab0*/  DADD R70, R70, R40 ;  /* 0x0000000046467229 */ /* 0x01a2cc0000000028 */
.L_x_3058:
[----:B------:R-:W-:Y:S05]  /*fac0*/  BSYNC B0 ;  /* 0x0000000000007941 */ /* 0x000fea0003800000 */
.L_x_3057:
        /* <DEDUP_REMOVED lines=44> */
.L_x_3064:
[----:B------:R-:W-:Y:S05]  /*fd90*/  BSYNC B1 ;  /* 0x0000000000017941 */ /* 0x000fea0003800000 */
.L_x_3063:
[----:B-1-34-:R1:W3:-:S06]  /*fda0*/  DADD R70, R70, R42 ;  /* 0x0000000046467229 */ /* 0x01a2cc000000002a */
.L_x_3062:
[----:B------:R-:W-:Y:S05]  /*fdb0*/  BSYNC B0 ;  /* 0x0000000000007941 */ /* 0x000fea0003800000 */
.L_x_3061:
        /* <DEDUP_REMOVED lines=46> */
.L_x_3068:
[----:B------:R-:W-:Y:S05]  /*100a0*/  BSYNC B1 ;  /* 0x0000000000017941 */ /* 0x000fea0003800000 */
.L_x_3067:
[----:B-1-34-:R1:W3:-:S06]  /*100b0*/  DADD R70, R70, R44 ;  /* 0x0000000046467229 */ /* 0x01a2cc000000002c */
.L_x_3066:
[----:B------:R-:W-:Y:S05]  /*100c0*/  BSYNC B0 ;  /* 0x0000000000007941 */ /* 0x000fea0003800000 */
.L_x_3065:
        /* <DEDUP_REMOVED lines=44> */
.L_x_3072:
[----:B------:R-:W-:Y:S05]  /*10390*/  BSYNC B1 ;  /* 0x0000000000017941 */ /* 0x000fea0003800000 */
.L_x_3071:
[----:B-1-34-:R1:W3:-:S06]  /*103a0*/  DADD R70, R70, R46 ;  /* 0x0000000046467229 */ /* 0x01a2cc000000002e */
.L_x_3070:
[----:B------:R-:W-:Y:S05]  /*103b0*/  BSYNC B0 ;  /* 0x0000000000007941 */ /* 0x000fea0003800000 */
.L_x_3069:
        /* <DEDUP_REMOVED lines=46> */
.L_x_3076:
[----:B------:R-:W-:Y:S05]  /*106a0*/  BSYNC B1 ;  /* 0x0000000000017941 */ /* 0x000fea0003800000 */
.L_x_3075:
[----:B-1-34-:R1:W3:-:S06]  /*106b0*/  DADD R70, R70, R50 ;  /* 0x0000000046467229 */ /* 0x01a2cc0000000032 */
.L_x_3074:
[----:B------:R-:W-:Y:S05]  /*106c0*/  BSYNC B0 ;  /* 0x0000000000007941 */ /* 0x000fea0003800000 */
.L_x_3073:
        /* <DEDUP_REMOVED lines=44> */
.L_x_3080:
[----:B------:R-:W-:Y:S05]  /*10990*/  BSYNC B1 ;  /* 0x0000000000017941 */ /* 0x000fea0003800000 */
.L_x_3079:
[----:B-1-34-:R1:W3:-:S06]  /*109a0*/  DADD R70, R70, R48 ;  /* 0x0000000046467229 */ /* 0x01a2cc0000000030 */
.L_x_3078:
[----:B------:R-:W-:Y:S05]  /*109b0*/  BSYNC B0 ;  /* 0x0000000000007941 */ /* 0x000fea0003800000 */
.L_x_3077:
        /* <DEDUP_REMOVED lines=33> */
[----:B------:R-:W-:Y:S01]  /*10bd0*/  FSETP.GEU.FTZ.AND P0, PT, |R145|, 4.2275390625, PT ;  /* 0x408748009100780b */ /* 0x000fe20003f1e200 */
[----:B------:R-:W-:-:S04]  /*10be0*/  DADD R148, R144, +INF ;  /* 0x7ff0000090947429 */ /* 0x000fc80000000000 */
[----:B------:R-:W2:-:S06]  /*10bf0*/  DSETP.GEU.AND P5, PT, R144, RZ, PT ;  /* 0x000000ff9000722a */ /* 0x000e8c0003fae000 */
[----:B--2---:R-:W-:Y:S02]  /*10c00*/  FSEL R55, R149, RZ, P5 ;  /* 0x000000ff95377208 */ /* 0x004fe40002800000 */
[----:B------:R-:W-:Y:S01]  /*10c10*/  @!P0 LEA.HI R54, R56, R56, RZ, 0x1 ;  /* 0x0000003838368211 */ /* 0x000fe200078f08ff */
[----:B------:R-:W-:-:S03]  /*10c20*/  @!P0 IMAD.MOV.U32 R144, RZ, RZ, RZ ;  /* 0x000000ffff908224 */ /* 0x000fc600078e00ff */
[----:B------:R-:W-:Y:S02]  /*10c30*/  @!P0 SHF.R.S32.HI R57, RZ, 0x1, R54 ;  /* 0x00000001ff398819 */ /* 0x000fe40000011436 */
[----:B------:R-:W-:-:S03]  /*10c40*/  FSEL R54, R148, RZ, P5 ;  /* 0x000000ff94367208 */ /* 0x000fc60002800000 */
[----:B------:R-:W-:Y:S02]  /*10c50*/  @!P0 IMAD.IADD R56, R56, 0x1, -R57 ;  /* 0x0000000138388824 */ /* 0x000fe400078e0a39 */
[----:B------:R-:W-:-:S03]  /*10c60*/  @!P0 IMAD R57, R57, 0x100000, R147 ;  /* 0x0010000039398824 */ /* 0x000fc600078e0293 */
[----:B------:R-:W-:Y:S01]  /*10c70*/  @!P0 LEA R145, R56, 0x3ff00000, 0x14 ;  /* 0x3ff0000038918811 */ /* 0x000fe200078ea0ff */
[----:B------:R-:W-:-:S06]  /*10c80*/  @!P0 IMAD.MOV.U32 R56, RZ, RZ, R146 ;  /* 0x000000ffff388224 */ /* 0x000fcc00078e0092 */
[----:B------:R2:W4:-:S06]  /*10c90*/  @!P0 DMUL R54, R56, R144 ;  /* 0x0000009038368228 */ /* 0x00050c0000000000 */
.L_x_3084:
[----:B------:R-:W-:Y:S05]  /*10ca0*/  BSYNC B1 ;  /* 0x0000000000017941 */ /* 0x000fea0003800000 */
.L_x_3083:
[----:B-1-34-:R1:W3:-:S06]  /*10cb0*/  DADD R70, R70, R54 ;  /* 0x0000000046467229 */ /* 0x01a2cc0000000036 */
.L_x_3082:
[----:B------:R-:W-:Y:S05]  /*10cc0*/  BSYNC B0 ;  /* 0x0000000000007941 */ /* 0x000fea0003800000 */
.L_x_3081:
        /* <DEDUP_REMOVED lines=44> */
.L_x_3088:
[----:B------:R-:W-:Y:S05]  /*10f90*/  BSYNC B1 ;  /* 0x0000000000017941 */ /* 0x000fea0003800000 */
.L_x_3087:
[----:B-1-34-:R1:W3:-:S06]  /*10fa0*/  DADD R70, R70, R52 ;  /* 0x0000000046467229 */ /* 0x01a2cc0000000034 */
.L_x_3086:
[----:B------:R-:W-:Y:S05]  /*10fb0*/  BSYNC B0 ;  /* 0x0000000000007941 */ /* 0x000fea0003800000 */
.L_x_3085:
[----:B------:R-:W-:Y:S01]  /*10fc0*/  BSSY B0, `(.L_x_3089) ;  /* 0x000002f000007945 */ /* 0x000fe20003800000 */
[----:B--2---:R-:W-:Y:S01]  /*10fd0*/  CS2R R58, SRZ ;  /* 0x00000000003a7805 */ /* 0x004fe2000001ff00 */
[----:B------:R-:W-:Y:S01]  /*10fe0*/  CS2R R56, SRZ ;  /* 0x0000000000387805 */ /* 0x000fe2000001ff00 */
        /* <DEDUP_REMOVED lines=42> */
.L_x_3092:
[----:B------:R-:W-:Y:S05]  /*11290*/  BSYNC B1 ;  /* 0x0000000000017941 */ /* 0x000fea0003800000 */
.L_x_3091:
[----:B-1-34-:R1:W3:-:S06]  /*112a0*/  DADD R70, R70, R56 ;  /* 0x0000000046467229 */ /* 0x01a2cc0000000038 */
.L_x_3090:
[----:B------:R-:W-:Y:S05]  /*112b0*/  BSYNC B0 ;  /* 0x0000000000007941 */ /* 0x000fea0003800000 */
.L_x_3089:
[----:B------:R-:W-:Y:S01]  /*112c0*/  BSSY B0, `(.L_x_3093) ;  /* 0x000002d000007945 */ /* 0x000fe20003800000 */
        /* <DEDUP_REMOVED lines=42> */
.L_x_3096:
[----:B------:R-:W-:Y:S05]  /*11570*/  BSYNC B1 ;  /* 0x0000000000017941 */ /* 0x000fea0003800000 */
.L_x_3095:
[----:B-1-34-:R1:W3:-:S06]  /*11580*/  DADD R70, R70, R58 ;  /* 0x0000000046467229 */ /* 0x01a2cc000000003a */
.L_x_3094:
[----:B------:R-:W-:Y:S05]  /*11590*/  BSYNC B0 ;  /* 0x0000000000007941 */ /* 0x000fea0003800000 */
.L_x_3093:
        /* <DEDUP_REMOVED lines=37> */
[----:B------:R-:W-:Y:S01]  /*117f0*/  @!P0 IMAD.MOV.U32 R140, RZ, RZ, RZ ;  /* 0x000000ffff8c8224 */ /* 0x000fe200078e00ff */
[----:B------:R-:W-:Y:S02]  /*11800*/  FSEL R61, R61, RZ, P1 ;  /* 0x000000ff3d3d7208 */ /* 0x000fe40000800000 */
[----:B------:R-:W-:-:S05]  /*11810*/  @!P0 SHF.R.S32.HI R5, RZ, 0x1, R5 ;  /* 0x00000001ff058819 */ /* 0x000fca0000011405 */
[----:B------:R-:W-:Y:S02]  /*11820*/  @!P0 IMAD.IADD R4, R4, 0x1, -R5 ;  /* 0x0000000104048824 */ /* 0x000fe400078e0a05 */
[----:B------:R-:W-:-:S03]  /*11830*/  @!P0 IMAD R5, R5, 0x100000, R145 ;  /* 0x0010000005058824 */ /* 0x000fc600078e0291 */
[----:B------:R-:W-:Y:S01]  /*11840*/  @!P0 LEA R141, R4, 0x3ff00000, 0x14 ;  /* 0x3ff00000048d8811 */ /* 0x000fe200078ea0ff */
[----:B------:R-:W-:-:S06]  /*11850*/  @!P0 IMAD.MOV.U32 R4, RZ, RZ, R144 ;  /* 0x000000ffff048224 */ /* 0x000fcc00078e0090 */
[----:B------:R2:W4:-:S06]  /*11860*/  @!P0 DMUL R60, R4, R140 ;  /* 0x0000008c043c8228 */ /* 0x00050c0000000000 */
.L_x_3100:
[----:B------:R-:W-:Y:S05]  /*11870*/  BSYNC B1 ;  /* 0x0000000000017941 */ /* 0x000fea0003800000 */
.L_x_3099:
[----:B-1-34-:R1:W3:-:S06]  /*11880*/  DADD R70, R70, R60 ;  /* 0x0000000046467229 */ /* 0x01a2cc000000003c */
.L_x_3098:
[----:B------:R-:W-:Y:S05]  /*11890*/  BSYNC B0 ;  /* 0x0000000000007941 */ /* 0x000fea0003800000 */
.L_x_3097:
[----:B------:R-:W-:Y:S01]  /*118a0*/  BSSY B0, `(.L_x_3101) ;  /* 0x000002d000007945 */ /* 0x000fe20003800000 */
[----:B------:R-:W-:Y:S05]  /*118b0*/  @P2 BRA `(.L_x_3102) ;  /* 0x000002b000002947 */ /* 0x000fea0003800000 */
[----:B------:R-:W4:Y:S02]  /*118c0*/  LDG.E.U8 R2, [R2.64+0x7e0] ;  /* 0x0007e00402027981 */ /* 0x000f24000c1e1100 */
[----:B----4-:R-:W-:-:S13]  /*118d0*/  ISETP.NE.AND P0, PT, R2, RZ, PT ;  /* 0x000000ff0200720c */ /* 0x010fda0003f05270 */
[----:B------:R-:W-:Y:S05]  /*118e0*/  @P0 BRA `(.L_x_3102) ;  /* 0x0000028000000947 */ /* 0x000fea0003800000 */
[----:B------:R4:W5:Y:S01]  /*118f0*/  DADD R6, -R64, R6 ;  /* 0x0000000040067229 */ /* 0x0009620000000106 */
[----:B------:R-:W-:Y:S01]  /*11900*/  IMAD.MOV.U32 R2, RZ, RZ, 0x652b82fe ;  /* 0x652b82feff027424 */ /* 0x000fe200078e00ff */
[----:B------:R-:W-:Y:S01]  /*11910*/  BSSY B1, `(.L_x_3103) ;  /* 0x0000024000017945 */ /* 0x000fe20003800000 */
[----:B------:R-:W-:Y:S02]  /*11920*/  IMAD.MOV.U32 R3, RZ, RZ, 0x3ff71547 ;  /* 0x3ff71547ff037424 */ /* 0x000fe400078e00ff */
[----:B----4-:R-:W-:Y:S02]  /*11930*/  IMAD.MOV.U32 R64, RZ, RZ, 0x69ce2bdf ;  /* 0x69ce2bdfff407424 */ /* 0x010fe400078e00ff */
[----:B------:R-:W-:Y:S02]  /*11940*/  IMAD.MOV.U32 R65, RZ, RZ, 0x3e5ade15 ;  /* 0x3e5ade15ff417424 */ /* 0x000fe400078e00ff */
[----:B-----5:R-:W4:Y:S01]  /*11950*/  DFMA R2, R6, R2, 6.75539944105574400000e+15 ;  /* 0x433800000602742b */ /* 0x020f220000000002 */
[----:B------:R-:W-:-:S05]  /*11960*/  FSETP.GEU.FTZ.AND P0, PT, |R7|, 4.1917929649353027344, PT ;  /* 0x4086232b0700780b */ /* 0x000fca0003f1e200 */
[----:B--2-4-:R-:W2:-:S06]  /*11970*/  DADD R4, R2, -6.75539944105574400000e+15 ;  /* 0xc338000002047429 */ /* 0x014e8c0000000000 */
        /* <DEDUP_REMOVED lines=20> */
[----:B------:R-:W-:Y:S02]  /*11ac0*/  @!P0 LEA.HI R3, R2, R2, RZ, 0x1 ;  /* 0x0000000202038211 */ /* 0x000fe400078f08ff */
[----:B------:R-:W-:Y:S02]  /*11ad0*/  FSEL R63, R63, RZ, P1 ;  /* 0x000000ff3f3f7208 */ /* 0x000fe40000800000 */
[----:B------:R-:W-:-:S05]  /*11ae0*/  @!P0 SHF.R.S32.HI R3, RZ, 0x1, R3 ;  /* 0x00000001ff038819 */ /* 0x000fca0000011403 */
[----:B------:R-:W-:Y:S02]  /*11af0*/  @!P0 IMAD.IADD R2, R2, 0x1, -R3 ;  /* 0x0000000102028824 */ /* 0x000fe400078e0a03 */
[----:B------:R-:W-:-:S03]  /*11b00*/  @!P0 IMAD R3, R3, 0x100000, R5 ;  /* 0x0010000003038824 */ /* 0x000fc600078e0205 */
[----:B------:R-:W-:Y:S01]  /*11b10*/  @!P0 LEA R5, R2, 0x3ff00000, 0x14 ;  /* 0x3ff0000002058811 */ /* 0x000fe200078ea0ff */
[----:B------:R-:W-:Y:S02]  /*11b20*/  @!P0 IMAD.MOV.U32 R2, RZ, RZ, R4 ;  /* 0x000000ffff028224 */ /* 0x000fe400078e0004 */
[----:B------:R-:W-:-:S06]  /*11b30*/  @!P0 IMAD.MOV.U32 R4, RZ, RZ, RZ ;  /* 0x000000ffff048224 */ /* 0x000fcc00078e00ff */
[----:B------:R2:W4:-:S06]  /*11b40*/  @!P0 DMUL R62, R2, R4 ;  /* 0x00000004023e8228 */ /* 0x00050c0000000000 */
.L_x_3104:
[----:B------:R-:W-:Y:S05]  /*11b50*/  BSYNC B1 ;  /* 0x0000000000017941 */ /* 0x000fea0003800000 */
.L_x_3103:
[----:B-1-34-:R1:W3:-:S06]  /*11b60*/  DADD R70, R70, R62 ;  /* 0x0000000046467229 */ /* 0x01a2cc000000003e */
.L_x_3102:
[----:B------:R-:W-:Y:S05]  /*11b70*/  BSYNC B0 ;  /* 0x0000000000007941 */ /* 0x000fea0003800000 */
.L_x_3101:
[----:B-123--:R-:W-:Y:S01]  /*11b80*/  SHFL.BFLY PT, R3, R71, 0x10, 0x1f ;  /* 0x0e001f0047037f89 */ /* 0x00efe200000e0000 */
[----:B------:R-:W-:-:S03]  /*11b90*/  ISETP.GE.AND P0, PT, R142, 0x1, PT ;  /* 0x000000018e00780c */ /* 0x000fc60003f06270 */
        /* <DEDUP_REMOVED lines=11> */
[----:B-1----:R1:W2:Y:S04]  /*11c50*/  SHFL.BFLY PT, R71, R65, 0x1, 0x1f ;  /* 0x0c201f0041477f89 */ /* 0x0022a800000e0000 */
[----:B------:R1:W3:Y:S01]  /*11c60*/  SHFL.BFLY PT, R70, R64, 0x1, 0x1f ;  /* 0x0c201f0040467f89 */ /* 0x0002e200000e0000 */
[----:B------:R-:W-:Y:S05]  /*11c70*/  @!P0 EXIT ;  /* 0x000000000000894d */ /* 0x000fea0003800000 */
[----:B------:R-:W-:Y:S01]  /*11c80*/  ISETP.GE.AND P0, PT, R0, c[0x0][0x178], PT ;  /* 0x00005e0000007a0c */ /* 0x000fe20003f06270 */
[----:B--23--:R2:W3:-:S12]  /*11c90*/  DADD R2, R64, R70 ;  /* 0x0000000040027229 */ /* 0x00c4d80000000046 */
[----:B------:R-:W-:Y:S05]  /*11ca0*/  @P0 EXIT ;  /* 0x000000000000094d */ /* 0x000fea0003800000 */
[----:B--23--:R-:W2:Y:S01]  /*11cb0*/  DSETP.NEU.AND P1, PT, R2, RZ, PT ;  /* 0x000000ff0200722a */ /* 0x00cea20003f2d000 */
[----:B------:R-:W-:Y:S01]  /*11cc0*/  BSSY B1, `(.L_x_3105) ;  /* 0x0000018000017945 */ /* 0x000fe20003800000 */
[----:B------:R-:W-:Y:S02]  /*11cd0*/  IMAD.MOV.U32 R6, RZ, RZ, 0x0 ;  /* 0x00000000ff067424 */ /* 0x000fe400078e00ff */
[----:B------:R-:W-:-:S10]  /*11ce0*/  IMAD.MOV.U32 R7, RZ, RZ, 0x7ff80000 ;  /* 0x7ff80000ff077424 */ /* 0x000fd400078e00ff */
[----:B--2---:R-:W-:Y:S05]  /*11cf0*/  @!P1 BRA `(.L_x_3106) ;  /* 0x0000014000009947 */ /* 0x004fea0003800000 */
[----:B------:R-:W2:Y:S01]  /*11d00*/  MUFU.RCP64H R5, R3 ;  /* 0x0000000300057308 */ /* 0x000ea20000001800 */
[----:B------:R-:W-:Y:S01]  /*11d10*/  IMAD.MOV.U32 R4, RZ, RZ, 0x1 ;  /* 0x00000001ff047424 */ /* 0x000fe200078e00ff */
[----:B------:R-:W-:Y:S01]  /*11d20*/  FSETP.GEU.AND P2, PT, |R67|, 6.5827683646048100446e-37, PT ;  /* 0x036000004300780b */ /* 0x000fe20003f4e200 */
[----:B------:R-:W-:Y:S04]  /*11d30*/  BSSY B2, `(.L_x_3106) ;  /* 0x0000010000027945 */ /* 0x000fe80003800000 */
[----:B--2---:R-:W2:-:S06]  /*11d40*/  DFMA R6, -R2, R4, 1 ;  /* 0x3ff000000206742b */ /* 0x004e8c0000000104 */
[----:B--2---:R-:W2:-:S06]  /*11d50*/  DFMA R6, R6, R6, R6 ;  /* 0x000000060606722b */ /* 0x004e8c0000000006 */
[----:B--2---:R-:W2:-:S06]  /*11d60*/  DFMA R6, R4, R6, R4 ;  /* 0x000000060406722b */ /* 0x004e8c0000000004 */
[----:B--2---:R-:W2:-:S06]  /*11d70*/  DFMA R4, -R2, R6, 1 ;  /* 0x3ff000000204742b */ /* 0x004e8c0000000106 */
[----:B--2---:R-:W2:-:S06]  /*11d80*/  DFMA R4, R6, R4, R6 ;  /* 0x000000040604722b */ /* 0x004e8c0000000006 */
[----:B--2---:R-:W2:-:S06]  /*11d90*/  DMUL R6, R4, R66 ;  /* 0x0000004204067228 */ /* 0x004e8c0000000000 */
[----:B-12---:R-:W1:-:S06]  /*11da0*/  DFMA R64, -R2, R6, R66 ;  /* 0x000000060240722b */ /* 0x006e4c0000000142 */
[----:B-1----:R-:W1:-:S10]  /*11db0*/  DFMA R6, R4, R64, R6 ;  /* 0x000000400406722b */ /* 0x002e540000000006 */
[----:B-1----:R-:W-:-:S05]  /*11dc0*/  FFMA R0, RZ, R3, R7 ;  /* 0x00000003ff007223 */ /* 0x002fca0000000007 */
[----:B------:R-:W-:-:S13]  /*11dd0*/  FSETP.GT.AND P0, PT, |R0|, 1.469367938527859385e-39, PT ;  /* 0x001000000000780b */ /* 0x000fda0003f04200 */
[----:B------:R-:W-:Y:S05]  /*11de0*/  @P0 BRA P2, `(.L_x_3107) ;  /* 0x0000004000000947 */ /* 0x000fea0001000000 */
[----:B------:R-:W-:Y:S01]  /*11df0*/  IMAD.MOV.U32 R64, RZ, RZ, R2 ;  /* 0x000000ffff407224 */ /* 0x000fe200078e0002 */
[----:B------:R-:W-:Y:S01]  /*11e00*/  MOV R140, 0x11e30 ;  /* 0x00011e30008c7802 */ /* 0x000fe20000000f00 */
[----:B------:R-:W-:Y:S02]  /*11e10*/  IMAD.MOV.U32 R65, RZ, RZ, R3 ;  /* 0x000000ffff417224 */ /* 0x000fe400078e0003 */
[----:B0-----:R-:W-:Y:S05]  /*11e20*/  CALL.REL.NOINC `($__internal_0_$__cuda_sm20_div_rn_f64_full) ;  /* 0x00007ac000007944 */ /* 0x001fea0003c00000 */
.L_x_3107:
[----:B------:R-:W-:Y:S05]  /*11e30*/  BSYNC B2 ;  /* 0x0000000000027941 */ /* 0x000fea0003800000 */
.L_x_3106:
[----:B------:R-:W-:Y:S05]  /*11e40*/  BSYNC B1 ;  /* 0x0000000000017941 */ /* 0x000fea0003800000 */
.L_x_3105:
[----:B------:R-:W2:Y:S04]  /*11e50*/  S2R R0, SR_TID.X ;  /* 0x0000000000007919 */ /* 0x000ea80000002100 */
[----:B------:R-:W3:Y:S04]  /*11e60*/  S2R R4, SR_TID.Y ;  /* 0x0000000000047919 */ /* 0x000ee80000002200 */
[----:B------:R-:W3:Y:S01]  /*11e70*/  S2R R5, SR_CTAID.X ;  /* 0x0000000000057919 */ /* 0x000ee20000002500 */
[----:B-12---:R-:W-:-:S04]  /*11e80*/  IADD3 R64, R0, 0x20, RZ ;  /* 0x0000002000407810 */ /* 0x006fc80007ffe0ff */
[----:B------:R-:W-:Y:S01]  /*11e90*/  ISETP.GE.AND P0, PT, R64, c[0x0][0x178], PT ;  /* 0x00005e0040007a0c */ /* 0x000fe20003f06270 */
[----:B---3--:R-:W-:Y:S02]  /*11ea0*/  IMAD R5, R5, c[0x0][0x4], R4 ;  /* 0x0000010005057a24 */ /* 0x008fe400078e0204 */
[----:B------:R-:W-:Y:S02]  /*11eb0*/  IMAD.MOV.U32 R4, RZ, RZ, 0x8 ;  /* 0x00000008ff047424 */ /* 0x000fe400078e00ff */
[----:B------:R-:W-:-:S04]  /*11ec0*/  IMAD R5, R5, c[0x0][0x174], R0 ;  /* 0x00005d0005057a24 */ /* 0x000fc800078e0200 */
[----:B------:R-:W-:-:S05]  /*11ed0*/  IMAD.WIDE R4, R5, R4, c[0x0][0x160] ;  /* 0x0000580005047625 */ /* 0x000fca00078e0204 */
[----:B------:R1:W-:Y:S01]  /*11ee0*/  STG.E.64 [R4.64], R6 ;  /* 0x0000000604007986 */ /* 0x0003e2000c101b04 */
[----:B------:R-:W-:Y:S05]  /*11ef0*/  @P0 EXIT ;  /* 0x000000000000094d */ /* 0x000fea0003800000 */
[----:B------:R-:W-:Y:S01]  /*11f00*/  BSSY B1, `(.L_x_3108) ;  /* 0x000001a000017945 */ /* 0x000fe20003800000 */
[----:B-1----:R-:W-:Y:S02]  /*11f10*/  IMAD.MOV.U32 R6, RZ, RZ, 0x0 ;  /* 0x00000000ff067424 */ /* 0x002fe400078e00ff */
[----:B------:R-:W-:Y:S01]  /*11f20*/  IMAD.MOV.U32 R7, RZ, RZ, 0x7ff80000 ;  /* 0x7ff80000ff077424 */ /* 0x000fe200078e00ff */
[----:B------:R-:W-:Y:S05]  /*11f30*/  @!P1 BRA `(.L_x_3109) ;  /* 0x0000016000009947 */ /* 0x000fea0003800000 */
[----:B------:R-:W1:Y:S01]  /*11f40*/  MUFU.RCP64H R7, R3 ;  /* 0x0000000300077308 */ /* 0x000e620000001800 */
[----:B------:R-:W-:Y:S01]  /*11f50*/  IMAD.MOV.U32 R6, RZ, RZ, 0x1 ;  /* 0x00000001ff067424 */ /* 0x000fe200078e00ff */
[----:B------:R-:W-:Y:S01]  /*11f60*/  FSETP.GEU.AND P2, PT, |R69|, 6.5827683646048100446e-37, PT ;  /* 0x036000004500780b */ /* 0x000fe20003f4e200 */
[----:B------:R-:W-:Y:S04]  /*11f70*/  BSSY B2, `(.L_x_3109) ;  /* 0x0000012000027945 */ /* 0x000fe80003800000 */
[----:B-1----:R-:W1:-:S06]  /*11f80*/  DFMA R64, -R2, R6, 1 ;  /* 0x3ff000000240742b */ /* 0x002e4c0000000106 */
[----:B-1----:R-:W1:-:S06]  /*11f90*/  DFMA R64, R64, R64, R64 ;  /* 0x000000404040722b */ /* 0x002e4c0000000040 */
[----:B-1----:R-:W1:-:S06]  /*11fa0*/  DFMA R64, R6, R64, R6 ;  /* 0x000000400640722b */ /* 0x002e4c0000000006 */
[----:B-1----:R-:W1:-:S06]  /*11fb0*/  DFMA R6, -R2, R64, 1 ;  /* 0x3ff000000206742b */ /* 0x002e4c0000000140 */
[----:B01----:R-:W0:-:S06]  /*11fc0*/  DFMA R66, R64, R6, R64 ;  /* 0x000000064042722b */ /* 0x003e0c0000000040 */
[----:B0-----:R-:W0:-:S06]  /*11fd0*/  DMUL R6, R66, R68 ;  /* 0x0000004442067228 */ /* 0x001e0c0000000000 */
[----:B0-----:R-:W0:-:S06]  /*11fe0*/  DFMA R64, -R2, R6, R68 ;  /* 0x000000060240722b */ /* 0x001e0c0000000144 */
[----:B0-----:R-:W0:-:S10]  /*11ff0*/  DFMA R6, R66, R64, R6 ;  /* 0x000000404206722b */ /* 0x001e140000000006 */
[----:B0-----:R-:W-:-:S05]  /*12000*/  FFMA R64, RZ, R3, R7 ;  /* 0x00000003ff407223 */ /* 0x001fca0000000007 */
[----:B------:R-:W-:-:S13]  /*12010*/  FSETP.GT.AND P0, PT, |R64|, 1.469367938527859385e-39, PT ;  /* 0x001000004000780b */ /* 0x000fda0003f04200 */
[----:B------:R-:W-:Y:S05]  /*12020*/  @P0 BRA P2, `(.L_x_3110) ;  /* 0x0000006000000947 */ /* 0x000fea0001000000 */
[----:B------:R-:W-:Y:S01]  /*12030*/  IMAD.MOV.U32 R66, RZ, RZ, R68 ;  /* 0x000000ffff427224 */ /* 0x000fe200078e0044 */
[----:B------:R-:W-:Y:S01]  /*12040*/  MOV R140, 0x12090 ;  /* 0x00012090008c7802 */ /* 0x000fe20000000f00 */
[----:B------:R-:W-:Y:S02]  /*12050*/  IMAD.MOV.U32 R67, RZ, RZ, R69 ;  /* 0x000000ffff437224 */ /* 0x000fe400078e0045 */
[----:B------:R-:W-:Y:S02]  /*12060*/  IMAD.MOV.U32 R64, RZ, RZ, R2 ;  /* 0x000000ffff407224 */ /* 0x000fe400078e0002 */
[----:B------:R-:W-:Y:S02]  /*12070*/  IMAD.MOV.U32 R65, RZ, RZ, R3 ;  /* 0x000000ffff417224 */ /* 0x000fe400078e0003 */
[----:B------:R-:W-:Y:S05]  /*12080*/  CALL.REL.NOINC `($__internal_0_$__cuda_sm20_div_rn_f64_full) ;  /* 0x0000786000007944 */ /* 0x000fea0003c00000 */
.L_x_3110:
[----:B------:R-:W-:Y:S05]  /*12090*/  BSYNC B2 ;  /* 0x0000000000027941 */ /* 0x000fea0003800000 */
.L_x_3109:
[----:B------:R-:W-:Y:S05]  /*120a0*/  BSYNC B1 ;  /* 0x0000000000017941 */ /* 0x000fea0003800000 */
.L_x_3108:
[----:B------:R-:W-:Y:S01]  /*120b0*/  IADD3 R64, R0, 0x40, RZ ;  /* 0x0000004000407810 */ /* 0x000fe20007ffe0ff */
[----:B------:R1:W-:Y:S03]  /*120c0*/  STG.E.64 [R4.64+0x100], R6 ;  /* 0x0001000604007986 */ /* 0x0003e6000c101b04 */
[----:B------:R-:W-:-:S13]  /*120d0*/  ISETP.GE.AND P0, PT, R64, c[0x0][0x178], PT ;  /* 0x00005e0040007a0c */ /* 0x000fda0003f06270 */
[----:B------:R-:W-:Y:S05]  /*120e0*/  @P0 EXIT ;  /* 0x000000000000094d */ /* 0x000fea0003800000 */
[----:B-1----:R-:W-:Y:S01]  /*120f0*/  BSSY B1, `(.L_x_3111) ;  /* 0x000001a000017945 */ /* 0x002fe20003800000 */
[----:B------:R-:W-:Y:S02]  /*12100*/  IMAD.MOV.U32 R6, RZ, RZ, 0x0 ;  /* 0x00000000ff067424 */ /* 0x000fe400078e00ff */
        /* <DEDUP_REMOVED lines=23> */
.L_x_3113:
[----:B------:R-:W-:Y:S05]  /*12280*/  BSYNC B2 ;  /* 0x0000000000027941 */ /* 0x000fea0003800000 */
.L_x_3112:
[----:B------:R-:W-:Y:S05]  /*12290*/  BSYNC B1 ;  /* 0x0000000000017941 */ /* 0x000fea0003800000 */
.L_x_3111:
        /* <DEDUP_REMOVED lines=29> */
.L_x_3116:
[----:B------:R-:W-:Y:S05]  /*12470*/  BSYNC B2 ;  /* 0x0000000000027941 */ /* 0x000fea0003800000 */
.L_x_3115:
[----:B------:R-:W-:Y:S05]  /*12480*/  BSYNC B1 ;  /* 0x0000000000017941 */ /* 0x000fea0003800000 */
.L_x_3114:
        /* <DEDUP_REMOVED lines=29> */
.L_x_3119:
[----:B------:R-:W-:Y:S05]  /*12660*/  BSYNC B2 ;  /* 0x0000000000027941 */ /* 0x000fea0003800000 */
.L_x_3118:
[----:B------:R-:W-:Y:S05]  /*12670*/  BSYNC B1 ;  /* 0x0000000000017941 */ /* 0x000fea0003800000 */
.L_x_3117:
        /* <DEDUP_REMOVED lines=29> */
.L_x_3122:
[----:B------:R-:W-:Y:S05]  /*12850*/  BSYNC B2 ;  /* 0x0000000000027941 */ /* 0x000fea0003800000 */
.L_x_3121:
[----:B------:R-:W-:Y:S05]  /*12860*/  BSYNC B1 ;  /* 0x0000000000017941 */ /* 0x000fea0003800000 */
.L_x_3120:
        /* <DEDUP_REMOVED lines=29> */
.L_x_3125:
[----:B------:R-:W-:Y:S05]  /*12a40*/  BSYNC B2 ;  /* 0x0000000000027941 */ /* 0x000fea0003800000 */
.L_x_3124:
[----:B------:R-:W-:Y:S05]  /*12a50*/  BSYNC B1 ;  /* 0x0000000000017941 */ /* 0x000fea0003800000 */
.L_x_3123:
        /* <DEDUP_REMOVED lines=29> */
.L_x_3128:
[----:B------:R-:W-:Y:S05]  /*12c30*/  BSYNC B2 ;  /* 0x0000000000027941 */ /* 0x000fea0003800000 */
.L_x_3127:
[----:B------:R-:W-:Y:S05]  /*12c40*/  BSYNC B1 ;  /* 0x0000000000017941 */ /* 0x000fea0003800000 */
.L_x_3126:
        /* <DEDUP_REMOVED lines=29> */
.L_x_3131:
[----:B------:R-:W-:Y:S05]  /*12e20*/  BSYNC B2 ;  /* 0x0000000000027941 */ /* 0x000fea0003800000 */
.L_x_3130:
[----:B------:R-:W-:Y:S05]  /*12e30*/  BSYNC B1 ;  /* 0x0000000000017941 */ /* 0x000fea0003800000 */
.L_x_3129:
        /* <DEDUP_REMOVED lines=29> */
.L_x_3134:
[----:B------:R-:W-:Y:S05]  /*13010*/  BSYNC B2 ;  /* 0x0000000000027941 */ /* 0x000fea0003800000 */
.L_x_3133:
[----:B------:R-:W-:Y:S05]  /*13020*/  BSYNC B1 ;  /* 0x0000000000017941 */ /* 0x000fea0003800000 */
.L_x_3132:
        /* <DEDUP_REMOVED lines=29> */
.L_x_3137:
[----:B------:R-:W-:Y:S05]  /*13200*/  BSYNC B2 ;  /* 0x0000000000027941 */ /* 0x000fea0003800000 */
.L_x_3136:
[----:B------:R-:W-:Y:S05]  /*13210*/  BSYNC B1 ;  /* 0x0000000000017941 */ /* 0x000fea0003800000 */
.L_x_3135:
        /* <DEDUP_REMOVED lines=29> */
.L_x_3140:
[----:B------:R-:W-:Y:S05]  /*133f0*/  BSYNC B2 ;  /* 0x0000000000027941 */ /* 0x000fea0003800000 */
.L_x_3139:
[----:B------:R-:W-:Y:S05]  /*13400*/  BSYNC B1 ;  /* 0x0000000000017941 */ /* 0x000fea0003800000 */
.L_x_3138:
        /* <DEDUP_REMOVED lines=29> */
.L_x_3143:
[----:B------:R-:W-:Y:S05]  /*135e0*/  BSYNC B2 ;  /* 0x0000000000027941 */ /* 0x000fea0003800000 */
.L_x_3142:
[----:B------:R-:W-:Y:S05]  /*135f0*/  BSYNC B1 ;  /* 0x0000000000017941 */ /* 0x000fea0003800000 */
.L_x_3141:
        /* <DEDUP_REMOVED lines=29> */
.L_x_3146:
[----:B------:R-:W-:Y:S05]  /*137d0*/  BSYNC B2 ;  /* 0x0000000000027941 */ /* 0x000fea0003800000 */
.L_x_3145:
[----:B------:R-:W-:Y:S05]  /*137e0*/  BSYNC B1 ;  /* 0x0000000000017941 */ /* 0x000fea0003800000 */
.L_x_3144:
        /* <DEDUP_REMOVED lines=29> */
.L_x_3149:
[----:B------:R-:W-:Y:S05]  /*139c0*/  BSYNC B2 ;  /* 0x0000000000027941 */ /* 0x000fea0003800000 */
.L_x_3148:
[----:B------:R-:W-:Y:S05]  /*139d0*/  BSYNC B1 ;  /* 0x0000000000017941 */ /* 0x000fea0003800000 */
.L_x_3147:
        /* <DEDUP_REMOVED lines=29> */
.L_x_3152:
[----:B------:R-:W-:Y:S05]  /*13bb0*/  BSYNC B2 ;  /* 0x0000000000027941 */ /* 0x000fea0003800000 */
.L_x_3151:
[----:B------:R-:W-:Y:S05]  /*13bc0*/  BSYNC B1 ;  /* 0x0000000000017941 */ /* 0x000fea0003800000 */
.L_x_3150:
        /* <DEDUP_REMOVED lines=29> */
.L_x_3155:
[----:B------:R-:W-:Y:S05]  /*13da0*/  BSYNC B2 ;  /* 0x0000000000027941 */ /* 0x000fea0003800000 */
.L_x_3154:
[----:B------:R-:W-:Y:S05]  /*13db0*/  BSYNC B1 ;  /* 0x0000000000017941 */ /* 0x000fea0003800000 */
.L_x_3153:
        /* <DEDUP_REMOVED lines=29> */
.L_x_3158:
[----:B------:R-:W-:Y:S05]  /*13f90*/  BSYNC B2 ;  /* 0x0000000000027941 */ /* 0x000fea0003800000 */
.L_x_3157:
[----:B------:R-:W-:Y:S05]  /*13fa0*/  BSYNC B1 ;  /* 0x0000000000017941 */ /* 0x000fea0003800000 */
.L_x_3156:
        /* <DEDUP_REMOVED lines=29> */
.L_x_3161:
[----:B------:R-:W-:Y:S05]  /*14180*/  BSYNC B2 ;  /* 0x0000000000027941 */ /* 0x000fea0003800000 */
.L_x_3160:
[----:B------:R-:W-:Y:S05]  /*14190*/  BSYNC B1 ;  /* 0x0000000000017941 */ /* 0x000fea0003800000 */
.L_x_3159:
        /* <DEDUP_REMOVED lines=29> */
.L_x_3164:
[----:B------:R-:W-:Y:S05]  /*14370*/  BSYNC B2 ;  /* 0x0000000000027941 */ /* 0x000fea0003800000 */
.L_x_3163:
[----:B------:R-:W-:Y:S05]  /*14380*/  BSYNC B1 ;  /* 0x0000000000017941 */ /* 0x000fea0003800000 */
.L_x_3162:
        /* <DEDUP_REMOVED lines=29> */
.L_x_3167:
[----:B------:R-:W-:Y:S05]  /*14560*/  BSYNC B2 ;  /* 0x0000000000027941 */ /* 0x000fea0003800000 */
.L_x_3166:
[----:B------:R-:W-:Y:S05]  /*14570*/  BSYNC B1 ;  /* 0x0000000000017941 */ /* 0x000fea0003800000 */
.L_x_3165:
        /* <DEDUP_REMOVED lines=29> */
.L_x_3170:
[----:B------:R-:W-:Y:S05]  /*14750*/  BSYNC B2 ;  /* 0x0000000000027941 */ /* 0x000fea0003800000 */
.L_x_3169:
[----:B------:R-:W-:Y:S05]  /*14760*/  BSYNC B1 ;  /* 0x0000000000017941 */ /* 0x000fea0003800000 */
.L_x_3168:
        /* <DEDUP_REMOVED lines=29> */
.L_x_3173:
[----:B------:R-:W-:Y:S05]  /*14940*/  BSYNC B2 ;  /* 0x0000000000027941 */ /* 0x000fea0003800000 */
.L_x_3172:
[----:B------:R-:W-:Y:S05]  /*14950*/  BSYNC B1 ;  /* 0x0000000000017941 */ /* 0x000fea0003800000 */
.L_x_3171:
        /* <DEDUP_REMOVED lines=29> */
.L_x_3176:
[----:B------:R-:W-:Y:S05]  /*14b30*/  BSYNC B2 ;  /* 0x0000000000027941 */ /* 0x000fea0003800000 */
.L_x_3175:
[----:B------:R-:W-:Y:S05]  /*14b40*/  BSYNC B1 ;  /* 0x0000000000017941 */ /* 0x000fea0003800000 */
.L_x_3174:
        /* <DEDUP_REMOVED lines=29> */
.L_x_3179:
[----:B------:R-:W-:Y:S05]  /*14d20*/  BSYNC B2 ;  /* 0x0000000000027941 */ /* 0x000fea0003800000 */
.L_x_3178:
[----:B------:R-:W-:Y:S05]  /*14d30*/  BSYNC B1 ;  /* 0x0000000000017941 */ /* 0x000fea0003800000 */
.L_x_3177:
        /* <DEDUP_REMOVED lines=29> */
.L_x_3182:
[----:B------:R-:W-:Y:S05]  /*14f10*/  BSYNC B2 ;  /* 0x0000000000027941 */ /* 0x000fea0003800000 */
.L_x_3181:
[----:B------:R-:W-:Y:S05]  /*14f20*/  BSYNC B1 ;  /* 0x0000000000017941 */ /* 0x000fea0003800000 */
.L_x_3180:
        /* <DEDUP_REMOVED lines=29> */
.L_x_3185:
[----:B------:R-:W-:Y:S05]  /*15100*/  BSYNC B2 ;  /* 0x0000000000027941 */ /* 0x000fea0003800000 */
.L_x_3184:
[----:B------:R-:W-:Y:S05]  /*15110*/  BSYNC B1 ;  /* 0x0000000000017941 */ /* 0x000fea0003800000 */
.L_x_3183:
        /* <DEDUP_REMOVED lines=29> */
.L_x_3188:
[----:B------:R-:W-:Y:S05]  /*152f0*/  BSYNC B2 ;  /* 0x0000000000027941 */ /* 0x000fea0003800000 */
.L_x_3187:
[----:B------:R-:W-:Y:S05]  /*15300*/  BSYNC B1 ;  /* 0x0000000000017941 */ /* 0x000fea0003800000 */
.L_x_3186:
        /* <DEDUP_REMOVED lines=29> */
.L_x_3191:
[----:B------:R-:W-:Y:S05]  /*154e0*/  BSYNC B2 ;  /* 0x0000000000027941 */ /* 0x000fea0003800000 */
.L_x_3190:
[----:B------:R-:W-:Y:S05]  /*154f0*/  BSYNC B1 ;  /* 0x0000000000017941 */ /* 0x000fea0003800000 */
.L_x_3189:
        /* <DEDUP_REMOVED lines=29> */
.L_x_3194:
[----:B------:R-:W-:Y:S05]  /*156d0*/  BSYNC B2 ;  /* 0x0000000000027941 */ /* 0x000fea0003800000 */
.L_x_3193:
[----:B------:R-:W-:Y:S05]  /*156e0*/  BSYNC B1 ;  /* 0x0000000000017941 */ /* 0x000fea0003800000 */
.L_x_3192:
        /* <DEDUP_REMOVED lines=29> */
.L_x_3197:
[----:B------:R-:W-:Y:S05]  /*158c0*/  BSYNC B2 ;  /* 0x0000000000027941 */ /* 0x000fea0003800000 */
.L_x_3196:
[----:B------:R-:W-:Y:S05]  /*158d0*/  BSYNC B1 ;  /* 0x0000000000017941 */ /* 0x000fea0003800000 */
.L_x_3195:
        /* <DEDUP_REMOVED lines=29> */
.L_x_3200:
[----:B------:R-:W-:Y:S05]  /*15ab0*/  BSYNC B2 ;  /* 0x0000000000027941 */ /* 0x000fea0003800000 */
.L_x_3199:
[----:B------:R-:W-:Y:S05]  /*15ac0*/  BSYNC B1 ;  /* 0x0000000000017941 */ /* 0x000fea0003800000 */
.L_x_3198:
        /* <DEDUP_REMOVED lines=29> */
.L_x_3203:
[----:B------:R-:W-:Y:S05]  /*15ca0*/  BSYNC B2 ;  /* 0x0000000000027941 */ /* 0x000fea0003800000 */
.L_x_3202:
[----:B------:R-:W-:Y:S05]  /*15cb0*/  BSYNC B1 ;  /* 0x0000000000017941 */ /* 0x000fea0003800000 */
.L_x_3201:
        /* <DEDUP_REMOVED lines=29> */
.L_x_3206:
[----:B------:R-:W-:Y:S05]  /*15e90*/  BSYNC B2 ;  /* 0x0000000000027941 */ /* 0x000fea0003800000 */
.L_x_3205:
[----:B------:R-:W-:Y:S05]  /*15ea0*/  BSYNC B1 ;  /* 0x0000000000017941 */ /* 0x000fea0003800000 */
.L_x_3204:
        /* <DEDUP_REMOVED lines=29> */
.L_x_3209:
[----:B------:R-:W-:Y:S05]  /*16080*/  BSYNC B2 ;  /* 0x0000000000027941 */ /* 0x000fea0003800000 */
.L_x_3208:
[----:B------:R-:W-:Y:S05]  /*16090*/  BSYNC B1 ;  /* 0x0000000000017941 */ /* 0x000fea0003800000 */
.L_x_3207:
        /* <DEDUP_REMOVED lines=29> */
.L_x_3212:
[----:B------:R-:W-:Y:S05]  /*16270*/  BSYNC B2 ;  /* 0x0000000000027941 */ /* 0x000fea0003800000 */
.L_x_3211:
[----:B------:R-:W-:Y:S05]  /*16280*/  BSYNC B1 ;  /* 0x0000000000017941 */ /* 0x000fea0003800000 */
.L_x_3210:
        /* <DEDUP_REMOVED lines=29> */
.L_x_3215:
[----:B------:R-:W-:Y:S05]  /*16460*/  BSYNC B2 ;  /* 0x0000000000027941 */ /* 0x000fea0003800000 */
.L_x_3214:
[----:B------:R-:W-:Y:S05]  /*16470*/  BSYNC B1 ;  /* 0x0000000000017941 */ /* 0x000fea0003800000 */
.L_x_3213:
        /* <DEDUP_REMOVED lines=16> */
[----:B-1----:R-:W1:-:S06]  /*16580*/  DFMA R64, R8, R6, R8 ;  /* 0x000000060840722b */ /* 0x002e4c0000000008 */
[----:B-1----:R-:W1:-:S06]  /*16590*/  DMUL R6, R64, R10 ;  /* 0x0000000a40067228 */ /* 0x002e4c0000000000 */
[----:B-1----:R-:W1:-:S06]  /*165a0*/  DFMA R8, -R2, R6, R10 ;  /* 0x000000060208722b */ /* 0x002e4c000000010a */
[----:B-1----:R-:W1:-:S10]  /*165b0*/  DFMA R6, R64, R8, R6 ;  /* 0x000000084006722b */ /* 0x002e540000000006 */
[----:B-1----:R-:W-:-:S05]  /*165c0*/  FFMA R8, RZ, R3, R7 ;  /* 0x00000003ff087223 */ /* 0x002fca0000000007 */
[----:B------:R-:W-:-:S13]  /*165d0*/  FSETP.GT.AND P0, PT, |R8|, 1.469367938527859385e-39, PT ;  /* 0x001000000800780b */ /* 0x000fda0003f04200 */
[----:B------:R-:W-:Y:S05]  /*165e0*/  @P0 BRA P2, `(.L_x_3218) ;  /* 0x0000006000000947 */ /* 0x000fea0001000000 */
[----:B0-----:R-:W-:Y:S01]  /*165f0*/  IMAD.MOV.U32 R66, RZ, RZ, R10 ;  /* 0x000000ffff427224 */ /* 0x001fe200078e000a */
[----:B------:R-:W-:Y:S01]  /*16600*/  MOV R140, 0x16650 ;  /* 0x00016650008c7802 */ /* 0x000fe20000000f00 */
[----:B------:R-:W-:Y:S02]  /*16610*/  IMAD.MOV.U32 R67, RZ, RZ, R11 ;  /* 0x000000ffff437224 */ /* 0x000fe400078e000b */
[----:B------:R-:W-:Y:S02]  /*16620*/  IMAD.MOV.U32 R64, RZ, RZ, R2 ;  /* 0x000000ffff407224 */ /* 0x000fe400078e0002 */
[----:B------:R-:W-:Y:S02]  /*16630*/  IMAD.MOV.U32 R65, RZ, RZ, R3 ;  /* 0x000000ffff417224 */ /* 0x000fe400078e0003 */
[----:B------:R-:W-:Y:S05]  /*16640*/  CALL.REL.NOINC `($__internal_0_$__cuda_sm20_div_rn_f64_full) ;  /* 0x000032a000007944 */ /* 0x000fea0003c00000 */
.L_x_3218:
[----:B------:R-:W-:Y:S05]  /*16650*/  BSYNC B2 ;  /* 0x0000000000027941 */ /* 0x000fea0003800000 */
.L_x_3217:
[----:B------:R-:W-:Y:S05]  /*16660*/  BSYNC B1 ;  /* 0x0000000000017941 */ /* 0x000fea0003800000 */
.L_x_3216:
        /* <DEDUP_REMOVED lines=29> */
.L_x_3221:
[----:B------:R-:W-:Y:S05]  /*16840*/  BSYNC B2 ;  /* 0x0000000000027941 */ /* 0x000fea0003800000 */
.L_x_3220:
[----:B------:R-:W-:Y:S05]  /*16850*/  BSYNC B1 ;  /* 0x0000000000017941 */ /* 0x000fea0003800000 */
.L_x_3219:
        /* <DEDUP_REMOVED lines=29> */
.L_x_3224:
[----:B------:R-:W-:Y:S05]  /*16a30*/  BSYNC B2 ;  /* 0x0000000000027941 */ /* 0x000fea0003800000 */
.L_x_3223:
[----:B------:R-:W-:Y:S05]  /*16a40*/  BSYNC B1 ;  /* 0x0000000000017941 */ /* 0x000fea0003800000 */
.L_x_3222:
        /* <DEDUP_REMOVED lines=29> */
.L_x_3227:
[----:B------:R-:W-:Y:S05]  /*16c20*/  BSYNC B2 ;  /* 0x0000000000027941 */ /* 0x000fea0003800000 */
.L_x_3226:
[----:B------:R-:W-:Y:S05]  /*16c30*/  BSYNC B1 ;  /* 0x0000000000017941 */ /* 0x000fea0003800000 */
.L_x_3225:
        /* <DEDUP_REMOVED lines=29> */
.L_x_3230:
[----:B------:R-:W-:Y:S05]  /*16e10*/  BSYNC B2 ;  /* 0x0000000000027941 */ /* 0x000fea0003800000 */
.L_x_3229:
[----:B------:R-:W-:Y:S05]  /*16e20*/  BSYNC B1 ;  /* 0x0000000000017941 */ /* 0x000fea0003800000 */
.L_x_3228:
        /* <DEDUP_REMOVED lines=29> */
.L_x_3233:
[----:B------:R-:W-:Y:S05]  /*17000*/  BSYNC B2 ;  /* 0x0000000000027941 */ /* 0x000fea0003800000 */
.L_x_3232:
[----:B------:R-:W-:Y:S05]  /*17010*/  BSYNC B1 ;  /* 0x0000000000017941 */ /* 0x000fea0003800000 */
.L_x_3231:
        /* <DEDUP_REMOVED lines=29> */
.L_x_3236:
[----:B------:R-:W-:Y:S05]  /*171f0*/  BSYNC B2 ;  /* 0x0000000000027941 */ /* 0x000fea0003800000 */
.L_x_3235:
[----:B------:R-:W-:Y:S05]  /*17200*/  BSYNC B1 ;  /* 0x0000000000017941 */ /* 0x000fea0003800000 */
.L_x_3234:
        /* <DEDUP_REMOVED lines=29> */
.L_x_3239:
[----:B------:R-:W-:Y:S05]  /*173e0*/  BSYNC B2 ;  /* 0x0000000000027941 */ /* 0x000fea0003800000 */
.L_x_3238:
[----:B------:R-:W-:Y:S05]  /*173f0*/  BSYNC B1 ;  /* 0x0000000000017941 */ /* 0x000fea0003800000 */
.L_x_3237:
        /* <DEDUP_REMOVED lines=29> */
.L_x_3242:
[----:B------:R-:W-:Y:S05]  /*175d0*/  BSYNC B2 ;  /* 0x0000000000027941 */ /* 0x000fea0003800000 */
.L_x_3241:
[----:B------:R-:W-:Y:S05]  /*175e0*/  BSYNC B1 ;  /* 0x0000000000017941 */ /* 0x000fea0003800000 */
.L_x_3240:
        /* <DEDUP_REMOVED lines=29> */
.L_x_3245:
[----:B------:R-:W-:Y:S05]  /*177c0*/  BSYNC B2 ;  /* 0x0000000000027941 */ /* 0x000fea0003800000 */
.L_x_3244:
[----:B------:R-:W-:Y:S05]  /*177d0*/  BSYNC B1 ;  /* 0x0000000000017941 */ /* 0x000fea0003800000 */
.L_x_3243:
        /* <DEDUP_REMOVED lines=29> */
.L_x_3248:
[----:B------:R-:W-:Y:S05]  /*179b0*/  BSYNC B2 ;  /* 0x0000000000027941 */ /* 0x000fea0003800000 */
.L_x_3247:
[----:B------:R-:W-:Y:S05]  /*179c0*/  BSYNC B1 ;  /* 0x0000000000017941 */ /* 0x000fea0003800000 */
.L_x_3246:
        /* <DEDUP_REMOVED lines=29> */
.L_x_3251:
[----:B------:R-:W-:Y:S05]  /*17ba0*/  BSYNC B2 ;  /* 0x0000000000027941 */ /* 0x000fea0003800000 */
.L_x_3250:
[----:B------:R-:W-:Y:S05]  /*17bb0*/  BSYNC B1 ;  /* 0x0000000000017941 */ /* 0x000fea0003800000 */
.L_x_3249:
        /* <DEDUP_REMOVED lines=29> */
.L_x_3254:
[----:B------:R-:W-:Y:S05]  /*17d90*/  BSYNC B2 ;  /* 0x0000000000027941 */ /* 0x000fea0003800000 */
.L_x_3253:
[----:B------:R-:W-:Y:S05]  /*17da0*/  BSYNC B1 ;  /* 0x0000000000017941 */ /* 0x000fea0003800000 */
.L_x_3252:
        /* <DEDUP_REMOVED lines=29> */
.L_x_3257:
[----:B------:R-:W-:Y:S05]  /*17f80*/  BSYNC B2 ;  /* 0x0000000000027941 */ /* 0x000fea0003800000 */
.L_x_3256:
[----:B------:R-:W-:Y:S05]  /*17f90*/  BSYNC B1 ;  /* 0x0000000000017941 */ /* 0x000fea0003800000 */
.L_x_3255:
        /* <DEDUP_REMOVED lines=29> */
.L_x_3260:
[----:B------:R-:W-:Y:S05]  /*18170*/  BSYNC B2 ;  /* 0x0000000000027941 */ /* 0x000fea0003800000 */
.L_x_3259:
[----:B------:R-:W-:Y:S05]  /*18180*/  BSYNC B1 ;  /* 0x0000000000017941 */ /* 0x000fea0003800000 */
.L_x_3258:
        /* <DEDUP_REMOVED lines=29> */
.L_x_3263:
[----:B------:R-:W-:Y:S05]  /*18360*/  BSYNC B2 ;  /* 0x0000000000027941 */ /* 0x000fea0003800000 */
.L_x_3262:
[----:B------:R-:W-:Y:S05]  /*18370*/  BSYNC B1 ;  /* 0x0000000000017941 */ /* 0x000fea0003800000 */
.L_x_3261:
        /* <DEDUP_REMOVED lines=29> */
.L_x_3266:
[----:B------:R-:W-:Y:S05]  /*18550*/  BSYNC B2 ;  /* 0x0000000000027941 */ /* 0x000fea0003800000 */
.L_x_3265:
[----:B------:R-:W-:Y:S05]  /*18560*/  BSYNC B1 ;  /* 0x0000000000017941 */ /* 0x000fea0003800000 */
.L_x_3264:
        /* <DEDUP_REMOVED lines=29> */
.L_x_3269:
[----:B------:R-:W-:Y:S05]  /*18740*/  BSYNC B2 ;  /* 0x0000000000027941 */ /* 0x000fea0003800000 */
.L_x_3268:
[----:B------:R-:W-:Y:S05]  /*18750*/  BSYNC B1 ;  /* 0x0000000000017941 */ /* 0x000fea0003800000 */
.L_x_3267:
        /* <DEDUP_REMOVED lines=29> */
.L_x_3272:
[----:B------:R-:W-:Y:S05]  /*18930*/  BSYNC B2 ;  /* 0x0000000000027941 */ /* 0x000fea0003800000 */
.L_x_3271:
[----:B------:R-:W-:Y:S05]  /*18940*/  BSYNC B1 ;  /* 0x0000000000017941 */ /* 0x000fea0003800000 */
.L_x_3270:
        /* <DEDUP_REMOVED lines=29> */
.L_x_3275:
[----:B------:R-:W-:Y:S05]  /*18b20*/  BSYNC B2 ;  /* 0x0000000000027941 */ /* 0x000fea0003800000 */
.L_x_3274:
[----:B------:R-:W-:Y:S05]  /*18b30*/  BSYNC B1 ;  /* 0x0000000000017941 */ /* 0x000fea0003800000 */
.L_x_3273:
        /* <DEDUP_REMOVED lines=29> */
.L_x_3278:
[----:B------:R-:W-:Y:S05]  /*18d10*/  BSYNC B2 ;  /* 0x0000000000027941 */ /* 0x000fea0003800000 */
.L_x_3277:
[----:B------:R-:W-:Y:S05]  /*18d20*/  BSYNC B1 ;  /* 0x0000000000017941 */ /* 0x000fea0003800000 */
.L_x_3276:
        /* <DEDUP_REMOVED lines=29> */
.L_x_3281:
[----:B------:R-:W-:Y:S05]  /*18f00*/  BSYNC B2 ;  /* 0x0000000000027941 */ /* 0x000fea0003800000 */
.L_x_3280:
[----:B------:R-:W-:Y:S05]  /*18f10*/  BSYNC B1 ;  /* 0x0000000000017941 */ /* 0x000fea0003800000 */
.L_x_3279:
        /* <DEDUP_REMOVED lines=29> */
.L_x_3284:
[----:B------:R-:W-:Y:S05]  /*190f0*/  BSYNC B2 ;  /* 0x0000000000027941 */ /* 0x000fea0003800000 */
.L_x_3283:
[----:B------:R-:W-:Y:S05]  /*19100*/  BSYNC B1 ;  /* 0x0000000000017941 */ /* 0x000fea0003800000 */
.L_x_3282:
        /* <DEDUP_REMOVED lines=29> */
.L_x_3287:
[----:B------:R-:W-:Y:S05]  /*192e0*/  BSYNC B2 ;  /* 0x0000000000027941 */ /* 0x000fea0003800000 */
.L_x_3286:
[----:B------:R-:W-:Y:S05]  /*192f0*/  BSYNC B1 ;  /* 0x0000000000017941 */ /* 0x000fea0003800000 */
.L_x_3285:
        /* <DEDUP_REMOVED lines=29> */
.L_x_3290:
[----:B------:R-:W-:Y:S05]  /*194d0*/  BSYNC B2 ;  /* 0x0000000000027941 */ /* 0x000fea0003800000 */
.L_x_3289:
[----:B------:R-:W-:Y:S05]  /*194e0*/  BSYNC B1 ;  /* 0x0000000000017941 */ /* 0x000fea0003800000 */
.L_x_3288:
        /* <DEDUP_REMOVED lines=29> */
.L_x_3293:
[----:B------:R-:W-:Y:S05]  /*196c0*/  BSYNC B2 ;  /* 0x0000000000027941 */ /* 0x000fea0003800000 */
.L_x_3292:
[----:B------:R-:W-:Y:S05]  /*196d0*/  BSYNC B1 ;  /* 0x0000000000017941 */ /* 0x000fea0003800000 */
.L_x_3291:
        /* <DEDUP_REMOVED lines=29> */
.L_x_3296:
[----:B------:R-:W-:Y:S05]  /*198b0*/  BSYNC B2 ;  /* 0x0000000000027941 */ /* 0x000fea0003800000 */
.L_x_3295:
[----:B------:R-:W-:Y:S05]  /*198c0*/  BSYNC B1 ;  /* 0x0000000000017941 */ /* 0x000fea0003800000 */
.L_x_3294:
[----:B------:R-:W-:Y:S01]  /*198d0*/  STG.E.64 [R4.64+0x3f00], R6 ;  /* 0x003f000604007986 */ /* 0x000fe2000c101b04 */
[----:B------:R-:W-:Y:S05]  /*198e0*/  EXIT ;  /* 0x000000000000794d */ /* 0x000fea0003800000 */
        .weak           $__internal_0_$__cuda_sm20_div_rn_f64_full
        .type           $__internal_0_$__cuda_sm20_div_rn_f64_full,@function
        .size           $__internal_0_$__cuda_sm20_div_rn_f64_full,(.L_x_10874 - $__internal_0_$__cuda_sm20_div_rn_f64_full)
$__internal_0_$__cuda_sm20_div_rn_f64_full:
[C---:B------:R-:W-:Y:S01]  /*198f0*/  FSETP.GEU.AND P0, PT, |R65|.reuse, 1.469367938527859385e-39, PT ;  /* 0x001000004100780b */ /* 0x040fe20003f0e200 */
[----:B------:R-:W-:Y:S01]  /*19900*/  IMAD.MOV.U32 R142, RZ, RZ, 0x1ca00000 ;  /* 0x1ca00000ff8e7424 */ /* 0x000fe200078e00ff */
[----:B------:R-:W-:Y:S01]  /*19910*/  LOP3.LUT R6, R65, 0x800fffff, RZ, 0xc0, !PT ;  /* 0x800fffff41067812 */ /* 0x000fe200078ec0ff */
[----:B------:R-:W-:Y:S01]  /*19920*/  IMAD.MOV.U32 R144, RZ, RZ, 0x1 ;  /* 0x00000001ff907424 */ /* 0x000fe200078e00ff */
[C---:B------:R-:W-:Y:S01]  /*19930*/  FSETP.GEU.AND P3, PT, |R67|.reuse, 1.469367938527859385e-39, PT ;  /* 0x001000004300780b */ /* 0x040fe20003f6e200 */
[----:B------:R-:W-:Y:S01]  /*19940*/  BSSY B0, `(.L_x_3297) ;  /* 0x0000053000007945 */ /* 0x000fe20003800000 */
[----:B------:R-:W-:Y:S01]  /*19950*/  LOP3.LUT R7, R6, 0x3ff00000, RZ, 0xfc, !PT ;  /* 0x3ff0000006077812 */ /* 0x000fe200078efcff */
[----:B------:R-:W-:Y:S01]  /*19960*/  IMAD.MOV.U32 R6, RZ, RZ, R64 ;  /* 0x000000ffff067224 */ /* 0x000fe200078e0040 */
[----:B------:R-:W-:-:S02]  /*19970*/  LOP3.LUT R141, R67, 0x7ff00000, RZ, 0xc0, !PT ;  /* 0x7ff00000438d7812 */ /* 0x000fc400078ec0ff */
[----:B------:R-:W-:-:S03]  /*19980*/  LOP3.LUT R150, R65, 0x7ff00000, RZ, 0xc0, !PT ;  /* 0x7ff0000041967812 */ /* 0x000fc600078ec0ff */
[----:B------:R-:W0:Y:S01]  /*19990*/  @!P0 DMUL R6, R64, 8.98846567431157953865e+307 ;  /* 0x7fe0000040068828 */ /* 0x000e220000000000 */
[----:B------:R-:W-:Y:S01]  /*199a0*/  ISETP.GE.U32.AND P2, PT, R141, R150, PT ;  /* 0x000000968d00720c */ /* 0x000fe20003f46070 */
[----:B------:R-:W-:Y:S02]  /*199b0*/  IMAD.MOV.U32 R151, RZ, RZ, R141 ;  /* 0x000000ffff977224 */ /* 0x000fe400078e008d */
[----:B------:R-:W-:Y:S01]  /*199c0*/  @!P3 LOP3.LUT R70, R65, 0x7ff00000, RZ, 0xc0, !PT ;  /* 0x7ff000004146b812 */ /* 0x000fe200078ec0ff */
[----:B------:R-:W-:Y:S01]  /*199d0*/  @!P3 IMAD.MOV.U32 R146, RZ, RZ, RZ ;  /* 0x000000ffff92b224 */ /* 0x000fe200078e00ff */
[----:B0-----:R-:W0:Y:S01]  /*199e0*/  MUFU.RCP64H R145, R7 ;  /* 0x0000000700917308 */ /* 0x001e220000001800 */
[----:B------:R-:W-:Y:S02]  /*199f0*/  SEL R143, R142, 0x63400000, !P2 ;  /* 0x634000008e8f7807 */ /* 0x000fe40005000000 */
[----:B------:R-:W-:Y:S02]  /*19a00*/  @!P3 ISETP.GE.U32.AND P4, PT, R141, R70, PT ;  /* 0x000000468d00b20c */ /* 0x000fe40003f86070 */
[----:B------:R-:W-:-:S02]  /*19a10*/  @!P0 LOP3.LUT R150, R7, 0x7ff00000, RZ, 0xc0, !PT ;  /* 0x7ff0000007968812 */ /* 0x000fc400078ec0ff */
[----:B------:R-:W-:Y:S02]  /*19a20*/  @!P3 SEL R147, R142, 0x63400000, !P4 ;  /* 0x634000008e93b807 */ /* 0x000fe40006000000 */
[----:B------:R-:W-:Y:S02]  /*19a30*/  IADD3 R152, R150, -0x1, RZ ;  /* 0xffffffff96987810 */ /* 0x000fe40007ffe0ff */
[----:B------:R-:W-:-:S04]  /*19a40*/  @!P3 LOP3.LUT R147, R147, 0x80000000, R67, 0xf8, !PT ;  /* 0x800000009393b812 */ /* 0x000fc800078ef843 */
[----:B------:R-:W-:Y:S01]  /*19a50*/  @!P3 LOP3.LUT R147, R147, 0x100000, RZ, 0xfc, !PT ;  /* 0x001000009393b812 */ /* 0x000fe200078efcff */
[----:B0-----:R-:W0:-:S06]  /*19a60*/  DFMA R70, R144, -R6, 1 ;  /* 0x3ff000009046742b */ /* 0x001e0c0000000806 */
[----:B0-----:R0:W1:Y:S02]  /*19a70*/  DFMA R148, R70, R70, R70 ;  /* 0x000000464694722b */ /* 0x0010640000000046 */
[----:B0-----:R-:W-:Y:S01]  /*19a80*/  LOP3.LUT R71, R143, 0x800fffff, R67, 0xf8, !PT ;  /* 0x800fffff8f477812 */ /* 0x001fe200078ef843 */
[----:B------:R-:W-:-:S03]  /*19a90*/  IMAD.MOV.U32 R70, RZ, RZ, R66 ;  /* 0x000000ffff467224 */ /* 0x000fc600078e0042 */
[----:B-1----:R-:W0:-:S04]  /*19aa0*/  DFMA R148, R144, R148, R144 ;  /* 0x000000949094722b */ /* 0x002e080000000090 */
[----:B------:R-:W1:-:S04]  /*19ab0*/  @!P3 DFMA R70, R70, 2, -R146 ;  /* 0x400000004646b82b */ /* 0x000e480000000892 */
[----:B0-----:R-:W0:-:S06]  /*19ac0*/  DFMA R144, R148, -R6, 1 ;  /* 0x3ff000009490742b */ /* 0x001e0c0000000806 */
[----:B-1----:R-:W-:Y:S01]  /*19ad0*/  @!P3 LOP3.LUT R151, R71, 0x7ff00000, RZ, 0xc0, !PT ;  /* 0x7ff000004797b812 */ /* 0x002fe200078ec0ff */
[----:B0-----:R-:W0:-:S03]  /*19ae0*/  DFMA R144, R148, R144, R148 ;  /* 0x000000909490722b */ /* 0x001e060000000094 */
[----:B------:R-:W-:-:S03]  /*19af0*/  IADD3 R143, R151, -0x1, RZ ;  /* 0xffffffff978f7810 */ /* 0x000fc60007ffe0ff */
[----:B0-----:R-:W0:Y:S01]  /*19b00*/  DMUL R146, R144, R70 ;  /* 0x0000004690927228 */ /* 0x001e220000000000 */
[----:B------:R-:W-:-:S04]  /*19b10*/  ISETP.GT.U32.AND P0, PT, R143, 0x7feffffe, PT ;  /* 0x7feffffe8f00780c */ /* 0x000fc80003f04070 */
[----:B------:R-:W-:Y:S01]  /*19b20*/  ISETP.GT.U32.OR P0, PT, R152, 0x7feffffe, P0 ;  /* 0x7feffffe9800780c */ /* 0x000fe20000704470 */
[----:B0-----:R-:W0:-:S06]  /*19b30*/  DFMA R148, R146, -R6, R70 ;  /* 0x800000069294722b */ /* 0x001e0c0000000046 */
[----:B0-----:R0:W1:-:S06]  /*19b40*/  DFMA R144, R144, R148, R146 ;  /* 0x000000949090722b */ /* 0x00104c0000000092 */
[----:B------:R-:W-:Y:S05]  /*19b50*/  @P0 BRA `(.L_x_3298) ;  /* 0x000001c000000947 */ /* 0x000fea0003800000 */
[----:B01----:R-:W-:-:S04]  /*19b60*/  LOP3.LUT R146, R65, 0x7ff00000, RZ, 0xc0, !PT ;  /* 0x7ff0000041927812 */ /* 0x003fc800078ec0ff */
[C---:B------:R-:W-:Y:S01]  /*19b70*/  ISETP.GE.U32.AND P0, PT, R141.reuse, R146, PT ;  /* 0x000000928d00720c */ /* 0x040fe20003f06070 */
[----:B------:R-:W-:-:S03]  /*19b80*/  IMAD.IADD R66, R141, 0x1, -R146 ;  /* 0x000000018d427824 */ /* 0x000fc600078e0a92 */
[----:B------:R-:W-:Y:S02]  /*19b90*/  SEL R141, R142, 0x63400000, !P0 ;  /* 0x634000008e8d7807 */ /* 0x000fe40004000000 */
[----:B------:R-:W-:-:S04]  /*19ba0*/  IMNMX R66, R66, -0x46a00000, !PT ;  /* 0xb960000042427817 */ /* 0x000fc80007800200 */
[----:B------:R-:W-:-:S05]  /*19bb0*/  IMNMX R66, R66, 0x46a00000, PT ;  /* 0x46a0000042427817 */ /* 0x000fca0003800200 */
[----:B------:R-:W-:Y:S02]  /*19bc0*/  IMAD.IADD R141, R66, 0x1, -R141 ;  /* 0x00000001428d7824 */ /* 0x000fe400078e0a8d */
[----:B------:R-:W-:-:S03]  /*19bd0*/  IMAD.MOV.U32 R66, RZ, RZ, RZ ;  /* 0x000000ffff427224 */ /* 0x000fc600078e00ff */
[----:B------:R-:W-:-:S06]  /*19be0*/  IADD3 R67, R141, 0x7fe00000, RZ ;  /* 0x7fe000008d437810 */ /* 0x000fcc0007ffe0ff */
[----:B------:R-:W0:-:S10]  /*19bf0*/  DMUL R142, R144, R66 ;  /* 0x00000042908e7228 */ /* 0x000e140000000000 */
[----:B0-----:R-:W-:-:S13]  /*19c00*/  FSETP.GTU.AND P0, PT, |R143|, 1.469367938527859385e-39, PT ;  /* 0x001000008f00780b */ /* 0x001fda0003f0c200 */
[----:B------:R-:W-:Y:S05]  /*19c10*/  @P0 BRA `(.L_x_3299) ;  /* 0x0000025000000947 */ /* 0x000fea0003800000 */
[----:B------:R-:W0:Y:S01]  /*19c20*/  DFMA R6, R144, -R6, R70 ;  /* 0x800000069006722b */ /* 0x000e220000000046 */
[----:B------:R-:W-:-:S09]  /*19c30*/  IMAD.MOV.U32 R66, RZ, RZ, RZ ;  /* 0x000000ffff427224 */ /* 0x000fd200078e00ff */
[C---:B0-----:R-:W-:Y:S02]  /*19c40*/  FSETP.NEU.AND P0, PT, R7.reuse, RZ, PT ;  /* 0x000000ff0700720b */ /* 0x041fe40003f0d000 */
[----:B------:R-:W-:-:S04]  /*19c50*/  LOP3.LUT R65, R7, 0x80000000, R65, 0x48, !PT ;  /* 0x8000000007417812 */ /* 0x000fc800078e4841 */
[----:B------:R-:W-:-:S07]  /*19c60*/  LOP3.LUT R67, R65, R67, RZ, 0xfc, !PT ;  /* 0x0000004341437212 */ /* 0x000fce00078efcff */
[----:B------:R-:W-:Y:S05]  /*19c70*/  @!P0 BRA `(.L_x_3299) ;  /* 0x000001f000008947 */ /* 0x000fea0003800000 */
[----:B------:R-:W-:Y:S01]  /*19c80*/  IMAD.MOV R7, RZ, RZ, -R141 ;  /* 0x000000ffff077224 */ /* 0x000fe200078e0a8d */
[----:B------:R-:W0:Y:S01]  /*19c90*/  DMUL.RP R66, R144, R66 ;  /* 0x0000004290427228 */ /* 0x000e220000008000 */
[----:B------:R-:W-:-:S06]  /*19ca0*/  IMAD.MOV.U32 R6, RZ, RZ, RZ ;  /* 0x000000ffff067224 */ /* 0x000fcc00078e00ff */
[----:B------:R-:W1:-:S03]  /*19cb0*/  DFMA R6, R142, -R6, R144 ;  /* 0x800000068e06722b */ /* 0x000e460000000090 */
[----:B0-----:R-:W-:-:S03]  /*19cc0*/  LOP3.LUT R65, R67, R65, RZ, 0x3c, !PT ;  /* 0x0000004143417212 */ /* 0x001fc600078e3cff */
[----:B-1----:R-:W-:-:S04]  /*19cd0*/  IADD3 R6, -R141, -0x43300000, RZ ;  /* 0xbcd000008d067810 */ /* 0x002fc80007ffe1ff */
[----:B------:R-:W-:-:S04]  /*19ce0*/  FSETP.NEU.AND P0, PT, |R7|, R6, PT ;  /* 0x000000060700720b */ /* 0x000fc80003f0d200 */
[----:B------:R-:W-:Y:S02]  /*19cf0*/  FSEL R142, R66, R142, !P0 ;  /* 0x0000008e428e7208 */ /* 0x000fe40004000000 */
[----:B------:R-:W-:Y:S01]  /*19d00*/  FSEL R143, R65, R143, !P0 ;  /* 0x0000008f418f7208 */ /* 0x000fe20004000000 */
[----:B------:R-:W-:Y:S05]  /*19d10*/  BRA `(.L_x_3299) ;  /* 0x0000015000007947 */ /* 0x000fea0003800000 */
.L_x_3298:
[----:B01----:R-:W0:-:S14]  /*19d20*/  DSETP.NAN.AND P0, PT, R66, R66, PT ;  /* 0x000000424200722a */ /* 0x003e1c0003f08000 */
[----:B0-----:R-:W-:Y:S05]  /*19d30*/  @P0 BRA `(.L_x_3300) ;  /* 0x0000011000000947 */ /* 0x001fea0003800000 */
[----:B------:R-:W0:-:S14]  /*19d40*/  DSETP.NAN.AND P0, PT, R64, R64, PT ;  /* 0x000000404000722a */ /* 0x000e1c0003f08000 */
[----:B0-----:R-:W-:Y:S05]  /*19d50*/  @P0 BRA `(.L_x_3301) ;  /* 0x000000c000000947 */ /* 0x001fea0003800000 */
[----:B------:R-:W-:Y:S01]  /*19d60*/  ISETP.NE.AND P0, PT, R151, R150, PT ;  /* 0x000000969700720c */ /* 0x000fe20003f05270 */
[----:B------:R-:W-:Y:S02]  /*19d70*/  IMAD.MOV.U32 R142, RZ, RZ, 0x0 ;  /* 0x00000000ff8e7424 */ /* 0x000fe400078e00ff */
[----:B------:R-:W-:-:S10]  /*19d80*/  IMAD.MOV.U32 R143, RZ, RZ, -0x80000 ;  /* 0xfff80000ff8f7424 */ /* 0x000fd400078e00ff */
[----:B------:R-:W-:Y:S05]  /*19d90*/  @!P0 BRA `(.L_x_3299) ;  /* 0x000000d000008947 */ /* 0x000fea0003800000 */
[----:B------:R-:W-:Y:S02]  /*19da0*/  ISETP.NE.AND P0, PT, R151, 0x7ff00000, PT ;  /* 0x7ff000009700780c */ /* 0x000fe40003f05270 */
[----:B------:R-:W-:Y:S02]  /*19db0*/  LOP3.LUT R143, R67, 0x80000000, R65, 0x48, !PT ;  /* 0x80000000438f7812 */ /* 0x000fe400078e4841 */
[----:B------:R-:W-:-:S13]  /*19dc0*/  ISETP.EQ.OR P0, PT, R150, RZ, !P0 ;  /* 0x000000ff9600720c */ /* 0x000fda0004702670 */
[----:B------:R-:W-:Y:S01]  /*19dd0*/  @P0 LOP3.LUT R6, R143, 0x7ff00000, RZ, 0xfc, !PT ;  /* 0x7ff000008f060812 */ /* 0x000fe200078efcff */
[----:B------:R-:W-:Y:S02]  /*19de0*/  @!P0 IMAD.MOV.U32 R142, RZ, RZ, RZ ;  /* 0x000000ffff8e8224 */ /* 0x000fe400078e00ff */
[----:B------:R-:W-:Y:S02]  /*19df0*/  @P0 IMAD.MOV.U32 R142, RZ, RZ, RZ ;  /* 0x000000ffff8e0224 */ /* 0x000fe400078e00ff */
[----:B------:R-:W-:Y:S01]  /*19e00*/  @P0 IMAD.MOV.U32 R143, RZ, RZ, R6 ;  /* 0x000000ffff8f0224 */ /* 0x000fe200078e0006 */
[----:B------:R-:W-:Y:S05]  /*19e10*/  BRA `(.L_x_3299) ;  /* 0x0000005000007947 */ /* 0x000fea0003800000 */
.L_x_3301:
[----:B------:R-:W-:Y:S01]  /*19e20*/  LOP3.LUT R143, R65, 0x80000, RZ, 0xfc, !PT ;  /* 0x00080000418f7812 */ /* 0x000fe200078efcff */
[----:B------:R-:W-:Y:S01]  /*19e30*/  IMAD.MOV.U32 R142, RZ, RZ, R64 ;  /* 0x000000ffff8e7224 */ /* 0x000fe200078e0040 */
[----:B------:R-:W-:Y:S05]  /*19e40*/  BRA `(.L_x_3299) ;  /* 0x0000002000007947 */ /* 0x000fea0003800000 */
.L_x_3300:
[----:B------:R-:W-:Y:S01]  /*19e50*/  LOP3.LUT R143, R67, 0x80000, RZ, 0xfc, !PT ;  /* 0x00080000438f7812 */ /* 0x000fe200078efcff */
[----:B------:R-:W-:Y:S02]  /*19e60*/  IMAD.MOV.U32 R142, RZ, RZ, R66 ;  /* 0x000000ffff8e7224 */ /* 0x000fe400078e0042 */
.L_x_3299:
[----:B------:R-:W-:Y:S05]  /*19e70*/  BSYNC B0 ;  /* 0x0000000000007941 */ /* 0x000fea0003800000 */
.L_x_3297:
[----:B------:R-:W-:Y:S02]  /*19e80*/  IMAD.MOV.U32 R141, RZ, RZ, 0x0 ;  /* 0x00000000ff8d7424 */ /* 0x000fe400078e00ff */
[----:B------:R-:W-:-:S02]  /*19e90*/  IMAD.MOV.U32 R6, RZ, RZ, R142 ;  /* 0x000000ffff067224 */ /* 0x000fc400078e008e */
[----:B------:R-:W-:Y:S01]  /*19ea0*/  IMAD.MOV.U32 R7, RZ, RZ, R143 ;  /* 0x000000ffff077224 */ /* 0x000fe200078e008f */
[----:B------:R-:W-:Y:S06]  /*19eb0*/  RET.REL.NODEC R140 `(_ZN43_GLOBAL__N__9ae7fba5_10_SoftMax_cu_9f978f6320softmax_warp_forwardIdddLi11ELb0ELb1EEEvPT0_PKT_iiiPKbib) ;  /* 0xfffe61408c007950 */ /* 0x000fec0003c3ffff */
.L_x_3302:
        /* <DEDUP_REMOVED lines=12> */
.L_x_10874:


//--------------------- .text._ZN43_GLOBAL__N__9ae7fba5_10_SoftMax_cu_9f978f6320softmax_warp_forwardIdddLi10ELb0ELb1EEEvPT0_PKT_iiiPKbib --------------------------
	.section	.text._ZN43_GLOBAL__N__9ae7fba5_10_SoftMax_cu_9f978f6320softmax_warp_forwardIdddLi10ELb0ELb1EEEvPT0_PKT_iiiPKbib,"ax",@progbits
	.sectioninfo	@"SHI_REGISTERS=121"
	.align	128
.text._ZN43_GLOBAL__N__9ae7fba5_10_SoftMax_cu_9f978f6320softmax_warp_forwardIdddLi10ELb0ELb1EEEvPT0_PKT_iiiPKbib:
        .type           _ZN43_GLOBAL__N__9ae7fba5_10_SoftMax_cu_9f978f6320softmax_warp_forwardIdddLi10ELb0ELb1EEEvPT0_PKT_iiiPKbib,@function
        .size           _ZN43_GLOBAL__N__9ae7fba5_10_SoftMax_cu_9f978f6320softmax_warp_forwardIdddLi10ELb0ELb1EEEvPT0_PKT_iiiPKbib,(.L_x_10876 - _ZN43_GLOBAL__N__9ae7fba5_10_SoftMax_cu_9f978f6320softmax_warp_forwardIdddLi10ELb0ELb1EEEvPT0_PKT_iiiPKbib)
        .other          _ZN43_GLOBAL__N__9ae7fba5_10_SoftMax_cu_9f978f6320softmax_warp_forwardIdddLi10ELb0ELb1EEEvPT0_PKT_iiiPKbib,@"STO_CUDA_ENTRY STV_DEFAULT"
_ZN43_GLOBAL__N__9ae7fba5_10_SoftMax_cu_9f978f6320softmax_warp_forwardIdddLi10ELb0ELb1EEEvPT0_PKT_iiiPKbib:
[----:B------:R-:W-:Y:S02]  /*0000*/  IMAD.MOV.U32 R1, RZ, RZ, c[0x0][0x28] ;  /* 0x00000a00ff017624 */ /* 0x000fe400078e00ff */
[----:B------:R-:W0:Y:S01]  /*0010*/  S2R R3, SR_CTAID.X ;  /* 0x0000000000037919 */ /* 0x000e220000002500 */
[----:B------:R-:W-:Y:S02]  /*0020*/  ULDC.S8 UR4, c[0x0][0x18c] ;  /* 0x0000630000047ab9 */ /* 0x000fe40000000200 */
[----:B------:R-:W-:Y:S01]  /*0030*/  ISETP.NE.AND P1, PT, RZ, UR4, PT ;  /* 0x00000004ff007c0c */ /* 0x000fe2000bf25270 */
[----:B------:R-:W0:Y:S04]  /*0040*/  S2R R2, SR_TID.Y ;  /* 0x0000000000027919 */ /* 0x000e280000002200 */
[----:B------:R-:W1:Y:S01]  /*0050*/  S2R R0, SR_TID.X ;  /* 0x0000000000007919 */ /* 0x000e620000002100 */
[----:B0-----:R-:W-:-:S05]  /*0060*/  IMAD R3, R3, c[0x0][0x4], R2 ;  /* 0x0000010003037a24 */ /* 0x001fca00078e0202 */
[C---:B------:R-:W-:Y:S01]  /*0070*/  IADD3 R2, -R3.reuse, c[0x0][0x170], RZ ;  /* 0x00005c0003027a10 */ /* 0x040fe20007ffe1ff */
[----:B------:R-:W-:-:S03]  /*0080*/  IMAD R3, R3, c[0x0][0x174], RZ ;  /* 0x00005d0003037a24 */ /* 0x000fc600078e02ff */
[----:B------:R-:W-:Y:S01]  /*0090*/  ISETP.GT.AND P0, PT, R2, RZ, PT ;  /* 0x000000ff0200720c */ /* 0x000fe20003f04270 */
[----:B-1----:R-:W-:-:S03]  /*00a0*/  IMAD.IADD R6, R3, 0x1, R0 ;  /* 0x0000000103067824 */ /* 0x002fc600078e0200 */
[----:B------:R-:W-:Y:S01]  /*00b0*/  SEL R85, RZ, c[0x0][0x178], !P0 ;  /* 0x00005e00ff557a07 */ /* 0x000fe20004000000 */
[--C-:B------:R-:W-:Y:S01]  /*00c0*/  IMAD.MOV.U32 R4, RZ, RZ, R6.reuse ;  /* 0x000000ffff047224 */ /* 0x100fe200078e0006 */
[----:B------:R-:W-:Y:S02]  /*00d0*/  SHF.R.S32.HI R9, RZ, 0x1f, R6 ;  /* 0x0000001fff097819 */ /* 0x000fe40000011406 */
[----:B------:R-:W-:-:S03]  /*00e0*/  ISETP.GE.AND P0, PT, R0, R85, PT ;  /* 0x000000550000720c */ /* 0x000fc60003f06270 */
        /* <DEDUP_REMOVED lines=27> */
.L_x_3303:
[----:B------:R-:W-:Y:S01]  /*02a0*/  IADD3 R82, P1, R4, c[0x0][0x180], RZ ;  /* 0x0000600004527a10 */ /* 0x000fe20007f3e0ff */
[----:B------:R-:W-:-:S03]  /*02b0*/  ULDC.64 UR4, c[0x0][0x118] ;  /* 0x0000460000047ab9 */ /* 0x000fc60000000a00 */
[----:B------:R-:W-:-:S05]  /*02c0*/  IADD3.X R83, R5, c[0x0][0x184], RZ, P1, !PT ;  /* 0x0000610005537a10 */ /* 0x000fca0000ffe4ff */
[----:B------:R-:W2:Y:S01]  /*02d0*/  @!P0 LDG.E.U8 R5, [R82.64] ;  /* 0x0000000452058981 */ /* 0x000ea2000c1e1100 */
[----:B------:R-:W-:Y:S01]  /*02e0*/  LEA R86, P1, R6, c[0x0][0x168], 0x3 ;  /* 0x00005a0006567a11 */ /* 0x000fe200078218ff */
[----:B------:R-:W-:Y:S01]  /*02f0*/  IMAD.MOV.U32 R94, RZ, RZ, 0x0 ;  /* 0x00000000ff5e7424 */ /* 0x000fe200078e00ff */
[----:B------:R-:W-:Y:S01]  /*0300*/  IADD3 R4, R0, 0x40, RZ ;  /* 0x0000004000047810 */ /* 0x000fe20007ffe0ff */
[----:B------:R-:W-:Y:S01]  /*0310*/  IMAD.MOV.U32 R95, RZ, RZ, -0x100000 ;  /* 0xfff00000ff5f7424 */ /* 0x000fe200078e00ff */
[----:B------:R-:W-:Y:S01]  /*0320*/  LEA.HI.X R87, R6, c[0x0][0x16c], R9, 0x3, P1 ;  /* 0x00005b0006577a11 */ /* 0x000fe200008f1c09 */
[----:B------:R-:W-:Y:S01]  /*0330*/  IMAD.MOV.U32 R70, RZ, RZ, 0x0 ;  /* 0x00000000ff467424 */ /* 0x000fe200078e00ff */
[-C--:B------:R-:W-:Y:S01]  /*0340*/  ISETP.GE.AND P1, PT, R4, R85.reuse, PT ;  /* 0x000000550400720c */ /* 0x080fe20003f26270 */
[----:B------:R-:W-:Y:S01]  /*0350*/  IMAD.MOV.U32 R71, RZ, RZ, -0x100000 ;  /* 0xfff00000ff477424 */ /* 0x000fe200078e00ff */
[----:B------:R-:W-:Y:S01]  /*0360*/  IADD3 R8, R0, 0x60, RZ ;  /* 0x0000006000087810 */ /* 0x000fe20007ffe0ff */
[----:B------:R-:W-:Y:S01]  /*0370*/  IMAD.MOV.U32 R68, RZ, RZ, 0x0 ;  /* 0x00000000ff447424 */ /* 0x000fe200078e00ff */
[----:B------:R-:W-:Y:S01]  /*0380*/  P2R R102, PR, RZ, 0x2 ;  /* 0x00000002ff667803 */ /* 0x000fe20000000000 */
[----:B------:R-:W-:Y:S01]  /*0390*/  IMAD.MOV.U32 R69, RZ, RZ, -0x100000 ;  /* 0xfff00000ff457424 */ /* 0x000fe200078e00ff */
[-C--:B------:R-:W-:Y:S01]  /*03a0*/  ISETP.GE.AND P6, PT, R8, R85.reuse, PT ;  /* 0x000000550800720c */ /* 0x080fe20003fc6270 */
[----:B------:R-:W-:Y:S01]  /*03b0*/  IMAD.MOV.U32 R66, RZ, RZ, 0x0 ;  /* 0x00000000ff427424 */ /* 0x000fe200078e00ff */
[C---:B------:R-:W-:Y:S01]  /*03c0*/  IADD3 R8, R0.reuse, 0xc0, RZ ;  /* 0x000000c000087810 */ /* 0x040fe20007ffe0ff */
[----:B------:R-:W-:Y:S01]  /*03d0*/  IMAD.MOV.U32 R67, RZ, RZ, -0x100000 ;  /* 0xfff00000ff437424 */ /* 0x000fe200078e00ff */
[----:B------:R-:W-:Y:S01]  /*03e0*/  IADD3 R10, R0, 0x80, RZ ;  /* 0x00000080000a7810 */ /* 0x000fe20007ffe0ff */
[----:B------:R-:W-:Y:S01]  /*03f0*/  IMAD.MOV.U32 R64, RZ, RZ, 0x0 ;  /* 0x00000000ff407424 */ /* 0x000fe200078e00ff */
[-C--:B------:R-:W-:Y:S01]  /*0400*/  ISETP.GE.AND P3, PT, R8, R85.reuse, PT ;  /* 0x000000550800720c */ /* 0x080fe20003f66270 */
[----:B------:R-:W-:Y:S01]  /*0410*/  IMAD.MOV.U32 R65, RZ, RZ, -0x100000 ;  /* 0xfff00000ff417424 */ /* 0x000fe200078e00ff */
[----:B------:R-:W-:Y:S01]  /*0420*/  IADD3 R8, R0, 0x100, RZ ;  /* 0x0000010000087810 */ /* 0x000fe20007ffe0ff */
[----:B------:R-:W-:Y:S01]  /*0430*/  IMAD.MOV.U32 R62, RZ, RZ, 0x0 ;  /* 0x00000000ff3e7424 */ /* 0x000fe200078e00ff */
[-C--:B------:R-:W-:Y:S01]  /*0440*/  ISETP.GE.AND P5, PT, R10, R85.reuse, PT ;  /* 0x000000550a00720c */ /* 0x080fe20003fa6270 */
[----:B------:R-:W-:Y:S01]  /*0450*/  IMAD.MOV.U32 R63, RZ, RZ, -0x100000 ;  /* 0xfff00000ff3f7424 */ /* 0x000fe200078e00ff */
[C---:B------:R-:W-:Y:S01]  /*0460*/  IADD3 R10, R0.reuse, 0xe0, RZ ;  /* 0x000000e0000a7810 */ /* 0x040fe20007ffe0ff */
[----:B------:R-:W-:Y:S01]  /*0470*/  IMAD.MOV.U32 R60, RZ, RZ, 0x0 ;  /* 0x00000000ff3c7424 */ /* 0x000fe200078e00ff */
[----:B------:R-:W-:Y:S01]  /*0480*/  IADD3 R12, R0, 0x140, RZ ;  /* 0x00000140000c7810 */ /* 0x000fe20007ffe0ff */
[----:B------:R-:W-:Y:S01]  /*0490*/  IMAD.MOV.U32 R61, RZ, RZ, -0x100000 ;  /* 0xfff00000ff3d7424 */ /* 0x000fe200078e00ff */
[----:B------:R-:W-:Y:S01]  /*04a0*/  ISETP.GE.AND P2, PT, R10, R85, PT ;  /* 0x000000550a00720c */ /* 0x000fe20003f46270 */
        /* <DEDUP_REMOVED lines=21> */
[----:B------:R-:W-:Y:S01]  /*0600*/  IADD3 R98, R0, 0x280, RZ ;  /* 0x0000028000627810 */ /* 0x000fe20007ffe0ff */
[----:B------:R-:W-:-:S02]  /*0610*/  IMAD.MOV.U32 R49, RZ, RZ, -0x100000 ;  /* 0xfff00000ff317424 */ /* 0x000fc400078e00ff */
[----:B------:R-:W-:Y:S02]  /*0620*/  IMAD.MOV.U32 R46, RZ, RZ, 0x0 ;  /* 0x00000000ff2e7424 */ /* 0x000fe400078e00ff */
        /* <DEDUP_REMOVED lines=16> */
[C---:B------:R-:W-:Y:S01]  /*0730*/  IADD3 R112, R0.reuse, 0x340, RZ ;  /* 0x0000034000707810 */ /* 0x040fe20007ffe0ff */
[----:B------:R-:W-:Y:S01]  /*0740*/  IMAD.MOV.U32 R34, RZ, RZ, 0x0 ;  /* 0x00000000ff227424 */ /* 0x000fe200078e00ff */
[C---:B------:R-:W-:Y:S01]  /*0750*/  IADD3 R6, R0.reuse, 0xa0, RZ ;  /* 0x000000a000067810 */ /* 0x040fe20007ffe0ff */
[----:B------:R-:W-:Y:S01]  /*0760*/  IMAD.MOV.U32 R35, RZ, RZ, -0x100000 ;  /* 0xfff00000ff237424 */ /* 0x000fe200078e00ff */
[----:B------:R-:W-:Y:S01]  /*0770*/  IADD3 R114, R0, 0x360, RZ ;  /* 0x0000036000727810 */ /* 0x000fe20007ffe0ff */
[----:B------:R-:W-:Y:S01]  /*0780*/  IMAD.MOV.U32 R74, RZ, RZ, 0x0 ;  /* 0x00000000ff4a7424 */ /* 0x000fe200078e00ff */
[----:B------:R-:W-:Y:S01]  /*0790*/  ISETP.GE.AND P4, PT, R6, R85, PT ;  /* 0x000000550600720c */ /* 0x000fe20003f86270 */
[----:B------:R-:W-:Y:S01]  /*07a0*/  IMAD.MOV.U32 R75, RZ, RZ, -0x100000 ;  /* 0xfff00000ff4b7424 */ /* 0x000fe200078e00ff */
[----:B------:R-:W-:Y:S01]  /*07b0*/  P2R R6, PR, RZ, 0x8 ;  /* 0x00000008ff067803 */ /* 0x000fe20000000000 */
[----:B------:R-:W-:-:S02]  /*07c0*/  IMAD.MOV.U32 R78, RZ, RZ, 0x0 ;  /* 0x00000000ff4e7424 */ /* 0x000fc400078e00ff */
[----:B------:R-:W-:Y:S02]  /*07d0*/  IMAD.MOV.U32 R79, RZ, RZ, -0x100000 ;  /* 0xfff00000ff4f7424 */ /* 0x000fe400078e00ff */
[----:B------:R-:W-:Y:S01]  /*07e0*/  IMAD.MOV.U32 R76, RZ, RZ, 0x0 ;  /* 0x00000000ff4c7424 */ /* 0x000fe200078e00ff */
[----:B------:R0:W5:Y:S01]  /*07f0*/  @!P3 LDG.E.64 R74, [R86.64+0x600] ;  /* 0x00060004564ab981 */ /* 0x000162000c1e1b00 */
[----:B------:R-:W-:Y:S02]  /*0800*/  IMAD.MOV.U32 R77, RZ, RZ, -0x100000 ;  /* 0xfff00000ff4d7424 */ /* 0x000fe400078e00ff */
[----:B------:R-:W-:Y:S02]  /*0810*/  IMAD.MOV.U32 R72, RZ, RZ, 0x0 ;  /* 0x00000000ff487424 */ /* 0x000fe400078e00ff */
[----:B------:R-:W-:Y:S02]  /*0820*/  IMAD.MOV.U32 R73, RZ, RZ, -0x100000 ;  /* 0xfff00000ff497424 */ /* 0x000fe400078e00ff */
[----:B------:R-:W-:-:S02]  /*0830*/  IMAD.MOV.U32 R32, RZ, RZ, 0x0 ;  /* 0x00000000ff207424 */ /* 0x000fc400078e00ff */
[----:B------:R-:W-:Y:S01]  /*0840*/  IMAD.MOV.U32 R33, RZ, RZ, -0x100000 ;  /* 0xfff00000ff217424 */ /* 0x000fe200078e00ff */
[C---:B------:R-:W-:Y:S01]  /*0850*/  IADD3 R116, R0.reuse, 0x380, RZ ;  /* 0x0000038000747810 */ /* 0x040fe20007ffe0ff */
[----:B------:R0:W5:Y:S01]  /*0860*/  @!P5 LDG.E.64 R78, [R86.64+0x400] ;  /* 0x00040004564ed981 */ /* 0x000162000c1e1b00 */
[----:B------:R-:W-:Y:S01]  /*0870*/  IADD3 R118, R0, 0x3a0, RZ ;  /* 0x000003a000767810 */ /* 0x000fe20007ffe0ff */
[----:B------:R-:W-:Y:S01]  /*0880*/  IMAD.MOV.U32 R92, RZ, RZ, 0x0 ;  /* 0x00000000ff5c7424 */ /* 0x000fe200078e00ff */
[----:B------:R-:W-:Y:S01]  /*0890*/  P2R R4, PR, RZ, 0x20 ;  /* 0x00000020ff047803 */ /* 0x000fe20000000000 */
[----:B------:R0:W5:Y:S01]  /*08a0*/  @!P4 LDG.E.64 R76, [R86.64+0x500] ;  /* 0x00050004564cc981 */ /* 0x000162000c1e1b00 */
[----:B------:R-:W-:Y:S01]  /*08b0*/  P2R R7, PR, RZ, 0x4 ;  /* 0x00000004ff077803 */ /* 0x000fe20000000000 */
[----:B------:R-:W-:Y:S02]  /*08c0*/  IMAD.MOV.U32 R93, RZ, RZ, -0x100000 ;  /* 0xfff00000ff5d7424 */ /* 0x000fe400078e00ff */
[----:B------:R-:W-:Y:S01]  /*08d0*/  IMAD.MOV.U32 R80, RZ, RZ, 0x0 ;  /* 0x00000000ff507424 */ /* 0x000fe200078e00ff */
[----:B------:R0:W5:Y:S01]  /*08e0*/  @!P2 LDG.E.64 R72, [R86.64+0x700] ;  /* 0x000700045648a981 */ /* 0x000162000c1e1b00 */
[----:B------:R-:W-:-:S02]  /*08f0*/  IMAD.MOV.U32 R81, RZ, RZ, -0x100000 ;  /* 0xfff00000ff517424 */ /* 0x000fc400078e00ff */
[----:B------:R-:W-:Y:S02]  /*0900*/  IMAD.MOV.U32 R30, RZ, RZ, 0x0 ;  /* 0x00000000ff1e7424 */ /* 0x000fe400078e00ff */
[----:B------:R-:W-:Y:S02]  /*0910*/  IMAD.MOV.U32 R31, RZ, RZ, -0x100000 ;  /* 0xfff00000ff1f7424 */ /* 0x000fe400078e00ff */
[----:B------:R-:W-:Y:S02]  /*0920*/  IMAD.MOV.U32 R28, RZ, RZ, 0x0 ;  /* 0x00000000ff1c7424 */ /* 0x000fe400078e00ff */
[----:B------:R-:W-:Y:S02]  /*0930*/  IMAD.MOV.U32 R29, RZ, RZ, -0x100000 ;  /* 0xfff00000ff1d7424 */ /* 0x000fe400078e00ff */
[----:B------:R-:W-:Y:S02]  /*0940*/  IMAD.MOV.U32 R26, RZ, RZ, 0x0 ;  /* 0x00000000ff1a7424 */ /* 0x000fe400078e00ff */
[----:B------:R-:W-:-:S02]  /*0950*/  IMAD.MOV.U32 R27, RZ, RZ, -0x100000 ;  /* 0xfff00000ff1b7424 */ /* 0x000fc400078e00ff */
[----:B------:R-:W-:Y:S02]  /*0960*/  IMAD.MOV.U32 R24, RZ, RZ, 0x0 ;  /* 0x00000000ff187424 */ /* 0x000fe400078e00ff */
[----:B------:R-:W-:Y:S01]  /*0970*/  IMAD.MOV.U32 R25, RZ, RZ, -0x100000 ;  /* 0xfff00000ff197424 */ /* 0x000fe200078e00ff */
[----:B--2---:R-:W-:Y:S01]  /*0980*/  @!P0 ISETP.NE.AND P1, PT, R5, RZ, PT ;  /* 0x000000ff0500820c */ /* 0x004fe20003f25270 */
[----:B------:R-:W-:Y:S01]  /*0990*/  IMAD.MOV.U32 R97, RZ, RZ, -0x100000 ;  /* 0xfff00000ff617424 */ /* 0x000fe200078e00ff */
[----:B------:R-:W-:Y:S01]  /*09a0*/  P2R R5, PR, RZ, 0x10 ;  /* 0x00000010ff057803 */ /* 0x000fe20000000000 */
[----:B------:R-:W2:Y:S01]  /*09b0*/  @!P0 LDG.E.64 R92, [R86.64] ;  /* 0x00000004565c8981 */ /* 0x000ea2000c1e1b00 */
[----:B------:R-:W-:Y:S02]  /*09c0*/  @!P0 SEL R89, RZ, 0x1, P1 ;  /* 0x00000001ff598807 */ /* 0x000fe40000800000 */
[----:B------:R-:W-:Y:S01]  /*09d0*/  ISETP.NE.AND P1, PT, R102, RZ, PT ;  /* 0x000000ff6600720c */ /* 0x000fe20003f25270 */
[----:B------:R0:W5:Y:S01]  /*09e0*/  @!P6 LDG.E.64 R80, [R86.64+0x300] ;  /* 0x000300045650e981 */ /* 0x000162000c1e1b00 */
[----:B------:R-:W-:Y:S01]  /*09f0*/  BSSY B0, `(.L_x_3304) ;  /* 0x0000060000007945 */ /* 0x000fe20003800000 */
[----:B------:R-:W-:-:S10]  /*0a00*/  P2R R3, PR, RZ, 0x40 ;  /* 0x00000040ff037803 */ /* 0x000fd40000000000 */
[----:B------:R0:W5:Y:S01]  /*0a10*/  @!P1 LDG.E.64 R94, [R86.64+0x200] ;  /* 0x00020004565e9981 */ /* 0x000162000c1e1b00 */
[----:B------:R-:W-:-:S04]  /*0a20*/  ISETP.GE.AND P1, PT, R8, R85, PT ;  /* 0x000000550800720c */ /* 0x000fc80003f26270 */
[----:B------:R-:W-:-:S09]  /*0a30*/  P2R R8, PR, RZ, 0x2 ;  /* 0x00000002ff087803 */ /* 0x000fd20000000000 */
        /* <DEDUP_REMOVED lines=53> */
[----:B------:R-:W-:Y:S02]  /*0d90*/  P2R R106, PR, RZ, 0x2 ;  /* 0x00000002ff6a7803 */ /* 0x000fe40000000000 */
[----:B------:R-:W-:-:S07]  /*0da0*/  IADD3 R84, R0, 0x3c0, RZ ;  /* 0x000003c000547810 */ /* 0x000fce0007ffe0ff */
[----:B------:R0:W5:Y:S01]  /*0db0*/  @!P1 LDG.E.64 R34, [R86.64+0x1a00] ;  /* 0x001a000456229981 */ /* 0x000162000c1e1b00 */
[-C--:B------:R-:W-:Y:S02]  /*0dc0*/  ISETP.GE.AND P1, PT, R114, R85.reuse, PT ;  /* 0x000000557200720c */ /* 0x080fe40003f26270 */
[-C--:B------:R-:W-:Y:S02]  /*0dd0*/  ISETP.GE.AND P3, PT, R84, R85.reuse, PT ;  /* 0x000000555400720c */ /* 0x080fe40003f66270 */
[C---:B------:R-:W-:Y:S02]  /*0de0*/  IADD3 R88, R0.reuse, 0x3e0, RZ ;  /* 0x000003e000587810 */ /* 0x040fe40007ffe0ff */
[----:B------:R-:W-:Y:S02]  /*0df0*/  IADD3 R84, R0, 0x20, RZ ;  /* 0x0000002000547810 */ /* 0x000fe40007ffe0ff */
[----:B------:R-:W-:Y:S02]  /*0e00*/  P2R R107, PR, RZ, 0x2 ;  /* 0x00000002ff6b7803 */ /* 0x000fe40000000000 */
[----:B------:R-:W-:-:S02]  /*0e10*/  ISETP.GE.AND P2, PT, R118, R85, PT ;  /* 0x000000557600720c */ /* 0x000fc40003f46270 */
[-C--:B------:R-:W-:Y:S01]  /*0e20*/  ISETP.GE.AND P4, PT, R88, R85.reuse, PT ;  /* 0x000000555800720c */ /* 0x080fe20003f86270 */
[----:B------:R0:W5:Y:S01]  /*0e30*/  @!P1 LDG.E.64 R32, [R86.64+0x1b00] ;  /* 0x001b000456209981 */ /* 0x000162000c1e1b00 */
[-C--:B------:R-:W-:Y:S02]  /*0e40*/  ISETP.GE.AND P1, PT, R116, R85.reuse, PT ;  /* 0x000000557400720c */ /* 0x080fe40003f26270 */
[----:B------:R-:W-:Y:S01]  /*0e50*/  ISETP.GE.AND P5, PT, R84, R85, PT ;  /* 0x000000555400720c */ /* 0x000fe20003fa6270 */
[----:B------:R-:W-:Y:S01]  /*0e60*/  IMAD.MOV.U32 R96, RZ, RZ, 0x0 ;  /* 0x00000000ff607424 */ /* 0x000fe200078e00ff */
[----:B------:R0:W5:Y:S05]  /*0e70*/  @!P3 LDG.E.64 R26, [R86.64+0x1e00] ;  /* 0x001e0004561ab981 */ /* 0x00016a000c1e1b00 */
[----:B------:R0:W5:Y:S04]  /*0e80*/  @!P2 LDG.E.64 R28, [R86.64+0x1d00] ;  /* 0x001d0004561ca981 */ /* 0x000168000c1e1b00 */
[----:B------:R0:W5:Y:S04]  /*0e90*/  @!P1 LDG.E.64 R30, [R86.64+0x1c00] ;  /* 0x001c0004561e9981 */ /* 0x000168000c1e1b00 */
[----:B------:R0:W5:Y:S04]  /*0ea0*/  @!P4 LDG.E.64 R24, [R86.64+0x1f00] ;  /* 0x001f00045618c981 */ /* 0x000168000c1e1b00 */
[----:B------:R0:W5:Y:S01]  /*0eb0*/  @!P5 LDG.E.64 R96, [R86.64+0x100] ;  /* 0x000100045660d981 */ /* 0x000162000c1e1b00 */
[----:B------:R-:W-:Y:S01]  /*0ec0*/  PRMT R88, RZ, 0x7610, R88 ;  /* 0x00007610ff587816 */ /* 0x000fe20000000058 */
[----:B--2---:R-:W-:Y:S01]  /*0ed0*/  IMAD.MOV.U32 R84, RZ, RZ, R92 ;  /* 0x000000ffff547224 */ /* 0x004fe200078e005c */
[----:B------:R-:W-:Y:S01]  /*0ee0*/  P2R R103, PR, RZ, 0x20 ;  /* 0x00000020ff677803 */ /* 0x000fe20000000000 */
[----:B------:R-:W-:Y:S01]  /*0ef0*/  IMAD.MOV.U32 R85, RZ, RZ, R93 ;  /* 0x000000ffff557224 */ /* 0x000fe200078e005d */
[----:B------:R-:W-:Y:S01]  /*0f00*/  @!P0 PRMT R88, R89, 0x7610, R88 ;  /* 0x0000761059588816 */ /* 0x000fe20000000058 */
[----:B------:R-:W-:Y:S05]  /*0f10*/  @P5 BRA `(.L_x_3305) ;  /* 0x000000d000005947 */ /* 0x000fea0003800000 */
[----:B------:R-:W2:Y:S01]  /*0f20*/  LDG.E.U8 R84, [R82.64+0x20] ;  /* 0x0000200452547981 */ /* 0x000ea2000c1e1100 */
[----:B------:R-:W-:Y:S01]  /*0f30*/  IMAD.MOV.U32 R85, RZ, RZ, R93 ;  /* 0x000000ffff557224 */ /* 0x000fe200078e005d */
[----:B--2---:R-:W-:-:S13]  /*0f40*/  ISETP.NE.AND P5, PT, R84, RZ, PT ;  /* 0x000000ff5400720c */ /* 0x004fda0003fa5270 */
[----:B-----5:R-:W1:Y:S01]  /*0f50*/  @!P5 DSETP.GT.AND P6, PT, R92, R96, PT ;  /* 0x000000605c00d22a */ /* 0x020e620003fc4000 */
[----:B------:R-:W-:-:S05]  /*0f60*/  @!P5 PRMT R84, R88, 0x9910, RZ ;  /* 0x000099105854d816 */ /* 0x000fca00000000ff */
[----:B-1----:R-:W-:Y:S01]  /*0f70*/  @!P5 ISETP.NE.AND P6, PT, R84, RZ, P6 ;  /* 0x000000ff5400d20c */ /* 0x002fe200037c5270 */
[----:B------:R-:W-:-:S03]  /*0f80*/  IMAD.MOV.U32 R84, RZ, RZ, 0x1 ;  /* 0x00000001ff547424 */ /* 0x000fc600078e00ff */
[----:B0-----:R-:W-:Y:S02]  /*0f90*/  @!P5 FSEL R86, R92, R96, P6 ;  /* 0x000000605c56d208 */ /* 0x001fe40003000000 */
[----:B------:R-:W-:Y:S02]  /*0fa0*/  @!P5 FSEL R87, R93, R97, P6 ;  /* 0x000000615d57d208 */ /* 0x000fe40003000000 */
[----:B------:R-:W-:Y:S01]  /*0fb0*/  @!P5 PRMT R88, R84, 0x7610, R88 ;  /* 0x000076105458d816 */ /* 0x000fe20000000058 */
[----:B------:R-:W-:Y:S02]  /*0fc0*/  IMAD.MOV.U32 R84, RZ, RZ, R92 ;  /* 0x000000ffff547224 */ /* 0x000fe400078e005c */
[----:B------:R-:W-:Y:S02]  /*0fd0*/  @!P5 IMAD.MOV.U32 R84, RZ, RZ, R86 ;  /* 0x000000ffff54d224 */ /* 0x000fe400078e0056 */
[----:B------:R-:W-:Y:S02]  /*0fe0*/  @!P5 IMAD.MOV.U32 R85, RZ, RZ, R87 ;  /* 0x000000ffff55d224 */ /* 0x000fe400078e0057 */
.L_x_3305:
[----:B------:R-:W-:Y:S05]  /*0ff0*/  BSYNC B0 ;  /* 0x0000000000007941 */ /* 0x000fea0003800000 */
.L_x_3304:
[----:B------:R-:W-:Y:S01]  /*1000*/  ISETP.NE.AND P5, PT, R102, RZ, PT ;  /* 0x000000ff6600720c */ /* 0x000fe20003fa5270 */
[----:B------:R-:W-:-:S12]  /*1010*/  BSSY B0, `(.L_x_3306) ;  /* 0x000000d000007945 */ /* 0x000fd80003800000 */
[----:B------:R-:W-:Y:S05]  /*1020*/  @P5 BRA `(.L_x_3307) ;  /* 0x000000b000005947 */ /* 0x000fea0003800000 */
[----:B0-----:R-:W2:Y:S01]  /*1030*/  LDG.E.U8 R86, [R82.64+0x40] ;  /* 0x0000400452567981 */ /* 0x001ea2000c1e1100 */
        /* <DEDUP_REMOVED lines=10> */
.L_x_3307:
[----:B------:R-:W-:Y:S05]  /*10e0*/  BSYNC B0 ;  /* 0x0000000000007941 */ /* 0x000fea0003800000 */
.L_x_3306:
        /* <DEDUP_REMOVED lines=14> */
.L_x_3309:
[----:B------:R-:W-:Y:S05]  /*11d0*/  BSYNC B0 ;  /* 0x0000000000007941 */ /* 0x000fea0003800000 */
.L_x_3308:
        /* <DEDUP_REMOVED lines=14> */
.L_x_3311:
[----:B------:R-:W-:Y:S05]  /*12c0*/  BSYNC B0 ;  /* 0x0000000000007941 */ /* 0x000fea0003800000 */
.L_x_3310:
        /* <DEDUP_REMOVED lines=14> */
.L_x_3313:
[----:B------:R-:W-:Y:S05]  /*13b0*/  BSYNC B0 ;  /* 0x0000000000007941 */ /* 0x000fea0003800000 */
.L_x_3312:
        /* <DEDUP_REMOVED lines=14> */
.L_x_3315:
[----:B------:R-:W-:Y:S05]  /*14a0*/  BSYNC B0 ;  /* 0x0000000000007941 */ /* 0x000fea0003800000 */
.L_x_3314:
        /* <DEDUP_REMOVED lines=14> */
.L_x_3317:
[----:B------:R-:W-:Y:S05]  /*1590*/  BSYNC B0 ;  /* 0x0000000000007941 */ /* 0x000fea0003800000 */
.L_x_3316:
        /* <DEDUP_REMOVED lines=14> */
.L_x_3319:
[----:B------:R-:W-:Y:S05]  /*1680*/  BSYNC B0 ;  /* 0x0000000000007941 */ /* 0x000fea0003800000 */
.L_x_3318:
        /* <DEDUP_REMOVED lines=14> */
.L_x_3321:
[----:B------:R-:W-:Y:S05]  /*1770*/  BSYNC B0 ;  /* 0x0000000000007941 */ /* 0x000fea0003800000 */
.L_x_3320:
        /* <DEDUP_REMOVED lines=14> */
.L_x_3323:
[----:B------:R-:W-:Y:S05]  /*1860*/  BSYNC B0 ;  /* 0x0000000000007941 */ /* 0x000fea0003800000 */
.L_x_3322:
        /* <DEDUP_REMOVED lines=14> */
.L_x_3325:
[----:B------:R-:W-:Y:S05]  /*1950*/  BSYNC B0 ;  /* 0x0000000000007941 */ /* 0x000fea0003800000 */
.L_x_3324:
        /* <DEDUP_REMOVED lines=14> */
.L_x_3327:
[----:B------:R-:W-:Y:S05]  /*1a40*/  BSYNC B0 ;  /* 0x0000000000007941 */ /* 0x000fea0003800000 */
.L_x_3326:
        /* <DEDUP_REMOVED lines=14> */
.L_x_3329:
[----:B------:R-:W-:Y:S05]  /*1b30*/  BSYNC B0 ;  /* 0x0000000000007941 */ /* 0x000fea0003800000 */
.L_x_3328:
        /* <DEDUP_REMOVED lines=14> */
.L_x_3331:
[----:B------:R-:W-:Y:S05]  /*1c20*/  BSYNC B0 ;  /* 0x0000000000007941 */ /* 0x000fea0003800000 */
.L_x_3330:
        /* <DEDUP_REMOVED lines=14> */
.L_x_3333:
[----:B------:R-:W-:Y:S05]  /*1d10*/  BSYNC B0 ;  /* 0x0000000000007941 */ /* 0x000fea0003800000 */
.L_x_3332:
        /* <DEDUP_REMOVED lines=14> */
.L_x_3335:
[----:B------:R-:W-:Y:S05]  /*1e00*/  BSYNC B0 ;  /* 0x0000000000007941 */ /* 0x000fea0003800000 */
.L_x_3334:
        /* <DEDUP_REMOVED lines=14> */
.L_x_3337:
[----:B------:R-:W-:Y:S05]  /*1ef0*/  BSYNC B0 ;  /* 0x0000000000007941 */ /* 0x000fea0003800000 */
.L_x_3336:
        /* <DEDUP_REMOVED lines=14> */
.L_x_3339:
[----:B------:R-:W-:Y:S05]  /*1fe0*/  BSYNC B0 ;  /* 0x0000000000007941 */ /* 0x000fea0003800000 */
.L_x_3338:
        /* <DEDUP_REMOVED lines=14> */
.L_x_3341:
[----:B------:R-:W-:Y:S05]  /*20d0*/  BSYNC B0 ;  /* 0x0000000000007941 */ /* 0x000fea0003800000 */
.L_x_3340:
        /* <DEDUP_REMOVED lines=14> */
.L_x_3343:
[----:B------:R-:W-:Y:S05]  /*21c0*/  BSYNC B0 ;  /* 0x0000000000007941 */ /* 0x000fea0003800000 */
.L_x_3342:
        /* <DEDUP_REMOVED lines=14> */
.L_x_3345:
[----:B------:R-:W-:Y:S05]  /*22b0*/  BSYNC B0 ;  /* 0x0000000000007941 */ /* 0x000fea0003800000 */
.L_x_3344:
        /* <DEDUP_REMOVED lines=14> */
.L_x_3347:
[----:B------:R-:W-:Y:S05]  /*23a0*/  BSYNC B0 ;  /* 0x0000000000007941 */ /* 0x000fea0003800000 */
.L_x_3346:
        /* <DEDUP_REMOVED lines=14> */
.L_x_3349:
[----:B------:R-:W-:Y:S05]  /*2490*/  BSYNC B0 ;  /* 0x0000000000007941 */ /* 0x000fea0003800000 */
.L_x_3348:
        /* <DEDUP_REMOVED lines=14> */
.L_x_3351:
[----:B------:R-:W-:Y:S05]  /*2580*/  BSYNC B0 ;  /* 0x0000000000007941 */ /* 0x000fea0003800000 */
.L_x_3350:
        /* <DEDUP_REMOVED lines=14> */
.L_x_3353:
[----:B------:R-:W-:Y:S05]  /*2670*/  BSYNC B0 ;  /* 0x0000000000007941 */ /* 0x000fea0003800000 */
.L_x_3352:
        /* <DEDUP_REMOVED lines=14> */
.L_x_3355:
[----:B------:R-:W-:Y:S05]  /*2760*/  BSYNC B0 ;  /* 0x0000000000007941 */ /* 0x000fea0003800000 */
.L_x_3354:
        /* <DEDUP_REMOVED lines=14> */
.L_x_3357:
[----:B------:R-:W-:Y:S05]  /*2850*/  BSYNC B0 ;  /* 0x0000000000007941 */ /* 0x000fea0003800000 */
.L_x_3356:
[----:B------:R-:W-:Y:S01]  /*2860*/  BSSY B0, `(.L_x_3358) ;  /* 0x000000d000007945 */ /* 0x000fe20003800000 */
        /* <DEDUP_REMOVED lines=12> */
.L_x_3359:
[----:B------:R-:W-:Y:S05]  /*2930*/  BSYNC B0 ;  /* 0x0000000000007941 */ /* 0x000fea0003800000 */
.L_x_3358:
        /* <DEDUP_REMOVED lines=13> */
.L_x_3361:
[----:B------:R-:W-:Y:S05]  /*2a10*/  BSYNC B0 ;  /* 0x0000000000007941 */ /* 0x000fea0003800000 */
.L_x_3360:
        /* <DEDUP_REMOVED lines=13> */
.L_x_3363:
[----:B------:R-:W-:Y:S05]  /*2af0*/  BSYNC B0 ;  /* 0x0000000000007941 */ /* 0x000fea0003800000 */
.L_x_3362:
        /* <DEDUP_REMOVED lines=13> */
.L_x_3365:
[----:B------:R-:W-:Y:S05]  /*2bd0*/  BSYNC B0 ;  /* 0x0000000000007941 */ /* 0x000fea0003800000 */
.L_x_3364:
[----:B0-----:R-:W-:Y:S01]  /*2be0*/  PRMT R86, R88, 0x9910, RZ ;  /* 0x0000991058567816 */ /* 0x001fe200000000ff */
        /* <DEDUP_REMOVED lines=36> */
[----:B------:R0:W1:Y:S01]  /*2e30*/  DADD R90, -R84, R92 ;  /* 0x00000000545a7229 */ /* 0x000062000000015c */
[----:B------:R-:W-:Y:S01]  /*2e40*/  IMAD.MOV.U32 R86, RZ, RZ, 0x69ce2bdf ;  /* 0x69ce2bdfff567424 */ /* 0x000fe200078e00ff */
[----:B------:R-:W-:Y:S01]  /*2e50*/  BSSY B1, `(.L_x_3368) ;  /* 0x0000023000017945 */ /* 0x000fe20003800000 */
[----:B0-----:R-:W-:Y:S02]  /*2e60*/  IMAD.MOV.U32 R92, RZ, RZ, 0x652b82fe ;  /* 0x652b82feff5c7424 */ /* 0x001fe400078e00ff */
[----:B------:R-:W-:Y:S02]  /*2e70*/  IMAD.MOV.U32 R93, RZ, RZ, 0x3ff71547 ;  /* 0x3ff71547ff5d7424 */ /* 0x000fe400078e00ff */
[----:B------:R-:W-:-:S03]  /*2e80*/  IMAD.MOV.U32 R87, RZ, RZ, 0x3e5ade15 ;  /* 0x3e5ade15ff577424 */ /* 0x000fc600078e00ff */
[----:B-1----:R-:W-:Y:S01]  /*2e90*/  FSETP.GEU.FTZ.AND P0, PT, |R91|, 4.1917929649353027344, PT ;  /* 0x4086232b5b00780b */ /* 0x002fe20003f1e200 */
[----:B------:R-:W0:-:S06]  /*2ea0*/  DFMA R92, R90, R92, 6.75539944105574400000e+15 ;  /* 0x433800005a5c742b */ /* 0x000e0c000000005c */
        /* <DEDUP_REMOVED lines=22> */
[----:B------:R-:W-:-:S04]  /*3010*/  @!P0 LEA.HI R90, R92, R92, RZ, 0x1 ;  /* 0x0000005c5c5a8211 */ /* 0x000fc800078f08ff */
[----:B------:R-:W-:-:S05]  /*3020*/  @!P0 SHF.R.S32.HI R91, RZ, 0x1, R90 ;  /* 0x00000001ff5b8819 */ /* 0x000fca000001145a */
[----:B------:R-:W-:Y:S02]  /*3030*/  @!P0 IMAD.IADD R90, R92, 0x1, -R91 ;  /* 0x000000015c5a8824 */ /* 0x000fe400078e0a5b */
[----:B------:R-:W-:-:S03]  /*3040*/  @!P0 IMAD R99, R91, 0x100000, R99 ;  /* 0x001000005b638824 */ /* 0x000fc600078e0263 */
[----:B------:R-:W-:Y:S01]  /*3050*/  @!P0 LEA R91, R90, 0x3ff00000, 0x14 ;  /* 0x3ff000005a5b8811 */ /* 0x000fe200078ea0ff */
[----:B------:R-:W-:-:S06]  /*3060*/  @!P0 IMAD.MOV.U32 R90, RZ, RZ, RZ ;  /* 0x000000ffff5a8224 */ /* 0x000fcc00078e00ff */
[----:B------:R0:W1:-:S06]  /*3070*/  @!P0 DMUL R86, R98, R90 ;  /* 0x0000005a62568228 */ /* 0x00004c0000000000 */
.L_x_3369:
[----:B------:R-:W-:Y:S05]  /*3080*/  BSYNC B1 ;  /* 0x0000000000017941 */ /* 0x000fea0003800000 */
.L_x_3368:
[----:B01----:R0:W1:-:S06]  /*3090*/  DADD R90, RZ, R86 ;  /* 0x00000000ff5a7229 */ /* 0x00304c0000000056 */
.L_x_3367:
[----:B------:R-:W-:Y:S05]  /*30a0*/  BSYNC B0 ;  /* 0x0000000000007941 */ /* 0x000fea0003800000 */
.L_x_3366:
[----:B------:R-:W-:Y:S01]  /*30b0*/  ISETP.NE.AND P0, PT, R103, RZ, PT ;  /* 0x000000ff6700720c */ /* 0x000fe20003f05270 */
        /* <DEDUP_REMOVED lines=41> */
[----:B------:R2:W3:-:S06]  /*3350*/  @!P0 DMUL R88, R98, R92 ;  /* 0x0000005c62588228 */ /* 0x0004cc0000000000 */
.L_x_3373:
[----:B------:R-:W-:Y:S05]  /*3360*/  BSYNC B1 ;  /* 0x0000000000017941 */ /* 0x000fea0003800000 */
.L_x_3372:
[----:B-1-3--:R1:W3:-:S06]  /*3370*/  DADD R90, R88, R90 ;  /* 0x00000000585a7229 */ /* 0x00a2cc000000005a */
.L_x_3371:
[----:B------:R-:W-:Y:S05]  /*3380*/  BSYNC B0 ;  /* 0x0000000000007941 */ /* 0x000fea0003800000 */
.L_x_3370:
[----:B------:R-:W-:Y:S01]  /*3390*/  ISETP.NE.AND P0, PT, R102, RZ, PT ;  /* 0x000000ff6600720c */ /* 0x000fe20003f05270 */
[----:B------:R-:W-:Y:S01]  /*33a0*/  BSSY B0, `(.L_x_3374) ;  /* 0x000002e000007945 */ /* 0x000fe20003800000 */
[----:B--2---:R-:W-:Y:S01]  /*33b0*/  CS2R R92, SRZ ;  /* 0x00000000005c7805 */ /* 0x004fe2000001ff00 */
[----:B------:R-:W-:-:S10]  /*33c0*/  CS2R R98, SRZ ;  /* 0x0000000000627805 */ /* 0x000fd4000001ff00 */
[----:B------:R-:W-:Y:S05]  /*33d0*/  @P0 BRA `(.L_x_3375) ;  /* 0x000002a000000947 */ /* 0x000fea0003800000 */
[----:B-----5:R-:W2:Y:S02]  /*33e0*/  LDG.E.U8 R96, [R82.64+0x40] ;  /* 0x0000400452607981 */ /* 0x020ea4000c1e1100 */
        /* <DEDUP_REMOVED lines=38> */
[----:B------:R2:W4:-:S06]  /*3650*/  @!P0 DMUL R98, R100, R94 ;  /* 0x0000005e64628228 */ /* 0x00050c0000000000 */
.L_x_3377:
[----:B------:R-:W-:Y:S05]  /*3660*/  BSYNC B1 ;  /* 0x0000000000017941 */ /* 0x000fea0003800000 */
.L_x_3376:
[----:B-1-34-:R1:W3:-:S06]  /*3670*/  DADD R90, R90, R98 ;  /* 0x000000005a5a7229 */ /* 0x01a2cc0000000062 */
.L_x_3375:
[----:B------:R-:W-:Y:S05]  /*3680*/  BSYNC B0 ;  /* 0x0000000000007941 */ /* 0x000fea0003800000 */
.L_x_3374:
[----:B------:R-:W-:Y:S01]  /*3690*/  ISETP.NE.AND P0, PT, R3, RZ, PT ;  /* 0x000000ff0300720c */ /* 0x000fe20003f05270 */
[----:B------:R-:W-:-:S12]  /*36a0*/  BSSY B0, `(.L_x_3378) ;  /* 0x000002c000007945 */ /* 0x000fd80003800000 */
[----:B------:R-:W-:Y:S05]  /*36b0*/  @P0 BRA `(.L_x_3379) ;  /* 0x000002a000000947 */ /* 0x000fea0003800000 */
[----:B------:R-:W4:Y:S02]  /*36c0*/  LDG.E.U8 R3, [R82.64+0x60] ;  /* 0x0000600452037981 */ /* 0x000f24000c1e1100 */
[----:B----4-:R-:W-:-:S13]  /*36d0*/  ISETP.NE.AND P0, PT, R3, RZ, PT ;  /* 0x000000ff0300720c */ /* 0x010fda0003f05270 */
[----:B------:R-:W-:Y:S05]  /*36e0*/  @P0 BRA `(.L_x_3379) ;  /* 0x0000027000000947 */ /* 0x000fea0003800000 */
[----:B--2--5:R2:W4:Y:S01]  /*36f0*/  DADD R94, -R84, R80 ;  /* 0x00000000545e7229 */ /* 0x0245220000000150 */
        /* <DEDUP_REMOVED lines=36> */
.L_x_3381:
[----:B------:R-:W-:Y:S05]  /*3940*/  BSYNC B1 ;  /* 0x0000000000017941 */ /* 0x000fea0003800000 */
.L_x_3380:
[----:B-1-34-:R1:W3:-:S06]  /*3950*/  DADD R90, R90, R92 ;  /* 0x000000005a5a7229 */ /* 0x01a2cc000000005c */
.L_x_3379:
[----:B------:R-:W-:Y:S05]  /*3960*/  BSYNC B0 ;  /* 0x0000000000007941 */ /* 0x000fea0003800000 */
.L_x_3378:
[----:B------:R-:W-:Y:S01]  /*3970*/  ISETP.NE.AND P0, PT, R4, RZ, PT ;  /* 0x000000ff0400720c */ /* 0x000fe20003f05270 */
[----:B------:R-:W-:Y:S01]  /*3980*/  BSSY B0, `(.L_x_3382) ;  /* 0x000002e000007945 */ /* 0x000fe20003800000 */
[----:B--2--5:R-:W-:Y:S01]  /*3990*/  CS2R R80, SRZ ;  /* 0x0000000000507805 */ /* 0x024fe2000001ff00 */
        /* <DEDUP_REMOVED lines=42> */
.L_x_3385:
[----:B------:R-:W-:Y:S05]  /*3c40*/  BSYNC B1 ;  /* 0x0000000000017941 */ /* 0x000fea0003800000 */
.L_x_3384:
[----:B-1-34-:R1:W3:-:S06]  /*3c50*/  DADD R90, R90, R94 ;  /* 0x000000005a5a7229 */ /* 0x01a2cc000000005e */
.L_x_3383:
[----:B------:R-:W-:Y:S05]  /*3c60*/  BSYNC B0 ;  /* 0x0000000000007941 */ /* 0x000fea0003800000 */
.L_x_3382:
[----:B------:R-:W-:Y:S01]  /*3c70*/  ISETP.NE.AND P0, PT, R5, RZ, PT ;  /* 0x000000ff0500720c */ /* 0x000fe20003f05270 */
[----:B------:R-:W-:-:S12]  /*3c80*/  BSSY B0, `(.L_x_3386) ;  /* 0x000002c000007945 */ /* 0x000fd80003800000 */
[----:B------:R-:W-:Y:S05]  /*3c90*/  @P0 BRA `(.L_x_3387) ;  /* 0x000002a000000947 */ /* 0x000fea0003800000 */
[----:B------:R-:W4:Y:S02]  /*3ca0*/  LDG.E.U8 R3, [R82.64+0xa0] ;  /* 0x0000a00452037981 */ /* 0x000f24000c1e1100 */
[----:B----4-:R-:W-:-:S13]  /*3cb0*/  ISETP.NE.AND P0, PT, R3, RZ, PT ;  /* 0x000000ff0300720c */ /* 0x010fda0003f05270 */
[----:B------:R-:W-:Y:S05]  /*3cc0*/  @P0 BRA `(.L_x_3387) ;  /* 0x0000027000000947 */ /* 0x000fea0003800000 */
[----:B------:R-:W4:Y:S01]  /*3cd0*/  DADD R76, -R84, R76 ;  /* 0x00000000544c7229 */ /* 0x000f22000000014c */
[----:B------:R-:W-:Y:S01]  /*3ce0*/  IMAD.MOV.U32 R4, RZ, RZ, 0x652b82fe ;  /* 0x652b82feff047424 */ /* 0x000fe200078e00ff */
[----:B------:R-:W-:Y:S01]  /*3cf0*/  BSSY B1, `(.L_x_3388) ;  /* 0x0000023000017945 */ /* 0x000fe20003800000 */
[----:B------:R-:W-:Y:S02]  /*3d00*/  IMAD.MOV.U32 R5, RZ, RZ, 0x3ff71547 ;  /* 0x3ff71547ff057424 */ /* 0x000fe400078e00ff */
[----:B------:R-:W-:Y:S02]  /*3d10*/  IMAD.MOV.U32 R80, RZ, RZ, 0x69ce2bdf ;  /* 0x69ce2bdfff507424 */ /* 0x000fe400078e00ff */
[----:B------:R-:W-:Y:S02]  /*3d20*/  IMAD.MOV.U32 R81, RZ, RZ, 0x3e5ade15 ;  /* 0x3e5ade15ff517424 */ /* 0x000fe400078e00ff */
[----:B----4-:R-:W4:Y:S01]  /*3d30*/  DFMA R4, R76, R4, 6.75539944105574400000e+15 ;  /* 0x433800004c04742b */ /* 0x010f220000000004 */
[----:B------:R-:W-:-:S05]  /*3d40*/  FSETP.GEU.FTZ.AND P0, PT, |R77|, 4.1917929649353027344, PT ;  /* 0x4086232b4d00780b */ /* 0x000fca0003f1e200 */
[----:B----4-:R-:W4:-:S06]  /*3d50*/  DADD R96, R4, -6.75539944105574400000e+15 ;  /* 0xc338000004607429 */ /* 0x010f0c0000000000 */
[----:B--2-4-:R-:W2:-:S06]  /*3d60*/  DFMA R78, R96, c[0x2][0x0], R76 ;  /* 0x00800000604e7a2b */ /* 0x014e8c000000004c */
        /* <DEDUP_REMOVED lines=27> */
.L_x_3389:
[----:B------:R-:W-:Y:S05]  /*3f20*/  BSYNC B1 ;  /* 0x0000000000017941 */ /* 0x000fea0003800000 */
.L_x_3388:
[----:B-1-34-:R1:W3:-:S06]  /*3f30*/  DADD R90, R90, R80 ;  /* 0x000000005a5a7229 */ /* 0x01a2cc0000000050 */
.L_x_3387:
[----:B------:R-:W-:Y:S05]  /*3f40*/  BSYNC B0 ;  /* 0x0000000000007941 */ /* 0x000fea0003800000 */
.L_x_3386:
[----:B------:R-:W-:Y:S01]  /*3f50*/  ISETP.NE.AND P0, PT, R6, RZ, PT ;  /* 0x000000ff0600720c */ /* 0x000fe20003f05270 */
        /* <DEDUP_REMOVED lines=44> */
.L_x_3393:
[----:B------:R-:W-:Y:S05]  /*4220*/  BSYNC B1 ;  /* 0x0000000000017941 */ /* 0x000fea0003800000 */
.L_x_3392:
[----:B-1-34-:R1:W3:-:S06]  /*4230*/  DADD R90, R90, R78 ;  /* 0x000000005a5a7229 */ /* 0x01a2cc000000004e */
.L_x_3391:
[----:B------:R-:W-:Y:S05]  /*4240*/  BSYNC B0 ;  /* 0x0000000000007941 */ /* 0x000fea0003800000 */
.L_x_3390:
        /* <DEDUP_REMOVED lines=43> */
.L_x_3397:
[----:B------:R-:W-:Y:S05]  /*4500*/  BSYNC B1 ;  /* 0x0000000000017941 */ /* 0x000fea0003800000 */
.L_x_3396:
[----:B-1-34-:R1:W3:-:S06]  /*4510*/  DADD R90, R90, R4 ;  /* 0x000000005a5a7229 */ /* 0x01a2cc0000000004 */
.L_x_3395:
[----:B------:R-:W-:Y:S05]  /*4520*/  BSYNC B0 ;  /* 0x0000000000007941 */ /* 0x000fea0003800000 */
.L_x_3394:
[----:B------:R-:W-:Y:S01]  /*4530*/  ISETP.NE.AND P0, PT, R8, RZ, PT ;  /* 0x000000ff0800720c */ /* 0x000fe20003f05270 */
[----:B------:R-:W-:Y:S01]  /*4540*/  BSSY B0, `(.L_x_3398) ;  /* 0x000002e000007945 */ /* 0x000fe20003800000 */
[----:B------:R-:W-:Y:S01]  /*4550*/  CS2R R72, SRZ ;  /* 0x0000000000487805 */ /* 0x000fe2000001ff00 */
[----:B--2---:R-:W-:-:S10]  /*4560*/  CS2R R6, SRZ ;  /* 0x0000000000067805 */ /* 0x004fd4000001ff00 */
        /* <DEDUP_REMOVED lines=41> */
.L_x_3401:
[----:B------:R-:W-:Y:S05]  /*4800*/  BSYNC B1 ;  /* 0x0000000000017941 */ /* 0x000fea0003800000 */
.L_x_3400:
[----:B-1-34-:R1:W3:-:S06]  /*4810*/  DADD R90, R90, R6 ;  /* 0x000000005a5a7229 */ /* 0x01a2cc0000000006 */
.L_x_3399:
[----:B------:R-:W-:Y:S05]  /*4820*/  BSYNC B0 ;  /* 0x0000000000007941 */ /* 0x000fea0003800000 */
.L_x_3398:
        /* <DEDUP_REMOVED lines=44> */
.L_x_3405:
[----:B------:R-:W-:Y:S05]  /*4af0*/  BSYNC B1 ;  /* 0x0000000000017941 */ /* 0x000fea0003800000 */
.L_x_3404:
[----:B-1-34-:R1:W3:-:S06]  /*4b00*/  DADD R90, R90, R72 ;  /* 0x000000005a5a7229 */ /* 0x01a2cc0000000048 */
.L_x_3403:
[----:B------:R-:W-:Y:S05]  /*4b10*/  BSYNC B0 ;  /* 0x0000000000007941 */ /* 0x000fea0003800000 */
.L_x_3402:
        /* <DEDUP_REMOVED lines=46> */
.L_x_3409:
[----:B------:R-:W-:Y:S05]  /*4e00*/  BSYNC B1 ;  /* 0x0000000000017941 */ /* 0x000fea0003800000 */
.L_x_3408:
[----:B-1-34-:R1:W3:-:S06]  /*4e10*/  DADD R90, R90, R8 ;  /* 0x000000005a5a7229 */ /* 0x01a2cc0000000008 */
.L_x_3407:
[----:B------:R-:W-:Y:S05]  /*4e20*/  BSYNC B0 ;  /* 0x0000000000007941 */ /* 0x000fea0003800000 */
.L_x_3406:
        /* <DEDUP_REMOVED lines=10> */
[----:B--2---:R-:W-:Y:S02]  /*4ed0*/  IMAD.MOV.U32 R70, RZ, RZ, 0x69ce2bdf ;  /* 0x69ce2bdfff467424 */ /* 0x004fe400078e00ff */
[----:B------:R-:W-:Y:S02]  /*4ee0*/  IMAD.MOV.U32 R71, RZ, RZ, 0x3e5ade15 ;  /* 0x3e5ade15ff477424 */ /* 0x000fe400078e00ff */
[----:B----4-:R-:W2:Y:S01]  /*4ef0*/  DFMA R10, R64, R10, 6.75539944105574400000e+15 ;  /* 0x43380000400a742b */ /* 0x010ea2000000000a */
        /* <DEDUP_REMOVED lines=31> */
.L_x_3413:
[----:B------:R-:W-:Y:S05]  /*50f0*/  BSYNC B1 ;  /* 0x0000000000017941 */ /* 0x000fea0003800000 */
.L_x_3412:
[----:B-1-34-:R1:W3:-:S06]  /*5100*/  DADD R90, R90, R68 ;  /* 0x000000005a5a7229 */ /* 0x01a2cc0000000044 */
.L_x_3411:
[----:B------:R-:W-:Y:S05]  /*5110*/  BSYNC B0 ;  /* 0x0000000000007941 */ /* 0x000fea0003800000 */
.L_x_3410:
        /* <DEDUP_REMOVED lines=46> */
.L_x_3417:
[----:B------:R-:W-:Y:S05]  /*5400*/  BSYNC B1 ;  /* 0x0000000000017941 */ /* 0x000fea0003800000 */
.L_x_3416:
[----:B-1-34-:R1:W3:-:S06]  /*5410*/  DADD R90, R90, R10 ;  /* 0x000000005a5a7229 */ /* 0x01a2cc000000000a */
.L_x_3415:
[----:B------:R-:W-:Y:S05]  /*5420*/  BSYNC B0 ;  /* 0x0000000000007941 */ /* 0x000fea0003800000 */
.L_x_3414:
        /* <DEDUP_REMOVED lines=44> */
.L_x_3421:
[----:B------:R-:W-:Y:S05]  /*56f0*/  BSYNC B1 ;  /* 0x0000000000017941 */ /* 0x000fea0003800000 */
.L_x_3420:
[----:B-1-34-:R1:W3:-:S06]  /*5700*/  DADD R90, R90, R64 ;  /* 0x000000005a5a7229 */ /* 0x01a2cc0000000040 */
.L_x_3419:
[----:B------:R-:W-:Y:S05]  /*5710*/  BSYNC B0 ;  /* 0x0000000000007941 */ /* 0x000fea0003800000 */
.L_x_3418:
        /* <DEDUP_REMOVED lines=46> */
.L_x_3425:
[----:B------:R-:W-:Y:S05]  /*5a00*/  BSYNC B1 ;  /* 0x0000000000017941 */ /* 0x000fea0003800000 */
.L_x_3424:
[----:B-1-34-:R1:W3:-:S06]  /*5a10*/  DADD R90, R90, R60 ;  /* 0x000000005a5a7229 */ /* 0x01a2cc000000003c */
.L_x_3423:
[----:B------:R-:W-:Y:S05]  /*5a20*/  BSYNC B0 ;  /* 0x0000000000007941 */ /* 0x000fea0003800000 */
.L_x_3422:
        /* <DEDUP_REMOVED lines=44> */
.L_x_3429:
[----:B------:R-:W-:Y:S05]  /*5cf0*/  BSYNC B1 ;  /* 0x0000000000017941 */ /* 0x000fea0003800000 */
.L_x_3428:
[----:B-1-34-:R1:W3:-:S06]  /*5d00*/  DADD R90, R90, R12 ;  /* 0x000000005a5a7229 */ /* 0x01a2cc000000000c */
.L_x_3427:
[----:B------:R-:W-:Y:S05]  /*5d10*/  BSYNC B0 ;  /* 0x0000000000007941 */ /* 0x000fea0003800000 */
.L_x_3426:
        /* <DEDUP_REMOVED lines=46> */
.L_x_3433:
[----:B------:R-:W-:Y:S05]  /*6000*/  BSYNC B1 ;  /* 0x0000000000017941 */ /* 0x000fea0003800000 */
.L_x_3432:
[----:B-1-34-:R1:W3:-:S06]  /*6010*/  DADD R90, R90, R14 ;  /* 0x000000005a5a7229 */ /* 0x01a2cc000000000e */
.L_x_3431:
[----:B------:R-:W-:Y:S05]  /*6020*/  BSYNC B0 ;  /* 0x0000000000007941 */ /* 0x000fea0003800000 */
.L_x_3430:
        /* <DEDUP_REMOVED lines=44> */
.L_x_3437:
[----:B------:R-:W-:Y:S05]  /*62f0*/  BSYNC B1 ;  /* 0x0000000000017941 */ /* 0x000fea0003800000 */
.L_x_3436:
[----:B-1-34-:R1:W3:-:S06]  /*6300*/  DADD R90, R90, R56 ;  /* 0x000000005a5a7229 */ /* 0x01a2cc0000000038 */
.L_x_3435:
[----:B------:R-:W-:Y:S05]  /*6310*/  BSYNC B0 ;  /* 0x0000000000007941 */ /* 0x000fea0003800000 */
.L_x_3434:
        /* <DEDUP_REMOVED lines=46> */
.L_x_3441:
[----:B------:R-:W-:Y:S05]  /*6600*/  BSYNC B1 ;  /* 0x0000000000017941 */ /* 0x000fea0003800000 */
.L_x_3440:
[----:B-1-34-:R1:W3:-:S06]  /*6610*/  DADD R90, R90, R16 ;  /* 0x000000005a5a7229 */ /* 0x01a2cc0000000010 */
.L_x_3439:
[----:B------:R-:W-:Y:S05]  /*6620*/  BSYNC B0 ;  /* 0x0000000000007941 */ /* 0x000fea0003800000 */
.L_x_3438:
        /* <DEDUP_REMOVED lines=44> */
.L_x_3445:
[----:B------:R-:W-:Y:S05]  /*68f0*/  BSYNC B1 ;  /* 0x0000000000017941 */ /* 0x000fea0003800000 */
.L_x_3444:
[----:B-1-34-:R1:W3:-:S06]  /*6900*/  DADD R90, R90, R52 ;  /* 0x000000005a5a7229 */ /* 0x01a2cc0000000034 */
.L_x_3443:
[----:B------:R-:W-:Y:S05]  /*6910*/  BSYNC B0 ;  /* 0x0000000000007941 */ /* 0x000fea0003800000 */
.L_x_3442:
        /* <DEDUP_REMOVED lines=39> */
[----:B------:R-:W-:-:S03]  /*6b90*/  @!P0 IMAD.MOV.U32 R46, RZ, RZ, R54 ;  /* 0x000000ffff2e8224 */ /* 0x000fc600078e0036 */
[----:B------:R-:W-:-:S05]  /*6ba0*/  @!P0 SHF.R.S32.HI R3, RZ, 0x1, R3 ;  /* 0x00000001ff038819 */ /* 0x000fca0000011403 */
[----:B------:R-:W-:Y:S02]  /*6bb0*/  @!P0 IMAD.IADD R50, R50, 0x1, -R3 ;  /* 0x0000000132328824 */ /* 0x000fe400078e0a03 */
[----:B------:R-:W-:-:S03]  /*6bc0*/  @!P0 IMAD R47, R3, 0x100000, R55 ;  /* 0x00100000032f8824 */ /* 0x000fc600078e0237 */
[----:B------:R-:W-:Y:S01]  /*6bd0*/  @!P0 LEA R51, R50, 0x3ff00000, 0x14 ;  /* 0x3ff0000032338811 */ /* 0x000fe200078ea0ff */
[----:B------:R-:W-:-:S06]  /*6be0*/  @!P0 IMAD.MOV.U32 R50, RZ, RZ, RZ ;  /* 0x000000ffff328224 */ /* 0x000fcc00078e00ff */
[----:B------:R2:W4:-:S06]  /*6bf0*/  @!P0 DMUL R48, R46, R50 ;  /* 0x000000322e308228 */ /* 0x00050c0000000000 */
.L_x_3449:
[----:B------:R-:W-:Y:S05]  /*6c00*/  BSYNC B1 ;  /* 0x0000000000017941 */ /* 0x000fea0003800000 */
.L_x_3448:
[----:B-1-34-:R1:W3:-:S06]  /*6c10*/  DADD R90, R90, R48 ;  /* 0x000000005a5a7229 */ /* 0x01a2cc0000000030 */
.L_x_3447:
[----:B------:R-:W-:Y:S05]  /*6c20*/  BSYNC B0 ;  /* 0x0000000000007941 */ /* 0x000fea0003800000 */
.L_x_3446:
[----:B------:R-:W-:Y:S01]  /*6c30*/  ISETP.NE.AND P0, PT, R21, RZ, PT ;  /* 0x000000ff1500720c */ /* 0x000fe20003f05270 */
[----:B------:R-:W-:-:S12]  /*6c40*/  BSSY B0, `(.L_x_3450) ;  /* 0x000002d000007945 */ /* 0x000fd80003800000 */
[----:B------:R-:W-:Y:S05]  /*6c50*/  @P0 BRA `(.L_x_3451) ;  /* 0x000002b000000947 */ /* 0x000fea0003800000 */
[----:B------:R-:W4:Y:S02]  /*6c60*/  LDG.E.U8 R3, [R82.64+0x2a0] ;  /* 0x0002a00452037981 */ /* 0x000f24000c1e1100 */
[----:B----4-:R-:W-:-:S13]  /*6c70*/  ISETP.NE.AND P0, PT, R3, RZ, PT ;  /* 0x000000ff0300720c */ /* 0x010fda0003f05270 */
[----:B------:R-:W-:Y:S05]  /*6c80*/  @P0 BRA `(.L_x_3451) ;  /* 0x0000028000000947 */ /* 0x000fea0003800000 */
[----:B--2---:R-:W2:Y:S01]  /*6c90*/  DADD R46, -R84, R44 ;  /* 0x00000000542e7229 */ /* 0x004ea2000000012c */
        /* <DEDUP_REMOVED lines=34> */
[----:B------:R-:W-:Y:S02]  /*6ec0*/  @!P0 IMAD.MOV.U32 R20, RZ, RZ, R44 ;  /* 0x000000ffff148224 */ /* 0x000fe400078e002c */
[----:B------:R-:W-:-:S06]  /*6ed0*/  @!P0 IMAD.MOV.U32 R44, RZ, RZ, RZ ;  /* 0x000000ffff2c8224 */ /* 0x000fcc00078e00ff */
[----:B------:R2:W4:-:S06]  /*6ee0*/  @!P0 DMUL R18, R20, R44 ;  /* 0x0000002c14128228 */ /* 0x00050c0000000000 */
.L_x_3453:
[----:B------:R-:W-:Y:S05]  /*6ef0*/  BSYNC B1 ;  /* 0x0000000000017941 */ /* 0x000fea0003800000 */
.L_x_3452:
[----:B-1-34-:R1:W3:-:S06]  /*6f00*/  DADD R90, R90, R18 ;  /* 0x000000005a5a7229 */ /* 0x01a2cc0000000012 */
.L_x_3451:
[----:B------:R-:W-:Y:S05]  /*6f10*/  BSYNC B0 ;  /* 0x0000000000007941 */ /* 0x000fea0003800000 */
.L_x_3450:
        /* <DEDUP_REMOVED lines=46> */
.L_x_3457:
[----:B------:R-:W-:Y:S05]  /*7200*/  BSYNC B1 ;  /* 0x0000000000017941 */ /* 0x000fea0003800000 */
.L_x_3456:
[----:B-1-34-:R1:W3:-:S06]  /*7210*/  DADD R90, R90, R44 ;  /* 0x000000005a5a7229 */ /* 0x01a2cc000000002c */
.L_x_3455:
[----:B------:R-:W-:Y:S05]  /*7220*/  BSYNC B0 ;  /* 0x0000000000007941 */ /* 0x000fea0003800000 */
.L_x_3454:
[----:B------:R-:W-:Y:S01]  /*7230*/  ISETP.NE.AND P0, PT, R23, RZ, PT ;  /* 0x000000ff1700720c */ /* 0x000fe20003f05270 */
[----:B------:R-:W-:-:S12]  /*7240*/  BSSY B0, `(.L_x_3458) ;  /* 0x000002c000007945 */ /* 0x000fd80003800000 */
[----:B------:R-:W-:Y:S05]  /*7250*/  @P0 BRA `(.L_x_3459) ;  /* 0x000002a000000947 */ /* 0x000fea0003800000 */
[----:B------:R-:W4:Y:S02]  /*7260*/  LDG.E.U8 R3, [R82.64+0x2e0] ;  /* 0x0002e00452037981 */ /* 0x000f24000c1e1100 */
[----:B----4-:R-:W-:-:S13]  /*7270*/  ISETP.NE.AND P0, PT, R3, RZ, PT ;  /* 0x000000ff0300720c */ /* 0x010fda0003f05270 */
[----:B------:R-:W-:Y:S05]  /*7280*/  @P0 BRA `(.L_x_3459) ;  /* 0x0000027000000947 */ /* 0x000fea0003800000 */
[----:B------:R-:W4:Y:S01]  /*7290*/  DADD R40, -R84, R40 ;  /* 0x0000000054287229 */ /* 0x000f220000000128 */
[----:B--2---:R-:W-:Y:S01]  /*72a0*/  IMAD.MOV.U32 R42, RZ, RZ, 0x652b82fe ;  /* 0x652b82feff2a7424 */ /* 0x004fe200078e00ff */
[----:B------:R-:W-:Y:S01]  /*72b0*/  BSSY B1, `(.L_x_3460) ;  /* 0x0000023000017945 */ /* 0x000fe20003800000 */
[----:B------:R-:W-:Y:S02]  /*72c0*/  IMAD.MOV.U32 R43, RZ, RZ, 0x3ff71547 ;  /* 0x3ff71547ff2b7424 */ /* 0x000fe400078e00ff */
[----:B------:R-:W-:Y:S02]  /*72d0*/  IMAD.MOV.U32 R46, RZ, RZ, 0x69ce2bdf ;  /* 0x69ce2bdfff2e7424 */ /* 0x000fe400078e00ff */
        /* <DEDUP_REMOVED lines=32> */
.L_x_3461:
[----:B------:R-:W-:Y:S05]  /*74e0*/  BSYNC B1 ;  /* 0x0000000000017941 */ /* 0x000fea0003800000 */
.L_x_3460:
[----:B-1-34-:R1:W3:-:S06]  /*74f0*/  DADD R90, R90, R20 ;  /* 0x000000005a5a7229 */ /* 0x01a2cc0000000014 */
.L_x_3459:
[----:B------:R-:W-:Y:S05]  /*7500*/  BSYNC B0 ;  /* 0x0000000000007941 */ /* 0x000fea0003800000 */
.L_x_3458:
        /* <DEDUP_REMOVED lines=45> */
.L_x_3465:
[----:B------:R-:W-:Y:S05]  /*77e0*/  BSYNC B1 ;  /* 0x0000000000017941 */ /* 0x000fea0003800000 */
.L_x_3464:
[----:B-1-34-:R1:W3:-:S06]  /*77f0*/  DADD R90, R90, R40 ;  /* 0x000000005a5a7229 */ /* 0x01a2cc0000000028 */
.L_x_3463:
[----:B------:R-:W-:Y:S05]  /*7800*/  BSYNC B0 ;  /* 0x0000000000007941 */ /* 0x000fea0003800000 */
.L_x_3462:
        /* <DEDUP_REMOVED lines=43> */
.L_x_3469:
[----:B------:R-:W-:Y:S05]  /*7ac0*/  BSYNC B1 ;  /* 0x0000000000017941 */ /* 0x000fea0003800000 */
.L_x_3468:
[----:B-1-34-:R1:W3:-:S06]  /*7ad0*/  DADD R90, R90, R22 ;  /* 0x000000005a5a7229 */ /* 0x01a2cc0000000016 */
.L_x_3467:
[----:B------:R-:W-:Y:S05]  /*7ae0*/  BSYNC B0 ;  /* 0x0000000000007941 */ /* 0x000fea0003800000 */
.L_x_3466:
        /* <DEDUP_REMOVED lines=43> */
[----:B------:R-:W-:-:S06]  /*7da0*/  @!P0 IMAD.MOV.U32 R42, RZ, RZ, RZ ;  /* 0x000000ffff2a8224 */ /* 0x000fcc00078e00ff */
[----:B------:R2:W4:-:S06]  /*7db0*/  @!P0 DMUL R38, R34, R42 ;  /* 0x0000002a22268228 */ /* 0x00050c0000000000 */
.L_x_3473:
[----:B------:R-:W-:Y:S05]  /*7dc0*/  BSYNC B1 ;  /* 0x0000000000017941 */ /* 0x000fea0003800000 */
.L_x_3472:
[----:B-1-34-:R1:W3:-:S06]  /*7dd0*/  DADD R90, R90, R38 ;  /* 0x000000005a5a7229 */ /* 0x01a2cc0000000026 */
.L_x_3471:
[----:B------:R-:W-:Y:S05]  /*7de0*/  BSYNC B0 ;  /* 0x0000000000007941 */ /* 0x000fea0003800000 */
.L_x_3470:
        /* <DEDUP_REMOVED lines=43> */
.L_x_3477:
[----:B------:R-:W-:Y:S05]  /*80a0*/  BSYNC B1 ;  /* 0x0000000000017941 */ /* 0x000fea0003800000 */
.L_x_3476:
[----:B-1-34-:R1:W3:-:S06]  /*80b0*/  DADD R90, R90, R36 ;  /* 0x000000005a5a7229 */ /* 0x01a2cc0000000024 */
.L_x_3475:
[----:B------:R-:W-:Y:S05]  /*80c0*/  BSYNC B0 ;  /* 0x0000000000007941 */ /* 0x000fea0003800000 */
.L_x_3474:
[----:B------:R-:W-:Y:S01]  /*80d0*/  BSSY B0, `(.L_x_3478) ;  /* 0x000002e000007945 */ /* 0x000fe20003800000 */
[----:B--2---:R-:W-:Y:S01]  /*80e0*/  CS2R R32, SRZ ;  /* 0x0000000000207805 */ /* 0x004fe2000001ff00 */
[----:B------:R-:W-:Y:S01]  /*80f0*/  CS2R R34, SRZ ;  /* 0x0000000000227805 */ /* 0x000fe2000001ff00 */
        /* <DEDUP_REMOVED lines=41> */
.L_x_3481:
[----:B------:R-:W-:Y:S05]  /*8390*/  BSYNC B1 ;  /* 0x0000000000017941 */ /* 0x000fea0003800000 */
.L_x_3480:
[----:B-1-34-:R1:W3:-:S06]  /*83a0*/  DADD R90, R90, R34 ;  /* 0x000000005a5a7229 */ /* 0x01a2cc0000000022 */
.L_x_3479:
[----:B------:R-:W-:Y:S05]  /*83b0*/  BSYNC B0 ;  /* 0x0000000000007941 */ /* 0x000fea0003800000 */
.L_x_3478:
[----:B------:R-:W-:Y:S01]  /*83c0*/  BSSY B0, `(.L_x_3482) ;  /* 0x000002c000007945 */ /* 0x000fe20003800000 */
        /* <DEDUP_REMOVED lines=41> */
.L_x_3485:
[----:B------:R-:W-:Y:S05]  /*8660*/  BSYNC B1 ;  /* 0x0000000000017941 */ /* 0x000fea0003800000 */
.L_x_3484:
[----:B-1-34-:R1:W3:-:S06]  /*8670*/  DADD R90, R90, R32 ;  /* 0x000000005a5a7229 */ /* 0x01a2cc0000000020 */
.L_x_3483:
[----:B------:R-:W-:Y:S05]  /*8680*/  BSYNC B0 ;  /* 0x0000000000007941 */ /* 0x000fea0003800000 */
.L_x_3482:
        /* <DEDUP_REMOVED lines=44> */
.L_x_3489:
[----:B------:R-:W-:Y:S05]  /*8950*/  BSYNC B1 ;  /* 0x0000000000017941 */ /* 0x000fea0003800000 */
.L_x_3488:
[----:B-1-34-:R1:W3:-:S06]  /*8960*/  DADD R90, R90, R30 ;  /* 0x000000005a5a7229 */ /* 0x01a2cc000000001e */
.L_x_3487:
[----:B------:R-:W-:Y:S05]  /*8970*/  BSYNC B0 ;  /* 0x0000000000007941 */ /* 0x000fea0003800000 */
.L_x_3486:
[----:B------:R-:W-:Y:S01]  /*8980*/  BSSY B0, `(.L_x_3490) ;  /* 0x000002c000007945 */ /* 0x000fe20003800000 */
        /* <DEDUP_REMOVED lines=41> */
.L_x_3493:
[----:B------:R-:W-:Y:S05]  /*8c20*/  BSYNC B1 ;  /* 0x0000000000017941 */ /* 0x000fea0003800000 */
.L_x_3492:
[----:B-1-34-:R1:W3:-:S06]  /*8c30*/  DADD R90, R90, R28 ;  /* 0x000000005a5a7229 */ /* 0x01a2cc000000001c */
.L_x_3491:
[----:B------:R-:W-:Y:S05]  /*8c40*/  BSYNC B0 ;  /* 0x0000000000007941 */ /* 0x000fea0003800000 */
.L_x_3490:
        /* <DEDUP_REMOVED lines=34> */
[----:B--2---:R-:W2:-:S06]  /*8e70*/  DFMA R42, -R2, R26, R86 ;  /* 0x0000001a022a722b */ /* 0x004e8c0000000156 */
[----:B--2---:R-:W2:-:S10]  /*8e80*/  DFMA R26, R24, R42, R26 ;  /* 0x0000002a181a722b */ /* 0x004e94000000001a */
[----:B--2---:R-:W-:-:S05]  /*8e90*/  FFMA R0, RZ, R3, R27 ;  /* 0x00000003ff007223 */ /* 0x004fca000000001b */
[----:B------:R-:W-:-:S13]  /*8ea0*/  FSETP.GT.AND P0, PT, |R0|, 1.469367938527859385e-39, PT ;  /* 0x001000000000780b */ /* 0x000fda0003f04200 */
[----:B------:R-:W-:Y:S05]  /*8eb0*/  @P0 BRA P2, `(.L_x_3496) ;  /* 0x0000006000000947 */ /* 0x000fea0001000000 */
[----:B------:R-:W-:Y:S01]  /*8ec0*/  IMAD.MOV.U32 R54, RZ, RZ, R86 ;  /* 0x000000ffff367224 */ /* 0x000fe200078e0056 */
[----:B------:R-:W-:Y:S01]  /*8ed0*/  MOV R42, 0x8f20 ;  /* 0x00008f20002a7802 */ /* 0x000fe20000000f00 */
[----:B------:R-:W-:Y:S02]  /*8ee0*/  IMAD.MOV.U32 R55, RZ, RZ, R87 ;  /* 0x000000ffff377224 */ /* 0x000fe400078e0057 */
[----:B------:R-:W-:Y:S02]  /*8ef0*/  IMAD.MOV.U32 R26, RZ, RZ, R2 ;  /* 0x000000ffff1a7224 */ /* 0x000fe400078e0002 */
[----:B------:R-:W-:Y:S02]  /*8f00*/  IMAD.MOV.U32 R27, RZ, RZ, R3 ;  /* 0x000000ffff1b7224 */ /* 0x000fe400078e0003 */
[----:B01----:R-:W-:Y:S05]  /*8f10*/  CALL.REL.NOINC `($__internal_1_$__cuda_sm20_div_rn_f64_full) ;  /* 0x00003fc000007944 */ /* 0x003fea0003c00000 */
.L_x_3496:
[----:B------:R-:W-:Y:S05]  /*8f20*/  BSYNC B2 ;  /* 0x0000000000027941 */ /* 0x000fea0003800000 */
.L_x_3495:
[----:B------:R-:W-:Y:S05]  /*8f30*/  BSYNC B1 ;  /* 0x0000000000017941 */ /* 0x000fea0003800000 */
.L_x_3494:
[----:B------:R-:W2:Y:S04]  /*8f40*/  S2R R0, SR_TID.X ;  /* 0x0000000000007919 */ /* 0x000ea80000002100 */
[----:B------:R-:W3:Y:S04]  /*8f50*/  S2R R24, SR_TID.Y ;  /* 0x0000000000187919 */ /* 0x000ee80000002200 */
[----:B------:R-:W3:Y:S01]  /*8f60*/  S2R R25, SR_CTAID.X ;  /* 0x0000000000197919 */ /* 0x000ee20000002500 */
[----:B--2---:R-:W-:-:S04]  /*8f70*/  IADD3 R42, R0, 0x20, RZ ;  /* 0x00000020002a7810 */ /* 0x004fc80007ffe0ff */
        /* <DEDUP_REMOVED lines=8> */
[----:B--2---:R-:W-:Y:S02]  /*9000*/  IMAD.MOV.U32 R26, RZ, RZ, 0x0 ;  /* 0x00000000ff1a7424 */ /* 0x004fe400078e00ff */
[----:B------:R-:W-:Y:S01]  /*9010*/  IMAD.MOV.U32 R27, RZ, RZ, 0x7ff80000 ;  /* 0x7ff80000ff1b7424 */ /* 0x000fe200078e00ff */
[----:B------:R-:W-:Y:S05]  /*9020*/  @!P1 BRA `(.L_x_3498) ;  /* 0x0000016000009947 */ /* 0x000fea0003800000 */
        /* <DEDUP_REMOVED lines=8> */
[----:B-12---:R-:W1:-:S06]  /*90b0*/  DFMA R46, R42, R26, R42 ;  /* 0x0000001a2a2e722b */ /* 0x006e4c000000002a */
[----:B-1----:R-:W1:-:S06]  /*90c0*/  DMUL R26, R46, R88 ;  /* 0x000000582e1a7228 */ /* 0x002e4c0000000000 */
[----:B-1----:R-:W1:-:S06]  /*90d0*/  DFMA R42, -R2, R26, R88 ;  /* 0x0000001a022a722b */ /* 0x002e4c0000000158 */
[----:B-1----:R-:W1:-:S10]  /*90e0*/  DFMA R26, R46, R42, R26 ;  /* 0x0000002a2e1a722b */ /* 0x002e54000000001a */
[----:B-1----:R-:W-:-:S05]  /*90f0*/  FFMA R42, RZ, R3, R27 ;  /* 0x00000003ff2a7223 */ /* 0x002fca000000001b */
[----:B------:R-:W-:-:S13]  /*9100*/  FSETP.GT.AND P0, PT, |R42|, 1.469367938527859385e-39, PT ;  /* 0x001000002a00780b */ /* 0x000fda0003f04200 */
[----:B------:R-:W-:Y:S05]  /*9110*/  @P0 BRA P2, `(.L_x_3499) ;  /* 0x0000006000000947 */ /* 0x000fea0001000000 */
[----:B------:R-:W-:Y:S01]  /*9120*/  IMAD.MOV.U32 R54, RZ, RZ, R88 ;  /* 0x000000ffff367224 */ /* 0x000fe200078e0058 */
[----:B------:R-:W-:Y:S01]  /*9130*/  MOV R42, 0x9180 ;  /* 0x00009180002a7802 */ /* 0x000fe20000000f00 */
[----:B------:R-:W-:Y:S02]  /*9140*/  IMAD.MOV.U32 R55, RZ, RZ, R89 ;  /* 0x000000ffff377224 */ /* 0x000fe400078e0059 */
[----:B------:R-:W-:Y:S02]  /*9150*/  IMAD.MOV.U32 R26, RZ, RZ, R2 ;  /* 0x000000ffff1a7224 */ /* 0x000fe400078e0002 */
[----:B------:R-:W-:Y:S02]  /*9160*/  IMAD.MOV.U32 R27, RZ, RZ, R3 ;  /* 0x000000ffff1b7224 */ /* 0x000fe400078e0003 */
[----:B0-----:R-:W-:Y:S05]  /*9170*/  CALL.REL.NOINC `($__internal_1_$__cuda_sm20_div_rn_f64_full) ;  /* 0x00003d6000007944 */ /* 0x001fea0003c00000 */
.L_x_3499:
[----:B------:R-:W-:Y:S05]  /*9180*/  BSYNC B2 ;  /* 0x0000000000027941 */ /* 0x000fea0003800000 */
.L_x_3498:
[----:B------:R-:W-:Y:S05]  /*9190*/  BSYNC B1 ;  /* 0x0000000000017941 */ /* 0x000fea0003800000 */
.L_x_3497:
[----:B------:R-:W-:Y:S01]  /*91a0*/  IADD3 R42, R0, 0x40, RZ ;  /* 0x00000040002a7810 */ /* 0x000fe20007ffe0ff */
[----:B------:R2:W-:Y:S03]  /*91b0*/  STG.E.64 [R24.64+0x100], R26 ;  /* 0x0001001a18007986 */ /* 0x0005e6000c101b04 */
[----:B------:R-:W-:-:S13]  /*91c0*/  ISETP.GE.AND P0, PT, R42, c[0x0][0x178], PT ;  /* 0x00005e002a007a0c */ /* 0x000fda0003f06270 */
[----:B------:R-:W-:Y:S05]  /*91d0*/  @P0 EXIT ;  /* 0x000000000000094d */ /* 0x000fea0003800000 */
[----:B--2---:R-:W-:Y:S01]  /*91e0*/  BSSY B1, `(.L_x_3500) ;  /* 0x000001a000017945 */ /* 0x004fe20003800000 */
[----:B------:R-:W-:Y:S02]  /*91f0*/  IMAD.MOV.U32 R26, RZ, RZ, 0x0 ;  /* 0x00000000ff1a7424 */ /* 0x000fe400078e00ff */
        /* <DEDUP_REMOVED lines=23> */
.L_x_3502:
[----:B------:R-:W-:Y:S05]  /*9370*/  BSYNC B2 ;  /* 0x0000000000027941 */ /* 0x000fea0003800000 */
.L_x_3501:
[----:B------:R-:W-:Y:S05]  /*9380*/  BSYNC B1 ;  /* 0x0000000000017941 */ /* 0x000fea0003800000 */
.L_x_3500:
        /* <DEDUP_REMOVED lines=29> */
.L_x_3505:
[----:B------:R-:W-:Y:S05]  /*9560*/  BSYNC B2 ;  /* 0x0000000000027941 */ /* 0x000fea0003800000 */
.L_x_3504:
[----:B------:R-:W-:Y:S05]  /*9570*/  BSYNC B1 ;  /* 0x0000000000017941 */ /* 0x000fea0003800000 */
.L_x_3503:
        /* <DEDUP_REMOVED lines=29> */
.L_x_3508:
[----:B------:R-:W-:Y:S05]  /*9750*/  BSYNC B2 ;  /* 0x0000000000027941 */ /* 0x000fea0003800000 */
.L_x_3507:
[----:B------:R-:W-:Y:S05]  /*9760*/  BSYNC B1 ;  /* 0x0000000000017941 */ /* 0x000fea0003800000 */
.L_x_3506:
        /* <DEDUP_REMOVED lines=29> */
.L_x_3511:
[----:B------:R-:W-:Y:S05]  /*9940*/  BSYNC B2 ;  /* 0x0000000000027941 */ /* 0x000fea0003800000 */
.L_x_3510:
[----:B------:R-:W-:Y:S05]  /*9950*/  BSYNC B1 ;  /* 0x0000000000017941 */ /* 0x000fea0003800000 */
.L_x_3509:
        /* <DEDUP_REMOVED lines=29> */
.L_x_3514:
[----:B------:R-:W-:Y:S05]  /*9b30*/  BSYNC B2 ;  /* 0x0000000000027941 */ /* 0x000fea0003800000 */
.L_x_3513:
[----:B------:R-:W-:Y:S05]  /*9b40*/  BSYNC B1 ;  /* 0x0000000000017941 */ /* 0x000fea0003800000 */
.L_x_3512:
        /* <DEDUP_REMOVED lines=29> */
.L_x_3517:
[----:B------:R-:W-:Y:S05]  /*9d20*/  BSYNC B2 ;  /* 0x0000000000027941 */ /* 0x000fea0003800000 */
.L_x_3516:
[----:B------:R-:W-:Y:S05]  /*9d30*/  BSYNC B1 ;  /* 0x0000000000017941 */ /* 0x000fea0003800000 */
.L_x_3515:
        /* <DEDUP_REMOVED lines=29> */
[----:B------:R-:W-:Y:S02]  /*9f10*/  IMAD.MOV.U32 R4, RZ, RZ, R26 ;  /* 0x000000ffff047224 */ /* 0x000fe400078e001a */
[----:B------:R-:W-:Y:S02]  /*9f20*/  IMAD.MOV.U32 R5, RZ, RZ, R27 ;  /* 0x000000ffff057224 */ /* 0x000fe400078e001b */
.L_x_3520:
[----:B------:R-:W-:Y:S05]  /*9f30*/  BSYNC B2 ;  /* 0x0000000000027941 */ /* 0x000fea0003800000 */
.L_x_3519:
[----:B------:R-:W-:Y:S05]  /*9f40*/  BSYNC B1 ;  /* 0x0000000000017941 */ /* 0x000fea0003800000 */
.L_x_3518:
        /* <DEDUP_REMOVED lines=31> */
.L_x_3523:
[----:B------:R-:W-:Y:S05]  /*a140*/  BSYNC B2 ;  /* 0x0000000000027941 */ /* 0x000fea0003800000 */
.L_x_3522:
[----:B------:R-:W-:Y:S05]  /*a150*/  BSYNC B1 ;  /* 0x0000000000017941 */ /* 0x000fea0003800000 */
.L_x_3521:
        /* <DEDUP_REMOVED lines=31> */
.L_x_3526:
[----:B------:R-:W-:Y:S05]  /*a350*/  BSYNC B2 ;  /* 0x0000000000027941 */ /* 0x000fea0003800000 */
.L_x_3525:
[----:B------:R-:W-:Y:S05]  /*a360*/  BSYNC B1 ;  /* 0x0000000000017941 */ /* 0x000fea0003800000 */
.L_x_3524:
        /* <DEDUP_REMOVED lines=31> */
.L_x_3529:
[----:B------:R-:W-:Y:S05]  /*a560*/  BSYNC B2 ;  /* 0x0000000000027941 */ /* 0x000fea0003800000 */
.L_x_3528:
[----:B------:R-:W-:Y:S05]  /*a570*/  BSYNC B1 ;  /* 0x0000000000017941 */ /* 0x000fea0003800000 */
.L_x_3527:
        /* <DEDUP_REMOVED lines=31> */
.L_x_3532:
[----:B------:R-:W-:Y:S05]  /*a770*/  BSYNC B2 ;  /* 0x0000000000027941 */ /* 0x000fea0003800000 */
.L_x_3531:
[----:B------:R-:W-:Y:S05]  /*a780*/  BSYNC B1 ;  /* 0x0000000000017941 */ /* 0x000fea0003800000 */
.L_x_3530:
        /* <DEDUP_REMOVED lines=31> */
.L_x_3535:
[----:B------:R-:W-:Y:S05]  /*a980*/  BSYNC B2 ;  /* 0x0000000000027941 */ /* 0x000fea0003800000 */
.L_x_3534:
[----:B------:R-:W-:Y:S05]  /*a990*/  BSYNC B1 ;  /* 0x0000000000017941 */ /* 0x000fea0003800000 */
.L_x_3533:
        /* <DEDUP_REMOVED lines=31> */
.L_x_3538:
[----:B------:R-:W-:Y:S05]  /*ab90*/  BSYNC B2 ;  /* 0x0000000000027941 */ /* 0x000fea0003800000 */
.L_x_3537:
[----:B------:R-:W-:Y:S05]  /*aba0*/  BSYNC B1 ;  /* 0x0000000000017941 */ /* 0x000fea0003800000 */
.L_x_3536:
        /* <DEDUP_REMOVED lines=31> */
.L_x_3541:
[----:B------:R-:W-:Y:S05]  /*ada0*/  BSYNC B2 ;  /* 0x0000000000027941 */ /* 0x000fea0003800000 */
.L_x_3540:
[----:B------:R-:W-:Y:S05]  /*adb0*/  BSYNC B1 ;  /* 0x0000000000017941 */ /* 0x000fea0003800000 */
.L_x_3539:
        /* <DEDUP_REMOVED lines=31> */
.L_x_3544:
[----:B------:R-:W-:Y:S05]  /*afb0*/  BSYNC B2 ;  /* 0x0000000000027941 */ /* 0x000fea0003800000 */
.L_x_3543:
[----:B------:R-:W-:Y:S05]  /*afc0*/  BSYNC B1 ;  /* 0x0000000000017941 */ /* 0x000fea0003800000 */
.L_x_3542:
        /* <DEDUP_REMOVED lines=31> */
.L_x_3547:
[----:B------:R-:W-:Y:S05]  /*b1c0*/  BSYNC B2 ;  /* 0x0000000000027941 */ /* 0x000fea0003800000 */
.L_x_3546:
[----:B------:R-:W-:Y:S05]  /*b1d0*/  BSYNC B1 ;  /* 0x0000000000017941 */ /* 0x000fea0003800000 */
.L_x_3545:
        /* <DEDUP_REMOVED lines=31> */
.L_x_3550:
[----:B------:R-:W-:Y:S05]  /*b3d0*/  BSYNC B2 ;  /* 0x0000000000027941 */ /* 0x000fea0003800000 */
.L_x_3549:
[----:B------:R-:W-:Y:S05]  /*b3e0*/  BSYNC B1 ;  /* 0x0000000000017941 */ /* 0x000fea0003800000 */
.L_x_3548:
        /* <DEDUP_REMOVED lines=31> */
.L_x_3553:
[----:B------:R-:W-:Y:S05]  /*b5e0*/  BSYNC B2 ;  /* 0x0000000000027941 */ /* 0x000fea0003800000 */
.L_x_3552:
[----:B------:R-:W-:Y:S05]  /*b5f0*/  BSYNC B1 ;  /* 0x0000000000017941 */ /* 0x000fea0003800000 */
.L_x_3551:
        /* <DEDUP_REMOVED lines=31> */
.L_x_3556:
[----:B------:R-:W-:Y:S05]  /*b7f0*/  BSYNC B2 ;  /* 0x0000000000027941 */ /* 0x000fea0003800000 */
.L_x_3555:
[----:B------:R-:W-:Y:S05]  /*b800*/  BSYNC B1 ;  /* 0x0000000000017941 */ /* 0x000fea0003800000 */
.L_x_3554:
        /* <DEDUP_REMOVED lines=31> */
.L_x_3559:
[----:B------:R-:W-:Y:S05]  /*ba00*/  BSYNC B2 ;  /* 0x0000000000027941 */ /* 0x000fea0003800000 */
.L_x_3558:
[----:B------:R-:W-:Y:S05]  /*ba10*/  BSYNC B1 ;  /* 0x0000000000017941 */ /* 0x000fea0003800000 */
.L_x_3557:
        /* <DEDUP_REMOVED lines=31> */
.L_x_3562:
[----:B------:R-:W-:Y:S05]  /*bc10*/  BSYNC B2 ;  /* 0x0000000000027941 */ /* 0x000fea0003800000 */
.L_x_3561:
[----:B------:R-:W-:Y:S05]  /*bc20*/  BSYNC B1 ;  /* 0x0000000000017941 */ /* 0x000fea0003800000 */
.L_x_3560:
        /* <DEDUP_REMOVED lines=31> */
.L_x_3565:
[----:B------:R-:W-:Y:S05]  /*be20*/  BSYNC B2 ;  /* 0x0000000000027941 */ /* 0x000fea0003800000 */
.L_x_3564:
[----:B------:R-:W-:Y:S05]  /*be30*/  BSYNC B1 ;  /* 0x0000000000017941 */ /* 0x000fea0003800000 */
.L_x_3563:
        /* <DEDUP_REMOVED lines=31> */
.L_x_3568:
[----:B------:R-:W-:Y:S05]  /*c030*/  BSYNC B2 ;  /* 0x0000000000027941 */ /* 0x000fea0003800000 */
.L_x_3567:
[----:B------:R-:W-:Y:S05]  /*c040*/  BSYNC B1 ;  /* 0x0000000000017941 */ /* 0x000fea0003800000 */
.L_x_3566:
        /* <DEDUP_REMOVED lines=31> */
.L_x_3571:
[----:B------:R-:W-:Y:S05]  /*c240*/  BSYNC B2 ;  /* 0x0000000000027941 */ /* 0x000fea0003800000 */
.L_x_3570:
[----:B------:R-:W-:Y:S05]  /*c250*/  BSYNC B1 ;  /* 0x0000000000017941 */ /* 0x000fea0003800000 */
.L_x_3569:
        /* <DEDUP_REMOVED lines=31> */
.L_x_3574:
[----:B------:R-:W-:Y:S05]  /*c450*/  BSYNC B2 ;  /* 0x0000000000027941 */ /* 0x000fea0003800000 */
.L_x_3573:
[----:B------:R-:W-:Y:S05]  /*c460*/  BSYNC B1 ;  /* 0x0000000000017941 */ /* 0x000fea0003800000 */
.L_x_3572:
        /* <DEDUP_REMOVED lines=31> */
.L_x_3577:
[----:B------:R-:W-:Y:S05]  /*c660*/  BSYNC B2 ;  /* 0x0000000000027941 */ /* 0x000fea0003800000 */
.L_x_3576:
[----:B------:R-:W-:Y:S05]  /*c670*/  BSYNC B1 ;  /* 0x0000000000017941 */ /* 0x000fea0003800000 */
.L_x_3575:
        /* <DEDUP_REMOVED lines=31> */
.L_x_3580:
[----:B------:R-:W-:Y:S05]  /*c870*/  BSYNC B2 ;  /* 0x0000000000027941 */ /* 0x000fea0003800000 */
.L_x_3579:
[----:B------:R-:W-:Y:S05]  /*c880*/  BSYNC B1 ;  /* 0x0000000000017941 */ /* 0x000fea0003800000 */
.L_x_3578:
        /* <DEDUP_REMOVED lines=31> */
.L_x_3583:
[----:B------:R-:W-:Y:S05]  /*ca80*/  BSYNC B2 ;  /* 0x0000000000027941 */ /* 0x000fea0003800000 */
.L_x_3582:
[----:B------:R-:W-:Y:S05]  /*ca90*/  BSYNC B1 ;  /* 0x0000000000017941 */ /* 0x000fea0003800000 */
.L_x_3581:
        /* <DEDUP_REMOVED lines=31> */
.L_x_3586:
[----:B------:R-:W-:Y:S05]  /*cc90*/  BSYNC B2 ;  /* 0x0000000000027941 */ /* 0x000fea0003800000 */
.L_x_3585:
[----:B------:R-:W-:Y:S05]  /*cca0*/  BSYNC B1 ;  /* 0x0000000000017941 */ /* 0x000fea0003800000 */
.L_x_3584:
        /* <DEDUP_REMOVED lines=31> */
.L_x_3589:
[----:B------:R-:W-:Y:S05]  /*cea0*/  BSYNC B2 ;  /* 0x0000000000027941 */ /* 0x000fea0003800000 */
.L_x_3588:
[----:B------:R-:W-:Y:S05]  /*ceb0*/  BSYNC B1 ;  /* 0x0000000000017941 */ /* 0x000fea0003800000 */
.L_x_3587:
[----:B------:R-:W-:Y:S01]  /*cec0*/  STG.E.64 [R24.64+0x1f00], R4 ;  /* 0x001f000418007986 */ /* 0x000fe2000c101b04 */
[----:B------:R-:W-:Y:S05]  /*ced0*/  EXIT ;  /* 0x000000000000794d */ /* 0x000fea0003800000 */
        .weak           $__internal_1_$__cuda_sm20_div_rn_f64_full
        .type           $__internal_1_$__cuda_sm20_div_rn_f64_full,@function
        .size           $__internal_1_$__cuda_sm20_div_rn_f64_full,(.L_x_10876 - $__internal_1_$__cuda_sm20_div_rn_f64_full)
$__internal_1_$__cuda_sm20_div_rn_f64_full:
        /* <DEDUP_REMOVED lines=15> */
[----:B0-----:R-:W0:Y:S02]  /*cfd0*/  MUFU.RCP64H R63, R47 ;  /* 0x0000002f003f7308 */ /* 0x001e240000001800 */
[----:B------:R-:W-:Y:S02]  /*cfe0*/  @!P3 ISETP.GE.U32.AND P4, PT, R75, R43, PT ;  /* 0x0000002b4b00b20c */ /* 0x000fe40003f86070 */
[----:B------:R-:W-:-:S02]  /*cff0*/  SEL R43, R71, 0x63400000, !P2 ;  /* 0x63400000472b7807 */ /* 0x000fc40005000000 */
[----:B------:R-:W-:-:S04]  /*d000*/  @!P3 SEL R59, R71, 0x63400000, !P4 ;  /* 0x63400000473bb807 */ /* 0x000fc80006000000 */
[----:B------:R-:W-:-:S04]  /*d010*/  @!P3 LOP3.LUT R59, R59, 0x80000000, R55, 0xf8, !PT ;  /* 0x800000003b3bb812 */ /* 0x000fc800078ef837 */
[----:B------:R-:W-:Y:S01]  /*d020*/  @!P3 LOP3.LUT R59, R59, 0x100000, RZ, 0xfc, !PT ;  /* 0x001000003b3bb812 */ /* 0x000fe200078efcff */
[----:B0-----:R-:W0:-:S06]  /*d030*/  DFMA R50, R62, -R46, 1 ;  /* 0x3ff000003e32742b */ /* 0x001e0c000000082e */
[----:B0-----:R0:W1:Y:S02]  /*d040*/  DFMA R66, R50, R50, R50 ;  /* 0x000000323242722b */ /* 0x0010640000000032 */
[----:B0-----:R-:W-:Y:S01]  /*d050*/  LOP3.LUT R51, R43, 0x800fffff, R55, 0xf8, !PT ;  /* 0x800fffff2b337812 */ /* 0x001fe200078ef837 */
[----:B------:R-:W-:Y:S02]  /*d060*/  IMAD.MOV.U32 R50, RZ, RZ, R54 ;  /* 0x000000ffff327224 */ /* 0x000fe400078e0036 */
[----:B------:R-:W-:Y:S01]  /*d070*/  IMAD.MOV.U32 R43, RZ, RZ, R74 ;  /* 0x000000ffff2b7224 */ /* 0x000fe200078e004a */
[----:B-1----:R-:W0:Y:S01]  /*d080*/  DFMA R66, R62, R66, R62 ;  /* 0x000000423e42722b */ /* 0x002e22000000003e */
[----:B------:R-:W-:-:S03]  /*d090*/  @!P0 LOP3.LUT R43, R47, 0x7ff00000, RZ, 0xc0, !PT ;  /* 0x7ff000002f2b8812 */ /* 0x000fc600078ec0ff */
[----:B------:R-:W1:Y:S01]  /*d0a0*/  @!P3 DFMA R50, R50, 2, -R58 ;  /* 0x400000003232b82b */ /* 0x000e62000000083a */
[----:B------:R-:W-:-:S03]  /*d0b0*/  IADD3 R74, R43, -0x1, RZ ;  /* 0xffffffff2b4a7810 */ /* 0x000fc60007ffe0ff */
[----:B0-----:R-:W0:-:S06]  /*d0c0*/  DFMA R58, R66, -R46, 1 ;  /* 0x3ff00000423a742b */ /* 0x001e0c000000082e */
[----:B-1----:R-:W-:Y:S01]  /*d0d0*/  @!P3 LOP3.LUT R70, R51, 0x7ff00000, RZ, 0xc0, !PT ;  /* 0x7ff000003346b812 */ /* 0x002fe200078ec0ff */
[----:B0-----:R0:W1:-:S03]  /*d0e0*/  DFMA R58, R66, R58, R66 ;  /* 0x0000003a423a722b */ /* 0x0010460000000042 */
[----:B0-----:R-:W-:-:S03]  /*d0f0*/  IADD3 R66, R70, -0x1, RZ ;  /* 0xffffffff46427810 */ /* 0x001fc60007ffe0ff */
[----:B-1----:R-:W0:Y:S01]  /*d100*/  DMUL R62, R58, R50 ;  /* 0x000000323a3e7228 */ /* 0x002e220000000000 */
[----:B------:R-:W-:-:S04]  /*d110*/  ISETP.GT.U32.AND P0, PT, R66, 0x7feffffe, PT ;  /* 0x7feffffe4200780c */ /* 0x000fc80003f04070 */
[----:B------:R-:W-:Y:S01]  /*d120*/  ISETP.GT.U32.OR P0, PT, R74, 0x7feffffe, P0 ;  /* 0x7feffffe4a00780c */ /* 0x000fe20000704470 */
[----:B0-----:R-:W0:-:S06]  /*d130*/  DFMA R66, R62, -R46, R50 ;  /* 0x8000002e3e42722b */ /* 0x001e0c0000000032 */
[----:B0-----:R0:W1:-:S06]  /*d140*/  DFMA R66, R58, R66, R62 ;  /* 0x000000423a42722b */ /* 0x00104c000000003e */
[----:B------:R-:W-:Y:S05]  /*d150*/  @P0 BRA `(.L_x_3591) ;  /* 0x000001c000000947 */ /* 0x000fea0003800000 */
[----:B01----:R-:W-:-:S04]  /*d160*/  LOP3.LUT R54, R27, 0x7ff00000, RZ, 0xc0, !PT ;  /* 0x7ff000001b367812 */ /* 0x003fc800078ec0ff */
[C---:B------:R-:W-:Y:S01]  /*d170*/  ISETP.GE.U32.AND P0, PT, R75.reuse, R54, PT ;  /* 0x000000364b00720c */ /* 0x040fe20003f06070 */
[----:B------:R-:W-:Y:S02]  /*d180*/  IMAD.IADD R43, R75, 0x1, -R54 ;  /* 0x000000014b2b7824 */ /* 0x000fe400078e0a36 */
[----:B------:R-:W-:Y:S01]  /*d190*/  IMAD.MOV.U32 R54, RZ, RZ, RZ ;  /* 0x000000ffff367224 */ /* 0x000fe200078e00ff */
[----:B------:R-:W-:Y:S02]  /*d1a0*/  SEL R62, R71, 0x63400000, !P0 ;  /* 0x63400000473e7807 */ /* 0x000fe40004000000 */
[----:B------:R-:W-:-:S04]  /*d1b0*/  IMNMX R43, R43, -0x46a00000, !PT ;  /* 0xb96000002b2b7817 */ /* 0x000fc80007800200 */
[----:B------:R-:W-:-:S05]  /*d1c0*/  IMNMX R43, R43, 0x46a00000, PT ;  /* 0x46a000002b2b7817 */ /* 0x000fca0003800200 */
[----:B------:R-:W-:-:S05]  /*d1d0*/  IMAD.IADD R62, R43, 0x1, -R62 ;  /* 0x000000012b3e7824 */ /* 0x000fca00078e0a3e */
        /* <DEDUP_REMOVED lines=20> */
.L_x_3591:
        /* <DEDUP_REMOVED lines=16> */
.L_x_3594:
[----:B------:R-:W-:Y:S01]  /*d420*/  LOP3.LUT R59, R27, 0x80000, RZ, 0xfc, !PT ;  /* 0x000800001b3b7812 */ /* 0x000fe200078efcff */
[----:B------:R-:W-:Y:S01]  /*d430*/  IMAD.MOV.U32 R58, RZ, RZ, R26 ;  /* 0x000000ffff3a7224 */ /* 0x000fe200078e001a */
[----:B------:R-:W-:Y:S05]  /*d440*/  BRA `(.L_x_3592) ;  /* 0x0000002000007947 */ /* 0x000fea0003800000 */
.L_x_3593:
[----:B------:R-:W-:Y:S01]  /*d450*/  LOP3.LUT R59, R55, 0x80000, RZ, 0xfc, !PT ;  /* 0x00080000373b7812 */ /* 0x000fe200078efcff */
[----:B------:R-:W-:Y:S02]  /*d460*/  IMAD.MOV.U32 R58, RZ, RZ, R54 ;  /* 0x000000ffff3a7224 */ /* 0x000fe400078e0036 */
.L_x_3592:
[----:B------:R-:W-:Y:S05]  /*d470*/  BSYNC B0 ;  /* 0x0000000000007941 */ /* 0x000fea0003800000 */
.L_x_3590:
[----:B------:R-:W-:Y:S02]  /*d480*/  IMAD.MOV.U32 R43, RZ, RZ, 0x0 ;  /* 0x00000000ff2b7424 */ /* 0x000fe400078e00ff */
[----:B------:R-:W-:-:S02]  /*d490*/  IMAD.MOV.U32 R26, RZ, RZ, R58 ;  /* 0x000000ffff1a7224 */ /* 0x000fc400078e003a */
[----:B------:R-:W-:Y:S01]  /*d4a0*/  IMAD.MOV.U32 R27, RZ, RZ, R59 ;  /* 0x000000ffff1b7224 */ /* 0x000fe200078e003b */
[----:B------:R-:W-:Y:S06]  /*d4b0*/  RET.REL.NODEC R42 `(_ZN43_GLOBAL__N__9ae7fba5_10_SoftMax_cu_9f978f6320softmax_warp_forwardIdddLi10ELb0ELb1EEEvPT0_PKT_iiiPKbib) ;  /* 0xffff2b402a007950 */ /* 0x000fec0003c3ffff */
.L_x_3595:
        /* <DEDUP_REMOVED lines=12> */
.L_x_10876:


//--------------------- .text._ZN43_GLOBAL__N__9ae7fba5_10_SoftMax_cu_9f978f6320softmax_warp_forwardIdddLi9ELb0ELb1EEEvPT0_PKT_iiiPKbib --------------------------
	.section	.text._ZN43_GLOBAL__N__9ae7fba5_10_SoftMax_cu_9f978f6320softmax_warp_forwardIdddLi9ELb0ELb1EEEvPT0_PKT_iiiPKbib,"ax",@progbits
	.sectioninfo	@"SHI_REGISTERS=62"
	.align	128
.text._ZN43_GLOBAL__N__9ae7fba5_10_SoftMax_cu_9f978f6320softmax_warp_forwardIdddLi9ELb0ELb1EEEvPT0_PKT_iiiPKbib:
        .type           _ZN43_GLOBAL__N__9ae7fba5_10_SoftMax_cu_9f978f6320softmax_warp_forwardIdddLi9ELb0ELb1EEEvPT0_PKT_iiiPKbib,@function
        .size           _ZN43_GLOBAL__N__9ae7fba5_10_SoftMax_cu_9f978f6320softmax_warp_forwardIdddLi9ELb0ELb1EEEvPT0_PKT_iiiPKbib,(.L_x_10878 - _ZN43_GLOBAL__N__9ae7fba5_10_SoftMax_cu_9f978f6320softmax_warp_forwardIdddLi9ELb0ELb1EEEvPT0_PKT_iiiPKbib)
        .other          _ZN43_GLOBAL__N__9ae7fba5_10_SoftMax_cu_9f978f6320softmax_warp_forwardIdddLi9ELb0ELb1EEEvPT0_PKT_iiiPKbib,@"STO_CUDA_ENTRY STV_DEFAULT"
_ZN43_GLOBAL__N__9ae7fba5_10_SoftMax_cu_9f978f6320softmax_warp_forwardIdddLi9ELb0ELb1EEEvPT0_PKT_iiiPKbib:
        /* <DEDUP_REMOVED lines=43> */
.L_x_3596:
[----:B------:R-:W-:Y:S01]  /*02b0*/  IADD3 R34, P1, R2, c[0x0][0x180], RZ ;  /* 0x0000600002227a10 */ /* 0x000fe20007f3e0ff */
[----:B------:R-:W-:-:S03]  /*02c0*/  ULDC.64 UR4, c[0x0][0x118] ;  /* 0x0000460000047ab9 */ /* 0x000fc60000000a00 */
[----:B------:R-:W-:-:S05]  /*02d0*/  IADD3.X R35, R3, c[0x0][0x184], RZ, P1, !PT ;  /* 0x0000610003237a10 */ /* 0x000fca0000ffe4ff */
[----:B------:R-:W2:Y:S01]  /*02e0*/  @!P0 LDG.E.U8 R0, [R34.64] ;  /* 0x0000000422008981 */ /* 0x000ea2000c1e1100 */
[C---:B------:R-:W-:Y:S01]  /*02f0*/  LEA R38, P1, R4.reuse, c[0x0][0x168], 0x3 ;  /* 0x00005a0004267a11 */ /* 0x040fe200078218ff */
        /* <DEDUP_REMOVED lines=22> */
[----:B------:R-:W-:Y:S01]  /*0460*/  IMAD.MOV.U32 R29, RZ, RZ, -0x100000 ;  /* 0xfff00000ff1d7424 */ /* 0x000fe200078e00ff */
[-C--:B------:R-:W-:Y:S01]  /*0470*/  ISETP.GE.AND P6, PT, R5, R36.reuse, PT ;  /* 0x000000240500720c */ /* 0x080fe20003fc6270 */
[----:B------:R-:W-:Y:S01]  /*0480*/  IMAD.MOV.U32 R26, RZ, RZ, 0x0 ;  /* 0x00000000ff1a7424 */ /* 0x000fe200078e00ff */
[-C--:B------:R-:W-:Y:S01]  /*0490*/  ISETP.GE.AND P5, PT, R7, R36.reuse, PT ;  /* 0x000000240700720c */ /* 0x080fe20003fa6270 */
[----:B------:R-:W-:Y:S01]  /*04a0*/  IMAD.MOV.U32 R27, RZ, RZ, -0x100000 ;  /* 0xfff00000ff1b7424 */ /* 0x000fe200078e00ff */
[C---:B------:R-:W-:Y:S01]  /*04b0*/  IADD3 R5, R57.reuse, 0xc0, RZ ;  /* 0x000000c039057810 */ /* 0x040fe20007ffe0ff */
[----:B------:R-:W-:Y:S01]  /*04c0*/  IMAD.MOV.U32 R24, RZ, RZ, 0x0 ;  /* 0x00000000ff187424 */ /* 0x000fe200078e00ff */
[C---:B------:R-:W-:Y:S01]  /*04d0*/  IADD3 R7, R57.reuse, 0xe0, RZ ;  /* 0x000000e039077810 */ /* 0x040fe20007ffe0ff */
[----:B------:R-:W-:Y:S01]  /*04e0*/  IMAD.MOV.U32 R25, RZ, RZ, -0x100000 ;  /* 0xfff00000ff197424 */ /* 0x000fe200078e00ff */
[----:B------:R-:W-:Y:S01]  /*04f0*/  IADD3 R45, R57, 0x160, RZ ;  /* 0x00000160392d7810 */ /* 0x000fe20007ffe0ff */
[----:B------:R-:W-:Y:S01]  /*0500*/  IMAD.MOV.U32 R16, RZ, RZ, 0x0 ;  /* 0x00000000ff107424 */ /* 0x000fe200078e00ff */
[-C--:B------:R-:W-:Y:S01]  /*0510*/  ISETP.GE.AND P3, PT, R5, R36.reuse, PT ;  /* 0x000000240500720c */ /* 0x080fe20003f66270 */
[----:B------:R-:W-:Y:S01]  /*0520*/  IMAD.MOV.U32 R17, RZ, RZ, -0x100000 ;  /* 0xfff00000ff117424 */ /* 0x000fe200078e00ff */
[-C--:B------:R-:W-:Y:S01]  /*0530*/  ISETP.GE.AND P2, PT, R7, R36.reuse, PT ;  /* 0x000000240700720c */ /* 0x080fe20003f46270 */
[----:B------:R0:W5:Y:S01]  /*0540*/  @!P4 LDG.E.64 R28, [R38.64+0x500] ;  /* 0x00050004261cc981 */ /* 0x000162000c1e1b00 */
[C---:B------:R-:W-:Y:S01]  /*0550*/  IADD3 R47, R57.reuse, 0x180, RZ ;  /* 0x00000180392f7810 */ /* 0x040fe20007ffe0ff */
[----:B------:R-:W-:Y:S01]  /*0560*/  IMAD.MOV.U32 R42, RZ, RZ, 0x0 ;  /* 0x00000000ff2a7424 */ /* 0x000fe200078e00ff */
[C---:B------:R-:W-:Y:S01]  /*0570*/  IADD3 R51, R57.reuse, 0x1a0, RZ ;  /* 0x000001a039337810 */ /* 0x040fe20007ffe0ff */
[----:B------:R0:W5:Y:S01]  /*0580*/  @!P5 LDG.E.64 R30, [R38.64+0x400] ;  /* 0x00040004261ed981 */ /* 0x000162000c1e1b00 */
[C---:B------:R-:W-:Y:S01]  /*0590*/  IADD3 R53, R57.reuse, 0x1c0, RZ ;  /* 0x000001c039357810 */ /* 0x040fe20007ffe0ff */
[----:B------:R-:W-:Y:S01]  /*05a0*/  IMAD.MOV.U32 R43, RZ, RZ, -0x100000 ;  /* 0xfff00000ff2b7424 */ /* 0x000fe200078e00ff */
[----:B------:R-:W-:Y:S01]  /*05b0*/  IADD3 R59, R57, 0x1e0, RZ ;  /* 0x000001e0393b7810 */ /* 0x000fe20007ffe0ff */
[----:B------:R-:W-:Y:S01]  /*05c0*/  IMAD.MOV.U32 R32, RZ, RZ, 0x0 ;  /* 0x00000000ff207424 */ /* 0x000fe200078e00ff */
[----:B------:R-:W-:Y:S01]  /*05d0*/  P2R R54, PR, RZ, 0x20 ;  /* 0x00000020ff367803 */ /* 0x000fe20000000000 */
[----:B------:R0:W5:Y:S01]  /*05e0*/  @!P3 LDG.E.64 R26, [R38.64+0x600] ;  /* 0x00060004261ab981 */ /* 0x000162000c1e1b00 */
[----:B------:R-:W-:Y:S01]  /*05f0*/  P2R R7, PR, RZ, 0x10 ;  /* 0x00000010ff077803 */ /* 0x000fe20000000000 */
[----:B------:R-:W-:Y:S01]  /*0600*/  IMAD.MOV.U32 R33, RZ, RZ, -0x100000 ;  /* 0xfff00000ff217424 */ /* 0x000fe200078e00ff */
[----:B------:R-:W-:Y:S01]  /*0610*/  P2R R6, PR, RZ, 0x8 ;  /* 0x00000008ff067803 */ /* 0x000fe20000000000 */
[----:B------:R0:W5:Y:S01]  /*0620*/  @!P2 LDG.E.64 R24, [R38.64+0x700] ;  /* 0x000700042618a981 */ /* 0x000162000c1e1b00 */
[----:B------:R-:W-:Y:S01]  /*0630*/  P2R R5, PR, RZ, 0x4 ;  /* 0x00000004ff057803 */ /* 0x000fe20000000000 */
[----:B------:R-:W-:Y:S01]  /*0640*/  IMAD.MOV.U32 R14, RZ, RZ, 0x0 ;  /* 0x00000000ff0e7424 */ /* 0x000fe200078e00ff */
[-C--:B------:R-:W-:Y:S01]  /*0650*/  ISETP.GE.AND P2, PT, R51, R36.reuse, PT ;  /* 0x000000243300720c */ /* 0x080fe20003f46270 */
[----:B------:R-:W-:Y:S01]  /*0660*/  IMAD.MOV.U32 R15, RZ, RZ, -0x100000 ;  /* 0xfff00000ff0f7424 */ /* 0x000fe200078e00ff */
[-C--:B------:R-:W-:Y:S01]  /*0670*/  ISETP.GE.AND P3, PT, R53, R36.reuse, PT ;  /* 0x000000243500720c */ /* 0x080fe20003f66270 */
[----:B------:R-:W-:Y:S01]  /*0680*/  IMAD.MOV.U32 R12, RZ, RZ, 0x0 ;  /* 0x00000000ff0c7424 */ /* 0x000fe200078e00ff */
[----:B------:R-:W-:Y:S01]  /*0690*/  ISETP.GE.AND P4, PT, R59, R36, PT ;  /* 0x000000243b00720c */ /* 0x000fe20003f86270 */
[----:B------:R-:W-:Y:S01]  /*06a0*/  IMAD.MOV.U32 R13, RZ, RZ, -0x100000 ;  /* 0xfff00000ff0d7424 */ /* 0x000fe200078e00ff */
[----:B------:R-:W3:Y:S01]  /*06b0*/  @!P0 LDG.E.64 R42, [R38.64] ;  /* 0x00000004262a8981 */ /* 0x000ee2000c1e1b00 */
[----:B------:R-:W-:-:S02]  /*06c0*/  IMAD.MOV.U32 R10, RZ, RZ, 0x0 ;  /* 0x00000000ff0a7424 */ /* 0x000fc400078e00ff */
[----:B------:R-:W-:Y:S01]  /*06d0*/  IMAD.MOV.U32 R11, RZ, RZ, -0x100000 ;  /* 0xfff00000ff0b7424 */ /* 0x000fe200078e00ff */
[----:B------:R0:W5:Y:S01]  /*06e0*/  @!P6 LDG.E.64 R32, [R38.64+0x300] ;  /* 0x000300042620e981 */ /* 0x000162000c1e1b00 */
[----:B------:R-:W-:Y:S02]  /*06f0*/  IMAD.MOV.U32 R8, RZ, RZ, 0x0 ;  /* 0x00000000ff087424 */ /* 0x000fe400078e00ff */
[----:B------:R-:W-:Y:S01]  /*0700*/  IMAD.MOV.U32 R50, RZ, RZ, 0x0 ;  /* 0x00000000ff327424 */ /* 0x000fe200078e00ff */
[----:B------:R0:W5:Y:S01]  /*0710*/  @!P2 LDG.E.64 R12, [R38.64+0xd00] ;  /* 0x000d0004260ca981 */ /* 0x000162000c1e1b00 */
[----:B------:R-:W-:Y:S01]  /*0720*/  IMAD.MOV.U32 R9, RZ, RZ, -0x100000 ;  /* 0xfff00000ff097424 */ /* 0x000fe200078e00ff */
[----:B------:R-:W-:Y:S01]  /*0730*/  PRMT R40, RZ, 0x7610, R40 ;  /* 0x00007610ff287816 */ /* 0x000fe20000000028 */
[----:B------:R-:W-:Y:S01]  /*0740*/  IMAD.MOV.U32 R51, RZ, RZ, -0x100000 ;  /* 0xfff00000ff337424 */ /* 0x000fe200078e00ff */
[----:B------:R0:W5:Y:S01]  /*0750*/  @!P3 LDG.E.64 R10, [R38.64+0xe00] ;  /* 0x000e0004260ab981 */ /* 0x000162000c1e1b00 */
[----:B------:R-:W-:Y:S01]  /*0760*/  BSSY B0, `(.L_x_3597) ;  /* 0x000002a000007945 */ /* 0x000fe20003800000 */
[----:B------:R-:W-:-:S02]  /*0770*/  P2R R55, PR, RZ, 0x40 ;  /* 0x00000040ff377803 */ /* 0x000fc40000000000 */
[----:B------:R0:W5:Y:S01]  /*0780*/  @!P4 LDG.E.64 R8, [R38.64+0xf00] ;  /* 0x000f00042608c981 */ /* 0x000162000c1e1b00 */
[----:B--2---:R-:W-:-:S04]  /*0790*/  @!P0 ISETP.NE.AND P1, PT, R0, RZ, PT ;  /* 0x000000ff0000820c */ /* 0x004fc80003f25270 */
[----:B------:R-:W-:Y:S02]  /*07a0*/  @!P0 SEL R44, RZ, 0x1, P1 ;  /* 0x00000001ff2c8807 */ /* 0x000fe40000800000 */
[----:B------:R-:W-:-:S13]  /*07b0*/  ISETP.NE.AND P1, PT, R52, RZ, PT ;  /* 0x000000ff3400720c */ /* 0x000fda0003f25270 */
        /* <DEDUP_REMOVED lines=10> */
[-C--:B------:R-:W-:Y:S02]  /*0860*/  ISETP.GE.AND P1, PT, R45, R36.reuse, PT ;  /* 0x000000242d00720c */ /* 0x080fe40003f26270 */
[----:B------:R-:W-:Y:S02]  /*0870*/  IADD3 R37, R57, 0x20, RZ ;  /* 0x0000002039257810 */ /* 0x000fe40007ffe0ff */
[----:B------:R-:W-:Y:S02]  /*0880*/  P2R R0, PR, RZ, 0x2 ;  /* 0x00000002ff007803 */ /* 0x000fe40000000000 */
[----:B------:R-:W-:-:S07]  /*0890*/  ISETP.GE.AND P5, PT, R37, R36, PT ;  /* 0x000000242500720c */ /* 0x000fce0003fa6270 */
[----:B------:R0:W5:Y:S01]  /*08a0*/  @!P1 LDG.E.64 R16, [R38.64+0xb00] ;  /* 0x000b000426109981 */ /* 0x000162000c1e1b00 */
[----:B------:R-:W-:-:S05]  /*08b0*/  ISETP.GE.AND P1, PT, R47, R36, PT ;  /* 0x000000242f00720c */ /* 0x000fca0003f26270 */
[----:B------:R0:W5:Y:S08]  /*08c0*/  @!P5 LDG.E.64 R50, [R38.64+0x100] ;  /* 0x000100042632d981 */ /* 0x000170000c1e1b00 */
[----:B------:R0:W5:Y:S01]  /*08d0*/  @!P1 LDG.E.64 R14, [R38.64+0xc00] ;  /* 0x000c0004260e9981 */ /* 0x000162000c1e1b00 */
[----:B------:R-:W-:Y:S01]  /*08e0*/  P2R R53, PR, RZ, 0x20 ;  /* 0x00000020ff357803 */ /* 0x000fe20000000000 */
[----:B---3--:R-:W-:Y:S01]  /*08f0*/  IMAD.MOV.U32 R36, RZ, RZ, R42 ;  /* 0x000000ffff247224 */ /* 0x008fe200078e002a */
[----:B------:R-:W-:Y:S01]  /*0900*/  @!P0 PRMT R40, R44, 0x7610, R40 ;  /* 0x000076102c288816 */ /* 0x000fe20000000028 */
[----:B------:R-:W-:Y:S01]  /*0910*/  IMAD.MOV.U32 R37, RZ, RZ, R43 ;  /* 0x000000ffff257224 */ /* 0x000fe200078e002b */
        /* <DEDUP_REMOVED lines=14> */
.L_x_3598:
[----:B------:R-:W-:Y:S05]  /*0a00*/  BSYNC B0 ;  /* 0x0000000000007941 */ /* 0x000fea0003800000 */
.L_x_3597:
        /* <DEDUP_REMOVED lines=14> */
.L_x_3600:
[----:B------:R-:W-:Y:S05]  /*0af0*/  BSYNC B0 ;  /* 0x0000000000007941 */ /* 0x000fea0003800000 */
.L_x_3599:
        /* <DEDUP_REMOVED lines=14> */
.L_x_3602:
[----:B------:R-:W-:Y:S05]  /*0be0*/  BSYNC B0 ;  /* 0x0000000000007941 */ /* 0x000fea0003800000 */
.L_x_3601:
        /* <DEDUP_REMOVED lines=14> */
.L_x_3604:
[----:B------:R-:W-:Y:S05]  /*0cd0*/  BSYNC B0 ;  /* 0x0000000000007941 */ /* 0x000fea0003800000 */
.L_x_3603:
        /* <DEDUP_REMOVED lines=14> */
.L_x_3606:
[----:B------:R-:W-:Y:S05]  /*0dc0*/  BSYNC B0 ;  /* 0x0000000000007941 */ /* 0x000fea0003800000 */
.L_x_3605:
        /* <DEDUP_REMOVED lines=14> */
.L_x_3608:
[----:B------:R-:W-:Y:S05]  /*0eb0*/  BSYNC B0 ;  /* 0x0000000000007941 */ /* 0x000fea0003800000 */
.L_x_3607:
        /* <DEDUP_REMOVED lines=14> */
.L_x_3610:
[----:B------:R-:W-:Y:S05]  /*0fa0*/  BSYNC B0 ;  /* 0x0000000000007941 */ /* 0x000fea0003800000 */
.L_x_3609:
        /* <DEDUP_REMOVED lines=14> */
.L_x_3612:
[----:B------:R-:W-:Y:S05]  /*1090*/  BSYNC B0 ;  /* 0x0000000000007941 */ /* 0x000fea0003800000 */
.L_x_3611:
        /* <DEDUP_REMOVED lines=14> */
.L_x_3614:
[----:B------:R-:W-:Y:S05]  /*1180*/  BSYNC B0 ;  /* 0x0000000000007941 */ /* 0x000fea0003800000 */
.L_x_3613:
        /* <DEDUP_REMOVED lines=14> */
.L_x_3616:
[----:B------:R-:W-:Y:S05]  /*1270*/  BSYNC B0 ;  /* 0x0000000000007941 */ /* 0x000fea0003800000 */
.L_x_3615:
        /* <DEDUP_REMOVED lines=14> */
.L_x_3618:
[----:B------:R-:W-:Y:S05]  /*1360*/  BSYNC B0 ;  /* 0x0000000000007941 */ /* 0x000fea0003800000 */
.L_x_3617:
        /* <DEDUP_REMOVED lines=13> */
.L_x_3620:
[----:B------:R-:W-:Y:S05]  /*1440*/  BSYNC B0 ;  /* 0x0000000000007941 */ /* 0x000fea0003800000 */
.L_x_3619:
        /* <DEDUP_REMOVED lines=13> */
.L_x_3622:
[----:B------:R-:W-:Y:S05]  /*1520*/  BSYNC B0 ;  /* 0x0000000000007941 */ /* 0x000fea0003800000 */
.L_x_3621:
        /* <DEDUP_REMOVED lines=13> */
.L_x_3624:
[----:B------:R-:W-:Y:S05]  /*1600*/  BSYNC B0 ;  /* 0x0000000000007941 */ /* 0x000fea0003800000 */
.L_x_3623:
        /* <DEDUP_REMOVED lines=13> */
.L_x_3626:
[----:B------:R-:W-:Y:S05]  /*16e0*/  BSYNC B0 ;  /* 0x0000000000007941 */ /* 0x000fea0003800000 */
.L_x_3625:
        /* <DEDUP_REMOVED lines=33> */
[----:B------:R-:W2:Y:S01]  /*1900*/  LDG.E.U8 R44, [R34.64] ;  /* 0x00000004222c7981 */ /* 0x000ea2000c1e1100 */
[----:B------:R-:W-:Y:S01]  /*1910*/  CS2R R40, SRZ ;  /* 0x0000000000287805 */ /* 0x000fe2000001ff00 */
        /* <DEDUP_REMOVED lines=39> */
.L_x_3630:
[----:B------:R-:W-:Y:S05]  /*1b90*/  BSYNC B1 ;  /* 0x0000000000017941 */ /* 0x000fea0003800000 */
.L_x_3629:
[----:B01----:R0:W1:-:S06]  /*1ba0*/  DADD R40, RZ, R38 ;  /* 0x00000000ff287229 */ /* 0x00304c0000000026 */
.L_x_3628:
[----:B------:R-:W-:Y:S05]  /*1bb0*/  BSYNC B0 ;  /* 0x0000000000007941 */ /* 0x000fea0003800000 */
.L_x_3627:
[----:B------:R-:W-:Y:S01]  /*1bc0*/  ISETP.NE.AND P0, PT, R53, RZ, PT ;  /* 0x000000ff3500720c */ /* 0x000fe20003f05270 */
[----:B------:R-:W-:Y:S01]  /*1bd0*/  BSSY B0, `(.L_x_3631) ;  /* 0x000002f000007945 */ /* 0x000fe20003800000 */
[----:B------:R-:W-:-:S11]  /*1be0*/  CS2R R42, SRZ ;  /* 0x00000000002a7805 */ /* 0x000fd6000001ff00 */
[----:B------:R-:W-:Y:S05]  /*1bf0*/  @P0 BRA `(.L_x_3632) ;  /* 0x000002c000000947 */ /* 0x000fea0003800000 */
[----:B------:R-:W2:Y:S01]  /*1c00*/  LDG.E.U8 R44, [R34.64+0x20] ;  /* 0x00002004222c7981 */ /* 0x000ea2000c1e1100 */
[----:B------:R-:W-:Y:S01]  /*1c10*/  CS2R R42, SRZ ;  /* 0x00000000002a7805 */ /* 0x000fe2000001ff00 */
[----:B--2---:R-:W-:-:S13]  /*1c20*/  ISETP.NE.AND P0, PT, R44, RZ, PT ;  /* 0x000000ff2c00720c */ /* 0x004fda0003f05270 */
[----:B------:R-:W-:Y:S05]  /*1c30*/  @P0 BRA `(.L_x_3632) ;  /* 0x0000028000000947 */ /* 0x000fea0003800000 */
[----:B-----5:R-:W2:Y:S01]  /*1c40*/  DADD R50, -R36, R50 ;  /* 0x0000000024327229 */ /* 0x020ea20000000132 */
[----:B------:R-:W-:Y:S01]  /*1c50*/  IMAD.MOV.U32 R46, RZ, RZ, 0x652b82fe ;  /* 0x652b82feff2e7424 */ /* 0x000fe200078e00ff */
[----:B------:R-:W-:Y:S01]  /*1c60*/  BSSY B1, `(.L_x_3633) ;  /* 0x0000024000017945 */ /* 0x000fe20003800000 */
[----:B------:R-:W-:-:S06]  /*1c70*/  IMAD.MOV.U32 R47, RZ, RZ, 0x3ff71547 ;  /* 0x3ff71547ff2f7424 */ /* 0x000fcc00078e00ff */
[----:B--2---:R-:W2:Y:S01]  /*1c80*/  DFMA R46, R50, R46, 6.75539944105574400000e+15 ;  /* 0x43380000322e742b */ /* 0x004ea2000000002e */
[----:B------:R-:W-:-:S05]  /*1c90*/  FSETP.GEU.FTZ.AND P0, PT, |R51|, 4.1917929649353027344, PT ;  /* 0x4086232b3300780b */ /* 0x000fca0003f1e200 */
[----:B--2---:R-:W2:-:S06]  /*1ca0*/  DADD R42, R46, -6.75539944105574400000e+15 ;  /* 0xc33800002e2a7429 */ /* 0x004e8c0000000000 */
[----:B--2---:R-:W2:-:S06]  /*1cb0*/  DFMA R44, R42, c[0x2][0x0], R50 ;  /* 0x008000002a2c7a2b */ /* 0x004e8c0000000032 */
[----:B--2---:R2:W3:Y:S02]  /*1cc0*/  DFMA R44, R42, c[0x2][0x8], R44 ;  /* 0x008002002a2c7a2b */ /* 0x0044e4000000002c */
[----:B--2---:R-:W-:Y:S02]  /*1cd0*/  IMAD.MOV.U32 R42, RZ, RZ, 0x69ce2bdf ;  /* 0x69ce2bdfff2a7424 */ /* 0x004fe400078e00ff */
[----:B------:R-:W-:-:S06]  /*1ce0*/  IMAD.MOV.U32 R43, RZ, RZ, 0x3e5ade15 ;  /* 0x3e5ade15ff2b7424 */ /* 0x000fcc00078e00ff */
[----:B---3--:R-:W2:-:S06]  /*1cf0*/  DFMA R42, R44, R42, c[0x2][0x10] ;  /* 0x008004002c2a762b */ /* 0x008e8c000000002a */
        /* <DEDUP_REMOVED lines=25> */
[----:B------:R2:W3:-:S06]  /*1e90*/  @!P0 DMUL R42, R46, R44 ;  /* 0x0000002c2e2a8228 */ /* 0x0004cc0000000000 */
.L_x_3634:
[----:B------:R-:W-:Y:S05]  /*1ea0*/  BSYNC B1 ;  /* 0x0000000000017941 */ /* 0x000fea0003800000 */
.L_x_3633:
[----:B-1-3--:R1:W3:-:S06]  /*1eb0*/  DADD R40, R40, R42 ;  /* 0x0000000028287229 */ /* 0x00a2cc000000002a */
.L_x_3632:
[----:B------:R-:W-:Y:S05]  /*1ec0*/  BSYNC B0 ;  /* 0x0000000000007941 */ /* 0x000fea0003800000 */
.L_x_3631:
        /* <DEDUP_REMOVED lines=11> */
[----:B------:R-:W-:-:S06]  /*1f80*/  IMAD.MOV.U32 R51, RZ, RZ, 0x3ff71547 ;  /* 0x3ff71547ff337424 */ /* 0x000fcc00078e00ff */
[----:B--2---:R-:W2:Y:S01]  /*1f90*/  DFMA R50, R48, R50, 6.75539944105574400000e+15 ;  /* 0x433800003032742b */ /* 0x004ea20000000032 */
[----:B------:R-:W-:-:S05]  /*1fa0*/  FSETP.GEU.FTZ.AND P0, PT, |R49|, 4.1917929649353027344, PT ;  /* 0x4086232b3100780b */ /* 0x000fca0003f1e200 */
[----:B--2---:R-:W2:-:S06]  /*1fb0*/  DADD R46, R50, -6.75539944105574400000e+15 ;  /* 0xc3380000322e7429 */ /* 0x004e8c0000000000 */
[----:B--2---:R-:W2:-:S06]  /*1fc0*/  DFMA R52, R46, c[0x2][0x0], R48 ;  /* 0x008000002e347a2b */ /* 0x004e8c0000000030 */
[----:B--2---:R2:W4:Y:S02]  /*1fd0*/  DFMA R52, R46, c[0x2][0x8], R52 ;  /* 0x008002002e347a2b */ /* 0x0045240000000034 */
[----:B--2---:R-:W-:Y:S02]  /*1fe0*/  IMAD.MOV.U32 R46, RZ, RZ, 0x69ce2bdf ;  /* 0x69ce2bdfff2e7424 */ /* 0x004fe400078e00ff */
[----:B------:R-:W-:-:S06]  /*1ff0*/  IMAD.MOV.U32 R47, RZ, RZ, 0x3e5ade15 ;  /* 0x3e5ade15ff2f7424 */ /* 0x000fcc00078e00ff */
[----:B----4-:R-:W2:-:S06]  /*2000*/  DFMA R46, R52, R46, c[0x2][0x10] ;  /* 0x00800400342e762b */ /* 0x010e8c000000002e */
        /* <DEDUP_REMOVED lines=25> */
.L_x_3638:
[----:B------:R-:W-:Y:S05]  /*21a0*/  BSYNC B1 ;  /* 0x0000000000017941 */ /* 0x000fea0003800000 */
.L_x_3637:
[----:B-1-34-:R1:W3:-:S06]  /*21b0*/  DADD R40, R40, R46 ;  /* 0x0000000028287229 */ /* 0x01a2cc000000002e */
.L_x_3636:
[----:B------:R-:W-:Y:S05]  /*21c0*/  BSYNC B0 ;  /* 0x0000000000007941 */ /* 0x000fea0003800000 */
.L_x_3635:
[----:B------:R-:W-:Y:S01]  /*21d0*/  ISETP.NE.AND P0, PT, R55, RZ, PT ;  /* 0x000000ff3700720c */ /* 0x000fe20003f05270 */
[----:B------:R-:W-:-:S12]  /*21e0*/  BSSY B0, `(.L_x_3639) ;  /* 0x000002d000007945 */ /* 0x000fd80003800000 */
[----:B------:R-:W-:Y:S05]  /*21f0*/  @P0 BRA `(.L_x_3640) ;  /* 0x000002b000000947 */ /* 0x000fea0003800000 */
[----:B--2--5:R-:W2:Y:S02]  /*2200*/  LDG.E.U8 R48, [R34.64+0x60] ;  /* 0x0000600422307981 */ /* 0x024ea4000c1e1100 */
        /* <DEDUP_REMOVED lines=40> */
.L_x_3642:
[----:B------:R-:W-:Y:S05]  /*2490*/  BSYNC B1 ;  /* 0x0000000000017941 */ /* 0x000fea0003800000 */
.L_x_3641:
[----:B-1-34-:R1:W3:-:S06]  /*24a0*/  DADD R40, R40, R44 ;  /* 0x0000000028287229 */ /* 0x01a2cc000000002c */
.L_x_3640:
[----:B------:R-:W-:Y:S05]  /*24b0*/  BSYNC B0 ;  /* 0x0000000000007941 */ /* 0x000fea0003800000 */
.L_x_3639:
        /* <DEDUP_REMOVED lines=46> */
.L_x_3646:
[----:B------:R-:W-:Y:S05]  /*27a0*/  BSYNC B1 ;  /* 0x0000000000017941 */ /* 0x000fea0003800000 */
.L_x_3645:
[----:B-1-34-:R1:W3:-:S06]  /*27b0*/  DADD R40, R40, R32 ;  /* 0x0000000028287229 */ /* 0x01a2cc0000000020 */
.L_x_3644:
[----:B------:R-:W-:Y:S05]  /*27c0*/  BSYNC B0 ;  /* 0x0000000000007941 */ /* 0x000fea0003800000 */
.L_x_3643:
[----:B------:R-:W-:Y:S01]  /*27d0*/  ISETP.NE.AND P0, PT, R7, RZ, PT ;  /* 0x000000ff0700720c */ /* 0x000fe20003f05270 */
[----:B------:R-:W-:-:S12]  /*27e0*/  BSSY B0, `(.L_x_3647) ;  /* 0x000002c000007945 */ /* 0x000fd80003800000 */
[----:B------:R-:W-:Y:S05]  /*27f0*/  @P0 BRA `(.L_x_3648) ;  /* 0x000002a000000947 */ /* 0x000fea0003800000 */
[----:B------:R-:W4:Y:S02]  /*2800*/  LDG.E.U8 R7, [R34.64+0xa0] ;  /* 0x0000a00422077981 */ /* 0x000f24000c1e1100 */
[----:B----4-:R-:W-:-:S13]  /*2810*/  ISETP.NE.AND P0, PT, R7, RZ, PT ;  /* 0x000000ff0700720c */ /* 0x010fda0003f05270 */
[----:B------:R-:W-:Y:S05]  /*2820*/  @P0 BRA `(.L_x_3648) ;  /* 0x0000027000000947 */ /* 0x000fea0003800000 */
[----:B--2---:R2:W4:Y:S01]  /*2830*/  DADD R30, -R36, R28 ;  /* 0x00000000241e7229 */ /* 0x004522000000011c */
[----:B------:R-:W-:Y:S01]  /*2840*/  BSSY B1, `(.L_x_3649) ;  /* 0x0000024000017945 */ /* 0x000fe20003800000 */
[----:B--2---:R-:W-:Y:S02]  /*2850*/  IMAD.MOV.U32 R28, RZ, RZ, 0x652b82fe ;  /* 0x652b82feff1c7424 */ /* 0x004fe400078e00ff */
[----:B------:R-:W-:-:S06]  /*2860*/  IMAD.MOV.U32 R29, RZ, RZ, 0x3ff71547 ;  /* 0x3ff71547ff1d7424 */ /* 0x000fcc00078e00ff */
[----:B----4-:R-:W2:Y:S01]  /*2870*/  DFMA R28, R30, R28, 6.75539944105574400000e+15 ;  /* 0x433800001e1c742b */ /* 0x010ea2000000001c */
        /* <DEDUP_REMOVED lines=32> */
.L_x_3650:
[----:B------:R-:W-:Y:S05]  /*2a80*/  BSYNC B1 ;  /* 0x0000000000017941 */ /* 0x000fea0003800000 */
.L_x_3649:
[----:B-1-34-:R1:W3:-:S06]  /*2a90*/  DADD R40, R40, R48 ;  /* 0x0000000028287229 */ /* 0x01a2cc0000000030 */
.L_x_3648:
[----:B------:R-:W-:Y:S05]  /*2aa0*/  BSYNC B0 ;  /* 0x0000000000007941 */ /* 0x000fea0003800000 */
.L_x_3647:
        /* <DEDUP_REMOVED lines=45> */
.L_x_3654:
[----:B------:R-:W-:Y:S05]  /*2d80*/  BSYNC B1 ;  /* 0x0000000000017941 */ /* 0x000fea0003800000 */
.L_x_3653:
[----:B-1-34-:R1:W3:-:S06]  /*2d90*/  DADD R40, R40, R6 ;  /* 0x0000000028287229 */ /* 0x01a2cc0000000006 */
.L_x_3652:
[----:B------:R-:W-:Y:S05]  /*2da0*/  BSYNC B0 ;  /* 0x0000000000007941 */ /* 0x000fea0003800000 */
.L_x_3651:
        /* <DEDUP_REMOVED lines=43> */
.L_x_3658:
[----:B------:R-:W-:Y:S05]  /*3060*/  BSYNC B1 ;  /* 0x0000000000017941 */ /* 0x000fea0003800000 */
.L_x_3657:
[----:B-1-34-:R1:W3:-:S06]  /*3070*/  DADD R40, R40, R28 ;  /* 0x0000000028287229 */ /* 0x01a2cc000000001c */
.L_x_3656:
[----:B------:R-:W-:Y:S05]  /*3080*/  BSYNC B0 ;  /* 0x0000000000007941 */ /* 0x000fea0003800000 */
.L_x_3655:
        /* <DEDUP_REMOVED lines=45> */
.L_x_3662:
[----:B------:R-:W-:Y:S05]  /*3360*/  BSYNC B1 ;  /* 0x0000000000017941 */ /* 0x000fea0003800000 */
.L_x_3661:
[----:B-1-34-:R1:W3:-:S06]  /*3370*/  DADD R40, R40, R4 ;  /* 0x0000000028287229 */ /* 0x01a2cc0000000004 */
.L_x_3660:
[----:B------:R-:W-:Y:S05]  /*3380*/  BSYNC B0 ;  /* 0x0000000000007941 */ /* 0x000fea0003800000 */
.L_x_3659:
        /* <DEDUP_REMOVED lines=44> */
.L_x_3666:
[----:B------:R-:W-:Y:S05]  /*3650*/  BSYNC B1 ;  /* 0x0000000000017941 */ /* 0x000fea0003800000 */
.L_x_3665:
[----:B-1-34-:R1:W3:-:S06]  /*3660*/  DADD R40, R40, R24 ;  /* 0x0000000028287229 */ /* 0x01a2cc0000000018 */
.L_x_3664:
[----:B------:R-:W-:Y:S05]  /*3670*/  BSYNC B0 ;  /* 0x0000000000007941 */ /* 0x000fea0003800000 */
.L_x_3663:
        /* <DEDUP_REMOVED lines=34> */
[----:B------:R-:W-:-:S04]  /*38a0*/  DSETP.GEU.AND P5, PT, R22, RZ, PT ;  /* 0x000000ff1600722a */ /* 0x000fc80003fae000 */
[----:B------:R-:W2:-:S08]  /*38b0*/  DADD R22, R22, +INF ;  /* 0x7ff0000016167429 */ /* 0x000e900000000000 */
[----:B------:R-:W-:Y:S02]  /*38c0*/  @!P0 LEA.HI R2, R18, R18, RZ, 0x1 ;  /* 0x0000001212028211 */ /* 0x000fe400078f08ff */
[----:B--2---:R-:W-:Y:S02]  /*38d0*/  FSEL R3, R23, RZ, P5 ;  /* 0x000000ff17037208 */ /* 0x004fe40002800000 */
[----:B------:R-:W-:Y:S02]  /*38e0*/  @!P0 SHF.R.S32.HI R19, RZ, 0x1, R2 ;  /* 0x00000001ff138819 */ /* 0x000fe40000011402 */
[----:B------:R-:W-:Y:S01]  /*38f0*/  FSEL R2, R22, RZ, P5 ;  /* 0x000000ff16027208 */ /* 0x000fe20002800000 */
[----:B------:R-:W-:Y:S02]  /*3900*/  @!P0 IMAD.MOV.U32 R22, RZ, RZ, RZ ;  /* 0x000000ffff168224 */ /* 0x000fe400078e00ff */
[----:B------:R-:W-:Y:S02]  /*3910*/  @!P0 IMAD.IADD R18, R18, 0x1, -R19 ;  /* 0x0000000112128824 */ /* 0x000fe400078e0a13 */
[----:B------:R-:W-:-:S03]  /*3920*/  @!P0 IMAD R19, R19, 0x100000, R27 ;  /* 0x0010000013138824 */ /* 0x000fc600078e021b */
[----:B------:R-:W-:Y:S01]  /*3930*/  @!P0 LEA R23, R18, 0x3ff00000, 0x14 ;  /* 0x3ff0000012178811 */ /* 0x000fe200078ea0ff */
[----:B------:R-:W-:-:S06]  /*3940*/  @!P0 IMAD.MOV.U32 R18, RZ, RZ, R26 ;  /* 0x000000ffff128224 */ /* 0x000fcc00078e001a */
[----:B------:R2:W4:-:S06]  /*3950*/  @!P0 DMUL R2, R18, R22 ;  /* 0x0000001612028228 */ /* 0x00050c0000000000 */
.L_x_3670:
[----:B------:R-:W-:Y:S05]  /*3960*/  BSYNC B1 ;  /* 0x0000000000017941 */ /* 0x000fea0003800000 */
.L_x_3669:
[----:B-1-34-:R1:W3:-:S06]  /*3970*/  DADD R40, R40, R2 ;  /* 0x0000000028287229 */ /* 0x01a2cc0000000002 */
.L_x_3668:
[----:B------:R-:W-:Y:S05]  /*3980*/  BSYNC B0 ;  /* 0x0000000000007941 */ /* 0x000fea0003800000 */
.L_x_3667:
        /* <DEDUP_REMOVED lines=44> */
.L_x_3674:
[----:B------:R-:W-:Y:S05]  /*3c50*/  BSYNC B1 ;  /* 0x0000000000017941 */ /* 0x000fea0003800000 */
.L_x_3673:
[----:B-1-34-:R1:W3:-:S06]  /*3c60*/  DADD R40, R40, R20 ;  /* 0x0000000028287229 */ /* 0x01a2cc0000000014 */
.L_x_3672:
[----:B------:R-:W-:Y:S05]  /*3c70*/  BSYNC B0 ;  /* 0x0000000000007941 */ /* 0x000fea0003800000 */
.L_x_3671:
        /* <DEDUP_REMOVED lines=45> */
.L_x_3678:
[----:B------:R-:W-:Y:S05]  /*3f50*/  BSYNC B1 ;  /* 0x0000000000017941 */ /* 0x000fea0003800000 */
.L_x_3677:
[----:B-1-34-:R1:W3:-:S06]  /*3f60*/  DADD R40, R40, R18 ;  /* 0x0000000028287229 */ /* 0x01a2cc0000000012 */
.L_x_3676:
[----:B------:R-:W-:Y:S05]  /*3f70*/  BSYNC B0 ;  /* 0x0000000000007941 */ /* 0x000fea0003800000 */
.L_x_3675:
[----:B------:R-:W-:Y:S01]  /*3f80*/  BSSY B0, `(.L_x_3679) ;  /* 0x000002d000007945 */ /* 0x000fe20003800000 */
        /* <DEDUP_REMOVED lines=42> */
.L_x_3682:
[----:B------:R-:W-:Y:S05]  /*4230*/  BSYNC B1 ;  /* 0x0000000000017941 */ /* 0x000fea0003800000 */
.L_x_3681:
[----:B-1-34-:R1:W3:-:S06]  /*4240*/  DADD R40, R40, R16 ;  /* 0x0000000028287229 */ /* 0x01a2cc0000000010 */
.L_x_3680:
[----:B------:R-:W-:Y:S05]  /*4250*/  BSYNC B0 ;  /* 0x0000000000007941 */ /* 0x000fea0003800000 */
.L_x_3679:
        /* <DEDUP_REMOVED lines=45> */
.L_x_3686:
[----:B------:R-:W-:Y:S05]  /*4530*/  BSYNC B1 ;  /* 0x0000000000017941 */ /* 0x000fea0003800000 */
.L_x_3685:
[----:B-1-34-:R1:W3:-:S06]  /*4540*/  DADD R40, R40, R12 ;  /* 0x0000000028287229 */ /* 0x01a2cc000000000c */
.L_x_3684:
[----:B------:R-:W-:Y:S05]  /*4550*/  BSYNC B0 ;  /* 0x0000000000007941 */ /* 0x000fea0003800000 */
.L_x_3683:
[----:B------:R-:W-:Y:S01]  /*4560*/  BSSY B0, `(.L_x_3687) ;  /* 0x000002d000007945 */ /* 0x000fe20003800000 */
[----:B------:R-:W-:Y:S05]  /*4570*/  @P4 BRA `(.L_x_3688) ;  /* 0x000002b000004947 */ /* 0x000fea0003800000 */
[----:B------:R-:W4:Y:S02]  /*4580*/  LDG.E.U8 R34, [R34.64+0x1e0] ;  /* 0x0001e00422227981 */ /* 0x000f24000c1e1100 */
[----:B----4-:R-:W-:-:S13]  /*4590*/  ISETP.NE.AND P0, PT, R34, RZ, PT ;  /* 0x000000ff2200720c */ /* 0x010fda0003f05270 */
[----:B------:R-:W-:Y:S05]  /*45a0*/  @P0 BRA `(.L_x_3688) ;  /* 0x0000028000000947 */ /* 0x000fea0003800000 */
[----:B------:R4:W5:Y:S01]  /*45b0*/  DADD R36, -R36, R8 ;  /* 0x0000000024247229 */ /* 0x0009620000000108 */
[----:B--2---:R-:W-:Y:S01]  /*45c0*/  IMAD.MOV.U32 R22, RZ, RZ, 0x69ce2bdf ;  /* 0x69ce2bdfff167424 */ /* 0x004fe200078e00ff */
[----:B------:R-:W-:Y:S01]  /*45d0*/  BSSY B1, `(.L_x_3689) ;  /* 0x0000024000017945 */ /* 0x000fe20003800000 */
[----:B----4-:R-:W-:Y:S02]  /*45e0*/  IMAD.MOV.U32 R8, RZ, RZ, 0x652b82fe ;  /* 0x652b82feff087424 */ /* 0x010fe400078e00ff */
[----:B------:R-:W-:Y:S02]  /*45f0*/  IMAD.MOV.U32 R9, RZ, RZ, 0x3ff71547 ;  /* 0x3ff71547ff097424 */ /* 0x000fe400078e00ff */
[----:B------:R-:W-:-:S03]  /*4600*/  IMAD.MOV.U32 R23, RZ, RZ, 0x3e5ade15 ;  /* 0x3e5ade15ff177424 */ /* 0x000fc600078e00ff */
[----:B-----5:R-:W-:Y:S01]  /*4610*/  FSETP.GEU.FTZ.AND P0, PT, |R37|, 4.1917929649353027344, PT ;  /* 0x4086232b2500780b */ /* 0x020fe20003f1e200 */
        /* <DEDUP_REMOVED lines=31> */
.L_x_3690:
[----:B------:R-:W-:Y:S05]  /*4810*/  BSYNC B1 ;  /* 0x0000000000017941 */ /* 0x000fea0003800000 */
.L_x_3689:
[----:B-1-34-:R1:W3:-:S06]  /*4820*/  DADD R40, R40, R14 ;  /* 0x0000000028287229 */ /* 0x01a2cc000000000e */
.L_x_3688:
[----:B------:R-:W-:Y:S05]  /*4830*/  BSYNC B0 ;  /* 0x0000000000007941 */ /* 0x000fea0003800000 */
.L_x_3687:
        /* <DEDUP_REMOVED lines=44> */
[----:B0-----:R-:W-:Y:S05]  /*4b00*/  CALL.REL.NOINC `($__internal_2_$__cuda_sm20_div_rn_f64_full) ;  /* 0x00001ef000007944 */ /* 0x001fea0003c00000 */
.L_x_3693:
[----:B------:R-:W-:Y:S05]  /*4b10*/  BSYNC B2 ;  /* 0x0000000000027941 */ /* 0x000fea0003800000 */
.L_x_3692:
[----:B------:R-:W-:Y:S05]  /*4b20*/  BSYNC B1 ;  /* 0x0000000000017941 */ /* 0x000fea0003800000 */
.L_x_3691:
[----:B------:R-:W2:Y:S04]  /*4b30*/  S2R R10, SR_TID.Y ;  /* 0x00000000000a7919 */ /* 0x000ea80000002200 */
[----:B------:R-:W2:Y:S04]  /*4b40*/  S2R R11, SR_CTAID.X ;  /* 0x00000000000b7919 */ /* 0x000ea80000002500 */
[----:B------:R-:W3:Y:S01]  /*4b50*/  S2R R0, SR_TID.X ;  /* 0x0000000000007919 */ /* 0x000ee20000002100 */
[----:B--2---:R-:W-:-:S04]  /*4b60*/  IMAD R11, R11, c[0x0][0x4], R10 ;  /* 0x000001000b0b7a24 */ /* 0x004fc800078e020a */
[----:B---3--:R-:W-:-:S05]  /*4b70*/  IMAD R11, R11, c[0x0][0x174], R0 ;  /* 0x00005d000b0b7a24 */ /* 0x008fca00078e0200 */
[----:B-1----:R-:W-:Y:S02]  /*4b80*/  SHF.R.S32.HI R26, RZ, 0x1f, R11 ;  /* 0x0000001fff1a7819 */ /* 0x002fe4000001140b */
[----:B------:R-:W-:-:S04]  /*4b90*/  LEA R10, P0, R11, c[0x0][0x160], 0x3 ;  /* 0x000058000b0a7a11 */ /* 0x000fc800078018ff */
[----:B------:R-:W-:Y:S02]  /*4ba0*/  LEA.HI.X R11, R11, c[0x0][0x164], R26, 0x3, P0 ;  /* 0x000059000b0b7a11 */ /* 0x000fe400000f1c1a */
[----:B------:R-:W-:-:S03]  /*4bb0*/  IADD3 R26, R0, 0x20, RZ ;  /* 0x00000020001a7810 */ /* 0x000fc60007ffe0ff */
[----:B------:R1:W-:Y:S01]  /*4bc0*/  STG.E.64 [R10.64], R22 ;  /* 0x000000160a007986 */ /* 0x0003e2000c101b04 */
        /* <DEDUP_REMOVED lines=27> */
.L_x_3696:
[----:B------:R-:W-:Y:S05]  /*4d80*/  BSYNC B2 ;  /* 0x0000000000027941 */ /* 0x000fea0003800000 */
.L_x_3695:
[----:B------:R-:W-:Y:S05]  /*4d90*/  BSYNC B1 ;  /* 0x0000000000017941 */ /* 0x000fea0003800000 */
.L_x_3694:
        /* <DEDUP_REMOVED lines=29> */
.L_x_3699:
[----:B------:R-:W-:Y:S05]  /*4f70*/  BSYNC B2 ;  /* 0x0000000000027941 */ /* 0x000fea0003800000 */
.L_x_3698:
[----:B------:R-:W-:Y:S05]  /*4f80*/  BSYNC B1 ;  /* 0x0000000000017941 */ /* 0x000fea0003800000 */
.L_x_3697:
        /* <DEDUP_REMOVED lines=29> */
.L_x_3702:
[----:B------:R-:W-:Y:S05]  /*5160*/  BSYNC B2 ;  /* 0x0000000000027941 */ /* 0x000fea0003800000 */
.L_x_3701:
[----:B------:R-:W-:Y:S05]  /*5170*/  BSYNC B1 ;  /* 0x0000000000017941 */ /* 0x000fea0003800000 */
.L_x_3700:
        /* <DEDUP_REMOVED lines=29> */
.L_x_3705:
[----:B------:R-:W-:Y:S05]  /*5350*/  BSYNC B2 ;  /* 0x0000000000027941 */ /* 0x000fea0003800000 */
.L_x_3704:
[----:B------:R-:W-:Y:S05]  /*5360*/  BSYNC B1 ;  /* 0x0000000000017941 */ /* 0x000fea0003800000 */
.L_x_3703:
        /* <DEDUP_REMOVED lines=29> */
.L_x_3708:
[----:B------:R-:W-:Y:S05]  /*5540*/  BSYNC B2 ;  /* 0x0000000000027941 */ /* 0x000fea0003800000 */
.L_x_3707:
[----:B------:R-:W-:Y:S05]  /*5550*/  BSYNC B1 ;  /* 0x0000000000017941 */ /* 0x000fea0003800000 */
.L_x_3706:
        /* <DEDUP_REMOVED lines=29> */
.L_x_3711:
[----:B------:R-:W-:Y:S05]  /*5730*/  BSYNC B2 ;  /* 0x0000000000027941 */ /* 0x000fea0003800000 */
.L_x_3710:
[----:B------:R-:W-:Y:S05]  /*5740*/  BSYNC B1 ;  /* 0x0000000000017941 */ /* 0x000fea0003800000 */
.L_x_3709:
        /* <DEDUP_REMOVED lines=29> */
[----:B------:R-:W-:Y:S02]  /*5920*/  IMAD.MOV.U32 R6, RZ, RZ, R22 ;  /* 0x000000ffff067224 */ /* 0x000fe400078e0016 */
[----:B------:R-:W-:Y:S02]  /*5930*/  IMAD.MOV.U32 R7, RZ, RZ, R23 ;  /* 0x000000ffff077224 */ /* 0x000fe400078e0017 */
.L_x_3714:
[----:B------:R-:W-:Y:S05]  /*5940*/  BSYNC B2 ;  /* 0x0000000000027941 */ /* 0x000fea0003800000 */
.L_x_3713:
[----:B------:R-:W-:Y:S05]  /*5950*/  BSYNC B1 ;  /* 0x0000000000017941 */ /* 0x000fea0003800000 */
.L_x_3712:
        /* <DEDUP_REMOVED lines=31> */
.L_x_3717:
[----:B------:R-:W-:Y:S05]  /*5b50*/  BSYNC B2 ;  /* 0x0000000000027941 */ /* 0x000fea0003800000 */
.L_x_3716:
[----:B------:R-:W-:Y:S05]  /*5b60*/  BSYNC B1 ;  /* 0x0000000000017941 */ /* 0x000fea0003800000 */
.L_x_3715:
        /* <DEDUP_REMOVED lines=31> */
.L_x_3720:
[----:B------:R-:W-:Y:S05]  /*5d60*/  BSYNC B2 ;  /* 0x0000000000027941 */ /* 0x000fea0003800000 */
.L_x_3719:
[----:B------:R-:W-:Y:S05]  /*5d70*/  BSYNC B1 ;  /* 0x0000000000017941 */ /* 0x000fea0003800000 */
.L_x_3718:
        /* <DEDUP_REMOVED lines=31> */
.L_x_3723:
[----:B------:R-:W-:Y:S05]  /*5f70*/  BSYNC B2 ;  /* 0x0000000000027941 */ /* 0x000fea0003800000 */
.L_x_3722:
[----:B------:R-:W-:Y:S05]  /*5f80*/  BSYNC B1 ;  /* 0x0000000000017941 */ /* 0x000fea0003800000 */
.L_x_3721:
        /* <DEDUP_REMOVED lines=31> */
.L_x_3726:
[----:B------:R-:W-:Y:S05]  /*6180*/  BSYNC B2 ;  /* 0x0000000000027941 */ /* 0x000fea0003800000 */
.L_x_3725:
[----:B------:R-:W-:Y:S05]  /*6190*/  BSYNC B1 ;  /* 0x0000000000017941 */ /* 0x000fea0003800000 */
.L_x_3724:
        /* <DEDUP_REMOVED lines=31> */
.L_x_3729:
[----:B------:R-:W-:Y:S05]  /*6390*/  BSYNC B2 ;  /* 0x0000000000027941 */ /* 0x000fea0003800000 */
.L_x_3728:
[----:B------:R-:W-:Y:S05]  /*63a0*/  BSYNC B1 ;  /* 0x0000000000017941 */ /* 0x000fea0003800000 */
.L_x_3727:
        /* <DEDUP_REMOVED lines=31> */
.L_x_3732:
[----:B------:R-:W-:Y:S05]  /*65a0*/  BSYNC B2 ;  /* 0x0000000000027941 */ /* 0x000fea0003800000 */
.L_x_3731:
[----:B------:R-:W-:Y:S05]  /*65b0*/  BSYNC B1 ;  /* 0x0000000000017941 */ /* 0x000fea0003800000 */
.L_x_3730:
        /* <DEDUP_REMOVED lines=31> */
.L_x_3735:
[----:B------:R-:W-:Y:S05]  /*67b0*/  BSYNC B2 ;  /* 0x0000000000027941 */ /* 0x000fea0003800000 */
.L_x_3734:
[----:B------:R-:W-:Y:S05]  /*67c0*/  BSYNC B1 ;  /* 0x0000000000017941 */ /* 0x000fea0003800000 */
.L_x_3733:
        /* <DEDUP_REMOVED lines=31> */
.L_x_3738:
[----:B------:R-:W-:Y:S05]  /*69c0*/  BSYNC B2 ;  /* 0x0000000000027941 */ /* 0x000fea0003800000 */
.L_x_3737:
[----:B------:R-:W-:Y:S05]  /*69d0*/  BSYNC B1 ;  /* 0x0000000000017941 */ /* 0x000fea0003800000 */
.L_x_3736:
[----:B------:R-:W-:Y:S01]  /*69e0*/  STG.E.64 [R10.64+0xf00], R2 ;  /* 0x000f00020a007986 */ /* 0x000fe2000c101b04 */
[----:B------:R-:W-:Y:S05]  /*69f0*/  EXIT ;  /* 0x000000000000794d */ /* 0x000fea0003800000 */
        .weak           $__internal_2_$__cuda_sm20_div_rn_f64_full
        .type           $__internal_2_$__cuda_sm20_div_rn_f64_full,@function
        .size           $__internal_2_$__cuda_sm20_div_rn_f64_full,(.L_x_10878 - $__internal_2_$__cuda_sm20_div_rn_f64_full)
$__internal_2_$__cuda_sm20_div_rn_f64_full:
[C---:B------:R-:W-:Y:S01]  /*6a00*/  FSETP.GEU.AND P0, PT, |R27|.reuse, 1.469367938527859385e-39, PT ;  /* 0x001000001b00780b */ /* 0x040fe20003f0e200 */
[----:B------:R-:W-:Y:S01]  /*6a10*/  IMAD.MOV.U32 R50, RZ, RZ, 0x1 ;  /* 0x00000001ff327424 */ /* 0x000fe200078e00ff */
[----:B------:R-:W-:Y:S01]  /*6a20*/  LOP3.LUT R22, R27, 0x800fffff, RZ, 0xc0, !PT ;  /* 0x800fffff1b167812 */ /* 0x000fe200078ec0ff */
[----:B------:R-:W-:Y:S01]  /*6a30*/  BSSY B0, `(.L_x_3739) ;  /* 0x0000055000007945 */ /* 0x000fe20003800000 */
[----:B------:R-:W-:-:S02]  /*6a40*/  FSETP.GEU.AND P3, PT, |R31|, 1.469367938527859385e-39, PT ;  /* 0x001000001f00780b */ /* 0x000fc40003f6e200 */
[----:B------:R-:W-:Y:S01]  /*6a50*/  LOP3.LUT R23, R22, 0x3ff00000, RZ, 0xfc, !PT ;  /* 0x3ff0000016177812 */ /* 0x000fe200078efcff */
[----:B------:R-:W-:Y:S01]  /*6a60*/  IMAD.MOV.U32 R22, RZ, RZ, R26 ;  /* 0x000000ffff167224 */ /* 0x000fe200078e001a */
[----:B------:R-:W-:Y:S02]  /*6a70*/  LOP3.LUT R35, R31, 0x7ff00000, RZ, 0xc0, !PT ;  /* 0x7ff000001f237812 */ /* 0x000fe400078ec0ff */
[----:B------:R-:W-:-:S03]  /*6a80*/  LOP3.LUT R40, R27, 0x7ff00000, RZ, 0xc0, !PT ;  /* 0x7ff000001b287812 */ /* 0x000fc600078ec0ff */
[----:B------:R-:W0:Y:S01]  /*6a90*/  @!P0 DMUL R22, R26, 8.98846567431157953865e+307 ;  /* 0x7fe000001a168828 */ /* 0x000e220000000000 */
[----:B------:R-:W-:Y:S01]  /*6aa0*/  ISETP.GE.U32.AND P2, PT, R35, R40, PT ;  /* 0x000000282300720c */ /* 0x000fe20003f46070 */
[----:B------:R-:W-:Y:S02]  /*6ab0*/  IMAD.MOV.U32 R41, RZ, RZ, R35 ;  /* 0x000000ffff297224 */ /* 0x000fe400078e0023 */
[----:B------:R-:W-:Y:S01]  /*6ac0*/  @!P3 LOP3.LUT R38, R27, 0x7ff00000, RZ, 0xc0, !PT ;  /* 0x7ff000001b26b812 */ /* 0x000fe200078ec0ff */
[----:B------:R-:W-:Y:S01]  /*6ad0*/  @!P3 IMAD.MOV.U32 R52, RZ, RZ, RZ ;  /* 0x000000ffff34b224 */ /* 0x000fe200078e00ff */
[----:B0-----:R-:W0:Y:S02]  /*6ae0*/  MUFU.RCP64H R51, R23 ;  /* 0x0000001700337308 */ /* 0x001e240000001800 */
[----:B------:R-:W-:Y:S01]  /*6af0*/  @!P3 ISETP.GE.U32.AND P4, PT, R35, R38, PT ;  /* 0x000000262300b20c */ /* 0x000fe20003f86070 */
[----:B------:R-:W-:Y:S01]  /*6b00*/  IMAD.MOV.U32 R38, RZ, RZ, 0x1ca00000 ;  /* 0x1ca00000ff267424 */ /* 0x000fe200078e00ff */
[----:B------:R-:W-:-:S04]  /*6b10*/  @!P0 LOP3.LUT R40, R23, 0x7ff00000, RZ, 0xc0, !PT ;  /* 0x7ff0000017288812 */ /* 0x000fc800078ec0ff */
[----:B------:R-:W-:-:S04]  /*6b20*/  @!P3 SEL R39, R38, 0x63400000, !P4 ;  /* 0x634000002627b807 */ /* 0x000fc80006000000 */
[----:B------:R-:W-:Y:S01]  /*6b30*/  @!P3 LOP3.LUT R39, R39, 0x80000000, R31, 0xf8, !PT ;  /* 0x800000002727b812 */ /* 0x000fe200078ef81f */
[----:B0-----:R-:W0:-:S03]  /*6b40*/  DFMA R36, R50, -R22, 1 ;  /* 0x3ff000003224742b */ /* 0x001e060000000816 */
[----:B------:R-:W-:-:S03]  /*6b50*/  @!P3 LOP3.LUT R53, R39, 0x100000, RZ, 0xfc, !PT ;  /* 0x001000002735b812 */ /* 0x000fc600078efcff */
[----:B0-----:R-:W0:-:S06]  /*6b60*/  DFMA R36, R36, R36, R36 ;  /* 0x000000242424722b */ /* 0x001e0c0000000024 */
[----:B0-----:R0:W1:Y:S02]  /*6b70*/  DFMA R50, R50, R36, R50 ;  /* 0x000000243232722b */ /* 0x0010640000000032 */
[----:B0-----:R-:W-:Y:S01]  /*6b80*/  SEL R37, R38, 0x63400000, !P2 ;  /* 0x6340000026257807 */ /* 0x001fe20005000000 */
[----:B------:R-:W-:-:S03]  /*6b90*/  IMAD.MOV.U32 R36, RZ, RZ, R30 ;  /* 0x000000ffff247224 */ /* 0x000fc600078e001e */
[----:B------:R-:W-:-:S06]  /*6ba0*/  LOP3.LUT R37, R37, 0x800fffff, R31, 0xf8, !PT ;  /* 0x800fffff25257812 */ /* 0x000fcc00078ef81f */
[----:B------:R-:W0:-:S04]  /*6bb0*/  @!P3 DFMA R36, R36, 2, -R52 ;  /* 0x400000002424b82b */ /* 0x000e080000000834 */
[----:B-1----:R-:W1:-:S06]  /*6bc0*/  DFMA R52, R50, -R22, 1 ;  /* 0x3ff000003234742b */ /* 0x002e4c0000000816 */
[----:B0-----:R-:W-:Y:S01]  /*6bd0*/  @!P3 LOP3.LUT R41, R37, 0x7ff00000, RZ, 0xc0, !PT ;  /* 0x7ff000002529b812 */ /* 0x001fe200078ec0ff */
[----:B-1----:R-:W0:-:S03]  /*6be0*/  DFMA R50, R50, R52, R50 ;  /* 0x000000343232722b */ /* 0x002e060000000032 */
[----:B------:R-:W-:-:S03]  /*6bf0*/  IADD3 R39, R41, -0x1, RZ ;  /* 0xffffffff29277810 */ /* 0x000fc60007ffe0ff */
[----:B0-----:R-:W0:Y:S01]  /*6c00*/  DMUL R52, R50, R36 ;  /* 0x0000002432347228 */ /* 0x001e220000000000 */
[----:B------:R-:W-:Y:S02]  /*6c10*/  ISETP.GT.U32.AND P0, PT, R39, 0x7feffffe, PT ;  /* 0x7feffffe2700780c */ /* 0x000fe40003f04070 */
[----:B------:R-:W-:-:S03]  /*6c20*/  IADD3 R39, R40, -0x1, RZ ;  /* 0xffffffff28277810 */ /* 0x000fc60007ffe0ff */
[----:B0-----:R-:W0:Y:S01]  /*6c30*/  DFMA R54, R52, -R22, R36 ;  /* 0x800000163436722b */ /* 0x001e220000000024 */
[----:B------:R-:W-:-:S05]  /*6c40*/  ISETP.GT.U32.OR P0, PT, R39, 0x7feffffe, P0 ;  /* 0x7feffffe2700780c */ /* 0x000fca0000704470 */
[----:B0-----:R0:W1:-:S08]  /*6c50*/  DFMA R50, R50, R54, R52 ;  /* 0x000000363232722b */ /* 0x0010500000000034 */
        /* <DEDUP_REMOVED lines=29> */
.L_x_3740:
        /* <DEDUP_REMOVED lines=16> */
.L_x_3743:
[----:B------:R-:W-:Y:S01]  /*6f30*/  LOP3.LUT R39, R27, 0x80000, RZ, 0xfc, !PT ;  /* 0x000800001b277812 */ /* 0x000fe200078efcff */
[----:B------:R-:W-:Y:S01]  /*6f40*/  IMAD.MOV.U32 R38, RZ, RZ, R26 ;  /* 0x000000ffff267224 */ /* 0x000fe200078e001a */
[----:B------:R-:W-:Y:S05]  /*6f50*/  BRA `(.L_x_3741) ;  /* 0x0000002000007947 */ /* 0x000fea0003800000 */
.L_x_3742:
[----:B------:R-:W-:Y:S01]  /*6f60*/  LOP3.LUT R39, R31, 0x80000, RZ, 0xfc, !PT ;  /* 0x000800001f277812 */ /* 0x000fe200078efcff */
[----:B------:R-:W-:Y:S02]  /*6f70*/  IMAD.MOV.U32 R38, RZ, RZ, R30 ;  /* 0x000000ffff267224 */ /* 0x000fe400078e001e */
.L_x_3741:
[----:B------:R-:W-:Y:S05]  /*6f80*/  BSYNC B0 ;  /* 0x0000000000007941 */ /* 0x000fea0003800000 */
.L_x_3739:
[----:B------:R-:W-:Y:S02]  /*6f90*/  IMAD.MOV.U32 R35, RZ, RZ, 0x0 ;  /* 0x00000000ff237424 */ /* 0x000fe400078e00ff */
[----:B------:R-:W-:-:S02]  /*6fa0*/  IMAD.MOV.U32 R22, RZ, RZ, R38 ;  /* 0x000000ffff167224 */ /* 0x000fc400078e0026 */
[----:B------:R-:W-:Y:S01]  /*6fb0*/  IMAD.MOV.U32 R23, RZ, RZ, R39 ;  /* 0x000000ffff177224 */ /* 0x000fe200078e0027 */
[----:B------:R-:W-:Y:S06]  /*6fc0*/  RET.REL.NODEC R34 `(_ZN43_GLOBAL__N__9ae7fba5_10_SoftMax_cu_9f978f6320softmax_warp_forwardIdddLi9ELb0ELb1EEEvPT0_PKT_iiiPKbib) ;  /* 0xffff903022007950 */ /* 0x000fec0003c3ffff */
.L_x_3744:
        /* <DEDUP_REMOVED lines=11> */
.L_x_10878:


//--------------------- .text._ZN43_GLOBAL__N__9ae7fba5_10_SoftMax_cu_9f978f6320softmax_warp_forwardIdddLi8ELb0ELb1EEEvPT0_PKT_iiiPKbib --------------------------
	.section	.text._ZN43_GLOBAL__N__9ae7fba5_10_SoftMax_cu_9f978f6320softmax_warp_forwardIdddLi8ELb0ELb1EEEvPT0_PKT_iiiPKbib,"ax",@progbits
	.sectioninfo	@"SHI_REGISTERS=40"
	.align	128
.text._ZN43_GLOBAL__N__9ae7fba5_10_SoftMax_cu_9f978f6320softmax_warp_forwardIdddLi8ELb0ELb1EEEvPT0_PKT_iiiPKbib:
        .type           _ZN43_GLOBAL__N__9ae7fba5_10_SoftMax_cu_9f978f6320softmax_warp_forwardIdddLi8ELb0ELb1EEEvPT0_PKT_iiiPKbib,@function
        .size           _ZN43_GLOBAL__N__9ae7fba5_10_SoftMax_cu_9f978f6320softmax_warp_forwardIdddLi8ELb0ELb1EEEvPT0_PKT_iiiPKbib,(.L_x_10880 - _ZN43_GLOBAL__N__9ae7fba5_10_SoftMax_cu_9f978f6320softmax_warp_forwardIdddLi8ELb0ELb1EEEvPT0_PKT_iiiPKbib)
        .other          _ZN43_GLOBAL__N__9ae7fba5_10_SoftMax_cu_9f978f6320softmax_warp_forwardIdddLi8ELb0ELb1EEEvPT0_PKT_iiiPKbib,@"STO_CUDA_ENTRY STV_DEFAULT"
_ZN43_GLOBAL__N__9ae7fba5_10_SoftMax_cu_9f978f6320softmax_warp_forwardIdddLi8ELb0ELb1EEEvPT0_PKT_iiiPKbib:
        /* <DEDUP_REMOVED lines=42> */
.L_x_3745:
[----:B------:R-:W-:Y:S01]  /*02a0*/  IADD3 R4, P1, R4, c[0x0][0x180], RZ ;  /* 0x0000600004047a10 */ /* 0x000fe20007f3e0ff */
[----:B------:R-:W-:-:S03]  /*02b0*/  ULDC.64 UR4, c[0x0][0x118] ;  /* 0x0000460000047ab9 */ /* 0x000fc60000000a00 */
[----:B------:R-:W-:-:S05]  /*02c0*/  IADD3.X R5, R5, c[0x0][0x184], RZ, P1, !PT ;  /* 0x0000610005057a10 */ /* 0x000fca0000ffe4ff */
[----:B------:R-:W2:Y:S01]  /*02d0*/  @!P0 LDG.E.U8 R7, [R4.64] ;  /* 0x0000000404078981 */ /* 0x000ea2000c1e1100 */
[----:B------:R-:W-:Y:S01]  /*02e0*/  IADD3 R8, R0, 0x60, RZ ;  /* 0x0000006000087810 */ /* 0x000fe20007ffe0ff */
[----:B------:R-:W-:Y:S01]  /*02f0*/  IMAD.MOV.U32 R20, RZ, RZ, 0x0 ;  /* 0x00000000ff147424 */ /* 0x000fe200078e00ff */
[----:B------:R-:W-:Y:S01]  /*0300*/  LEA R10, P1, R2, c[0x0][0x168], 0x3 ;  /* 0x00005a00020a7a11 */ /* 0x000fe200078218ff */
[----:B------:R-:W-:Y:S01]  /*0310*/  IMAD.MOV.U32 R21, RZ, RZ, -0x100000 ;  /* 0xfff00000ff157424 */ /* 0x000fe200078e00ff */
[-C--:B------:R-:W-:Y:S01]  /*0320*/  ISETP.GE.AND P5, PT, R8, R3.reuse, PT ;  /* 0x000000030800720c */ /* 0x080fe20003fa6270 */
[----:B------:R-:W-:Y:S01]  /*0330*/  IMAD.MOV.U32 R24, RZ, RZ, 0x0 ;  /* 0x00000000ff187424 */ /* 0x000fe200078e00ff */
[----:B------:R-:W-:Y:S01]  /*0340*/  LEA.HI.X R11, R2, c[0x0][0x16c], R9, 0x3, P1 ;  /* 0x00005b00020b7a11 */ /* 0x000fe200008f1c09 */
        /* <DEDUP_REMOVED lines=10> */
[----:B------:R0:W5:Y:S01]  /*03f0*/  @!P5 LDG.E.64 R20, [R10.64+0x300] ;  /* 0x000300040a14d981 */ /* 0x000162000c1e1b00 */
[C---:B------:R-:W-:Y:S01]  /*0400*/  IADD3 R6, R0.reuse, 0xc0, RZ ;  /* 0x000000c000067810 */ /* 0x040fe20007ffe0ff */
[----:B------:R-:W-:Y:S01]  /*0410*/  IMAD.MOV.U32 R14, RZ, RZ, 0x0 ;  /* 0x00000000ff0e7424 */ /* 0x000fe200078e00ff */
[C---:B------:R-:W-:Y:S01]  /*0420*/  IADD3 R8, R0.reuse, 0xe0, RZ ;  /* 0x000000e000087810 */ /* 0x040fe20007ffe0ff */
[----:B------:R-:W-:Y:S01]  /*0430*/  IMAD.MOV.U32 R15, RZ, RZ, -0x100000 ;  /* 0xfff00000ff0f7424 */ /* 0x000fe200078e00ff */
[----:B------:R-:W-:Y:S01]  /*0440*/  IADD3 R2, R0, 0x20, RZ ;  /* 0x0000002000027810 */ /* 0x000fe20007ffe0ff */
[----:B------:R-:W-:Y:S01]  /*0450*/  IMAD.MOV.U32 R9, RZ, RZ, -0x100000 ;  /* 0xfff00000ff097424 */ /* 0x000fe200078e00ff */
[----:B------:R-:W-:Y:S01]  /*0460*/  P2R R29, PR, RZ, 0x20 ;  /* 0x00000020ff1d7803 */ /* 0x000fe20000000000 */
[----:B------:R-:W-:Y:S01]  /*0470*/  IMAD.MOV.U32 R22, RZ, RZ, 0x0 ;  /* 0x00000000ff167424 */ /* 0x000fe200078e00ff */
[-C--:B------:R-:W-:Y:S01]  /*0480*/  ISETP.GE.AND P1, PT, R12, R3.reuse, PT ;  /* 0x000000030c00720c */ /* 0x080fe20003f26270 */
[----:B------:R-:W-:Y:S01]  /*0490*/  IMAD.MOV.U32 R23, RZ, RZ, -0x100000 ;  /* 0xfff00000ff177424 */ /* 0x000fe200078e00ff */
[-C--:B------:R-:W-:Y:S01]  /*04a0*/  ISETP.GE.AND P3, PT, R6, R3.reuse, PT ;  /* 0x000000030600720c */ /* 0x080fe20003f66270 */
[----:B------:R-:W-:Y:S01]  /*04b0*/  IMAD.MOV.U32 R6, RZ, RZ, 0x0 ;  /* 0x00000000ff067424 */ /* 0x000fe200078e00ff */
[----:B------:R-:W-:Y:S01]  /*04c0*/  ISETP.GE.AND P5, PT, R2, R3, PT ;  /* 0x000000030200720c */ /* 0x000fe20003fa6270 */
[----:B------:R-:W3:Y:S01]  /*04d0*/  @!P0 LDG.E.64 R24, [R10.64] ;  /* 0x000000040a188981 */ /* 0x000ee2000c1e1b00 */
[----:B------:R-:W-:Y:S01]  /*04e0*/  BSSY B0, `(.L_x_3746) ;  /* 0x0000020000007945 */ /* 0x000fe20003800000 */
[----:B------:R-:W-:-:S02]  /*04f0*/  P2R R30, PR, RZ, 0x40 ;  /* 0x00000040ff1e7803 */ /* 0x000fc40000000000 */
[----:B------:R0:W5:Y:S04]  /*0500*/  @!P6 LDG.E.64 R18, [R10.64+0x200] ;  /* 0x000200040a12e981 */ /* 0x000168000c1e1b00 */
[----:B------:R0:W5:Y:S04]  /*0510*/  @!P1 LDG.E.64 R16, [R10.64+0x400] ;  /* 0x000400040a109981 */ /* 0x000168000c1e1b00 */
[----:B------:R0:W5:Y:S04]  /*0520*/  @!P2 LDG.E.64 R14, [R10.64+0x500] ;  /* 0x000500040a0ea981 */ /* 0x000168000c1e1b00 */
[----:B------:R0:W5:Y:S01]  /*0530*/  @!P5 LDG.E.64 R22, [R10.64+0x100] ;  /* 0x000100040a16d981 */ /* 0x000162000c1e1b00 */
[----:B--2---:R-:W-:Y:S01]  /*0540*/  @!P0 ISETP.NE.AND P4, PT, R7, RZ, PT ;  /* 0x000000ff0700820c */ /* 0x004fe20003f85270 */
[----:B------:R-:W-:-:S03]  /*0550*/  IMAD.MOV.U32 R7, RZ, RZ, -0x100000 ;  /* 0xfff00000ff077424 */ /* 0x000fc600078e00ff */
[----:B------:R-:W-:Y:S02]  /*0560*/  @!P0 SEL R13, RZ, 0x1, P4 ;  /* 0x00000001ff0d8807 */ /* 0x000fe40002000000 */
[----:B------:R-:W-:Y:S01]  /*0570*/  ISETP.GE.AND P4, PT, R8, R3, PT ;  /* 0x000000030800720c */ /* 0x000fe20003f86270 */
[----:B------:R-:W-:Y:S01]  /*0580*/  IMAD.MOV.U32 R8, RZ, RZ, 0x0 ;  /* 0x00000000ff087424 */ /* 0x000fe200078e00ff */
[----:B------:R0:W5:Y:S11]  /*0590*/  @!P3 LDG.E.64 R6, [R10.64+0x600] ;  /* 0x000600040a06b981 */ /* 0x000176000c1e1b00 */
[----:B------:R0:W5:Y:S01]  /*05a0*/  @!P4 LDG.E.64 R8, [R10.64+0x700] ;  /* 0x000700040a08c981 */ /* 0x000162000c1e1b00 */
[----:B------:R-:W-:-:S02]  /*05b0*/  PRMT R12, RZ, 0x7610, R12 ;  /* 0x00007610ff0c7816 */ /* 0x000fc4000000000c */
[----:B------:R-:W-:Y:S02]  /*05c0*/  P2R R31, PR, RZ, 0x20 ;  /* 0x00000020ff1f7803 */ /* 0x000fe40000000000 */
[----:B------:R-:W-:Y:S01]  /*05d0*/  @!P0 PRMT R12, R13, 0x7610, R12 ;  /* 0x000076100d0c8816 */ /* 0x000fe2000000000c */
[----:B---3--:R-:W-:Y:S02]  /*05e0*/  IMAD.MOV.U32 R2, RZ, RZ, R24 ;  /* 0x000000ffff027224 */ /* 0x008fe400078e0018 */
[----:B------:R-:W-:Y:S01]  /*05f0*/  IMAD.MOV.U32 R3, RZ, RZ, R25 ;  /* 0x000000ffff037224 */ /* 0x000fe200078e0019 */
[----:B------:R-:W-:Y:S05]  /*0600*/  @P5 BRA `(.L_x_3747) ;  /* 0x000000d000005947 */ /* 0x000fea0003800000 */
[----:B0-----:R-:W2:Y:S01]  /*0610*/  LDG.E.U8 R2, [R4.64+0x20] ;  /* 0x0000200404027981 */ /* 0x001ea2000c1e1100 */
[----:B------:R-:W-:Y:S01]  /*0620*/  IMAD.MOV.U32 R3, RZ, RZ, R25 ;  /* 0x000000ffff037224 */ /* 0x000fe200078e0019 */
[----:B--2---:R-:W-:-:S13]  /*0630*/  ISETP.NE.AND P5, PT, R2, RZ, PT ;  /* 0x000000ff0200720c */ /* 0x004fda0003fa5270 */
[----:B-----5:R-:W0:Y:S01]  /*0640*/  @!P5 DSETP.GT.AND P6, PT, R24, R22, PT ;  /* 0x000000161800d22a */ /* 0x020e220003fc4000 */
[----:B------:R-:W-:-:S05]  /*0650*/  @!P5 PRMT R2, R12, 0x9910, RZ ;  /* 0x000099100c02d816 */ /* 0x000fca00000000ff */
[----:B0-----:R-:W-:Y:S01]  /*0660*/  @!P5 ISETP.NE.AND P6, PT, R2, RZ, P6 ;  /* 0x000000ff0200d20c */ /* 0x001fe200037c5270 */
[----:B------:R-:W-:-:S03]  /*0670*/  IMAD.MOV.U32 R2, RZ, RZ, 0x1 ;  /* 0x00000001ff027424 */ /* 0x000fc600078e00ff */
[----:B------:R-:W-:Y:S02]  /*0680*/  @!P5 FSEL R10, R24, R22, P6 ;  /* 0x00000016180ad208 */ /* 0x000fe40003000000 */
[----:B------:R-:W-:Y:S02]  /*0690*/  @!P5 FSEL R11, R25, R23, P6 ;  /* 0x00000017190bd208 */ /* 0x000fe40003000000 */
[----:B------:R-:W-:Y:S01]  /*06a0*/  @!P5 PRMT R12, R2, 0x7610, R12 ;  /* 0x00007610020cd816 */ /* 0x000fe2000000000c */
[----:B------:R-:W-:Y:S02]  /*06b0*/  IMAD.MOV.U32 R2, RZ, RZ, R24 ;  /* 0x000000ffff027224 */ /* 0x000fe400078e0018 */
[----:B------:R-:W-:Y:S02]  /*06c0*/  @!P5 IMAD.MOV.U32 R2, RZ, RZ, R10 ;  /* 0x000000ffff02d224 */ /* 0x000fe400078e000a */
[----:B------:R-:W-:Y:S02]  /*06d0*/  @!P5 IMAD.MOV.U32 R3, RZ, RZ, R11 ;  /* 0x000000ffff03d224 */ /* 0x000fe400078e000b */
.L_x_3747:
[----:B0-----:R-:W-:Y:S05]  /*06e0*/  BSYNC B0 ;  /* 0x0000000000007941 */ /* 0x001fea0003800000 */
.L_x_3746:
[----:B------:R-:W-:Y:S01]  /*06f0*/  ISETP.NE.AND P5, PT, R30, RZ, PT ;  /* 0x000000ff1e00720c */ /* 0x000fe20003fa5270 */
        /* <DEDUP_REMOVED lines=13> */
.L_x_3749:
[----:B------:R-:W-:Y:S05]  /*07d0*/  BSYNC B0 ;  /* 0x0000000000007941 */ /* 0x000fea0003800000 */
.L_x_3748:
        /* <DEDUP_REMOVED lines=14> */
.L_x_3751:
[----:B------:R-:W-:Y:S05]  /*08c0*/  BSYNC B0 ;  /* 0x0000000000007941 */ /* 0x000fea0003800000 */
.L_x_3750:
        /* <DEDUP_REMOVED lines=13> */
.L_x_3753:
[----:B------:R-:W-:Y:S05]  /*09a0*/  BSYNC B0 ;  /* 0x0000000000007941 */ /* 0x000fea0003800000 */
.L_x_3752:
        /* <DEDUP_REMOVED lines=13> */
.L_x_3755:
[----:B------:R-:W-:Y:S05]  /*0a80*/  BSYNC B0 ;  /* 0x0000000000007941 */ /* 0x000fea0003800000 */
.L_x_3754:
        /* <DEDUP_REMOVED lines=13> */
.L_x_3757:
[----:B------:R-:W-:Y:S05]  /*0b60*/  BSYNC B0 ;  /* 0x0000000000007941 */ /* 0x000fea0003800000 */
.L_x_3756:
        /* <DEDUP_REMOVED lines=13> */
.L_x_3759:
[----:B------:R-:W-:Y:S05]  /*0c40*/  BSYNC B0 ;  /* 0x0000000000007941 */ /* 0x000fea0003800000 */
.L_x_3758:
        /* <DEDUP_REMOVED lines=32> */
[----:B------:R-:W-:Y:S05]  /*0e50*/  @P0 BRA `(.L_x_3761) ;  /* 0x000002b000000947 */ /* 0x000fea0003800000 */
[----:B------:R-:W2:Y:S01]  /*0e60*/  LDG.E.U8 R26, [R4.64] ;  /* 0x00000004041a7981 */ /* 0x000ea2000c1e1100 */
[----:B------:R-:W-:Y:S01]  /*0e70*/  CS2R R12, SRZ ;  /* 0x00000000000c7805 */ /* 0x000fe2000001ff00 */
        /* <DEDUP_REMOVED lines=39> */
.L_x_3763:
[----:B------:R-:W-:Y:S05]  /*10f0*/  BSYNC B1 ;  /* 0x0000000000017941 */ /* 0x000fea0003800000 */
.L_x_3762:
[----:B01----:R0:W1:-:S06]  /*1100*/  DADD R12, RZ, R2 ;  /* 0x00000000ff0c7229 */ /* 0x00304c0000000002 */
.L_x_3761:
[----:B------:R-:W-:Y:S05]  /*1110*/  BSYNC B0 ;  /* 0x0000000000007941 */ /* 0x000fea0003800000 */
.L_x_3760:
        /* <DEDUP_REMOVED lines=8> */
[----:B-----5:R2:W3:Y:S01]  /*11a0*/  DADD R24, -R10, R22 ;  /* 0x000000000a187229 */ /* 0x0204e20000000116 */
[----:B------:R-:W-:Y:S01]  /*11b0*/  BSSY B1, `(.L_x_3766) ;  /* 0x0000024000017945 */ /* 0x000fe20003800000 */
[----:B--2---:R-:W-:Y:S02]  /*11c0*/  IMAD.MOV.U32 R22, RZ, RZ, 0x652b82fe ;  /* 0x652b82feff167424 */ /* 0x004fe400078e00ff */
[----:B------:R-:W-:-:S06]  /*11d0*/  IMAD.MOV.U32 R23, RZ, RZ, 0x3ff71547 ;  /* 0x3ff71547ff177424 */ /* 0x000fcc00078e00ff */
[----:B---3--:R-:W2:Y:S01]  /*11e0*/  DFMA R22, R24, R22, 6.75539944105574400000e+15 ;  /* 0x433800001816742b */ /* 0x008ea20000000016 */
        /* <DEDUP_REMOVED lines=32> */
.L_x_3767:
[----:B------:R-:W-:Y:S05]  /*13f0*/  BSYNC B1 ;  /* 0x0000000000017941 */ /* 0x000fea0003800000 */
.L_x_3766:
[----:B-1-3--:R1:W3:-:S06]  /*1400*/  DADD R12, R12, R26 ;  /* 0x000000000c0c7229 */ /* 0x00a2cc000000001a */
.L_x_3765:
[----:B------:R-:W-:Y:S05]  /*1410*/  BSYNC B0 ;  /* 0x0000000000007941 */ /* 0x000fea0003800000 */
.L_x_3764:
[----:B------:R-:W-:Y:S01]  /*1420*/  ISETP.NE.AND P0, PT, R30, RZ, PT ;  /* 0x000000ff1e00720c */ /* 0x000fe20003f05270 */
[----:B------:R-:W-:Y:S01]  /*1430*/  BSSY B0, `(.L_x_3768) ;  /* 0x000002e000007945 */ /* 0x000fe20003800000 */
[----:B------:R-:W-:Y:S01]  /*1440*/  CS2R R24, SRZ ;  /* 0x0000000000187805 */ /* 0x000fe2000001ff00 */
[----:B--2--5:R-:W-:-:S10]  /*1450*/  CS2R R22, SRZ ;  /* 0x0000000000167805 */ /* 0x024fd4000001ff00 */
        /* <DEDUP_REMOVED lines=35> */
[----:B------:R-:W-:-:S03]  /*1690*/  FSEL R23, R31, RZ, P5 ;  /* 0x000000ff1f177208 */ /* 0x000fc60002800000 */
[----:B------:R-:W-:Y:S02]  /*16a0*/  @!P0 IMAD.IADD R18, R18, 0x1, -R19 ;  /* 0x0000000112128824 */ /* 0x000fe400078e0a13 */
[----:B------:R-:W-:-:S03]  /*16b0*/  @!P0 IMAD R33, R19, 0x100000, R33 ;  /* 0x0010000013218824 */ /* 0x000fc600078e0221 */
[----:B------:R-:W-:Y:S01]  /*16c0*/  @!P0 LEA R19, R18, 0x3ff00000, 0x14 ;  /* 0x3ff0000012138811 */ /* 0x000fe200078ea0ff */
[----:B------:R-:W-:-:S06]  /*16d0*/  @!P0 IMAD.MOV.U32 R18, RZ, RZ, RZ ;  /* 0x000000ffff128224 */ /* 0x000fcc00078e00ff */
[----:B------:R2:W4:-:S06]  /*16e0*/  @!P0 DMUL R22, R32, R18 ;  /* 0x0000001220168228 */ /* 0x00050c0000000000 */
.L_x_3771:
[----:B------:R-:W-:Y:S05]  /*16f0*/  BSYNC B1 ;  /* 0x0000000000017941 */ /* 0x000fea0003800000 */
.L_x_3770:
[----:B-1-34-:R1:W3:-:S06]  /*1700*/  DADD R12, R12, R22 ;  /* 0x000000000c0c7229 */ /* 0x01a2cc0000000016 */
.L_x_3769:
[----:B------:R-:W-:Y:S05]  /*1710*/  BSYNC B0 ;  /* 0x0000000000007941 */ /* 0x000fea0003800000 */
.L_x_3768:
[----:B------:R-:W-:Y:S01]  /*1720*/  ISETP.NE.AND P0, PT, R29, RZ, PT ;  /* 0x000000ff1d00720c */ /* 0x000fe20003f05270 */
        /* <DEDUP_REMOVED lines=42> */
.L_x_3775:
[----:B------:R-:W-:Y:S05]  /*19d0*/  BSYNC B1 ;  /* 0x0000000000017941 */ /* 0x000fea0003800000 */
.L_x_3774:
[----:B-1-34-:R1:W3:-:S06]  /*19e0*/  DADD R12, R12, R24 ;  /* 0x000000000c0c7229 */ /* 0x01a2cc0000000018 */
.L_x_3773:
[----:B------:R-:W-:Y:S05]  /*19f0*/  BSYNC B0 ;  /* 0x0000000000007941 */ /* 0x000fea0003800000 */
.L_x_3772:
[----:B------:R-:W-:Y:S01]  /*1a00*/  BSSY B0, `(.L_x_3776) ;  /* 0x000002e000007945 */ /* 0x000fe20003800000 */
[----:B------:R-:W-:Y:S01]  /*1a10*/  CS2R R20, SRZ ;  /* 0x0000000000147805 */ /* 0x000fe2000001ff00 */
[----:B--2---:R-:W-:Y:S01]  /*1a20*/  CS2R R18, SRZ ;  /* 0x0000000000127805 */ /* 0x004fe2000001ff00 */
        /* <DEDUP_REMOVED lines=41> */
.L_x_3779:
[----:B------:R-:W-:Y:S05]  /*1cc0*/  BSYNC B1 ;  /* 0x0000000000017941 */ /* 0x000fea0003800000 */
.L_x_3778:
[----:B-1-34-:R1:W3:-:S06]  /*1cd0*/  DADD R12, R12, R18 ;  /* 0x000000000c0c7229 */ /* 0x01a2cc0000000012 */
.L_x_3777:
[----:B------:R-:W-:Y:S05]  /*1ce0*/  BSYNC B0 ;  /* 0x0000000000007941 */ /* 0x000fea0003800000 */
.L_x_3776:
[----:B------:R-:W-:Y:S01]  /*1cf0*/  BSSY B0, `(.L_x_3780) ;  /* 0x000002c000007945 */ /* 0x000fe20003800000 */
[----:B------:R-:W-:Y:S05]  /*1d00*/  @P2 BRA `(.L_x_3781) ;  /* 0x000002a000002947 */ /* 0x000fea0003800000 */
[----:B--2---:R-:W2:Y:S02]  /*1d10*/  LDG.E.U8 R16, [R4.64+0xa0] ;  /* 0x0000a00404107981 */ /* 0x004ea4000c1e1100 */
        /* <DEDUP_REMOVED lines=39> */
.L_x_3783:
[----:B------:R-:W-:Y:S05]  /*1f90*/  BSYNC B1 ;  /* 0x0000000000017941 */ /* 0x000fea0003800000 */
.L_x_3782:
[----:B-1-34-:R1:W3:-:S06]  /*1fa0*/  DADD R12, R12, R20 ;  /* 0x000000000c0c7229 */ /* 0x01a2cc0000000014 */
.L_x_3781:
[----:B------:R-:W-:Y:S05]  /*1fb0*/  BSYNC B0 ;  /* 0x0000000000007941 */ /* 0x000fea0003800000 */
.L_x_3780:
        /* <DEDUP_REMOVED lines=44> */
.L_x_3787:
[----:B------:R-:W-:Y:S05]  /*2280*/  BSYNC B1 ;  /* 0x0000000000017941 */ /* 0x000fea0003800000 */
.L_x_3786:
[----:B-1-34-:R1:W3:-:S06]  /*2290*/  DADD R12, R12, R14 ;  /* 0x000000000c0c7229 */ /* 0x01a2cc000000000e */
.L_x_3785:
[----:B------:R-:W-:Y:S05]  /*22a0*/  BSYNC B0 ;  /* 0x0000000000007941 */ /* 0x000fea0003800000 */
.L_x_3784:
[----:B------:R-:W-:Y:S01]  /*22b0*/  BSSY B0, `(.L_x_3788) ;  /* 0x000002d000007945 */ /* 0x000fe20003800000 */
        /* <DEDUP_REMOVED lines=34> */
[----:B------:R-:W-:Y:S01]  /*24e0*/  FSEL R16, R6, RZ, P1 ;  /* 0x000000ff06107208 */ /* 0x000fe20000800000 */
[----:B------:R-:W-:Y:S01]  /*24f0*/  @!P0 IMAD.MOV.U32 R6, RZ, RZ, RZ ;  /* 0x000000ffff068224 */ /* 0x000fe200078e00ff */
[----:B------:R-:W-:-:S05]  /*2500*/  @!P0 SHF.R.S32.HI R5, RZ, 0x1, R5 ;  /* 0x00000001ff058819 */ /* 0x000fca0000011405 */
[----:B------:R-:W-:Y:S02]  /*2510*/  @!P0 IMAD.IADD R4, R4, 0x1, -R5 ;  /* 0x0000000104048824 */ /* 0x000fe400078e0a05 */
[----:B------:R-:W-:-:S03]  /*2520*/  @!P0 IMAD R5, R5, 0x100000, R11 ;  /* 0x0010000005058824 */ /* 0x000fc600078e020b */
[----:B------:R-:W-:Y:S01]  /*2530*/  @!P0 LEA R7, R4, 0x3ff00000, 0x14 ;  /* 0x3ff0000004078811 */ /* 0x000fe200078ea0ff */
[----:B------:R-:W-:-:S06]  /*2540*/  @!P0 IMAD.MOV.U32 R4, RZ, RZ, R10 ;  /* 0x000000ffff048224 */ /* 0x000fcc00078e000a */
[----:B------:R2:W4:-:S06]  /*2550*/  @!P0 DMUL R16, R4, R6 ;  /* 0x0000000604108228 */ /* 0x00050c0000000000 */
.L_x_3791:
[----:B------:R-:W-:Y:S05]  /*2560*/  BSYNC B1 ;  /* 0x0000000000017941 */ /* 0x000fea0003800000 */
.L_x_3790:
[----:B-1-34-:R1:W3:-:S06]  /*2570*/  DADD R12, R12, R16 ;  /* 0x000000000c0c7229 */ /* 0x01a2cc0000000010 */
.L_x_3789:
[----:B------:R-:W-:Y:S05]  /*2580*/  BSYNC B0 ;  /* 0x0000000000007941 */ /* 0x000fea0003800000 */
.L_x_3788:
        /* <DEDUP_REMOVED lines=44> */
[----:B01----:R-:W-:Y:S05]  /*2850*/  CALL.REL.NOINC `($__internal_3_$__cuda_sm20_div_rn_f64_full) ;  /* 0x00000f5000007944 */ /* 0x003fea0003c00000 */
[----:B------:R-:W-:Y:S02]  /*2860*/  IMAD.MOV.U32 R4, RZ, RZ, R30 ;  /* 0x000000ffff047224 */ /* 0x000fe400078e001e */
[----:B------:R-:W-:Y:S02]  /*2870*/  IMAD.MOV.U32 R5, RZ, RZ, R31 ;  /* 0x000000ffff057224 */ /* 0x000fe400078e001f */
.L_x_3794:
[----:B------:R-:W-:Y:S05]  /*2880*/  BSYNC B2 ;  /* 0x0000000000027941 */ /* 0x000fea0003800000 */
.L_x_3793:
[----:B------:R-:W-:Y:S05]  /*2890*/  BSYNC B1 ;  /* 0x0000000000017941 */ /* 0x000fea0003800000 */
.L_x_3792:
[----:B------:R-:W2:Y:S04]  /*28a0*/  S2R R0, SR_TID.Y ;  /* 0x0000000000007919 */ /* 0x000ea80000002200 */
[----:B0-----:R-:W2:Y:S04]  /*28b0*/  S2R R3, SR_CTAID.X ;  /* 0x0000000000037919 */ /* 0x001ea80000002500 */
[----:B------:R-:W0:Y:S01]  /*28c0*/  S2R R2, SR_TID.X ;  /* 0x0000000000027919 */ /* 0x000e220000002100 */
[----:B--2---:R-:W-:-:S04]  /*28d0*/  IMAD R3, R3, c[0x0][0x4], R0 ;  /* 0x0000010003037a24 */ /* 0x004fc800078e0200 */
[----:B0-----:R-:W-:-:S05]  /*28e0*/  IMAD R0, R3, c[0x0][0x174], R2 ;  /* 0x00005d0003007a24 */ /* 0x001fca00078e0202 */
[----:B------:R-:W-:Y:S02]  /*28f0*/  SHF.R.S32.HI R3, RZ, 0x1f, R0 ;  /* 0x0000001fff037819 */ /* 0x000fe40000011400 */
[----:B-1----:R-:W-:-:S04]  /*2900*/  LEA R10, P0, R0, c[0x0][0x160], 0x3 ;  /* 0x00005800000a7a11 */ /* 0x002fc800078018ff */
[----:B------:R-:W-:Y:S02]  /*2910*/  LEA.HI.X R11, R0, c[0x0][0x164], R3, 0x3, P0 ;  /* 0x00005900000b7a11 */ /* 0x000fe400000f1c03 */
[----:B------:R-:W-:-:S03]  /*2920*/  IADD3 R0, R2, 0x20, RZ ;  /* 0x0000002002007810 */ /* 0x000fc60007ffe0ff */
[----:B------:R0:W-:Y:S01]  /*2930*/  STG.E.64 [R10.64], R4 ;  /* 0x000000040a007986 */ /* 0x0001e2000c101b04 */
[----:B------:R-:W-:-:S13]  /*2940*/  ISETP.GE.AND P0, PT, R0, c[0x0][0x178], PT ;  /* 0x00005e0000007a0c */ /* 0x000fda0003f06270 */
[----:B------:R-:W-:Y:S05]  /*2950*/  @P0 EXIT ;  /* 0x000000000000094d */ /* 0x000fea0003800000 */
[----:B0-----:R-:W-:Y:S01]  /*2960*/  BSSY B1, `(.L_x_3795) ;  /* 0x000001c000017945 */ /* 0x001fe20003800000 */
[----:B------:R-:W-:Y:S02]  /*2970*/  IMAD.MOV.U32 R4, RZ, RZ, 0x0 ;  /* 0x00000000ff047424 */ /* 0x000fe400078e00ff */
[----:B------:R-:W-:Y:S01]  /*2980*/  IMAD.MOV.U32 R5, RZ, RZ, 0x7ff80000 ;  /* 0x7ff80000ff057424 */ /* 0x000fe200078e00ff */
[----:B------:R-:W-:Y:S05]  /*2990*/  @!P1 BRA `(.L_x_3796) ;  /* 0x0000018000009947 */ /* 0x000fea0003800000 */
[----:B------:R-:W0:Y:S01]  /*29a0*/  MUFU.RCP64H R5, R13 ;  /* 0x0000000d00057308 */ /* 0x000e220000001800 */
[----:B------:R-:W-:Y:S01]  /*29b0*/  IMAD.MOV.U32 R4, RZ, RZ, 0x1 ;  /* 0x00000001ff047424 */ /* 0x000fe200078e00ff */
[----:B------:R-:W-:Y:S01]  /*29c0*/  FSETP.GEU.AND P2, PT, |R27|, 6.5827683646048100446e-37, PT ;  /* 0x036000001b00780b */ /* 0x000fe20003f4e200 */
[----:B------:R-:W-:Y:S04]  /*29d0*/  BSSY B2, `(.L_x_3796) ;  /* 0x0000014000027945 */ /* 0x000fe80003800000 */
[----:B0-----:R-:W0:-:S06]  /*29e0*/  DFMA R6, -R12, R4, 1 ;  /* 0x3ff000000c06742b */ /* 0x001e0c0000000104 */
[----:B0-----:R-:W0:-:S06]  /*29f0*/  DFMA R6, R6, R6, R6 ;  /* 0x000000060606722b */ /* 0x001e0c0000000006 */
[----:B0-----:R-:W0:-:S06]  /*2a00*/  DFMA R6, R4, R6, R4 ;  /* 0x000000060406722b */ /* 0x001e0c0000000004 */
[----:B0-----:R-:W0:-:S06]  /*2a10*/  DFMA R4, -R12, R6, 1 ;  /* 0x3ff000000c04742b */ /* 0x001e0c0000000106 */
[----:B0-----:R-:W0:-:S06]  /*2a20*/  DFMA R8, R6, R4, R6 ;  /* 0x000000040608722b */ /* 0x001e0c0000000006 */
        /* <DEDUP_REMOVED lines=11> */
[----:B------:R-:W-:Y:S05]  /*2ae0*/  CALL.REL.NOINC `($__internal_3_$__cuda_sm20_div_rn_f64_full) ;  /* 0x00000cc000007944 */ /* 0x000fea0003c00000 */
[----:B------:R-:W-:Y:S02]  /*2af0*/  IMAD.MOV.U32 R4, RZ, RZ, R30 ;  /* 0x000000ffff047224 */ /* 0x000fe400078e001e */
[----:B------:R-:W-:Y:S02]  /*2b00*/  IMAD.MOV.U32 R5, RZ, RZ, R31 ;  /* 0x000000ffff057224 */ /* 0x000fe400078e001f */
.L_x_3797:
[----:B------:R-:W-:Y:S05]  /*2b10*/  BSYNC B2 ;  /* 0x0000000000027941 */ /* 0x000fea0003800000 */
.L_x_3796:
[----:B------:R-:W-:Y:S05]  /*2b20*/  BSYNC B1 ;  /* 0x0000000000017941 */ /* 0x000fea0003800000 */
.L_x_3795:
[----:B------:R-:W-:Y:S01]  /*2b30*/  IADD3 R0, R2, 0x40, RZ ;  /* 0x0000004002007810 */ /* 0x000fe20007ffe0ff */
[----:B------:R0:W-:Y:S03]  /*2b40*/  STG.E.64 [R10.64+0x100], R4 ;  /* 0x000100040a007986 */ /* 0x0001e6000c101b04 */
        /* <DEDUP_REMOVED lines=29> */
.L_x_3800:
[----:B------:R-:W-:Y:S05]  /*2d20*/  BSYNC B2 ;  /* 0x0000000000027941 */ /* 0x000fea0003800000 */
.L_x_3799:
[----:B------:R-:W-:Y:S05]  /*2d30*/  BSYNC B1 ;  /* 0x0000000000017941 */ /* 0x000fea0003800000 */
.L_x_3798:
        /* <DEDUP_REMOVED lines=31> */
.L_x_3803:
[----:B------:R-:W-:Y:S05]  /*2f30*/  BSYNC B2 ;  /* 0x0000000000027941 */ /* 0x000fea0003800000 */
.L_x_3802:
[----:B------:R-:W-:Y:S05]  /*2f40*/  BSYNC B1 ;  /* 0x0000000000017941 */ /* 0x000fea0003800000 */
.L_x_3801:
        /* <DEDUP_REMOVED lines=31> */
.L_x_3806:
[----:B------:R-:W-:Y:S05]  /*3140*/  BSYNC B2 ;  /* 0x0000000000027941 */ /* 0x000fea0003800000 */
.L_x_3805:
[----:B------:R-:W-:Y:S05]  /*3150*/  BSYNC B1 ;  /* 0x0000000000017941 */ /* 0x000fea0003800000 */
.L_x_3804:
        /* <DEDUP_REMOVED lines=31> */
.L_x_3809:
[----:B------:R-:W-:Y:S05]  /*3350*/  BSYNC B2 ;  /* 0x0000000000027941 */ /* 0x000fea0003800000 */
.L_x_3808:
[----:B------:R-:W-:Y:S05]  /*3360*/  BSYNC B1 ;  /* 0x0000000000017941 */ /* 0x000fea0003800000 */
.L_x_3807:
        /* <DEDUP_REMOVED lines=31> */
.L_x_3812:
[----:B------:R-:W-:Y:S05]  /*3560*/  BSYNC B2 ;  /* 0x0000000000027941 */ /* 0x000fea0003800000 */
.L_x_3811:
[----:B------:R-:W-:Y:S05]  /*3570*/  BSYNC B1 ;  /* 0x0000000000017941 */ /* 0x000fea0003800000 */
.L_x_3810:
        /* <DEDUP_REMOVED lines=31> */
.L_x_3815:
[----:B------:R-:W-:Y:S05]  /*3770*/  BSYNC B2 ;  /* 0x0000000000027941 */ /* 0x000fea0003800000 */
.L_x_3814:
[----:B------:R-:W-:Y:S05]  /*3780*/  BSYNC B1 ;  /* 0x0000000000017941 */ /* 0x000fea0003800000 */
.L_x_3813:
[----:B------:R-:W-:Y:S01]  /*3790*/  STG.E.64 [R10.64+0x700], R2 ;  /* 0x000700020a007986 */ /* 0x000fe2000c101b04 */
[----:B------:R-:W-:Y:S05]  /*37a0*/  EXIT ;  /* 0x000000000000794d */ /* 0x000fea0003800000 */
        .weak           $__internal_3_$__cuda_sm20_div_rn_f64_full
        .type           $__internal_3_$__cuda_sm20_div_rn_f64_full,@function
        .size           $__internal_3_$__cuda_sm20_div_rn_f64_full,(.L_x_10880 - $__internal_3_$__cuda_sm20_div_rn_f64_full)
$__internal_3_$__cuda_sm20_div_rn_f64_full:
        /* <DEDUP_REMOVED lines=11> */
[----:B------:R-:W-:-:S03]  /*3860*/  ISETP.GE.U32.AND P2, PT, R3, R37, PT ;  /* 0x000000250300720c */ /* 0x000fc60003f46070 */
[----:B------:R-:W-:Y:S02]  /*3870*/  @!P3 LOP3.LUT R28, R7, 0x7ff00000, RZ, 0xc0, !PT ;  /* 0x7ff00000071cb812 */ /* 0x000fe400078ec0ff */
[----:B0-----:R-:W0:Y:S01]  /*3880*/  MUFU.RCP64H R31, R9 ;  /* 0x00000009001f7308 */ /* 0x001e220000001800 */
[C---:B------:R-:W-:Y:S02]  /*3890*/  SEL R29, R36.reuse, 0x63400000, !P2 ;  /* 0x63400000241d7807 */ /* 0x040fe40005000000 */
[----:B------:R-:W-:Y:S02]  /*38a0*/  @!P3 ISETP.GE.U32.AND P4, PT, R3, R28, PT ;  /* 0x0000001c0300b20c */ /* 0x000fe40003f86070 */
[----:B------:R-:W-:Y:S02]  /*38b0*/  LOP3.LUT R29, R29, 0x800fffff, R5, 0xf8, !PT ;  /* 0x800fffff1d1d7812 */ /* 0x000fe400078ef805 */
[----:B------:R-:W-:Y:S02]  /*38c0*/  @!P3 SEL R35, R36, 0x63400000, !P4 ;  /* 0x634000002423b807 */ /* 0x000fe40006000000 */
[----:B------:R-:W-:-:S02]  /*38d0*/  @!P0 LOP3.LUT R37, R9, 0x7ff00000, RZ, 0xc0, !PT ;  /* 0x7ff0000009258812 */ /* 0x000fc400078ec0ff */
[----:B------:R-:W-:Y:S01]  /*38e0*/  @!P3 LOP3.LUT R28, R35, 0x80000000, R5, 0xf8, !PT ;  /* 0x80000000231cb812 */ /* 0x000fe200078ef805 */
[----:B0-----:R-:W0:-:S06]  /*38f0*/  DFMA R32, R30, -R8, 1 ;  /* 0x3ff000001e20742b */ /* 0x001e0c0000000808 */
[----:B0-----:R-:W0:-:S06]  /*3900*/  DFMA R32, R32, R32, R32 ;  /* 0x000000202020722b */ /* 0x001e0c0000000020 */
[----:B0-----:R0:W1:Y:S02]  /*3910*/  DFMA R32, R30, R32, R30 ;  /* 0x000000201e20722b */ /* 0x001064000000001e */
[----:B0-----:R-:W-:Y:S01]  /*3920*/  @!P3 LOP3.LUT R31, R28, 0x100000, RZ, 0xfc, !PT ;  /* 0x001000001c1fb812 */ /* 0x001fe200078efcff */
[----:B------:R-:W-:Y:S02]  /*3930*/  IMAD.MOV.U32 R28, RZ, RZ, R4 ;  /* 0x000000ffff1c7224 */ /* 0x000fe400078e0004 */
[----:B------:R-:W-:-:S06]  /*3940*/  @!P3 IMAD.MOV.U32 R30, RZ, RZ, RZ ;  /* 0x000000ffff1eb224 */ /* 0x000fcc00078e00ff */
[----:B------:R-:W-:-:S04]  /*3950*/  @!P3 DFMA R28, R28, 2, -R30 ;  /* 0x400000001c1cb82b */ /* 0x000fc8000000081e */
[----:B-1----:R-:W0:-:S06]  /*3960*/  DFMA R30, R32, -R8, 1 ;  /* 0x3ff00000201e742b */ /* 0x002e0c0000000808 */
[----:B0-----:R-:W0:-:S06]  /*3970*/  DFMA R30, R32, R30, R32 ;  /* 0x0000001e201e722b */ /* 0x001e0c0000000020 */
[----:B0-----:R-:W0:-:S06]  /*3980*/  DMUL R32, R30, R28 ;  /* 0x0000001c1e207228 */ /* 0x001e0c0000000000 */
[----:B0-----:R-:W0:-:S06]  /*3990*/  DFMA R34, R32, -R8, R28 ;  /* 0x800000082022722b */ /* 0x001e0c000000001c */
[----:B0-----:R0:W1:Y:S02]  /*39a0*/  DFMA R34, R30, R34, R32 ;  /* 0x000000221e22722b */ /* 0x0010640000000020 */
[----:B0-----:R-:W-:Y:S01]  /*39b0*/  IMAD.MOV.U32 R32, RZ, RZ, R3 ;  /* 0x000000ffff207224 */ /* 0x001fe200078e0003 */
[----:B------:R-:W-:-:S04]  /*39c0*/  @!P3 LOP3.LUT R32, R29, 0x7ff00000, RZ, 0xc0, !PT ;  /* 0x7ff000001d20b812 */ /* 0x000fc800078ec0ff */
[----:B------:R-:W-:-:S04]  /*39d0*/  IADD3 R30, R32, -0x1, RZ ;  /* 0xffffffff201e7810 */ /* 0x000fc80007ffe0ff */
[----:B------:R-:W-:Y:S02]  /*39e0*/  ISETP.GT.U32.AND P0, PT, R30, 0x7feffffe, PT ;  /* 0x7feffffe1e00780c */ /* 0x000fe40003f04070 */
[----:B------:R-:W-:-:S04]  /*39f0*/  IADD3 R30, R37, -0x1, RZ ;  /* 0xffffffff251e7810 */ /* 0x000fc80007ffe0ff */
[----:B------:R-:W-:-:S13]  /*3a00*/  ISETP.GT.U32.OR P0, PT, R30, 0x7feffffe, P0 ;  /* 0x7feffffe1e00780c */ /* 0x000fda0000704470 */
[----:B------:R-:W-:Y:S05]  /*3a10*/  @P0 BRA `(.L_x_3817) ;  /* 0x000001c000000947 */ /* 0x000fea0003800000 */
[----:B-1----:R-:W-:-:S04]  /*3a20*/  LOP3.LUT R30, R7, 0x7ff00000, RZ, 0xc0, !PT ;  /* 0x7ff00000071e7812 */ /* 0x002fc800078ec0ff */
[C---:B------:R-:W-:Y:S01]  /*3a30*/  ISETP.GE.U32.AND P0, PT, R3.reuse, R30, PT ;  /* 0x0000001e0300720c */ /* 0x040fe20003f06070 */
[----:B------:R-:W-:-:S03]  /*3a40*/  IMAD.IADD R4, R3, 0x1, -R30 ;  /* 0x0000000103047824 */ /* 0x000fc600078e0a1e */
[----:B------:R-:W-:Y:S02]  /*3a50*/  SEL R36, R36, 0x63400000, !P0 ;  /* 0x6340000024247807 */ /* 0x000fe40004000000 */
[----:B------:R-:W-:-:S04]  /*3a60*/  IMNMX R4, R4, -0x46a00000, !PT ;  /* 0xb960000004047817 */ /* 0x000fc80007800200 */
[----:B------:R-:W-:Y:S01]  /*3a70*/  IMNMX R3, R4, 0x46a00000, PT ;  /* 0x46a0000004037817 */ /* 0x000fe20003800200 */
[----:B------:R-:W-:-:S04]  /*3a80*/  IMAD.MOV.U32 R4, RZ, RZ, RZ ;  /* 0x000000ffff047224 */ /* 0x000fc800078e00ff */
[----:B------:R-:W-:-:S05]  /*3a90*/  IMAD.IADD R3, R3, 0x1, -R36 ;  /* 0x0000000103037824 */ /* 0x000fca00078e0a24 */
[----:B------:R-:W-:-:S06]  /*3aa0*/  IADD3 R5, R3, 0x7fe00000, RZ ;  /* 0x7fe0000003057810 */ /* 0x000fcc0007ffe0ff */
[----:B------:R-:W0:-:S10]  /*3ab0*/  DMUL R30, R34, R4 ;  /* 0x00000004221e7228 */ /* 0x000e140000000000 */
[----:B0-----:R-:W-:-:S13]  /*3ac0*/  FSETP.GTU.AND P0, PT, |R31|, 1.469367938527859385e-39, PT ;  /* 0x001000001f00780b */ /* 0x001fda0003f0c200 */
[----:B------:R-:W-:Y:S05]  /*3ad0*/  @P0 BRA `(.L_x_3818) ;  /* 0x0000025000000947 */ /* 0x000fea0003800000 */
[----:B------:R-:W0:-:S06]  /*3ae0*/  DFMA R8, R34, -R8, R28 ;  /* 0x800000082208722b */ /* 0x000e0c000000001c */
[----:B0-----:R-:W-:-:S04]  /*3af0*/  IMAD.MOV.U32 R8, RZ, RZ, RZ ;  /* 0x000000ffff087224 */ /* 0x001fc800078e00ff */
[C---:B------:R-:W-:Y:S02]  /*3b00*/  FSETP.NEU.AND P0, PT, R9.reuse, RZ, PT ;  /* 0x000000ff0900720b */ /* 0x040fe40003f0d000 */
[----:B------:R-:W-:-:S04]  /*3b10*/  LOP3.LUT R7, R9, 0x80000000, R7, 0x48, !PT ;  /* 0x8000000009077812 */ /* 0x000fc800078e4807 */
[----:B------:R-:W-:-:S07]  /*3b20*/  LOP3.LUT R9, R7, R5, RZ, 0xfc, !PT ;  /* 0x0000000507097212 */ /* 0x000fce00078efcff */
[----:B------:R-:W-:Y:S05]  /*3b30*/  @!P0 BRA `(.L_x_3818) ;  /* 0x000001f000008947 */ /* 0x000fea0003800000 */
[----:B------:R-:W-:Y:S01]  /*3b40*/  IMAD.MOV R5, RZ, RZ, -R3 ;  /* 0x000000ffff057224 */ /* 0x000fe200078e0a03 */
[----:B------:R-:W0:Y:S01]  /*3b50*/  DMUL.RP R8, R34, R8 ;  /* 0x0000000822087228 */ /* 0x000e220000008000 */
[----:B------:R-:W-:Y:S01]  /*3b60*/  IMAD.MOV.U32 R4, RZ, RZ, RZ ;  /* 0x000000ffff047224 */ /* 0x000fe200078e00ff */
[----:B------:R-:W-:-:S05]  /*3b70*/  IADD3 R3, -R3, -0x43300000, RZ ;  /* 0xbcd0000003037810 */ /* 0x000fca0007ffe1ff */
[----:B------:R-:W1:-:S03]  /*3b80*/  DFMA R4, R30, -R4, R34 ;  /* 0x800000041e04722b */ /* 0x000e460000000022 */
[----:B0-----:R-:W-:-:S07]  /*3b90*/  LOP3.LUT R7, R9, R7, RZ, 0x3c, !PT ;  /* 0x0000000709077212 */ /* 0x001fce00078e3cff */
[----:B-1----:R-:W-:-:S04]  /*3ba0*/  FSETP.NEU.AND P0, PT, |R5|, R3, PT ;  /* 0x000000030500720b */ /* 0x002fc80003f0d200 */
[----:B------:R-:W-:Y:S02]  /*3bb0*/  FSEL R30, R8, R30, !P0 ;  /* 0x0000001e081e7208 */ /* 0x000fe40004000000 */
[----:B------:R-:W-:Y:S01]  /*3bc0*/  FSEL R31, R7, R31, !P0 ;  /* 0x0000001f071f7208 */ /* 0x000fe20004000000 */
[----:B------:R-:W-:Y:S05]  /*3bd0*/  BRA `(.L_x_3818) ;  /* 0x0000015000007947 */ /* 0x000fea0003800000 */
.L_x_3817:
[----:B-1----:R-:W0:-:S14]  /*3be0*/  DSETP.NAN.AND P0, PT, R4, R4, PT ;  /* 0x000000040400722a */ /* 0x002e1c0003f08000 */
        /* <DEDUP_REMOVED lines=15> */
.L_x_3820:
[----:B------:R-:W-:Y:S01]  /*3ce0*/  LOP3.LUT R31, R7, 0x80000, RZ, 0xfc, !PT ;  /* 0x00080000071f7812 */ /* 0x000fe200078efcff */
[----:B------:R-:W-:Y:S01]  /*3cf0*/  IMAD.MOV.U32 R30, RZ, RZ, R6 ;  /* 0x000000ffff1e7224 */ /* 0x000fe200078e0006 */
[----:B------:R-:W-:Y:S05]  /*3d00*/  BRA `(.L_x_3818) ;  /* 0x0000002000007947 */ /* 0x000fea0003800000 */
.L_x_3819:
[----:B------:R-:W-:Y:S01]  /*3d10*/  LOP3.LUT R31, R5, 0x80000, RZ, 0xfc, !PT ;  /* 0x00080000051f7812 */ /* 0x000fe200078efcff */
[----:B------:R-:W-:Y:S02]  /*3d20*/  IMAD.MOV.U32 R30, RZ, RZ, R4 ;  /* 0x000000ffff1e7224 */ /* 0x000fe400078e0004 */
.L_x_3818:
[----:B------:R-:W-:Y:S05]  /*3d30*/  BSYNC B0 ;  /* 0x0000000000007941 */ /* 0x000fea0003800000 */
.L_x_3816:
[----:B------:R-:W-:Y:S02]  /*3d40*/  IMAD.MOV.U32 R4, RZ, RZ, R0 ;  /* 0x000000ffff047224 */ /* 0x000fe400078e0000 */
[----:B------:R-:W-:-:S04]  /*3d50*/  IMAD.MOV.U32 R5, RZ, RZ, 0x0 ;  /* 0x00000000ff057424 */ /* 0x000fc800078e00ff */
[----:B------:R-:W-:Y:S05]  /*3d60*/  RET.REL.NODEC R4 `(_ZN43_GLOBAL__N__9ae7fba5_10_SoftMax_cu_9f978f6320softmax_warp_forwardIdddLi8ELb0ELb1EEEvPT0_PKT_iiiPKbib) ;  /* 0xffffc29004007950 */ /* 0x000fea0003c3ffff */
.L_x_3821:
        /* <DEDUP_REMOVED lines=9> */
.L_x_10880:


//--------------------- .text._ZN43_GLOBAL__N__9ae7fba5_10_SoftMax_cu_9f978f6320softmax_warp_forwardIdddLi7ELb0ELb1EEEvPT0_PKT_iiiPKbib --------------------------
	.section	.text._ZN43_GLOBAL__N__9ae7fba5_10_SoftMax_cu_9f978f6320softmax_warp_forwardIdddLi7ELb0ELb1EEEvPT0_PKT_iiiPKbib,"ax",@progbits
	.sectioninfo	@"SHI_REGISTERS=44"
	.align	128
.text._ZN43_GLOBAL__N__9ae7fba5_10_SoftMax_cu_9f978f6320softmax_warp_forwardIdddLi7ELb0ELb1EEEvPT0_PKT_iiiPKbib:
        .type           _ZN43_GLOBAL__N__9ae7fba5_10_SoftMax_cu_9f978f6320softmax_warp_forwardIdddLi7ELb0ELb1EEEvPT0_PKT_iiiPKbib,@function
        .size           _ZN43_GLOBAL__N__9ae7fba5_10_SoftMax_cu_9f978f6320softmax_warp_forwardIdddLi7ELb0ELb1EEEvPT0_PKT_iiiPKbib,(.L_x_10882 - _ZN43_GLOBAL__N__9ae7fba5_10_SoftMax_cu_9f978f6320softmax_warp_forwardIdddLi7ELb0ELb1EEEvPT0_PKT_iiiPKbib)
        .other          _ZN43_GLOBAL__N__9ae7fba5_10_SoftMax_cu_9f978f6320softmax_warp_forwardIdddLi7ELb0ELb1EEEvPT0_PKT_iiiPKbib,@"STO_CUDA_ENTRY STV_DEFAULT"
_ZN43_GLOBAL__N__9ae7fba5_10_SoftMax_cu_9f978f6320softmax_warp_forwardIdddLi7ELb0ELb1EEEvPT0_PKT_iiiPKbib:
        /* <DEDUP_REMOVED lines=8> */
[----:B0-----:R-:W-:-:S04]  /*0080*/  IMAD R28, R28, c[0x0][0x4], R3 ;  /* 0x000001001c1c7a24 */ /* 0x001fc800078e0203 */
[----:B------:R-:W-:-:S04]  /*0090*/  IMAD.SHL.U32 R2, R28, 0x2, RZ ;  /* 0x000000021c027824 */ /* 0x000fc800078e00ff */
[C---:B------:R-:W-:Y:S01]  /*00a0*/  IMAD R7, R2.reuse, c[0x0][0x174], RZ ;  /* 0x00005d0002077a24 */ /* 0x040fe200078e02ff */
[----:B------:R-:W-:-:S03]  /*00b0*/  IADD3 R3, -R2, c[0x0][0x170], RZ ;  /* 0x00005c0002037a10 */ /* 0x000fc60007ffe1ff */
[----:B-1----:R-:W-:Y:S01]  /*00c0*/  IMAD.IADD R6, R7, 0x1, R0 ;  /* 0x0000000107067824 */ /* 0x002fe200078e0200 */
[C---:B------:R-:W-:Y:S02]  /*00d0*/  ISETP.GT.AND P0, PT, R3.reuse, RZ, PT ;  /* 0x000000ff0300720c */ /* 0x040fe40003f04270 */
[----:B------:R-:W-:Y:S01]  /*00e0*/  IMNMX R3, R3, 0x2, PT ;  /* 0x0000000203037817 */ /* 0x000fe20003800200 */
[--C-:B------:R-:W-:Y:S01]  /*00f0*/  IMAD.MOV.U32 R4, RZ, RZ, R6.reuse ;  /* 0x000000ffff047224 */ /* 0x100fe200078e0006 */
[----:B------:R-:W-:Y:S02]  /*0100*/  SHF.R.S32.HI R9, RZ, 0x1f, R6 ;  /* 0x0000001fff097819 */ /* 0x000fe40000011406 */
[----:B------:R-:W-:-:S03]  /*0110*/  ISETP.GT.AND P1, PT, R3, 0x1, PT ;  /* 0x000000010300780c */ /* 0x000fc60003f24270 */
        /* <DEDUP_REMOVED lines=27> */
.L_x_3822:
[----:B------:R-:W-:Y:S01]  /*02d0*/  SHF.R.S32.HI R7, RZ, 0x1f, R27 ;  /* 0x0000001fff077819 */ /* 0x000fe2000001141b */
[----:B------:R-:W-:Y:S01]  /*02e0*/  IMAD.MOV.U32 R16, RZ, RZ, 0x0 ;  /* 0x00000000ff107424 */ /* 0x000fe200078e00ff */
[C---:B------:R-:W-:Y:S01]  /*02f0*/  LEA R2, P2, R6.reuse, c[0x0][0x168], 0x3 ;  /* 0x00005a0006027a11 */ /* 0x040fe200078418ff */
[----:B------:R-:W-:Y:S01]  /*0300*/  IMAD.MOV.U32 R17, RZ, RZ, -0x100000 ;  /* 0xfff00000ff117424 */ /* 0x000fe200078e00ff */
[----:B------:R-:W-:Y:S01]  /*0310*/  IADD3 R10, P3, R6, c[0x0][0x178], RZ ;  /* 0x00005e00060a7a10 */ /* 0x000fe20007f7e0ff */
[----:B------:R-:W-:Y:S01]  /*0320*/  IMAD.MOV.U32 R12, RZ, RZ, 0x0 ;  /* 0x00000000ff0c7424 */ /* 0x000fe200078e00ff */
[----:B------:R-:W-:Y:S01]  /*0330*/  IADD3 R18, R0, 0x40, RZ ;  /* 0x0000004000127810 */ /* 0x000fe20007ffe0ff */
[----:B------:R-:W-:Y:S01]  /*0340*/  IMAD.MOV.U32 R13, RZ, RZ, -0x100000 ;  /* 0xfff00000ff0d7424 */ /* 0x000fe200078e00ff */
[----:B------:R-:W-:Y:S01]  /*0350*/  SEL R19, RZ, c[0x0][0x178], !P0 ;  /* 0x00005e00ff137a07 */ /* 0x000fe20004000000 */
[----:B------:R-:W-:Y:S01]  /*0360*/  ULDC.64 UR4, c[0x0][0x118] ;  /* 0x0000460000047ab9 */ /* 0x000fe20000000a00 */
[----:B------:R-:W-:Y:S01]  /*0370*/  LEA.HI.X R3, R6, c[0x0][0x16c], R9, 0x3, P2 ;  /* 0x00005b0006037a11 */ /* 0x000fe200010f1c09 */
[----:B------:R-:W-:Y:S01]  /*0380*/  IMAD.X R9, R9, 0x1, R7, P3 ;  /* 0x0000000109097824 */ /* 0x000fe200018e0607 */
[-C--:B------:R-:W-:Y:S01]  /*0390*/  ISETP.GE.AND P3, PT, R0, R19.reuse, PT ;  /* 0x000000130000720c */ /* 0x080fe20003f66270 */
[----:B------:R-:W-:Y:S01]  /*03a0*/  IMAD.MOV.U32 R14, RZ, RZ, 0x0 ;  /* 0x00000000ff0e7424 */ /* 0x000fe200078e00ff */
[----:B------:R-:W-:Y:S01]  /*03b0*/  ISETP.GE.AND P4, PT, R18, R19, PT ;  /* 0x000000131200720c */ /* 0x000fe20003f86270 */
[----:B------:R-:W-:Y:S01]  /*03c0*/  IMAD.MOV.U32 R15, RZ, RZ, -0x100000 ;  /* 0xfff00000ff0f7424 */ /* 0x000fe200078e00ff */
[----:B------:R-:W-:Y:S01]  /*03d0*/  IADD3 R26, P0, P2, R4, c[0x0][0x180], R27 ;  /* 0x00006000041a7a10 */ /* 0x000fe20007a1e01b */
[----:B------:R-:W-:Y:S01]  /*03e0*/  IMAD.MOV.U32 R11, RZ, RZ, -0x100000 ;  /* 0xfff00000ff0b7424 */ /* 0x000fe200078e00ff */
[----:B------:R-:W-:-:S02]  /*03f0*/  SEL R21, RZ, c[0x0][0x178], !P1 ;  /* 0x00005e00ff157a07 */ /* 0x000fc40004800000 */
[----:B------:R-:W-:Y:S02]  /*0400*/  IADD3 R24, P1, R4, c[0x0][0x180], RZ ;  /* 0x0000600004187a10 */ /* 0x000fe40007f3e0ff */
[C---:B------:R-:W-:Y:S02]  /*0410*/  IADD3.X R27, R5.reuse, c[0x0][0x184], R7, P0, P2 ;  /* 0x00006100051b7a10 */ /* 0x040fe400007e4407 */
[----:B------:R-:W-:Y:S01]  /*0420*/  LEA R4, P2, R10, c[0x0][0x168], 0x3 ;  /* 0x00005a000a047a11 */ /* 0x000fe200078418ff */
[----:B------:R0:W5:Y:S01]  /*0430*/  @!P3 LDG.E.64 R16, [R2.64] ;  /* 0x000000040210b981 */ /* 0x000162000c1e1b00 */
[C---:B------:R-:W-:Y:S02]  /*0440*/  IADD3 R8, R0.reuse, 0x20, RZ ;  /* 0x0000002000087810 */ /* 0x040fe40007ffe0ff */
[----:B------:R-:W-:Y:S01]  /*0450*/  IADD3 R20, R0, 0x60, RZ ;  /* 0x0000006000147810 */ /* 0x000fe20007ffe0ff */
[----:B------:R0:W5:Y:S01]  /*0460*/  @!P4 LDG.E.64 R12, [R2.64+0x200] ;  /* 0x00020004020cc981 */ /* 0x000162000c1e1b00 */
[----:B------:R-:W-:-:S02]  /*0470*/  IADD3.X R25, R5, c[0x0][0x184], RZ, P1, !PT ;  /* 0x0000610005197a10 */ /* 0x000fc40000ffe4ff */
[----:B------:R-:W-:Y:S02]  /*0480*/  P2R R6, PR, RZ, 0x8 ;  /* 0x00000008ff067803 */ /* 0x000fe40000000000 */
[----:B------:R-:W-:Y:S02]  /*0490*/  P2R R34, PR, RZ, 0x10 ;  /* 0x00000010ff227803 */ /* 0x000fe40000000000 */
[----:B------:R-:W-:Y:S01]  /*04a0*/  LEA.HI.X R5, R10, c[0x0][0x16c], R9, 0x3, P2 ;  /* 0x00005b000a057a11 */ /* 0x000fe200010f1c09 */
[----:B------:R-:W-:Y:S01]  /*04b0*/  IMAD.MOV.U32 R10, RZ, RZ, 0x0 ;  /* 0x00000000ff0a7424 */ /* 0x000fe200078e00ff */
[-C--:B------:R-:W-:Y:S02]  /*04c0*/  ISETP.GE.AND P6, PT, R8, R19.reuse, PT ;  /* 0x000000130800720c */ /* 0x080fe40003fc6270 */
[----:B------:R-:W-:Y:S02]  /*04d0*/  ISETP.GE.AND P0, PT, R20, R19, PT ;  /* 0x000000131400720c */ /* 0x000fe40003f06270 */
[----:B------:R-:W-:-:S02]  /*04e0*/  ISETP.GE.AND P1, PT, R8, R21, PT ;  /* 0x000000150800720c */ /* 0x000fc40003f26270 */
[-C--:B------:R-:W-:Y:S02]  /*04f0*/  ISETP.GE.AND P2, PT, R0, R21.reuse, PT ;  /* 0x000000150000720c */ /* 0x080fe40003f46270 */
[-C--:B------:R-:W-:Y:S02]  /*0500*/  ISETP.GE.AND P3, PT, R18, R21.reuse, PT ;  /* 0x000000151200720c */ /* 0x080fe40003f66270 */
[----:B------:R-:W-:Y:S01]  /*0510*/  ISETP.GE.AND P4, PT, R20, R21, PT ;  /* 0x000000151400720c */ /* 0x000fe20003f86270 */
[----:B------:R-:W-:Y:S01]  /*0520*/  IMAD.MOV.U32 R8, RZ, RZ, 0x0 ;  /* 0x00000000ff087424 */ /* 0x000fe200078e00ff */
[----:B------:R-:W-:Y:S01]  /*0530*/  P2R R35, PR, RZ, 0x40 ;  /* 0x00000040ff237803 */ /* 0x000fe20000000000 */
[----:B------:R-:W-:Y:S01]  /*0540*/  IMAD.MOV.U32 R9, RZ, RZ, -0x100000 ;  /* 0xfff00000ff097424 */ /* 0x000fe200078e00ff */
[----:B------:R0:W5:Y:S01]  /*0550*/  @!P6 LDG.E.64 R14, [R2.64+0x100] ;  /* 0x00010004020ee981 */ /* 0x000162000c1e1b00 */
[----:B------:R-:W-:Y:S02]  /*0560*/  IMAD.MOV.U32 R6, RZ, RZ, 0x0 ;  /* 0x00000000ff067424 */ /* 0x000fe400078e00ff */
[----:B------:R-:W-:Y:S01]  /*0570*/  IMAD.MOV.U32 R7, RZ, RZ, -0x100000 ;  /* 0xfff00000ff077424 */ /* 0x000fe200078e00ff */
[----:B------:R0:W5:Y:S01]  /*0580*/  @!P0 LDG.E.64 R10, [R2.64+0x300] ;  /* 0x00030004020a8981 */ /* 0x000162000c1e1b00 */
[----:B------:R-:W-:-:S02]  /*0590*/  IMAD.MOV.U32 R30, RZ, RZ, 0x0 ;  /* 0x00000000ff1e7424 */ /* 0x000fc400078e00ff */
[----:B------:R-:W-:Y:S01]  /*05a0*/  IMAD.MOV.U32 R31, RZ, RZ, -0x100000 ;  /* 0xfff00000ff1f7424 */ /* 0x000fe200078e00ff */
[----:B------:R0:W5:Y:S01]  /*05b0*/  @!P2 LDG.E.64 R8, [R4.64] ;  /* 0x000000040408a981 */ /* 0x000162000c1e1b00 */
[----:B------:R-:W-:Y:S02]  /*05c0*/  IMAD.MOV.U32 R22, RZ, RZ, 0x0 ;  /* 0x00000000ff167424 */ /* 0x000fe400078e00ff */
[----:B------:R-:W-:Y:S01]  /*05d0*/  IMAD.MOV.U32 R23, RZ, RZ, -0x100000 ;  /* 0xfff00000ff177424 */ /* 0x000fe200078e00ff */
[----:B------:R0:W5:Y:S04]  /*05e0*/  @!P1 LDG.E.64 R6, [R4.64+0x100] ;  /* 0x0001000404069981 */ /* 0x000168000c1e1b00 */
[----:B------:R0:W5:Y:S04]  /*05f0*/  @!P3 LDG.E.64 R30, [R4.64+0x200] ;  /* 0x00020004041eb981 */ /* 0x000168000c1e1b00 */
[----:B------:R0:W5:Y:S01]  /*0600*/  @!P4 LDG.E.64 R22, [R4.64+0x300] ;  /* 0x000300040416c981 */ /* 0x000162000c1e1b00 */
[----:B------:R-:W-:Y:S05]  /*0610*/  @!P5 BRA `(.L_x_3823) ;  /* 0x000007500000d947 */ /* 0x000fea0003800000 */
[----:B0-----:R-:W2:Y:S01]  /*0620*/  @!P2 LDG.E.U8 R2, [R24.64] ;  /* 0x000000041802a981 */ /* 0x001ea2000c1e1100 */
[----:B------:R-:W-:Y:S01]  /*0630*/  ISETP.GE.AND P6, PT, R0, R19, PT ;  /* 0x000000130000720c */ /* 0x000fe20003fc6270 */
[----:B------:R-:W-:Y:S01]  /*0640*/  BSSY B0, `(.L_x_3824) ;  /* 0x000000a000007945 */ /* 0x000fe20003800000 */
[----:B-----5:R-:W-:Y:S01]  /*0650*/  IMAD.MOV.U32 R3, RZ, RZ, R17 ;  /* 0x000000ffff037224 */ /* 0x020fe200078e0011 */
[----:B------:R-:W-:-:S02]  /*0660*/  PRMT R4, RZ, 0x7610, R4 ;  /* 0x00007610ff047816 */ /* 0x000fc40000000004 */
[----:B--2---:R-:W-:Y:S01]  /*0670*/  @!P2 ISETP.NE.AND P5, PT, R2, RZ, PT ;  /* 0x000000ff0200a20c */ /* 0x004fe20003fa5270 */
[----:B------:R-:W-:-:S03]  /*0680*/  IMAD.MOV.U32 R2, RZ, RZ, R16 ;  /* 0x000000ffff027224 */ /* 0x000fc600078e0010 */
[----:B------:R-:W-:-:S04]  /*0690*/  @!P2 SEL R5, RZ, 0x1, P5 ;  /* 0x00000001ff05a807 */ /* 0x000fc80002800000 */
[----:B------:R-:W-:Y:S05]  /*06a0*/  @P6 BRA `(.L_x_3825) ;  /* 0x0000003000006947 */ /* 0x000fea0003800000 */
[----:B------:R-:W2:Y:S02]  /*06b0*/  LDG.E.U8 R4, [R24.64] ;  /* 0x0000000418047981 */ /* 0x000ea4000c1e1100 */
[----:B--2---:R-:W-:-:S04]  /*06c0*/  ISETP.NE.AND P5, PT, R4, RZ, PT ;  /* 0x000000ff0400720c */ /* 0x004fc80003fa5270 */
[----:B------:R-:W-:-:S04]  /*06d0*/  SEL R4, RZ, 0x1, P5 ;  /* 0x00000001ff047807 */ /* 0x000fc80002800000 */
.L_x_3825:
[----:B------:R-:W-:Y:S05]  /*06e0*/  BSYNC B0 ;  /* 0x0000000000007941 */ /* 0x000fea0003800000 */
.L_x_3824:
[----:B------:R-:W-:Y:S01]  /*06f0*/  ISETP.NE.AND P5, PT, R35, RZ, PT ;  /* 0x000000ff2300720c */ /* 0x000fe20003fa5270 */
[----:B------:R-:W-:-:S12]  /*0700*/  BSSY B0, `(.L_x_3826) ;  /* 0x000000f000007945 */ /* 0x000fd80003800000 */
[----:B------:R-:W-:Y:S05]  /*0710*/  @P5 BRA `(.L_x_3827) ;  /* 0x000000d000005947 */ /* 0x000fea0003800000 */
[----:B------:R-:W2:Y:S01]  /*0720*/  LDG.E.U8 R2, [R24.64+0x20] ;  /* 0x0000200418027981 */ /* 0x000ea2000c1e1100 */
[----:B------:R-:W-:Y:S01]  /*0730*/  IMAD.MOV.U32 R3, RZ, RZ, R17 ;  /* 0x000000ffff037224 */ /* 0x000fe200078e0011 */
[----:B--2---:R-:W-:-:S13]  /*0740*/  ISETP.NE.AND P5, PT, R2, RZ, PT ;  /* 0x000000ff0200720c */ /* 0x004fda0003fa5270 */
[----:B------:R-:W0:Y:S01]  /*0750*/  @!P5 DSETP.GT.AND P6, PT, R16, R14, PT ;  /* 0x0000000e1000d22a */ /* 0x000e220003fc4000 */
        /* <DEDUP_REMOVED lines=9> */
.L_x_3827:
[----:B------:R-:W-:Y:S05]  /*07f0*/  BSYNC B0 ;  /* 0x0000000000007941 */ /* 0x000fea0003800000 */
.L_x_3826:
[----:B------:R-:W-:Y:S01]  /*0800*/  ISETP.NE.AND P5, PT, R34, RZ, PT ;  /* 0x000000ff2200720c */ /* 0x000fe20003fa5270 */
[----:B------:R-:W-:-:S12]  /*0810*/  BSSY B0, `(.L_x_3828) ;  /* 0x000000d000007945 */ /* 0x000fd80003800000 */
[----:B------:R-:W-:Y:S05]  /*0820*/  @P5 BRA `(.L_x_3829) ;  /* 0x000000b000005947 */ /* 0x000fea0003800000 */
[----:B------:R-:W2:Y:S01]  /*0830*/  LDG.E.U8 R18, [R24.64+0x40] ;  /* 0x0000400418127981 */ /* 0x000ea2000c1e1100 */
[----:B------:R-:W-:Y:S01]  /*0840*/  IMAD.MOV.U32 R20, RZ, RZ, 0x1 ;  /* 0x00000001ff147424 */ /* 0x000fe200078e00ff */
[----:B--2---:R-:W-:-:S13]  /*0850*/  ISETP.NE.AND P5, PT, R18, RZ, PT ;  /* 0x000000ff1200720c */ /* 0x004fda0003fa5270 */
[----:B------:R-:W0:Y:S01]  /*0860*/  @!P5 DSETP.GT.AND P6, PT, R2, R12, PT ;  /* 0x0000000c0200d22a */ /* 0x000e220003fc4000 */
[----:B------:R-:W-:Y:S02]  /*0870*/  @!P5 PRMT R18, R4, 0x9910, RZ ;  /* 0x000099100412d816 */ /* 0x000fe400000000ff */
[----:B------:R-:W-:-:S03]  /*0880*/  @!P5 PRMT R4, R20, 0x7610, R4 ;  /* 0x000076101404d816 */ /* 0x000fc60000000004 */
[----:B0-----:R-:W-:-:S04]  /*0890*/  @!P5 ISETP.NE.AND P6, PT, R18, RZ, P6 ;  /* 0x000000ff1200d20c */ /* 0x001fc800037c5270 */
[----:B------:R-:W-:Y:S02]  /*08a0*/  @!P5 FSEL R18, R2, R12, P6 ;  /* 0x0000000c0212d208 */ /* 0x000fe40003000000 */
[----:B------:R-:W-:-:S03]  /*08b0*/  @!P5 FSEL R21, R3, R13, P6 ;  /* 0x0000000d0315d208 */ /* 0x000fc60003000000 */
[----:B------:R-:W-:Y:S02]  /*08c0*/  @!P5 IMAD.MOV.U32 R2, RZ, RZ, R18 ;  /* 0x000000ffff02d224 */ /* 0x000fe400078e0012 */
[----:B------:R-:W-:Y:S02]  /*08d0*/  @!P5 IMAD.MOV.U32 R3, RZ, RZ, R21 ;  /* 0x000000ffff03d224 */ /* 0x000fe400078e0015 */
.L_x_3829:
[----:B------:R-:W-:Y:S05]  /*08e0*/  BSYNC B0 ;  /* 0x0000000000007941 */ /* 0x000fea0003800000 */
.L_x_3828:
[----:B------:R-:W-:Y:S01]  /*08f0*/  BSSY B0, `(.L_x_3830) ;  /* 0x000000d000007945 */ /* 0x000fe20003800000 */
        /* <DEDUP_REMOVED lines=12> */
.L_x_3831:
[----:B------:R-:W-:Y:S05]  /*09c0*/  BSYNC B0 ;  /* 0x0000000000007941 */ /* 0x000fea0003800000 */
.L_x_3830:
[----:B------:R-:W-:Y:S01]  /*09d0*/  PRMT R4, R4, 0x9910, RZ ;  /* 0x0000991004047816 */ /* 0x000fe200000000ff */
[----:B------:R-:W-:Y:S01]  /*09e0*/  BSSY B0, `(.L_x_3832) ;  /* 0x0000016000007945 */ /* 0x000fe20003800000 */
[----:B------:R-:W-:Y:S02]  /*09f0*/  PRMT R18, RZ, 0x7610, R18 ;  /* 0x00007610ff127816 */ /* 0x000fe40000000012 */
[----:B------:R-:W-:Y:S02]  /*0a00*/  ISETP.NE.AND P5, PT, R4, RZ, PT ;  /* 0x000000ff0400720c */ /* 0x000fe40003fa5270 */
[----:B------:R-:W-:Y:S02]  /*0a10*/  @!P2 PRMT R18, R5, 0x7610, R18 ;  /* 0x000076100512a816 */ /* 0x000fe40000000012 */
[----:B------:R-:W-:Y:S01]  /*0a20*/  FSEL R4, R2, RZ, P5 ;  /* 0x000000ff02047208 */ /* 0x000fe20002800000 */
[----:B------:R-:W-:Y:S01]  /*0a30*/  IMAD.MOV.U32 R2, RZ, RZ, R8 ;  /* 0x000000ffff027224 */ /* 0x000fe200078e0008 */
[----:B------:R-:W-:Y:S01]  /*0a40*/  FSEL R21, R3, -QNAN , P5 ;  /* 0xfff0000003157808 */ /* 0x000fe20002800000 */
[----:B------:R-:W-:Y:S01]  /*0a50*/  IMAD.MOV.U32 R3, RZ, RZ, R9 ;  /* 0x000000ffff037224 */ /* 0x000fe200078e0009 */
        /* <DEDUP_REMOVED lines=14> */
.L_x_3833:
[----:B------:R-:W-:Y:S05]  /*0b40*/  BSYNC B0 ;  /* 0x0000000000007941 */ /* 0x000fea0003800000 */
.L_x_3832:
        /* <DEDUP_REMOVED lines=13> */
.L_x_3835:
[----:B------:R-:W-:Y:S05]  /*0c20*/  BSYNC B0 ;  /* 0x0000000000007941 */ /* 0x000fea0003800000 */
.L_x_3834:
        /* <DEDUP_REMOVED lines=13> */
.L_x_3837:
[----:B------:R-:W-:Y:S05]  /*0d00*/  BSYNC B0 ;  /* 0x0000000000007941 */ /* 0x000fea0003800000 */
.L_x_3836:
[----:B------:R-:W-:-:S04]  /*0d10*/  PRMT R5, R18, 0x9910, RZ ;  /* 0x0000991012057816 */ /* 0x000fc800000000ff */
[----:B------:R-:W-:Y:S01]  /*0d20*/  ISETP.NE.AND P5, PT, R5, RZ, PT ;  /* 0x000000ff0500720c */ /* 0x000fe20003fa5270 */
[----:B------:R-:W-:-:S03]  /*0d30*/  IMAD.MOV.U32 R5, RZ, RZ, R21 ;  /* 0x000000ffff057224 */ /* 0x000fc600078e0015 */
[----:B------:R-:W-:Y:S02]  /*0d40*/  FSEL R2, R2, RZ, P5 ;  /* 0x000000ff02027208 */ /* 0x000fe40002800000 */
[----:B------:R-:W-:Y:S01]  /*0d50*/  FSEL R3, R3, -QNAN , P5 ;  /* 0xfff0000003037808 */ /* 0x000fe20002800000 */
[----:B------:R-:W-:Y:S05]  /*0d60*/  BRA `(.L_x_3838) ;  /* 0x0000074000007947 */ /* 0x000fea0003800000 */
.L_x_3823:
[----:B0-----:R-:W2:Y:S01]  /*0d70*/  @!P2 LDG.E.U8 R2, [R26.64] ;  /* 0x000000041a02a981 */ /* 0x001ea2000c1e1100 */
[----:B------:R-:W-:Y:S01]  /*0d80*/  ISETP.GE.AND P6, PT, R0, R19, PT ;  /* 0x000000130000720c */ /* 0x000fe20003fc6270 */
[----:B------:R-:W-:Y:S01]  /*0d90*/  BSSY B0, `(.L_x_3839) ;  /* 0x000000a000007945 */ /* 0x000fe20003800000 */
[----:B-----5:R-:W-:Y:S01]  /*0da0*/  IMAD.MOV.U32 R3, RZ, RZ, R17 ;  /* 0x000000ffff037224 */ /* 0x020fe200078e0011 */
[----:B------:R-:W-:Y:S02]  /*0db0*/  PRMT R4, RZ, 0x7610, R4 ;  /* 0x00007610ff047816 */ /* 0x000fe40000000004 */
[----:B--2---:R-:W-:Y:S01]  /*0dc0*/  @!P2 ISETP.NE.AND P5, PT, R2, RZ, PT ;  /* 0x000000ff0200a20c */ /* 0x004fe20003fa5270 */
[----:B------:R-:W-:-:S03]  /*0dd0*/  IMAD.MOV.U32 R2, RZ, RZ, R16 ;  /* 0x000000ffff027224 */ /* 0x000fc600078e0010 */
[----:B------:R-:W-:-:S04]  /*0de0*/  @!P2 SEL R5, RZ, 0x1, P5 ;  /* 0x00000001ff05a807 */ /* 0x000fc80002800000 */
[----:B------:R-:W-:Y:S05]  /*0df0*/  @P6 BRA `(.L_x_3840) ;  /* 0x0000003000006947 */ /* 0x000fea0003800000 */
[----:B------:R-:W2:Y:S02]  /*0e00*/  LDG.E.U8 R4, [R24.64] ;  /* 0x0000000418047981 */ /* 0x000ea4000c1e1100 */
[----:B--2---:R-:W-:-:S04]  /*0e10*/  ISETP.NE.AND P5, PT, R4, RZ, PT ;  /* 0x000000ff0400720c */ /* 0x004fc80003fa5270 */
[----:B------:R-:W-:-:S04]  /*0e20*/  SEL R4, RZ, 0x1, P5 ;  /* 0x00000001ff047807 */ /* 0x000fc80002800000 */
.L_x_3840:
[----:B------:R-:W-:Y:S05]  /*0e30*/  BSYNC B0 ;  /* 0x0000000000007941 */ /* 0x000fea0003800000 */
.L_x_3839:
        /* <DEDUP_REMOVED lines=16> */
.L_x_3842:
[----:B------:R-:W-:Y:S05]  /*0f40*/  BSYNC B0 ;  /* 0x0000000000007941 */ /* 0x000fea0003800000 */
.L_x_3841:
        /* <DEDUP_REMOVED lines=14> */
.L_x_3844:
[----:B------:R-:W-:Y:S05]  /*1030*/  BSYNC B0 ;  /* 0x0000000000007941 */ /* 0x000fea0003800000 */
.L_x_3843:
        /* <DEDUP_REMOVED lines=13> */
.L_x_3846:
[----:B------:R-:W-:Y:S05]  /*1110*/  BSYNC B0 ;  /* 0x0000000000007941 */ /* 0x000fea0003800000 */
.L_x_3845:
        /* <DEDUP_REMOVED lines=23> */
.L_x_3848:
[----:B------:R-:W-:Y:S05]  /*1290*/  BSYNC B0 ;  /* 0x0000000000007941 */ /* 0x000fea0003800000 */
.L_x_3847:
        /* <DEDUP_REMOVED lines=13> */
.L_x_3850:
[----:B------:R-:W-:Y:S05]  /*1370*/  BSYNC B0 ;  /* 0x0000000000007941 */ /* 0x000fea0003800000 */
.L_x_3849:
        /* <DEDUP_REMOVED lines=13> */
.L_x_3852:
[----:B------:R-:W-:Y:S05]  /*1450*/  BSYNC B0 ;  /* 0x0000000000007941 */ /* 0x000fea0003800000 */
.L_x_3851:
[----:B------:R-:W-:-:S04]  /*1460*/  PRMT R5, R18, 0x9910, RZ ;  /* 0x0000991012057816 */ /* 0x000fc800000000ff */
[----:B------:R-:W-:Y:S01]  /*1470*/  ISETP.NE.AND P5, PT, R5, RZ, PT ;  /* 0x000000ff0500720c */ /* 0x000fe20003fa5270 */
[----:B------:R-:W-:-:S03]  /*1480*/  IMAD.MOV.U32 R5, RZ, RZ, R21 ;  /* 0x000000ffff057224 */ /* 0x000fc600078e0015 */
[----:B------:R-:W-:Y:S02]  /*1490*/  FSEL R2, R2, RZ, P5 ;  /* 0x000000ff02027208 */ /* 0x000fe40002800000 */
[----:B------:R-:W-:-:S05]  /*14a0*/  FSEL R3, R3, -QNAN , P5 ;  /* 0xfff0000003037808 */ /* 0x000fca0002800000 */
.L_x_3838:
[----:B------:R-:W-:Y:S01]  /*14b0*/  SHFL.BFLY PT, R21, R3, 0x10, 0x1f ;  /* 0x0e001f0003157f89 */ /* 0x000fe200000e0000 */
[----:B------:R-:W-:Y:S01]  /*14c0*/  ISETP.NE.AND P6, PT, R29, RZ, PT ;  /* 0x000000ff1d00720c */ /* 0x000fe20003fc5270 */
[----:B------:R-:W-:Y:S02]  /*14d0*/  BSSY B0, `(.L_x_3853) ;  /* 0x00001ac000007945 */ /* 0x000fe40003800000 */
[----:B------:R-:W0:Y:S02]  /*14e0*/  SHFL.BFLY PT, R20, R2, 0x10, 0x1f ;  /* 0x0e001f0002147f89 */ /* 0x000e2400000e0000 */
[----:B0-----:R-:W0:-:S06]  /*14f0*/  DSETP.GEU.AND P5, PT, R2, R20, PT ;  /* 0x000000140200722a */ /* 0x001e0c0003fae000 */
[----:B0-----:R-:W-:Y:S02]  /*1500*/  FSEL R36, R20, R2, !P5 ;  /* 0x0000000214247208 */ /* 0x001fe40006800000 */
[----:B------:R-:W-:Y:S01]  /*1510*/  FSEL R37, R21, R3, !P5 ;  /* 0x0000000315257208 */ /* 0x000fe20006800000 */
[----:B------:R-:W-:Y:S04]  /*1520*/  SHFL.BFLY PT, R20, R4, 0x10, 0x1f ;  /* 0x0e001f0004147f89 */ /* 0x000fe800000e0000 */
[----:B------:R-:W0:Y:S02]  /*1530*/  SHFL.BFLY PT, R21, R5, 0x10, 0x1f ;  /* 0x0e001f0005157f89 */ /* 0x000e2400000e0000 */
[----:B0-----:R-:W0:-:S06]  /*1540*/  DSETP.GEU.AND P5, PT, R4, R20, PT ;  /* 0x000000140400722a */ /* 0x001e0c0003fae000 */
[----:B0-----:R-:W-:Y:S02]  /*1550*/  FSEL R32, R20, R4, !P5 ;  /* 0x0000000414207208 */ /* 0x001fe40006800000 */
[----:B------:R-:W-:Y:S01]  /*1560*/  FSEL R33, R21, R5, !P5 ;  /* 0x0000000515217208 */ /* 0x000fe20006800000 */
[----:B------:R-:W-:Y:S04]  /*1570*/  SHFL.BFLY PT, R20, R36, 0x8, 0x1f ;  /* 0x0d001f0024147f89 */ /* 0x000fe800000e0000 */
[----:B------:R-:W0:Y:S04]  /*1580*/  SHFL.BFLY PT, R21, R37, 0x8, 0x1f ;  /* 0x0d001f0025157f89 */ /* 0x000e2800000e0000 */
[----:B------:R-:W-:Y:S04]  /*1590*/  SHFL.BFLY PT, R3, R33, 0x8, 0x1f ;  /* 0x0d001f0021037f89 */ /* 0x000fe800000e0000 */
[----:B------:R-:W1:Y:S01]  /*15a0*/  SHFL.BFLY PT, R2, R32, 0x8, 0x1f ;  /* 0x0d001f0020027f89 */ /* 0x000e6200000e0000 */
[----:B0-----:R-:W0:-:S06]  /*15b0*/  DSETP.GEU.AND P5, PT, R36, R20, PT ;  /* 0x000000142400722a */ /* 0x001e0c0003fae000 */
[----:B0-----:R-:W-:Y:S02]  /*15c0*/  FSEL R20, R20, R36, !P5 ;  /* 0x0000002414147208 */ /* 0x001fe40006800000 */
[----:B------:R-:W-:Y:S01]  /*15d0*/  FSEL R21, R21, R37, !P5 ;  /* 0x0000002515157208 */ /* 0x000fe20006800000 */
[----:B-1----:R-:W0:-:S06]  /*15e0*/  DSETP.GEU.AND P5, PT, R32, R2, PT ;  /* 0x000000022000722a */ /* 0x002e0c0003fae000 */
[----:B0-----:R-:W-:Y:S02]  /*15f0*/  FSEL R4, R2, R32, !P5 ;  /* 0x0000002002047208 */ /* 0x001fe40006800000 */
[----:B------:R-:W-:Y:S01]  /*1600*/  FSEL R5, R3, R33, !P5 ;  /* 0x0000002103057208 */ /* 0x000fe20006800000 */
[----:B------:R-:W-:Y:S04]  /*1610*/  SHFL.BFLY PT, R2, R20, 0x4, 0x1f ;  /* 0x0c801f0014027f89 */ /* 0x000fe800000e0000 */
[----:B------:R-:W0:Y:S02]  /*1620*/  SHFL.BFLY PT, R3, R21, 0x4, 0x1f ;  /* 0x0c801f0015037f89 */ /* 0x000e2400000e0000 */
[----:B0-----:R-:W0:-:S06]  /*1630*/  DSETP.GEU.AND P5, PT, R20, R2, PT ;  /* 0x000000021400722a */ /* 0x001e0c0003fae000 */
[----:B0-----:R-:W-:Y:S02]  /*1640*/  FSEL R36, R2, R20, !P5 ;  /* 0x0000001402247208 */ /* 0x001fe40006800000 */
[----:B------:R-:W-:Y:S01]  /*1650*/  FSEL R37, R3, R21, !P5 ;  /* 0x0000001503257208 */ /* 0x000fe20006800000 */
[----:B------:R-:W-:Y:S01]  /*1660*/  SHFL.BFLY PT, R2, R4, 0x4, 0x1f ;  /* 0x0c801f0004027f89 */ /* 0x000fe200000e0000 */
[----:B------:R-:W-:-:S03]  /*1670*/  CS2R R20, SRZ ;  /* 0x0000000000147805 */ /* 0x000fc6000001ff00 */
        /* <DEDUP_REMOVED lines=23> */
[----:B------:R-:W-:Y:S02]  /*17f0*/  FSEL R33, R3, R39, !P5 ;  /* 0x0000002703217208 */ /* 0x000fe40006800000 */
[----:B------:R-:W-:Y:S01]  /*1800*/  CS2R R2, SRZ ;  /* 0x0000000000027805 */ /* 0x000fe2000001ff00 */
[----:B------:R-:W-:Y:S05]  /*1810*/  @!P6 BRA `(.L_x_3854) ;  /* 0x00000bc00000e947 */ /* 0x000fea0003800000 */
[----:B------:R-:W-:Y:S01]  /*1820*/  ISETP.GE.AND P6, PT, R0, R19, PT ;  /* 0x000000130000720c */ /* 0x000fe20003fc6270 */
[----:B------:R-:W-:-:S12]  /*1830*/  BSSY B1, `(.L_x_3855) ;  /* 0x000002e000017945 */ /* 0x000fd80003800000 */
[----:B------:R-:W-:Y:S05]  /*1840*/  @P6 BRA `(.L_x_3856) ;  /* 0x000002c000006947 */ /* 0x000fea0003800000 */
[----:B------:R-:W2:Y:S01]  /*1850*/  LDG.E.U8 R18, [R24.64] ;  /* 0x0000000418127981 */ /* 0x000ea2000c1e1100 */
[----:B------:R-:W-:Y:S01]  /*1860*/  CS2R R2, SRZ ;  /* 0x0000000000027805 */ /* 0x000fe2000001ff00 */
[----:B------:R-:W-:Y:S01]  /*1870*/  CS2R R20, SRZ ;  /* 0x0000000000147805 */ /* 0x000fe2000001ff00 */
[----:B--2---:R-:W-:-:S13]  /*1880*/  ISETP.NE.AND P5, PT, R18, RZ, PT ;  /* 0x000000ff1200720c */ /* 0x004fda0003fa5270 */
[----:B------:R-:W-:Y:S05]  /*1890*/  @P5 BRA `(.L_x_3856) ;  /* 0x0000027000005947 */ /* 0x000fea0003800000 */
[----:B------:R-:W0:Y:S01]  /*18a0*/  DADD R16, R16, -R32 ;  /* 0x0000000010107229 */ /* 0x000e220000000820 */
[----:B------:R-:W-:Y:S01]  /*18b0*/  IMAD.MOV.U32 R2, RZ, RZ, 0x652b82fe ;  /* 0x652b82feff027424 */ /* 0x000fe200078e00ff */
[----:B------:R-:W-:Y:S01]  /*18c0*/  BSSY B2, `(.L_x_3857) ;  /* 0x0000023000027945 */ /* 0x000fe20003800000 */
[----:B------:R-:W-:-:S06]  /*18d0*/  IMAD.MOV.U32 R3, RZ, RZ, 0x3ff71547 ;  /* 0x3ff71547ff037424 */ /* 0x000fcc00078e00ff */
[----:B0-----:R-:W0:Y:S01]  /*18e0*/  DFMA R2, R16, R2, 6.75539944105574400000e+15 ;  /* 0x433800001002742b */ /* 0x001e220000000002 */
[----:B------:R-:W-:-:S05]  /*18f0*/  FSETP.GEU.FTZ.AND P5, PT, |R17|, 4.1917929649353027344, PT ;  /* 0x4086232b1100780b */ /* 0x000fca0003fbe200 */
[----:B0-----:R-:W0:-:S06]  /*1900*/  DADD R18, R2, -6.75539944105574400000e+15 ;  /* 0xc338000002127429 */ /* 0x001e0c0000000000 */
[----:B0-----:R-:W0:-:S06]  /*1910*/  DFMA R20, R18, c[0x2][0x0], R16 ;  /* 0x0080000012147a2b */ /* 0x001e0c0000000010 */
[----:B0-----:R0:W1:Y:S02]  /*1920*/  DFMA R18, R18, c[0x2][0x8], R20 ;  /* 0x0080020012127a2b */ /* 0x0010640000000014 */
[----:B0-----:R-:W-:Y:S02]  /*1930*/  IMAD.MOV.U32 R20, RZ, RZ, 0x69ce2bdf ;  /* 0x69ce2bdfff147424 */ /* 0x001fe400078e00ff */
[----:B------:R-:W-:-:S06]  /*1940*/  IMAD.MOV.U32 R21, RZ, RZ, 0x3e5ade15 ;  /* 0x3e5ade15ff157424 */ /* 0x000fcc00078e00ff */
[----:B-1----:R-:W0:-:S06]  /*1950*/  DFMA R20, R18, R20, c[0x2][0x10] ;  /* 0x008004001214762b */ /* 0x002e0c0000000014 */
        /* <DEDUP_REMOVED lines=25> */
.L_x_3858:
[----:B------:R-:W-:Y:S05]  /*1af0*/  BSYNC B2 ;  /* 0x0000000000027941 */ /* 0x000fea0003800000 */
.L_x_3857:
[----:B01----:R0:W1:-:S06]  /*1b00*/  DADD R2, RZ, R20 ;  /* 0x00000000ff027229 */ /* 0x00304c0000000014 */
.L_x_3856:
[----:B------:R-:W-:Y:S05]  /*1b10*/  BSYNC B1 ;  /* 0x0000000000017941 */ /* 0x000fea0003800000 */
.L_x_3855:
[----:B------:R-:W-:Y:S01]  /*1b20*/  ISETP.NE.AND P5, PT, R35, RZ, PT ;  /* 0x000000ff2300720c */ /* 0x000fe20003fa5270 */
[----:B------:R-:W-:Y:S01]  /*1b30*/  BSSY B1, `(.L_x_3859) ;  /* 0x000002e000017945 */ /* 0x000fe20003800000 */
[----:B------:R-:W-:Y:S01]  /*1b40*/  CS2R R18, SRZ ;  /* 0x0000000000127805 */ /* 0x000fe2000001ff00 */
[----:B------:R-:W-:-:S10]  /*1b50*/  CS2R R16, SRZ ;  /* 0x0000000000107805 */ /* 0x000fd4000001ff00 */
[----:B------:R-:W-:Y:S05]  /*1b60*/  @P5 BRA `(.L_x_3860) ;  /* 0x000002a000005947 */ /* 0x000fea0003800000 */
[----:B------:R-:W2:Y:S02]  /*1b70*/  LDG.E.U8 R35, [R24.64+0x20] ;  /* 0x0000200418237981 */ /* 0x000ea4000c1e1100 */
[----:B--2---:R-:W-:-:S13]  /*1b80*/  ISETP.NE.AND P5, PT, R35, RZ, PT ;  /* 0x000000ff2300720c */ /* 0x004fda0003fa5270 */
[----:B------:R-:W-:Y:S05]  /*1b90*/  @P5 BRA `(.L_x_3860) ;  /* 0x0000027000005947 */ /* 0x000fea0003800000 */
[----:B------:R2:W3:Y:S01]  /*1ba0*/  DADD R36, R14, -R32 ;  /* 0x000000000e247229 */ /* 0x0004e20000000820 */
        /* <DEDUP_REMOVED lines=35> */
[----:B------:R2:W3:-:S06]  /*1de0*/  @!P6 DMUL R16, R38, R14 ;  /* 0x0000000e2610e228 */ /* 0x0004cc0000000000 */
.L_x_3862:
[----:B------:R-:W-:Y:S05]  /*1df0*/  BSYNC B2 ;  /* 0x0000000000027941 */ /* 0x000fea0003800000 */
.L_x_3861:
[----:B-1-3--:R1:W3:-:S06]  /*1e00*/  DADD R2, R2, R16 ;  /* 0x0000000002027229 */ /* 0x00a2cc0000000010 */
.L_x_3860:
[----:B------:R-:W-:Y:S05]  /*1e10*/  BSYNC B1 ;  /* 0x0000000000017941 */ /* 0x000fea0003800000 */
.L_x_3859:
[----:B------:R-:W-:Y:S01]  /*1e20*/  ISETP.NE.AND P5, PT, R34, RZ, PT ;  /* 0x000000ff2200720c */ /* 0x000fe20003fa5270 */
[----:B------:R-:W-:-:S12]  /*1e30*/  BSSY B1, `(.L_x_3863) ;  /* 0x000002c000017945 */ /* 0x000fd80003800000 */
[----:B------:R-:W-:Y:S05]  /*1e40*/  @P5 BRA `(.L_x_3864) ;  /* 0x000002a000005947 */ /* 0x000fea0003800000 */
[----:B--2---:R-:W2:Y:S02]  /*1e50*/  LDG.E.U8 R14, [R24.64+0x40] ;  /* 0x00004004180e7981 */ /* 0x004ea4000c1e1100 */
[----:B--2---:R-:W-:-:S13]  /*1e60*/  ISETP.NE.AND P5, PT, R14, RZ, PT ;  /* 0x000000ff0e00720c */ /* 0x004fda0003fa5270 */
[----:B------:R-:W-:Y:S05]  /*1e70*/  @P5 BRA `(.L_x_3864) ;  /* 0x0000027000005947 */ /* 0x000fea0003800000 */
[----:B------:R2:W4:Y:S01]  /*1e80*/  DADD R14, R12, -R32 ;  /* 0x000000000c0e7229 */ /* 0x0005220000000820 */
        /* <DEDUP_REMOVED lines=36> */
.L_x_3866:
[----:B------:R-:W-:Y:S05]  /*20d0*/  BSYNC B2 ;  /* 0x0000000000027941 */ /* 0x000fea0003800000 */
.L_x_3865:
[----:B-1-34-:R1:W3:-:S06]  /*20e0*/  DADD R2, R2, R18 ;  /* 0x0000000002027229 */ /* 0x01a2cc0000000012 */
.L_x_3864:
[----:B------:R-:W-:Y:S05]  /*20f0*/  BSYNC B1 ;  /* 0x0000000000017941 */ /* 0x000fea0003800000 */
.L_x_3863:
[----:B--2---:R-:W-:Y:S01]  /*2100*/  CS2R R14, SRZ ;  /* 0x00000000000e7805 */ /* 0x004fe2000001ff00 */
[----:B------:R-:W-:Y:S05]  /*2110*/  @P0 BRA `(.L_x_3867) ;  /* 0x00000e7000000947 */ /* 0x000fea0003800000 */
[----:B------:R-:W2:Y:S02]  /*2120*/  LDG.E.U8 R12, [R24.64+0x60] ;  /* 0x00006004180c7981 */ /* 0x000ea4000c1e1100 */
        /* <DEDUP_REMOVED lines=37> */
[----:B------:R-:W-:Y:S02]  /*2380*/  @!P0 IMAD.MOV.U32 R10, RZ, RZ, R12 ;  /* 0x000000ffff0a8224 */ /* 0x000fe400078e000c */
[----:B------:R-:W-:-:S06]  /*2390*/  @!P0 IMAD.MOV.U32 R12, RZ, RZ, RZ ;  /* 0x000000ffff0c8224 */ /* 0x000fcc00078e00ff */
[----:B------:R2:W4:-:S06]  /*23a0*/  @!P0 DMUL R14, R10, R12 ;  /* 0x0000000c0a0e8228 */ /* 0x00050c0000000000 */
.L_x_3869:
[----:B------:R-:W-:Y:S05]  /*23b0*/  BSYNC B1 ;  /* 0x0000000000017941 */ /* 0x000fea0003800000 */
.L_x_3868:
[----:B-1-34-:R1:W3:Y:S01]  /*23c0*/  DADD R2, R2, R14 ;  /* 0x0000000002027229 */ /* 0x01a2e2000000000e */
[----:B------:R-:W-:Y:S05]  /*23d0*/  BRA `(.L_x_3867) ;  /* 0x00000bb000007947 */ /* 0x000fea0003800000 */
.L_x_3854:
        /* <DEDUP_REMOVED lines=45> */
.L_x_3873:
[----:B------:R-:W-:Y:S05]  /*26b0*/  BSYNC B2 ;  /* 0x0000000000027941 */ /* 0x000fea0003800000 */
.L_x_3872:
[----:B01----:R0:W1:-:S06]  /*26c0*/  DADD R2, RZ, R20 ;  /* 0x00000000ff027229 */ /* 0x00304c0000000014 */
.L_x_3871:
[----:B------:R-:W-:Y:S05]  /*26d0*/  BSYNC B1 ;  /* 0x0000000000017941 */ /* 0x000fea0003800000 */
.L_x_3870:
        /* <DEDUP_REMOVED lines=45> */
.L_x_3877:
[----:B------:R-:W-:Y:S05]  /*29b0*/  BSYNC B2 ;  /* 0x0000000000027941 */ /* 0x000fea0003800000 */
.L_x_3876:
[----:B-1-3--:R1:W3:-:S06]  /*29c0*/  DADD R2, R2, R16 ;  /* 0x0000000002027229 */ /* 0x00a2cc0000000010 */
.L_x_3875:
[----:B------:R-:W-:Y:S05]  /*29d0*/  BSYNC B1 ;  /* 0x0000000000017941 */ /* 0x000fea0003800000 */
.L_x_3874:
        /* <DEDUP_REMOVED lines=43> */
.L_x_3881:
[----:B------:R-:W-:Y:S05]  /*2c90*/  BSYNC B2 ;  /* 0x0000000000027941 */ /* 0x000fea0003800000 */
.L_x_3880:
[----:B-1-34-:R1:W3:-:S06]  /*2ca0*/  DADD R2, R2, R18 ;  /* 0x0000000002027229 */ /* 0x01a2cc0000000012 */
.L_x_3879:
[----:B------:R-:W-:Y:S05]  /*2cb0*/  BSYNC B1 ;  /* 0x0000000000017941 */ /* 0x000fea0003800000 */
.L_x_3878:
        /* <DEDUP_REMOVED lines=43> */
.L_x_3883:
[----:B------:R-:W-:Y:S05]  /*2f70*/  BSYNC B1 ;  /* 0x0000000000017941 */ /* 0x000fea0003800000 */
.L_x_3882:
[----:B-1-34-:R1:W3:-:S06]  /*2f80*/  DADD R2, R2, R14 ;  /* 0x0000000002027229 */ /* 0x01a2cc000000000e */
.L_x_3867:
[----:B------:R-:W-:Y:S05]  /*2f90*/  BSYNC B0 ;  /* 0x0000000000007941 */ /* 0x000fea0003800000 */
.L_x_3853:
[----:B------:R-:W-:Y:S01]  /*2fa0*/  ISETP.NE.AND P0, PT, R29, RZ, PT ;  /* 0x000000ff1d00720c */ /* 0x000fe20003f05270 */
[----:B------:R-:W-:-:S12]  /*2fb0*/  BSSY B0, `(.L_x_3884) ;  /* 0x000017b000007945 */ /* 0x000fd80003800000 */
[----:B------:R-:W-:Y:S05]  /*2fc0*/  @!P0 BRA `(.L_x_3885) ;  /* 0x00000bc000008947 */ /* 0x000fea0003800000 */
[----:B------:R-:W-:Y:S01]  /*2fd0*/  BSSY B1, `(.L_x_3886) ;  /* 0x000002f000017945 */ /* 0x000fe20003800000 */
[----:B--2---:R-:W-:Y:S01]  /*2fe0*/  CS2R R12, SRZ ;  /* 0x00000000000c7805 */ /* 0x004fe2000001ff00 */
[----:B------:R-:W-:Y:S01]  /*2ff0*/  CS2R R32, SRZ ;  /* 0x0000000000207805 */ /* 0x000fe2000001ff00 */
[----:B------:R-:W-:Y:S05]  /*3000*/  @P2 BRA `(.L_x_3887) ;  /* 0x000002b000002947 */ /* 0x000fea0003800000 */
[----:B------:R-:W2:Y:S02]  /*3010*/  LDG.E.U8 R10, [R24.64] ;  /* 0x00000004180a7981 */ /* 0x000ea4000c1e1100 */
        /* <DEDUP_REMOVED lines=40> */
.L_x_3889:
[----:B------:R-:W-:Y:S05]  /*32a0*/  BSYNC B2 ;  /* 0x0000000000027941 */ /* 0x000fea0003800000 */
.L_x_3888:
[----:B----4-:R4:W0:-:S06]  /*32b0*/  DADD R32, RZ, R12 ;  /* 0x00000000ff207229 */ /* 0x01080c000000000c */
.L_x_3887:
[----:B------:R-:W-:Y:S05]  /*32c0*/  BSYNC B1 ;  /* 0x0000000000017941 */ /* 0x000fea0003800000 */
.L_x_3886:
[----:B------:R-:W-:Y:S01]  /*32d0*/  BSSY B1, `(.L_x_3890) ;  /* 0x000002f000017945 */ /* 0x000fe20003800000 */
[----:B--2---:R-:W-:Y:S01]  /*32e0*/  CS2R R10, SRZ ;  /* 0x00000000000a7805 */ /* 0x004fe2000001ff00 */
[----:B------:R-:W-:Y:S01]  /*32f0*/  CS2R R8, SRZ ;  /* 0x0000000000087805 */ /* 0x000fe2000001ff00 */
[----:B------:R-:W-:Y:S05]  /*3300*/  @P1 BRA `(.L_x_3891) ;  /* 0x000002b000001947 */ /* 0x000fea0003800000 */
[----:B------:R-:W2:Y:S02]  /*3310*/  LDG.E.U8 R26, [R24.64+0x20] ;  /* 0x00002004181a7981 */ /* 0x000ea4000c1e1100 */
[----:B--2---:R-:W-:-:S13]  /*3320*/  ISETP.NE.AND P0, PT, R26, RZ, PT ;  /* 0x000000ff1a00720c */ /* 0x004fda0003f05270 */
[----:B------:R-:W-:Y:S05]  /*3330*/  @P0 BRA `(.L_x_3891) ;  /* 0x0000028000000947 */ /* 0x000fea0003800000 */
[----:B------:R2:W5:Y:S01]  /*3340*/  DADD R26, -R4, R6 ;  /* 0x00000000041a7229 */ /* 0x0005620000000106 */
[----:B------:R-:W-:Y:S01]  /*3350*/  BSSY B2, `(.L_x_3892) ;  /* 0x0000025000027945 */ /* 0x000fe20003800000 */
[----:B--2---:R-:W-:Y:S02]  /*3360*/  IMAD.MOV.U32 R6, RZ, RZ, 0x652b82fe ;  /* 0x652b82feff067424 */ /* 0x004fe400078e00ff */
[----:B------:R-:W-:-:S06]  /*3370*/  IMAD.MOV.U32 R7, RZ, RZ, 0x3ff71547 ;  /* 0x3ff71547ff077424 */ /* 0x000fcc00078e00ff */
[----:B-----5:R-:W2:Y:S01]  /*3380*/  DFMA R6, R26, R6, 6.75539944105574400000e+15 ;  /* 0x433800001a06742b */ /* 0x020ea20000000006 */
[----:B------:R-:W-:-:S05]  /*3390*/  FSETP.GEU.FTZ.AND P0, PT, |R27|, 4.1917929649353027344, PT ;  /* 0x4086232b1b00780b */ /* 0x000fca0003f1e200 */
[----:B--2---:R-:W2:-:S06]  /*33a0*/  DADD R8, R6, -6.75539944105574400000e+15 ;  /* 0xc338000006087429 */ /* 0x004e8c0000000000 */
[----:B--2---:R-:W2:-:S06]  /*33b0*/  DFMA R34, R8, c[0x2][0x0], R26 ;  /* 0x0080000008227a2b */ /* 0x004e8c000000001a */
[----:B--2---:R2:W5:Y:S02]  /*33c0*/  DFMA R8, R8, c[0x2][0x8], R34 ;  /* 0x0080020008087a2b */ /* 0x0045640000000022 */
[----:B--2---:R-:W-:Y:S02]  /*33d0*/  IMAD.MOV.U32 R34, RZ, RZ, 0x69ce2bdf ;  /* 0x69ce2bdfff227424 */ /* 0x004fe400078e00ff */
[----:B------:R-:W-:-:S06]  /*33e0*/  IMAD.MOV.U32 R35, RZ, RZ, 0x3e5ade15 ;  /* 0x3e5ade15ff237424 */ /* 0x000fcc00078e00ff */
[----:B-----5:R-:W2:-:S06]  /*33f0*/  DFMA R34, R8, R34, c[0x2][0x10] ;  /* 0x008004000822762b */ /* 0x020e8c0000000022 */
        /* <DEDUP_REMOVED lines=26> */
.L_x_3893:
[----:B------:R-:W-:Y:S05]  /*35a0*/  BSYNC B2 ;  /* 0x0000000000027941 */ /* 0x000fea0003800000 */
.L_x_3892:
[----:B0---4-:R0:W4:-:S06]  /*35b0*/  DADD R32, R32, R8 ;  /* 0x0000000020207229 */ /* 0x01110c0000000008 */
.L_x_3891:
[----:B------:R-:W-:Y:S05]  /*35c0*/  BSYNC B1 ;  /* 0x0000000000017941 */ /* 0x000fea0003800000 */
.L_x_3890:
        /* <DEDUP_REMOVED lines=43> */
.L_x_3897:
[----:B------:R-:W-:Y:S05]  /*3880*/  BSYNC B2 ;  /* 0x0000000000027941 */ /* 0x000fea0003800000 */
.L_x_3896:
[----:B0---4-:R0:W4:-:S06]  /*3890*/  DADD R32, R32, R10 ;  /* 0x0000000020207229 */ /* 0x01110c000000000a */
.L_x_3895:
[----:B------:R-:W-:Y:S05]  /*38a0*/  BSYNC B1 ;  /* 0x0000000000017941 */ /* 0x000fea0003800000 */
.L_x_3894:
[----:B--2---:R-:W-:Y:S01]  /*38b0*/  CS2R R6, SRZ ;  /* 0x0000000000067805 */ /* 0x004fe2000001ff00 */
[----:B------:R-:W-:Y:S05]  /*38c0*/  @P4 BRA `(.L_x_3898) ;  /* 0x00000e9000004947 */ /* 0x000fea0003800000 */
[----:B------:R-:W2:Y:S02]  /*38d0*/  LDG.E.U8 R24, [R24.64+0x60] ;  /* 0x0000600418187981 */ /* 0x000ea4000c1e1100 */
[----:B--2---:R-:W-:-:S13]  /*38e0*/  ISETP.NE.AND P0, PT, R24, RZ, PT ;  /* 0x000000ff1800720c */ /* 0x004fda0003f05270 */
[----:B------:R-:W-:Y:S05]  /*38f0*/  @P0 BRA `(.L_x_3898) ;  /* 0x00000e6000000947 */ /* 0x000fea0003800000 */
[----:B------:R2:W5:Y:S01]  /*3900*/  DADD R22, -R4, R22 ;  /* 0x0000000004167229 */ /* 0x0005620000000116 */
[----:B------:R-:W-:Y:S01]  /*3910*/  IMAD.MOV.U32 R26, RZ, RZ, 0x69ce2bdf ;  /* 0x69ce2bdfff1a7424 */ /* 0x000fe200078e00ff */
[----:B------:R-:W-:Y:S01]  /*3920*/  BSSY B1, `(.L_x_3899) ;  /* 0x0000024000017945 */ /* 0x000fe20003800000 */
[----:B--2---:R-:W-:Y:S02]  /*3930*/  IMAD.MOV.U32 R4, RZ, RZ, 0x652b82fe ;  /* 0x652b82feff047424 */ /* 0x004fe400078e00ff */
        /* <DEDUP_REMOVED lines=34> */
.L_x_3900:
[----:B------:R-:W-:Y:S05]  /*3b60*/  BSYNC B1 ;  /* 0x0000000000017941 */ /* 0x000fea0003800000 */
.L_x_3899:
[----:B0---4-:R0:W4:Y:S01]  /*3b70*/  DADD R32, R32, R6 ;  /* 0x0000000020207229 */ /* 0x0111220000000006 */
[----:B------:R-:W-:Y:S05]  /*3b80*/  BRA `(.L_x_3898) ;  /* 0x00000bd000007947 */ /* 0x000fea0003800000 */
.L_x_3885:
[----:B------:R-:W-:Y:S01]  /*3b90*/  BSSY B1, `(.L_x_3901) ;  /* 0x0000031000017945 */ /* 0x000fe20003800000 */
[----:B--2---:R-:W-:Y:S01]  /*3ba0*/  CS2R R12, SRZ ;  /* 0x00000000000c7805 */ /* 0x004fe2000001ff00 */
[----:B------:R-:W-:Y:S01]  /*3bb0*/  CS2R R32, SRZ ;  /* 0x0000000000207805 */ /* 0x000fe2000001ff00 */
[----:B------:R-:W-:Y:S05]  /*3bc0*/  @P2 BRA `(.L_x_3902) ;  /* 0x000002d000002947 */ /* 0x000fea0003800000 */
[----:B------:R-:W2:Y:S01]  /*3bd0*/  LDG.E.U8 R10, [R26.64] ;  /* 0x000000041a0a7981 */ /* 0x000ea2000c1e1100 */
[----:B------:R-:W-:Y:S01]  /*3be0*/  CS2R R12, SRZ ;  /* 0x00000000000c7805 */ /* 0x000fe2000001ff00 */
[----:B------:R-:W-:Y:S01]  /*3bf0*/  CS2R R32, SRZ ;  /* 0x0000000000207805 */ /* 0x000fe2000001ff00 */
        /* <DEDUP_REMOVED lines=40> */
.L_x_3904:
[----:B------:R-:W-:Y:S05]  /*3e80*/  BSYNC B2 ;  /* 0x0000000000027941 */ /* 0x000fea0003800000 */
.L_x_3903:
[----:B----4-:R4:W0:-:S06]  /*3e90*/  DADD R32, RZ, R12 ;  /* 0x00000000ff207229 */ /* 0x01080c000000000c */
.L_x_3902:
[----:B------:R-:W-:Y:S05]  /*3ea0*/  BSYNC B1 ;  /* 0x0000000000017941 */ /* 0x000fea0003800000 */
.L_x_3901:
        /* <DEDUP_REMOVED lines=45> */
.L_x_3908:
[----:B------:R-:W-:Y:S05]  /*4180*/  BSYNC B2 ;  /* 0x0000000000027941 */ /* 0x000fea0003800000 */
.L_x_3907:
[----:B0---4-:R0:W4:-:S06]  /*4190*/  DADD R32, R32, R8 ;  /* 0x0000000020207229 */ /* 0x01110c0000000008 */
.L_x_3906:
[----:B------:R-:W-:Y:S05]  /*41a0*/  BSYNC B1 ;  /* 0x0000000000017941 */ /* 0x000fea0003800000 */
.L_x_3905:
        /* <DEDUP_REMOVED lines=43> */
.L_x_3912:
[----:B------:R-:W-:Y:S05]  /*4460*/  BSYNC B2 ;  /* 0x0000000000027941 */ /* 0x000fea0003800000 */
.L_x_3911:
[----:B0---4-:R0:W4:-:S06]  /*4470*/  DADD R32, R32, R10 ;  /* 0x0000000020207229 */ /* 0x01110c000000000a */
.L_x_3910:
[----:B------:R-:W-:Y:S05]  /*4480*/  BSYNC B1 ;  /* 0x0000000000017941 */ /* 0x000fea0003800000 */
.L_x_3909:
        /* <DEDUP_REMOVED lines=43> */
.L_x_3914:
[----:B------:R-:W-:Y:S05]  /*4740*/  BSYNC B1 ;  /* 0x0000000000017941 */ /* 0x000fea0003800000 */
.L_x_3913:
[----:B0---4-:R0:W4:-:S06]  /*4750*/  DADD R32, R32, R6 ;  /* 0x0000000020207229 */ /* 0x01110c0000000006 */
.L_x_3898:
[----:B------:R-:W-:Y:S05]  /*4760*/  BSYNC B0 ;  /* 0x0000000000007941 */ /* 0x000fea0003800000 */
.L_x_3884:
[----:B-123--:R-:W-:Y:S04]  /*4770*/  SHFL.BFLY PT, R5, R3, 0x10, 0x1f ;  /* 0x0e001f0003057f89 */ /* 0x00efe800000e0000 */
[----:B------:R-:W1:Y:S04]  /*4780*/  SHFL.BFLY PT, R4, R2, 0x10, 0x1f ;  /* 0x0e001f0002047f89 */ /* 0x000e6800000e0000 */
[----:B0---4-:R-:W-:Y:S04]  /*4790*/  SHFL.BFLY PT, R23, R33, 0x10, 0x1f ;  /* 0x0e001f0021177f89 */ /* 0x011fe800000e0000 */
[----:B------:R-:W0:Y:S01]  /*47a0*/  SHFL.BFLY PT, R22, R32, 0x10, 0x1f ;  /* 0x0e001f0020167f89 */ /* 0x000e2200000e0000 */
[----:B-1----:R-:W1:-:S07]  /*47b0*/  DADD R4, R4, R2 ;  /* 0x0000000004047229 */ /* 0x002e4e0000000002 */
[----:B-1----:R-:W-:Y:S01]  /*47c0*/  SHFL.BFLY PT, R25, R5, 0x8, 0x1f ;  /* 0x0d001f0005197f89 */ /* 0x002fe200000e0000 */
[----:B0-----:R-:W0:-:S03]  /*47d0*/  DADD R22, R22, R32 ;  /* 0x0000000016167229 */ /* 0x001e060000000020 */
[----:B------:R-:W1:Y:S04]  /*47e0*/  SHFL.BFLY PT, R24, R4, 0x8, 0x1f ;  /* 0x0d001f0004187f89 */ /* 0x000e6800000e0000 */
[----:B0-----:R-:W-:Y:S04]  /*47f0*/  SHFL.BFLY PT, R27, R23, 0x8, 0x1f ;  /* 0x0d001f00171b7f89 */ /* 0x001fe800000e0000 */
[----:B------:R-:W0:Y:S01]  /*4800*/  SHFL.BFLY PT, R26, R22, 0x8, 0x1f ;  /* 0x0d001f00161a7f89 */ /* 0x000e2200000e0000 */
[----:B-1----:R-:W1:-:S07]  /*4810*/  DADD R24, R4, R24 ;  /* 0x0000000004187229 */ /* 0x002e4e0000000018 */
[----:B-1----:R-:W-:Y:S01]  /*4820*/  SHFL.BFLY PT, R31, R25, 0x4, 0x1f ;  /* 0x0c801f00191f7f89 */ /* 0x002fe200000e0000 */
[----:B0-----:R-:W0:-:S03]  /*4830*/  DADD R26, R22, R26 ;  /* 0x00000000161a7229 */ /* 0x001e06000000001a */
[----:B------:R-:W1:Y:S04]  /*4840*/  SHFL.BFLY PT, R30, R24, 0x4, 0x1f ;  /* 0x0c801f00181e7f89 */ /* 0x000e6800000e0000 */
[----:B0-----:R-:W-:Y:S04]  /*4850*/  SHFL.BFLY PT, R3, R27, 0x4, 0x1f ;  /* 0x0c801f001b037f89 */ /* 0x001fe800000e0000 */
[----:B------:R-:W0:Y:S01]  /*4860*/  SHFL.BFLY PT, R2, R26, 0x4, 0x1f ;  /* 0x0c801f001a027f89 */ /* 0x000e2200000e0000 */
[----:B-1----:R1:W2:Y:S02]  /*4870*/  DADD R30, R24, R30 ;  /* 0x00000000181e7229 */ /* 0x0022a4000000001e */
[----:B-1----:R-:W-:-:S04]  /*4880*/  IMAD.MOV.U32 R25, RZ, RZ, -0x2 ;  /* 0xfffffffeff197424 */ /* 0x002fc800078e00ff */
[----:B------:R-:W-:Y:S01]  /*4890*/  IMAD R28, R28, R25, c[0x0][0x170] ;  /* 0x00005c001c1c7624 */ /* 0x000fe200078e0219 */
[----:B--2---:R-:W-:Y:S01]  /*48a0*/  SHFL.BFLY PT, R5, R31, 0x2, 0x1f ;  /* 0x0c401f001f057f89 */ /* 0x004fe200000e0000 */
[----:B0-----:R-:W0:-:S03]  /*48b0*/  DADD R2, R26, R2 ;  /* 0x000000001a027229 */ /* 0x001e060000000002 */
[----:B------:R-:W1:Y:S01]  /*48c0*/  SHFL.BFLY PT, R4, R30, 0x2, 0x1f ;  /* 0x0c401f001e047f89 */ /* 0x000e6200000e0000 */
[----:B------:R-:W-:-:S03]  /*48d0*/  IMNMX R28, R28, 0x2, PT ;  /* 0x000000021c1c7817 */ /* 0x000fc60003800200 */
[----:B0-----:R-:W-:Y:S01]  /*48e0*/  SHFL.BFLY PT, R33, R3, 0x2, 0x1f ;  /* 0x0c401f0003217f89 */ /* 0x001fe200000e0000 */
[----:B------:R-:W-:-:S03]  /*48f0*/  ISETP.GE.AND P0, PT, R28, 0x1, PT ;  /* 0x000000011c00780c */ /* 0x000fc60003f06270 */
[----:B------:R-:W0:Y:S01]  /*4900*/  SHFL.BFLY PT, R32, R2, 0x2, 0x1f ;  /* 0x0c401f0002207f89 */ /* 0x000e2200000e0000 */
[----:B-1----:R-:W1:-:S07]  /*4910*/  DADD R22, R30, R4 ;  /* 0x000000001e167229 */ /* 0x002e4e0000000004 */
[----:B-1----:R-:W-:Y:S01]  /*4920*/  SHFL.BFLY PT, R5, R23, 0x1, 0x1f ;  /* 0x0c201f0017057f89 */ /* 0x002fe200000e0000 */
[----:B0-----:R-:W0:-:S03]  /*4930*/  DADD R32, R2, R32 ;  /* 0x0000000002207229 */ /* 0x001e060000000020 */
[----:B------:R-:W1:Y:S04]  /*4940*/  SHFL.BFLY PT, R4, R22, 0x1, 0x1f ;  /* 0x0c201f0016047f89 */ /* 0x000e6800000e0000 */
[----:B0-----:R0:W2:Y:S04]  /*4950*/  SHFL.BFLY PT, R25, R33, 0x1, 0x1f ;  /* 0x0c201f0021197f89 */ /* 0x0010a800000e0000 */
[----:B------:R0:W3:Y:S01]  /*4960*/  SHFL.BFLY PT, R24, R32, 0x1, 0x1f ;  /* 0x0c201f0020187f89 */ /* 0x0000e200000e0000 */
[----:B-1----:R0:W1:Y:S01]  /*4970*/  DADD R4, R22, R4 ;  /* 0x0000000016047229 */ /* 0x0020620000000004 */
[----:B------:R-:W-:Y:S10]  /*4980*/  @!P0 EXIT ;  /* 0x000000000000894d */ /* 0x000ff40003800000 */
[----:B------:R-:W-:Y:S01]  /*4990*/  ISETP.GE.AND P1, PT, R0, c[0x0][0x178], PT ;  /* 0x00005e0000007a0c */ /* 0x000fe20003f26270 */
[----:B------:R-:W-:Y:S01]  /*49a0*/  BSSY B1, `(.L_x_3915) ;  /* 0x000008e000017945 */ /* 0x000fe20003800000 */
[----:B--23--:R2:W3:-:S11]  /*49b0*/  DADD R2, R32, R24 ;  /* 0x0000000020027229 */ /* 0x00c4d60000000018 */
[----:B------:R-:W-:Y:S05]  /*49c0*/  @P1 BRA `(.L_x_3916) ;  /* 0x000008b000001947 */ /* 0x000fea0003800000 */
[----:B-123--:R-:W1:Y:S01]  /*49d0*/  DSETP.NEU.AND P2, PT, R4, RZ, PT ;  /* 0x000000ff0400722a */ /* 0x00ee620003f4d000 */
[----:B------:R-:W-:Y:S01]  /*49e0*/  BSSY B2, `(.L_x_3917) ;  /* 0x000001c000027945 */ /* 0x000fe20003800000 */
[----:B0-----:R-:W-:Y:S02]  /*49f0*/  IMAD.MOV.U32 R22, RZ, RZ, 0x0 ;  /* 0x00000000ff167424 */ /* 0x001fe400078e00ff */
[----:B------:R-:W-:-:S10]  /*4a00*/  IMAD.MOV.U32 R23, RZ, RZ, 0x7ff80000 ;  /* 0x7ff80000ff177424 */ /* 0x000fd400078e00ff */
[----:B-1----:R-:W-:Y:S05]  /*4a10*/  @!P2 BRA `(.L_x_3918) ;  /* 0x000001800000a947 */ /* 0x002fea0003800000 */
        /* <DEDUP_REMOVED lines=20> */
[----:B------:R-:W-:Y:S05]  /*4b60*/  CALL.REL.NOINC `($__internal_4_$__cuda_sm20_div_rn_f64_full) ;  /* 0x0000109000007944 */ /* 0x000fea0003c00000 */
[----:B------:R-:W-:Y:S02]  /*4b70*/  IMAD.MOV.U32 R22, RZ, RZ, R30 ;  /* 0x000000ffff167224 */ /* 0x000fe400078e001e */
[----:B------:R-:W-:Y:S02]  /*4b80*/  IMAD.MOV.U32 R23, RZ, RZ, R31 ;  /* 0x000000ffff177224 */ /* 0x000fe400078e001f */
.L_x_3919:
[----:B------:R-:W-:Y:S05]  /*4b90*/  BSYNC B3 ;  /* 0x0000000000037941 */ /* 0x000fea0003800000 */
.L_x_3918:
[----:B------:R-:W-:Y:S05]  /*4ba0*/  BSYNC B2 ;  /* 0x0000000000027941 */ /* 0x000fea0003800000 */
.L_x_3917:
[----:B------:R-:W0:Y:S04]  /*4bb0*/  S2R R0, SR_TID.Y ;  /* 0x0000000000007919 */ /* 0x000e280000002200 */
[----:B------:R-:W0:Y:S04]  /*4bc0*/  S2R R21, SR_CTAID.X ;  /* 0x0000000000157919 */ /* 0x000e280000002500 */
[----:B------:R-:W1:Y:S01]  /*4bd0*/  S2R R38, SR_TID.X ;  /* 0x0000000000267919 */ /* 0x000e620000002100 */
[----:B0-----:R-:W-:-:S04]  /*4be0*/  IMAD R0, R21, c[0x0][0x4], R0 ;  /* 0x0000010015007a24 */ /* 0x001fc800078e0200 */
[----:B------:R-:W-:-:S04]  /*4bf0*/  IMAD.SHL.U32 R21, R0, 0x2, RZ ;  /* 0x0000000200157824 */ /* 0x000fc800078e00ff */
[----:B-1----:R-:W-:-:S05]  /*4c00*/  IMAD R0, R21, c[0x0][0x174], R38 ;  /* 0x00005d0015007a24 */ /* 0x002fca00078e0226 */
[----:B------:R-:W-:Y:S02]  /*4c10*/  SHF.R.S32.HI R21, RZ, 0x1f, R0 ;  /* 0x0000001fff157819 */ /* 0x000fe40000011400 */
[----:B------:R-:W-:-:S04]  /*4c20*/  LEA R20, P0, R0, c[0x0][0x160], 0x3 ;  /* 0x0000580000147a11 */ /* 0x000fc800078018ff */
[----:B------:R-:W-:Y:S02]  /*4c30*/  LEA.HI.X R21, R0, c[0x0][0x164], R21, 0x3, P0 ;  /* 0x0000590000157a11 */ /* 0x000fe400000f1c15 */
[----:B------:R-:W-:-:S03]  /*4c40*/  IADD3 R0, R38, 0x20, RZ ;  /* 0x0000002026007810 */ /* 0x000fc60007ffe0ff */
[----:B------:R0:W-:Y:S01]  /*4c50*/  STG.E.64 [R20.64], R22 ;  /* 0x0000001614007986 */ /* 0x0001e2000c101b04 */
[----:B------:R-:W-:-:S13]  /*4c60*/  ISETP.GE.AND P0, PT, R0, c[0x0][0x178], PT ;  /* 0x00005e0000007a0c */ /* 0x000fda0003f06270 */
[----:B------:R-:W-:Y:S05]  /*4c70*/  @P0 BRA `(.L_x_3916) ;  /* 0x0000060000000947 */ /* 0x000fea0003800000 */
        /* <DEDUP_REMOVED lines=27> */
.L_x_3922:
[----:B------:R-:W-:Y:S05]  /*4e30*/  BSYNC B3 ;  /* 0x0000000000037941 */ /* 0x000fea0003800000 */
.L_x_3921:
[----:B------:R-:W-:Y:S05]  /*4e40*/  BSYNC B2 ;  /* 0x0000000000027941 */ /* 0x000fea0003800000 */
.L_x_3920:
[----:B------:R0:W-:Y:S01]  /*4e50*/  STG.E.64 [R20.64+0x100], R22 ;  /* 0x0001001614007986 */ /* 0x0001e2000c101b04 */
[----:B------:R-:W-:-:S04]  /*4e60*/  IADD3 R0, R38, 0x40, RZ ;  /* 0x0000004026007810 */ /* 0x000fc80007ffe0ff */
        /* <DEDUP_REMOVED lines=29> */
.L_x_3925:
[----:B------:R-:W-:Y:S05]  /*5040*/  BSYNC B3 ;  /* 0x0000000000037941 */ /* 0x000fea0003800000 */
.L_x_3924:
[----:B------:R-:W-:Y:S05]  /*5050*/  BSYNC B2 ;  /* 0x0000000000027941 */ /* 0x000fea0003800000 */
.L_x_3923:
        /* <DEDUP_REMOVED lines=31> */
.L_x_3928:
[----:B------:R-:W-:Y:S05]  /*5250*/  BSYNC B3 ;  /* 0x0000000000037941 */ /* 0x000fea0003800000 */
.L_x_3927:
[----:B------:R-:W-:Y:S05]  /*5260*/  BSYNC B2 ;  /* 0x0000000000027941 */ /* 0x000fea0003800000 */
.L_x_3926:
[----:B------:R0:W-:Y:S02]  /*5270*/  STG.E.64 [R20.64+0x300], R16 ;  /* 0x0003001014007986 */ /* 0x0001e4000c101b04 */
.L_x_3916:
[----:B0-23--:R-:W-:Y:S05]  /*5280*/  BSYNC B1 ;  /* 0x0000000000017941 */ /* 0x00dfea0003800000 */
.L_x_3915:
[----:B------:R-:W0:Y:S01]  /*5290*/  S2R R0, SR_TID.Y ;  /* 0x0000000000007919 */ /* 0x000e220000002200 */
[----:B------:R-:W-:-:S03]  /*52a0*/  IMAD.MOV.U32 R15, RZ, RZ, -0x2 ;  /* 0xfffffffeff0f7424 */ /* 0x000fc600078e00ff */
[----:B-1----:R-:W0:Y:S02]  /*52b0*/  S2R R5, SR_CTAID.X ;  /* 0x0000000000057919 */ /* 0x002e240000002500 */
[----:B0-----:R-:W-:-:S04]  /*52c0*/  IMAD R0, R5, c[0x0][0x4], R0 ;  /* 0x0000010005007a24 */ /* 0x001fc800078e0200 */
[----:B------:R-:W-:-:S05]  /*52d0*/  IMAD R0, R0, R15, c[0x0][0x170] ;  /* 0x00005c0000007624 */ /* 0x000fca00078e020f */
[----:B------:R-:W-:-:S13]  /*52e0*/  ISETP.GE.AND P0, PT, R0, 0x2, PT ;  /* 0x000000020000780c */ /* 0x000fda0003f06270 */
[----:B------:R-:W-:Y:S05]  /*52f0*/  @!P0 EXIT ;  /* 0x000000000000894d */ /* 0x000fea0003800000 */
[----:B------:R-:W-:Y:S05]  /*5300*/  @P1 EXIT ;  /* 0x000000000000194d */ /* 0x000fea0003800000 */
[----:B------:R-:W0:Y:S01]  /*5310*/  DSETP.NEU.AND P1, PT, R2, RZ, PT ;  /* 0x000000ff0200722a */ /* 0x000e220003f2d000 */
[----:B------:R-:W-:Y:S01]  /*5320*/  BSSY B1, `(.L_x_3929) ;  /* 0x000001c000017945 */ /* 0x000fe20003800000 */
[----:B------:R-:W-:Y:S02]  /*5330*/  IMAD.MOV.U32 R14, RZ, RZ, 0x0 ;  /* 0x00000000ff0e7424 */ /* 0x000fe400078e00ff */
[----:B------:R-:W-:-:S10]  /*5340*/  IMAD.MOV.U32 R15, RZ, RZ, 0x7ff80000 ;  /* 0x7ff80000ff0f7424 */ /* 0x000fd400078e00ff */
[----:B0-----:R-:W-:Y:S05]  /*5350*/  @!P1 BRA `(.L_x_3930) ;  /* 0x0000018000009947 */ /* 0x001fea0003800000 */
        /* <DEDUP_REMOVED lines=23> */
.L_x_3931:
[----:B------:R-:W-:Y:S05]  /*54d0*/  BSYNC B2 ;  /* 0x0000000000027941 */ /* 0x000fea0003800000 */
.L_x_3930:
[----:B------:R-:W-:Y:S05]  /*54e0*/  BSYNC B1 ;  /* 0x0000000000017941 */ /* 0x000fea0003800000 */
.L_x_3929:
[----:B------:R-:W0:Y:S01]  /*54f0*/  S2R R0, SR_TID.Y ;  /* 0x0000000000007919 */ /* 0x000e220000002200 */
[----:B------:R-:W-:-:S03]  /*5500*/  IMAD.MOV.U32 R13, RZ, RZ, c[0x0][0x178] ;  /* 0x00005e00ff0d7624 */ /* 0x000fc600078e00ff */
[----:B------:R-:W0:Y:S04]  /*5510*/  S2R R5, SR_CTAID.X ;  /* 0x0000000000057919 */ /* 0x000e280000002500 */
[----:B------:R-:W1:Y:S01]  /*5520*/  S2R R12, SR_TID.X ;  /* 0x00000000000c7919 */ /* 0x000e620000002100 */
[----:B0-----:R-:W-:-:S04]  /*5530*/  IMAD R0, R5, c[0x0][0x4], R0 ;  /* 0x0000010005007a24 */ /* 0x001fc800078e0200 */
[----:B------:R-:W-:-:S04]  /*5540*/  IMAD.SHL.U32 R5, R0, 0x2, RZ ;  /* 0x0000000200057824 */ /* 0x000fc800078e00ff */
[----:B-1----:R-:W-:-:S05]  /*5550*/  IMAD R5, R5, c[0x0][0x174], R12 ;  /* 0x00005d0005057a24 */ /* 0x002fca00078e020c */
[----:B------:R-:W-:Y:S02]  /*5560*/  SHF.R.S32.HI R4, RZ, 0x1f, R5 ;  /* 0x0000001fff047819 */ /* 0x000fe40000011405 */
[----:B------:R-:W-:-:S04]  /*5570*/  IADD3 R0, P0, R5, c[0x0][0x178], RZ ;  /* 0x00005e0005007a10 */ /* 0x000fc80007f1e0ff */
[----:B------:R-:W-:Y:S02]  /*5580*/  LEA.HI.X.SX32 R5, R13, R4, 0x1, P0 ;  /* 0x000000040d057211 */ /* 0x000fe400000f0eff */
[----:B------:R-:W-:-:S04]  /*5590*/  LEA R4, P0, R0, c[0x0][0x160], 0x3 ;  /* 0x0000580000047a11 */ /* 0x000fc800078018ff */
        /* <DEDUP_REMOVED lines=32> */
.L_x_3934:
[----:B------:R-:W-:Y:S05]  /*57a0*/  BSYNC B2 ;  /* 0x0000000000027941 */ /* 0x000fea0003800000 */
.L_x_3933:
[----:B------:R-:W-:Y:S05]  /*57b0*/  BSYNC B1 ;  /* 0x0000000000017941 */ /* 0x000fea0003800000 */
.L_x_3932:
        /* <DEDUP_REMOVED lines=31> */
.L_x_3937:
[----:B------:R-:W-:Y:S05]  /*59b0*/  BSYNC B2 ;  /* 0x0000000000027941 */ /* 0x000fea0003800000 */
.L_x_3936:
[----:B------:R-:W-:Y:S05]  /*59c0*/  BSYNC B1 ;  /* 0x0000000000017941 */ /* 0x000fea0003800000 */
.L_x_3935:
        /* <DEDUP_REMOVED lines=31> */
.L_x_3940:
[----:B------:R-:W-:Y:S05]  /*5bc0*/  BSYNC B2 ;  /* 0x0000000000027941 */ /* 0x000fea0003800000 */
.L_x_3939:
[----:B------:R-:W-:Y:S05]  /*5bd0*/  BSYNC B1 ;  /* 0x0000000000017941 */ /* 0x000fea0003800000 */
.L_x_3938:
[----:B------:R-:W-:Y:S01]  /*5be0*/  STG.E.64 [R4.64+0x300], R8 ;  /* 0x0003000804007986 */ /* 0x000fe2000c101b04 */
[----:B------:R-:W-:Y:S05]  /*5bf0*/  EXIT ;  /* 0x000000000000794d */ /* 0x000fea0003800000 */
        .weak           $__internal_4_$__cuda_sm20_div_rn_f64_full
        .type           $__internal_4_$__cuda_sm20_div_rn_f64_full,@function
        .size           $__internal_4_$__cuda_sm20_div_rn_f64_full,(.L_x_10882 - $__internal_4_$__cuda_sm20_div_rn_f64_full)
$__internal_4_$__cuda_sm20_div_rn_f64_full:
[----:B------:R-:W-:Y:S01]  /*5c00*/  FSETP.GEU.AND P4, PT, |R23|, 1.469367938527859385e-39, PT ;  /* 0x001000001700780b */ /* 0x000fe20003f8e200 */
[----:B------:R-:W-:Y:S01]  /*5c10*/  IMAD.MOV.U32 R37, RZ, RZ, 0x1ca00000 ;  /* 0x1ca00000ff257424 */ /* 0x000fe200078e00ff */
[C---:B------:R-:W-:Y:S01]  /*5c20*/  FSETP.GEU.AND P0, PT, |R27|.reuse, 1.469367938527859385e-39, PT ;  /* 0x001000001b00780b */ /* 0x040fe20003f0e200 */
[----:B------:R-:W-:Y:S01]  /*5c30*/  IMAD.MOV.U32 R28, RZ, RZ, R22 ;  /* 0x000000ffff1c7224 */ /* 0x000fe200078e0016 */
[----:B------:R-:W-:Y:S01]  /*5c40*/  LOP3.LUT R24, R27, 0x800fffff, RZ, 0xc0, !PT ;  /* 0x800fffff1b187812 */ /* 0x000fe200078ec0ff */
[----:B------:R-:W-:Y:S01]  /*5c50*/  IMAD.MOV.U32 R30, RZ, RZ, 0x1 ;  /* 0x00000001ff1e7424 */ /* 0x000fe200078e00ff */
[----:B------:R-:W-:Y:S01]  /*5c60*/  LOP3.LUT R36, R23, 0x7ff00000, RZ, 0xc0, !PT ;  /* 0x7ff0000017247812 */ /* 0x000fe200078ec0ff */
[----:B------:R-:W-:Y:S01]  /*5c70*/  BSSY B0, `(.L_x_3941) ;  /* 0x0000051000007945 */ /* 0x000fe20003800000 */
[----:B------:R-:W-:Y:S01]  /*5c80*/  LOP3.LUT R25, R24, 0x3ff00000, RZ, 0xfc, !PT ;  /* 0x3ff0000018197812 */ /* 0x000fe200078efcff */
[----:B------:R-:W-:Y:S01]  /*5c90*/  IMAD.MOV.U32 R24, RZ, RZ, R26 ;  /* 0x000000ffff187224 */ /* 0x000fe200078e001a */
[----:B------:R-:W-:-:S03]  /*5ca0*/  LOP3.LUT R39, R27, 0x7ff00000, RZ, 0xc0, !PT ;  /* 0x7ff000001b277812 */ /* 0x000fc600078ec0ff */
[----:B------:R-:W-:Y:S01]  /*5cb0*/  @!P4 LOP3.LUT R29, R27, 0x7ff00000, RZ, 0xc0, !PT ;  /* 0x7ff000001b1dc812 */ /* 0x000fe200078ec0ff */
[----:B------:R-:W-:Y:S01]  /*5cc0*/  @!P4 IMAD.MOV.U32 R32, RZ, RZ, RZ ;  /* 0x000000ffff20c224 */ /* 0x000fe200078e00ff */
[----:B------:R-:W0:Y:S01]  /*5cd0*/  @!P0 DMUL R24, R26, 8.98846567431157953865e+307 ;  /* 0x7fe000001a188828 */ /* 0x000e220000000000 */
[C---:B------:R-:W-:Y:S02]  /*5ce0*/  ISETP.GE.U32.AND P3, PT, R36.reuse, R39, PT ;  /* 0x000000272400720c */ /* 0x040fe40003f66070 */
[----:B------:R-:W-:Y:S02]  /*5cf0*/  @!P4 ISETP.GE.U32.AND P5, PT, R36, R29, PT ;  /* 0x0000001d2400c20c */ /* 0x000fe40003fa6070 */
[C---:B------:R-:W-:Y:S01]  /*5d00*/  SEL R29, R37.reuse, 0x63400000, !P3 ;  /* 0x63400000251d7807 */ /* 0x040fe20005800000 */
[----:B0-----:R-:W0:Y:S01]  /*5d10*/  MUFU.RCP64H R31, R25 ;  /* 0x00000019001f7308 */ /* 0x001e220000001800 */
[----:B------:R-:W-:Y:S02]  /*5d20*/  @!P4 SEL R33, R37, 0x63400000, !P5 ;  /* 0x634000002521c807 */ /* 0x000fe40006800000 */
[----:B------:R-:W-:-:S02]  /*5d30*/  LOP3.LUT R29, R29, 0x800fffff, R23, 0xf8, !PT ;  /* 0x800fffff1d1d7812 */ /* 0x000fc400078ef817 */
[----:B------:R-:W-:Y:S02]  /*5d40*/  @!P4 LOP3.LUT R33, R33, 0x80000000, R23, 0xf8, !PT ;  /* 0x800000002121c812 */ /* 0x000fe400078ef817 */
[----:B------:R-:W-:Y:S02]  /*5d50*/  @!P0 LOP3.LUT R39, R25, 0x7ff00000, RZ, 0xc0, !PT ;  /* 0x7ff0000019278812 */ /* 0x000fe400078ec0ff */
[----:B------:R-:W-:-:S06]  /*5d60*/  @!P4 LOP3.LUT R33, R33, 0x100000, RZ, 0xfc, !PT ;  /* 0x001000002121c812 */ /* 0x000fcc00078efcff */
[----:B------:R-:W-:-:S04]  /*5d70*/  @!P4 DFMA R28, R28, 2, -R32 ;  /* 0x400000001c1cc82b */ /* 0x000fc80000000820 */
[----:B0-----:R-:W0:-:S06]  /*5d80*/  DFMA R32, R30, -R24, 1 ;  /* 0x3ff000001e20742b */ /* 0x001e0c0000000818 */
[----:B0-----:R-:W0:-:S06]  /*5d90*/  DFMA R32, R32, R32, R32 ;  /* 0x000000202020722b */ /* 0x001e0c0000000020 */
[----:B0-----:R-:W0:-:S06]  /*5da0*/  DFMA R30, R30, R32, R30 ;  /* 0x000000201e1e722b */ /* 0x001e0c000000001e */
[----:B0-----:R-:W0:-:S06]  /*5db0*/  DFMA R32, R30, -R24, 1 ;  /* 0x3ff000001e20742b */ /* 0x001e0c0000000818 */
        /* <DEDUP_REMOVED lines=11> */
[----:B-1----:R-:W-:Y:S01]  /*5e70*/  LOP3.LUT R23, R27, 0x7ff00000, RZ, 0xc0, !PT ;  /* 0x7ff000001b177812 */ /* 0x002fe200078ec0ff */
[----:B------:R-:W-:-:S03]  /*5e80*/  IMAD.MOV.U32 R32, RZ, RZ, RZ ;  /* 0x000000ffff207224 */ /* 0x000fc600078e00ff */
[C---:B------:R-:W-:Y:S01]  /*5e90*/  ISETP.GE.U32.AND P0, PT, R36.reuse, R23, PT ;  /* 0x000000172400720c */ /* 0x040fe20003f06070 */
[----:B------:R-:W-:-:S03]  /*5ea0*/  IMAD.IADD R22, R36, 0x1, -R23 ;  /* 0x0000000124167824 */ /* 0x000fc600078e0a17 */
        /* <DEDUP_REMOVED lines=24> */
.L_x_3942:
        /* <DEDUP_REMOVED lines=16> */
.L_x_3945:
[----:B------:R-:W-:Y:S01]  /*6130*/  LOP3.LUT R31, R27, 0x80000, RZ, 0xfc, !PT ;  /* 0x000800001b1f7812 */ /* 0x000fe200078efcff */
[----:B------:R-:W-:Y:S01]  /*6140*/  IMAD.MOV.U32 R30, RZ, RZ, R26 ;  /* 0x000000ffff1e7224 */ /* 0x000fe200078e001a */
[----:B------:R-:W-:Y:S05]  /*6150*/  BRA `(.L_x_3943) ;  /* 0x0000002000007947 */ /* 0x000fea0003800000 */
.L_x_3944:
[----:B------:R-:W-:Y:S01]  /*6160*/  LOP3.LUT R31, R23, 0x80000, RZ, 0xfc, !PT ;  /* 0x00080000171f7812 */ /* 0x000fe200078efcff */
[----:B------:R-:W-:Y:S02]  /*6170*/  IMAD.MOV.U32 R30, RZ, RZ, R22 ;  /* 0x000000ffff1e7224 */ /* 0x000fe400078e0016 */
.L_x_3943:
[----:B------:R-:W-:Y:S05]  /*6180*/  BSYNC B0 ;  /* 0x0000000000007941 */ /* 0x000fea0003800000 */
.L_x_3941:
[----:B------:R-:W-:Y:S02]  /*6190*/  IMAD.MOV.U32 R22, RZ, RZ, R0 ;  /* 0x000000ffff167224 */ /* 0x000fe400078e0000 */
[----:B------:R-:W-:-:S04]  /*61a0*/  IMAD.MOV.U32 R23, RZ, RZ, 0x0 ;  /* 0x00000000ff177424 */ /* 0x000fc800078e00ff */
[----:B------:R-:W-:Y:S05]  /*61b0*/  RET.REL.NODEC R22 `(_ZN43_GLOBAL__N__9ae7fba5_10_SoftMax_cu_9f978f6320softmax_warp_forwardIdddLi7ELb0ELb1EEEvPT0_PKT_iiiPKbib) ;  /* 0xffff9e4016007950 */ /* 0x000fea0003c3ffff */
.L_x_3946:
        /* <DEDUP_REMOVED lines=12> */
.L_x_10882:


//--------------------- .text._ZN43_GLOBAL__N__9ae7fba5_10_SoftMax_cu_9f978f6320softmax_warp_forwardIdddLi6ELb0ELb1EEEvPT0_PKT_iiiPKbib --------------------------
	.section	.text._ZN43_GLOBAL__N__9ae7fba5_10_SoftMax_cu_9f978f6320softmax_warp_forwardIdddLi6ELb0ELb1EEEvPT0_PKT_iiiPKbib,"ax",@progbits
	.sectioninfo	@"SHI_REGISTERS=36"
	.align	128
.text._ZN43_GLOBAL__N__9ae7fba5_10_SoftMax_cu_9f978f6320softmax_warp_forwardIdddLi6ELb0ELb1EEEvPT0_PKT_iiiPKbib:
        .type           _ZN43_GLOBAL__N__9ae7fba5_10_SoftMax_cu_9f978f6320softmax_warp_forwardIdddLi6ELb0ELb1EEEvPT0_PKT_iiiPKbib,@function
        .size           _ZN43_GLOBAL__N__9ae7fba5_10_SoftMax_cu_9f978f6320softmax_warp_forwardIdddLi6ELb0ELb1EEEvPT0_PKT_iiiPKbib,(.L_x_10884 - _ZN43_GLOBAL__N__9ae7fba5_10_SoftMax_cu_9f978f6320softmax_warp_forwardIdddLi6ELb0ELb1EEEvPT0_PKT_iiiPKbib)
        .other          _ZN43_GLOBAL__N__9ae7fba5_10_SoftMax_cu_9f978f6320softmax_warp_forwardIdddLi6ELb0ELb1EEEvPT0_PKT_iiiPKbib,@"STO_CUDA_ENTRY STV_DEFAULT"
_ZN43_GLOBAL__N__9ae7fba5_10_SoftMax_cu_9f978f6320softmax_warp_forwardIdddLi6ELb0ELb1EEEvPT0_PKT_iiiPKbib:
        /* <DEDUP_REMOVED lines=8> */
[----:B------:R-:W-:-:S04]  /*0080*/  IMAD.SHL.U32 R3, R0, 0x2, RZ ;  /* 0x0000000200037824 */ /* 0x000fc800078e00ff */
[C---:B------:R-:W-:Y:S01]  /*0090*/  IMAD R7, R3.reuse, c[0x0][0x174], RZ ;  /* 0x00005d0003077a24 */ /* 0x040fe200078e02ff */
[----:B------:R-:W-:-:S03]  /*00a0*/  IADD3 R4, -R3, c[0x0][0x170], RZ ;  /* 0x00005c0003047a10 */ /* 0x000fc60007ffe1ff */
[----:B-1----:R-:W-:Y:S01]  /*00b0*/  IMAD.IADD R3, R7, 0x1, R2 ;  /* 0x0000000107037824 */ /* 0x002fe200078e0202 */
[C---:B------:R-:W-:Y:S02]  /*00c0*/  ISETP.GT.AND P4, PT, R4.reuse, RZ, PT ;  /* 0x000000ff0400720c */ /* 0x040fe40003f84270 */
[----:B------:R-:W-:Y:S02]  /*00d0*/  IMNMX R4, R4, 0x2, PT ;  /* 0x0000000204047817 */ /* 0x000fe40003800200 */
        /* <DEDUP_REMOVED lines=30> */
.L_x_3947:
[----:B------:R-:W-:Y:S01]  /*02c0*/  SEL R7, RZ, c[0x0][0x178], !P4 ;  /* 0x00005e00ff077a07 */ /* 0x000fe20006000000 */
[----:B------:R-:W-:Y:S01]  /*02d0*/  IMAD.MOV.U32 R20, RZ, RZ, 0x0 ;  /* 0x00000000ff147424 */ /* 0x000fe200078e00ff */
[C---:B------:R-:W-:Y:S01]  /*02e0*/  IADD3 R12, R2.reuse, 0x20, RZ ;  /* 0x00000020020c7810 */ /* 0x040fe20007ffe0ff */
[----:B------:R-:W-:Y:S01]  /*02f0*/  IMAD.MOV.U32 R21, RZ, RZ, -0x100000 ;  /* 0xfff00000ff157424 */ /* 0x000fe200078e00ff */
[----:B------:R-:W-:Y:S01]  /*0300*/  SHF.R.S32.HI R23, RZ, 0x1f, R8 ;  /* 0x0000001fff177819 */ /* 0x000fe20000011408 */
[----:B------:R-:W-:Y:S01]  /*0310*/  IMAD.MOV.U32 R18, RZ, RZ, 0x0 ;  /* 0x00000000ff127424 */ /* 0x000fe200078e00ff */
[C---:B------:R-:W-:Y:S01]  /*0320*/  LEA R6, P4, R3.reuse, c[0x0][0x168], 0x3 ;  /* 0x00005a0003067a11 */ /* 0x040fe200078818ff */
[----:B------:R-:W-:Y:S01]  /*0330*/  IMAD.MOV.U32 R19, RZ, RZ, -0x100000 ;  /* 0xfff00000ff137424 */ /* 0x000fe200078e00ff */
[C---:B------:R-:W-:Y:S01]  /*0340*/  IADD3 R11, P5, R3.reuse, c[0x0][0x178], RZ ;  /* 0x00005e00030b7a10 */ /* 0x040fe20007fbe0ff */
[----:B------:R-:W-:Y:S01]  /*0350*/  IMAD.MOV.U32 R16, RZ, RZ, 0x0 ;  /* 0x00000000ff107424 */ /* 0x000fe200078e00ff */
[----:B------:R-:W-:Y:S01]  /*0360*/  SEL R9, RZ, c[0x0][0x178], !P0 ;  /* 0x00005e00ff097a07 */ /* 0x000fe20004000000 */
[----:B------:R-:W-:Y:S01]  /*0370*/  IMAD.MOV.U32 R17, RZ, RZ, -0x100000 ;  /* 0xfff00000ff117424 */ /* 0x000fe200078e00ff */
[-C--:B------:R-:W-:Y:S01]  /*0380*/  ISETP.GE.AND P2, PT, R2, R7.reuse, PT ;  /* 0x000000070200720c */ /* 0x080fe20003f46270 */
[----:B------:R-:W-:Y:S01]  /*0390*/  IMAD.MOV.U32 R13, RZ, RZ, -0x100000 ;  /* 0xfff00000ff0d7424 */ /* 0x000fe200078e00ff */
[----:B------:R-:W-:Y:S01]  /*03a0*/  ISETP.GE.AND P3, PT, R12, R7, PT ;  /* 0x000000070c00720c */ /* 0x000fe20003f66270 */
[----:B------:R-:W-:Y:S01]  /*03b0*/  ULDC.64 UR4, c[0x0][0x118] ;  /* 0x0000460000047ab9 */ /* 0x000fe20000000a00 */
[----:B------:R-:W-:Y:S01]  /*03c0*/  LEA.HI.X R7, R3, c[0x0][0x16c], R10, 0x3, P4 ;  /* 0x00005b0003077a11 */ /* 0x000fe200020f1c0a */
[----:B------:R-:W-:Y:S01]  /*03d0*/  IMAD.X R10, R10, 0x1, R23, P5 ;  /* 0x000000010a0a7824 */ /* 0x000fe200028e0617 */
[----:B------:R-:W-:-:S02]  /*03e0*/  ISETP.GE.AND P4, PT, R2, R9, PT ;  /* 0x000000090200720c */ /* 0x000fc40003f86270 */
[----:B------:R-:W-:Y:S01]  /*03f0*/  ISETP.GE.AND P5, PT, R12, R9, PT ;  /* 0x000000090c00720c */ /* 0x000fe20003fa6270 */
[----:B------:R-:W-:Y:S01]  /*0400*/  IMAD.MOV.U32 R12, RZ, RZ, 0x0 ;  /* 0x00000000ff0c7424 */ /* 0x000fe200078e00ff */
[----:B------:R-:W-:-:S03]  /*0410*/  LEA R14, P0, R11, c[0x0][0x168], 0x3 ;  /* 0x00005a000b0e7a11 */ /* 0x000fc600078018ff */
[----:B------:R0:W5:Y:S01]  /*0420*/  @!P2 LDG.E.64 R20, [R6.64] ;  /* 0x000000040614a981 */ /* 0x000162000c1e1b00 */
[----:B------:R-:W-:-:S03]  /*0430*/  LEA.HI.X R15, R11, c[0x0][0x16c], R10, 0x3, P0 ;  /* 0x00005b000b0f7a11 */ /* 0x000fc600000f1c0a */
[----:B------:R0:W5:Y:S04]  /*0440*/  @!P3 LDG.E.64 R18, [R6.64+0x100] ;  /* 0x000100040612b981 */ /* 0x000168000c1e1b00 */
[----:B------:R0:W5:Y:S04]  /*0450*/  @!P4 LDG.E.64 R16, [R14.64] ;  /* 0x000000040e10c981 */ /* 0x000168000c1e1b00 */
[----:B------:R0:W5:Y:S01]  /*0460*/  @!P5 LDG.E.64 R12, [R14.64+0x100] ;  /* 0x000100040e0cd981 */ /* 0x000162000c1e1b00 */
        /* <DEDUP_REMOVED lines=9> */
[----:B------:R-:W-:Y:S01]  /*0500*/  IMAD.MOV.U32 R5, RZ, RZ, R21 ;  /* 0x000000ffff057224 */ /* 0x000fe200078e0015 */
[----:B------:R-:W-:Y:S05]  /*0510*/  @P2 BRA `(.L_x_3950) ;  /* 0x0000003000002947 */ /* 0x000fea0003800000 */
[----:B------:R-:W2:Y:S02]  /*0520*/  LDG.E.U8 R3, [R10.64] ;  /* 0x000000040a037981 */ /* 0x000ea4000c1e1100 */
[----:B--2---:R-:W-:-:S04]  /*0530*/  ISETP.NE.AND P0, PT, R3, RZ, PT ;  /* 0x000000ff0300720c */ /* 0x004fc80003f05270 */
[----:B------:R-:W-:-:S04]  /*0540*/  SEL R3, RZ, 0x1, P0 ;  /* 0x00000001ff037807 */ /* 0x000fc80000000000 */
.L_x_3950:
[----:B------:R-:W-:Y:S05]  /*0550*/  BSYNC B0 ;  /* 0x0000000000007941 */ /* 0x000fea0003800000 */
.L_x_3949:
[----:B------:R-:W-:Y:S01]  /*0560*/  BSSY B0, `(.L_x_3951) ;  /* 0x000000d000007945 */ /* 0x000fe20003800000 */
[----:B------:R-:W-:Y:S05]  /*0570*/  @P3 BRA `(.L_x_3952) ;  /* 0x000000b000003947 */ /* 0x000fea0003800000 */
[----:B------:R-:W2:Y:S01]  /*0580*/  LDG.E.U8 R4, [R10.64+0x20] ;  /* 0x000020040a047981 */ /* 0x000ea2000c1e1100 */
[----:B------:R-:W-:Y:S02]  /*0590*/  IMAD.MOV.U32 R6, RZ, RZ, 0x1 ;  /* 0x00000001ff067424 */ /* 0x000fe400078e00ff */
[----:B------:R-:W-:Y:S01]  /*05a0*/  IMAD.MOV.U32 R5, RZ, RZ, R21 ;  /* 0x000000ffff057224 */ /* 0x000fe200078e0015 */
[----:B--2---:R-:W-:-:S13]  /*05b0*/  ISETP.NE.AND P6, PT, R4, RZ, PT ;  /* 0x000000ff0400720c */ /* 0x004fda0003fc5270 */
[----:B------:R-:W1:Y:S01]  /*05c0*/  @!P6 DSETP.GT.AND P0, PT, R20, R18, PT ;  /* 0x000000121400e22a */ /* 0x000e620003f04000 */
[----:B------:R-:W-:Y:S02]  /*05d0*/  @!P6 PRMT R4, R3, 0x9910, RZ ;  /* 0x000099100304e816 */ /* 0x000fe400000000ff */
[----:B------:R-:W-:-:S03]  /*05e0*/  @!P6 PRMT R3, R6, 0x7610, R3 ;  /* 0x000076100603e816 */ /* 0x000fc60000000003 */
[----:B-1----:R-:W-:Y:S01]  /*05f0*/  @!P6 ISETP.NE.AND P0, PT, R4, RZ, P0 ;  /* 0x000000ff0400e20c */ /* 0x002fe20000705270 */
[----:B------:R-:W-:-:S03]  /*0600*/  IMAD.MOV.U32 R4, RZ, RZ, R20 ;  /* 0x000000ffff047224 */ /* 0x000fc600078e0014 */
[----:B------:R-:W-:Y:S02]  /*0610*/  @!P6 FSEL R4, R20, R18, P0 ;  /* 0x000000121404e208 */ /* 0x000fe40000000000 */
[----:B------:R-:W-:Y:S02]  /*0620*/  @!P6 FSEL R5, R21, R19, P0 ;  /* 0x000000131505e208 */ /* 0x000fe40000000000 */
.L_x_3952:
[----:B------:R-:W-:Y:S05]  /*0630*/  BSYNC B0 ;  /* 0x0000000000007941 */ /* 0x000fea0003800000 */
.L_x_3951:
[----:B------:R-:W-:Y:S01]  /*0640*/  @!P4 ISETP.NE.AND P0, PT, R7, RZ, PT ;  /* 0x000000ff0700c20c */ /* 0x000fe20003f05270 */
[----:B------:R-:W-:Y:S01]  /*0650*/  BSSY B0, `(.L_x_3953) ;  /* 0x0000016000007945 */ /* 0x000fe20003800000 */
[----:B------:R-:W-:Y:S02]  /*0660*/  PRMT R6, R3, 0x9910, RZ ;  /* 0x0000991003067816 */ /* 0x000fe400000000ff */
[----:B------:R-:W-:Y:S02]  /*0670*/  @!P4 SEL R7, RZ, 0x1, P0 ;  /* 0x00000001ff07c807 */ /* 0x000fe40000000000 */
[----:B------:R-:W-:Y:S02]  /*0680*/  ISETP.NE.AND P0, PT, R6, RZ, PT ;  /* 0x000000ff0600720c */ /* 0x000fe40003f05270 */
[----:B------:R-:W-:-:S02]  /*0690*/  PRMT R3, RZ, 0x7610, R3 ;  /* 0x00007610ff037816 */ /* 0x000fc40000000003 */
[----:B------:R-:W-:Y:S01]  /*06a0*/  FSEL R14, R4, RZ, P0 ;  /* 0x000000ff040e7208 */ /* 0x000fe20000000000 */
[----:B------:R-:W-:Y:S01]  /*06b0*/  IMAD.MOV.U32 R4, RZ, RZ, R16 ;  /* 0x000000ffff047224 */ /* 0x000fe200078e0010 */
[----:B------:R-:W-:Y:S01]  /*06c0*/  FSEL R15, R5, -QNAN , P0 ;  /* 0xfff00000050f7808 */ /* 0x000fe20000000000 */
[----:B------:R-:W-:Y:S01]  /*06d0*/  IMAD.MOV.U32 R5, RZ, RZ, R17 ;  /* 0x000000ffff057224 */ /* 0x000fe200078e0011 */
[----:B------:R-:W-:Y:S01]  /*06e0*/  @!P4 PRMT R3, R7, 0x7610, R3 ;  /* 0x000076100703c816 */ /* 0x000fe20000000003 */
        /* <DEDUP_REMOVED lines=12> */
.L_x_3954:
[----:B------:R-:W-:Y:S05]  /*07b0*/  BSYNC B0 ;  /* 0x0000000000007941 */ /* 0x000fea0003800000 */
.L_x_3953:
[----:B------:R-:W-:-:S04]  /*07c0*/  PRMT R3, R3, 0x9910, RZ ;  /* 0x0000991003037816 */ /* 0x000fc800000000ff */
[----:B------:R-:W-:-:S04]  /*07d0*/  ISETP.NE.AND P0, PT, R3, RZ, PT ;  /* 0x000000ff0300720c */ /* 0x000fc80003f05270 */
[----:B------:R-:W-:Y:S01]  /*07e0*/  FSEL R6, R4, RZ, P0 ;  /* 0x000000ff04067208 */ /* 0x000fe20000000000 */
[----:B------:R-:W-:Y:S01]  /*07f0*/  IMAD.MOV.U32 R4, RZ, RZ, R14 ;  /* 0x000000ffff047224 */ /* 0x000fe200078e000e */
[----:B------:R-:W-:Y:S01]  /*0800*/  FSEL R7, R5, -QNAN , P0 ;  /* 0xfff0000005077808 */ /* 0x000fe20000000000 */
[----:B------:R-:W-:Y:S01]  /*0810*/  IMAD.MOV.U32 R5, RZ, RZ, R15 ;  /* 0x000000ffff057224 */ /* 0x000fe200078e000f */
[----:B------:R-:W-:Y:S05]  /*0820*/  BRA `(.L_x_3955) ;  /* 0x0000036000007947 */ /* 0x000fea0003800000 */
.L_x_3948:
        /* <DEDUP_REMOVED lines=9> */
.L_x_3957:
[----:B------:R-:W-:Y:S05]  /*08c0*/  BSYNC B0 ;  /* 0x0000000000007941 */ /* 0x000fea0003800000 */
.L_x_3956:
        /* <DEDUP_REMOVED lines=13> */
.L_x_3959:
[----:B------:R-:W-:Y:S05]  /*09a0*/  BSYNC B0 ;  /* 0x0000000000007941 */ /* 0x000fea0003800000 */
.L_x_3958:
        /* <DEDUP_REMOVED lines=23> */
.L_x_3961:
[----:B------:R-:W-:Y:S05]  /*0b20*/  BSYNC B0 ;  /* 0x0000000000007941 */ /* 0x000fea0003800000 */
.L_x_3960:
[----:B------:R-:W-:-:S04]  /*0b30*/  PRMT R3, R3, 0x9910, RZ ;  /* 0x0000991003037816 */ /* 0x000fc800000000ff */
[----:B------:R-:W-:-:S04]  /*0b40*/  ISETP.NE.AND P0, PT, R3, RZ, PT ;  /* 0x000000ff0300720c */ /* 0x000fc80003f05270 */
[----:B------:R-:W-:Y:S01]  /*0b50*/  FSEL R6, R4, RZ, P0 ;  /* 0x000000ff04067208 */ /* 0x000fe20000000000 */
[----:B------:R-:W-:Y:S01]  /*0b60*/  IMAD.MOV.U32 R4, RZ, RZ, R14 ;  /* 0x000000ffff047224 */ /* 0x000fe200078e000e */
[----:B------:R-:W-:Y:S01]  /*0b70*/  FSEL R7, R5, -QNAN , P0 ;  /* 0xfff0000005077808 */ /* 0x000fe20000000000 */
[----:B------:R-:W-:-:S04]  /*0b80*/  IMAD.MOV.U32 R5, RZ, RZ, R15 ;  /* 0x000000ffff057224 */ /* 0x000fc800078e000f */
.L_x_3955:
[----:B------:R-:W-:Y:S01]  /*0b90*/  SHFL.BFLY PT, R15, R7, 0x10, 0x1f ;  /* 0x0e001f00070f7f89 */ /* 0x000fe200000e0000 */
[----:B------:R-:W-:Y:S03]  /*0ba0*/  BSSY B0, `(.L_x_3962) ;  /* 0x00000ec000007945 */ /* 0x000fe60003800000 */
[----:B------:R-:W1:Y:S02]  /*0bb0*/  SHFL.BFLY PT, R14, R6, 0x10, 0x1f ;  /* 0x0e001f00060e7f89 */ /* 0x000e6400000e0000 */
[----:B-1----:R-:W1:-:S06]  /*0bc0*/  DSETP.GEU.AND P0, PT, R6, R14, PT ;  /* 0x0000000e0600722a */ /* 0x002e4c0003f0e000 */
[----:B-1----:R-:W-:Y:S02]  /*0bd0*/  FSEL R23, R15, R7, !P0 ;  /* 0x000000070f177208 */ /* 0x002fe40004000000 */
[----:B------:R-:W-:-:S03]  /*0be0*/  FSEL R22, R14, R6, !P0 ;  /* 0x000000060e167208 */ /* 0x000fc60004000000 */
[----:B------:R-:W-:Y:S04]  /*0bf0*/  SHFL.BFLY PT, R15, R23, 0x8, 0x1f ;  /* 0x0d001f00170f7f89 */ /* 0x000fe800000e0000 */
[----:B------:R-:W1:Y:S02]  /*0c00*/  SHFL.BFLY PT, R14, R22, 0x8, 0x1f ;  /* 0x0d001f00160e7f89 */ /* 0x000e6400000e0000 */
[----:B-1----:R-:W1:-:S06]  /*0c10*/  DSETP.GEU.AND P0, PT, R22, R14, PT ;  /* 0x0000000e1600722a */ /* 0x002e4c0003f0e000 */
[----:B-1----:R-:W-:Y:S02]  /*0c20*/  FSEL R25, R15, R23, !P0 ;  /* 0x000000170f197208 */ /* 0x002fe40004000000 */
[----:B------:R-:W-:Y:S01]  /*0c30*/  FSEL R24, R14, R22, !P0 ;  /* 0x000000160e187208 */ /* 0x000fe20004000000 */
[----:B------:R-:W-:Y:S04]  /*0c40*/  SHFL.BFLY PT, R23, R5, 0x10, 0x1f ;  /* 0x0e001f0005177f89 */ /* 0x000fe800000e0000 */
[----:B------:R-:W-:Y:S04]  /*0c50*/  SHFL.BFLY PT, R15, R25, 0x4, 0x1f ;  /* 0x0c801f00190f7f89 */ /* 0x000fe800000e0000 */
[----:B------:R-:W1:Y:S04]  /*0c60*/  SHFL.BFLY PT, R14, R24, 0x4, 0x1f ;  /* 0x0c801f00180e7f89 */ /* 0x000e6800000e0000 */
[----:B------:R-:W2:Y:S01]  /*0c70*/  SHFL.BFLY PT, R22, R4, 0x10, 0x1f ;  /* 0x0e001f0004167f89 */ /* 0x000ea200000e0000 */
[----:B-1----:R-:W1:-:S04]  /*0c80*/  DSETP.GEU.AND P0, PT, R24, R14, PT ;  /* 0x0000000e1800722a */ /* 0x002e480003f0e000 */
[----:B--2---:R-:W2:Y:S02]  /*0c90*/  DSETP.GEU.AND P6, PT, R4, R22, PT ;  /* 0x000000160400722a */ /* 0x004ea40003fce000 */
[----:B-1----:R-:W-:Y:S02]  /*0ca0*/  FSEL R27, R15, R25, !P0 ;  /* 0x000000190f1b7208 */ /* 0x002fe40004000000 */
[----:B------:R-:W-:Y:S02]  /*0cb0*/  FSEL R26, R14, R24, !P0 ;  /* 0x000000180e1a7208 */ /* 0x000fe40004000000 */
[----:B--2---:R-:W-:Y:S01]  /*0cc0*/  FSEL R24, R22, R4, !P6 ;  /* 0x0000000416187208 */ /* 0x004fe20007000000 */
[----:B------:R-:W-:Y:S01]  /*0cd0*/  SHFL.BFLY PT, R7, R27, 0x2, 0x1f ;  /* 0x0c401f001b077f89 */ /* 0x000fe200000e0000 */
[----:B------:R-:W-:-:S03]  /*0ce0*/  FSEL R25, R23, R5, !P6 ;  /* 0x0000000517197208 */ /* 0x000fc60007000000 */
[----:B------:R-:W1:Y:S04]  /*0cf0*/  SHFL.BFLY PT, R6, R26, 0x2, 0x1f ;  /* 0x0c401f001a067f89 */ /* 0x000e6800000e0000 */
[----:B------:R-:W-:Y:S04]  /*0d00*/  SHFL.BFLY PT, R23, R25, 0x8, 0x1f ;  /* 0x0d001f0019177f89 */ /* 0x000fe800000e0000 */
[----:B------:R-:W2:Y:S01]  /*0d10*/  SHFL.BFLY PT, R22, R24, 0x8, 0x1f ;  /* 0x0d001f0018167f89 */ /* 0x000ea200000e0000 */
[----:B-1----:R-:W1:-:S06]  /*0d20*/  DSETP.GEU.AND P0, PT, R26, R6, PT ;  /* 0x000000061a00722a */ /* 0x002e4c0003f0e000 */
[----:B-1----:R-:W-:Y:S01]  /*0d30*/  FSEL R7, R7, R27, !P0 ;  /* 0x0000001b07077208 */ /* 0x002fe20004000000 */
[----:B--2---:R-:W1:Y:S01]  /*0d40*/  DSETP.GEU.AND P6, PT, R24, R22, PT ;  /* 0x000000161800722a */ /* 0x004e620003fce000 */
[----:B------:R-:W-:-:S03]  /*0d50*/  FSEL R6, R6, R26, !P0 ;  /* 0x0000001a06067208 */ /* 0x000fc60004000000 */
[----:B------:R-:W-:Y:S02]  /*0d60*/  SHFL.BFLY PT, R15, R7, 0x1, 0x1f ;  /* 0x0c201f00070f7f89 */ /* 0x000fe400000e0000 */
[----:B-1----:R-:W-:Y:S02]  /*0d70*/  FSEL R26, R22, R24, !P6 ;  /* 0x00000018161a7208 */ /* 0x002fe40007000000 */
[----:B------:R-:W1:Y:S01]  /*0d80*/  SHFL.BFLY PT, R14, R6, 0x1, 0x1f ;  /* 0x0c201f00060e7f89 */ /* 0x000e6200000e0000 */
[----:B------:R-:W-:-:S03]  /*0d90*/  FSEL R27, R23, R25, !P6 ;  /* 0x00000019171b7208 */ /* 0x000fc60007000000 */
[----:B------:R-:W-:Y:S04]  /*0da0*/  SHFL.BFLY PT, R22, R26, 0x4, 0x1f ;  /* 0x0c801f001a167f89 */ /* 0x000fe800000e0000 */
[----:B------:R-:W2:Y:S01]  /*0db0*/  SHFL.BFLY PT, R23, R27, 0x4, 0x1f ;  /* 0x0c801f001b177f89 */ /* 0x000ea200000e0000 */
[----:B-1----:R-:W1:-:S06]  /*0dc0*/  DSETP.GEU.AND P0, PT, R6, R14, PT ;  /* 0x0000000e0600722a */ /* 0x002e4c0003f0e000 */
[----:B-1----:R-:W-:Y:S01]  /*0dd0*/  FSEL R6, R14, R6, !P0 ;  /* 0x000000060e067208 */ /* 0x002fe20004000000 */
[----:B--2---:R-:W1:Y:S01]  /*0de0*/  DSETP.GEU.AND P6, PT, R26, R22, PT ;  /* 0x000000161a00722a */ /* 0x004e620003fce000 */
[----:B------:R-:W-:Y:S02]  /*0df0*/  FSEL R7, R15, R7, !P0 ;  /* 0x000000070f077208 */ /* 0x000fe40004000000 */
[----:B------:R-:W-:-:S03]  /*0e00*/  CS2R R14, SRZ ;  /* 0x00000000000e7805 */ /* 0x000fc6000001ff00 */
[----:B-1----:R-:W-:Y:S02]  /*0e10*/  FSEL R28, R22, R26, !P6 ;  /* 0x0000001a161c7208 */ /* 0x002fe40007000000 */
[----:B------:R-:W-:-:S03]  /*0e20*/  FSEL R29, R23, R27, !P6 ;  /* 0x0000001b171d7208 */ /* 0x000fc60007000000 */
[----:B------:R-:W-:Y:S04]  /*0e30*/  SHFL.BFLY PT, R4, R28, 0x2, 0x1f ;  /* 0x0c401f001c047f89 */ /* 0x000fe800000e0000 */
        /* <DEDUP_REMOVED lines=8> */
[----:B------:R-:W-:Y:S02]  /*0ec0*/  FSEL R23, R5, R25, !P6 ;  /* 0x0000001905177208 */ /* 0x000fe40007000000 */
[----:B------:R-:W-:Y:S01]  /*0ed0*/  CS2R R4, SRZ ;  /* 0x0000000000047805 */ /* 0x000fe2000001ff00 */
[----:B------:R-:W-:Y:S05]  /*0ee0*/  @!P1 BRA `(.L_x_3963) ;  /* 0x000005c000009947 */ /* 0x000fea0003800000 */
[----:B------:R-:W-:Y:S01]  /*0ef0*/  BSSY B1, `(.L_x_3964) ;  /* 0x000002e000017945 */ /* 0x000fe20003800000 */
[----:B------:R-:W-:Y:S05]  /*0f00*/  @P2 BRA `(.L_x_3965) ;  /* 0x000002c000002947 */ /* 0x000fea0003800000 */
[----:B------:R-:W2:Y:S01]  /*0f10*/  LDG.E.U8 R3, [R10.64] ;  /* 0x000000040a037981 */ /* 0x000ea2000c1e1100 */
[----:B------:R-:W-:Y:S01]  /*0f20*/  CS2R R14, SRZ ;  /* 0x00000000000e7805 */ /* 0x000fe2000001ff00 */
[----:B------:R-:W-:Y:S01]  /*0f30*/  CS2R R4, SRZ ;  /* 0x0000000000047805 */ /* 0x000fe2000001ff00 */
[----:B--2---:R-:W-:-:S13]  /*0f40*/  ISETP.NE.AND P0, PT, R3, RZ, PT ;  /* 0x000000ff0300720c */ /* 0x004fda0003f05270 */
[----:B------:R-:W-:Y:S05]  /*0f50*/  @P0 BRA `(.L_x_3965) ;  /* 0x0000027000000947 */ /* 0x000fea0003800000 */
[----:B------:R-:W1:Y:S01]  /*0f60*/  DADD R20, R20, -R22 ;  /* 0x0000000014147229 */ /* 0x000e620000000816 */
[----:B------:R-:W-:Y:S01]  /*0f70*/  IMAD.MOV.U32 R14, RZ, RZ, 0x652b82fe ;  /* 0x652b82feff0e7424 */ /* 0x000fe200078e00ff */
[----:B------:R-:W-:Y:S01]  /*0f80*/  BSSY B2, `(.L_x_3966) ;  /* 0x0000023000027945 */ /* 0x000fe20003800000 */
[----:B------:R-:W-:-:S06]  /*0f90*/  IMAD.MOV.U32 R15, RZ, RZ, 0x3ff71547 ;  /* 0x3ff71547ff0f7424 */ /* 0x000fcc00078e00ff */
[----:B-1----:R-:W1:Y:S01]  /*0fa0*/  DFMA R14, R20, R14, 6.75539944105574400000e+15 ;  /* 0x43380000140e742b */ /* 0x002e62000000000e */
[----:B------:R-:W-:-:S05]  /*0fb0*/  FSETP.GEU.FTZ.AND P0, PT, |R21|, 4.1917929649353027344, PT ;  /* 0x4086232b1500780b */ /* 0x000fca0003f1e200 */
[----:B-1----:R-:W1:-:S06]  /*0fc0*/  DADD R4, R14, -6.75539944105574400000e+15 ;  /* 0xc33800000e047429 */ /* 0x002e4c0000000000 */
[----:B-1----:R-:W1:-:S06]  /*0fd0*/  DFMA R24, R4, c[0x2][0x0], R20 ;  /* 0x0080000004187a2b */ /* 0x002e4c0000000014 */
[----:B-1----:R1:W2:Y:S02]  /*0fe0*/  DFMA R4, R4, c[0x2][0x8], R24 ;  /* 0x0080020004047a2b */ /* 0x0022a40000000018 */
[----:B-1----:R-:W-:Y:S02]  /*0ff0*/  IMAD.MOV.U32 R24, RZ, RZ, 0x69ce2bdf ;  /* 0x69ce2bdfff187424 */ /* 0x002fe400078e00ff */
[----:B------:R-:W-:-:S06]  /*1000*/  IMAD.MOV.U32 R25, RZ, RZ, 0x3e5ade15 ;  /* 0x3e5ade15ff197424 */ /* 0x000fcc00078e00ff */
[----:B--2---:R-:W1:-:S06]  /*1010*/  DFMA R24, R4, R24, c[0x2][0x10] ;  /* 0x008004000418762b */ /* 0x004e4c0000000018 */
[----:B-1----:R-:W1:-:S06]  /*1020*/  DFMA R24, R4, R24, c[0x2][0x18] ;  /* 0x008006000418762b */ /* 0x002e4c0000000018 */
[----:B-1----:R-:W1:-:S06]  /*1030*/  DFMA R24, R4, R24, c[0x2][0x20] ;  /* 0x008008000418762b */ /* 0x002e4c0000000018 */
[----:B-1----:R-:W1:-:S06]  /*1040*/  DFMA R24, R4, R24, c[0x2][0x28] ;  /* 0x00800a000418762b */ /* 0x002e4c0000000018 */
[----:B-1----:R-:W1:-:S06]  /*1050*/  DFMA R24, R4, R24, c[0x2][0x30] ;  /* 0x00800c000418762b */ /* 0x002e4c0000000018 */
[----:B-1----:R-:W1:-:S06]  /*1060*/  DFMA R24, R4, R24, c[0x2][0x38] ;  /* 0x00800e000418762b */ /* 0x002e4c0000000018 */
[----:B-1----:R-:W1:-:S06]  /*1070*/  DFMA R24, R4, R24, c[0x2][0x40] ;  /* 0x008010000418762b */ /* 0x002e4c0000000018 */
[----:B-1----:R-:W1:-:S06]  /*1080*/  DFMA R24, R4, R24, c[0x2][0x48] ;  /* 0x008012000418762b */ /* 0x002e4c0000000018 */
[----:B-1----:R-:W1:-:S06]  /*1090*/  DFMA R24, R4, R24, c[0x2][0x50] ;  /* 0x008014000418762b */ /* 0x002e4c0000000018 */
[----:B-1----:R-:W1:-:S06]  /*10a0*/  DFMA R24, R4, R24, 1 ;  /* 0x3ff000000418742b */ /* 0x002e4c0000000018 */
[----:B-1----:R-:W1:-:S10]  /*10b0*/  DFMA R24, R4, R24, 1 ;  /* 0x3ff000000418742b */ /* 0x002e540000000018 */
[----:B-1----:R-:W-:Y:S02]  /*10c0*/  IMAD R5, R14, 0x100000, R25 ;  /* 0x001000000e057824 */ /* 0x002fe400078e0219 */
[----:B------:R-:W-:Y:S01]  /*10d0*/  IMAD.MOV.U32 R4, RZ, RZ, R24 ;  /* 0x000000ffff047224 */ /* 0x000fe200078e0018 */
[----:B------:R-:W-:Y:S05]  /*10e0*/  @!P0 BRA `(.L_x_3967) ;  /* 0x000000c000008947 */ /* 0x000fea0003800000 */
[----:B------:R-:W-:Y:S01]  /*10f0*/  FSETP.GEU.FTZ.AND P0, PT, |R21|, 4.2275390625, PT ;  /* 0x408748001500780b */ /* 0x000fe20003f1e200 */
[----:B------:R-:W-:-:S04]  /*1100*/  DADD R4, R20, +INF ;  /* 0x7ff0000014047429 */ /* 0x000fc80000000000 */
[----:B------:R-:W1:-:S06]  /*1110*/  DSETP.GEU.AND P2, PT, R20, RZ, PT ;  /* 0x000000ff1400722a */ /* 0x000e4c0003f4e000 */
[----:B-1----:R-:W-:Y:S02]  /*1120*/  FSEL R4, R4, RZ, P2 ;  /* 0x000000ff04047208 */ /* 0x002fe40001000000 */
[----:B------:R-:W-:Y:S02]  /*1130*/  @!P0 LEA.HI R3, R14, R14, RZ, 0x1 ;  /* 0x0000000e0e038211 */ /* 0x000fe400078f08ff */
[----:B------:R-:W-:Y:S02]  /*1140*/  FSEL R5, R5, RZ, P2 ;  /* 0x000000ff05057208 */ /* 0x000fe40001000000 */
[----:B------:R-:W-:-:S05]  /*1150*/  @!P0 SHF.R.S32.HI R3, RZ, 0x1, R3 ;  /* 0x00000001ff038819 */ /* 0x000fca0000011403 */
[----:B------:R-:W-:Y:S02]  /*1160*/  @!P0 IMAD.IADD R14, R14, 0x1, -R3 ;  /* 0x000000010e0e8824 */ /* 0x000fe400078e0a03 */
[----:B------:R-:W-:-:S03]  /*1170*/  @!P0 IMAD R25, R3, 0x100000, R25 ;  /* 0x0010000003198824 */ /* 0x000fc600078e0219 */
[----:B------:R-:W-:Y:S01]  /*1180*/  @!P0 LEA R15, R14, 0x3ff00000, 0x14 ;  /* 0x3ff000000e0f8811 */ /* 0x000fe200078ea0ff */
[----:B------:R-:W-:-:S06]  /*1190*/  @!P0 IMAD.MOV.U32 R14, RZ, RZ, RZ ;  /* 0x000000ffff0e8224 */ /* 0x000fcc00078e00ff */
[----:B------:R1:W2:-:S06]  /*11a0*/  @!P0 DMUL R4, R24, R14 ;  /* 0x0000000e18048228 */ /* 0x00028c0000000000 */
.L_x_3967:
[----:B------:R-:W-:Y:S05]  /*11b0*/  BSYNC B2 ;  /* 0x0000000000027941 */ /* 0x000fea0003800000 */
.L_x_3966:
[----:B-12---:R1:W2:-:S06]  /*11c0*/  DADD R14, RZ, R4 ;  /* 0x00000000ff0e7229 */ /* 0x00628c0000000004 */
.L_x_3965:
[----:B------:R-:W-:Y:S05]  /*11d0*/  BSYNC B1 ;  /* 0x0000000000017941 */ /* 0x000fea0003800000 */
.L_x_3964:
[----:B------:R-:W-:Y:S01]  /*11e0*/  CS2R R20, SRZ ;  /* 0x0000000000147805 */ /* 0x000fe2000001ff00 */
[----:B------:R-:W-:Y:S05]  /*11f0*/  @P3 BRA `(.L_x_3968) ;  /* 0x0000086000003947 */ /* 0x000fea0003800000 */
[----:B------:R-:W3:Y:S02]  /*1200*/  LDG.E.U8 R3, [R10.64+0x20] ;  /* 0x000020040a037981 */ /* 0x000ee4000c1e1100 */
[----:B---3--:R-:W-:-:S13]  /*1210*/  ISETP.NE.AND P0, PT, R3, RZ, PT ;  /* 0x000000ff0300720c */ /* 0x008fda0003f05270 */
[----:B------:R-:W-:Y:S05]  /*1220*/  @P0 BRA `(.L_x_3968) ;  /* 0x0000083000000947 */ /* 0x000fea0003800000 */
[----:B------:R3:W4:Y:S01]  /*1230*/  DADD R22, R18, -R22 ;  /* 0x0000000012167229 */ /* 0x0007220000000816 */
[----:B------:R-:W-:Y:S01]  /*1240*/  BSSY B1, `(.L_x_3969) ;  /* 0x0000024000017945 */ /* 0x000fe20003800000 */
[----:B---3--:R-:W-:Y:S02]  /*1250*/  IMAD.MOV.U32 R18, RZ, RZ, 0x652b82fe ;  /* 0x652b82feff127424 */ /* 0x008fe400078e00ff */
[----:B------:R-:W-:-:S06]  /*1260*/  IMAD.MOV.U32 R19, RZ, RZ, 0x3ff71547 ;  /* 0x3ff71547ff137424 */ /* 0x000fcc00078e00ff */
[----:B----4-:R-:W3:Y:S01]  /*1270*/  DFMA R18, R22, R18, 6.75539944105574400000e+15 ;  /* 0x433800001612742b */ /* 0x010ee20000000012 */
[----:B------:R-:W-:-:S05]  /*1280*/  FSETP.GEU.FTZ.AND P0, PT, |R23|, 4.1917929649353027344, PT ;  /* 0x4086232b1700780b */ /* 0x000fca0003f1e200 */
[----:B---3--:R-:W3:-:S06]  /*1290*/  DADD R20, R18, -6.75539944105574400000e+15 ;  /* 0xc338000012147429 */ /* 0x008ecc0000000000 */
[----:B---3--:R-:W3:-:S06]  /*12a0*/  DFMA R24, R20, c[0x2][0x0], R22 ;  /* 0x0080000014187a2b */ /* 0x008ecc0000000016 */
[----:B---3--:R3:W4:Y:S02]  /*12b0*/  DFMA R20, R20, c[0x2][0x8], R24 ;  /* 0x0080020014147a2b */ /* 0x0087240000000018 */
[----:B---3--:R-:W-:Y:S02]  /*12c0*/  IMAD.MOV.U32 R24, RZ, RZ, 0x69ce2bdf ;  /* 0x69ce2bdfff187424 */ /* 0x008fe400078e00ff */
[----:B------:R-:W-:-:S06]  /*12d0*/  IMAD.MOV.U32 R25, RZ, RZ, 0x3e5ade15 ;  /* 0x3e5ade15ff197424 */ /* 0x000fcc00078e00ff */
[----:B----4-:R-:W3:-:S06]  /*12e0*/  DFMA R24, R20, R24, c[0x2][0x10] ;  /* 0x008004001418762b */ /* 0x010ecc0000000018 */
[----:B---3--:R-:W3:-:S06]  /*12f0*/  DFMA R24, R20, R24, c[0x2][0x18] ;  /* 0x008006001418762b */ /* 0x008ecc0000000018 */
[----:B---3--:R-:W3:-:S06]  /*1300*/  DFMA R24, R20, R24, c[0x2][0x20] ;  /* 0x008008001418762b */ /* 0x008ecc0000000018 */
[----:B---3--:R-:W3:-:S06]  /*1310*/  DFMA R24, R20, R24, c[0x2][0x28] ;  /* 0x00800a001418762b */ /* 0x008ecc0000000018 */
[----:B---3--:R-:W3:-:S06]  /*1320*/  DFMA R24, R20, R24, c[0x2][0x30] ;  /* 0x00800c001418762b */ /* 0x008ecc0000000018 */
[----:B---3--:R-:W3:-:S06]  /*1330*/  DFMA R24, R20, R24, c[0x2][0x38] ;  /* 0x00800e001418762b */ /* 0x008ecc0000000018 */
[----:B---3--:R-:W3:-:S06]  /*1340*/  DFMA R24, R20, R24, c[0x2][0x40] ;  /* 0x008010001418762b */ /* 0x008ecc0000000018 */
[----:B---3--:R-:W3:-:S06]  /*1350*/  DFMA R24, R20, R24, c[0x2][0x48] ;  /* 0x008012001418762b */ /* 0x008ecc0000000018 */
[----:B---3--:R-:W3:-:S06]  /*1360*/  DFMA R24, R20, R24, c[0x2][0x50] ;  /* 0x008014001418762b */ /* 0x008ecc0000000018 */
[----:B---3--:R-:W3:-:S06]  /*1370*/  DFMA R24, R20, R24, 1 ;  /* 0x3ff000001418742b */ /* 0x008ecc0000000018 */
[----:B---3--:R-:W3:-:S10]  /*1380*/  DFMA R24, R20, R24, 1 ;  /* 0x3ff000001418742b */ /* 0x008ed40000000018 */
[----:B---3--:R-:W-:Y:S02]  /*1390*/  IMAD R21, R18, 0x100000, R25 ;  /* 0x0010000012157824 */ /* 0x008fe400078e0219 */
[----:B------:R-:W-:Y:S01]  /*13a0*/  IMAD.MOV.U32 R20, RZ, RZ, R24 ;  /* 0x000000ffff147224 */ /* 0x000fe200078e0018 */
[----:B------:R-:W-:Y:S05]  /*13b0*/  @!P0 BRA `(.L_x_3970) ;  /* 0x000000c000008947 */ /* 0x000fea0003800000 */
[----:B------:R-:W-:Y:S01]  /*13c0*/  FSETP.GEU.FTZ.AND P0, PT, |R23|, 4.2275390625, PT ;  /* 0x408748001700780b */ /* 0x000fe20003f1e200 */
[----:B------:R-:W-:-:S04]  /*13d0*/  DADD R20, R22, +INF ;  /* 0x7ff0000016147429 */ /* 0x000fc80000000000 */
[----:B------:R-:W3:-:S06]  /*13e0*/  DSETP.GEU.AND P2, PT, R22, RZ, PT ;  /* 0x000000ff1600722a */ /* 0x000ecc0003f4e000 */
[----:B---3--:R-:W-:Y:S02]  /*13f0*/  FSEL R20, R20, RZ, P2 ;  /* 0x000000ff14147208 */ /* 0x008fe40001000000 */
        /* <DEDUP_REMOVED lines=8> */
.L_x_3970:
[----:B------:R-:W-:Y:S05]  /*1480*/  BSYNC B1 ;  /* 0x0000000000017941 */ /* 0x000fea0003800000 */
.L_x_3969:
[----:B--2-4-:R2:W4:Y:S01]  /*1490*/  DADD R14, R14, R20 ;  /* 0x000000000e0e7229 */ /* 0x0145220000000014 */
[----:B------:R-:W-:Y:S05]  /*14a0*/  BRA `(.L_x_3968) ;  /* 0x000005b000007947 */ /* 0x000fea0003800000 */
.L_x_3963:
        /* <DEDUP_REMOVED lines=44> */
.L_x_3974:
[----:B------:R-:W-:Y:S05]  /*1770*/  BSYNC B2 ;  /* 0x0000000000027941 */ /* 0x000fea0003800000 */
.L_x_3973:
[----:B-12---:R1:W2:-:S06]  /*1780*/  DADD R14, RZ, R4 ;  /* 0x00000000ff0e7229 */ /* 0x00628c0000000004 */
.L_x_3972:
[----:B------:R-:W-:Y:S05]  /*1790*/  BSYNC B1 ;  /* 0x0000000000017941 */ /* 0x000fea0003800000 */
.L_x_3971:
        /* <DEDUP_REMOVED lines=42> */
.L_x_3976:
[----:B------:R-:W-:Y:S05]  /*1a40*/  BSYNC B1 ;  /* 0x0000000000017941 */ /* 0x000fea0003800000 */
.L_x_3975:
[----:B--2-4-:R2:W4:-:S06]  /*1a50*/  DADD R14, R14, R20 ;  /* 0x000000000e0e7229 */ /* 0x01450c0000000014 */
.L_x_3968:
[----:B------:R-:W-:Y:S05]  /*1a60*/  BSYNC B0 ;  /* 0x0000000000007941 */ /* 0x000fea0003800000 */
.L_x_3962:
[----:B------:R-:W-:Y:S01]  /*1a70*/  BSSY B0, `(.L_x_3977) ;  /* 0x00000bb000007945 */ /* 0x000fe20003800000 */
[----:B------:R-:W-:Y:S05]  /*1a80*/  @!P1 BRA `(.L_x_3978) ;  /* 0x000005c000009947 */ /* 0x000fea0003800000 */
[----:B------:R-:W-:Y:S01]  /*1a90*/  BSSY B1, `(.L_x_3979) ;  /* 0x000002e000017945 */ /* 0x000fe20003800000 */
[----:B---3--:R-:W-:Y:S01]  /*1aa0*/  CS2R R18, SRZ ;  /* 0x0000000000127805 */ /* 0x008fe2000001ff00 */
[----:B------:R-:W-:Y:S01]  /*1ab0*/  CS2R R22, SRZ ;  /* 0x0000000000167805 */ /* 0x000fe2000001ff00 */
[----:B------:R-:W-:Y:S05]  /*1ac0*/  @P4 BRA `(.L_x_3980) ;  /* 0x000002a000004947 */ /* 0x000fea0003800000 */
[----:B------:R-:W3:Y:S02]  /*1ad0*/  LDG.E.U8 R3, [R10.64] ;  /* 0x000000040a037981 */ /* 0x000ee4000c1e1100 */
[----:B---3--:R-:W-:-:S13]  /*1ae0*/  ISETP.NE.AND P0, PT, R3, RZ, PT ;  /* 0x000000ff0300720c */ /* 0x008fda0003f05270 */
[----:B------:R-:W-:Y:S05]  /*1af0*/  @P0 BRA `(.L_x_3980) ;  /* 0x0000027000000947 */ /* 0x000fea0003800000 */
[----:B------:R-:W3:Y:S01]  /*1b00*/  DADD R16, -R6, R16 ;  /* 0x0000000006107229 */ /* 0x000ee20000000110 */
[----:B0-----:R-:W-:Y:S01]  /*1b10*/  IMAD.MOV.U32 R8, RZ, RZ, 0x652b82fe ;  /* 0x652b82feff087424 */ /* 0x001fe200078e00ff */
[----:B------:R-:W-:Y:S01]  /*1b20*/  BSSY B2, `(.L_x_3981) ;  /* 0x0000023000027945 */ /* 0x000fe20003800000 */
[----:B------:R-:W-:Y:S02]  /*1b30*/  IMAD.MOV.U32 R9, RZ, RZ, 0x3ff71547 ;  /* 0x3ff71547ff097424 */ /* 0x000fe400078e00ff */
[----:B------:R-:W-:Y:S02]  /*1b40*/  IMAD.MOV.U32 R24, RZ, RZ, 0x69ce2bdf ;  /* 0x69ce2bdfff187424 */ /* 0x000fe400078e00ff */
[----:B------:R-:W-:Y:S02]  /*1b50*/  IMAD.MOV.U32 R25, RZ, RZ, 0x3e5ade15 ;  /* 0x3e5ade15ff197424 */ /* 0x000fe400078e00ff */
[----:B---3--:R-:W0:Y:S01]  /*1b60*/  DFMA R8, R16, R8, 6.75539944105574400000e+15 ;  /* 0x433800001008742b */ /* 0x008e220000000008 */
        /* <DEDUP_REMOVED lines=18> */
[----:B------:R-:W-:Y:S01]  /*1c90*/  FSETP.GEU.FTZ.AND P0, PT, |R17|, 4.2275390625, PT ;  /* 0x408748001100780b */ /* 0x000fe20003f1e200 */
[----:B------:R-:W-:-:S04]  /*1ca0*/  DADD R18, R16, +INF ;  /* 0x7ff0000010127429 */ /* 0x000fc80000000000 */
[----:B------:R-:W0:-:S06]  /*1cb0*/  DSETP.GEU.AND P1, PT, R16, RZ, PT ;  /* 0x000000ff1000722a */ /* 0x000e0c0003f2e000 */
[----:B0-----:R-:W-:Y:S02]  /*1cc0*/  FSEL R18, R18, RZ, P1 ;  /* 0x000000ff12127208 */ /* 0x001fe40000800000 */
        /* <DEDUP_REMOVED lines=8> */
.L_x_3982:
[----:B------:R-:W-:Y:S05]  /*1d50*/  BSYNC B2 ;  /* 0x0000000000027941 */ /* 0x000fea0003800000 */
.L_x_3981:
[----:B0--3--:R0:W3:-:S06]  /*1d60*/  DADD R22, RZ, R18 ;  /* 0x00000000ff167229 */ /* 0x0090cc0000000012 */
.L_x_3980:
[----:B------:R-:W-:Y:S05]  /*1d70*/  BSYNC B1 ;  /* 0x0000000000017941 */ /* 0x000fea0003800000 */
.L_x_3979:
[----:B------:R-:W-:Y:S01]  /*1d80*/  CS2R R16, SRZ ;  /* 0x0000000000107805 */ /* 0x000fe2000001ff00 */
[----:B------:R-:W-:Y:S05]  /*1d90*/  @P5 BRA `(.L_x_3983) ;  /* 0x0000088000005947 */ /* 0x000fea0003800000 */
[----:B0-----:R-:W5:Y:S02]  /*1da0*/  LDG.E.U8 R10, [R10.64+0x20] ;  /* 0x000020040a0a7981 */ /* 0x001f64000c1e1100 */
[----:B-----5:R-:W-:-:S13]  /*1db0*/  ISETP.NE.AND P0, PT, R10, RZ, PT ;  /* 0x000000ff0a00720c */ /* 0x020fda0003f05270 */
[----:B------:R-:W-:Y:S05]  /*1dc0*/  @P0 BRA `(.L_x_3983) ;  /* 0x0000085000000947 */ /* 0x000fea0003800000 */
[----:B------:R0:W5:Y:S01]  /*1dd0*/  DADD R12, -R6, R12 ;  /* 0x00000000060c7229 */ /* 0x000162000000010c */
[----:B------:R-:W-:Y:S01]  /*1de0*/  IMAD.MOV.U32 R16, RZ, RZ, 0x69ce2bdf ;  /* 0x69ce2bdfff107424 */ /* 0x000fe200078e00ff */
[----:B------:R-:W-:Y:S01]  /*1df0*/  BSSY B1, `(.L_x_3984) ;  /* 0x0000023000017945 */ /* 0x000fe20003800000 */
[----:B0-----:R-:W-:Y:S02]  /*1e00*/  IMAD.MOV.U32 R6, RZ, RZ, 0x652b82fe ;  /* 0x652b82feff067424 */ /* 0x001fe400078e00ff */
[----:B------:R-:W-:Y:S02]  /*1e10*/  IMAD.MOV.U32 R7, RZ, RZ, 0x3ff71547 ;  /* 0x3ff71547ff077424 */ /* 0x000fe400078e00ff */
[----:B------:R-:W-:-:S03]  /*1e20*/  IMAD.MOV.U32 R17, RZ, RZ, 0x3e5ade15 ;  /* 0x3e5ade15ff117424 */ /* 0x000fc600078e00ff */
[----:B-----5:R-:W-:Y:S01]  /*1e30*/  FSETP.GEU.FTZ.AND P0, PT, |R13|, 4.1917929649353027344, PT ;  /* 0x4086232b0d00780b */ /* 0x020fe20003f1e200 */
        /* <DEDUP_REMOVED lines=29> */
[----:B------:R0:W1:-:S06]  /*2010*/  @!P0 DMUL R16, R8, R6 ;  /* 0x0000000608108228 */ /* 0x00004c0000000000 */
.L_x_3985:
[----:B------:R-:W-:Y:S05]  /*2020*/  BSYNC B1 ;  /* 0x0000000000017941 */ /* 0x000fea0003800000 */
.L_x_3984:
[----:B-1-3--:R1:W3:Y:S01]  /*2030*/  DADD R22, R22, R16 ;  /* 0x0000000016167229 */ /* 0x00a2e20000000010 */
[----:B------:R-:W-:Y:S05]  /*2040*/  BRA `(.L_x_3983) ;  /* 0x000005d000007947 */ /* 0x000fea0003800000 */
.L_x_3978:
[----:B------:R-:W-:Y:S01]  /*2050*/  BSSY B1, `(.L_x_3986) ;  /* 0x0000030000017945 */ /* 0x000fe20003800000 */
[----:B---3--:R-:W-:Y:S01]  /*2060*/  CS2R R18, SRZ ;  /* 0x0000000000127805 */ /* 0x008fe2000001ff00 */
[----:B------:R-:W-:Y:S01]  /*2070*/  CS2R R22, SRZ ;  /* 0x0000000000167805 */ /* 0x000fe2000001ff00 */
[----:B------:R-:W-:Y:S05]  /*2080*/  @P4 BRA `(.L_x_3987) ;  /* 0x000002c000004947 */ /* 0x000fea0003800000 */
[----:B------:R-:W3:Y:S01]  /*2090*/  LDG.E.U8 R3, [R8.64] ;  /* 0x0000000408037981 */ /* 0x000ee2000c1e1100 */
[----:B------:R-:W-:Y:S01]  /*20a0*/  CS2R R18, SRZ ;  /* 0x0000000000127805 */ /* 0x000fe2000001ff00 */
[----:B------:R-:W-:Y:S01]  /*20b0*/  CS2R R22, SRZ ;  /* 0x0000000000167805 */ /* 0x000fe2000001ff00 */
        /* <DEDUP_REMOVED lines=39> */
.L_x_3989:
[----:B------:R-:W-:Y:S05]  /*2330*/  BSYNC B2 ;  /* 0x0000000000027941 */ /* 0x000fea0003800000 */
.L_x_3988:
[----:B0--3--:R0:W3:-:S06]  /*2340*/  DADD R22, RZ, R18 ;  /* 0x00000000ff167229 */ /* 0x0090cc0000000012 */
.L_x_3987:
[----:B------:R-:W-:Y:S05]  /*2350*/  BSYNC B1 ;  /* 0x0000000000017941 */ /* 0x000fea0003800000 */
.L_x_3986:
        /* <DEDUP_REMOVED lines=42> */
.L_x_3991:
[----:B------:R-:W-:Y:S05]  /*2600*/  BSYNC B1 ;  /* 0x0000000000017941 */ /* 0x000fea0003800000 */
.L_x_3990:
[----:B-1-3--:R1:W3:-:S06]  /*2610*/  DADD R22, R22, R16 ;  /* 0x0000000016167229 */ /* 0x00a2cc0000000010 */
.L_x_3983:
[----:B------:R-:W-:Y:S05]  /*2620*/  BSYNC B0 ;  /* 0x0000000000007941 */ /* 0x000fea0003800000 */
.L_x_3977:
[----:B0-2-4-:R-:W-:Y:S01]  /*2630*/  SHFL.BFLY PT, R7, R15, 0x10, 0x1f ;  /* 0x0e001f000f077f89 */ /* 0x015fe200000e0000 */
[----:B------:R-:W-:-:S03]  /*2640*/  IMAD.MOV.U32 R3, RZ, RZ, -0x2 ;  /* 0xfffffffeff037424 */ /* 0x000fc600078e00ff */
[----:B------:R-:W0:Y:S01]  /*2650*/  SHFL.BFLY PT, R6, R14, 0x10, 0x1f ;  /* 0x0e001f000e067f89 */ /* 0x000e2200000e0000 */
[----:B------:R-:W-:-:S03]  /*2660*/  IMAD R0, R0, R3, c[0x0][0x170] ;  /* 0x00005c0000007624 */ /* 0x000fc600078e0203 */
[----:B---3--:R-:W-:Y:S02]  /*2670*/  SHFL.BFLY PT, R9, R23, 0x10, 0x1f ;  /* 0x0e001f0017097f89 */ /* 0x008fe400000e0000 */
[----:B------:R-:W-:Y:S02]  /*2680*/  IMNMX R0, R0, 0x2, PT ;  /* 0x0000000200007817 */ /* 0x000fe40003800200 */
[----:B------:R-:W2:Y:S02]  /*2690*/  SHFL.BFLY PT, R8, R22, 0x10, 0x1f ;  /* 0x0e001f0016087f89 */ /* 0x000ea400000e0000 */
[----:B------:R-:W-:Y:S01]  /*26a0*/  ISETP.GE.AND P0, PT, R0, 0x1, PT ;  /* 0x000000010000780c */ /* 0x000fe20003f06270 */
[----:B0-----:R-:W0:-:S07]  /*26b0*/  DADD R6, R6, R14 ;  /* 0x0000000006067229 */ /* 0x001e0e000000000e */
[----:B0-----:R-:W-:Y:S01]  /*26c0*/  SHFL.BFLY PT, R11, R7, 0x8, 0x1f ;  /* 0x0d001f00070b7f89 */ /* 0x001fe200000e0000 */
[----:B--2---:R-:W0:-:S03]  /*26d0*/  DADD R8, R8, R22 ;  /* 0x0000000008087229 */ /* 0x004e060000000016 */
[----:B------:R-:W2:Y:S04]  /*26e0*/  SHFL.BFLY PT, R10, R6, 0x8, 0x1f ;  /* 0x0d001f00060a7f89 */ /* 0x000ea800000e0000 */
[----:B0-----:R-:W-:Y:S04]  /*26f0*/  SHFL.BFLY PT, R13, R9, 0x8, 0x1f ;  /* 0x0d001f00090d7f89 */ /* 0x001fe800000e0000 */
[----:B------:R-:W0:Y:S01]  /*2700*/  SHFL.BFLY PT, R12, R8, 0x8, 0x1f ;  /* 0x0d001f00080c7f89 */ /* 0x000e2200000e0000 */
[----:B--2---:R-:W2:-:S07]  /*2710*/  DADD R10, R6, R10 ;  /* 0x00000000060a7229 */ /* 0x004e8e000000000a */
[----:B--2---:R-:W-:Y:S01]  /*2720*/  SHFL.BFLY PT, R25, R11, 0x4, 0x1f ;  /* 0x0c801f000b197f89 */ /* 0x004fe200000e0000 */
[----:B0-----:R-:W0:-:S03]  /*2730*/  DADD R12, R8, R12 ;  /* 0x00000000080c7229 */ /* 0x001e06000000000c */
        /* <DEDUP_REMOVED lines=13> */
[----:B0-----:R0:W3:Y:S04]  /*2810*/  SHFL.BFLY PT, R13, R9, 0x1, 0x1f ;  /* 0x0c201f00090d7f89 */ /* 0x0010e800000e0000 */
[----:B------:R0:W4:Y:S01]  /*2820*/  SHFL.BFLY PT, R12, R8, 0x1, 0x1f ;  /* 0x0c201f00080c7f89 */ /* 0x00012200000e0000 */
[----:B--2---:R0:W2:Y:S01]  /*2830*/  DADD R14, R6, R14 ;  /* 0x00000000060e7229 */ /* 0x0040a2000000000e */
[----:B------:R-:W-:Y:S10]  /*2840*/  @!P0 EXIT ;  /* 0x000000000000894d */ /* 0x000ff40003800000 */
[----:B------:R-:W-:Y:S01]  /*2850*/  ISETP.GE.AND P1, PT, R2, c[0x0][0x178], PT ;  /* 0x00005e0002007a0c */ /* 0x000fe20003f26270 */
[----:B------:R-:W-:Y:S01]  /*2860*/  BSSY B0, `(.L_x_3992) ;  /* 0x0000048000007945 */ /* 0x000fe20003800000 */
[----:B---34-:R3:W4:-:S11]  /*2870*/  DADD R12, R8, R12 ;  /* 0x00000000080c7229 */ /* 0x018716000000000c */
[----:B------:R-:W-:Y:S05]  /*2880*/  @P1 BRA `(.L_x_3993) ;  /* 0x0000045000001947 */ /* 0x000fea0003800000 */
[----:B--234-:R-:W2:Y:S01]  /*2890*/  DSETP.NEU.AND P2, PT, R14, RZ, PT ;  /* 0x000000ff0e00722a */ /* 0x01cea20003f4d000 */
[----:B------:R-:W-:Y:S01]  /*28a0*/  BSSY B1, `(.L_x_3994) ;  /* 0x0000018000017945 */ /* 0x000fe20003800000 */
[----:B0-----:R-:W-:Y:S02]  /*28b0*/  IMAD.MOV.U32 R6, RZ, RZ, 0x0 ;  /* 0x00000000ff067424 */ /* 0x001fe400078e00ff */
[----:B------:R-:W-:-:S10]  /*28c0*/  IMAD.MOV.U32 R7, RZ, RZ, 0x7ff80000 ;  /* 0x7ff80000ff077424 */ /* 0x000fd400078e00ff */
[----:B--2---:R-:W-:Y:S05]  /*28d0*/  @!P2 BRA `(.L_x_3995) ;  /* 0x000001400000a947 */ /* 0x004fea0003800000 */
        /* <DEDUP_REMOVED lines=18> */
[----:B-1----:R-:W-:Y:S05]  /*2a00*/  CALL.REL.NOINC `($__internal_5_$__cuda_sm20_div_rn_f64_full) ;  /* 0x0000083000007944 */ /* 0x002fea0003c00000 */
.L_x_3996:
[----:B------:R-:W-:Y:S05]  /*2a10*/  BSYNC B2 ;  /* 0x0000000000027941 */ /* 0x000fea0003800000 */
.L_x_3995:
[----:B------:R-:W-:Y:S05]  /*2a20*/  BSYNC B1 ;  /* 0x0000000000017941 */ /* 0x000fea0003800000 */
.L_x_3994:
[----:B------:R-:W0:Y:S01]  /*2a30*/  S2R R0, SR_TID.Y ;  /* 0x0000000000007919 */ /* 0x000e220000002200 */
[----:B-1----:R-:W-:-:S03]  /*2a40*/  IADD3 R4, R2, 0x20, RZ ;  /* 0x0000002002047810 */ /* 0x002fc60007ffe0ff */
        /* <DEDUP_REMOVED lines=8> */
[----:B------:R-:W-:-:S03]  /*2ad0*/  ISETP.GE.AND P0, PT, R4, c[0x0][0x178], PT ;  /* 0x00005e0004007a0c */ /* 0x000fc60003f06270 */
[----:B------:R0:W-:Y:S10]  /*2ae0*/  STG.E.64 [R10.64], R6 ;  /* 0x000000060a007986 */ /* 0x0001f4000c101b04 */
[----:B------:R-:W-:Y:S05]  /*2af0*/  @P0 BRA `(.L_x_3993) ;  /* 0x000001e000000947 */ /* 0x000fea0003800000 */
[----:B------:R-:W-:Y:S01]  /*2b00*/  BSSY B1, `(.L_x_3997) ;  /* 0x000001c000017945 */ /* 0x000fe20003800000 */
[----:B------:R-:W-:-:S02]  /*2b10*/  IMAD.MOV.U32 R4, RZ, RZ, 0x0 ;  /* 0x00000000ff047424 */ /* 0x000fc400078e00ff */
[----:B------:R-:W-:Y:S01]  /*2b20*/  IMAD.MOV.U32 R5, RZ, RZ, 0x7ff80000 ;  /* 0x7ff80000ff057424 */ /* 0x000fe200078e00ff */
[----:B------:R-:W-:Y:S05]  /*2b30*/  @!P2 BRA `(.L_x_3998) ;  /* 0x000001800000a947 */ /* 0x000fea0003800000 */
[----:B------:R-:W1:Y:S01]  /*2b40*/  MUFU.RCP64H R5, R15 ;  /* 0x0000000f00057308 */ /* 0x000e620000001800 */
[----:B------:R-:W-:Y:S01]  /*2b50*/  IMAD.MOV.U32 R4, RZ, RZ, 0x1 ;  /* 0x00000001ff047424 */ /* 0x000fe200078e00ff */
[----:B------:R-:W-:Y:S01]  /*2b60*/  FSETP.GEU.AND P2, PT, |R21|, 6.5827683646048100446e-37, PT ;  /* 0x036000001500780b */ /* 0x000fe20003f4e200 */
[----:B------:R-:W-:Y:S04]  /*2b70*/  BSSY B2, `(.L_x_3998) ;  /* 0x0000014000027945 */ /* 0x000fe80003800000 */
[----:B01----:R-:W0:-:S06]  /*2b80*/  DFMA R6, -R14, R4, 1 ;  /* 0x3ff000000e06742b */ /* 0x003e0c0000000104 */
        /* <DEDUP_REMOVED lines=15> */
[----:B------:R-:W-:Y:S05]  /*2c80*/  CALL.REL.NOINC `($__internal_5_$__cuda_sm20_div_rn_f64_full) ;  /* 0x000005b000007944 */ /* 0x000fea0003c00000 */
[----:B------:R-:W-:Y:S02]  /*2c90*/  IMAD.MOV.U32 R4, RZ, RZ, R6 ;  /* 0x000000ffff047224 */ /* 0x000fe400078e0006 */
[----:B------:R-:W-:Y:S02]  /*2ca0*/  IMAD.MOV.U32 R5, RZ, RZ, R7 ;  /* 0x000000ffff057224 */ /* 0x000fe400078e0007 */
.L_x_3999:
[----:B------:R-:W-:Y:S05]  /*2cb0*/  BSYNC B2 ;  /* 0x0000000000027941 */ /* 0x000fea0003800000 */
.L_x_3998:
[----:B------:R-:W-:Y:S05]  /*2cc0*/  BSYNC B1 ;  /* 0x0000000000017941 */ /* 0x000fea0003800000 */
.L_x_3997:
[----:B------:R2:W-:Y:S02]  /*2cd0*/  STG.E.64 [R10.64+0x100], R4 ;  /* 0x000100040a007986 */ /* 0x0005e4000c101b04 */
.L_x_3993:
[----:B---34-:R-:W-:Y:S05]  /*2ce0*/  BSYNC B0 ;  /* 0x0000000000007941 */ /* 0x018fea0003800000 */
.L_x_3992:
[----:B------:R-:W3:Y:S01]  /*2cf0*/  S2R R0, SR_TID.Y ;  /* 0x0000000000007919 */ /* 0x000ee20000002200 */
[----:B-12---:R-:W-:-:S03]  /*2d00*/  IMAD.MOV.U32 R5, RZ, RZ, -0x2 ;  /* 0xfffffffeff057424 */ /* 0x006fc600078e00ff */
[----:B------:R-:W3:Y:S02]  /*2d10*/  S2R R3, SR_CTAID.X ;  /* 0x0000000000037919 */ /* 0x000ee40000002500 */
[----:B---3--:R-:W-:-:S04]  /*2d20*/  IMAD R0, R3, c[0x0][0x4], R0 ;  /* 0x0000010003007a24 */ /* 0x008fc800078e0200 */
[----:B------:R-:W-:-:S05]  /*2d30*/  IMAD R0, R0, R5, c[0x0][0x170] ;  /* 0x00005c0000007624 */ /* 0x000fca00078e0205 */
[----:B------:R-:W-:-:S13]  /*2d40*/  ISETP.GE.AND P0, PT, R0, 0x2, PT ;  /* 0x000000020000780c */ /* 0x000fda0003f06270 */
[----:B------:R-:W-:Y:S05]  /*2d50*/  @!P0 EXIT ;  /* 0x000000000000894d */ /* 0x000fea0003800000 */
[----:B------:R-:W-:Y:S05]  /*2d60*/  @P1 EXIT ;  /* 0x000000000000194d */ /* 0x000fea0003800000 */
[----:B------:R-:W1:Y:S01]  /*2d70*/  DSETP.NEU.AND P1, PT, R12, RZ, PT ;  /* 0x000000ff0c00722a */ /* 0x000e620003f2d000 */
[----:B------:R-:W-:Y:S01]  /*2d80*/  BSSY B0, `(.L_x_4000) ;  /* 0x000001c000007945 */ /* 0x000fe20003800000 */
[----:B------:R-:W-:Y:S02]  /*2d90*/  IMAD.MOV.U32 R4, RZ, RZ, 0x0 ;  /* 0x00000000ff047424 */ /* 0x000fe400078e00ff */
[----:B------:R-:W-:-:S10]  /*2da0*/  IMAD.MOV.U32 R5, RZ, RZ, 0x7ff80000 ;  /* 0x7ff80000ff057424 */ /* 0x000fd400078e00ff */
[----:B-1----:R-:W-:Y:S05]  /*2db0*/  @!P1 BRA `(.L_x_4001) ;  /* 0x0000018000009947 */ /* 0x002fea0003800000 */
        /* <DEDUP_REMOVED lines=23> */
.L_x_4002:
[----:B------:R-:W-:Y:S05]  /*2f30*/  BSYNC B1 ;  /* 0x0000000000017941 */ /* 0x000fea0003800000 */
.L_x_4001:
[----:B------:R-:W-:Y:S05]  /*2f40*/  BSYNC B0 ;  /* 0x0000000000007941 */ /* 0x000fea0003800000 */
.L_x_4000:
[----:B------:R-:W2:Y:S01]  /*2f50*/  S2R R0, SR_TID.Y ;  /* 0x0000000000007919 */ /* 0x000ea20000002200 */
[----:B0-----:R-:W-:Y:S01]  /*2f60*/  IMAD.MOV.U32 R6, RZ, RZ, c[0x0][0x178] ;  /* 0x00005e00ff067624 */ /* 0x001fe200078e00ff */
[----:B------:R-:W-:-:S02]  /*2f70*/  IADD3 R2, R2, 0x20, RZ ;  /* 0x0000002002027810 */ /* 0x000fc40007ffe0ff */
[----:B------:R-:W2:Y:S04]  /*2f80*/  S2R R3, SR_CTAID.X ;  /* 0x0000000000037919 */ /* 0x000ea80000002500 */
[----:B------:R-:W0:Y:S01]  /*2f90*/  S2R R7, SR_TID.X ;  /* 0x0000000000077919 */ /* 0x000e220000002100 */
[----:B--2---:R-:W-:-:S04]  /*2fa0*/  IMAD R0, R3, c[0x0][0x4], R0 ;  /* 0x0000010003007a24 */ /* 0x004fc800078e0200 */
[----:B------:R-:W-:-:S04]  /*2fb0*/  IMAD.SHL.U32 R0, R0, 0x2, RZ ;  /* 0x0000000200007824 */ /* 0x000fc800078e00ff */
[----:B0-----:R-:W-:-:S05]  /*2fc0*/  IMAD R0, R0, c[0x0][0x174], R7 ;  /* 0x00005d0000007a24 */ /* 0x001fca00078e0207 */
[----:B------:R-:W-:Y:S02]  /*2fd0*/  SHF.R.S32.HI R3, RZ, 0x1f, R0 ;  /* 0x0000001fff037819 */ /* 0x000fe40000011400 */
[----:B------:R-:W-:-:S04]  /*2fe0*/  IADD3 R0, P0, R0, c[0x0][0x178], RZ ;  /* 0x00005e0000007a10 */ /* 0x000fc80007f1e0ff */
[----:B------:R-:W-:Y:S02]  /*2ff0*/  LEA.HI.X.SX32 R3, R6, R3, 0x1, P0 ;  /* 0x0000000306037211 */ /* 0x000fe400000f0eff */
[----:B------:R-:W-:-:S04]  /*3000*/  LEA R10, P0, R0, c[0x0][0x160], 0x3 ;  /* 0x00005800000a7a11 */ /* 0x000fc800078018ff */
[----:B------:R-:W-:Y:S02]  /*3010*/  LEA.HI.X R11, R0, c[0x0][0x164], R3, 0x3, P0 ;  /* 0x00005900000b7a11 */ /* 0x000fe400000f1c03 */
[----:B------:R-:W-:-:S03]  /*3020*/  ISETP.GE.AND P0, PT, R2, c[0x0][0x178], PT ;  /* 0x00005e0002007a0c */ /* 0x000fc60003f06270 */
[----:B------:R0:W-:Y:S10]  /*3030*/  STG.E.64 [R10.64], R4 ;  /* 0x000000040a007986 */ /* 0x0001f4000c101b04 */
[----:B------:R-:W-:Y:S05]  /*3040*/  @P0 EXIT ;  /* 0x000000000000094d */ /* 0x000fea0003800000 */
[----:B------:R-:W-:Y:S01]  /*3050*/  BSSY B0, `(.L_x_4003) ;  /* 0x000001c000007945 */ /* 0x000fe20003800000 */
[----:B------:R-:W-:-:S02]  /*3060*/  IMAD.MOV.U32 R2, RZ, RZ, 0x0 ;  /* 0x00000000ff027424 */ /* 0x000fc400078e00ff */
[----:B------:R-:W-:Y:S01]  /*3070*/  IMAD.MOV.U32 R3, RZ, RZ, 0x7ff80000 ;  /* 0x7ff80000ff037424 */ /* 0x000fe200078e00ff */
[----:B------:R-:W-:Y:S05]  /*3080*/  @!P1 BRA `(.L_x_4004) ;  /* 0x0000018000009947 */ /* 0x000fea0003800000 */
[----:B------:R-:W2:Y:S01]  /*3090*/  MUFU.RCP64H R3, R13 ;  /* 0x0000000d00037308 */ /* 0x000ea20000001800 */
[----:B------:R-:W-:Y:S01]  /*30a0*/  IMAD.MOV.U32 R2, RZ, RZ, 0x1 ;  /* 0x00000001ff027424 */ /* 0x000fe200078e00ff */
[----:B------:R-:W-:Y:S01]  /*30b0*/  FSETP.GEU.AND P1, PT, |R17|, 6.5827683646048100446e-37, PT ;  /* 0x036000001100780b */ /* 0x000fe20003f2e200 */
[----:B------:R-:W-:Y:S04]  /*30c0*/  BSSY B1, `(.L_x_4004) ;  /* 0x0000014000017945 */ /* 0x000fe80003800000 */
[----:B0-2---:R-:W0:-:S06]  /*30d0*/  DFMA R4, -R12, R2, 1 ;  /* 0x3ff000000c04742b */ /* 0x005e0c0000000102 */
        /* <DEDUP_REMOVED lines=14> */
[----:B-1----:R-:W-:Y:S02]  /*31c0*/  IMAD.MOV.U32 R24, RZ, RZ, R13 ;  /* 0x000000ffff187224 */ /* 0x002fe400078e000d */
[----:B------:R-:W-:Y:S05]  /*31d0*/  CALL.REL.NOINC `($__internal_5_$__cuda_sm20_div_rn_f64_full) ;  /* 0x0000006000007944 */ /* 0x000fea0003c00000 */
[----:B------:R-:W-:Y:S02]  /*31e0*/  IMAD.MOV.U32 R2, RZ, RZ, R6 ;  /* 0x000000ffff027224 */ /* 0x000fe400078e0006 */
[----:B------:R-:W-:Y:S02]  /*31f0*/  IMAD.MOV.U32 R3, RZ, RZ, R7 ;  /* 0x000000ffff037224 */ /* 0x000fe400078e0007 */
.L_x_4005:
[----:B------:R-:W-:Y:S05]  /*3200*/  BSYNC B1 ;  /* 0x0000000000017941 */ /* 0x000fea0003800000 */
.L_x_4004:
[----:B------:R-:W-:Y:S05]  /*3210*/  BSYNC B0 ;  /* 0x0000000000007941 */ /* 0x000fea0003800000 */
.L_x_4003:
[----:B------:R-:W-:Y:S01]  /*3220*/  STG.E.64 [R10.64+0x100], R2 ;  /* 0x000100020a007986 */ /* 0x000fe2000c101b04 */
[----:B------:R-:W-:Y:S05]  /*3230*/  EXIT ;  /* 0x000000000000794d */ /* 0x000fea0003800000 */
        .weak           $__internal_5_$__cuda_sm20_div_rn_f64_full
        .type           $__internal_5_$__cuda_sm20_div_rn_f64_full,@function
        .size           $__internal_5_$__cuda_sm20_div_rn_f64_full,(.L_x_10884 - $__internal_5_$__cuda_sm20_div_rn_f64_full)
$__internal_5_$__cuda_sm20_div_rn_f64_full:
[----:B------:R-:W-:Y:S01]  /*3240*/  IMAD.MOV.U32 R9, RZ, RZ, R5 ;  /* 0x000000ffff097224 */ /* 0x000fe200078e0005 */
[C---:B------:R-:W-:Y:S01]  /*3250*/  FSETP.GEU.AND P0, PT, |R24|.reuse, 1.469367938527859385e-39, PT ;  /* 0x001000001800780b */ /* 0x040fe20003f0e200 */
[----:B------:R-:W-:Y:S01]  /*3260*/  IMAD.MOV.U32 R8, RZ, RZ, R4 ;  /* 0x000000ffff087224 */ /* 0x000fe200078e0004 */
[----:B------:R-:W-:Y:S01]  /*3270*/  LOP3.LUT R6, R24, 0x800fffff, RZ, 0xc0, !PT ;  /* 0x800fffff18067812 */ /* 0x000fe200078ec0ff */
[----:B------:R-:W-:Y:S01]  /*3280*/  IMAD.MOV.U32 R5, RZ, RZ, R24 ;  /* 0x000000ffff057224 */ /* 0x000fe200078e0018 */
[C---:B------:R-:W-:Y:S01]  /*3290*/  FSETP.GEU.AND P4, PT, |R9|.reuse, 1.469367938527859385e-39, PT ;  /* 0x001000000900780b */ /* 0x040fe20003f8e200 */
[--C-:B------:R-:W-:Y:S01]  /*32a0*/  IMAD.MOV.U32 R4, RZ, RZ, R23.reuse ;  /* 0x000000ffff047224 */ /* 0x100fe200078e0017 */
[----:B------:R-:W-:Y:S01]  /*32b0*/  LOP3.LUT R7, R6, 0x3ff00000, RZ, 0xfc, !PT ;  /* 0x3ff0000006077812 */ /* 0x000fe200078efcff */
[----:B------:R-:W-:Y:S01]  /*32c0*/  IMAD.MOV.U32 R6, RZ, RZ, R23 ;  /* 0x000000ffff067224 */ /* 0x000fe200078e0017 */
[----:B------:R-:W-:Y:S01]  /*32d0*/  LOP3.LUT R3, R9, 0x7ff00000, RZ, 0xc0, !PT ;  /* 0x7ff0000009037812 */ /* 0x000fe200078ec0ff */
[----:B------:R-:W-:Y:S01]  /*32e0*/  IMAD.MOV.U32 R26, RZ, RZ, 0x1ca00000 ;  /* 0x1ca00000ff1a7424 */ /* 0x000fe200078e00ff */
[----:B------:R-:W-:Y:S01]  /*32f0*/  LOP3.LUT R28, R24, 0x7ff00000, RZ, 0xc0, !PT ;  /* 0x7ff00000181c7812 */ /* 0x000fe200078ec0ff */
[----:B------:R-:W-:Y:S01]  /*3300*/  IMAD.MOV.U32 R24, RZ, RZ, 0x1 ;  /* 0x00000001ff187424 */ /* 0x000fe200078e00ff */
[----:B------:R-:W-:Y:S01]  /*3310*/  BSSY B3, `(.L_x_4006) ;  /* 0x000004f000037945 */ /* 0x000fe20003800000 */
[----:B------:R-:W0:Y:S01]  /*3320*/  @!P0 DMUL R6, R4, 8.98846567431157953865e+307 ;  /* 0x7fe0000004068828 */ /* 0x000e220000000000 */
[----:B------:R-:W-:-:S03]  /*3330*/  ISETP.GE.U32.AND P3, PT, R3, R28, PT ;  /* 0x0000001c0300720c */ /* 0x000fc60003f66070 */
[----:B------:R-:W-:Y:S01]  /*3340*/  @!P4 LOP3.LUT R22, R5, 0x7ff00000, RZ, 0xc0, !PT ;  /* 0x7ff000000516c812 */ /* 0x000fe200078ec0ff */
[----:B------:R-:W-:Y:S01]  /*3350*/  @!P4 IMAD.MOV.U32 R30, RZ, RZ, RZ ;  /* 0x000000ffff1ec224 */ /* 0x000fe200078e00ff */
[----:B0-----:R-:W0:Y:S01]  /*3360*/  MUFU.RCP64H R25, R7 ;  /* 0x0000000700197308 */ /* 0x001e220000001800 */
[C---:B------:R-:W-:Y:S02]  /*3370*/  SEL R23, R26.reuse, 0x63400000, !P3 ;  /* 0x634000001a177807 */ /* 0x040fe40005800000 */
[----:B------:R-:W-:Y:S02]  /*3380*/  @!P4 ISETP.GE.U32.AND P5, PT, R3, R22, PT ;  /* 0x000000160300c20c */ /* 0x000fe40003fa6070 */
[----:B------:R-:W-:Y:S02]  /*3390*/  LOP3.LUT R23, R23, 0x800fffff, R9, 0xf8, !PT ;  /* 0x800fffff17177812 */ /* 0x000fe400078ef809 */
[----:B------:R-:W-:Y:S02]  /*33a0*/  @!P4 SEL R27, R26, 0x63400000, !P5 ;  /* 0x634000001a1bc807 */ /* 0x000fe40006800000 */
[----:B------:R-:W-:-:S02]  /*33b0*/  @!P0 LOP3.LUT R28, R7, 0x7ff00000, RZ, 0xc0, !PT ;  /* 0x7ff00000071c8812 */ /* 0x000fc400078ec0ff */
[----:B------:R-:W-:Y:S01]  /*33c0*/  @!P4 LOP3.LUT R22, R27, 0x80000000, R9, 0xf8, !PT ;  /* 0x800000001b16c812 */ /* 0x000fe200078ef809 */
[----:B------:R-:W-:-:S03]  /*33d0*/  IMAD.MOV.U32 R27, RZ, RZ, R3 ;  /* 0x000000ffff1b7224 */ /* 0x000fc600078e0003 */
[----:B------:R-:W-:Y:S01]  /*33e0*/  @!P4 LOP3.LUT R31, R22, 0x100000, RZ, 0xfc, !PT ;  /* 0x00100000161fc812 */ /* 0x000fe200078efcff */
[----:B------:R-:W-:-:S06]  /*33f0*/  IMAD.MOV.U32 R22, RZ, RZ, R8 ;  /* 0x000000ffff167224 */ /* 0x000fcc00078e0008 */
[----:B------:R-:W-:-:S04]  /*3400*/  @!P4 DFMA R22, R22, 2, -R30 ;  /* 0x400000001616c82b */ /* 0x000fc8000000081e */
[----:B0-----:R-:W0:-:S06]  /*3410*/  DFMA R30, R24, -R6, 1 ;  /* 0x3ff00000181e742b */ /* 0x001e0c0000000806 */
[----:B0-----:R-:W0:Y:S01]  /*3420*/  DFMA R30, R30, R30, R30 ;  /* 0x0000001e1e1e722b */ /* 0x001e22000000001e */
[----:B------:R-:W-:-:S04]  /*3430*/  @!P4 LOP3.LUT R27, R23, 0x7ff00000, RZ, 0xc0, !PT ;  /* 0x7ff00000171bc812 */ /* 0x000fc800078ec0ff */
[----:B------:R-:W-:Y:S01]  /*3440*/  IADD3 R29, R27, -0x1, RZ ;  /* 0xffffffff1b1d7810 */ /* 0x000fe20007ffe0ff */
[----:B0-----:R-:W0:-:S03]  /*3450*/  DFMA R24, R24, R30, R24 ;  /* 0x0000001e1818722b */ /* 0x001e060000000018 */
[----:B------:R-:W-:Y:S02]  /*3460*/  ISETP.GT.U32.AND P0, PT, R29, 0x7feffffe, PT ;  /* 0x7feffffe1d00780c */ /* 0x000fe40003f04070 */
[----:B------:R-:W-:Y:S01]  /*3470*/  IADD3 R29, R28, -0x1, RZ ;  /* 0xffffffff1c1d7810 */ /* 0x000fe20007ffe0ff */
[----:B0-----:R-:W0:-:S03]  /*3480*/  DFMA R32, R24, -R6, 1 ;  /* 0x3ff000001820742b */ /* 0x001e060000000806 */
[----:B------:R-:W-:-:S03]  /*3490*/  ISETP.GT.U32.OR P0, PT, R29, 0x7feffffe, P0 ;  /* 0x7feffffe1d00780c */ /* 0x000fc60000704470 */
[----:B0-----:R-:W0:-:S06]  /*34a0*/  DFMA R32, R24, R32, R24 ;  /* 0x000000201820722b */ /* 0x001e0c0000000018 */
[----:B0-----:R-:W0:-:S06]  /*34b0*/  DMUL R30, R32, R22 ;  /* 0x00000016201e7228 */ /* 0x001e0c0000000000 */
[----:B0-----:R-:W0:-:S06]  /*34c0*/  DFMA R24, R30, -R6, R22 ;  /* 0x800000061e18722b */ /* 0x001e0c0000000016 */
[----:B0-----:R0:W1:Y:S01]  /*34d0*/  DFMA R24, R32, R24, R30 ;  /* 0x000000182018722b */ /* 0x001062000000001e */
[----:B------:R-:W-:Y:S05]  /*34e0*/  @P0 BRA `(.L_x_4007) ;  /* 0x000001c000000947 */ /* 0x000fea0003800000 */
[----:B------:R-:W-:-:S04]  /*34f0*/  LOP3.LUT R28, R5, 0x7ff00000, RZ, 0xc0, !PT ;  /* 0x7ff00000051c7812 */ /* 0x000fc800078ec0ff */
        /* <DEDUP_REMOVED lines=8> */
[----:B01----:R-:W0:-:S10]  /*3580*/  DMUL R30, R24, R8 ;  /* 0x00000008181e7228 */ /* 0x003e140000000000 */
        /* <DEDUP_REMOVED lines=18> */
.L_x_4007:
[----:B------:R-:W2:-:S14]  /*36b0*/  DSETP.NAN.AND P0, PT, R8, R8, PT ;  /* 0x000000080800722a */ /* 0x000e9c0003f08000 */
[----:B--2---:R-:W-:Y:S05]  /*36c0*/  @P0 BRA `(.L_x_4009) ;  /* 0x0000011000000947 */ /* 0x004fea0003800000 */
[----:B------:R-:W2:-:S14]  /*36d0*/  DSETP.NAN.AND P0, PT, R4, R4, PT ;  /* 0x000000040400722a */ /* 0x000e9c0003f08000 */
[----:B--2---:R-:W-:Y:S05]  /*36e0*/  @P0 BRA `(.L_x_4010) ;  /* 0x000000c000000947 */ /* 0x004fea0003800000 */
[----:B------:R-:W-:Y:S01]  /*36f0*/  ISETP.NE.AND P0, PT, R27, R28, PT ;  /* 0x0000001c1b00720c */ /* 0x000fe20003f05270 */
[----:B0-----:R-:W-:Y:S02]  /*3700*/  IMAD.MOV.U32 R30, RZ, RZ, 0x0 ;  /* 0x00000000ff1e7424 */ /* 0x001fe400078e00ff */
        /* <DEDUP_REMOVED lines=10> */
.L_x_4010:
[----:B0-----:R-:W-:Y:S01]  /*37b0*/  LOP3.LUT R31, R5, 0x80000, RZ, 0xfc, !PT ;  /* 0x00080000051f7812 */ /* 0x001fe200078efcff */
[----:B------:R-:W-:Y:S01]  /*37c0*/  IMAD.MOV.U32 R30, RZ, RZ, R4 ;  /* 0x000000ffff1e7224 */ /* 0x000fe200078e0004 */
[----:B------:R-:W-:Y:S05]  /*37d0*/  BRA `(.L_x_4008) ;  /* 0x0000002000007947 */ /* 0x000fea0003800000 */
.L_x_4009:
[----:B0-----:R-:W-:Y:S01]  /*37e0*/  LOP3.LUT R31, R9, 0x80000, RZ, 0xfc, !PT ;  /* 0x00080000091f7812 */ /* 0x001fe200078efcff */
[----:B------:R-:W-:Y:S02]  /*37f0*/  IMAD.MOV.U32 R30, RZ, RZ, R8 ;  /* 0x000000ffff1e7224 */ /* 0x000fe400078e0008 */
.L_x_4008:
[----:B------:R-:W-:Y:S05]  /*3800*/  BSYNC B3 ;  /* 0x0000000000037941 */ /* 0x000fea0003800000 */
.L_x_4006:
[----:B------:R-:W-:Y:S02]  /*3810*/  IMAD.MOV.U32 R4, RZ, RZ, R0 ;  /* 0x000000ffff047224 */ /* 0x000fe400078e0000 */
[----:B------:R-:W-:-:S02]  /*3820*/  IMAD.MOV.U32 R5, RZ, RZ, 0x0 ;  /* 0x00000000ff057424 */ /* 0x000fc400078e00ff */
[----:B------:R-:W-:Y:S02]  /*3830*/  IMAD.MOV.U32 R6, RZ, RZ, R30 ;  /* 0x000000ffff067224 */ /* 0x000fe400078e001e */
[----:B------:R-:W-:Y:S01]  /*3840*/  IMAD.MOV.U32 R7, RZ, RZ, R31 ;  /* 0x000000ffff077224 */ /* 0x000fe200078e001f */
[----:B------:R-:W-:Y:S06]  /*3850*/  RET.REL.NODEC R4 `(_ZN43_GLOBAL__N__9ae7fba5_10_SoftMax_cu_9f978f6320softmax_warp_forwardIdddLi6ELb0ELb1EEEvPT0_PKT_iiiPKbib) ;  /* 0xffffc7a004007950 */ /* 0x000fec0003c3ffff */
.L_x_4011:
        /* <DEDUP_REMOVED lines=10> */
.L_x_10884:


//--------------------- .text._ZN43_GLOBAL__N__9ae7fba5_10_SoftMax_cu_9f978f6320softmax_warp_forwardIdddLi5ELb0ELb1EEEvPT0_PKT_iiiPKbib --------------------------
	.section	.text._ZN43_GLOBAL__N__9ae7fba5_10_SoftMax_cu_9f978f6320softmax_warp_forwardIdddLi5ELb0ELb1EEEvPT0_PKT_iiiPKbib,"ax",@progbits
	.sectioninfo	@"SHI_REGISTERS=29"
	.align	128
.text._ZN43_GLOBAL__N__9ae7fba5_10_SoftMax_cu_9f978f6320softmax_warp_forwardIdddLi5ELb0ELb1EEEvPT0_PKT_iiiPKbib:
        .type           _ZN43_GLOBAL__N__9ae7fba5_10_SoftMax_cu_9f978f6320softmax_warp_forwardIdddLi5ELb0ELb1EEEvPT0_PKT_iiiPKbib,@function
        .size           _ZN43_GLOBAL__N__9ae7fba5_10_SoftMax_cu_9f978f6320softmax_warp_forwardIdddLi5ELb0ELb1EEEvPT0_PKT_iiiPKbib,(.L_x_10886 - _ZN43_GLOBAL__N__9ae7fba5_10_SoftMax_cu_9f978f6320softmax_warp_forwardIdddLi5ELb0ELb1EEEvPT0_PKT_iiiPKbib)
        .other          _ZN43_GLOBAL__N__9ae7fba5_10_SoftMax_cu_9f978f6320softmax_warp_forwardIdddLi5ELb0ELb1EEEvPT0_PKT_iiiPKbib,@"STO_CUDA_ENTRY STV_DEFAULT"
_ZN43_GLOBAL__N__9ae7fba5_10_SoftMax_cu_9f978f6320softmax_warp_forwardIdddLi5ELb0ELb1EEEvPT0_PKT_iiiPKbib:
[----:B------:R-:W-:Y:S02]  /*0000*/  IMAD.MOV.U32 R1, RZ, RZ, c[0x0][0x28] ;  /* 0x00000a00ff017624 */ /* 0x000fe400078e00ff */
[----:B------:R-:W0:Y:S01]  /*0010*/  S2R R0, SR_CTAID.X ;  /* 0x0000000000007919 */ /* 0x000e220000002500 */
[----:B------:R-:W-:Y:S01]  /*0020*/  IMAD.MOV.U32 R10, RZ, RZ, c[0x0][0x178] ;  /* 0x00005e00ff0a7624 */ /* 0x000fe200078e00ff */
[----:B------:R-:W-:Y:S01]  /*0030*/  ULDC.64 UR6, c[0x0][0x118] ;  /* 0x0000460000067ab9 */ /* 0x000fe20000000a00 */
[----:B------:R-:W-:Y:S01]  /*0040*/  IMAD.MOV.U32 R6, RZ, RZ, 0x0 ;  /* 0x00000000ff067424 */ /* 0x000fe200078e00ff */
[----:B------:R-:W0:Y:S04]  /*0050*/  S2R R3, SR_TID.Y ;  /* 0x0000000000037919 */ /* 0x000e280000002200 */
[----:B------:R-:W1:Y:S01]  /*0060*/  S2R R8, SR_TID.X ;  /* 0x0000000000087919 */ /* 0x000e620000002100 */
[----:B0-----:R-:W-:-:S04]  /*0070*/  IMAD R0, R0, c[0x0][0x4], R3 ;  /* 0x0000010000007a24 */ /* 0x001fc800078e0203 */
[----:B------:R-:W-:-:S05]  /*0080*/  IMAD.SHL.U32 R3, R0, 0x2, RZ ;  /* 0x0000000200037824 */ /* 0x000fca00078e00ff */
[C---:B------:R-:W-:Y:S01]  /*0090*/  IADD3 R2, -R3.reuse, c[0x0][0x170], RZ ;  /* 0x00005c0003027a10 */ /* 0x040fe20007ffe1ff */
[----:B------:R-:W-:-:S03]  /*00a0*/  IMAD R3, R3, c[0x0][0x174], RZ ;  /* 0x00005d0003037a24 */ /* 0x000fc600078e02ff */
[C---:B------:R-:W-:Y:S01]  /*00b0*/  IMNMX R4, R2.reuse, 0x2, PT ;  /* 0x0000000202047817 */ /* 0x040fe20003800200 */
[----:B-1----:R-:W-:Y:S01]  /*00c0*/  IMAD.IADD R20, R3, 0x1, R8 ;  /* 0x0000000103147824 */ /* 0x002fe200078e0208 */
[----:B------:R-:W-:Y:S02]  /*00d0*/  ISETP.GT.AND P0, PT, R2, RZ, PT ;  /* 0x000000ff0200720c */ /* 0x000fe40003f04270 */
[----:B------:R-:W-:Y:S01]  /*00e0*/  ISETP.GT.AND P1, PT, R4, 0x1, PT ;  /* 0x000000010400780c */ /* 0x000fe20003f24270 */
[----:B------:R-:W-:Y:S01]  /*00f0*/  IMAD.MOV.U32 R4, RZ, RZ, 0x0 ;  /* 0x00000000ff047424 */ /* 0x000fe200078e00ff */
[----:B------:R-:W-:Y:S02]  /*0100*/  SEL R5, RZ, c[0x0][0x178], !P0 ;  /* 0x00005e00ff057a07 */ /* 0x000fe40004000000 */
[----:B------:R-:W-:Y:S02]  /*0110*/  SEL R7, RZ, c[0x0][0x178], !P1 ;  /* 0x00005e00ff077a07 */ /* 0x000fe40004800000 */
[----:B------:R-:W-:-:S02]  /*0120*/  SHF.R.S32.HI R21, RZ, 0x1f, R20 ;  /* 0x0000001fff157819 */ /* 0x000fc40000011414 */
[C---:B------:R-:W-:Y:S01]  /*0130*/  ISETP.GE.AND P0, PT, R8.reuse, R7, PT ;  /* 0x000000070800720c */ /* 0x040fe20003f06270 */
[----:B------:R-:W-:Y:S01]  /*0140*/  ULDC.S8 UR4, c[0x0][0x18c] ;  /* 0x0000630000047ab9 */ /* 0x000fe20000000200 */
[----:B------:R-:W-:Y:S01]  /*0150*/  ISETP.GE.AND P1, PT, R8, R5, PT ;  /* 0x000000050800720c */ /* 0x000fe20003f26270 */
[----:B------:R-:W-:-:S10]  /*0160*/  IMAD.MOV.U32 R7, RZ, RZ, -0x100000 ;  /* 0xfff00000ff077424 */ /* 0x000fd400078e00ff */
[C---:B------:R-:W-:Y:S02]  /*0170*/  @!P0 IADD3 R2, P3, R20.reuse, c[0x0][0x178], RZ ;  /* 0x00005e0014028a10 */ /* 0x040fe40007f7e0ff */
[----:B------:R-:W-:Y:S02]  /*0180*/  @!P1 LEA R12, P2, R20, c[0x0][0x168], 0x3 ;  /* 0x00005a00140c9a11 */ /* 0x000fe400078418ff */
[----:B------:R-:W-:Y:S02]  /*0190*/  @!P0 LEA.HI.X.SX32 R5, R10, R21, 0x1, P3 ;  /* 0x000000150a058211 */ /* 0x000fe400018f0eff */
[----:B------:R-:W-:Y:S02]  /*01a0*/  @!P0 LEA R14, P3, R2, c[0x0][0x168], 0x3 ;  /* 0x00005a00020e8a11 */ /* 0x000fe400078618ff */
[----:B------:R-:W-:Y:S02]  /*01b0*/  @!P1 LEA.HI.X R13, R20, c[0x0][0x16c], R21, 0x3, P2 ;  /* 0x00005b00140d9a11 */ /* 0x000fe400010f1c15 */
[----:B------:R-:W-:Y:S01]  /*01c0*/  @!P0 LEA.HI.X R15, R2, c[0x0][0x16c], R5, 0x3, P3 ;  /* 0x00005b00020f8a11 */ /* 0x000fe200018f1c05 */
[----:B------:R-:W-:Y:S01]  /*01d0*/  IMAD.MOV.U32 R5, RZ, RZ, -0x100000 ;  /* 0xfff00000ff057424 */ /* 0x000fe200078e00ff */
[----:B------:R-:W-:Y:S01]  /*01e0*/  ISETP.NE.AND P2, PT, RZ, UR4, PT ;  /* 0x00000004ff007c0c */ /* 0x000fe2000bf45270 */
[----:B------:R0:W5:Y:S04]  /*01f0*/  @!P1 LDG.E.64 R6, [R12.64] ;  /* 0x000000060c069981 */ /* 0x000168000c1e1b00 */
[----:B------:R1:W5:Y:S01]  /*0200*/  @!P0 LDG.E.64 R4, [R14.64] ;  /* 0x000000060e048981 */ /* 0x000362000c1e1b00 */
[----:B0-----:R-:W-:-:S02]  /*0210*/  IMAD.MOV.U32 R12, RZ, RZ, R20 ;  /* 0x000000ffff0c7224 */ /* 0x001fc400078e0014 */
[----:B------:R-:W-:-:S05]  /*0220*/  IMAD.MOV.U32 R13, RZ, RZ, R21 ;  /* 0x000000ffff0d7224 */ /* 0x000fca00078e0015 */
[----:B------:R-:W-:Y:S05]  /*0230*/  @!P2 BRA `(.L_x_4012) ;  /* 0x000001900000a947 */ /* 0x000fea0003800000 */
[----:B------:R-:W-:-:S04]  /*0240*/  IABS R9, c[0x0][0x188] ;  /* 0x0000620000097a13 */ /* 0x000fc80000000000 */
[----:B------:R-:W0:Y:S08]  /*0250*/  I2F.RP R2, R9 ;  /* 0x0000000900027306 */ /* 0x000e300000209400 */
[----:B0-----:R-:W0:Y:S02]  /*0260*/  MUFU.RCP R2, R2 ;  /* 0x0000000200027308 */ /* 0x001e240000001000 */
[----:B0-----:R-:W-:-:S06]  /*0270*/  IADD3 R12, R2, 0xffffffe, RZ ;  /* 0x0ffffffe020c7810 */ /* 0x001fcc0007ffe0ff */
[----:B------:R0:W2:Y:S02]  /*0280*/  F2I.FTZ.U32.TRUNC.NTZ R13, R12 ;  /* 0x0000000c000d7305 */ /* 0x0000a4000021f000 */
[----:B0-----:R-:W-:Y:S02]  /*0290*/  IMAD.MOV.U32 R12, RZ, RZ, RZ ;  /* 0x000000ffff0c7224 */ /* 0x001fe400078e00ff */
[----:B-12---:R-:W-:-:S04]  /*02a0*/  IMAD.MOV R14, RZ, RZ, -R13 ;  /* 0x000000ffff0e7224 */ /* 0x006fc800078e0a0d */
        /* <DEDUP_REMOVED lines=18> */
.L_x_4012:
[C---:B------:R-:W-:Y:S01]  /*03d0*/  IADD3 R2, P3, R12.reuse, c[0x0][0x180], RZ ;  /* 0x000060000c027a10 */ /* 0x040fe20007f7e0ff */
[----:B------:R-:W-:Y:S01]  /*03e0*/  BSSY B0, `(.L_x_4013) ;  /* 0x000002b000007945 */ /* 0x000fe20003800000 */
[--C-:B------:R-:W-:Y:S02]  /*03f0*/  IADD3 R16, P4, P5, R12, c[0x0][0x180], R10.reuse ;  /* 0x000060000c107a10 */ /* 0x100fe40007d9e00a */
[----:B------:R-:W-:Y:S02]  /*0400*/  SHF.R.S32.HI R9, RZ, 0x1f, R10 ;  /* 0x0000001fff097819 */ /* 0x000fe4000001140a */
[C---:B------:R-:W-:Y:S02]  /*0410*/  IADD3.X R3, R13.reuse, c[0x0][0x184], RZ, P3, !PT ;  /* 0x000061000d037a10 */ /* 0x040fe40001ffe4ff */
[----:B------:R-:W-:Y:S01]  /*0420*/  IADD3.X R17, R13, c[0x0][0x184], R9, P4, P5 ;  /* 0x000061000d117a10 */ /* 0x000fe200027ea409 */
[----:B------:R-:W-:Y:S05]  /*0430*/  @!P2 BRA `(.L_x_4014) ;  /* 0x000001300000a947 */ /* 0x000fea0003800000 */
[----:B------:R-:W-:Y:S01]  /*0440*/  BSSY B1, `(.L_x_4015) ;  /* 0x0000009000017945 */ /* 0x000fe20003800000 */
[----:B------:R-:W-:Y:S05]  /*0450*/  @P1 BRA `(.L_x_4016) ;  /* 0x0000005000001947 */ /* 0x000fea0003800000 */
[----:B------:R-:W2:Y:S01]  /*0460*/  LDG.E.U8 R9, [R2.64] ;  /* 0x0000000602097981 */ /* 0x000ea2000c1e1100 */
[----:B-----5:R-:W-:-:S02]  /*0470*/  IMAD.MOV.U32 R10, RZ, RZ, R6 ;  /* 0x000000ffff0a7224 */ /* 0x020fc400078e0006 */
[----:B------:R-:W-:Y:S01]  /*0480*/  IMAD.MOV.U32 R11, RZ, RZ, R7 ;  /* 0x000000ffff0b7224 */ /* 0x000fe200078e0007 */
[----:B--2---:R-:W-:-:S13]  /*0490*/  ISETP.NE.AND P3, PT, R9, RZ, PT ;  /* 0x000000ff0900720c */ /* 0x004fda0003f65270 */
[----:B------:R-:W-:Y:S05]  /*04a0*/  @!P3 BRA `(.L_x_4017) ;  /* 0x000000200000b947 */ /* 0x000fea0003800000 */
.L_x_4016:
[----:B------:R-:W-:Y:S02]  /*04b0*/  IMAD.MOV.U32 R10, RZ, RZ, 0x0 ;  /* 0x00000000ff0a7424 */ /* 0x000fe400078e00ff */
[----:B------:R-:W-:Y:S02]  /*04c0*/  IMAD.MOV.U32 R11, RZ, RZ, -0x100000 ;  /* 0xfff00000ff0b7424 */ /* 0x000fe400078e00ff */
.L_x_4017:
[----:B------:R-:W-:Y:S05]  /*04d0*/  BSYNC B1 ;  /* 0x0000000000017941 */ /* 0x000fea0003800000 */
.L_x_4015:
[----:B------:R-:W-:Y:S05]  /*04e0*/  @P0 BRA `(.L_x_4018) ;  /* 0x0000005000000947 */ /* 0x000fea0003800000 */
[----:B------:R-:W2:Y:S01]  /*04f0*/  LDG.E.U8 R9, [R2.64] ;  /* 0x0000000602097981 */ /* 0x000ea2000c1e1100 */
[----:B-----5:R-:W-:Y:S02]  /*0500*/  IMAD.MOV.U32 R12, RZ, RZ, R4 ;  /* 0x000000ffff0c7224 */ /* 0x020fe400078e0004 */
[----:B------:R-:W-:Y:S01]  /*0510*/  IMAD.MOV.U32 R13, RZ, RZ, R5 ;  /* 0x000000ffff0d7224 */ /* 0x000fe200078e0005 */
[----:B--2---:R-:W-:-:S13]  /*0520*/  ISETP.NE.AND P3, PT, R9, RZ, PT ;  /* 0x000000ff0900720c */ /* 0x004fda0003f65270 */
[----:B------:R-:W-:Y:S05]  /*0530*/  @!P3 BRA `(.L_x_4019) ;  /* 0x000001500000b947 */ /* 0x000fea0003800000 */
.L_x_4018:
[----:B------:R-:W-:Y:S02]  /*0540*/  IMAD.MOV.U32 R12, RZ, RZ, 0x0 ;  /* 0x00000000ff0c7424 */ /* 0x000fe400078e00ff */
[----:B------:R-:W-:Y:S01]  /*0550*/  IMAD.MOV.U32 R13, RZ, RZ, -0x100000 ;  /* 0xfff00000ff0d7424 */ /* 0x000fe200078e00ff */
[----:B------:R-:W-:Y:S05]  /*0560*/  BRA `(.L_x_4019) ;  /* 0x0000012000007947 */ /* 0x000fea0003800000 */
.L_x_4014:
[----:B------:R-:W-:Y:S01]  /*0570*/  BSSY B1, `(.L_x_4020) ;  /* 0x0000009000017945 */ /* 0x000fe20003800000 */
[----:B------:R-:W-:Y:S05]  /*0580*/  @P1 BRA `(.L_x_4021) ;  /* 0x0000005000001947 */ /* 0x000fea0003800000 */
[----:B------:R-:W2:Y:S01]  /*0590*/  LDG.E.U8 R9, [R2.64] ;  /* 0x0000000602097981 */ /* 0x000ea2000c1e1100 */
[----:B-----5:R-:W-:Y:S02]  /*05a0*/  IMAD.MOV.U32 R10, RZ, RZ, R6 ;  /* 0x000000ffff0a7224 */ /* 0x020fe400078e0006 */
[----:B------:R-:W-:Y:S01]  /*05b0*/  IMAD.MOV.U32 R11, RZ, RZ, R7 ;  /* 0x000000ffff0b7224 */ /* 0x000fe200078e0007 */
[----:B--2---:R-:W-:-:S13]  /*05c0*/  ISETP.NE.AND P3, PT, R9, RZ, PT ;  /* 0x000000ff0900720c */ /* 0x004fda0003f65270 */
[----:B------:R-:W-:Y:S05]  /*05d0*/  @!P3 BRA `(.L_x_4022) ;  /* 0x000000200000b947 */ /* 0x000fea0003800000 */
.L_x_4021:
[----:B------:R-:W-:Y:S02]  /*05e0*/  IMAD.MOV.U32 R10, RZ, RZ, 0x0 ;  /* 0x00000000ff0a7424 */ /* 0x000fe400078e00ff */
[----:B------:R-:W-:Y:S02]  /*05f0*/  IMAD.MOV.U32 R11, RZ, RZ, -0x100000 ;  /* 0xfff00000ff0b7424 */ /* 0x000fe400078e00ff */
.L_x_4022:
[----:B------:R-:W-:Y:S05]  /*0600*/  BSYNC B1 ;  /* 0x0000000000017941 */ /* 0x000fea0003800000 */
.L_x_4020:
[----:B------:R-:W-:Y:S05]  /*0610*/  @P0 BRA `(.L_x_4023) ;  /* 0x0000005000000947 */ /* 0x000fea0003800000 */
[----:B------:R-:W2:Y:S01]  /*0620*/  LDG.E.U8 R9, [R16.64] ;  /* 0x0000000610097981 */ /* 0x000ea2000c1e1100 */
[----:B-----5:R-:W-:Y:S02]  /*0630*/  IMAD.MOV.U32 R12, RZ, RZ, R4 ;  /* 0x000000ffff0c7224 */ /* 0x020fe400078e0004 */
[----:B------:R-:W-:Y:S01]  /*0640*/  IMAD.MOV.U32 R13, RZ, RZ, R5 ;  /* 0x000000ffff0d7224 */ /* 0x000fe200078e0005 */
[----:B--2---:R-:W-:-:S13]  /*0650*/  ISETP.NE.AND P3, PT, R9, RZ, PT ;  /* 0x000000ff0900720c */ /* 0x004fda0003f65270 */
[----:B------:R-:W-:Y:S05]  /*0660*/  @!P3 BRA `(.L_x_4019) ;  /* 0x000000200000b947 */ /* 0x000fea0003800000 */
.L_x_4023:
[----:B------:R-:W-:Y:S02]  /*0670*/  IMAD.MOV.U32 R12, RZ, RZ, 0x0 ;  /* 0x00000000ff0c7424 */ /* 0x000fe400078e00ff */
[----:B------:R-:W-:Y:S02]  /*0680*/  IMAD.MOV.U32 R13, RZ, RZ, -0x100000 ;  /* 0xfff00000ff0d7424 */ /* 0x000fe400078e00ff */
.L_x_4019:
[----:B------:R-:W-:Y:S05]  /*0690*/  BSYNC B0 ;  /* 0x0000000000007941 */ /* 0x000fea0003800000 */
.L_x_4013:
[----:B-1----:R-:W-:Y:S01]  /*06a0*/  SHFL.BFLY PT, R15, R13, 0x10, 0x1f ;  /* 0x0e001f000d0f7f89 */ /* 0x002fe200000e0000 */
[----:B------:R-:W-:Y:S03]  /*06b0*/  BSSY B0, `(.L_x_4024) ;  /* 0x00000f0000007945 */ /* 0x000fe60003800000 */
        /* <DEDUP_REMOVED lines=21> */
[----:B-1----:R-:W0:Y:S02]  /*0810*/  DSETP.GEU.AND P4, PT, R24, R12, PT ;  /* 0x0000000c1800722a */ /* 0x002e240003f8e000 */
[----:B------:R-:W-:Y:S04]  /*0820*/  SHFL.BFLY PT, R19, R23, 0x8, 0x1f ;  /* 0x0d001f0017137f89 */ /* 0x000fe800000e0000 */
[----:B------:R-:W1:Y:S01]  /*0830*/  SHFL.BFLY PT, R18, R22, 0x8, 0x1f ;  /* 0x0d001f0016127f89 */ /* 0x000e6200000e0000 */
[----:B0-----:R-:W-:-:S02]  /*0840*/  FSEL R13, R13, R25, !P4 ;  /* 0x000000190d0d7208 */ /* 0x001fc40006000000 */
[----:B------:R-:W-:-:S03]  /*0850*/  FSEL R12, R12, R24, !P4 ;  /* 0x000000180c0c7208 */ /* 0x000fc60006000000 */
[----:B------:R-:W-:Y:S04]  /*0860*/  SHFL.BFLY PT, R15, R13, 0x1, 0x1f ;  /* 0x0c201f000d0f7f89 */ /* 0x000fe800000e0000 */
[----:B------:R-:W0:Y:S01]  /*0870*/  SHFL.BFLY PT, R14, R12, 0x1, 0x1f ;  /* 0x0c201f000c0e7f89 */ /* 0x000e2200000e0000 */
[----:B-1----:R-:W1:-:S06]  /*0880*/  DSETP.GEU.AND P4, PT, R22, R18, PT ;  /* 0x000000121600722a */ /* 0x002e4c0003f8e000 */
[----:B-1----:R-:W-:Y:S02]  /*0890*/  FSEL R19, R19, R23, !P4 ;  /* 0x0000001713137208 */ /* 0x002fe40006000000 */
[----:B------:R-:W-:Y:S01]  /*08a0*/  FSEL R18, R18, R22, !P4 ;  /* 0x0000001612127208 */ /* 0x000fe20006000000 */
[----:B0-----:R-:W0:Y:S02]  /*08b0*/  DSETP.GEU.AND P3, PT, R12, R14, PT ;  /* 0x0000000e0c00722a */ /* 0x001e240003f6e000 */
[----:B------:R-:W-:Y:S04]  /*08c0*/  SHFL.BFLY PT, R11, R19, 0x4, 0x1f ;  /* 0x0c801f00130b7f89 */ /* 0x000fe800000e0000 */
[----:B------:R-:W1:Y:S01]  /*08d0*/  SHFL.BFLY PT, R10, R18, 0x4, 0x1f ;  /* 0x0c801f00120a7f89 */ /* 0x000e6200000e0000 */
[----:B0-----:R-:W-:-:S02]  /*08e0*/  FSEL R12, R14, R12, !P3 ;  /* 0x0000000c0e0c7208 */ /* 0x001fc40005800000 */
[----:B------:R-:W-:Y:S02]  /*08f0*/  FSEL R13, R15, R13, !P3 ;  /* 0x0000000d0f0d7208 */ /* 0x000fe40005800000 */
[----:B------:R-:W-:Y:S01]  /*0900*/  CS2R R14, SRZ ;  /* 0x00000000000e7805 */ /* 0x000fe2000001ff00 */
[----:B-1----:R-:W0:-:S06]  /*0910*/  DSETP.GEU.AND P4, PT, R18, R10, PT ;  /* 0x0000000a1200722a */ /* 0x002e0c0003f8e000 */
        /* <DEDUP_REMOVED lines=21> */
[----:B-----5:R0:W1:Y:S01]  /*0a70*/  DADD R14, R6, -R18 ;  /* 0x00000000060e7229 */ /* 0x0200620000000812 */
[----:B------:R-:W-:Y:S01]  /*0a80*/  BSSY B2, `(.L_x_4028) ;  /* 0x0000024000027945 */ /* 0x000fe20003800000 */
[----:B0-----:R-:W-:Y:S02]  /*0a90*/  IMAD.MOV.U32 R6, RZ, RZ, 0x652b82fe ;  /* 0x652b82feff067424 */ /* 0x001fe400078e00ff */
[----:B------:R-:W-:Y:S02]  /*0aa0*/  IMAD.MOV.U32 R7, RZ, RZ, 0x3ff71547 ;  /* 0x3ff71547ff077424 */ /* 0x000fe400078e00ff */
[----:B------:R-:W-:Y:S02]  /*0ab0*/  IMAD.MOV.U32 R18, RZ, RZ, 0x69ce2bdf ;  /* 0x69ce2bdfff127424 */ /* 0x000fe400078e00ff */
[----:B------:R-:W-:Y:S02]  /*0ac0*/  IMAD.MOV.U32 R19, RZ, RZ, 0x3e5ade15 ;  /* 0x3e5ade15ff137424 */ /* 0x000fe400078e00ff */
[----:B-1----:R-:W0:Y:S01]  /*0ad0*/  DFMA R6, R14, R6, 6.75539944105574400000e+15 ;  /* 0x433800000e06742b */ /* 0x002e220000000006 */
        /* <DEDUP_REMOVED lines=30> */
.L_x_4029:
[----:B------:R-:W-:Y:S05]  /*0cc0*/  BSYNC B2 ;  /* 0x0000000000027941 */ /* 0x000fea0003800000 */
.L_x_4028:
[----:B-1----:R1:W2:-:S06]  /*0cd0*/  DADD R14, RZ, R10 ;  /* 0x00000000ff0e7229 */ /* 0x00228c000000000a */
.L_x_4027:
[----:B------:R-:W-:Y:S05]  /*0ce0*/  BSYNC B1 ;  /* 0x0000000000017941 */ /* 0x000fea0003800000 */
.L_x_4026:
[----:B0----5:R-:W-:Y:S01]  /*0cf0*/  CS2R R6, SRZ ;  /* 0x0000000000067805 */ /* 0x021fe2000001ff00 */
[----:B------:R-:W-:Y:S01]  /*0d00*/  CS2R R18, SRZ ;  /* 0x0000000000127805 */ /* 0x000fe2000001ff00 */
[----:B------:R-:W-:Y:S05]  /*0d10*/  @P0 BRA `(.L_x_4030) ;  /* 0x0000089000000947 */ /* 0x000fea0003800000 */
[----:B------:R-:W3:Y:S02]  /*0d20*/  LDG.E.U8 R2, [R2.64] ;  /* 0x0000000602027981 */ /* 0x000ee4000c1e1100 */
[----:B---3--:R-:W-:-:S13]  /*0d30*/  ISETP.NE.AND P0, PT, R2, RZ, PT ;  /* 0x000000ff0200720c */ /* 0x008fda0003f05270 */
        /* <DEDUP_REMOVED lines=38> */
[----:B------:R0:W3:-:S06]  /*0fa0*/  @!P0 DMUL R6, R2, R4 ;  /* 0x0000000402068228 */ /* 0x0000cc0000000000 */
.L_x_4032:
[----:B------:R-:W-:Y:S05]  /*0fb0*/  BSYNC B1 ;  /* 0x0000000000017941 */ /* 0x000fea0003800000 */
.L_x_4031:
[----:B---3--:R3:W4:Y:S01]  /*0fc0*/  DADD R18, RZ, R6 ;  /* 0x00000000ff127229 */ /* 0x0087220000000006 */
[----:B------:R-:W-:Y:S05]  /*0fd0*/  BRA `(.L_x_4030) ;  /* 0x000005d000007947 */ /* 0x000fea0003800000 */
.L_x_4025:
        /* <DEDUP_REMOVED lines=8> */
[----:B------:R-:W-:Y:S01]  /*1060*/  IMAD.MOV.U32 R2, RZ, RZ, 0x652b82fe ;  /* 0x652b82feff027424 */ /* 0x000fe200078e00ff */
[----:B------:R-:W-:Y:S01]  /*1070*/  BSSY B2, `(.L_x_4035) ;  /* 0x0000023000027945 */ /* 0x000fe20003800000 */
[----:B------:R-:W-:Y:S02]  /*1080*/  IMAD.MOV.U32 R3, RZ, RZ, 0x3ff71547 ;  /* 0x3ff71547ff037424 */ /* 0x000fe400078e00ff */
[----:B0-----:R-:W-:Y:S02]  /*1090*/  IMAD.MOV.U32 R18, RZ, RZ, 0x69ce2bdf ;  /* 0x69ce2bdfff127424 */ /* 0x001fe400078e00ff */
        /* <DEDUP_REMOVED lines=32> */
.L_x_4036:
[----:B------:R-:W-:Y:S05]  /*12a0*/  BSYNC B2 ;  /* 0x0000000000027941 */ /* 0x000fea0003800000 */
.L_x_4035:
[----:B01----:R0:W1:-:S06]  /*12b0*/  DADD R14, RZ, R10 ;  /* 0x00000000ff0e7229 */ /* 0x00304c000000000a */
.L_x_4034:
[----:B------:R-:W-:Y:S05]  /*12c0*/  BSYNC B1 ;  /* 0x0000000000017941 */ /* 0x000fea0003800000 */
.L_x_4033:
[----:B-----5:R-:W-:Y:S01]  /*12d0*/  CS2R R6, SRZ ;  /* 0x0000000000067805 */ /* 0x020fe2000001ff00 */
[----:B------:R-:W-:Y:S01]  /*12e0*/  CS2R R18, SRZ ;  /* 0x0000000000127805 */ /* 0x000fe2000001ff00 */
[----:B------:R-:W-:Y:S05]  /*12f0*/  @P0 BRA `(.L_x_4030) ;  /* 0x000002b000000947 */ /* 0x000fea0003800000 */
[----:B------:R-:W2:Y:S02]  /*1300*/  LDG.E.U8 R16, [R16.64] ;  /* 0x0000000610107981 */ /* 0x000ea4000c1e1100 */
        /* <DEDUP_REMOVED lines=40> */
.L_x_4038:
[----:B------:R-:W-:Y:S05]  /*1590*/  BSYNC B1 ;  /* 0x0000000000017941 */ /* 0x000fea0003800000 */
.L_x_4037:
[----:B---3--:R3:W4:-:S06]  /*15a0*/  DADD R18, RZ, R6 ;  /* 0x00000000ff127229 */ /* 0x00870c0000000006 */
.L_x_4030:
[----:B------:R-:W-:Y:S05]  /*15b0*/  BSYNC B0 ;  /* 0x0000000000007941 */ /* 0x000fea0003800000 */
.L_x_4024:
[----:B012---:R-:W-:Y:S01]  /*15c0*/  SHFL.BFLY PT, R3, R15, 0x10, 0x1f ;  /* 0x0e001f000f037f89 */ /* 0x007fe200000e0000 */
[----:B------:R-:W-:-:S03]  /*15d0*/  IMAD.MOV.U32 R9, RZ, RZ, -0x2 ;  /* 0xfffffffeff097424 */ /* 0x000fc600078e00ff */
[----:B------:R-:W0:Y:S01]  /*15e0*/  SHFL.BFLY PT, R2, R14, 0x10, 0x1f ;  /* 0x0e001f000e027f89 */ /* 0x000e2200000e0000 */
[----:B------:R-:W-:-:S03]  /*15f0*/  IMAD R0, R0, R9, c[0x0][0x170] ;  /* 0x00005c0000007624 */ /* 0x000fc600078e0209 */
[----:B----4-:R-:W-:Y:S02]  /*1600*/  SHFL.BFLY PT, R5, R19, 0x10, 0x1f ;  /* 0x0e001f0013057f89 */ /* 0x010fe400000e0000 */
[----:B------:R-:W-:Y:S02]  /*1610*/  IMNMX R0, R0, 0x2, PT ;  /* 0x0000000200007817 */ /* 0x000fe40003800200 */
[----:B------:R-:W1:Y:S02]  /*1620*/  SHFL.BFLY PT, R4, R18, 0x10, 0x1f ;  /* 0x0e001f0012047f89 */ /* 0x000e6400000e0000 */
[----:B------:R-:W-:Y:S01]  /*1630*/  ISETP.GE.AND P0, PT, R0, 0x1, PT ;  /* 0x000000010000780c */ /* 0x000fe20003f06270 */
[----:B0-----:R-:W0:-:S07]  /*1640*/  DADD R2, R2, R14 ;  /* 0x0000000002027229 */ /* 0x001e0e000000000e */
[----:B0-----:R-:W-:Y:S01]  /*1650*/  SHFL.BFLY PT, R13, R3, 0x8, 0x1f ;  /* 0x0d001f00030d7f89 */ /* 0x001fe200000e0000 */
[----:B-1----:R-:W0:-:S03]  /*1660*/  DADD R4, R4, R18 ;  /* 0x0000000004047229 */ /* 0x002e060000000012 */
        /* <DEDUP_REMOVED lines=19> */
[----:B0-----:R0:W2:Y:S04]  /*17a0*/  SHFL.BFLY PT, R13, R19, 0x1, 0x1f ;  /* 0x0c201f00130d7f89 */ /* 0x0010a800000e0000 */
[----:B------:R0:W4:Y:S01]  /*17b0*/  SHFL.BFLY PT, R12, R18, 0x1, 0x1f ;  /* 0x0c201f00120c7f89 */ /* 0x00012200000e0000 */
[----:B-1----:R0:W1:Y:S01]  /*17c0*/  DADD R2, R4, R2 ;  /* 0x0000000004027229 */ /* 0x0020620000000002 */
[----:B------:R-:W-:Y:S10]  /*17d0*/  @!P0 EXIT ;  /* 0x000000000000894d */ /* 0x000ff40003800000 */
[----:B------:R-:W-:Y:S01]  /*17e0*/  ISETP.GE.AND P1, PT, R8, c[0x0][0x178], PT ;  /* 0x00005e0008007a0c */ /* 0x000fe20003f26270 */
[----:B------:R-:W-:Y:S01]  /*17f0*/  BSSY B0, `(.L_x_4039) ;  /* 0x0000021000007945 */ /* 0x000fe20003800000 */
[----:B--2-4-:R2:W4:-:S11]  /*1800*/  DADD R8, R18, R12 ;  /* 0x0000000012087229 */ /* 0x014516000000000c */
[----:B------:R-:W-:Y:S05]  /*1810*/  @P1 BRA `(.L_x_4040) ;  /* 0x000001e000001947 */ /* 0x000fea0003800000 */
[----:B-12-4-:R-:W1:Y:S01]  /*1820*/  DSETP.NEU.AND P0, PT, R2, RZ, PT ;  /* 0x000000ff0200722a */ /* 0x016e620003f0d000 */
        /* <DEDUP_REMOVED lines=23> */
[----:B---3--:R-:W-:Y:S05]  /*19a0*/  CALL.REL.NOINC `($__internal_6_$__cuda_sm20_div_rn_f64_full) ;  /* 0x0000033000007944 */ /* 0x008fea0003c00000 */
.L_x_4043:
[----:B------:R-:W-:Y:S05]  /*19b0*/  BSYNC B2 ;  /* 0x0000000000027941 */ /* 0x000fea0003800000 */
.L_x_4042:
[----:B------:R-:W-:Y:S05]  /*19c0*/  BSYNC B1 ;  /* 0x0000000000017941 */ /* 0x000fea0003800000 */
.L_x_4041:
[----:B------:R-:W-:-:S04]  /*19d0*/  LEA R2, P0, R20, c[0x0][0x160], 0x3 ;  /* 0x0000580014027a11 */ /* 0x000fc800078018ff */
[----:B------:R-:W-:-:S05]  /*19e0*/  LEA.HI.X R3, R20, c[0x0][0x164], R21, 0x3, P0 ;  /* 0x0000590014037a11 */ /* 0x000fca00000f1c15 */
[----:B------:R0:W-:Y:S04]  /*19f0*/  STG.E.64 [R2.64], R4 ;  /* 0x0000000402007986 */ /* 0x0001e8000c101b06 */
.L_x_4040:
[----:B--2-4-:R-:W-:Y:S05]  /*1a00*/  BSYNC B0 ;  /* 0x0000000000007941 */ /* 0x014fea0003800000 */
.L_x_4039:
[----:B------:R-:W2:Y:S01]  /*1a10*/  S2R R0, SR_TID.Y ;  /* 0x0000000000007919 */ /* 0x000ea20000002200 */
[----:B0-----:R-:W-:-:S03]  /*1a20*/  IMAD.MOV.U32 R5, RZ, RZ, -0x2 ;  /* 0xfffffffeff057424 */ /* 0x001fc600078e00ff */
[----:B-1----:R-:W2:Y:S02]  /*1a30*/  S2R R3, SR_CTAID.X ;  /* 0x0000000000037919 */ /* 0x002ea40000002500 */
[----:B--2---:R-:W-:-:S04]  /*1a40*/  IMAD R0, R3, c[0x0][0x4], R0 ;  /* 0x0000010003007a24 */ /* 0x004fc800078e0200 */
        /* <DEDUP_REMOVED lines=29> */
[----:B---3--:R-:W-:Y:S05]  /*1c20*/  CALL.REL.NOINC `($__internal_6_$__cuda_sm20_div_rn_f64_full) ;  /* 0x000000b000007944 */ /* 0x008fea0003c00000 */
[----:B------:R-:W-:Y:S02]  /*1c30*/  IMAD.MOV.U32 R2, RZ, RZ, R4 ;  /* 0x000000ffff027224 */ /* 0x000fe400078e0004 */
[----:B------:R-:W-:Y:S02]  /*1c40*/  IMAD.MOV.U32 R3, RZ, RZ, R5 ;  /* 0x000000ffff037224 */ /* 0x000fe400078e0005 */
.L_x_4046:
[----:B------:R-:W-:Y:S05]  /*1c50*/  BSYNC B1 ;  /* 0x0000000000017941 */ /* 0x000fea0003800000 */
.L_x_4045:
[----:B------:R-:W-:Y:S05]  /*1c60*/  BSYNC B0 ;  /* 0x0000000000007941 */ /* 0x000fea0003800000 */
.L_x_4044:
[----:B------:R-:W-:Y:S01]  /*1c70*/  IMAD.MOV.U32 R0, RZ, RZ, c[0x0][0x178] ;  /* 0x00005e00ff007624 */ /* 0x000fe200078e00ff */
[----:B------:R-:W-:-:S04]  /*1c80*/  IADD3 R20, P0, R20, c[0x0][0x178], RZ ;  /* 0x00005e0014147a10 */ /* 0x000fc80007f1e0ff */
[----:B------:R-:W-:Y:S02]  /*1c90*/  LEA.HI.X.SX32 R21, R0, R21, 0x1, P0 ;  /* 0x0000001500157211 */ /* 0x000fe400000f0eff */
[----:B------:R-:W-:-:S04]  /*1ca0*/  LEA R4, P0, R20, c[0x0][0x160], 0x3 ;  /* 0x0000580014047a11 */ /* 0x000fc800078018ff */
[----:B------:R-:W-:-:S05]  /*1cb0*/  LEA.HI.X R5, R20, c[0x0][0x164], R21, 0x3, P0 ;  /* 0x0000590014057a11 */ /* 0x000fca00000f1c15 */
[----:B------:R-:W-:Y:S01]  /*1cc0*/  STG.E.64 [R4.64], R2 ;  /* 0x0000000204007986 */ /* 0x000fe2000c101b06 */
[----:B------:R-:W-:Y:S05]  /*1cd0*/  EXIT ;  /* 0x000000000000794d */ /* 0x000fea0003800000 */
        .weak           $__internal_6_$__cuda_sm20_div_rn_f64_full
        .type           $__internal_6_$__cuda_sm20_div_rn_f64_full,@function
        .size           $__internal_6_$__cuda_sm20_div_rn_f64_full,(.L_x_10886 - $__internal_6_$__cuda_sm20_div_rn_f64_full)
$__internal_6_$__cuda_sm20_div_rn_f64_full:
[C---:B------:R-:W-:Y:S01]  /*1ce0*/  FSETP.GEU.AND P0, PT, |R13|.reuse, 1.469367938527859385e-39, PT ;  /* 0x001000000d00780b */ /* 0x040fe20003f0e200 */
[--C-:B------:R-:W-:Y:S01]  /*1cf0*/  IMAD.MOV.U32 R12, RZ, RZ, R2.reuse ;  /* 0x000000ffff0c7224 */ /* 0x100fe200078e0002 */
[----:B------:R-:W-:Y:S01]  /*1d00*/  LOP3.LUT R10, R13, 0x800fffff, RZ, 0xc0, !PT ;  /* 0x800fffff0d0a7812 */ /* 0x000fe200078ec0ff */
[----:B------:R-:W-:Y:S01]  /*1d10*/  IMAD.MOV.U32 R23, RZ, RZ, 0x1ca00000 ;  /* 0x1ca00000ff177424 */ /* 0x000fe200078e00ff */
[C---:B------:R-:W-:Y:S01]  /*1d20*/  FSETP.GEU.AND P3, PT, |R15|.reuse, 1.469367938527859385e-39, PT ;  /* 0x001000000f00780b */ /* 0x040fe20003f6e200 */
[----:B------:R-:W-:Y:S01]  /*1d30*/  IMAD.MOV.U32 R4, RZ, RZ, 0x1 ;  /* 0x00000001ff047424 */ /* 0x000fe200078e00ff */
[----:B------:R-:W-:Y:S01]  /*1d40*/  LOP3.LUT R11, R10, 0x3ff00000, RZ, 0xfc, !PT ;  /* 0x3ff000000a0b7812 */ /* 0x000fe200078efcff */
[----:B------:R-:W-:Y:S01]  /*1d50*/  IMAD.MOV.U32 R10, RZ, RZ, R2 ;  /* 0x000000ffff0a7224 */ /* 0x000fe200078e0002 */
[----:B------:R-:W-:Y:S01]  /*1d60*/  LOP3.LUT R22, R15, 0x7ff00000, RZ, 0xc0, !PT ;  /* 0x7ff000000f167812 */ /* 0x000fe200078ec0ff */
[----:B------:R-:W-:Y:S01]  /*1d70*/  IMAD.MOV.U32 R2, RZ, RZ, R14 ;  /* 0x000000ffff027224 */ /* 0x000fe200078e000e */
[----:B------:R-:W-:Y:S01]  /*1d80*/  LOP3.LUT R25, R13, 0x7ff00000, RZ, 0xc0, !PT ;  /* 0x7ff000000d197812 */ /* 0x000fe200078ec0ff */
[----:B------:R-:W-:Y:S02]  /*1d90*/  BSSY B3, `(.L_x_4047) ;  /* 0x000004e000037945 */ /* 0x000fe40003800000 */
[----:B------:R-:W0:Y:S01]  /*1da0*/  @!P0 DMUL R10, R12, 8.98846567431157953865e+307 ;  /* 0x7fe000000c0a8828 */ /* 0x000e220000000000 */
[----:B------:R-:W-:Y:S01]  /*1db0*/  ISETP.GE.U32.AND P2, PT, R22, R25, PT ;  /* 0x000000191600720c */ /* 0x000fe20003f46070 */
[----:B------:R-:W-:-:S02]  /*1dc0*/  IMAD.MOV.U32 R24, RZ, RZ, R22 ;  /* 0x000000ffff187224 */ /* 0x000fc400078e0016 */
[----:B------:R-:W-:Y:S01]  /*1dd0*/  @!P3 LOP3.LUT R3, R13, 0x7ff00000, RZ, 0xc0, !PT ;  /* 0x7ff000000d03b812 */ /* 0x000fe200078ec0ff */
[----:B------:R-:W-:Y:S01]  /*1de0*/  @!P3 IMAD.MOV.U32 R18, RZ, RZ, RZ ;  /* 0x000000ffff12b224 */ /* 0x000fe200078e00ff */
[----:B0-----:R-:W0:Y:S02]  /*1df0*/  MUFU.RCP64H R5, R11 ;  /* 0x0000000b00057308 */ /* 0x001e240000001800 */
[----:B------:R-:W-:Y:S02]  /*1e00*/  @!P3 ISETP.GE.U32.AND P4, PT, R22, R3, PT ;  /* 0x000000031600b20c */ /* 0x000fe40003f86070 */
[C---:B------:R-:W-:Y:S02]  /*1e10*/  SEL R3, R23.reuse, 0x63400000, !P2 ;  /* 0x6340000017037807 */ /* 0x040fe40005000000 */
[----:B------:R-:W-:Y:S02]  /*1e20*/  @!P3 SEL R19, R23, 0x63400000, !P4 ;  /* 0x634000001713b807 */ /* 0x000fe40006000000 */
[----:B------:R-:W-:-:S02]  /*1e30*/  LOP3.LUT R3, R3, 0x800fffff, R15, 0xf8, !PT ;  /* 0x800fffff03037812 */ /* 0x000fc400078ef80f */
[----:B------:R-:W-:Y:S02]  /*1e40*/  @!P3 LOP3.LUT R19, R19, 0x80000000, R15, 0xf8, !PT ;  /* 0x800000001313b812 */ /* 0x000fe400078ef80f */
[----:B------:R-:W-:Y:S02]  /*1e50*/  @!P0 LOP3.LUT R25, R11, 0x7ff00000, RZ, 0xc0, !PT ;  /* 0x7ff000000b198812 */ /* 0x000fe400078ec0ff */
[----:B------:R-:W-:Y:S01]  /*1e60*/  @!P3 LOP3.LUT R19, R19, 0x100000, RZ, 0xfc, !PT ;  /* 0x001000001313b812 */ /* 0x000fe200078efcff */
[----:B0-----:R-:W0:Y:S01]  /*1e70*/  DFMA R16, R4, -R10, 1 ;  /* 0x3ff000000410742b */ /* 0x001e22000000080a */
[----:B------:R-:W-:-:S04]  /*1e80*/  IADD3 R26, R25, -0x1, RZ ;  /* 0xffffffff191a7810 */ /* 0x000fc80007ffe0ff */
[----:B------:R-:W-:-:S04]  /*1e90*/  @!P3 DFMA R2, R2, 2, -R18 ;  /* 0x400000000202b82b */ /* 0x000fc80000000812 */
[----:B0-----:R-:W0:-:S06]  /*1ea0*/  DFMA R16, R16, R16, R16 ;  /* 0x000000101010722b */ /* 0x001e0c0000000010 */
[----:B0-----:R-:W0:Y:S01]  /*1eb0*/  DFMA R16, R4, R16, R4 ;  /* 0x000000100410722b */ /* 0x001e220000000004 */
[----:B------:R-:W-:-:S04]  /*1ec0*/  @!P3 LOP3.LUT R24, R3, 0x7ff00000, RZ, 0xc0, !PT ;  /* 0x7ff000000318b812 */ /* 0x000fc800078ec0ff */
[----:B------:R-:W-:Y:S01]  /*1ed0*/  IADD3 R18, R24, -0x1, RZ ;  /* 0xffffffff18127810 */ /* 0x000fe20007ffe0ff */
[----:B0-----:R-:W0:-:S03]  /*1ee0*/  DFMA R4, R16, -R10, 1 ;  /* 0x3ff000001004742b */ /* 0x001e06000000080a */
[----:B------:R-:W-:-:S03]  /*1ef0*/  ISETP.GT.U32.AND P0, PT, R18, 0x7feffffe, PT ;  /* 0x7feffffe1200780c */ /* 0x000fc60003f04070 */
[----:B0-----:R-:W0:Y:S01]  /*1f00*/  DFMA R16, R16, R4, R16 ;  /* 0x000000041010722b */ /* 0x001e220000000010 */
[----:B------:R-:W-:-:S05]  /*1f10*/  ISETP.GT.U32.OR P0, PT, R26, 0x7feffffe, P0 ;  /* 0x7feffffe1a00780c */ /* 0x000fca0000704470 */
[----:B0-----:R-:W0:-:S06]  /*1f20*/  DMUL R4, R16, R2 ;  /* 0x0000000210047228 */ /* 0x001e0c0000000000 */
[----:B0-----:R-:W0:-:S06]  /*1f30*/  DFMA R18, R4, -R10, R2 ;  /* 0x8000000a0412722b */ /* 0x001e0c0000000002 */
[----:B0-----:R0:W1:Y:S01]  /*1f40*/  DFMA R18, R16, R18, R4 ;  /* 0x000000121012722b */ /* 0x0010620000000004 */
[----:B------:R-:W-:Y:S05]  /*1f50*/  @P0 BRA `(.L_x_4048) ;  /* 0x000001c000000947 */ /* 0x000fea0003800000 */
[----:B0-----:R-:W-:Y:S01]  /*1f60*/  LOP3.LUT R5, R13, 0x7ff00000, RZ, 0xc0, !PT ;  /* 0x7ff000000d057812 */ /* 0x001fe200078ec0ff */
        /* <DEDUP_REMOVED lines=8> */
[----:B-1----:R-:W0:-:S10]  /*1ff0*/  DMUL R4, R18, R16 ;  /* 0x0000001012047228 */ /* 0x002e140000000000 */
        /* <DEDUP_REMOVED lines=18> */
.L_x_4048:
        /* <DEDUP_REMOVED lines=16> */
.L_x_4051:
[----:B0-----:R-:W-:Y:S01]  /*2220*/  LOP3.LUT R5, R13, 0x80000, RZ, 0xfc, !PT ;  /* 0x000800000d057812 */ /* 0x001fe200078efcff */
[----:B------:R-:W-:Y:S01]  /*2230*/  IMAD.MOV.U32 R4, RZ, RZ, R12 ;  /* 0x000000ffff047224 */ /* 0x000fe200078e000c */
[----:B------:R-:W-:Y:S05]  /*2240*/  BRA `(.L_x_4049) ;  /* 0x0000002000007947 */ /* 0x000fea0003800000 */
.L_x_4050:
[----:B0-----:R-:W-:Y:S01]  /*2250*/  LOP3.LUT R5, R15, 0x80000, RZ, 0xfc, !PT ;  /* 0x000800000f057812 */ /* 0x001fe200078efcff */
[----:B------:R-:W-:Y:S02]  /*2260*/  IMAD.MOV.U32 R4, RZ, RZ, R14 ;  /* 0x000000ffff047224 */ /* 0x000fe400078e000e */
.L_x_4049:
[----:B------:R-:W-:Y:S05]  /*2270*/  BSYNC B3 ;  /* 0x0000000000037941 */ /* 0x000fea0003800000 */
.L_x_4047:
[----:B------:R-:W-:Y:S02]  /*2280*/  IMAD.MOV.U32 R2, RZ, RZ, R0 ;  /* 0x000000ffff027224 */ /* 0x000fe400078e0000 */
[----:B------:R-:W-:-:S04]  /*2290*/  IMAD.MOV.U32 R3, RZ, RZ, 0x0 ;  /* 0x00000000ff037424 */ /* 0x000fc800078e00ff */
[----:B------:R-:W-:Y:S05]  /*22a0*/  RET.REL.NODEC R2 `(_ZN43_GLOBAL__N__9ae7fba5_10_SoftMax_cu_9f978f6320softmax_warp_forwardIdddLi5ELb0ELb1EEEvPT0_PKT_iiiPKbib) ;  /* 0xffffdd5002007950 */ /* 0x000fea0003c3ffff */
.L_x_4052:
        /* <DEDUP_REMOVED lines=13> */
.L_x_10886:


//--------------------- .text._ZN43_GLOBAL__N__9ae7fba5_10_SoftMax_cu_9f978f6320softmax_warp_forwardIdddLi4ELb0ELb1EEEvPT0_PKT_iiiPKbib --------------------------
	.section	.text._ZN43_GLOBAL__N__9ae7fba5_10_SoftMax_cu_9f978f6320softmax_warp_forwardIdddLi4ELb0ELb1EEEvPT0_PKT_iiiPKbib,"ax",@progbits
	.sectioninfo	@"SHI_REGISTERS=29"
	.align	128
.text._ZN43_GLOBAL__N__9ae7fba5_10_SoftMax_cu_9f978f6320softmax_warp_forwardIdddLi4ELb0ELb1EEEvPT0_PKT_iiiPKbib:
        .type           _ZN43_GLOBAL__N__9ae7fba5_10_SoftMax_cu_9f978f6320softmax_warp_forwardIdddLi4ELb0ELb1EEEvPT0_PKT_iiiPKbib,@function
        .size           _ZN43_GLOBAL__N__9ae7fba5_10_SoftMax_cu_9f978f6320softmax_warp_forwardIdddLi4ELb0ELb1EEEvPT0_PKT_iiiPKbib,(.L_x_10888 - _ZN43_GLOBAL__N__9ae7fba5_10_SoftMax_cu_9f978f6320softmax_warp_forwardIdddLi4ELb0ELb1EEEvPT0_PKT_iiiPKbib)
        .other          _ZN43_GLOBAL__N__9ae7fba5_10_SoftMax_cu_9f978f6320softmax_warp_forwardIdddLi4ELb0ELb1EEEvPT0_PKT_iiiPKbib,@"STO_CUDA_ENTRY STV_DEFAULT"
_ZN43_GLOBAL__N__9ae7fba5_10_SoftMax_cu_9f978f6320softmax_warp_forwardIdddLi4ELb0ELb1EEEvPT0_PKT_iiiPKbib:
        /* <DEDUP_REMOVED lines=61> */
.L_x_4053:
        /* <DEDUP_REMOVED lines=14> */
.L_x_4057:
[----:B------:R-:W-:Y:S02]  /*04b0*/  IMAD.MOV.U32 R10, RZ, RZ, 0x0 ;  /* 0x00000000ff0a7424 */ /* 0x000fe400078e00ff */
[----:B------:R-:W-:Y:S02]  /*04c0*/  IMAD.MOV.U32 R11, RZ, RZ, -0x100000 ;  /* 0xfff00000ff0b7424 */ /* 0x000fe400078e00ff */
.L_x_4058:
[----:B------:R-:W-:Y:S05]  /*04d0*/  BSYNC B1 ;  /* 0x0000000000017941 */ /* 0x000fea0003800000 */
.L_x_4056:
[----:B------:R-:W-:Y:S05]  /*04e0*/  @P0 BRA `(.L_x_4059) ;  /* 0x0000005000000947 */ /* 0x000fea0003800000 */
[----:B------:R-:W2:Y:S01]  /*04f0*/  LDG.E.U8 R9, [R2.64] ;  /* 0x0000000602097981 */ /* 0x000ea2000c1e1100 */
[----:B-----5:R-:W-:Y:S02]  /*0500*/  IMAD.MOV.U32 R12, RZ, RZ, R4 ;  /* 0x000000ffff0c7224 */ /* 0x020fe400078e0004 */
[----:B------:R-:W-:Y:S01]  /*0510*/  IMAD.MOV.U32 R13, RZ, RZ, R5 ;  /* 0x000000ffff0d7224 */ /* 0x000fe200078e0005 */
[----:B--2---:R-:W-:-:S13]  /*0520*/  ISETP.NE.AND P3, PT, R9, RZ, PT ;  /* 0x000000ff0900720c */ /* 0x004fda0003f65270 */
[----:B------:R-:W-:Y:S05]  /*0530*/  @!P3 BRA `(.L_x_4060) ;  /* 0x000001500000b947 */ /* 0x000fea0003800000 */
.L_x_4059:
[----:B------:R-:W-:Y:S02]  /*0540*/  IMAD.MOV.U32 R12, RZ, RZ, 0x0 ;  /* 0x00000000ff0c7424 */ /* 0x000fe400078e00ff */
[----:B------:R-:W-:Y:S01]  /*0550*/  IMAD.MOV.U32 R13, RZ, RZ, -0x100000 ;  /* 0xfff00000ff0d7424 */ /* 0x000fe200078e00ff */
[----:B------:R-:W-:Y:S05]  /*0560*/  BRA `(.L_x_4060) ;  /* 0x0000012000007947 */ /* 0x000fea0003800000 */
.L_x_4055:
[----:B------:R-:W-:Y:S01]  /*0570*/  BSSY B1, `(.L_x_4061) ;  /* 0x0000009000017945 */ /* 0x000fe20003800000 */
[----:B------:R-:W-:Y:S05]  /*0580*/  @P1 BRA `(.L_x_4062) ;  /* 0x0000005000001947 */ /* 0x000fea0003800000 */
[----:B------:R-:W2:Y:S01]  /*0590*/  LDG.E.U8 R9, [R2.64] ;  /* 0x0000000602097981 */ /* 0x000ea2000c1e1100 */
[----:B-----5:R-:W-:Y:S02]  /*05a0*/  IMAD.MOV.U32 R10, RZ, RZ, R6 ;  /* 0x000000ffff0a7224 */ /* 0x020fe400078e0006 */
[----:B------:R-:W-:Y:S01]  /*05b0*/  IMAD.MOV.U32 R11, RZ, RZ, R7 ;  /* 0x000000ffff0b7224 */ /* 0x000fe200078e0007 */
[----:B--2---:R-:W-:-:S13]  /*05c0*/  ISETP.NE.AND P3, PT, R9, RZ, PT ;  /* 0x000000ff0900720c */ /* 0x004fda0003f65270 */
[----:B------:R-:W-:Y:S05]  /*05d0*/  @!P3 BRA `(.L_x_4063) ;  /* 0x000000200000b947 */ /* 0x000fea0003800000 */
.L_x_4062:
[----:B------:R-:W-:Y:S02]  /*05e0*/  IMAD.MOV.U32 R10, RZ, RZ, 0x0 ;  /* 0x00000000ff0a7424 */ /* 0x000fe400078e00ff */
[----:B------:R-:W-:Y:S02]  /*05f0*/  IMAD.MOV.U32 R11, RZ, RZ, -0x100000 ;  /* 0xfff00000ff0b7424 */ /* 0x000fe400078e00ff */
.L_x_4063:
[----:B------:R-:W-:Y:S05]  /*0600*/  BSYNC B1 ;  /* 0x0000000000017941 */ /* 0x000fea0003800000 */
.L_x_4061:
[----:B------:R-:W-:Y:S05]  /*0610*/  @P0 BRA `(.L_x_4064) ;  /* 0x0000005000000947 */ /* 0x000fea0003800000 */
[----:B------:R-:W2:Y:S01]  /*0620*/  LDG.E.U8 R9, [R16.64] ;  /* 0x0000000610097981 */ /* 0x000ea2000c1e1100 */
[----:B-----5:R-:W-:Y:S02]  /*0630*/  IMAD.MOV.U32 R12, RZ, RZ, R4 ;  /* 0x000000ffff0c7224 */ /* 0x020fe400078e0004 */
[----:B------:R-:W-:Y:S01]  /*0640*/  IMAD.MOV.U32 R13, RZ, RZ, R5 ;  /* 0x000000ffff0d7224 */ /* 0x000fe200078e0005 */
[----:B--2---:R-:W-:-:S13]  /*0650*/  ISETP.NE.AND P3, PT, R9, RZ, PT ;  /* 0x000000ff0900720c */ /* 0x004fda0003f65270 */
[----:B------:R-:W-:Y:S05]  /*0660*/  @!P3 BRA `(.L_x_4060) ;  /* 0x000000200000b947 */ /* 0x000fea0003800000 */
.L_x_4064:
[----:B------:R-:W-:Y:S02]  /*0670*/  IMAD.MOV.U32 R12, RZ, RZ, 0x0 ;  /* 0x00000000ff0c7424 */ /* 0x000fe400078e00ff */
[----:B------:R-:W-:Y:S02]  /*0680*/  IMAD.MOV.U32 R13, RZ, RZ, -0x100000 ;  /* 0xfff00000ff0d7424 */ /* 0x000fe400078e00ff */
.L_x_4060:
[----:B------:R-:W-:Y:S05]  /*0690*/  BSYNC B0 ;  /* 0x0000000000007941 */ /* 0x000fea0003800000 */
.L_x_4054:
        /* <DEDUP_REMOVED lines=16> */
[----:B0-----:R-:W-:Y:S01]  /*07a0*/  FSEL R23, R15, R11, !P3 ;  /* 0x0000000b0f177208 */ /* 0x001fe20005800000 */
[----:B-1----:R-:W0:Y:S01]  /*07b0*/  DSETP.GEU.AND P4, PT, R24, R18, PT ;  /* 0x000000121800722a */ /* 0x002e220003f8e000 */
[----:B------:R-:W-:-:S05]  /*07c0*/  FSEL R22, R14, R10, !P3 ;  /* 0x0000000a0e167208 */ /* 0x000fca0005800000 */
        /* <DEDUP_REMOVED lines=69> */
.L_x_4070:
[----:B------:R-:W-:Y:S05]  /*0c20*/  BSYNC B2 ;  /* 0x0000000000027941 */ /* 0x000fea0003800000 */
.L_x_4069:
[----:B-1----:R1:W2:-:S06]  /*0c30*/  DADD R14, RZ, R10 ;  /* 0x00000000ff0e7229 */ /* 0x00228c000000000a */
.L_x_4068:
[----:B------:R-:W-:Y:S05]  /*0c40*/  BSYNC B1 ;  /* 0x0000000000017941 */ /* 0x000fea0003800000 */
.L_x_4067:
        /* <DEDUP_REMOVED lines=44> */
.L_x_4073:
[----:B------:R-:W-:Y:S05]  /*0f10*/  BSYNC B1 ;  /* 0x0000000000017941 */ /* 0x000fea0003800000 */
.L_x_4072:
[----:B---3--:R3:W4:Y:S01]  /*0f20*/  DADD R18, RZ, R6 ;  /* 0x00000000ff127229 */ /* 0x0087220000000006 */
[----:B------:R-:W-:Y:S05]  /*0f30*/  BRA `(.L_x_4071) ;  /* 0x000005d000007947 */ /* 0x000fea0003800000 */
.L_x_4066:
[----:B------:R-:W-:Y:S01]  /*0f40*/  BSSY B1, `(.L_x_4074) ;  /* 0x000002e000017945 */ /* 0x000fe20003800000 */
[----:B------:R-:W-:Y:S05]  /*0f50*/  @P1 BRA `(.L_x_4075) ;  /* 0x000002c000001947 */ /* 0x000fea0003800000 */
[----:B------:R-:W2:Y:S01]  /*0f60*/  LDG.E.U8 R2, [R2.64] ;  /* 0x0000000602027981 */ /* 0x000ea2000c1e1100 */
[----:B------:R-:W-:Y:S01]  /*0f70*/  CS2R R14, SRZ ;  /* 0x00000000000e7805 */ /* 0x000fe2000001ff00 */
[----:B------:R-:W-:Y:S01]  /*0f80*/  CS2R R10, SRZ ;  /* 0x00000000000a7805 */ /* 0x000fe2000001ff00 */
[----:B--2---:R-:W-:-:S13]  /*0f90*/  ISETP.NE.AND P1, PT, R2, RZ, PT ;  /* 0x000000ff0200720c */ /* 0x004fda0003f25270 */
[----:B------:R-:W-:Y:S05]  /*0fa0*/  @P1 BRA `(.L_x_4075) ;  /* 0x0000027000001947 */ /* 0x000fea0003800000 */
[----:B-----5:R-:W0:Y:S01]  /*0fb0*/  DADD R6, R6, -R22 ;  /* 0x0000000006067229 */ /* 0x020e220000000816 */
        /* <DEDUP_REMOVED lines=36> */
.L_x_4077:
[----:B------:R-:W-:Y:S05]  /*1200*/  BSYNC B2 ;  /* 0x0000000000027941 */ /* 0x000fea0003800000 */
.L_x_4076:
[----:B01----:R0:W1:-:S06]  /*1210*/  DADD R14, RZ, R10 ;  /* 0x00000000ff0e7229 */ /* 0x00304c000000000a */
.L_x_4075:
[----:B------:R-:W-:Y:S05]  /*1220*/  BSYNC B1 ;  /* 0x0000000000017941 */ /* 0x000fea0003800000 */
.L_x_4074:
        /* <DEDUP_REMOVED lines=44> */
.L_x_4079:
[----:B------:R-:W-:Y:S05]  /*14f0*/  BSYNC B1 ;  /* 0x0000000000017941 */ /* 0x000fea0003800000 */
.L_x_4078:
[----:B---3--:R3:W4:-:S06]  /*1500*/  DADD R18, RZ, R6 ;  /* 0x00000000ff127229 */ /* 0x00870c0000000006 */
.L_x_4071:
[----:B------:R-:W-:Y:S05]  /*1510*/  BSYNC B0 ;  /* 0x0000000000007941 */ /* 0x000fea0003800000 */
.L_x_4065:
        /* <DEDUP_REMOVED lines=56> */
[----:B---3--:R-:W-:Y:S05]  /*18a0*/  CALL.REL.NOINC `($__internal_7_$__cuda_sm20_div_rn_f64_full) ;  /* 0x0000033000007944 */ /* 0x008fea0003c00000 */
.L_x_4084:
[----:B------:R-:W-:Y:S05]  /*18b0*/  BSYNC B2 ;  /* 0x0000000000027941 */ /* 0x000fea0003800000 */
.L_x_4083:
[----:B------:R-:W-:Y:S05]  /*18c0*/  BSYNC B1 ;  /* 0x0000000000017941 */ /* 0x000fea0003800000 */
.L_x_4082:
[----:B------:R-:W-:-:S04]  /*18d0*/  LEA R2, P0, R20, c[0x0][0x160], 0x3 ;  /* 0x0000580014027a11 */ /* 0x000fc800078018ff */
[----:B------:R-:W-:-:S05]  /*18e0*/  LEA.HI.X R3, R20, c[0x0][0x164], R21, 0x3, P0 ;  /* 0x0000590014037a11 */ /* 0x000fca00000f1c15 */
[----:B------:R0:W-:Y:S04]  /*18f0*/  STG.E.64 [R2.64], R4 ;  /* 0x0000000402007986 */ /* 0x0001e8000c101b06 */
.L_x_4081:
[----:B--2-4-:R-:W-:Y:S05]  /*1900*/  BSYNC B0 ;  /* 0x0000000000007941 */ /* 0x014fea0003800000 */
.L_x_4080:
        /* <DEDUP_REMOVED lines=33> */
[----:B---3--:R-:W-:Y:S05]  /*1b20*/  CALL.REL.NOINC `($__internal_7_$__cuda_sm20_div_rn_f64_full) ;  /* 0x000000b000007944 */ /* 0x008fea0003c00000 */
[----:B------:R-:W-:Y:S02]  /*1b30*/  IMAD.MOV.U32 R2, RZ, RZ, R4 ;  /* 0x000000ffff027224 */ /* 0x000fe400078e0004 */
[----:B------:R-:W-:Y:S02]  /*1b40*/  IMAD.MOV.U32 R3, RZ, RZ, R5 ;  /* 0x000000ffff037224 */ /* 0x000fe400078e0005 */
.L_x_4087:
[----:B------:R-:W-:Y:S05]  /*1b50*/  BSYNC B1 ;  /* 0x0000000000017941 */ /* 0x000fea0003800000 */
.L_x_4086:
[----:B------:R-:W-:Y:S05]  /*1b60*/  BSYNC B0 ;  /* 0x0000000000007941 */ /* 0x000fea0003800000 */
.L_x_4085:
[----:B------:R-:W-:Y:S01]  /*1b70*/  IMAD.MOV.U32 R0, RZ, RZ, c[0x0][0x178] ;  /* 0x00005e00ff007624 */ /* 0x000fe200078e00ff */
[----:B------:R-:W-:-:S04]  /*1b80*/  IADD3 R20, P0, R20, c[0x0][0x178], RZ ;  /* 0x00005e0014147a10 */ /* 0x000fc80007f1e0ff */
[----:B------:R-:W-:Y:S02]  /*1b90*/  LEA.HI.X.SX32 R21, R0, R21, 0x1, P0 ;  /* 0x0000001500157211 */ /* 0x000fe400000f0eff */
[----:B------:R-:W-:-:S04]  /*1ba0*/  LEA R4, P0, R20, c[0x0][0x160], 0x3 ;  /* 0x0000580014047a11 */ /* 0x000fc800078018ff */
[----:B------:R-:W-:-:S05]  /*1bb0*/  LEA.HI.X R5, R20, c[0x0][0x164], R21, 0x3, P0 ;  /* 0x0000590014057a11 */ /* 0x000fca00000f1c15 */
[----:B------:R-:W-:Y:S01]  /*1bc0*/  STG.E.64 [R4.64], R2 ;  /* 0x0000000204007986 */ /* 0x000fe2000c101b06 */
[----:B------:R-:W-:Y:S05]  /*1bd0*/  EXIT ;  /* 0x000000000000794d */ /* 0x000fea0003800000 */
        .weak           $__internal_7_$__cuda_sm20_div_rn_f64_full
        .type           $__internal_7_$__cuda_sm20_div_rn_f64_full,@function
        .size           $__internal_7_$__cuda_sm20_div_rn_f64_full,(.L_x_10888 - $__internal_7_$__cuda_sm20_div_rn_f64_full)
$__internal_7_$__cuda_sm20_div_rn_f64_full:
        /* <DEDUP_REMOVED lines=68> */
.L_x_4089:
        /* <DEDUP_REMOVED lines=16> */
.L_x_4092:
[----:B0-----:R-:W-:Y:S01]  /*2120*/  LOP3.LUT R5, R13, 0x80000, RZ, 0xfc, !PT ;  /* 0x000800000d057812 */ /* 0x001fe200078efcff */
[----:B------:R-:W-:Y:S01]  /*2130*/  IMAD.MOV.U32 R4, RZ, RZ, R12 ;  /* 0x000000ffff047224 */ /* 0x000fe200078e000c */
[----:B------:R-:W-:Y:S05]  /*2140*/  BRA `(.L_x_4090) ;  /* 0x0000002000007947 */ /* 0x000fea0003800000 */
.L_x_4091:
[----:B0-----:R-:W-:Y:S01]  /*2150*/  LOP3.LUT R5, R15, 0x80000, RZ, 0xfc, !PT ;  /* 0x000800000f057812 */ /* 0x001fe200078efcff */
[----:B------:R-:W-:Y:S02]  /*2160*/  IMAD.MOV.U32 R4, RZ, RZ, R14 ;  /* 0x000000ffff047224 */ /* 0x000fe400078e000e */
.L_x_4090:
[----:B------:R-:W-:Y:S05]  /*2170*/  BSYNC B3 ;  /* 0x0000000000037941 */ /* 0x000fea0003800000 */
.L_x_4088:
[----:B------:R-:W-:Y:S02]  /*2180*/  IMAD.MOV.U32 R2, RZ, RZ, R0 ;  /* 0x000000ffff027224 */ /* 0x000fe400078e0000 */
[----:B------:R-:W-:-:S04]  /*2190*/  IMAD.MOV.U32 R3, RZ, RZ, 0x0 ;  /* 0x00000000ff037424 */ /* 0x000fc800078e00ff */
[----:B------:R-:W-:Y:S05]  /*21a0*/  RET.REL.NODEC R2 `(_ZN43_GLOBAL__N__9ae7fba5_10_SoftMax_cu_9f978f6320softmax_warp_forwardIdddLi4ELb0ELb1EEEvPT0_PKT_iiiPKbib) ;  /* 0xffffde5002007950 */ /* 0x000fea0003c3ffff */
.L_x_4093:
        /* <DEDUP_REMOVED lines=13> */
.L_x_10888:


//--------------------- .text._ZN43_GLOBAL__N__9ae7fba5_10_SoftMax_cu_9f978f6320softmax_warp_forwardIdddLi3ELb0ELb1EEEvPT0_PKT_iiiPKbib --------------------------
	.section	.text._ZN43_GLOBAL__N__9ae7fba5_10_SoftMax_cu_9f978f6320softmax_warp_forwardIdddLi3ELb0ELb1EEEvPT0_PKT_iiiPKbib,"ax",@progbits
	.sectioninfo	@"SHI_REGISTERS=29"
	.align	128
.text._ZN43_GLOBAL__N__9ae7fba5_10_SoftMax_cu_9f978f6320softmax_warp_forwardIdddLi3ELb0ELb1EEEvPT0_PKT_iiiPKbib:
        .type           _ZN43_GLOBAL__N__9ae7fba5_10_SoftMax_cu_9f978f6320softmax_warp_forwardIdddLi3ELb0ELb1EEEvPT0_PKT_iiiPKbib,@function
        .size           _ZN43_GLOBAL__N__9ae7fba5_10_SoftMax_cu_9f978f6320softmax_warp_forwardIdddLi3ELb0ELb1EEEvPT0_PKT_iiiPKbib,(.L_x_10890 - _ZN43_GLOBAL__N__9ae7fba5_10_SoftMax_cu_9f978f6320softmax_warp_forwardIdddLi3ELb0ELb1EEEvPT0_PKT_iiiPKbib)
        .other          _ZN43_GLOBAL__N__9ae7fba5_10_SoftMax_cu_9f978f6320softmax_warp_forwardIdddLi3ELb0ELb1EEEvPT0_PKT_iiiPKbib,@"STO_CUDA_ENTRY STV_DEFAULT"
_ZN43_GLOBAL__N__9ae7fba5_10_SoftMax_cu_9f978f6320softmax_warp_forwardIdddLi3ELb0ELb1EEEvPT0_PKT_iiiPKbib:
[----:B------:R-:W-:Y:S02]  /*0000*/  IMAD.MOV.U32 R1, RZ, RZ, c[0x0][0x28] ;  /* 0x00000a00ff017624 */ /* 0x000fe400078e00ff */
[----:B------:R-:W0:Y:S01]  /*0010*/  S2R R12, SR_CTAID.X ;  /* 0x00000000000c7919 */ /* 0x000e220000002500 */
[----:B------:R-:W-:Y:S01]  /*0020*/  IMAD.MOV.U32 R6, RZ, RZ, 0x0 ;  /* 0x00000000ff067424 */ /* 0x000fe200078e00ff */
[----:B------:R-:W-:Y:S02]  /*0030*/  ULDC.64 UR6, c[0x0][0x118] ;  /* 0x0000460000067ab9 */ /* 0x000fe40000000a00 */
        /* <DEDUP_REMOVED lines=8> */
[----:B------:R-:W-:Y:S01]  /*00c0*/  ISETP.GT.AND P0, PT, R2, RZ, PT ;  /* 0x000000ff0200720c */ /* 0x000fe20003f04270 */
[----:B------:R-:W-:Y:S01]  /*00d0*/  IMAD.MOV.U32 R2, RZ, RZ, c[0x0][0x178] ;  /* 0x00005e00ff027624 */ /* 0x000fe200078e00ff */
[----:B------:R-:W-:Y:S02]  /*00e0*/  ISETP.GT.AND P1, PT, R4, 0x1, PT ;  /* 0x000000010400780c */ /* 0x000fe40003f24270 */
[----:B------:R-:W-:Y:S02]  /*00f0*/  SEL R5, RZ, c[0x0][0x178], !P0 ;  /* 0x00005e00ff057a07 */ /* 0x000fe40004000000 */
[----:B------:R-:W-:Y:S02]  /*0100*/  SEL R7, RZ, c[0x0][0x178], !P1 ;  /* 0x00005e00ff077a07 */ /* 0x000fe40004800000 */
[----:B------:R-:W-:-:S02]  /*0110*/  ISETP.GE.AND P1, PT, R0, R5, PT ;  /* 0x000000050000720c */ /* 0x000fc40003f26270 */
[----:B------:R-:W-:Y:S02]  /*0120*/  SHF.R.S32.HI R21, RZ, 0x1f, R20 ;  /* 0x0000001fff157819 */ /* 0x000fe40000011414 */
[----:B------:R-:W-:Y:S01]  /*0130*/  ISETP.GE.AND P0, PT, R0, R7, PT ;  /* 0x000000070000720c */ /* 0x000fe20003f06270 */
[----:B------:R-:W-:-:S08]  /*0140*/  IMAD.MOV.U32 R7, RZ, RZ, -0x100000 ;  /* 0xfff00000ff077424 */ /* 0x000fd000078e00ff */
[----:B------:R-:W-:-:S04]  /*0150*/  @!P1 LEA R8, P2, R20, c[0x0][0x168], 0x3 ;  /* 0x00005a0014089a11 */ /* 0x000fc800078418ff */
[C---:B------:R-:W-:Y:S01]  /*0160*/  @!P1 LEA.HI.X R9, R20.reuse, c[0x0][0x16c], R21, 0x3, P2 ;  /* 0x00005b0014099a11 */ /* 0x040fe200010f1c15 */
[----:B------:R-:W-:Y:S01]  /*0170*/  ULDC.S8 UR4, c[0x0][0x18c] ;  /* 0x0000630000047ab9 */ /* 0x000fe20000000200 */
[----:B------:R-:W-:-:S03]  /*0180*/  @!P0 IADD3 R4, P3, R20, c[0x0][0x178], RZ ;  /* 0x00005e0014048a10 */ /* 0x000fc60007f7e0ff */
[----:B------:R0:W5:Y:S01]  /*0190*/  @!P1 LDG.E.64 R6, [R8.64] ;  /* 0x0000000608069981 */ /* 0x000162000c1e1b00 */
[----:B------:R-:W-:Y:S02]  /*01a0*/  ISETP.NE.AND P2, PT, RZ, UR4, PT ;  /* 0x00000004ff007c0c */ /* 0x000fe4000bf45270 */
[----:B------:R-:W-:Y:S02]  /*01b0*/  @!P0 LEA.HI.X.SX32 R5, R2, R21, 0x1, P3 ;  /* 0x0000001502058211 */ /* 0x000fe400018f0eff */
[----:B------:R-:W-:-:S04]  /*01c0*/  @!P0 LEA R10, P3, R4, c[0x0][0x168], 0x3 ;  /* 0x00005a00040a8a11 */ /* 0x000fc800078618ff */
[----:B------:R-:W-:Y:S01]  /*01d0*/  @!P0 LEA.HI.X R11, R4, c[0x0][0x16c], R5, 0x3, P3 ;  /* 0x00005b00040b8a11 */ /* 0x000fe200018f1c05 */
[----:B------:R-:W-:Y:S02]  /*01e0*/  IMAD.MOV.U32 R4, RZ, RZ, 0x0 ;  /* 0x00000000ff047424 */ /* 0x000fe400078e00ff */
[----:B------:R-:W-:-:S06]  /*01f0*/  IMAD.MOV.U32 R5, RZ, RZ, -0x100000 ;  /* 0xfff00000ff057424 */ /* 0x000fcc00078e00ff */
[----:B------:R1:W5:Y:S02]  /*0200*/  @!P0 LDG.E.64 R4, [R10.64] ;  /* 0x000000060a048981 */ /* 0x000364000c1e1b00 */
        /* <DEDUP_REMOVED lines=28> */
.L_x_4094:
[C---:B0-----:R-:W-:Y:S01]  /*03d0*/  IADD3 R8, P3, R10.reuse, c[0x0][0x180], RZ ;  /* 0x000060000a087a10 */ /* 0x041fe20007f7e0ff */
        /* <DEDUP_REMOVED lines=13> */
.L_x_4098:
[----:B------:R-:W-:Y:S02]  /*04b0*/  IMAD.MOV.U32 R14, RZ, RZ, 0x0 ;  /* 0x00000000ff0e7424 */ /* 0x000fe400078e00ff */
[----:B------:R-:W-:Y:S02]  /*04c0*/  IMAD.MOV.U32 R15, RZ, RZ, -0x100000 ;  /* 0xfff00000ff0f7424 */ /* 0x000fe400078e00ff */
.L_x_4099:
[----:B------:R-:W-:Y:S05]  /*04d0*/  BSYNC B1 ;  /* 0x0000000000017941 */ /* 0x000fea0003800000 */
.L_x_4097:
[----:B------:R-:W-:Y:S05]  /*04e0*/  @P0 BRA `(.L_x_4100) ;  /* 0x0000005000000947 */ /* 0x000fea0003800000 */
[----:B------:R-:W2:Y:S01]  /*04f0*/  LDG.E.U8 R2, [R8.64] ;  /* 0x0000000608027981 */ /* 0x000ea2000c1e1100 */
[----:B-----5:R-:W-:Y:S01]  /*0500*/  IMAD.MOV.U32 R3, RZ, RZ, R5 ;  /* 0x000000ffff037224 */ /* 0x020fe200078e0005 */
[----:B--2---:R-:W-:Y:S01]  /*0510*/  ISETP.NE.AND P3, PT, R2, RZ, PT ;  /* 0x000000ff0200720c */ /* 0x004fe20003f65270 */
[----:B------:R-:W-:-:S12]  /*0520*/  IMAD.MOV.U32 R2, RZ, RZ, R4 ;  /* 0x000000ffff027224 */ /* 0x000fd800078e0004 */
[----:B------:R-:W-:Y:S05]  /*0530*/  @!P3 BRA `(.L_x_4101) ;  /* 0x000001500000b947 */ /* 0x000fea0003800000 */
.L_x_4100:
[----:B------:R-:W-:Y:S02]  /*0540*/  IMAD.MOV.U32 R2, RZ, RZ, 0x0 ;  /* 0x00000000ff027424 */ /* 0x000fe400078e00ff */
[----:B------:R-:W-:Y:S01]  /*0550*/  IMAD.MOV.U32 R3, RZ, RZ, -0x100000 ;  /* 0xfff00000ff037424 */ /* 0x000fe200078e00ff */
[----:B------:R-:W-:Y:S05]  /*0560*/  BRA `(.L_x_4101) ;  /* 0x0000012000007947 */ /* 0x000fea0003800000 */
.L_x_4096:
[----:B------:R-:W-:Y:S01]  /*0570*/  BSSY B1, `(.L_x_4102) ;  /* 0x0000009000017945 */ /* 0x000fe20003800000 */
[----:B------:R-:W-:Y:S05]  /*0580*/  @P1 BRA `(.L_x_4103) ;  /* 0x0000005000001947 */ /* 0x000fea0003800000 */
[----:B------:R-:W2:Y:S01]  /*0590*/  LDG.E.U8 R2, [R8.64] ;  /* 0x0000000608027981 */ /* 0x000ea2000c1e1100 */
[----:B-----5:R-:W-:Y:S02]  /*05a0*/  IMAD.MOV.U32 R14, RZ, RZ, R6 ;  /* 0x000000ffff0e7224 */ /* 0x020fe400078e0006 */
[----:B------:R-:W-:Y:S01]  /*05b0*/  IMAD.MOV.U32 R15, RZ, RZ, R7 ;  /* 0x000000ffff0f7224 */ /* 0x000fe200078e0007 */
[----:B--2---:R-:W-:-:S13]  /*05c0*/  ISETP.NE.AND P3, PT, R2, RZ, PT ;  /* 0x000000ff0200720c */ /* 0x004fda0003f65270 */
[----:B------:R-:W-:Y:S05]  /*05d0*/  @!P3 BRA `(.L_x_4104) ;  /* 0x000000200000b947 */ /* 0x000fea0003800000 */
.L_x_4103:
[----:B------:R-:W-:Y:S02]  /*05e0*/  IMAD.MOV.U32 R14, RZ, RZ, 0x0 ;  /* 0x00000000ff0e7424 */ /* 0x000fe400078e00ff */
[----:B------:R-:W-:Y:S02]  /*05f0*/  IMAD.MOV.U32 R15, RZ, RZ, -0x100000 ;  /* 0xfff00000ff0f7424 */ /* 0x000fe400078e00ff */
.L_x_4104:
[----:B------:R-:W-:Y:S05]  /*0600*/  BSYNC B1 ;  /* 0x0000000000017941 */ /* 0x000fea0003800000 */
.L_x_4102:
[----:B------:R-:W-:Y:S05]  /*0610*/  @P0 BRA `(.L_x_4105) ;  /* 0x0000005000000947 */ /* 0x000fea0003800000 */
[----:B------:R-:W2:Y:S01]  /*0620*/  LDG.E.U8 R2, [R16.64] ;  /* 0x0000000610027981 */ /* 0x000ea2000c1e1100 */
[----:B-----5:R-:W-:Y:S01]  /*0630*/  IMAD.MOV.U32 R3, RZ, RZ, R5 ;  /* 0x000000ffff037224 */ /* 0x020fe200078e0005 */
[----:B--2---:R-:W-:Y:S01]  /*0640*/  ISETP.NE.AND P3, PT, R2, RZ, PT ;  /* 0x000000ff0200720c */ /* 0x004fe20003f65270 */
[----:B------:R-:W-:-:S12]  /*0650*/  IMAD.MOV.U32 R2, RZ, RZ, R4 ;  /* 0x000000ffff027224 */ /* 0x000fd800078e0004 */
[----:B------:R-:W-:Y:S05]  /*0660*/  @!P3 BRA `(.L_x_4101) ;  /* 0x000000200000b947 */ /* 0x000fea0003800000 */
.L_x_4105:
[----:B------:R-:W-:Y:S02]  /*0670*/  IMAD.MOV.U32 R2, RZ, RZ, 0x0 ;  /* 0x00000000ff027424 */ /* 0x000fe400078e00ff */
[----:B------:R-:W-:Y:S02]  /*0680*/  IMAD.MOV.U32 R3, RZ, RZ, -0x100000 ;  /* 0xfff00000ff037424 */ /* 0x000fe400078e00ff */
.L_x_4101:
[----:B------:R-:W-:Y:S05]  /*0690*/  BSYNC B0 ;  /* 0x0000000000007941 */ /* 0x000fea0003800000 */
.L_x_4095:
[----:B------:R-:W-:Y:S01]  /*06a0*/  SHFL.BFLY PT, R11, R15, 0x4, 0x181f ;  /* 0x0c981f000f0b7f89 */ /* 0x000fe200000e0000 */
[----:B------:R-:W-:Y:S03]  /*06b0*/  BSSY B0, `(.L_x_4106) ;  /* 0x00000dc000007945 */ /* 0x000fe60003800000 */
        /* <DEDUP_REMOVED lines=8> */
[----:B0-----:R-:W-:Y:S01]  /*0740*/  FSEL R25, R19, R3, !P3 ;  /* 0x0000000313197208 */ /* 0x001fe20005800000 */
[----:B------:R-:W0:Y:S01]  /*0750*/  SHFL.BFLY PT, R10, R22, 0x2, 0x181f ;  /* 0x0c581f00160a7f89 */ /* 0x000e2200000e0000 */
[----:B------:R-:W-:-:S03]  /*0760*/  FSEL R24, R18, R2, !P3 ;  /* 0x0000000212187208 */ /* 0x000fc60005800000 */
[----:B------:R-:W-:Y:S04]  /*0770*/  SHFL.BFLY PT, R15, R25, 0x2, 0x181f ;  /* 0x0c581f00190f7f89 */ /* 0x000fe800000e0000 */
[----:B------:R-:W1:Y:S01]  /*0780*/  SHFL.BFLY PT, R14, R24, 0x2, 0x181f ;  /* 0x0c581f00180e7f89 */ /* 0x000e6200000e0000 */
[----:B0-----:R-:W0:-:S06]  /*0790*/  DSETP.GEU.AND P4, PT, R22, R10, PT ;  /* 0x0000000a1600722a */ /* 0x001e0c0003f8e000 */
[----:B0-----:R-:W-:Y:S01]  /*07a0*/  FSEL R11, R11, R23, !P4 ;  /* 0x000000170b0b7208 */ /* 0x001fe20006000000 */
[----:B-1----:R-:W0:Y:S01]  /*07b0*/  DSETP.GEU.AND P3, PT, R24, R14, PT ;  /* 0x0000000e1800722a */ /* 0x002e220003f6e000 */
[----:B------:R-:W-:-:S03]  /*07c0*/  FSEL R10, R10, R22, !P4 ;  /* 0x000000160a0a7208 */ /* 0x000fc60006000000 */
[----:B------:R-:W-:Y:S02]  /*07d0*/  SHFL.BFLY PT, R19, R11, 0x1, 0x181f ;  /* 0x0c381f000b137f89 */ /* 0x000fe400000e0000 */
[----:B0-----:R-:W-:Y:S02]  /*07e0*/  FSEL R23, R15, R25, !P3 ;  /* 0x000000190f177208 */ /* 0x001fe40005800000 */
[----:B------:R-:W0:Y:S01]  /*07f0*/  SHFL.BFLY PT, R18, R10, 0x1, 0x181f ;  /* 0x0c381f000a127f89 */ /* 0x000e2200000e0000 */
[----:B------:R-:W-:Y:S02]  /*0800*/  FSEL R22, R14, R24, !P3 ;  /* 0x000000180e167208 */ /* 0x000fe40005800000 */
[----:B------:R-:W-:Y:S01]  /*0810*/  CS2R R14, SRZ ;  /* 0x00000000000e7805 */ /* 0x000fe2000001ff00 */
[----:B------:R-:W-:Y:S04]  /*0820*/  SHFL.BFLY PT, R3, R23, 0x1, 0x181f ;  /* 0x0c381f0017037f89 */ /* 0x000fe800000e0000 */
[----:B------:R-:W1:Y:S01]  /*0830*/  SHFL.BFLY PT, R2, R22, 0x1, 0x181f ;  /* 0x0c381f0016027f89 */ /* 0x000e6200000e0000 */
[----:B0-----:R-:W0:-:S06]  /*0840*/  DSETP.GEU.AND P4, PT, R10, R18, PT ;  /* 0x000000120a00722a */ /* 0x001e0c0003f8e000 */
[----:B0-----:R-:W-:Y:S01]  /*0850*/  FSEL R18, R18, R10, !P4 ;  /* 0x0000000a12127208 */ /* 0x001fe20006000000 */
[----:B-1----:R-:W0:Y:S01]  /*0860*/  DSETP.GEU.AND P3, PT, R22, R2, PT ;  /* 0x000000021600722a */ /* 0x002e220003f6e000 */
[----:B------:R-:W-:-:S05]  /*0870*/  FSEL R19, R19, R11, !P4 ;  /* 0x0000000b13137208 */ /* 0x000fca0006000000 */
        /* <DEDUP_REMOVED lines=8> */
[----:B--2---:R-:W-:Y:S02]  /*0900*/  ISETP.NE.AND P1, PT, R2, RZ, PT ;  /* 0x000000ff0200720c */ /* 0x004fe40003f25270 */
[----:B------:R-:W-:-:S11]  /*0910*/  CS2R R2, SRZ ;  /* 0x0000000000027805 */ /* 0x000fd6000001ff00 */
        /* <DEDUP_REMOVED lines=30> */
[----:B------:R-:W-:-:S04]  /*0b00*/  @!P1 LEA.HI R2, R6, R6, RZ, 0x1 ;  /* 0x0000000606029211 */ /* 0x000fc800078f08ff */
[----:B------:R-:W-:Y:S02]  /*0b10*/  @!P1 SHF.R.S32.HI R7, RZ, 0x1, R2 ;  /* 0x00000001ff079819 */ /* 0x000fe40000011402 */
[----:B------:R-:W-:-:S03]  /*0b20*/  FSEL R2, R18, RZ, P2 ;  /* 0x000000ff12027208 */ /* 0x000fc60001000000 */
[----:B------:R-:W-:Y:S02]  /*0b30*/  @!P1 IMAD.IADD R6, R6, 0x1, -R7 ;  /* 0x0000000106069824 */ /* 0x000fe400078e0a07 */
[----:B------:R-:W-:-:S03]  /*0b40*/  @!P1 IMAD R17, R7, 0x100000, R17 ;  /* 0x0010000007119824 */ /* 0x000fc600078e0211 */
[----:B------:R-:W-:Y:S01]  /*0b50*/  @!P1 LEA R7, R6, 0x3ff00000, 0x14 ;  /* 0x3ff0000006079811 */ /* 0x000fe200078ea0ff */
[----:B------:R-:W-:-:S06]  /*0b60*/  @!P1 IMAD.MOV.U32 R6, RZ, RZ, RZ ;  /* 0x000000ffff069224 */ /* 0x000fcc00078e00ff */
[----:B------:R0:W1:-:S06]  /*0b70*/  @!P1 DMUL R2, R16, R6 ;  /* 0x0000000610029228 */ /* 0x00004c0000000000 */
.L_x_4111:
[----:B------:R-:W-:Y:S05]  /*0b80*/  BSYNC B2 ;  /* 0x0000000000027941 */ /* 0x000fea0003800000 */
.L_x_4110:
[----:B-1----:R1:W2:-:S06]  /*0b90*/  DADD R14, RZ, R2 ;  /* 0x00000000ff0e7229 */ /* 0x00228c0000000002 */
.L_x_4109:
[----:B------:R-:W-:Y:S05]  /*0ba0*/  BSYNC B1 ;  /* 0x0000000000017941 */ /* 0x000fea0003800000 */
.L_x_4108:
[----:B0----5:R-:W-:Y:S01]  /*0bb0*/  CS2R R6, SRZ ;  /* 0x0000000000067805 */ /* 0x021fe2000001ff00 */
[----:B------:R-:W-:Y:S01]  /*0bc0*/  CS2R R18, SRZ ;  /* 0x0000000000127805 */ /* 0x000fe2000001ff00 */
[----:B------:R-:W-:Y:S05]  /*0bd0*/  @P0 BRA `(.L_x_4112) ;  /* 0x0000089000000947 */ /* 0x000fea0003800000 */
[----:B------:R-:W3:Y:S02]  /*0be0*/  LDG.E.U8 R8, [R8.64] ;  /* 0x0000000608087981 */ /* 0x000ee4000c1e1100 */
[----:B---3--:R-:W-:-:S13]  /*0bf0*/  ISETP.NE.AND P0, PT, R8, RZ, PT ;  /* 0x000000ff0800720c */ /* 0x008fda0003f05270 */
[----:B------:R-:W-:Y:S05]  /*0c00*/  @P0 BRA `(.L_x_4112) ;  /* 0x0000086000000947 */ /* 0x000fea0003800000 */
[----:B------:R0:W3:Y:S01]  /*0c10*/  DADD R10, -R10, R4 ;  /* 0x000000000a0a7229 */ /* 0x0000e20000000104 */
[----:B------:R-:W-:Y:S01]  /*0c20*/  IMAD.MOV.U32 R16, RZ, RZ, 0x69ce2bdf ;  /* 0x69ce2bdfff107424 */ /* 0x000fe200078e00ff */
[----:B------:R-:W-:Y:S01]  /*0c30*/  BSSY B1, `(.L_x_4113) ;  /* 0x0000024000017945 */ /* 0x000fe20003800000 */
[----:B0-----:R-:W-:Y:S02]  /*0c40*/  IMAD.MOV.U32 R4, RZ, RZ, 0x652b82fe ;  /* 0x652b82feff047424 */ /* 0x001fe400078e00ff */
[----:B------:R-:W-:Y:S02]  /*0c50*/  IMAD.MOV.U32 R5, RZ, RZ, 0x3ff71547 ;  /* 0x3ff71547ff057424 */ /* 0x000fe400078e00ff */
[----:B------:R-:W-:-:S03]  /*0c60*/  IMAD.MOV.U32 R17, RZ, RZ, 0x3e5ade15 ;  /* 0x3e5ade15ff117424 */ /* 0x000fc600078e00ff */
[----:B---3--:R-:W-:Y:S01]  /*0c70*/  FSETP.GEU.FTZ.AND P0, PT, |R11|, 4.1917929649353027344, PT ;  /* 0x4086232b0b00780b */ /* 0x008fe20003f1e200 */
        /* <DEDUP_REMOVED lines=30> */
[----:B------:R0:W3:-:S06]  /*0e60*/  @!P0 DMUL R6, R4, R8 ;  /* 0x0000000804068228 */ /* 0x0000cc0000000000 */
.L_x_4114:
[----:B------:R-:W-:Y:S05]  /*0e70*/  BSYNC B1 ;  /* 0x0000000000017941 */ /* 0x000fea0003800000 */
.L_x_4113:
[----:B---3--:R3:W4:Y:S01]  /*0e80*/  DADD R18, RZ, R6 ;  /* 0x00000000ff127229 */ /* 0x0087220000000006 */
[----:B------:R-:W-:Y:S05]  /*0e90*/  BRA `(.L_x_4112) ;  /* 0x000005d000007947 */ /* 0x000fea0003800000 */
.L_x_4107:
        /* <DEDUP_REMOVED lines=44> */
.L_x_4118:
[----:B------:R-:W-:Y:S05]  /*1160*/  BSYNC B2 ;  /* 0x0000000000027941 */ /* 0x000fea0003800000 */
.L_x_4117:
[----:B01----:R0:W1:-:S06]  /*1170*/  DADD R14, RZ, R2 ;  /* 0x00000000ff0e7229 */ /* 0x00304c0000000002 */
.L_x_4116:
[----:B------:R-:W-:Y:S05]  /*1180*/  BSYNC B1 ;  /* 0x0000000000017941 */ /* 0x000fea0003800000 */
.L_x_4115:
[----:B-----5:R-:W-:Y:S01]  /*1190*/  CS2R R6, SRZ ;  /* 0x0000000000067805 */ /* 0x020fe2000001ff00 */
[----:B------:R-:W-:Y:S01]  /*11a0*/  CS2R R18, SRZ ;  /* 0x0000000000127805 */ /* 0x000fe2000001ff00 */
[----:B------:R-:W-:Y:S05]  /*11b0*/  @P0 BRA `(.L_x_4112) ;  /* 0x000002b000000947 */ /* 0x000fea0003800000 */
[----:B------:R-:W2:Y:S02]  /*11c0*/  LDG.E.U8 R16, [R16.64] ;  /* 0x0000000610107981 */ /* 0x000ea4000c1e1100 */
[----:B--2---:R-:W-:-:S13]  /*11d0*/  ISETP.NE.AND P0, PT, R16, RZ, PT ;  /* 0x000000ff1000720c */ /* 0x004fda0003f05270 */
[----:B------:R-:W-:Y:S05]  /*11e0*/  @P0 BRA `(.L_x_4112) ;  /* 0x0000028000000947 */ /* 0x000fea0003800000 */
[----:B------:R2:W3:Y:S01]  /*11f0*/  DADD R10, -R10, R4 ;  /* 0x000000000a0a7229 */ /* 0x0004e20000000104 */
[----:B------:R-:W-:Y:S01]  /*1200*/  IMAD.MOV.U32 R16, RZ, RZ, 0x69ce2bdf ;  /* 0x69ce2bdfff107424 */ /* 0x000fe200078e00ff */
[----:B------:R-:W-:Y:S01]  /*1210*/  BSSY B1, `(.L_x_4119) ;  /* 0x0000024000017945 */ /* 0x000fe20003800000 */
[----:B--2---:R-:W-:Y:S02]  /*1220*/  IMAD.MOV.U32 R4, RZ, RZ, 0x652b82fe ;  /* 0x652b82feff047424 */ /* 0x004fe400078e00ff */
[----:B------:R-:W-:Y:S02]  /*1230*/  IMAD.MOV.U32 R5, RZ, RZ, 0x3ff71547 ;  /* 0x3ff71547ff057424 */ /* 0x000fe400078e00ff */
[----:B------:R-:W-:-:S03]  /*1240*/  IMAD.MOV.U32 R17, RZ, RZ, 0x3e5ade15 ;  /* 0x3e5ade15ff117424 */ /* 0x000fc600078e00ff */
[----:B---3--:R-:W-:Y:S01]  /*1250*/  FSETP.GEU.FTZ.AND P0, PT, |R11|, 4.1917929649353027344, PT ;  /* 0x4086232b0b00780b */ /* 0x008fe20003f1e200 */
        /* <DEDUP_REMOVED lines=31> */
.L_x_4120:
[----:B------:R-:W-:Y:S05]  /*1450*/  BSYNC B1 ;  /* 0x0000000000017941 */ /* 0x000fea0003800000 */
.L_x_4119:
[----:B---3--:R3:W4:-:S06]  /*1460*/  DADD R18, RZ, R6 ;  /* 0x00000000ff127229 */ /* 0x00870c0000000006 */
.L_x_4112:
[----:B------:R-:W-:Y:S05]  /*1470*/  BSYNC B0 ;  /* 0x0000000000007941 */ /* 0x000fea0003800000 */
.L_x_4106:
[----:B012---:R-:W-:Y:S01]  /*1480*/  SHFL.BFLY PT, R5, R15, 0x4, 0x181f ;  /* 0x0c981f000f057f89 */ /* 0x007fe200000e0000 */
[----:B------:R-:W-:-:S03]  /*1490*/  IMAD.MOV.U32 R13, RZ, RZ, -0x2 ;  /* 0xfffffffeff0d7424 */ /* 0x000fc600078e00ff */
[----:B------:R-:W0:Y:S04]  /*14a0*/  SHFL.BFLY PT, R4, R14, 0x4, 0x181f ;  /* 0x0c981f000e047f89 */ /* 0x000e2800000e0000 */
[----:B----4-:R-:W-:Y:S04]  /*14b0*/  SHFL.BFLY PT, R9, R19, 0x4, 0x181f ;  /* 0x0c981f0013097f89 */ /* 0x010fe800000e0000 */
[----:B------:R-:W1:Y:S01]  /*14c0*/  SHFL.BFLY PT, R8, R18, 0x4, 0x181f ;  /* 0x0c981f0012087f89 */ /* 0x000e6200000e0000 */
[----:B0-----:R0:W2:Y:S02]  /*14d0*/  DADD R10, R4, R14 ;  /* 0x00000000040a7229 */ /* 0x0010a4000000000e */
[----:B0-----:R-:W-:-:S05]  /*14e0*/  IMAD R14, R12, R13, c[0x0][0x170] ;  /* 0x00005c000c0e7624 */ /* 0x001fca00078e020d */
[----:B--2---:R-:W-:Y:S01]  /*14f0*/  SHFL.BFLY PT, R5, R11, 0x2, 0x181f ;  /* 0x0c581f000b057f89 */ /* 0x004fe200000e0000 */
[----:B-1----:R-:W0:Y:S01]  /*1500*/  DADD R16, R8, R18 ;  /* 0x0000000008107229 */ /* 0x002e220000000012 */
[----:B------:R-:W-:Y:S02]  /*1510*/  IMNMX R14, R14, 0x2, PT ;  /* 0x000000020e0e7817 */ /* 0x000fe40003800200 */
[----:B------:R-:W1:Y:S02]  /*1520*/  SHFL.BFLY PT, R4, R10, 0x2, 0x181f ;  /* 0x0c581f000a047f89 */ /* 0x000e6400000e0000 */
[----:B------:R-:W-:Y:S02]  /*1530*/  ISETP.GE.AND P0, PT, R14, 0x1, PT ;  /* 0x000000010e00780c */ /* 0x000fe40003f06270 */
        /* <DEDUP_REMOVED lines=12> */
[----:B0-2-4-:R0:W2:-:S11]  /*1600*/  DADD R8, R22, R12 ;  /* 0x0000000016087229 */ /* 0x015096000000000c */
[----:B------:R-:W-:Y:S05]  /*1610*/  @P1 BRA `(.L_x_4122) ;  /* 0x000001c000001947 */ /* 0x000fea0003800000 */
[----:B012---:R-:W0:Y:S01]  /*1620*/  DSETP.NEU.AND P0, PT, R4, RZ, PT ;  /* 0x000000ff0400722a */ /* 0x007e220003f0d000 */
        /* <DEDUP_REMOVED lines=20> */
[----:B------:R-:W-:Y:S02]  /*1770*/  MOV R0, 0x1790 ;  /* 0x0000179000007802 */ /* 0x000fe40000000f00 */
[----:B---3--:R-:W-:Y:S05]  /*1780*/  CALL.REL.NOINC `($__internal_8_$__cuda_sm20_div_rn_f64_full) ;  /* 0x0000033000007944 */ /* 0x008fea0003c00000 */
.L_x_4125:
[----:B------:R-:W-:Y:S05]  /*1790*/  BSYNC B2 ;  /* 0x0000000000027941 */ /* 0x000fea0003800000 */
.L_x_4124:
[----:B------:R-:W-:Y:S05]  /*17a0*/  BSYNC B1 ;  /* 0x0000000000017941 */ /* 0x000fea0003800000 */
.L_x_4123:
[----:B------:R-:W-:-:S04]  /*17b0*/  LEA R2, P0, R20, c[0x0][0x160], 0x3 ;  /* 0x0000580014027a11 */ /* 0x000fc800078018ff */
[----:B------:R-:W-:-:S05]  /*17c0*/  LEA.HI.X R3, R20, c[0x0][0x164], R21, 0x3, P0 ;  /* 0x0000590014037a11 */ /* 0x000fca00000f1c15 */
[----:B------:R0:W-:Y:S04]  /*17d0*/  STG.E.64 [R2.64], R10 ;  /* 0x0000000a02007986 */ /* 0x0001e8000c101b06 */
.L_x_4122:
[----:B0-2---:R-:W-:Y:S05]  /*17e0*/  BSYNC B0 ;  /* 0x0000000000007941 */ /* 0x005fea0003800000 */
.L_x_4121:
[----:B------:R-:W0:Y:S01]  /*17f0*/  S2R R0, SR_TID.Y ;  /* 0x0000000000007919 */ /* 0x000e220000002200 */
[----:B-1----:R-:W-:-:S03]  /*1800*/  IMAD.MOV.U32 R5, RZ, RZ, -0x2 ;  /* 0xfffffffeff057424 */ /* 0x002fc600078e00ff */
[----:B------:R-:W0:Y:S02]  /*1810*/  S2R R3, SR_CTAID.X ;  /* 0x0000000000037919 */ /* 0x000e240000002500 */
        /* <DEDUP_REMOVED lines=30> */
[----:B---3--:R-:W-:Y:S05]  /*1a00*/  CALL.REL.NOINC `($__internal_8_$__cuda_sm20_div_rn_f64_full) ;  /* 0x000000b000007944 */ /* 0x008fea0003c00000 */
[----:B------:R-:W-:Y:S02]  /*1a10*/  IMAD.MOV.U32 R2, RZ, RZ, R10 ;  /* 0x000000ffff027224 */ /* 0x000fe400078e000a */
[----:B------:R-:W-:Y:S02]  /*1a20*/  IMAD.MOV.U32 R3, RZ, RZ, R11 ;  /* 0x000000ffff037224 */ /* 0x000fe400078e000b */
.L_x_4128:
[----:B------:R-:W-:Y:S05]  /*1a30*/  BSYNC B1 ;  /* 0x0000000000017941 */ /* 0x000fea0003800000 */
.L_x_4127:
[----:B------:R-:W-:Y:S05]  /*1a40*/  BSYNC B0 ;  /* 0x0000000000007941 */ /* 0x000fea0003800000 */
.L_x_4126:
[----:B------:R-:W-:Y:S01]  /*1a50*/  IMAD.MOV.U32 R0, RZ, RZ, c[0x0][0x178] ;  /* 0x00005e00ff007624 */ /* 0x000fe200078e00ff */
[----:B------:R-:W-:-:S04]  /*1a60*/  IADD3 R20, P0, R20, c[0x0][0x178], RZ ;  /* 0x00005e0014147a10 */ /* 0x000fc80007f1e0ff */
[----:B------:R-:W-:Y:S02]  /*1a70*/  LEA.HI.X.SX32 R21, R0, R21, 0x1, P0 ;  /* 0x0000001500157211 */ /* 0x000fe400000f0eff */
[----:B------:R-:W-:-:S04]  /*1a80*/  LEA R4, P0, R20, c[0x0][0x160], 0x3 ;  /* 0x0000580014047a11 */ /* 0x000fc800078018ff */
[----:B------:R-:W-:-:S05]  /*1a90*/  LEA.HI.X R5, R20, c[0x0][0x164], R21, 0x3, P0 ;  /* 0x0000590014057a11 */ /* 0x000fca00000f1c15 */
[----:B------:R-:W-:Y:S01]  /*1aa0*/  STG.E.64 [R4.64], R2 ;  /* 0x0000000204007986 */ /* 0x000fe2000c101b06 */
[----:B------:R-:W-:Y:S05]  /*1ab0*/  EXIT ;  /* 0x000000000000794d */ /* 0x000fea0003800000 */
        .weak           $__internal_8_$__cuda_sm20_div_rn_f64_full
        .type           $__internal_8_$__cuda_sm20_div_rn_f64_full,@function
        .size           $__internal_8_$__cuda_sm20_div_rn_f64_full,(.L_x_10890 - $__internal_8_$__cuda_sm20_div_rn_f64_full)
$__internal_8_$__cuda_sm20_div_rn_f64_full:
[C---:B------:R-:W-:Y:S01]  /*1ac0*/  FSETP.GEU.AND P0, PT, |R13|.reuse, 1.469367938527859385e-39, PT ;  /* 0x001000000d00780b */ /* 0x040fe20003f0e200 */
[----:B------:R-:W-:Y:S01]  /*1ad0*/  IMAD.MOV.U32 R15, RZ, RZ, R3 ;  /* 0x000000ffff0f7224 */ /* 0x000fe200078e0003 */
[C---:B------:R-:W-:Y:S01]  /*1ae0*/  LOP3.LUT R10, R13.reuse, 0x800fffff, RZ, 0xc0, !PT ;  /* 0x800fffff0d0a7812 */ /* 0x040fe200078ec0ff */
[----:B------:R-:W-:Y:S01]  /*1af0*/  IMAD.MOV.U32 R12, RZ, RZ, R4 ;  /* 0x000000ffff0c7224 */ /* 0x000fe200078e0004 */
[----:B------:R-:W-:Y:S01]  /*1b00*/  LOP3.LUT R25, R13, 0x7ff00000, RZ, 0xc0, !PT ;  /* 0x7ff000000d197812 */ /* 0x000fe200078ec0ff */
[----:B------:R-:W-:Y:S01]  /*1b10*/  IMAD.MOV.U32 R23, RZ, RZ, 0x1ca00000 ;  /* 0x1ca00000ff177424 */ /* 0x000fe200078e00ff */
[C---:B------:R-:W-:Y:S01]  /*1b20*/  FSETP.GEU.AND P3, PT, |R15|.reuse, 1.469367938527859385e-39, PT ;  /* 0x001000000f00780b */ /* 0x040fe20003f6e200 */
[----:B------:R-:W-:Y:S01]  /*1b30*/  IMAD.MOV.U32 R14, RZ, RZ, R2 ;  /* 0x000000ffff0e7224 */ /* 0x000fe200078e0002 */
[----:B------:R-:W-:Y:S01]  /*1b40*/  LOP3.LUT R11, R10, 0x3ff00000, RZ, 0xfc, !PT ;  /* 0x3ff000000a0b7812 */ /* 0x000fe200078efcff */
[----:B------:R-:W-:Y:S01]  /*1b50*/  IMAD.MOV.U32 R10, RZ, RZ, R4 ;  /* 0x000000ffff0a7224 */ /* 0x000fe200078e0004 */
[----:B------:R-:W-:Y:S01]  /*1b60*/  LOP3.LUT R22, R15, 0x7ff00000, RZ, 0xc0, !PT ;  /* 0x7ff000000f167812 */ /* 0x000fe200078ec0ff */
[----:B------:R-:W-:Y:S01]  /*1b70*/  IMAD.MOV.U32 R4, RZ, RZ, 0x1 ;  /* 0x00000001ff047424 */ /* 0x000fe200078e00ff */
[----:B------:R-:W-:Y:S01]  /*1b80*/  BSSY B3, `(.L_x_4129) ;  /* 0x000004f000037945 */ /* 0x000fe20003800000 */
[----:B------:R-:W0:Y:S01]  /*1b90*/  @!P0 DMUL R10, R12, 8.98846567431157953865e+307 ;  /* 0x7fe000000c0a8828 */ /* 0x000e220000000000 */
[----:B------:R-:W-:Y:S01]  /*1ba0*/  ISETP.GE.U32.AND P2, PT, R22, R25, PT ;  /* 0x000000191600720c */ /* 0x000fe20003f46070 */
[----:B------:R-:W-:-:S02]  /*1bb0*/  IMAD.MOV.U32 R2, RZ, RZ, R14 ;  /* 0x000000ffff027224 */ /* 0x000fc400078e000e */
[----:B------:R-:W-:Y:S02]  /*1bc0*/  IMAD.MOV.U32 R24, RZ, RZ, R22 ;  /* 0x000000ffff187224 */ /* 0x000fe400078e0016 */
[----:B0-----:R-:W0:Y:S01]  /*1bd0*/  MUFU.RCP64H R5, R11 ;  /* 0x0000000b00057308 */ /* 0x001e220000001800 */
[----:B------:R-:W-:Y:S01]  /*1be0*/  @!P3 LOP3.LUT R3, R13, 0x7ff00000, RZ, 0xc0, !PT ;  /* 0x7ff000000d03b812 */ /* 0x000fe200078ec0ff */
[----:B------:R-:W-:Y:S02]  /*1bf0*/  @!P3 IMAD.MOV.U32 R18, RZ, RZ, RZ ;  /* 0x000000ffff12b224 */ /* 0x000fe400078e00ff */
[----:B------:R-:W-:Y:S02]  /*1c00*/  @!P0 LOP3.LUT R25, R11, 0x7ff00000, RZ, 0xc0, !PT ;  /* 0x7ff000000b198812 */ /* 0x000fe400078ec0ff */
[----:B------:R-:W-:Y:S02]  /*1c10*/  @!P3 ISETP.GE.U32.AND P4, PT, R22, R3, PT ;  /* 0x000000031600b20c */ /* 0x000fe40003f86070 */
[----:B------:R-:W-:-:S02]  /*1c20*/  SEL R3, R23, 0x63400000, !P2 ;  /* 0x6340000017037807 */ /* 0x000fc40005000000 */
[----:B------:R-:W-:Y:S02]  /*1c30*/  @!P3 SEL R19, R23, 0x63400000, !P4 ;  /* 0x634000001713b807 */ /* 0x000fe40006000000 */
[--C-:B------:R-:W-:Y:S02]  /*1c40*/  LOP3.LUT R3, R3, 0x800fffff, R15.reuse, 0xf8, !PT ;  /* 0x800fffff03037812 */ /* 0x100fe400078ef80f */
[----:B------:R-:W-:Y:S01]  /*1c50*/  @!P3 LOP3.LUT R19, R19, 0x80000000, R15, 0xf8, !PT ;  /* 0x800000001313b812 */ /* 0x000fe200078ef80f */
[----:B0-----:R-:W0:Y:S01]  /*1c60*/  DFMA R16, R4, -R10, 1 ;  /* 0x3ff000000410742b */ /* 0x001e22000000080a */
[----:B------:R-:W-:Y:S02]  /*1c70*/  IADD3 R26, R25, -0x1, RZ ;  /* 0xffffffff191a7810 */ /* 0x000fe40007ffe0ff */
[----:B------:R-:W-:-:S03]  /*1c80*/  @!P3 LOP3.LUT R19, R19, 0x100000, RZ, 0xfc, !PT ;  /* 0x001000001313b812 */ /* 0x000fc600078efcff */
[----:B0-----:R-:W0:-:S04]  /*1c90*/  DFMA R16, R16, R16, R16 ;  /* 0x000000101010722b */ /* 0x001e080000000010 */
[----:B------:R-:W1:-:S04]  /*1ca0*/  @!P3 DFMA R2, R2, 2, -R18 ;  /* 0x400000000202b82b */ /* 0x000e480000000812 */
[----:B0-----:R-:W0:-:S06]  /*1cb0*/  DFMA R16, R4, R16, R4 ;  /* 0x000000100410722b */ /* 0x001e0c0000000004 */
[----:B-1----:R-:W-:Y:S01]  /*1cc0*/  @!P3 LOP3.LUT R24, R3, 0x7ff00000, RZ, 0xc0, !PT ;  /* 0x7ff000000318b812 */ /* 0x002fe200078ec0ff */
[----:B0-----:R-:W0:-:S03]  /*1cd0*/  DFMA R4, R16, -R10, 1 ;  /* 0x3ff000001004742b */ /* 0x001e06000000080a */
[----:B------:R-:W-:-:S03]  /*1ce0*/  IADD3 R18, R24, -0x1, RZ ;  /* 0xffffffff18127810 */ /* 0x000fc60007ffe0ff */
[----:B0-----:R-:W0:Y:S01]  /*1cf0*/  DFMA R16, R16, R4, R16 ;  /* 0x000000041010722b */ /* 0x001e220000000010 */
[----:B------:R-:W-:-:S04]  /*1d00*/  ISETP.GT.U32.AND P0, PT, R18, 0x7feffffe, PT ;  /* 0x7feffffe1200780c */ /* 0x000fc80003f04070 */
[----:B------:R-:W-:Y:S01]  /*1d10*/  ISETP.GT.U32.OR P0, PT, R26, 0x7feffffe, P0 ;  /* 0x7feffffe1a00780c */ /* 0x000fe20000704470 */
        /* <DEDUP_REMOVED lines=32> */
.L_x_4130:
        /* <DEDUP_REMOVED lines=16> */
.L_x_4133:
[----:B0-----:R-:W-:Y:S01]  /*2020*/  LOP3.LUT R5, R13, 0x80000, RZ, 0xfc, !PT ;  /* 0x000800000d057812 */ /* 0x001fe200078efcff */
[----:B------:R-:W-:Y:S01]  /*2030*/  IMAD.MOV.U32 R4, RZ, RZ, R12 ;  /* 0x000000ffff047224 */ /* 0x000fe200078e000c */
[----:B------:R-:W-:Y:S05]  /*2040*/  BRA `(.L_x_4131) ;  /* 0x0000002000007947 */ /* 0x000fea0003800000 */
.L_x_4132:
[----:B0-----:R-:W-:Y:S01]  /*2050*/  LOP3.LUT R5, R15, 0x80000, RZ, 0xfc, !PT ;  /* 0x000800000f057812 */ /* 0x001fe200078efcff */
[----:B------:R-:W-:Y:S02]  /*2060*/  IMAD.MOV.U32 R4, RZ, RZ, R14 ;  /* 0x000000ffff047224 */ /* 0x000fe400078e000e */
.L_x_4131:
[----:B------:R-:W-:Y:S05]  /*2070*/  BSYNC B3 ;  /* 0x0000000000037941 */ /* 0x000fea0003800000 */
.L_x_4129:
[----:B------:R-:W-:Y:S02]  /*2080*/  IMAD.MOV.U32 R2, RZ, RZ, R0 ;  /* 0x000000ffff027224 */ /* 0x000fe400078e0000 */
[----:B------:R-:W-:-:S02]  /*2090*/  IMAD.MOV.U32 R3, RZ, RZ, 0x0 ;  /* 0x00000000ff037424 */ /* 0x000fc400078e00ff */
[----:B------:R-:W-:Y:S02]  /*20a0*/  IMAD.MOV.U32 R10, RZ, RZ, R4 ;  /* 0x000000ffff0a7224 */ /* 0x000fe400078e0004 */
[----:B------:R-:W-:Y:S01]  /*20b0*/  IMAD.MOV.U32 R11, RZ, RZ, R5 ;  /* 0x000000ffff0b7224 */ /* 0x000fe200078e0005 */
[----:B------:R-:W-:Y:S06]  /*20c0*/  RET.REL.NODEC R2 `(_ZN43_GLOBAL__N__9ae7fba5_10_SoftMax_cu_9f978f6320softmax_warp_forwardIdddLi3ELb0ELb1EEEvPT0_PKT_iiiPKbib) ;  /* 0xffffdf3002007950 */ /* 0x000fec0003c3ffff */
.L_x_4134:
        /* <DEDUP_REMOVED lines=11> */
.L_x_10890:


//--------------------- .text._ZN43_GLOBAL__N__9ae7fba5_10_SoftMax_cu_9f978f6320softmax_warp_forwardIdddLi2ELb0ELb1EEEvPT0_PKT_iiiPKbib --------------------------
	.section	.text._ZN43_GLOBAL__N__9ae7fba5_10_SoftMax_cu_9f978f6320softmax_warp_forwardIdddLi2ELb0ELb1EEEvPT0_PKT_iiiPKbib,"ax",@progbits
	.sectioninfo	@"SHI_REGISTERS=29"
	.align	128
.text._ZN43_GLOBAL__N__9ae7fba5_10_SoftMax_cu_9f978f6320softmax_warp_forwardIdddLi2ELb0ELb1EEEvPT0_PKT_iiiPKbib:
        .type           _ZN43_GLOBAL__N__9ae7fba5_10_SoftMax_cu_9f978f6320softmax_warp_forwardIdddLi2ELb0ELb1EEEvPT0_PKT_iiiPKbib,@function
        .size           _ZN43_GLOBAL__N__9ae7fba5_10_SoftMax_cu_9f978f6320softmax_warp_forwardIdddLi2ELb0ELb1EEEvPT0_PKT_iiiPKbib,(.L_x_10892 - _ZN43_GLOBAL__N__9ae7fba5_10_SoftMax_cu_9f978f6320softmax_warp_forwardIdddLi2ELb0ELb1EEEvPT0_PKT_iiiPKbib)
        .other          _ZN43_GLOBAL__N__9ae7fba5_10_SoftMax_cu_9f978f6320softmax_warp_forwardIdddLi2ELb0ELb1EEEvPT0_PKT_iiiPKbib,@"STO_CUDA_ENTRY STV_DEFAULT"
_ZN43_GLOBAL__N__9ae7fba5_10_SoftMax_cu_9f978f6320softmax_warp_forwardIdddLi2ELb0ELb1EEEvPT0_PKT_iiiPKbib:
[----:B------:R-:W-:Y:S02]  /*0000*/  IMAD.MOV.U32 R1, RZ, RZ, c[0x0][0x28] ;  /* 0x00000a00ff017624 */ /* 0x000fe400078e00ff */
[----:B------:R-:W0:Y:S01]  /*0010*/  S2R R12, SR_CTAID.X ;  /* 0x00000000000c7919 */ /* 0x000e220000002500 */
[----:B------:R-:W-:Y:S01]  /*0020*/  IMAD.MOV.U32 R6, RZ, RZ, 0x0 ;  /* 0x00000000ff067424 */ /* 0x000fe200078e00ff */
[----:B------:R-:W-:Y:S01]  /*0030*/  ULDC.64 UR6, c[0x0][0x118] ;  /* 0x0000460000067ab9 */ /* 0x000fe20000000a00 */
[----:B------:R-:W-:Y:S01]  /*0040*/  IMAD.MOV.U32 R16, RZ, RZ, c[0x0][0x178] ;  /* 0x00005e00ff107624 */ /* 0x000fe200078e00ff */
        /* <DEDUP_REMOVED lines=10> */
[----:B------:R-:W-:Y:S01]  /*00f0*/  ULDC.S8 UR4, c[0x0][0x18c] ;  /* 0x0000630000047ab9 */ /* 0x000fe20000000200 */
[----:B------:R-:W-:Y:S01]  /*0100*/  SEL R5, RZ, c[0x0][0x178], !P0 ;  /* 0x00005e00ff057a07 */ /* 0x000fe20004000000 */
[----:B------:R-:W-:Y:S01]  /*0110*/  IMAD.MOV.U32 R4, RZ, RZ, 0x0 ;  /* 0x00000000ff047424 */ /* 0x000fe200078e00ff */
[----:B------:R-:W-:Y:S02]  /*0120*/  SEL R7, RZ, c[0x0][0x178], !P1 ;  /* 0x00005e00ff077a07 */ /* 0x000fe40004800000 */
[----:B------:R-:W-:-:S02]  /*0130*/  ISETP.GE.AND P1, PT, R0, R5, PT ;  /* 0x000000050000720c */ /* 0x000fc40003f26270 */
[----:B------:R-:W-:Y:S02]  /*0140*/  SHF.R.S32.HI R21, RZ, 0x1f, R20 ;  /* 0x0000001fff157819 */ /* 0x000fe40000011414 */
[----:B------:R-:W-:Y:S01]  /*0150*/  ISETP.GE.AND P0, PT, R0, R7, PT ;  /* 0x000000070000720c */ /* 0x000fe20003f06270 */
[----:B------:R-:W-:-:S08]  /*0160*/  IMAD.MOV.U32 R7, RZ, RZ, -0x100000 ;  /* 0xfff00000ff077424 */ /* 0x000fd000078e00ff */
[----:B------:R-:W-:-:S04]  /*0170*/  @!P1 LEA R8, P2, R20, c[0x0][0x168], 0x3 ;  /* 0x00005a0014089a11 */ /* 0x000fc800078418ff */
[C---:B------:R-:W-:Y:S02]  /*0180*/  @!P1 LEA.HI.X R9, R20.reuse, c[0x0][0x16c], R21, 0x3, P2 ;  /* 0x00005b0014099a11 */ /* 0x040fe400010f1c15 */
[----:B------:R-:W-:-:S03]  /*0190*/  @!P0 IADD3 R2, P3, R20, c[0x0][0x178], RZ ;  /* 0x00005e0014028a10 */ /* 0x000fc60007f7e0ff */
[----:B------:R0:W5:Y:S01]  /*01a0*/  @!P1 LDG.E.64 R6, [R8.64] ;  /* 0x0000000608069981 */ /* 0x000162000c1e1b00 */
[----:B------:R-:W-:Y:S02]  /*01b0*/  ISETP.NE.AND P2, PT, RZ, UR4, PT ;  /* 0x00000004ff007c0c */ /* 0x000fe4000bf45270 */
[----:B------:R-:W-:Y:S02]  /*01c0*/  @!P0 LEA.HI.X.SX32 R5, R16, R21, 0x1, P3 ;  /* 0x0000001510058211 */ /* 0x000fe400018f0eff */
[----:B------:R-:W-:-:S04]  /*01d0*/  @!P0 LEA R10, P3, R2, c[0x0][0x168], 0x3 ;  /* 0x00005a00020a8a11 */ /* 0x000fc800078618ff */
[----:B------:R-:W-:Y:S01]  /*01e0*/  @!P0 LEA.HI.X R11, R2, c[0x0][0x16c], R5, 0x3, P3 ;  /* 0x00005b00020b8a11 */ /* 0x000fe200018f1c05 */
        /* <DEDUP_REMOVED lines=30> */
.L_x_4135:
        /* <DEDUP_REMOVED lines=11> */
[----:B--2---:R-:W-:Y:S01]  /*0480*/  ISETP.NE.AND P3, PT, R2, RZ, PT ;  /* 0x000000ff0200720c */ /* 0x004fe20003f65270 */
[----:B------:R-:W-:-:S12]  /*0490*/  IMAD.MOV.U32 R2, RZ, RZ, R6 ;  /* 0x000000ffff027224 */ /* 0x000fd800078e0006 */
[----:B------:R-:W-:Y:S05]  /*04a0*/  @!P3 BRA `(.L_x_4140) ;  /* 0x000000200000b947 */ /* 0x000fea0003800000 */
.L_x_4139:
[----:B------:R-:W-:Y:S02]  /*04b0*/  IMAD.MOV.U32 R2, RZ, RZ, 0x0 ;  /* 0x00000000ff027424 */ /* 0x000fe400078e00ff */
[----:B------:R-:W-:Y:S02]  /*04c0*/  IMAD.MOV.U32 R3, RZ, RZ, -0x100000 ;  /* 0xfff00000ff037424 */ /* 0x000fe400078e00ff */
.L_x_4140:
[----:B------:R-:W-:Y:S05]  /*04d0*/  BSYNC B1 ;  /* 0x0000000000017941 */ /* 0x000fea0003800000 */
.L_x_4138:
[----:B------:R-:W-:Y:S05]  /*04e0*/  @P0 BRA `(.L_x_4141) ;  /* 0x0000005000000947 */ /* 0x000fea0003800000 */
[----:B------:R-:W2:Y:S01]  /*04f0*/  LDG.E.U8 R10, [R8.64] ;  /* 0x00000006080a7981 */ /* 0x000ea2000c1e1100 */
[----:B-----5:R-:W-:Y:S01]  /*0500*/  IMAD.MOV.U32 R11, RZ, RZ, R5 ;  /* 0x000000ffff0b7224 */ /* 0x020fe200078e0005 */
[----:B--2---:R-:W-:Y:S01]  /*0510*/  ISETP.NE.AND P3, PT, R10, RZ, PT ;  /* 0x000000ff0a00720c */ /* 0x004fe20003f65270 */
[----:B------:R-:W-:-:S12]  /*0520*/  IMAD.MOV.U32 R10, RZ, RZ, R4 ;  /* 0x000000ffff0a7224 */ /* 0x000fd800078e0004 */
[----:B------:R-:W-:Y:S05]  /*0530*/  @!P3 BRA `(.L_x_4142) ;  /* 0x000001500000b947 */ /* 0x000fea0003800000 */
.L_x_4141:
[----:B------:R-:W-:Y:S02]  /*0540*/  IMAD.MOV.U32 R10, RZ, RZ, 0x0 ;  /* 0x00000000ff0a7424 */ /* 0x000fe400078e00ff */
[----:B------:R-:W-:Y:S01]  /*0550*/  IMAD.MOV.U32 R11, RZ, RZ, -0x100000 ;  /* 0xfff00000ff0b7424 */ /* 0x000fe200078e00ff */
[----:B------:R-:W-:Y:S05]  /*0560*/  BRA `(.L_x_4142) ;  /* 0x0000012000007947 */ /* 0x000fea0003800000 */
.L_x_4137:
[----:B------:R-:W-:Y:S01]  /*0570*/  BSSY B1, `(.L_x_4143) ;  /* 0x0000009000017945 */ /* 0x000fe20003800000 */
[----:B------:R-:W-:Y:S05]  /*0580*/  @P1 BRA `(.L_x_4144) ;  /* 0x0000005000001947 */ /* 0x000fea0003800000 */
[----:B------:R-:W2:Y:S01]  /*0590*/  LDG.E.U8 R2, [R8.64] ;  /* 0x0000000608027981 */ /* 0x000ea2000c1e1100 */
[----:B-----5:R-:W-:Y:S01]  /*05a0*/  IMAD.MOV.U32 R3, RZ, RZ, R7 ;  /* 0x000000ffff037224 */ /* 0x020fe200078e0007 */
[----:B--2---:R-:W-:Y:S01]  /*05b0*/  ISETP.NE.AND P3, PT, R2, RZ, PT ;  /* 0x000000ff0200720c */ /* 0x004fe20003f65270 */
[----:B------:R-:W-:-:S12]  /*05c0*/  IMAD.MOV.U32 R2, RZ, RZ, R6 ;  /* 0x000000ffff027224 */ /* 0x000fd800078e0006 */
[----:B------:R-:W-:Y:S05]  /*05d0*/  @!P3 BRA `(.L_x_4145) ;  /* 0x000000200000b947 */ /* 0x000fea0003800000 */
.L_x_4144:
[----:B------:R-:W-:Y:S02]  /*05e0*/  IMAD.MOV.U32 R2, RZ, RZ, 0x0 ;  /* 0x00000000ff027424 */ /* 0x000fe400078e00ff */
[----:B------:R-:W-:Y:S02]  /*05f0*/  IMAD.MOV.U32 R3, RZ, RZ, -0x100000 ;  /* 0xfff00000ff037424 */ /* 0x000fe400078e00ff */
.L_x_4145:
[----:B------:R-:W-:Y:S05]  /*0600*/  BSYNC B1 ;  /* 0x0000000000017941 */ /* 0x000fea0003800000 */
.L_x_4143:
[----:B------:R-:W-:Y:S05]  /*0610*/  @P0 BRA `(.L_x_4146) ;  /* 0x0000005000000947 */ /* 0x000fea0003800000 */
[----:B------:R-:W2:Y:S01]  /*0620*/  LDG.E.U8 R10, [R16.64] ;  /* 0x00000006100a7981 */ /* 0x000ea2000c1e1100 */
[----:B-----5:R-:W-:Y:S01]  /*0630*/  IMAD.MOV.U32 R11, RZ, RZ, R5 ;  /* 0x000000ffff0b7224 */ /* 0x020fe200078e0005 */
[----:B--2---:R-:W-:Y:S01]  /*0640*/  ISETP.NE.AND P3, PT, R10, RZ, PT ;  /* 0x000000ff0a00720c */ /* 0x004fe20003f65270 */
[----:B------:R-:W-:-:S12]  /*0650*/  IMAD.MOV.U32 R10, RZ, RZ, R4 ;  /* 0x000000ffff0a7224 */ /* 0x000fd800078e0004 */
[----:B------:R-:W-:Y:S05]  /*0660*/  @!P3 BRA `(.L_x_4142) ;  /* 0x000000200000b947 */ /* 0x000fea0003800000 */
.L_x_4146:
[----:B------:R-:W-:Y:S02]  /*0670*/  IMAD.MOV.U32 R10, RZ, RZ, 0x0 ;  /* 0x00000000ff0a7424 */ /* 0x000fe400078e00ff */
[----:B------:R-:W-:Y:S02]  /*0680*/  IMAD.MOV.U32 R11, RZ, RZ, -0x100000 ;  /* 0xfff00000ff0b7424 */ /* 0x000fe400078e00ff */
.L_x_4142:
[----:B------:R-:W-:Y:S05]  /*0690*/  BSYNC B0 ;  /* 0x0000000000007941 */ /* 0x000fea0003800000 */
.L_x_4136:
[----:B------:R-:W-:Y:S01]  /*06a0*/  SHFL.BFLY PT, R15, R3, 0x2, 0x1c1f ;  /* 0x0c5c1f00030f7f89 */ /* 0x000fe200000e0000 */
[----:B------:R-:W-:Y:S03]  /*06b0*/  BSSY B0, `(.L_x_4147) ;  /* 0x00000d3000007945 */ /* 0x000fe60003800000 */
[----:B------:R-:W0:Y:S04]  /*06c0*/  SHFL.BFLY PT, R14, R2, 0x2, 0x1c1f ;  /* 0x0c5c1f00020e7f89 */ /* 0x000e2800000e0000 */
        /* <DEDUP_REMOVED lines=9> */
[----:B------:R-:W-:-:S03]  /*0760*/  FSEL R24, R18, R10, !P4 ;  /* 0x0000000a12187208 */ /* 0x000fc60006000000 */
[----:B------:R-:W-:Y:S04]  /*0770*/  SHFL.BFLY PT, R3, R25, 0x1, 0x1c1f ;  /* 0x0c3c1f0019037f89 */ /* 0x000fe800000e0000 */
[----:B------:R-:W1:Y:S01]  /*0780*/  SHFL.BFLY PT, R2, R24, 0x1, 0x1c1f ;  /* 0x0c3c1f0018027f89 */ /* 0x000e6200000e0000 */
[----:B0-----:R-:W0:-:S06]  /*0790*/  DSETP.GEU.AND P3, PT, R22, R14, PT ;  /* 0x0000000e1600722a */ /* 0x001e0c0003f6e000 */
[----:B0-----:R-:W-:Y:S01]  /*07a0*/  FSEL R18, R14, R22, !P3 ;  /* 0x000000160e127208 */ /* 0x001fe20005800000 */
[----:B-1----:R-:W0:Y:S01]  /*07b0*/  DSETP.GEU.AND P4, PT, R24, R2, PT ;  /* 0x000000021800722a */ /* 0x002e220003f8e000 */
[----:B------:R-:W-:Y:S02]  /*07c0*/  FSEL R19, R15, R23, !P3 ;  /* 0x000000170f137208 */ /* 0x000fe40005800000 */
[----:B------:R-:W-:-:S03]  /*07d0*/  CS2R R14, SRZ ;  /* 0x00000000000e7805 */ /* 0x000fc6000001ff00 */
[----:B0-----:R-:W-:Y:S02]  /*07e0*/  FSEL R10, R2, R24, !P4 ;  /* 0x00000018020a7208 */ /* 0x001fe40006000000 */
[----:B------:R-:W-:Y:S01]  /*07f0*/  FSEL R11, R3, R25, !P4 ;  /* 0x00000019030b7208 */ /* 0x000fe20006000000 */
[----:B------:R-:W-:Y:S05]  /*0800*/  @!P2 BRA `(.L_x_4148) ;  /* 0x000006000000a947 */ /* 0x000fea0003800000 */
[----:B------:R-:W-:Y:S01]  /*0810*/  BSSY B1, `(.L_x_4149) ;  /* 0x0000030000017945 */ /* 0x000fe20003800000 */
[----:B------:R-:W-:Y:S01]  /*0820*/  CS2R R14, SRZ ;  /* 0x00000000000e7805 */ /* 0x000fe2000001ff00 */
[----:B------:R-:W-:Y:S01]  /*0830*/  CS2R R2, SRZ ;  /* 0x0000000000027805 */ /* 0x000fe2000001ff00 */
        /* <DEDUP_REMOVED lines=43> */
.L_x_4152:
[----:B------:R-:W-:Y:S05]  /*0af0*/  BSYNC B2 ;  /* 0x0000000000027941 */ /* 0x000fea0003800000 */
.L_x_4151:
[----:B-1----:R1:W2:-:S06]  /*0b00*/  DADD R14, RZ, R2 ;  /* 0x00000000ff0e7229 */ /* 0x00228c0000000002 */
.L_x_4150:
[----:B------:R-:W-:Y:S05]  /*0b10*/  BSYNC B1 ;  /* 0x0000000000017941 */ /* 0x000fea0003800000 */
.L_x_4149:
        /* <DEDUP_REMOVED lines=44> */
.L_x_4155:
[----:B------:R-:W-:Y:S05]  /*0de0*/  BSYNC B1 ;  /* 0x0000000000017941 */ /* 0x000fea0003800000 */
.L_x_4154:
[----:B---3--:R3:W4:Y:S01]  /*0df0*/  DADD R18, RZ, R6 ;  /* 0x00000000ff127229 */ /* 0x0087220000000006 */
[----:B------:R-:W-:Y:S05]  /*0e00*/  BRA `(.L_x_4153) ;  /* 0x000005d000007947 */ /* 0x000fea0003800000 */
.L_x_4148:
[----:B------:R-:W-:Y:S01]  /*0e10*/  BSSY B1, `(.L_x_4156) ;  /* 0x000002e000017945 */ /* 0x000fe20003800000 */
[----:B------:R-:W-:Y:S01]  /*0e20*/  CS2R R2, SRZ ;  /* 0x0000000000027805 */ /* 0x000fe2000001ff00 */
[----:B------:R-:W-:Y:S05]  /*0e30*/  @P1 BRA `(.L_x_4157) ;  /* 0x000002b000001947 */ /* 0x000fea0003800000 */
[----:B------:R-:W2:Y:S01]  /*0e40*/  LDG.E.U8 R8, [R8.64] ;  /* 0x0000000608087981 */ /* 0x000ea2000c1e1100 */
        /* <DEDUP_REMOVED lines=40> */
.L_x_4159:
[----:B------:R-:W-:Y:S05]  /*10d0*/  BSYNC B2 ;  /* 0x0000000000027941 */ /* 0x000fea0003800000 */
.L_x_4158:
[----:B01----:R0:W1:-:S06]  /*10e0*/  DADD R14, RZ, R2 ;  /* 0x00000000ff0e7229 */ /* 0x00304c0000000002 */
.L_x_4157:
[----:B------:R-:W-:Y:S05]  /*10f0*/  BSYNC B1 ;  /* 0x0000000000017941 */ /* 0x000fea0003800000 */
.L_x_4156:
        /* <DEDUP_REMOVED lines=44> */
.L_x_4161:
[----:B------:R-:W-:Y:S05]  /*13c0*/  BSYNC B1 ;  /* 0x0000000000017941 */ /* 0x000fea0003800000 */
.L_x_4160:
[----:B---3--:R3:W4:-:S06]  /*13d0*/  DADD R18, RZ, R6 ;  /* 0x00000000ff127229 */ /* 0x00870c0000000006 */
.L_x_4153:
[----:B------:R-:W-:Y:S05]  /*13e0*/  BSYNC B0 ;  /* 0x0000000000007941 */ /* 0x000fea0003800000 */
.L_x_4147:
        /* <DEDUP_REMOVED lines=42> */
[----:B---3--:R-:W-:Y:S05]  /*1690*/  CALL.REL.NOINC `($__internal_9_$__cuda_sm20_div_rn_f64_full) ;  /* 0x0000033000007944 */ /* 0x008fea0003c00000 */
.L_x_4166:
[----:B------:R-:W-:Y:S05]  /*16a0*/  BSYNC B2 ;  /* 0x0000000000027941 */ /* 0x000fea0003800000 */
.L_x_4165:
[----:B------:R-:W-:Y:S05]  /*16b0*/  BSYNC B1 ;  /* 0x0000000000017941 */ /* 0x000fea0003800000 */
.L_x_4164:
[----:B------:R-:W-:-:S04]  /*16c0*/  LEA R2, P0, R20, c[0x0][0x160], 0x3 ;  /* 0x0000580014027a11 */ /* 0x000fc800078018ff */
[----:B------:R-:W-:-:S05]  /*16d0*/  LEA.HI.X R3, R20, c[0x0][0x164], R21, 0x3, P0 ;  /* 0x0000590014037a11 */ /* 0x000fca00000f1c15 */
[----:B------:R0:W-:Y:S04]  /*16e0*/  STG.E.64 [R2.64], R10 ;  /* 0x0000000a02007986 */ /* 0x0001e8000c101b06 */
.L_x_4163:
[----:B0-2---:R-:W-:Y:S05]  /*16f0*/  BSYNC B0 ;  /* 0x0000000000007941 */ /* 0x005fea0003800000 */
.L_x_4162:
        /* <DEDUP_REMOVED lines=33> */
[----:B---3--:R-:W-:Y:S05]  /*1910*/  CALL.REL.NOINC `($__internal_9_$__cuda_sm20_div_rn_f64_full) ;  /* 0x000000b000007944 */ /* 0x008fea0003c00000 */
[----:B------:R-:W-:Y:S02]  /*1920*/  IMAD.MOV.U32 R2, RZ, RZ, R10 ;  /* 0x000000ffff027224 */ /* 0x000fe400078e000a */
[----:B------:R-:W-:Y:S02]  /*1930*/  IMAD.MOV.U32 R3, RZ, RZ, R11 ;  /* 0x000000ffff037224 */ /* 0x000fe400078e000b */
.L_x_4169:
[----:B------:R-:W-:Y:S05]  /*1940*/  BSYNC B1 ;  /* 0x0000000000017941 */ /* 0x000fea0003800000 */
.L_x_4168:
[----:B------:R-:W-:Y:S05]  /*1950*/  BSYNC B0 ;  /* 0x0000000000007941 */ /* 0x000fea0003800000 */
.L_x_4167:
[----:B------:R-:W-:Y:S01]  /*1960*/  IMAD.MOV.U32 R0, RZ, RZ, c[0x0][0x178] ;  /* 0x00005e00ff007624 */ /* 0x000fe200078e00ff */
[----:B------:R-:W-:-:S04]  /*1970*/  IADD3 R20, P0, R20, c[0x0][0x178], RZ ;  /* 0x00005e0014147a10 */ /* 0x000fc80007f1e0ff */
[----:B------:R-:W-:Y:S02]  /*1980*/  LEA.HI.X.SX32 R21, R0, R21, 0x1, P0 ;  /* 0x0000001500157211 */ /* 0x000fe400000f0eff */
[----:B------:R-:W-:-:S04]  /*1990*/  LEA R4, P0, R20, c[0x0][0x160], 0x3 ;  /* 0x0000580014047a11 */ /* 0x000fc800078018ff */
[----:B------:R-:W-:-:S05]  /*19a0*/  LEA.HI.X R5, R20, c[0x0][0x164], R21, 0x3, P0 ;  /* 0x0000590014057a11 */ /* 0x000fca00000f1c15 */
[----:B------:R-:W-:Y:S01]  /*19b0*/  STG.E.64 [R4.64], R2 ;  /* 0x0000000204007986 */ /* 0x000fe2000c101b06 */
[----:B------:R-:W-:Y:S05]  /*19c0*/  EXIT ;  /* 0x000000000000794d */ /* 0x000fea0003800000 */
        .weak           $__internal_9_$__cuda_sm20_div_rn_f64_full
        .type           $__internal_9_$__cuda_sm20_div_rn_f64_full,@function
        .size           $__internal_9_$__cuda_sm20_div_rn_f64_full,(.L_x_10892 - $__internal_9_$__cuda_sm20_div_rn_f64_full)
$__internal_9_$__cuda_sm20_div_rn_f64_full:
        /* <DEDUP_REMOVED lines=70> */
.L_x_4171:
        /* <DEDUP_REMOVED lines=16> */
.L_x_4174:
[----:B0-----:R-:W-:Y:S01]  /*1f30*/  LOP3.LUT R5, R13, 0x80000, RZ, 0xfc, !PT ;  /* 0x000800000d057812 */ /* 0x001fe200078efcff */
[----:B------:R-:W-:Y:S01]  /*1f40*/  IMAD.MOV.U32 R4, RZ, RZ, R12 ;  /* 0x000000ffff047224 */ /* 0x000fe200078e000c */
[----:B------:R-:W-:Y:S05]  /*1f50*/  BRA `(.L_x_4172) ;  /* 0x0000002000007947 */ /* 0x000fea0003800000 */
.L_x_4173:
[----:B0-----:R-:W-:Y:S01]  /*1f60*/  LOP3.LUT R5, R15, 0x80000, RZ, 0xfc, !PT ;  /* 0x000800000f057812 */ /* 0x001fe200078efcff */
[----:B------:R-:W-:Y:S02]  /*1f70*/  IMAD.MOV.U32 R4, RZ, RZ, R14 ;  /* 0x000000ffff047224 */ /* 0x000fe400078e000e */
.L_x_4172:
[----:B------:R-:W-:Y:S05]  /*1f80*/  BSYNC B3 ;  /* 0x0000000000037941 */ /* 0x000fea0003800000 */
.L_x_4170:
[----:B------:R-:W-:Y:S02]  /*1f90*/  IMAD.MOV.U32 R2, RZ, RZ, R0 ;  /* 0x000000ffff027224 */ /* 0x000fe400078e0000 */
[----:B------:R-:W-:-:S02]  /*1fa0*/  IMAD.MOV.U32 R3, RZ, RZ, 0x0 ;  /* 0x00000000ff037424 */ /* 0x000fc400078e00ff */
[----:B------:R-:W-:Y:S02]  /*1fb0*/  IMAD.MOV.U32 R10, RZ, RZ, R4 ;  /* 0x000000ffff0a7224 */ /* 0x000fe400078e0004 */
[----:B------:R-:W-:Y:S01]  /*1fc0*/  IMAD.MOV.U32 R11, RZ, RZ, R5 ;  /* 0x000000ffff0b7224 */ /* 0x000fe200078e0005 */
[----:B------:R-:W-:Y:S06]  /*1fd0*/  RET.REL.NODEC R2 `(_ZN43_GLOBAL__N__9ae7fba5_10_SoftMax_cu_9f978f6320softmax_warp_forwardIdddLi2ELb0ELb1EEEvPT0_PKT_iiiPKbib) ;  /* 0xffffe02002007950 */ /* 0x000fec0003c3ffff */
.L_x_4175:
        /* <DEDUP_REMOVED lines=10> */
.L_x_10892:


//--------------------- .text._ZN43_GLOBAL__N__9ae7fba5_10_SoftMax_cu_9f978f6320softmax_warp_forwardIdddLi1ELb0ELb1EEEvPT0_PKT_iiiPKbib --------------------------
	.section	.text._ZN43_GLOBAL__N__9ae7fba5_10_SoftMax_cu_9f978f6320softmax_warp_forwardIdddLi1ELb0ELb1EEEvPT0_PKT_iiiPKbib,"ax",@progbits
	.sectioninfo	@"SHI_REGISTERS=29"
	.align	128
.text._ZN43_GLOBAL__N__9ae7fba5_10_SoftMax_cu_9f978f6320softmax_warp_forwardIdddLi1ELb0ELb1EEEvPT0_PKT_iiiPKbib:
        .type           _ZN43_GLOBAL__N__9ae7fba5_10_SoftMax_cu_9f978f6320softmax_warp_forwardIdddLi1ELb0ELb1EEEvPT0_PKT_iiiPKbib,@function
        .size           _ZN43_GLOBAL__N__9ae7fba5_10_SoftMax_cu_9f978f6320softmax_warp_forwardIdddLi1ELb0ELb1EEEvPT0_PKT_iiiPKbib,(.L_x_10894 - _ZN43_GLOBAL__N__9ae7fba5_10_SoftMax_cu_9f978f6320softmax_warp_forwardIdddLi1ELb0ELb1EEEvPT0_PKT_iiiPKbib)
        .other          _ZN43_GLOBAL__N__9ae7fba5_10_SoftMax_cu_9f978f6320softmax_warp_forwardIdddLi1ELb0ELb1EEEvPT0_PKT_iiiPKbib,@"STO_CUDA_ENTRY STV_DEFAULT"
_ZN43_GLOBAL__N__9ae7fba5_10_SoftMax_cu_9f978f6320softmax_warp_forwardIdddLi1ELb0ELb1EEEvPT0_PKT_iiiPKbib:
        /* <DEDUP_REMOVED lines=61> */
.L_x_4176:
        /* <DEDUP_REMOVED lines=14> */
.L_x_4180:
[----:B------:R-:W-:Y:S02]  /*04b0*/  IMAD.MOV.U32 R2, RZ, RZ, 0x0 ;  /* 0x00000000ff027424 */ /* 0x000fe400078e00ff */
[----:B------:R-:W-:Y:S02]  /*04c0*/  IMAD.MOV.U32 R3, RZ, RZ, -0x100000 ;  /* 0xfff00000ff037424 */ /* 0x000fe400078e00ff */
.L_x_4181:
[----:B------:R-:W-:Y:S05]  /*04d0*/  BSYNC B1 ;  /* 0x0000000000017941 */ /* 0x000fea0003800000 */
.L_x_4179:
[----:B------:R-:W-:Y:S05]  /*04e0*/  @P0 BRA `(.L_x_4182) ;  /* 0x0000005000000947 */ /* 0x000fea0003800000 */
[----:B------:R-:W2:Y:S01]  /*04f0*/  LDG.E.U8 R10, [R8.64] ;  /* 0x00000006080a7981 */ /* 0x000ea2000c1e1100 */
[----:B-----5:R-:W-:Y:S02]  /*0500*/  IMAD.MOV.U32 R14, RZ, RZ, R4 ;  /* 0x000000ffff0e7224 */ /* 0x020fe400078e0004 */
[----:B------:R-:W-:Y:S01]  /*0510*/  IMAD.MOV.U32 R15, RZ, RZ, R5 ;  /* 0x000000ffff0f7224 */ /* 0x000fe200078e0005 */
[----:B--2---:R-:W-:-:S13]  /*0520*/  ISETP.NE.AND P3, PT, R10, RZ, PT ;  /* 0x000000ff0a00720c */ /* 0x004fda0003f65270 */
[----:B------:R-:W-:Y:S05]  /*0530*/  @!P3 BRA `(.L_x_4183) ;  /* 0x000001500000b947 */ /* 0x000fea0003800000 */
.L_x_4182:
[----:B------:R-:W-:Y:S02]  /*0540*/  IMAD.MOV.U32 R14, RZ, RZ, 0x0 ;  /* 0x00000000ff0e7424 */ /* 0x000fe400078e00ff */
[----:B------:R-:W-:Y:S01]  /*0550*/  IMAD.MOV.U32 R15, RZ, RZ, -0x100000 ;  /* 0xfff00000ff0f7424 */ /* 0x000fe200078e00ff */
[----:B------:R-:W-:Y:S05]  /*0560*/  BRA `(.L_x_4183) ;  /* 0x0000012000007947 */ /* 0x000fea0003800000 */
.L_x_4178:
[----:B------:R-:W-:Y:S01]  /*0570*/  BSSY B1, `(.L_x_4184) ;  /* 0x0000009000017945 */ /* 0x000fe20003800000 */
[----:B------:R-:W-:Y:S05]  /*0580*/  @P1 BRA `(.L_x_4185) ;  /* 0x0000005000001947 */ /* 0x000fea0003800000 */
[----:B------:R-:W2:Y:S01]  /*0590*/  LDG.E.U8 R2, [R8.64] ;  /* 0x0000000608027981 */ /* 0x000ea2000c1e1100 */
[----:B-----5:R-:W-:Y:S01]  /*05a0*/  IMAD.MOV.U32 R3, RZ, RZ, R7 ;  /* 0x000000ffff037224 */ /* 0x020fe200078e0007 */
[----:B--2---:R-:W-:Y:S01]  /*05b0*/  ISETP.NE.AND P3, PT, R2, RZ, PT ;  /* 0x000000ff0200720c */ /* 0x004fe20003f65270 */
[----:B------:R-:W-:-:S12]  /*05c0*/  IMAD.MOV.U32 R2, RZ, RZ, R6 ;  /* 0x000000ffff027224 */ /* 0x000fd800078e0006 */
[----:B------:R-:W-:Y:S05]  /*05d0*/  @!P3 BRA `(.L_x_4186) ;  /* 0x000000200000b947 */ /* 0x000fea0003800000 */
.L_x_4185:
[----:B------:R-:W-:Y:S02]  /*05e0*/  IMAD.MOV.U32 R2, RZ, RZ, 0x0 ;  /* 0x00000000ff027424 */ /* 0x000fe400078e00ff */
[----:B------:R-:W-:Y:S02]  /*05f0*/  IMAD.MOV.U32 R3, RZ, RZ, -0x100000 ;  /* 0xfff00000ff037424 */ /* 0x000fe400078e00ff */
.L_x_4186:
[----:B------:R-:W-:Y:S05]  /*0600*/  BSYNC B1 ;  /* 0x0000000000017941 */ /* 0x000fea0003800000 */
.L_x_4184:
[----:B------:R-:W-:Y:S05]  /*0610*/  @P0 BRA `(.L_x_4187) ;  /* 0x0000005000000947 */ /* 0x000fea0003800000 */
[----:B------:R-:W2:Y:S01]  /*0620*/  LDG.E.U8 R10, [R16.64] ;  /* 0x00000006100a7981 */ /* 0x000ea2000c1e1100 */
[----:B-----5:R-:W-:Y:S02]  /*0630*/  IMAD.MOV.U32 R14, RZ, RZ, R4 ;  /* 0x000000ffff0e7224 */ /* 0x020fe400078e0004 */
[----:B------:R-:W-:Y:S01]  /*0640*/  IMAD.MOV.U32 R15, RZ, RZ, R5 ;  /* 0x000000ffff0f7224 */ /* 0x000fe200078e0005 */
[----:B--2---:R-:W-:-:S13]  /*0650*/  ISETP.NE.AND P3, PT, R10, RZ, PT ;  /* 0x000000ff0a00720c */ /* 0x004fda0003f65270 */
[----:B------:R-:W-:Y:S05]  /*0660*/  @!P3 BRA `(.L_x_4183) ;  /* 0x000000200000b947 */ /* 0x000fea0003800000 */
.L_x_4187:
[----:B------:R-:W-:Y:S02]  /*0670*/  IMAD.MOV.U32 R14, RZ, RZ, 0x0 ;  /* 0x00000000ff0e7424 */ /* 0x000fe400078e00ff */
[----:B------:R-:W-:Y:S02]  /*0680*/  IMAD.MOV.U32 R15, RZ, RZ, -0x100000 ;  /* 0xfff00000ff0f7424 */ /* 0x000fe400078e00ff */
.L_x_4183:
[----:B------:R-:W-:Y:S05]  /*0690*/  BSYNC B0 ;  /* 0x0000000000007941 */ /* 0x000fea0003800000 */
.L_x_4177:
        /* <DEDUP_REMOVED lines=11> */
[----:B------:R-:W-:Y:S05]  /*0750*/  @!P2 BRA `(.L_x_4189) ;  /* 0x000005e00000a947 */ /* 0x000fea0003800000 */
[----:B------:R-:W-:Y:S01]  /*0760*/  BSSY B1, `(.L_x_4190) ;  /* 0x000002e000017945 */ /* 0x000fe20003800000 */
[----:B------:R-:W-:Y:S01]  /*0770*/  CS2R R2, SRZ ;  /* 0x0000000000027805 */ /* 0x000fe2000001ff00 */
[----:B------:R-:W-:Y:S01]  /*0780*/  CS2R R14, SRZ ;  /* 0x00000000000e7805 */ /* 0x000fe2000001ff00 */
[----:B------:R-:W-:Y:S05]  /*0790*/  @P1 BRA `(.L_x_4191) ;  /* 0x000002a000001947 */ /* 0x000fea0003800000 */
[----:B------:R-:W2:Y:S02]  /*07a0*/  LDG.E.U8 R13, [R8.64] ;  /* 0x00000006080d7981 */ /* 0x000ea4000c1e1100 */
        /* <DEDUP_REMOVED lines=39> */
.L_x_4193:
[----:B------:R-:W-:Y:S05]  /*0a20*/  BSYNC B2 ;  /* 0x0000000000027941 */ /* 0x000fea0003800000 */
.L_x_4192:
[----:B-1----:R1:W2:-:S06]  /*0a30*/  DADD R14, RZ, R2 ;  /* 0x00000000ff0e7229 */ /* 0x00228c0000000002 */
.L_x_4191:
[----:B------:R-:W-:Y:S05]  /*0a40*/  BSYNC B1 ;  /* 0x0000000000017941 */ /* 0x000fea0003800000 */
.L_x_4190:
        /* <DEDUP_REMOVED lines=44> */
.L_x_4196:
[----:B------:R-:W-:Y:S05]  /*0d10*/  BSYNC B1 ;  /* 0x0000000000017941 */ /* 0x000fea0003800000 */
.L_x_4195:
[----:B---3--:R3:W4:Y:S01]  /*0d20*/  DADD R18, RZ, R6 ;  /* 0x00000000ff127229 */ /* 0x0087220000000006 */
[----:B------:R-:W-:Y:S05]  /*0d30*/  BRA `(.L_x_4194) ;  /* 0x000005f000007947 */ /* 0x000fea0003800000 */
.L_x_4189:
[----:B------:R-:W-:Y:S01]  /*0d40*/  BSSY B1, `(.L_x_4197) ;  /* 0x0000030000017945 */ /* 0x000fe20003800000 */
[----:B------:R-:W-:Y:S01]  /*0d50*/  CS2R R2, SRZ ;  /* 0x0000000000027805 */ /* 0x000fe2000001ff00 */
[----:B------:R-:W-:Y:S01]  /*0d60*/  CS2R R14, SRZ ;  /* 0x00000000000e7805 */ /* 0x000fe2000001ff00 */
        /* <DEDUP_REMOVED lines=43> */
.L_x_4200:
[----:B------:R-:W-:Y:S05]  /*1020*/  BSYNC B2 ;  /* 0x0000000000027941 */ /* 0x000fea0003800000 */
.L_x_4199:
[----:B01----:R0:W1:-:S06]  /*1030*/  DADD R14, RZ, R2 ;  /* 0x00000000ff0e7229 */ /* 0x00304c0000000002 */
.L_x_4198:
[----:B------:R-:W-:Y:S05]  /*1040*/  BSYNC B1 ;  /* 0x0000000000017941 */ /* 0x000fea0003800000 */
.L_x_4197:
        /* <DEDUP_REMOVED lines=44> */
.L_x_4202:
[----:B------:R-:W-:Y:S05]  /*1310*/  BSYNC B1 ;  /* 0x0000000000017941 */ /* 0x000fea0003800000 */
.L_x_4201:
[----:B---3--:R3:W4:-:S06]  /*1320*/  DADD R18, RZ, R6 ;  /* 0x00000000ff127229 */ /* 0x00870c0000000006 */
.L_x_4194:
[----:B------:R-:W-:Y:S05]  /*1330*/  BSYNC B0 ;  /* 0x0000000000007941 */ /* 0x000fea0003800000 */
.L_x_4188:
[----:B0-2---:R-:W-:Y:S01]  /*1340*/  IMAD.MOV.U32 R9, RZ, RZ, -0x2 ;  /* 0xfffffffeff097424 */ /* 0x005fe200078e00ff */
[----:B-1----:R-:W-:Y:S03]  /*1350*/  SHFL.BFLY PT, R5, R15, 0x1, 0x1e1f ;  /* 0x0c3e1f000f057f89 */ /* 0x002fe600000e0000 */
[----:B------:R-:W-:Y:S01]  /*1360*/  IMAD R12, R12, R9, c[0x0][0x170] ;  /* 0x00005c000c0c7624 */ /* 0x000fe200078e0209 */
[----:B------:R-:W0:Y:S04]  /*1370*/  SHFL.BFLY PT, R4, R14, 0x1, 0x1e1f ;  /* 0x0c3e1f000e047f89 */ /* 0x000e2800000e0000 */
[----:B------:R-:W-:Y:S01]  /*1380*/  IMNMX R12, R12, 0x2, PT ;  /* 0x000000020c0c7817 */ /* 0x000fe20003800200 */
[----:B----4-:R1:W2:Y:S03]  /*1390*/  SHFL.BFLY PT, R9, R19, 0x1, 0x1e1f ;  /* 0x0c3e1f0013097f89 */ /* 0x0102a600000e0000 */
[----:B------:R-:W-:Y:S01]  /*13a0*/  ISETP.GE.AND P0, PT, R12, 0x1, PT ;  /* 0x000000010c00780c */ /* 0x000fe20003f06270 */
[----:B------:R1:W4:Y:S01]  /*13b0*/  SHFL.BFLY PT, R8, R18, 0x1, 0x1e1f ;  /* 0x0c3e1f0012087f89 */ /* 0x00032200000e0000 */
[----:B0-----:R1:W0:-:S11]  /*13c0*/  DADD R4, R4, R14 ;  /* 0x0000000004047229 */ /* 0x001216000000000e */
[----:B------:R-:W-:Y:S05]  /*13d0*/  @!P0 EXIT ;  /* 0x000000000000894d */ /* 0x000fea0003800000 */
[----:B------:R-:W-:Y:S01]  /*13e0*/  ISETP.GE.AND P1, PT, R0, c[0x0][0x178], PT ;  /* 0x00005e0000007a0c */ /* 0x000fe20003f26270 */
[----:B------:R-:W-:Y:S01]  /*13f0*/  BSSY B0, `(.L_x_4203) ;  /* 0x000001f000007945 */ /* 0x000fe20003800000 */
[----:B--2-4-:R2:W4:-:S11]  /*1400*/  DADD R8, R8, R18 ;  /* 0x0000000008087229 */ /* 0x0145160000000012 */
[----:B------:R-:W-:Y:S05]  /*1410*/  @P1 BRA `(.L_x_4204) ;  /* 0x000001c000001947 */ /* 0x000fea0003800000 */
[----:B0-2-4-:R-:W0:Y:S01]  /*1420*/  DSETP.NEU.AND P0, PT, R4, RZ, PT ;  /* 0x000000ff0400722a */ /* 0x015e220003f0d000 */
        /* <DEDUP_REMOVED lines=14> */
[----:B01----:R-:W0:-:S06]  /*1510*/  DFMA R14, -R4, R12, R2 ;  /* 0x0000000c040e722b */ /* 0x003e0c0000000102 */
[----:B0-----:R-:W0:-:S10]  /*1520*/  DFMA R10, R10, R14, R12 ;  /* 0x0000000e0a0a722b */ /* 0x001e14000000000c */
[----:B0-----:R-:W-:-:S05]  /*1530*/  FFMA R0, RZ, R5, R11 ;  /* 0x00000005ff007223 */ /* 0x001fca000000000b */
[----:B------:R-:W-:-:S13]  /*1540*/  FSETP.GT.AND P0, PT, |R0|, 1.469367938527859385e-39, PT ;  /* 0x001000000000780b */ /* 0x000fda0003f04200 */
[----:B------:R-:W-:Y:S05]  /*1550*/  @P0 BRA P2, `(.L_x_4207) ;  /* 0x0000003000000947 */ /* 0x000fea0001000000 */
[----:B------:R-:W-:Y:S01]  /*1560*/  IMAD.MOV.U32 R13, RZ, RZ, R5 ;  /* 0x000000ffff0d7224 */ /* 0x000fe200078e0005 */
[----:B------:R-:W-:Y:S02]  /*1570*/  MOV R0, 0x1590 ;  /* 0x0000159000007802 */ /* 0x000fe40000000f00 */
[----:B---3--:R-:W-:Y:S05]  /*1580*/  CALL.REL.NOINC `($__internal_10_$__cuda_sm20_div_rn_f64_full) ;  /* 0x0000033000007944 */ /* 0x008fea0003c00000 */
.L_x_4207:
[----:B------:R-:W-:Y:S05]  /*1590*/  BSYNC B2 ;  /* 0x0000000000027941 */ /* 0x000fea0003800000 */
.L_x_4206:
[----:B------:R-:W-:Y:S05]  /*15a0*/  BSYNC B1 ;  /* 0x0000000000017941 */ /* 0x000fea0003800000 */
.L_x_4205:
[----:B------:R-:W-:-:S04]  /*15b0*/  LEA R2, P0, R20, c[0x0][0x160], 0x3 ;  /* 0x0000580014027a11 */ /* 0x000fc800078018ff */
[----:B------:R-:W-:-:S05]  /*15c0*/  LEA.HI.X R3, R20, c[0x0][0x164], R21, 0x3, P0 ;  /* 0x0000590014037a11 */ /* 0x000fca00000f1c15 */
[----:B------:R0:W-:Y:S04]  /*15d0*/  STG.E.64 [R2.64], R10 ;  /* 0x0000000a02007986 */ /* 0x0001e8000c101b06 */
.L_x_4204:
[----:B--2-4-:R-:W-:Y:S05]  /*15e0*/  BSYNC B0 ;  /* 0x0000000000007941 */ /* 0x014fea0003800000 */
.L_x_4203:
[----:B------:R-:W2:Y:S01]  /*15f0*/  S2R R0, SR_TID.Y ;  /* 0x0000000000007919 */ /* 0x000ea20000002200 */
[----:B0-----:R-:W-:-:S03]  /*1600*/  IMAD.MOV.U32 R5, RZ, RZ, -0x2 ;  /* 0xfffffffeff057424 */ /* 0x001fc600078e00ff */
[----:B------:R-:W2:Y:S02]  /*1610*/  S2R R3, SR_CTAID.X ;  /* 0x0000000000037919 */ /* 0x000ea40000002500 */
        /* <DEDUP_REMOVED lines=30> */
[----:B-1-3--:R-:W-:Y:S05]  /*1800*/  CALL.REL.NOINC `($__internal_10_$__cuda_sm20_div_rn_f64_full) ;  /* 0x000000b000007944 */ /* 0x00afea0003c00000 */
[----:B------:R-:W-:Y:S02]  /*1810*/  IMAD.MOV.U32 R2, RZ, RZ, R10 ;  /* 0x000000ffff027224 */ /* 0x000fe400078e000a */
[----:B------:R-:W-:Y:S02]  /*1820*/  IMAD.MOV.U32 R3, RZ, RZ, R11 ;  /* 0x000000ffff037224 */ /* 0x000fe400078e000b */
.L_x_4210:
[----:B------:R-:W-:Y:S05]  /*1830*/  BSYNC B1 ;  /* 0x0000000000017941 */ /* 0x000fea0003800000 */
.L_x_4209:
[----:B------:R-:W-:Y:S05]  /*1840*/  BSYNC B0 ;  /* 0x0000000000007941 */ /* 0x000fea0003800000 */
.L_x_4208:
[----:B------:R-:W-:Y:S01]  /*1850*/  IMAD.MOV.U32 R0, RZ, RZ, c[0x0][0x178] ;  /* 0x00005e00ff007624 */ /* 0x000fe200078e00ff */
[----:B------:R-:W-:-:S04]  /*1860*/  IADD3 R20, P0, R20, c[0x0][0x178], RZ ;  /* 0x00005e0014147a10 */ /* 0x000fc80007f1e0ff */
[----:B------:R-:W-:Y:S02]  /*1870*/  LEA.HI.X.SX32 R21, R0, R21, 0x1, P0 ;  /* 0x0000001500157211 */ /* 0x000fe400000f0eff */
[----:B------:R-:W-:-:S04]  /*1880*/  LEA R4, P0, R20, c[0x0][0x160], 0x3 ;  /* 0x0000580014047a11 */ /* 0x000fc800078018ff */
[----:B------:R-:W-:-:S05]  /*1890*/  LEA.HI.X R5, R20, c[0x0][0x164], R21, 0x3, P0 ;  /* 0x0000590014057a11 */ /* 0x000fca00000f1c15 */
[----:B------:R-:W-:Y:S01]  /*18a0*/  STG.E.64 [R4.64], R2 ;  /* 0x0000000204007986 */ /* 0x000fe2000c101b06 */
[----:B------:R-:W-:Y:S05]  /*18b0*/  EXIT ;  /* 0x000000000000794d */ /* 0x000fea0003800000 */
        .weak           $__internal_10_$__cuda_sm20_div_rn_f64_full
        .type           $__internal_10_$__cuda_sm20_div_rn_f64_full,@function
        .size           $__internal_10_$__cuda_sm20_div_rn_f64_full,(.L_x_10894 - $__internal_10_$__cuda_sm20_div_rn_f64_full)
$__internal_10_$__cuda_sm20_div_rn_f64_full:
        /* <DEDUP_REMOVED lines=70> */
.L_x_4212:
        /* <DEDUP_REMOVED lines=16> */
.L_x_4215:
[----:B0-----:R-:W-:Y:S01]  /*1e20*/  LOP3.LUT R5, R13, 0x80000, RZ, 0xfc, !PT ;  /* 0x000800000d057812 */ /* 0x001fe200078efcff */
[----:B------:R-:W-:Y:S01]  /*1e30*/  IMAD.MOV.U32 R4, RZ, RZ, R12 ;  /* 0x000000ffff047224 */ /* 0x000fe200078e000c */
[----:B------:R-:W-:Y:S05]  /*1e40*/  BRA `(.L_x_4213) ;  /* 0x0000002000007947 */ /* 0x000fea0003800000 */
.L_x_4214:
[----:B0-----:R-:W-:Y:S01]  /*1e50*/  LOP3.LUT R5, R15, 0x80000, RZ, 0xfc, !PT ;  /* 0x000800000f057812 */ /* 0x001fe200078efcff */
[----:B------:R-:W-:Y:S02]  /*1e60*/  IMAD.MOV.U32 R4, RZ, RZ, R14 ;  /* 0x000000ffff047224 */ /* 0x000fe400078e000e */
.L_x_4213:
[----:B------:R-:W-:Y:S05]  /*1e70*/  BSYNC B3 ;  /* 0x0000000000037941 */ /* 0x000fea0003800000 */
.L_x_4211:
[----:B------:R-:W-:Y:S02]  /*1e80*/  IMAD.MOV.U32 R2, RZ, RZ, R0 ;  /* 0x000000ffff027224 */ /* 0x000fe400078e0000 */
[----:B------:R-:W-:-:S02]  /*1e90*/  IMAD.MOV.U32 R3, RZ, RZ, 0x0 ;  /* 0x00000000ff037424 */ /* 0x000fc400078e00ff */
[----:B------:R-:W-:Y:S02]  /*1ea0*/  IMAD.MOV.U32 R10, RZ, RZ, R4 ;  /* 0x000000ffff0a7224 */ /* 0x000fe400078e0004 */
[----:B------:R-:W-:Y:S01]  /*1eb0*/  IMAD.MOV.U32 R11, RZ, RZ, R5 ;  /* 0x000000ffff0b7224 */ /* 0x000fe200078e0005 */
[----:B------:R-:W-:Y:S06]  /*1ec0*/  RET.REL.NODEC R2 `(_ZN43_GLOBAL__N__9ae7fba5_10_SoftMax_cu_9f978f6320softmax_warp_forwardIdddLi1ELb0ELb1EEEvPT0_PKT_iiiPKbib) ;  /* 0xffffe13002007950 */ /* 0x000fec0003c3ffff */
.L_x_4216:
        /* <DEDUP_REMOVED lines=11> */
.L_x_10894:


//--------------------- .text._ZN43_GLOBAL__N__9ae7fba5_10_SoftMax_cu_9f978f6320softmax_warp_forwardIdddLi0ELb0ELb1EEEvPT0_PKT_iiiPKbib --------------------------
	.section	.text._ZN43_GLOBAL__N__9ae7fba5_10_SoftMax_cu_9f978f6320softmax_warp_forwardIdddLi0ELb0ELb1EEEvPT0_PKT_iiiPKbib,"ax",@progbits
	.sectioninfo	@"SHI_REGISTERS=29"
	.align	128
.text._ZN43_GLOBAL__N__9ae7fba5_10_SoftMax_cu_9f978f6320softmax_warp_forwardIdddLi0ELb0ELb1EEEvPT0_PKT_iiiPKbib:
        .type           _ZN43_GLOBAL__N__9ae7fba5_10_SoftMax_cu_9f978f6320softmax_warp_forwardIdddLi0ELb0ELb1EEEvPT0_PKT_iiiPKbib,@function
        .size           _ZN43_GLOBAL__N__9ae7fba5_10_SoftMax_cu_9f978f6320softmax_warp_forwardIdddLi0ELb0ELb1EEEvPT0_PKT_iiiPKbib,(.L_x_10896 - _ZN43_GLOBAL__N__9ae7fba5_10_SoftMax_cu_9f978f6320softmax_warp_forwardIdddLi0ELb0ELb1EEEvPT0_PKT_iiiPKbib)
        .other          _ZN43_GLOBAL__N__9ae7fba5_10_SoftMax_cu_9f978f6320softmax_warp_forwardIdddLi0ELb0ELb1EEEvPT0_PKT_iiiPKbib,@"STO_CUDA_ENTRY STV_DEFAULT"
_ZN43_GLOBAL__N__9ae7fba5_10_SoftMax_cu_9f978f6320softmax_warp_forwardIdddLi0ELb0ELb1EEEvPT0_PKT_iiiPKbib:
[----:B------:R-:W-:Y:S02]  /*0000*/  IMAD.MOV.U32 R1, RZ, RZ, c[0x0][0x28] ;  /* 0x00000a00ff017624 */ /* 0x000fe400078e00ff */
[----:B------:R-:W0:Y:S01]  /*0010*/  S2R R14, SR_CTAID.X ;  /* 0x00000000000e7919 */ /* 0x000e220000002500 */
[----:B------:R-:W-:Y:S01]  /*0020*/  IMAD.MOV.U32 R18, RZ, RZ, c[0x0][0x178] ;  /* 0x00005e00ff127624 */ /* 0x000fe200078e00ff */
[----:B------:R-:W-:Y:S01]  /*0030*/  ULDC.64 UR6, c[0x0][0x118] ;  /* 0x0000460000067ab9 */ /* 0x000fe20000000a00 */
[----:B------:R-:W-:Y:S01]  /*0040*/  IMAD.MOV.U32 R12, RZ, RZ, 0x0 ;  /* 0x00000000ff0c7424 */ /* 0x000fe200078e00ff */
[----:B------:R-:W0:Y:S01]  /*0050*/  S2R R3, SR_TID.Y ;  /* 0x0000000000037919 */ /* 0x000e220000002200 */
[----:B------:R-:W-:Y:S02]  /*0060*/  IMAD.MOV.U32 R13, RZ, RZ, -0x100000 ;  /* 0xfff00000ff0d7424 */ /* 0x000fe400078e00ff */
[----:B------:R-:W-:Y:S01]  /*0070*/  IMAD.MOV.U32 R6, RZ, RZ, 0x0 ;  /* 0x00000000ff067424 */ /* 0x000fe200078e00ff */
        /* <DEDUP_REMOVED lines=8> */
[----:B------:R-:W-:Y:S02]  /*0100*/  ISETP.GT.AND P1, PT, R4, 0x1, PT ;  /* 0x000000010400780c */ /* 0x000fe40003f24270 */
        /* <DEDUP_REMOVED lines=12> */
[----:B------:R-:W-:-:S02]  /*01d0*/  @!P0 LEA.HI.X R9, R2, c[0x0][0x16c], R9, 0x3, P3 ;  /* 0x00005b0002098a11 */ /* 0x000fc400018f1c09 */
[----:B------:R-:W-:Y:S01]  /*01e0*/  ISETP.NE.AND P2, PT, RZ, UR4, PT ;  /* 0x00000004ff007c0c */ /* 0x000fe2000bf45270 */
[----:B------:R0:W5:Y:S04]  /*01f0*/  @!P1 LDG.E.64 R6, [R4.64] ;  /* 0x0000000604069981 */ /* 0x000168000c1e1b00 */
[----:B------:R1:W5:Y:S01]  /*0200*/  @!P0 LDG.E.64 R12, [R8.64] ;  /* 0x00000006080c8981 */ /* 0x000362000c1e1b00 */
[----:B0-----:R-:W-:Y:S02]  /*0210*/  IMAD.MOV.U32 R4, RZ, RZ, R20 ;  /* 0x000000ffff047224 */ /* 0x001fe400078e0014 */
[----:B------:R-:W-:-:S05]  /*0220*/  IMAD.MOV.U32 R5, RZ, RZ, R21 ;  /* 0x000000ffff057224 */ /* 0x000fca00078e0015 */
        /* <DEDUP_REMOVED lines=26> */
.L_x_4217:
[--C-:B------:R-:W-:Y:S01]  /*03d0*/  SHF.R.S32.HI R3, RZ, 0x1f, R18.reuse ;  /* 0x0000001fff037819 */ /* 0x100fe20000011412 */
        /* <DEDUP_REMOVED lines=9> */
[----:B-1---5:R-:W-:-:S02]  /*0470*/  IMAD.MOV.U32 R8, RZ, RZ, R6 ;  /* 0x000000ffff087224 */ /* 0x022fc400078e0006 */
[----:B------:R-:W-:Y:S01]  /*0480*/  IMAD.MOV.U32 R9, RZ, RZ, R7 ;  /* 0x000000ffff097224 */ /* 0x000fe200078e0007 */
[----:B--2---:R-:W-:-:S13]  /*0490*/  ISETP.NE.AND P3, PT, R2, RZ, PT ;  /* 0x000000ff0200720c */ /* 0x004fda0003f65270 */
[----:B------:R-:W-:Y:S05]  /*04a0*/  @!P3 BRA `(.L_x_4222) ;  /* 0x000000200000b947 */ /* 0x000fea0003800000 */
.L_x_4221:
[----:B-1----:R-:W-:Y:S02]  /*04b0*/  IMAD.MOV.U32 R8, RZ, RZ, 0x0 ;  /* 0x00000000ff087424 */ /* 0x002fe400078e00ff */
[----:B------:R-:W-:Y:S02]  /*04c0*/  IMAD.MOV.U32 R9, RZ, RZ, -0x100000 ;  /* 0xfff00000ff097424 */ /* 0x000fe400078e00ff */
.L_x_4222:
[----:B------:R-:W-:Y:S05]  /*04d0*/  BSYNC B1 ;  /* 0x0000000000017941 */ /* 0x000fea0003800000 */
.L_x_4220:
[----:B------:R-:W-:Y:S05]  /*04e0*/  @P0 BRA `(.L_x_4223) ;  /* 0x0000005000000947 */ /* 0x000fea0003800000 */
[----:B------:R-:W2:Y:S01]  /*04f0*/  LDG.E.U8 R2, [R10.64] ;  /* 0x000000060a027981 */ /* 0x000ea2000c1e1100 */
[----:B-----5:R-:W-:Y:S02]  /*0500*/  IMAD.MOV.U32 R4, RZ, RZ, R12 ;  /* 0x000000ffff047224 */ /* 0x020fe400078e000c */
[----:B------:R-:W-:Y:S01]  /*0510*/  IMAD.MOV.U32 R5, RZ, RZ, R13 ;  /* 0x000000ffff057224 */ /* 0x000fe200078e000d */
[----:B--2---:R-:W-:-:S13]  /*0520*/  ISETP.NE.AND P3, PT, R2, RZ, PT ;  /* 0x000000ff0200720c */ /* 0x004fda0003f65270 */
[----:B------:R-:W-:Y:S05]  /*0530*/  @!P3 BRA `(.L_x_4224) ;  /* 0x000001500000b947 */ /* 0x000fea0003800000 */
.L_x_4223:
[----:B------:R-:W-:Y:S02]  /*0540*/  IMAD.MOV.U32 R4, RZ, RZ, 0x0 ;  /* 0x00000000ff047424 */ /* 0x000fe400078e00ff */
[----:B------:R-:W-:Y:S01]  /*0550*/  IMAD.MOV.U32 R5, RZ, RZ, -0x100000 ;  /* 0xfff00000ff057424 */ /* 0x000fe200078e00ff */
[----:B------:R-:W-:Y:S05]  /*0560*/  BRA `(.L_x_4224) ;  /* 0x0000012000007947 */ /* 0x000fea0003800000 */
.L_x_4219:
[----:B------:R-:W-:Y:S01]  /*0570*/  BSSY B1, `(.L_x_4225) ;  /* 0x0000009000017945 */ /* 0x000fe20003800000 */
[----:B------:R-:W-:Y:S05]  /*0580*/  @P1 BRA `(.L_x_4226) ;  /* 0x0000005000001947 */ /* 0x000fea0003800000 */
[----:B------:R-:W2:Y:S01]  /*0590*/  LDG.E.U8 R2, [R10.64] ;  /* 0x000000060a027981 */ /* 0x000ea2000c1e1100 */
[----:B-1---5:R-:W-:Y:S02]  /*05a0*/  IMAD.MOV.U32 R8, RZ, RZ, R6 ;  /* 0x000000ffff087224 */ /* 0x022fe400078e0006 */
[----:B------:R-:W-:Y:S01]  /*05b0*/  IMAD.MOV.U32 R9, RZ, RZ, R7 ;  /* 0x000000ffff097224 */ /* 0x000fe200078e0007 */
[----:B--2---:R-:W-:-:S13]  /*05c0*/  ISETP.NE.AND P3, PT, R2, RZ, PT ;  /* 0x000000ff0200720c */ /* 0x004fda0003f65270 */
[----:B------:R-:W-:Y:S05]  /*05d0*/  @!P3 BRA `(.L_x_4227) ;  /* 0x000000200000b947 */ /* 0x000fea0003800000 */
.L_x_4226:
[----:B-1----:R-:W-:Y:S02]  /*05e0*/  IMAD.MOV.U32 R8, RZ, RZ, 0x0 ;  /* 0x00000000ff087424 */ /* 0x002fe400078e00ff */
[----:B------:R-:W-:Y:S02]  /*05f0*/  IMAD.MOV.U32 R9, RZ, RZ, -0x100000 ;  /* 0xfff00000ff097424 */ /* 0x000fe400078e00ff */
.L_x_4227:
[----:B------:R-:W-:Y:S05]  /*0600*/  BSYNC B1 ;  /* 0x0000000000017941 */ /* 0x000fea0003800000 */
.L_x_4225:
[----:B------:R-:W-:Y:S05]  /*0610*/  @P0 BRA `(.L_x_4228) ;  /* 0x0000005000000947 */ /* 0x000fea0003800000 */
[----:B------:R-:W2:Y:S01]  /*0620*/  LDG.E.U8 R2, [R18.64] ;  /* 0x0000000612027981 */ /* 0x000ea2000c1e1100 */
[----:B-----5:R-:W-:Y:S02]  /*0630*/  IMAD.MOV.U32 R4, RZ, RZ, R12 ;  /* 0x000000ffff047224 */ /* 0x020fe400078e000c */
[----:B------:R-:W-:Y:S01]  /*0640*/  IMAD.MOV.U32 R5, RZ, RZ, R13 ;  /* 0x000000ffff057224 */ /* 0x000fe200078e000d */
[----:B--2---:R-:W-:-:S13]  /*0650*/  ISETP.NE.AND P3, PT, R2, RZ, PT ;  /* 0x000000ff0200720c */ /* 0x004fda0003f65270 */
[----:B------:R-:W-:Y:S05]  /*0660*/  @!P3 BRA `(.L_x_4224) ;  /* 0x000000200000b947 */ /* 0x000fea0003800000 */
.L_x_4228:
[----:B------:R-:W-:Y:S02]  /*0670*/  IMAD.MOV.U32 R4, RZ, RZ, 0x0 ;  /* 0x00000000ff047424 */ /* 0x000fe400078e00ff */
[----:B------:R-:W-:Y:S02]  /*0680*/  IMAD.MOV.U32 R5, RZ, RZ, -0x100000 ;  /* 0xfff00000ff057424 */ /* 0x000fe400078e00ff */
.L_x_4224:
[----:B------:R-:W-:Y:S05]  /*0690*/  BSYNC B0 ;  /* 0x0000000000007941 */ /* 0x000fea0003800000 */
.L_x_4218:
[----:B------:R-:W-:Y:S01]  /*06a0*/  BSSY B0, `(.L_x_4229) ;  /* 0x00000bf000007945 */ /* 0x000fe20003800000 */
        /* <DEDUP_REMOVED lines=8> */
[----:B-----5:R0:W1:Y:S01]  /*0730*/  DADD R8, -R8, R6 ;  /* 0x0000000008087229 */ /* 0x0200620000000106 */
        /* <DEDUP_REMOVED lines=36> */
.L_x_4234:
[----:B------:R-:W-:Y:S05]  /*0980*/  BSYNC B2 ;  /* 0x0000000000027941 */ /* 0x000fea0003800000 */
.L_x_4233:
[----:B01----:R0:W1:-:S06]  /*0990*/  DADD R16, RZ, R2 ;  /* 0x00000000ff107229 */ /* 0x00304c0000000002 */
.L_x_4232:
[----:B------:R-:W-:Y:S05]  /*09a0*/  BSYNC B1 ;  /* 0x0000000000017941 */ /* 0x000fea0003800000 */
.L_x_4231:
[----:B-----5:R-:W-:Y:S01]  /*09b0*/  CS2R R6, SRZ ;  /* 0x0000000000067805 */ /* 0x020fe2000001ff00 */
[----:B------:R-:W-:Y:S01]  /*09c0*/  CS2R R8, SRZ ;  /* 0x0000000000087805 */ /* 0x000fe2000001ff00 */
[----:B------:R-:W-:Y:S05]  /*09d0*/  @P0 BRA `(.L_x_4235) ;  /* 0x000008b000000947 */ /* 0x000fea0003800000 */
[----:B------:R-:W2:Y:S02]  /*09e0*/  LDG.E.U8 R10, [R10.64] ;  /* 0x000000060a0a7981 */ /* 0x000ea4000c1e1100 */
[----:B--2---:R-:W-:-:S13]  /*09f0*/  ISETP.NE.AND P0, PT, R10, RZ, PT ;  /* 0x000000ff0a00720c */ /* 0x004fda0003f05270 */
[----:B------:R-:W-:Y:S05]  /*0a00*/  @P0 BRA `(.L_x_4235) ;  /* 0x0000088000000947 */ /* 0x000fea0003800000 */
[----:B------:R2:W3:Y:S01]  /*0a10*/  DADD R8, -R4, R12 ;  /* 0x0000000004087229 */ /* 0x0004e2000000010c */
[----:B------:R-:W-:Y:S01]  /*0a20*/  BSSY B1, `(.L_x_4236) ;  /* 0x0000025000017945 */ /* 0x000fe20003800000 */
[----:B--2---:R-:W-:Y:S02]  /*0a30*/  IMAD.MOV.U32 R4, RZ, RZ, 0x652b82fe ;  /* 0x652b82feff047424 */ /* 0x004fe400078e00ff */
[----:B------:R-:W-:Y:S02]  /*0a40*/  IMAD.MOV.U32 R5, RZ, RZ, 0x3ff71547 ;  /* 0x3ff71547ff057424 */ /* 0x000fe400078e00ff */
[----:B------:R-:W-:Y:S02]  /*0a50*/  IMAD.MOV.U32 R12, RZ, RZ, 0x69ce2bdf ;  /* 0x69ce2bdfff0c7424 */ /* 0x000fe400078e00ff */
[----:B------:R-:W-:Y:S02]  /*0a60*/  IMAD.MOV.U32 R13, RZ, RZ, 0x3e5ade15 ;  /* 0x3e5ade15ff0d7424 */ /* 0x000fe400078e00ff */
[----:B---3--:R-:W2:Y:S01]  /*0a70*/  DFMA R4, R8, R4, 6.75539944105574400000e+15 ;  /* 0x433800000804742b */ /* 0x008ea20000000004 */
        /* <DEDUP_REMOVED lines=31> */
.L_x_4237:
[----:B------:R-:W-:Y:S05]  /*0c70*/  BSYNC B1 ;  /* 0x0000000000017941 */ /* 0x000fea0003800000 */
.L_x_4236:
[----:B--23--:R2:W3:Y:S01]  /*0c80*/  DADD R8, RZ, R6 ;  /* 0x00000000ff087229 */ /* 0x00c4e20000000006 */
[----:B------:R-:W-:Y:S05]  /*0c90*/  BRA `(.L_x_4235) ;  /* 0x000005f000007947 */ /* 0x000fea0003800000 */
.L_x_4230:
        /* <DEDUP_REMOVED lines=46> */
.L_x_4241:
[----:B------:R-:W-:Y:S05]  /*0f80*/  BSYNC B2 ;  /* 0x0000000000027941 */ /* 0x000fea0003800000 */
.L_x_4240:
[----:B-1----:R1:W2:-:S06]  /*0f90*/  DADD R16, RZ, R2 ;  /* 0x00000000ff107229 */ /* 0x00228c0000000002 */
.L_x_4239:
[----:B------:R-:W-:Y:S05]  /*0fa0*/  BSYNC B1 ;  /* 0x0000000000017941 */ /* 0x000fea0003800000 */
.L_x_4238:
[----:B0----5:R-:W-:Y:S01]  /*0fb0*/  CS2R R6, SRZ ;  /* 0x0000000000067805 */ /* 0x021fe2000001ff00 */
[----:B------:R-:W-:Y:S01]  /*0fc0*/  CS2R R8, SRZ ;  /* 0x0000000000087805 */ /* 0x000fe2000001ff00 */
[----:B------:R-:W-:Y:S05]  /*0fd0*/  @P0 BRA `(.L_x_4235) ;  /* 0x000002b000000947 */ /* 0x000fea0003800000 */
[----:B------:R-:W3:Y:S02]  /*0fe0*/  LDG.E.U8 R18, [R18.64] ;  /* 0x0000000612127981 */ /* 0x000ee4000c1e1100 */
[----:B---3--:R-:W-:-:S13]  /*0ff0*/  ISETP.NE.AND P0, PT, R18, RZ, PT ;  /* 0x000000ff1200720c */ /* 0x008fda0003f05270 */
[----:B------:R-:W-:Y:S05]  /*1000*/  @P0 BRA `(.L_x_4235) ;  /* 0x0000028000000947 */ /* 0x000fea0003800000 */
[----:B------:R0:W3:Y:S01]  /*1010*/  DADD R8, -R4, R12 ;  /* 0x0000000004087229 */ /* 0x0000e2000000010c */
[----:B------:R-:W-:Y:S01]  /*1020*/  BSSY B1, `(.L_x_4242) ;  /* 0x0000025000017945 */ /* 0x000fe20003800000 */
[----:B0-----:R-:W-:Y:S02]  /*1030*/  IMAD.MOV.U32 R4, RZ, RZ, 0x652b82fe ;  /* 0x652b82feff047424 */ /* 0x001fe400078e00ff */
        /* <DEDUP_REMOVED lines=35> */
.L_x_4243:
[----:B------:R-:W-:Y:S05]  /*1270*/  BSYNC B1 ;  /* 0x0000000000017941 */ /* 0x000fea0003800000 */
.L_x_4242:
[----:B0--3--:R0:W3:-:S06]  /*1280*/  DADD R8, RZ, R6 ;  /* 0x00000000ff087229 */ /* 0x0090cc0000000006 */
.L_x_4235:
[----:B------:R-:W-:Y:S05]  /*1290*/  BSYNC B0 ;  /* 0x0000000000007941 */ /* 0x000fea0003800000 */
.L_x_4229:
[----:B------:R-:W-:-:S04]  /*12a0*/  IMAD.MOV.U32 R5, RZ, RZ, -0x2 ;  /* 0xfffffffeff057424 */ /* 0x000fc800078e00ff */
[----:B------:R-:W-:-:S05]  /*12b0*/  IMAD R14, R14, R5, c[0x0][0x170] ;  /* 0x00005c000e0e7624 */ /* 0x000fca00078e0205 */
[----:B------:R-:W-:-:S04]  /*12c0*/  IMNMX R14, R14, 0x2, PT ;  /* 0x000000020e0e7817 */ /* 0x000fc80003800200 */
[----:B------:R-:W-:-:S13]  /*12d0*/  ISETP.GE.AND P0, PT, R14, 0x1, PT ;  /* 0x000000010e00780c */ /* 0x000fda0003f06270 */
[----:B------:R-:W-:Y:S05]  /*12e0*/  @!P0 EXIT ;  /* 0x000000000000894d */ /* 0x000fea0003800000 */
[----:B------:R-:W-:Y:S01]  /*12f0*/  ISETP.GE.AND P1, PT, R0, c[0x0][0x178], PT ;  /* 0x00005e0000007a0c */ /* 0x000fe20003f26270 */
[----:B------:R-:W-:-:S12]  /*1300*/  BSSY B0, `(.L_x_4244) ;  /* 0x000001f000007945 */ /* 0x000fd80003800000 */
[----:B------:R-:W-:Y:S05]  /*1310*/  @P1 BRA `(.L_x_4245) ;  /* 0x000001d000001947 */ /* 0x000fea0003800000 */
[----:B-12---:R-:W1:Y:S01]  /*1320*/  DSETP.NEU.AND P0, PT, R16, RZ, PT ;  /* 0x000000ff1000722a */ /* 0x006e620003f0d000 */
        /* <DEDUP_REMOVED lines=8> */
[----:B-1----:R-:W1:-:S06]  /*13b0*/  DFMA R10, R4, -R16, 1 ;  /* 0x3ff00000040a742b */ /* 0x002e4c0000000810 */
[----:B-1----:R-:W1:-:S06]  /*13c0*/  DFMA R10, R10, R10, R10 ;  /* 0x0000000a0a0a722b */ /* 0x002e4c000000000a */
[----:B-1----:R-:W1:-:S06]  /*13d0*/  DFMA R10, R4, R10, R4 ;  /* 0x0000000a040a722b */ /* 0x002e4c0000000004 */
[----:B-1----:R-:W1:-:S06]  /*13e0*/  DFMA R4, R10, -R16, 1 ;  /* 0x3ff000000a04742b */ /* 0x002e4c0000000810 */
[----:B-1----:R-:W1:-:S06]  /*13f0*/  DFMA R4, R10, R4, R10 ;  /* 0x000000040a04722b */ /* 0x002e4c000000000a */
[----:B-1----:R-:W1:-:S06]  /*1400*/  DMUL R10, R4, R2 ;  /* 0x00000002040a7228 */ /* 0x002e4c0000000000 */
[----:B-1----:R-:W1:-:S06]  /*1410*/  DFMA R12, R10, -R16, R2 ;  /* 0x800000100a0c722b */ /* 0x002e4c0000000002 */
[----:B-1----:R-:W1:-:S10]  /*1420*/  DFMA R4, R4, R12, R10 ;  /* 0x0000000c0404722b */ /* 0x002e54000000000a */
[----:B-1----:R-:W-:-:S05]  /*1430*/  FFMA R0, RZ, R17, R5 ;  /* 0x00000011ff007223 */ /* 0x002fca0000000005 */
[----:B------:R-:W-:-:S13]  /*1440*/  FSETP.GT.AND P0, PT, |R0|, 1.469367938527859385e-39, PT ;  /* 0x001000000000780b */ /* 0x000fda0003f04200 */
[----:B------:R-:W-:Y:S05]  /*1450*/  @P0 BRA P2, `(.L_x_4248) ;  /* 0x0000004000000947 */ /* 0x000fea0001000000 */
[----:B------:R-:W-:Y:S01]  /*1460*/  IMAD.MOV.U32 R12, RZ, RZ, R16 ;  /* 0x000000ffff0c7224 */ /* 0x000fe200078e0010 */
[----:B------:R-:W-:Y:S01]  /*1470*/  MOV R0, 0x14a0 ;  /* 0x000014a000007802 */ /* 0x000fe20000000f00 */
[----:B------:R-:W-:Y:S02]  /*1480*/  IMAD.MOV.U32 R13, RZ, RZ, R17 ;  /* 0x000000ffff0d7224 */ /* 0x000fe400078e0011 */
[----:B0--3--:R-:W-:Y:S05]  /*1490*/  CALL.REL.NOINC `($__internal_11_$__cuda_sm20_div_rn_f64_full) ;  /* 0x0000033000007944 */ /* 0x009fea0003c00000 */
.L_x_4248:
[----:B------:R-:W-:Y:S05]  /*14a0*/  BSYNC B2 ;  /* 0x0000000000027941 */ /* 0x000fea0003800000 */
.L_x_4247:
[----:B------:R-:W-:Y:S05]  /*14b0*/  BSYNC B1 ;  /* 0x0000000000017941 */ /* 0x000fea0003800000 */
.L_x_4246:
[----:B0-----:R-:W-:-:S04]  /*14c0*/  LEA R2, P0, R20, c[0x0][0x160], 0x3 ;  /* 0x0000580014027a11 */ /* 0x001fc800078018ff */
[----:B------:R-:W-:-:S05]  /*14d0*/  LEA.HI.X R3, R20, c[0x0][0x164], R21, 0x3, P0 ;  /* 0x0000590014037a11 */ /* 0x000fca00000f1c15 */
[----:B------:R0:W-:Y:S04]  /*14e0*/  STG.E.64 [R2.64], R4 ;  /* 0x0000000402007986 */ /* 0x0001e8000c101b06 */
.L_x_4245:
[----:B------:R-:W-:Y:S05]  /*14f0*/  BSYNC B0 ;  /* 0x0000000000007941 */ /* 0x000fea0003800000 */
.L_x_4244:
[----:B------:R-:W4:Y:S01]  /*1500*/  S2R R0, SR_TID.Y ;  /* 0x0000000000007919 */ /* 0x000f220000002200 */
[----:B0-----:R-:W-:-:S03]  /*1510*/  IMAD.MOV.U32 R5, RZ, RZ, -0x2 ;  /* 0xfffffffeff057424 */ /* 0x001fc600078e00ff */
[----:B-1----:R-:W4:Y:S02]  /*1520*/  S2R R3, SR_CTAID.X ;  /* 0x0000000000037919 */ /* 0x002f240000002500 */
[----:B----4-:R-:W-:-:S04]  /*1530*/  IMAD R0, R3, c[0x0][0x4], R0 ;  /* 0x0000010003007a24 */ /* 0x010fc800078e0200 */
[----:B------:R-:W-:-:S05]  /*1540*/  IMAD R0, R0, R5, c[0x0][0x170] ;  /* 0x00005c0000007624 */ /* 0x000fca00078e0205 */
[----:B------:R-:W-:-:S13]  /*1550*/  ISETP.GE.AND P0, PT, R0, 0x2, PT ;  /* 0x000000020000780c */ /* 0x000fda0003f06270 */
[----:B------:R-:W-:Y:S05]  /*1560*/  @!P0 EXIT ;  /* 0x000000000000894d */ /* 0x000fea0003800000 */
[----:B------:R-:W-:Y:S05]  /*1570*/  @P1 EXIT ;  /* 0x000000000000194d */ /* 0x000fea0003800000 */
[----:B---3--:R-:W0:Y:S01]  /*1580*/  DSETP.NEU.AND P0, PT, R8, RZ, PT ;  /* 0x000000ff0800722a */ /* 0x008e220003f0d000 */
        /* <DEDUP_REMOVED lines=8> */
[----:B0-----:R-:W0:-:S06]  /*1610*/  DFMA R4, R2, -R8, 1 ;  /* 0x3ff000000204742b */ /* 0x001e0c0000000808 */
[----:B0-----:R-:W0:-:S06]  /*1620*/  DFMA R4, R4, R4, R4 ;  /* 0x000000040404722b */ /* 0x001e0c0000000004 */
[----:B0-----:R-:W0:-:S06]  /*1630*/  DFMA R4, R2, R4, R2 ;  /* 0x000000040204722b */ /* 0x001e0c0000000002 */
[----:B0-----:R-:W0:-:S06]  /*1640*/  DFMA R2, R4, -R8, 1 ;  /* 0x3ff000000402742b */ /* 0x001e0c0000000808 */
[----:B0-----:R-:W0:-:S06]  /*1650*/  DFMA R2, R4, R2, R4 ;  /* 0x000000020402722b */ /* 0x001e0c0000000004 */
[----:B0-----:R-:W0:-:S06]  /*1660*/  DMUL R4, R2, R6 ;  /* 0x0000000602047228 */ /* 0x001e0c0000000000 */
[----:B0-----:R-:W0:-:S06]  /*1670*/  DFMA R10, R4, -R8, R6 ;  /* 0x80000008040a722b */ /* 0x001e0c0000000006 */
        /* <DEDUP_REMOVED lines=9> */
[----:B--2---:R-:W-:Y:S05]  /*1710*/  CALL.REL.NOINC `($__internal_11_$__cuda_sm20_div_rn_f64_full) ;  /* 0x000000b000007944 */ /* 0x004fea0003c00000 */
[----:B------:R-:W-:Y:S02]  /*1720*/  IMAD.MOV.U32 R2, RZ, RZ, R4 ;  /* 0x000000ffff027224 */ /* 0x000fe400078e0004 */
[----:B------:R-:W-:Y:S02]  /*1730*/  IMAD.MOV.U32 R3, RZ, RZ, R5 ;  /* 0x000000ffff037224 */ /* 0x000fe400078e0005 */
.L_x_4251:
[----:B------:R-:W-:Y:S05]  /*1740*/  BSYNC B1 ;  /* 0x0000000000017941 */ /* 0x000fea0003800000 */
.L_x_4250:
[----:B------:R-:W-:Y:S05]  /*1750*/  BSYNC B0 ;  /* 0x0000000000007941 */ /* 0x000fea0003800000 */
.L_x_4249:
[----:B------:R-:W-:Y:S01]  /*1760*/  IMAD.MOV.U32 R0, RZ, RZ, c[0x0][0x178] ;  /* 0x00005e00ff007624 */ /* 0x000fe200078e00ff */
[----:B------:R-:W-:-:S04]  /*1770*/  IADD3 R20, P0, R20, c[0x0][0x178], RZ ;  /* 0x00005e0014147a10 */ /* 0x000fc80007f1e0ff */
[----:B------:R-:W-:Y:S02]  /*1780*/  LEA.HI.X.SX32 R21, R0, R21, 0x1, P0 ;  /* 0x0000001500157211 */ /* 0x000fe400000f0eff */
[----:B------:R-:W-:-:S04]  /*1790*/  LEA R4, P0, R20, c[0x0][0x160], 0x3 ;  /* 0x0000580014047a11 */ /* 0x000fc800078018ff */
[----:B------:R-:W-:-:S05]  /*17a0*/  LEA.HI.X R5, R20, c[0x0][0x164], R21, 0x3, P0 ;  /* 0x0000590014057a11 */ /* 0x000fca00000f1c15 */
[----:B------:R-:W-:Y:S01]  /*17b0*/  STG.E.64 [R4.64], R2 ;  /* 0x0000000204007986 */ /* 0x000fe2000c101b06 */
[----:B------:R-:W-:Y:S05]  /*17c0*/  EXIT ;  /* 0x000000000000794d */ /* 0x000fea0003800000 */
        .weak           $__internal_11_$__cuda_sm20_div_rn_f64_full
        .type           $__internal_11_$__cuda_sm20_div_rn_f64_full,@function
        .size           $__internal_11_$__cuda_sm20_div_rn_f64_full,(.L_x_10896 - $__internal_11_$__cuda_sm20_div_rn_f64_full)
$__internal_11_$__cuda_sm20_div_rn_f64_full:
[C---:B------:R-:W-:Y:S01]  /*17d0*/  FSETP.GEU.AND P0, PT, |R13|.reuse, 1.469367938527859385e-39, PT ;  /* 0x001000000d00780b */ /* 0x040fe20003f0e200 */
[----:B------:R-:W-:Y:S01]  /*17e0*/  IMAD.MOV.U32 R15, RZ, RZ, R3 ;  /* 0x000000ffff0f7224 */ /* 0x000fe200078e0003 */
[C---:B------:R-:W-:Y:S01]  /*17f0*/  LOP3.LUT R10, R13.reuse, 0x800fffff, RZ, 0xc0, !PT ;  /* 0x800fffff0d0a7812 */ /* 0x040fe200078ec0ff */
[----:B------:R-:W-:Y:S01]  /*1800*/  IMAD.MOV.U32 R23, RZ, RZ, 0x1ca00000 ;  /* 0x1ca00000ff177424 */ /* 0x000fe200078e00ff */
[----:B------:R-:W-:Y:S01]  /*1810*/  LOP3.LUT R25, R13, 0x7ff00000, RZ, 0xc0, !PT ;  /* 0x7ff000000d197812 */ /* 0x000fe200078ec0ff */
[----:B------:R-:W-:Y:S01]  /*1820*/  IMAD.MOV.U32 R4, RZ, RZ, 0x1 ;  /* 0x00000001ff047424 */ /* 0x000fe200078e00ff */
[C---:B------:R-:W-:Y:S01]  /*1830*/  FSETP.GEU.AND P3, PT, |R15|.reuse, 1.469367938527859385e-39, PT ;  /* 0x001000000f00780b */ /* 0x040fe20003f6e200 */
[----:B------:R-:W-:Y:S01]  /*1840*/  IMAD.MOV.U32 R14, RZ, RZ, R2 ;  /* 0x000000ffff0e7224 */ /* 0x000fe200078e0002 */
[----:B------:R-:W-:Y:S01]  /*1850*/  LOP3.LUT R11, R10, 0x3ff00000, RZ, 0xfc, !PT ;  /* 0x3ff000000a0b7812 */ /* 0x000fe200078efcff */
[----:B------:R-:W-:Y:S01]  /*1860*/  IMAD.MOV.U32 R10, RZ, RZ, R12 ;  /* 0x000000ffff0a7224 */ /* 0x000fe200078e000c */
[----:B------:R-:W-:Y:S01]  /*1870*/  LOP3.LUT R22, R15, 0x7ff00000, RZ, 0xc0, !PT ;  /* 0x7ff000000f167812 */ /* 0x000fe200078ec0ff */
[----:B------:R-:W-:Y:S01]  /*1880*/  IMAD.MOV.U32 R2, RZ, RZ, R14 ;  /* 0x000000ffff027224 */ /* 0x000fe200078e000e */
[----:B------:R-:W-:Y:S01]  /*1890*/  BSSY B3, `(.L_x_4252) ;  /* 0x000004e000037945 */ /* 0x000fe20003800000 */
[----:B------:R-:W0:Y:S01]  /*18a0*/  @!P0 DMUL R10, R12, 8.98846567431157953865e+307 ;  /* 0x7fe000000c0a8828 */ /* 0x000e220000000000 */
[----:B------:R-:W-:Y:S01]  /*18b0*/  ISETP.GE.U32.AND P2, PT, R22, R25, PT ;  /* 0x000000191600720c */ /* 0x000fe20003f46070 */
[----:B------:R-:W-:-:S04]  /*18c0*/  IMAD.MOV.U32 R24, RZ, RZ, R22 ;  /* 0x000000ffff187224 */ /* 0x000fc800078e0016 */
[----:B0-----:R-:W0:Y:S01]  /*18d0*/  MUFU.RCP64H R5, R11 ;  /* 0x0000000b00057308 */ /* 0x001e220000001800 */
[----:B------:R-:W-:Y:S01]  /*18e0*/  @!P3 LOP3.LUT R3, R13, 0x7ff00000, RZ, 0xc0, !PT ;  /* 0x7ff000000d03b812 */ /* 0x000fe200078ec0ff */
[----:B------:R-:W-:Y:S02]  /*18f0*/  @!P3 IMAD.MOV.U32 R18, RZ, RZ, RZ ;  /* 0x000000ffff12b224 */ /* 0x000fe400078e00ff */
[----:B------:R-:W-:Y:S02]  /*1900*/  @!P0 LOP3.LUT R25, R11, 0x7ff00000, RZ, 0xc0, !PT ;  /* 0x7ff000000b198812 */ /* 0x000fe400078ec0ff */
[----:B------:R-:W-:Y:S02]  /*1910*/  @!P3 ISETP.GE.U32.AND P4, PT, R22, R3, PT ;  /* 0x000000031600b20c */ /* 0x000fe40003f86070 */
[C---:B------:R-:W-:Y:S02]  /*1920*/  SEL R3, R23.reuse, 0x63400000, !P2 ;  /* 0x6340000017037807 */ /* 0x040fe40005000000 */
[----:B------:R-:W-:-:S02]  /*1930*/  @!P3 SEL R19, R23, 0x63400000, !P4 ;  /* 0x634000001713b807 */ /* 0x000fc40006000000 */
        /* <DEDUP_REMOVED lines=46> */
.L_x_4253:
        /* <DEDUP_REMOVED lines=16> */
.L_x_4256:
[----:B0-----:R-:W-:Y:S01]  /*1d20*/  LOP3.LUT R5, R13, 0x80000, RZ, 0xfc, !PT ;  /* 0x000800000d057812 */ /* 0x001fe200078efcff */
[----:B------:R-:W-:Y:S01]  /*1d30*/  IMAD.MOV.U32 R4, RZ, RZ, R12 ;  /* 0x000000ffff047224 */ /* 0x000fe200078e000c */
[----:B------:R-:W-:Y:S05]  /*1d40*/  BRA `(.L_x_4254) ;  /* 0x0000002000007947 */ /* 0x000fea0003800000 */
.L_x_4255:
[----:B0-----:R-:W-:Y:S01]  /*1d50*/  LOP3.LUT R5, R15, 0x80000, RZ, 0xfc, !PT ;  /* 0x000800000f057812 */ /* 0x001fe200078efcff */
[----:B------:R-:W-:Y:S02]  /*1d60*/  IMAD.MOV.U32 R4, RZ, RZ, R14 ;  /* 0x000000ffff047224 */ /* 0x000fe400078e000e */
.L_x_4254:
[----:B------:R-:W-:Y:S05]  /*1d70*/  BSYNC B3 ;  /* 0x0000000000037941 */ /* 0x000fea0003800000 */
.L_x_4252:
[----:B------:R-:W-:Y:S02]  /*1d80*/  IMAD.MOV.U32 R2, RZ, RZ, R0 ;  /* 0x000000ffff027224 */ /* 0x000fe400078e0000 */
[----:B------:R-:W-:-:S04]  /*1d90*/  IMAD.MOV.U32 R3, RZ, RZ, 0x0 ;  /* 0x00000000ff037424 */ /* 0x000fc800078e00ff */
[----:B------:R-:W-:Y:S05]  /*1da0*/  RET.REL.NODEC R2 `(_ZN43_GLOBAL__N__9ae7fba5_10_SoftMax_cu_9f978f6320softmax_warp_forwardIdddLi0ELb0ELb1EEEvPT0_PKT_iiiPKbib) ;  /* 0xffffe25002007950 */ /* 0x000fea0003c3ffff */
.L_x_4257:
        /* <DEDUP_REMOVED lines=13> */
.L_x_10896:


//--------------------- .text._ZN43_GLOBAL__N__9ae7fba5_10_SoftMax_cu_9f978f6321softmax_warp_backwardIfN3c108BFloat16EfLi10ELb0ELb0EEEvPT0_PKT_S7_iiiPKb --------------------------
	.section	.text._ZN43_GLOBAL__N__9ae7fba5_10_SoftMax_cu_9f978f6321softmax_warp_backwardIfN3c108BFloat16EfLi10ELb0ELb0EEEvPT0_PKT_S7_iiiPKb,"ax",@progbits
	.sectioninfo	@"SHI_REGISTERS=108"
	.align	128
.text._ZN43_GLOBAL__N__9ae7fba5_10_SoftMax_cu_9f978f6321softmax_warp_backwardIfN3c108BFloat16EfLi10ELb0ELb0EEEvPT0_PKT_S7_iiiPKb:
        .type           _ZN43_GLOBAL__N__9ae7fba5_10_SoftMax_cu_9f978f6321softmax_warp_backwardIfN3c108BFloat16EfLi10ELb0ELb0EEEvPT0_PKT_S7_iiiPKb,@function
        .size           _ZN43_GLOBAL__N__9ae7fba5_10_SoftMax_cu_9f978f6321softmax_warp_backwardIfN3c108BFloat16EfLi10ELb0ELb0EEEvPT0_PKT_S7_iiiPKb,(.L_x_10898 - _ZN43_GLOBAL__N__9ae7fba5_10_SoftMax_cu_9f978f6321softmax_warp_backwardIfN3c108BFloat16EfLi10ELb0ELb0EEEvPT0_PKT_S7_iiiPKb)
        .other          _ZN43_GLOBAL__N__9ae7fba5_10_SoftMax_cu_9f978f6321softmax_warp_backwardIfN3c108BFloat16EfLi10ELb0ELb0EEEvPT0_PKT_S7_iiiPKb,@"STO_CUDA_ENTRY STV_DEFAULT"
_ZN43_GLOBAL__N__9ae7fba5_10_SoftMax_cu_9f978f6321softmax_warp_backwardIfN3c108BFloat16EfLi10ELb0ELb0EEEvPT0_PKT_S7_iiiPKb:
[----:B------:R-:W-:Y:S02]  /*0000*/  IMAD.MOV.U32 R1, RZ, RZ, c[0x0][0x28] ;  /* 0x00000a00ff017624 */ /* 0x000fe400078e00ff */
[----:B------:R-:W0:Y:S01]  /*0010*/  S2R R52, SR_CTAID.X ;  /* 0x0000000000347919 */ /* 0x000e220000002500 */
[----:B------:R-:W-:Y:S01]  /*0020*/  IMAD.MOV.U32 R5, RZ, RZ, 0x4 ;  /* 0x00000004ff057424 */ /* 0x000fe200078e00ff */
[----:B------:R-:W-:Y:S01]  /*0030*/  ULDC.64 UR4, c[0x0][0x118] ;  /* 0x0000460000047ab9 */ /* 0x000fe20000000a00 */
[----:B------:R-:W-:Y:S01]  /*0040*/  IMAD.MOV.U32 R90, RZ, RZ, RZ ;  /* 0x000000ffff5a7224 */ /* 0x000fe200078e00ff */
[----:B------:R-:W0:Y:S01]  /*0050*/  S2R R3, SR_TID.Y ;  /* 0x0000000000037919 */ /* 0x000e220000002200 */
[----:B------:R-:W-:Y:S01]  /*0060*/  IMAD.MOV.U32 R0, RZ, RZ, RZ ;  /* 0x000000ffff007224 */ /* 0x000fe200078e00ff */
[----:B------:R-:W-:Y:S01]  /*0070*/  CS2R R6, SRZ ;  /* 0x0000000000067805 */ /* 0x000fe2000001ff00 */
[----:B------:R-:W-:Y:S01]  /*0080*/  CS2R R88, SRZ ;  /* 0x0000000000587805 */ /* 0x000fe2000001ff00 */
[----:B------:R-:W1:Y:S01]  /*0090*/  S2R R91, SR_TID.X ;  /* 0x00000000005b7919 */ /* 0x000e620000002100 */
[----:B------:R-:W-:Y:S01]  /*00a0*/  CS2R R8, SRZ ;  /* 0x0000000000087805 */ /* 0x000fe2000001ff00 */
        /* <DEDUP_REMOVED lines=18> */
[----:B0-----:R-:W-:Y:S01]  /*01d0*/  IMAD R52, R52, c[0x0][0x4], R3 ;  /* 0x0000010034347a24 */ /* 0x001fe200078e0203 */
[----:B------:R-:W-:Y:S01]  /*01e0*/  CS2R R26, SRZ ;  /* 0x00000000001a7805 */ /* 0x000fe2000001ff00 */
[----:B------:R-:W-:Y:S01]  /*01f0*/  IMAD.MOV.U32 R53, RZ, RZ, RZ ;  /* 0x000000ffff357224 */ /* 0x000fe200078e00ff */
[----:B------:R-:W-:Y:S01]  /*0200*/  CS2R R28, SRZ ;  /* 0x00000000001c7805 */ /* 0x000fe2000001ff00 */
[----:B-1----:R-:W-:Y:S01]  /*0210*/  LOP3.LUT R91, R91, 0x1f, RZ, 0xc0, !PT ;  /* 0x0000001f5b5b7812 */ /* 0x002fe200078ec0ff */
[----:B------:R-:W-:Y:S01]  /*0220*/  CS2R R54, SRZ ;  /* 0x0000000000367805 */ /* 0x000fe2000001ff00 */
[C---:B------:R-:W-:Y:S01]  /*0230*/  IADD3 R102, -R52.reuse, c[0x0][0x178], RZ ;  /* 0x00005e0034667a10 */ /* 0x040fe20007ffe1ff */
[----:B------:R-:W-:Y:S01]  /*0240*/  CS2R R30, SRZ ;  /* 0x00000000001e7805 */ /* 0x000fe2000001ff00 */
[----:B------:R-:W-:Y:S01]  /*0250*/  LOP3.LUT R92, R91, 0x20, RZ, 0xfc, !PT ;  /* 0x000000205b5c7812 */ /* 0x000fe200078efcff */
[----:B------:R-:W-:Y:S01]  /*0260*/  IMAD R52, R52, c[0x0][0x17c], R91 ;  /* 0x00005f0034347a24 */ /* 0x000fe200078e025b */
[----:B------:R-:W-:-:S02]  /*0270*/  ISETP.GT.AND P0, PT, R102, RZ, PT ;  /* 0x000000ff6600720c */ /* 0x000fc40003f04270 */
[C---:B------:R-:W-:Y:S01]  /*0280*/  LOP3.LUT R93, R91.reuse, 0x40, RZ, 0xfc, !PT ;  /* 0x000000405b5d7812 */ /* 0x040fe200078efcff */
[----:B------:R-:W-:Y:S01]  /*0290*/  IMAD.WIDE R2, R52, R5, c[0x0][0x168] ;  /* 0x00005a0034027625 */ /* 0x000fe200078e0205 */
[----:B------:R-:W-:Y:S02]  /*02a0*/  SEL R86, RZ, c[0x0][0x180], !P0 ;  /* 0x00006000ff567a07 */ /* 0x000fe40004000000 */
[C---:B------:R-:W-:Y:S02]  /*02b0*/  LOP3.LUT R94, R91.reuse, 0x60, RZ, 0xfc, !PT ;  /* 0x000000605b5e7812 */ /* 0x040fe400078efcff */
[-C--:B------:R-:W-:Y:S02]  /*02c0*/  ISETP.GE.AND P4, PT, R91, R86.reuse, PT ;  /* 0x000000565b00720c */ /* 0x080fe40003f86270 */
[-C--:B------:R-:W-:Y:S02]  /*02d0*/  ISETP.GE.AND P3, PT, R92, R86.reuse, PT ;  /* 0x000000565c00720c */ /* 0x080fe40003f66270 */
[----:B------:R-:W-:-:S02]  /*02e0*/  ISETP.GE.AND P2, PT, R93, R86, PT ;  /* 0x000000565d00720c */ /* 0x000fc40003f46270 */
[C---:B------:R-:W-:Y:S02]  /*02f0*/  LOP3.LUT R56, R91.reuse, 0x80, RZ, 0xfc, !PT ;  /* 0x000000805b387812 */ /* 0x040fe400078efcff */
[----:B------:R-:W-:Y:S02]  /*0300*/  ISETP.GE.AND P1, PT, R94, R86, PT ;  /* 0x000000565e00720c */ /* 0x000fe40003f26270 */
[----:B------:R-:W-:-:S03]  /*0310*/  LOP3.LUT R57, R91, 0xa0, RZ, 0xfc, !PT ;  /* 0x000000a05b397812 */ /* 0x000fc600078efcff */
[----:B------:R-:W2:Y:S01]  /*0320*/  @!P4 LDG.E R90, [R2.64] ;  /* 0x00000004025ac981 */ /* 0x000ea2000c1e1900 */
[-C--:B------:R-:W-:Y:S01]  /*0330*/  ISETP.GE.AND P0, PT, R56, R86.reuse, PT ;  /* 0x000000563800720c */ /* 0x080fe20003f06270 */
[----:B------:R-:W-:Y:S02]  /*0340*/  CS2R R58, SRZ ;  /* 0x00000000003a7805 */ /* 0x000fe4000001ff00 */
[----:B------:R-:W3:Y:S01]  /*0350*/  @!P3 LDG.E R0, [R2.64+0x80] ;  /* 0x000080040200b981 */ /* 0x000ee2000c1e1900 */
[----:B------:R-:W-:Y:S02]  /*0360*/  LOP3.LUT R60, R91, 0xc0, RZ, 0xfc, !PT ;  /* 0x000000c05b3c7812 */ /* 0x000fe400078efcff */
[----:B------:R-:W-:Y:S01]  /*0370*/  ISETP.GE.AND P6, PT, R57, R86, PT ;  /* 0x000000563900720c */ /* 0x000fe20003fc6270 */
[----:B------:R-:W4:Y:S01]  /*0380*/  @!P2 LDG.E R6, [R2.64+0x100] ;  /* 0x000100040206a981 */ /* 0x000f22000c1e1900 */
[----:B------:R-:W-:Y:S01]  /*0390*/  IMAD.WIDE R4, R52, R5, c[0x0][0x170] ;  /* 0x00005c0034047625 */ /* 0x000fe200078e0205 */
[----:B------:R-:W-:-:S02]  /*03a0*/  LOP3.LUT R61, R91, 0xe0, RZ, 0xfc, !PT ;  /* 0x000000e05b3d7812 */ /* 0x000fc400078efcff */
[----:B------:R-:W-:Y:S01]  /*03b0*/  ISETP.GE.AND P5, PT, R60, R86, PT ;  /* 0x000000563c00720c */ /* 0x000fe20003fa6270 */
[----:B------:R-:W4:Y:S01]  /*03c0*/  @!P1 LDG.E R7, [R2.64+0x180] ;  /* 0x0001800402079981 */ /* 0x000f22000c1e1900 */
[----:B------:R-:W-:-:S03]  /*03d0*/  LOP3.LUT R62, R91, 0x100, RZ, 0xfc, !PT ;  /* 0x000001005b3e7812 */ /* 0x000fc600078efcff */
[----:B------:R0:W5:Y:S01]  /*03e0*/  @!P4 LDG.E R89, [R4.64] ;  /* 0x000000040459c981 */ /* 0x000162000c1e1900 */
[----:B------:R-:W-:-:S03]  /*03f0*/  ISETP.GE.AND P4, PT, R61, R86, PT ;  /* 0x000000563d00720c */ /* 0x000fc60003f86270 */
[----:B------:R-:W4:Y:S01]  /*0400*/  @!P0 LDG.E R8, [R2.64+0x200] ;  /* 0x0002000402088981 */ /* 0x000f22000c1e1900 */
[----:B------:R-:W-:-:S03]  /*0410*/  LOP3.LUT R63, R91, 0x120, RZ, 0xfc, !PT ;  /* 0x000001205b3f7812 */ /* 0x000fc600078efcff */
[----:B------:R0:W5:Y:S01]  /*0420*/  @!P3 LDG.E R33, [R4.64+0x80] ;  /* 0x000080040421b981 */ /* 0x000162000c1e1900 */
        /* <DEDUP_REMOVED lines=11> */
[----:B------:R-:W4:Y:S04]  /*04e0*/  @!P3 LDG.E R12, [R2.64+0x400] ;  /* 0x00040004020cb981 */ /* 0x000f28000c1e1900 */
[----:B------:R-:W4:Y:S04]  /*04f0*/  @!P2 LDG.E R13, [R2.64+0x480] ;  /* 0x00048004020da981 */ /* 0x000f28000c1e1900 */
[----:B------:R-:W4:Y:S04]  /*0500*/  @!P1 LDG.E R14, [R2.64+0x500] ;  /* 0x00050004020e9981 */ /* 0x000f28000c1e1900 */
[----:B------:R0:W5:Y:S01]  /*0510*/  @!P0 LDG.E R37, [R4.64+0x200] ;  /* 0x0002000404258981 */ /* 0x000162000c1e1900 */
[----:B------:R-:W-:-:S02]  /*0520*/  ISETP.GE.AND P0, PT, R65, R86, PT ;  /* 0x000000564100720c */ /* 0x000fc40003f06270 */
[C---:B------:R-:W-:Y:S01]  /*0530*/  LOP3.LUT R67, R91.reuse, 0x1a0, RZ, 0xfc, !PT ;  /* 0x000001a05b437812 */ /* 0x040fe200078efcff */
[----:B------:R0:W5:Y:S01]  /*0540*/  @!P6 LDG.E R36, [R4.64+0x280] ;  /* 0x000280040424e981 */ /* 0x000162000c1e1900 */
[-C--:B------:R-:W-:Y:S02]  /*0550*/  ISETP.GE.AND P6, PT, R66, R86.reuse, PT ;  /* 0x000000564200720c */ /* 0x080fe40003fc6270 */
[----:B------:R-:W-:Y:S01]  /*0560*/  LOP3.LUT R68, R91, 0x1c0, RZ, 0xfc, !PT ;  /* 0x000001c05b447812 */ /* 0x000fe200078efcff */
[----:B------:R0:W5:Y:S01]  /*0570*/  @!P5 LDG.E R39, [R4.64+0x300] ;  /* 0x000300040427d981 */ /* 0x000162000c1e1900 */
[-C--:B------:R-:W-:Y:S02]  /*0580*/  ISETP.GE.AND P5, PT, R67, R86.reuse, PT ;  /* 0x000000564300720c */ /* 0x080fe40003fa6270 */
[----:B------:R-:W-:Y:S01]  /*0590*/  LOP3.LUT R69, R91, 0x1e0, RZ, 0xfc, !PT ;  /* 0x000001e05b457812 */ /* 0x000fe200078efcff */
[----:B------:R0:W5:Y:S01]  /*05a0*/  @!P4 LDG.E R38, [R4.64+0x380] ;  /* 0x000380040426c981 */ /* 0x000162000c1e1900 */
[----:B------:R-:W-:-:S03]  /*05b0*/  ISETP.GE.AND P4, PT, R68, R86, PT ;  /* 0x000000564400720c */ /* 0x000fc60003f86270 */
[----:B------:R1:W4:Y:S01]  /*05c0*/  @!P0 LDG.E R15, [R2.64+0x580] ;  /* 0x00058004020f8981 */ /* 0x000322000c1e1900 */
[----:B------:R-:W-:-:S03]  /*05d0*/  LOP3.LUT R70, R91, 0x200, RZ, 0xfc, !PT ;  /* 0x000002005b467812 */ /* 0x000fc600078efcff */
        /* <DEDUP_REMOVED lines=62> */
[----:B------:R1:W4:Y:S04]  /*09c0*/  @!P5 LDG.E R31, [R2.64+0xd80] ;  /* 0x000d8004021fd981 */ /* 0x000328000c1e1900 */
[----:B------:R0:W5:Y:S01]  /*09d0*/  @!P1 LDG.E R59, [R4.64+0xc00] ;  /* 0x000c0004043b9981 */ /* 0x000162000c1e1900 */
[----:B------:R-:W-:-:S03]  /*09e0*/  ISETP.GE.AND P1, PT, R85, R86, PT ;  /* 0x000000565500720c */ /* 0x000fc60003f26270 */
[----:B------:R1:W4:Y:S01]  /*09f0*/  @!P4 LDG.E R32, [R2.64+0xe00] ;  /* 0x000e00040220c981 */ /* 0x000322000c1e1900 */
[----:B------:R-:W-:-:S03]  /*0a00*/  CS2R R86, SRZ ;  /* 0x0000000000567805 */ /* 0x000fc6000001ff00 */
[----:B------:R1:W4:Y:S04]  /*0a10*/  @!P3 LDG.E R88, [R2.64+0xe80] ;  /* 0x000e80040258b981 */ /* 0x000328000c1e1900 */
[----:B------:R1:W4:Y:S04]  /*0a20*/  @!P2 LDG.E R87, [R2.64+0xf00] ;  /* 0x000f00040257a981 */ /* 0x000328000c1e1900 */
[----:B------:R1:W4:Y:S01]  /*0a30*/  @!P1 LDG.E R86, [R2.64+0xf80] ;  /* 0x000f800402569981 */ /* 0x000322000c1e1900 */
[----:B------:R-:W-:Y:S01]  /*0a40*/  CS2R R98, SRZ ;  /* 0x0000000000627805 */ /* 0x000fe2000001ff00 */
[----:B------:R-:W-:-:S05]  /*0a50*/  CS2R R100, SRZ ;  /* 0x0000000000647805 */ /* 0x000fca000001ff00 */
[----:B------:R0:W5:Y:S04]  /*0a60*/  @!P5 LDG.E R98, [R4.64+0xd80] ;  /* 0x000d80040462d981 */ /* 0x000168000c1e1900 */
[----:B------:R0:W5:Y:S04]  /*0a70*/  @!P4 LDG.E R99, [R4.64+0xe00] ;  /* 0x000e00040463c981 */ /* 0x000168000c1e1900 */
[----:B------:R0:W5:Y:S04]  /*0a80*/  @!P2 LDG.E R100, [R4.64+0xf00] ;  /* 0x000f00040464a981 */ /* 0x000168000c1e1900 */
[----:B------:R0:W5:Y:S01]  /*0a90*/  @!P1 LDG.E R101, [R4.64+0xf80] ;  /* 0x000f800404659981 */ /* 0x000162000c1e1900 */
[----:B--2---:R-:W-:-:S04]  /*0aa0*/  FADD.FTZ R95, RZ, R90 ;  /* 0x0000005aff5f7221 */ /* 0x004fc80000010000 */
[----:B---3--:R-:W-:-:S04]  /*0ab0*/  FADD.FTZ R95, R95, R0 ;  /* 0x000000005f5f7221 */ /* 0x008fc80000010000 */
[----:B----4-:R-:W-:-:S04]  /*0ac0*/  FADD.FTZ R96, R95, R6 ;  /* 0x000000065f607221 */ /* 0x010fc80000010000 */
[----:B------:R-:W-:-:S04]  /*0ad0*/  FADD.FTZ R95, R96, R7 ;  /* 0x00000007605f7221 */ /* 0x000fc80000010000 */
[----:B------:R-:W-:-:S04]  /*0ae0*/  FADD.FTZ R96, R95, R8 ;  /* 0x000000085f607221 */ /* 0x000fc80000010000 */
[----:B------:R-:W-:-:S04]  /*0af0*/  FADD.FTZ R95, R96, R9 ;  /* 0x00000009605f7221 */ /* 0x000fc80000010000 */
[----:B------:R-:W-:-:S04]  /*0b00*/  FADD.FTZ R96, R95, R10 ;  /* 0x0000000a5f607221 */ /* 0x000fc80000010000 */
[----:B------:R-:W-:-:S04]  /*0b10*/  FADD.FTZ R95, R96, R11 ;  /* 0x0000000b605f7221 */ /* 0x000fc80000010000 */
[----:B------:R-:W-:-:S04]  /*0b20*/  FADD.FTZ R96, R95, R12 ;  /* 0x0000000c5f607221 */ /* 0x000fc80000010000 */
[----:B------:R-:W-:Y:S02]  /*0b30*/  FADD.FTZ R95, R96, R13 ;  /* 0x0000000d605f7221 */ /* 0x000fe40000010000 */
[----:B------:R-:W-:Y:S02]  /*0b40*/  CS2R R96, SRZ ;  /* 0x0000000000607805 */ /* 0x000fe4000001ff00 */
[----:B-1----:R-:W-:Y:S02]  /*0b50*/  FADD.FTZ R2, R95, R14 ;  /* 0x0000000e5f027221 */ /* 0x002fe40000010000 */
[----:B------:R-:W-:Y:S02]  /*0b60*/  IMAD.MOV.U32 R95, RZ, RZ, RZ ;  /* 0x000000ffff5f7224 */ /* 0x000fe400078e00ff */
[----:B------:R0:W5:Y:S04]  /*0b70*/  @!P3 LDG.E R97, [R4.64+0xe80] ;  /* 0x000e80040461b981 */ /* 0x000168000c1e1900 */
[----:B------:R0:W5:Y:S04]  /*0b80*/  @!P6 LDG.E R95, [R4.64+0xd00] ;  /* 0x000d0004045fe981 */ /* 0x000168000c1e1900 */
[----:B------:R0:W5:Y:S01]  /*0b90*/  @!P0 LDG.E R96, [R4.64+0xc80] ;  /* 0x000c800404608981 */ /* 0x000162000c1e1900 */
[----:B------:R-:W-:-:S04]  /*0ba0*/  FADD.FTZ R3, R2, R15 ;  /* 0x0000000f02037221 */ /* 0x000fc80000010000 */
        /* <DEDUP_REMOVED lines=19> */
[----:B------:R-:W-:-:S05]  /*0ce0*/  FADD.FTZ R3, R3, R86 ;  /* 0x0000005603037221 */ /* 0x000fca0000010000 */
[----:B------:R-:W1:Y:S02]  /*0cf0*/  SHFL.BFLY PT, R2, R3, 0x10, 0x1f ;  /* 0x0e001f0003027f89 */ /* 0x000e6400000e0000 */
[----:B-1----:R-:W-:-:S05]  /*0d00*/  FADD.FTZ R2, R3, R2 ;  /* 0x0000000203027221 */ /* 0x002fca0000010000 */
[----:B------:R-:W1:Y:S02]  /*0d10*/  SHFL.BFLY PT, R103, R2, 0x8, 0x1f ;  /* 0x0d001f0002677f89 */ /* 0x000e6400000e0000 */
[----:B-1----:R-:W-:-:S05]  /*0d20*/  FADD.FTZ R103, R2, R103 ;  /* 0x0000006702677221 */ /* 0x002fca0000010000 */
[----:B------:R-:W1:Y:S01]  /*0d30*/  SHFL.BFLY PT, R104, R103, 0x4, 0x1f ;  /* 0x0c801f0067687f89 */ /* 0x000e6200000e0000 */
[----:B------:R-:W-:Y:S01]  /*0d40*/  ISETP.GE.AND P0, PT, R102, 0x1, PT ;  /* 0x000000016600780c */ /* 0x000fe20003f06270 */
[----:B-1----:R-:W-:-:S05]  /*0d50*/  FADD.FTZ R104, R103, R104 ;  /* 0x0000006867687221 */ /* 0x002fca0000010000 */
[----:B------:R-:W1:Y:S02]  /*0d60*/  SHFL.BFLY PT, R105, R104, 0x2, 0x1f ;  /* 0x0c401f0068697f89 */ /* 0x000e6400000e0000 */
[----:B-1----:R-:W-:-:S05]  /*0d70*/  FADD.FTZ R105, R104, R105 ;  /* 0x0000006968697221 */ /* 0x002fca0000010000 */
[----:B------:R0:W1:Y:S01]  /*0d80*/  SHFL.BFLY PT, R102, R105, 0x1, 0x1f ;  /* 0x0c201f0069667f89 */ /* 0x00006200000e0000 */
[----:B------:R-:W-:Y:S05]  /*0d90*/  @!P0 EXIT ;  /* 0x000000000000894d */ /* 0x000fea0003800000 */
[----:B------:R-:W-:Y:S01]  /*0da0*/  ISETP.GE.AND P4, PT, R91, c[0x0][0x180], PT ;  /* 0x000060005b007a0c */ /* 0x000fe20003f86270 */
[----:B01----:R-:W-:Y:S01]  /*0db0*/  FADD.FTZ R4, R105, R102 ;  /* 0x0000006669047221 */ /* 0x003fe20000010000 */
[----:B------:R-:W-:Y:S02]  /*0dc0*/  ISETP.GE.AND P3, PT, R92, c[0x0][0x180], PT ;  /* 0x000060005c007a0c */ /* 0x000fe40003f66270 */
[----:B------:R-:W-:Y:S02]  /*0dd0*/  ISETP.GE.AND P2, PT, R93, c[0x0][0x180], PT ;  /* 0x000060005d007a0c */ /* 0x000fe40003f46270 */
[----:B------:R-:W-:Y:S02]  /*0de0*/  ISETP.GE.AND P1, PT, R94, c[0x0][0x180], PT ;  /* 0x000060005e007a0c */ /* 0x000fe40003f26270 */
[----:B------:R-:W-:Y:S02]  /*0df0*/  SHF.R.S32.HI R3, RZ, 0x1f, R52 ;  /* 0x0000001fff037819 */ /* 0x000fe40000011434 */
[----:B------:R-:W-:-:S02]  /*0e00*/  LEA R2, P5, R52, c[0x0][0x160], 0x1 ;  /* 0x0000580034027a11 */ /* 0x000fc400078a08ff */
[----:B------:R-:W-:Y:S01]  /*0e10*/  ISETP.GE.AND P0, PT, R56, c[0x0][0x180], PT ;  /* 0x0000600038007a0c */ /* 0x000fe20003f06270 */
[----:B-----5:R-:W-:Y:S01]  /*0e20*/  @!P4 FFMA.FTZ R89, -R4, R89, R90 ;  /* 0x000000590459c223 */ /* 0x020fe2000001015a */
[----:B------:R-:W-:Y:S01]  /*0e30*/  LEA.HI.X R3, R52, c[0x0][0x164], R3, 0x1, P5 ;  /* 0x0000590034037a11 */ /* 0x000fe200028f0c03 */
[C---:B------:R-:W-:Y:S01]  /*0e40*/  @!P3 FFMA.FTZ R33, -R4.reuse, R33, R0 ;  /* 0x000000210421b223 */ /* 0x040fe20000010100 */
[----:B------:R-:W-:Y:S01]  /*0e50*/  ISETP.GE.AND P6, PT, R57, c[0x0][0x180], PT ;  /* 0x0000600039007a0c */ /* 0x000fe20003fc6270 */
[C---:B------:R-:W-:Y:S01]  /*0e60*/  @!P2 FFMA.FTZ R35, -R4.reuse, R35, R6 ;  /* 0x000000230423a223 */ /* 0x040fe20000010106 */
[----:B------:R-:W-:Y:S01]  /*0e70*/  @!P4 F2FP.BF16.PACK_AB R89, RZ, R89 ;  /* 0x00000059ff59c23e */ /* 0x000fe200000010ff */
[----:B------:R-:W-:Y:S01]  /*0e80*/  @!P1 FFMA.FTZ R34, -R4, R34, R7 ;  /* 0x0000002204229223 */ /* 0x000fe20000010107 */
[----:B------:R-:W-:Y:S02]  /*0e90*/  @!P3 F2FP.BF16.PACK_AB R33, RZ, R33 ;  /* 0x00000021ff21b23e */ /* 0x000fe400000010ff */
[----:B------:R-:W-:Y:S01]  /*0ea0*/  @!P2 F2FP.BF16.PACK_AB R35, RZ, R35 ;  /* 0x00000023ff23a23e */ /* 0x000fe200000010ff */
[----:B------:R0:W-:Y:S01]  /*0eb0*/  @!P4 STG.E.U16 [R2.64], R89 ;  /* 0x000000590200c986 */ /* 0x0001e2000c101504 */
[----:B------:R-:W-:Y:S01]  /*0ec0*/  ISETP.GE.AND P5, PT, R60, c[0x0][0x180], PT ;  /* 0x000060003c007a0c */ /* 0x000fe20003fa6270 */
[----:B------:R-:W-:Y:S01]  /*0ed0*/  @!P0 FFMA.FTZ R37, -R4, R37, R8 ;  /* 0x0000002504258223 */ /* 0x000fe20000010108 */
[----:B------:R-:W-:Y:S01]  /*0ee0*/  ISETP.GE.AND P4, PT, R61, c[0x0][0x180], PT ;  /* 0x000060003d007a0c */ /* 0x000fe20003f86270 */
[----:B------:R0:W-:Y:S01]  /*0ef0*/  @!P3 STG.E.U16 [R2.64+0x40], R33 ;  /* 0x000040210200b986 */ /* 0x0001e2000c101504 */
[----:B------:R-:W-:Y:S01]  /*0f00*/  ISETP.GE.AND P3, PT, R62, c[0x0][0x180], PT ;  /* 0x000060003e007a0c */ /* 0x000fe20003f66270 */
[----:B------:R-:W-:Y:S01]  /*0f10*/  @!P6 FFMA.FTZ R36, -R4, R36, R9 ;  /* 0x000000240424e223 */ /* 0x000fe20000010109 */
[----:B------:R-:W-:Y:S01]  /*0f20*/  @!P1 F2FP.BF16.PACK_AB R34, RZ, R34 ;  /* 0x00000022ff22923e */ /* 0x000fe200000010ff */
[----:B------:R0:W-:Y:S01]  /*0f30*/  @!P2 STG.E.U16 [R2.64+0x80], R35 ;  /* 0x000080230200a986 */ /* 0x0001e2000c101504 */
[----:B------:R-:W-:-:S02]  /*0f40*/  ISETP.GE.AND P2, PT, R63, c[0x0][0x180], PT ;  /* 0x000060003f007a0c */ /* 0x000fc40003f46270 */
[----:B------:R-:W-:Y:S01]  /*0f50*/  @!P0 F2FP.BF16.PACK_AB R37, RZ, R37 ;  /* 0x00000025ff25823e */ /* 0x000fe200000010ff */
[----:B------:R0:W-:Y:S01]  /*0f60*/  @!P1 STG.E.U16 [R2.64+0xc0], R34 ;  /* 0x0000c02202009986 */ /* 0x0001e2000c101504 */
[----:B------:R-:W-:Y:S01]  /*0f70*/  ISETP.GE.AND P1, PT, R64, c[0x0][0x180], PT ;  /* 0x0000600040007a0c */ /* 0x000fe20003f26270 */
[C---:B------:R-:W-:Y:S01]  /*0f80*/  @!P5 FFMA.FTZ R39, -R4.reuse, R39, R10 ;  /* 0x000000270427d223 */ /* 0x040fe2000001010a */
[----:B------:R-:W-:Y:S01]  /*0f90*/  @!P6 F2FP.BF16.PACK_AB R36, RZ, R36 ;  /* 0x00000024ff24e23e */ /* 0x000fe200000010ff */
[C---:B------:R-:W-:Y:S01]  /*0fa0*/  @!P4 FFMA.FTZ R38, -R4.reuse, R38, R11 ;  /* 0x000000260426c223 */ /* 0x040fe2000001010b */
[----:B------:R0:W-:Y:S01]  /*0fb0*/  @!P0 STG.E.U16 [R2.64+0x100], R37 ;  /* 0x0001002502008986 */ /* 0x0001e2000c101504 */
[C---:B------:R-:W-:Y:S01]  /*0fc0*/  @!P3 FFMA.FTZ R41, -R4.reuse, R41, R12 ;  /* 0x000000290429b223 */ /* 0x040fe2000001010c */
[----:B------:R-:W-:Y:S02]  /*0fd0*/  @!P5 F2FP.BF16.PACK_AB R39, RZ, R39 ;  /* 0x00000027ff27d23e */ /* 0x000fe400000010ff */
[----:B------:R-:W-:Y:S01]  /*0fe0*/  @!P4 F2FP.BF16.PACK_AB R38, RZ, R38 ;  /* 0x00000026ff26c23e */ /* 0x000fe200000010ff */
[C---:B------:R-:W-:Y:S01]  /*0ff0*/  @!P2 FFMA.FTZ R40, -R4.reuse, R40, R13 ;  /* 0x000000280428a223 */ /* 0x040fe2000001010d */
[----:B------:R-:W-:Y:S01]  /*1000*/  @!P3 F2FP.BF16.PACK_AB R41, RZ, R41 ;  /* 0x00000029ff29b23e */ /* 0x000fe200000010ff */
[----:B------:R0:W-:Y:S01]  /*1010*/  @!P6 STG.E.U16 [R2.64+0x140], R36 ;  /* 0x000140240200e986 */ /* 0x0001e2000c101504 */
[----:B------:R-:W-:Y:S01]  /*1020*/  ISETP.GE.AND P0, PT, R65, c[0x0][0x180], PT ;  /* 0x0000600041007a0c */ /* 0x000fe20003f06270 */
[----:B------:R-:W-:Y:S01]  /*1030*/  @!P1 FFMA.FTZ R43, -R4, R43, R14 ;  /* 0x0000002b042b9223 */ /* 0x000fe2000001010e */
[----:B------:R-:W-:Y:S01]  /*1040*/  @!P2 F2FP.BF16.PACK_AB R40, RZ, R40 ;  /* 0x00000028ff28a23e */ /* 0x000fe200000010ff */
[----:B------:R0:W-:Y:S01]  /*1050*/  @!P5 STG.E.U16 [R2.64+0x180], R39 ;  /* 0x000180270200d986 */ /* 0x0001e2000c101504 */
[----:B------:R-:W-:-:S02]  /*1060*/  ISETP.GE.AND P6, PT, R66, c[0x0][0x180], PT ;  /* 0x0000600042007a0c */ /* 0x000fc40003fc6270 */
[----:B------:R-:W-:Y:S01]  /*1070*/  ISETP.GE.AND P5, PT, R67, c[0x0][0x180], PT ;  /* 0x0000600043007a0c */ /* 0x000fe20003fa6270 */
[----:B------:R0:W-:Y:S01]  /*1080*/  @!P4 STG.E.U16 [R2.64+0x1c0], R38 ;  /* 0x0001c0260200c986 */ /* 0x0001e2000c101504 */
[----:B------:R-:W-:Y:S02]  /*1090*/  ISETP.GE.AND P4, PT, R68, c[0x0][0x180], PT ;  /* 0x0000600044007a0c */ /* 0x000fe40003f86270 */
[----:B------:R-:W-:Y:S01]  /*10a0*/  @!P1 F2FP.BF16.PACK_AB R43, RZ, R43 ;  /* 0x0000002bff2b923e */ /* 0x000fe200000010ff */
[----:B------:R0:W-:Y:S01]  /*10b0*/  @!P3 STG.E.U16 [R2.64+0x200], R41 ;  /* 0x000200290200b986 */ /* 0x0001e2000c101504 */
[----:B------:R-:W-:Y:S01]  /*10c0*/  ISETP.GE.AND P3, PT, R69, c[0x0][0x180], PT ;  /* 0x0000600045007a0c */ /* 0x000fe20003f66270 */
[----:B------:R-:W-:Y:S02]  /*10d0*/  @!P0 FFMA.FTZ R42, -R4, R42, R15 ;  /* 0x0000002a042a8223 */ /* 0x000fe4000001010f */
[----:B------:R0:W-:Y:S01]  /*10e0*/  @!P2 STG.E.U16 [R2.64+0x240], R40 ;  /* 0x000240280200a986 */ /* 0x0001e2000c101504 */
[----:B------:R-:W-:Y:S01]  /*10f0*/  ISETP.GE.AND P2, PT, R70, c[0x0][0x180], PT ;  /* 0x0000600046007a0c */ /* 0x000fe20003f46270 */
[C---:B------:R-:W-:Y:S01]  /*1100*/  @!P6 FFMA.FTZ R45, -R4.reuse, R45, R16 ;  /* 0x0000002d042de223 */ /* 0x040fe20000010110 */
[----:B------:R-:W-:Y:S01]  /*1110*/  @!P0 F2FP.BF16.PACK_AB R42, RZ, R42 ;  /* 0x0000002aff2a823e */ /* 0x000fe200000010ff */
[----:B------:R0:W-:Y:S01]  /*1120*/  @!P1 STG.E.U16 [R2.64+0x280], R43 ;  /* 0x0002802b02009986 */ /* 0x0001e2000c101504 */
[----:B------:R-:W-:Y:S01]  /*1130*/  ISETP.GE.AND P1, PT, R71, c[0x0][0x180], PT ;  /* 0x0000600047007a0c */ /* 0x000fe20003f26270 */
[C---:B------:R-:W-:Y:S01]  /*1140*/  @!P5 FFMA.FTZ R44, -R4.reuse, R44, R17 ;  /* 0x0000002c042cd223 */ /* 0x040fe20000010111 */
[----:B------:R-:W-:Y:S01]  /*1150*/  @!P6 F2FP.BF16.PACK_AB R45, RZ, R45 ;  /* 0x0000002dff2de23e */ /* 0x000fe200000010ff */
[C---:B------:R-:W-:Y:S01]  /*1160*/  @!P4 FFMA.FTZ R47, -R4.reuse, R47, R18 ;  /* 0x0000002f042fc223 */ /* 0x040fe20000010112 */
[----:B------:R0:W-:Y:S01]  /*1170*/  @!P0 STG.E.U16 [R2.64+0x2c0], R42 ;  /* 0x0002c02a02008986 */ /* 0x0001e2000c101504 */
[----:B------:R-:W-:Y:S01]  /*1180*/  @!P3 FFMA.FTZ R46, -R4, R46, R19 ;  /* 0x0000002e042eb223 */ /* 0x000fe20000010113 */
[----:B------:R-:W-:-:S02]  /*1190*/  @!P5 F2FP.BF16.PACK_AB R44, RZ, R44 ;  /* 0x0000002cff2cd23e */ /* 0x000fc400000010ff */
[----:B------:R-:W-:Y:S01]  /*11a0*/  @!P4 F2FP.BF16.PACK_AB R47, RZ, R47 ;  /* 0x0000002fff2fc23e */ /* 0x000fe200000010ff */
[----:B------:R-:W-:Y:S01]  /*11b0*/  @!P2 FFMA.FTZ R49, -R4, R49, R20 ;  /* 0x000000310431a223 */ /* 0x000fe20000010114 */
[----:B------:R-:W-:Y:S01]  /*11c0*/  @!P3 F2FP.BF16.PACK_AB R46, RZ, R46 ;  /* 0x0000002eff2eb23e */ /* 0x000fe200000010ff */
[----:B------:R0:W-:Y:S01]  /*11d0*/  @!P6 STG.E.U16 [R2.64+0x300], R45 ;  /* 0x0003002d0200e986 */ /* 0x0001e2000c101504 */
[----:B------:R-:W-:Y:S01]  /*11e0*/  ISETP.GE.AND P0, PT, R72, c[0x0][0x180], PT ;  /* 0x0000600048007a0c */ /* 0x000fe20003f06270 */
[----:B------:R-:W-:Y:S01]  /*11f0*/  @!P1 FFMA.FTZ R48, -R4, R48, R21 ;  /* 0x0000003004309223 */ /* 0x000fe20000010115 */
[----:B------:R-:W-:Y:S01]  /*1200*/  @!P2 F2FP.BF16.PACK_AB R49, RZ, R49 ;  /* 0x00000031ff31a23e */ /* 0x000fe200000010ff */
[----:B------:R0:W-:Y:S01]  /*1210*/  @!P5 STG.E.U16 [R2.64+0x340], R44 ;  /* 0x0003402c0200d986 */ /* 0x0001e2000c101504 */
[----:B------:R-:W-:Y:S02]  /*1220*/  ISETP.GE.AND P6, PT, R73, c[0x0][0x180], PT ;  /* 0x0000600049007a0c */ /* 0x000fe40003fc6270 */
[----:B------:R-:W-:Y:S01]  /*1230*/  ISETP.GE.AND P5, PT, R74, c[0x0][0x180], PT ;  /* 0x000060004a007a0c */ /* 0x000fe20003fa6270 */
[----:B------:R0:W-:Y:S01]  /*1240*/  @!P4 STG.E.U16 [R2.64+0x380], R47 ;  /* 0x0003802f0200c986 */ /* 0x0001e2000c101504 */
[----:B------:R-:W-:-:S02]  /*1250*/  ISETP.GE.AND P4, PT, R75, c[0x0][0x180], PT ;  /* 0x000060004b007a0c */ /* 0x000fc40003f86270 */
[----:B------:R-:W-:Y:S01]  /*1260*/  @!P1 F2FP.BF16.PACK_AB R48, RZ, R48 ;  /* 0x00000030ff30923e */ /* 0x000fe200000010ff */
[----:B------:R0:W-:Y:S01]  /*1270*/  @!P3 STG.E.U16 [R2.64+0x3c0], R46 ;  /* 0x0003c02e0200b986 */ /* 0x0001e2000c101504 */
[----:B------:R-:W-:Y:S01]  /*1280*/  ISETP.GE.AND P3, PT, R76, c[0x0][0x180], PT ;  /* 0x000060004c007a0c */ /* 0x000fe20003f66270 */
[C---:B------:R-:W-:Y:S02]  /*1290*/  @!P0 FFMA.FTZ R51, -R4.reuse, R51, R22 ;  /* 0x0000003304338223 */ /* 0x040fe40000010116 */
[----:B------:R0:W-:Y:S01]  /*12a0*/  @!P2 STG.E.U16 [R2.64+0x400], R49 ;  /* 0x000400310200a986 */ /* 0x0001e2000c101504 */
[----:B------:R-:W-:Y:S01]  /*12b0*/  ISETP.GE.AND P2, PT, R77, c[0x0][0x180], PT ;  /* 0x000060004d007a0c */ /* 0x000fe20003f46270 */
[----:B------:R-:W-:Y:S01]  /*12c0*/  @!P6 FFMA.FTZ R50, -R4, R50, R23 ;  /* 0x000000320432e223 */ /* 0x000fe20000010117 */
        /* <DEDUP_REMOVED lines=40> */
[----:B------:R0:W-:Y:S03]  /*1550*/  @!P6 STG.E.U16 [R2.64+0x680], R95 ;  /* 0x0006805f0200e986 */ /* 0x0001e6000c101504 */
[----:B------:R-:W-:Y:S01]  /*1560*/  @!P2 F2FP.BF16.PACK_AB R100, RZ, R100 ;  /* 0x00000064ff64a23e */ /* 0x000fe200000010ff */
[----:B------:R0:W-:Y:S04]  /*1570*/  @!P5 STG.E.U16 [R2.64+0x6c0], R98 ;  /* 0x0006c0620200d986 */ /* 0x0001e8000c101504 */
[----:B------:R0:W-:Y:S04]  /*1580*/  @!P4 STG.E.U16 [R2.64+0x700], R99 ;  /* 0x000700630200c986 */ /* 0x0001e8000c101504 */
[----:B------:R0:W-:Y:S04]  /*1590*/  @!P3 STG.E.U16 [R2.64+0x740], R97 ;  /* 0x000740610200b986 */ /* 0x0001e8000c101504 */
[----:B------:R0:W-:Y:S01]  /*15a0*/  @!P2 STG.E.U16 [R2.64+0x780], R100 ;  /* 0x000780640200a986 */ /* 0x0001e2000c101504 */
[----:B------:R-:W-:Y:S05]  /*15b0*/  @P1 EXIT ;  /* 0x000000000000194d */ /* 0x000fea0003800000 */
[----:B------:R-:W-:-:S05]  /*15c0*/  FFMA.FTZ R101, -R4, R101, R86 ;  /* 0x0000006504657223 */ /* 0x000fca0000010156 */
[----:B------:R-:W-:-:S05]  /*15d0*/  F2FP.BF16.PACK_AB R101, RZ, R101 ;  /* 0x00000065ff65723e */ /* 0x000fca00000010ff */
[----:B------:R-:W-:Y:S01]  /*15e0*/  STG.E.U16 [R2.64+0x7c0], R101 ;  /* 0x0007c06502007986 */ /* 0x000fe2000c101504 */
[----:B------:R-:W-:Y:S05]  /*15f0*/  EXIT ;  /* 0x000000000000794d */ /* 0x000fea0003800000 */
.L_x_4258:
        /* <DEDUP_REMOVED lines=16> */
.L_x_10898:


//--------------------- .text._ZN43_GLOBAL__N__9ae7fba5_10_SoftMax_cu_9f978f6321softmax_warp_backwardIfN3c108BFloat16EfLi9ELb0ELb0EEEvPT0_PKT_S7_iiiPKb --------------------------
	.section	.text._ZN43_GLOBAL__N__9ae7fba5_10_SoftMax_cu_9f978f6321softmax_warp_backwardIfN3c108BFloat16EfLi9ELb0ELb0EEEvPT0_PKT_S7_iiiPKb,"ax",@progbits
	.sectioninfo	@"SHI_REGISTERS=56"
	.align	128
.text._ZN43_GLOBAL__N__9ae7fba5_10_SoftMax_cu_9f978f6321softmax_warp_backwardIfN3c108BFloat16EfLi9ELb0ELb0EEEvPT0_PKT_S7_iiiPKb:
        .type           _ZN43_GLOBAL__N__9ae7fba5_10_SoftMax_cu_9f978f6321softmax_warp_backwardIfN3c108BFloat16EfLi9ELb0ELb0EEEvPT0_PKT_S7_iiiPKb,@function
        .size           _ZN43_GLOBAL__N__9ae7fba5_10_SoftMax_cu_9f978f6321softmax_warp_backwardIfN3c108BFloat16EfLi9ELb0ELb0EEEvPT0_PKT_S7_iiiPKb,(.L_x_10899 - _ZN43_GLOBAL__N__9ae7fba5_10_SoftMax_cu_9f978f6321softmax_warp_backwardIfN3c108BFloat16EfLi9ELb0ELb0EEEvPT0_PKT_S7_iiiPKb)
        .other          _ZN43_GLOBAL__N__9ae7fba5_10_SoftMax_cu_9f978f6321softmax_warp_backwardIfN3c108BFloat16EfLi9ELb0ELb0EEEvPT0_PKT_S7_iiiPKb,@"STO_CUDA_ENTRY STV_DEFAULT"
_ZN43_GLOBAL__N__9ae7fba5_10_SoftMax_cu_9f978f6321softmax_warp_backwardIfN3c108BFloat16EfLi9ELb0ELb0EEEvPT0_PKT_S7_iiiPKb:
[----:B------:R-:W-:Y:S02]  /*0000*/  IMAD.MOV.U32 R1, RZ, RZ, c[0x0][0x28] ;  /* 0x00000a00ff017624 */ /* 0x000fe400078e00ff */
[----:B------:R-:W0:Y:S01]  /*0010*/  S2R R20, SR_CTAID.X ;  /* 0x0000000000147919 */ /* 0x000e220000002500 */
[----:B------:R-:W-:Y:S01]  /*0020*/  IMAD.MOV.U32 R5, RZ, RZ, 0x4 ;  /* 0x00000004ff057424 */ /* 0x000fe200078e00ff */
[----:B------:R-:W-:Y:S01]  /*0030*/  CS2R R52, SRZ ;  /* 0x0000000000347805 */ /* 0x000fe2000001ff00 */
[----:B------:R-:W-:Y:S01]  /*0040*/  ULDC.64 UR4, c[0x0][0x118] ;  /* 0x0000460000047ab9 */ /* 0x000fe20000000a00 */
[----:B------:R-:W0:Y:S01]  /*0050*/  S2R R3, SR_TID.Y ;  /* 0x0000000000037919 */ /* 0x000e220000002200 */
[----:B------:R-:W-:Y:S01]  /*0060*/  CS2R R16, SRZ ;  /* 0x0000000000107805 */ /* 0x000fe2000001ff00 */
[----:B------:R-:W-:Y:S01]  /*0070*/  CS2R R14, SRZ ;  /* 0x00000000000e7805 */ /* 0x000fe2000001ff00 */
[----:B------:R-:W-:Y:S01]  /*0080*/  CS2R R12, SRZ ;  /* 0x00000000000c7805 */ /* 0x000fe2000001ff00 */
[----:B------:R-:W1:Y:S01]  /*0090*/  S2R R51, SR_TID.X ;  /* 0x0000000000337919 */ /* 0x000e620000002100 */
[----:B------:R-:W-:Y:S01]  /*00a0*/  CS2R R18, SRZ ;  /* 0x0000000000127805 */ /* 0x000fe2000001ff00 */
[----:B------:R-:W-:Y:S01]  /*00b0*/  CS2R R10, SRZ ;  /* 0x00000000000a7805 */ /* 0x000fe2000001ff00 */
[----:B------:R-:W-:Y:S01]  /*00c0*/  CS2R R22, SRZ ;  /* 0x0000000000167805 */ /* 0x000fe2000001ff00 */
[----:B------:R-:W-:Y:S01]  /*00d0*/  CS2R R8, SRZ ;  /* 0x0000000000087805 */ /* 0x000fe2000001ff00 */
[----:B------:R-:W-:Y:S01]  /*00e0*/  IMAD.MOV.U32 R21, RZ, RZ, RZ ;  /* 0x000000ffff157224 */ /* 0x000fe200078e00ff */
[----:B------:R-:W-:Y:S01]  /*00f0*/  CS2R R6, SRZ ;  /* 0x0000000000067805 */ /* 0x000fe2000001ff00 */
[----:B------:R-:W-:-:S02]  /*0100*/  IMAD.MOV.U32 R24, RZ, RZ, RZ ;  /* 0x000000ffff187224 */ /* 0x000fc400078e00ff */
[----:B------:R-:W-:Y:S02]  /*0110*/  IMAD.MOV.U32 R0, RZ, RZ, RZ ;  /* 0x000000ffff007224 */ /* 0x000fe400078e00ff */
[----:B0-----:R-:W-:Y:S01]  /*0120*/  IMAD R20, R20, c[0x0][0x4], R3 ;  /* 0x0000010014147a24 */ /* 0x001fe200078e0203 */
[----:B-1----:R-:W-:-:S04]  /*0130*/  LOP3.LUT R51, R51, 0x1f, RZ, 0xc0, !PT ;  /* 0x0000001f33337812 */ /* 0x002fc800078ec0ff */
[C---:B------:R-:W-:Y:S02]  /*0140*/  IADD3 R40, -R20.reuse, c[0x0][0x178], RZ ;  /* 0x00005e0014287a10 */ /* 0x040fe40007ffe1ff */
[C---:B------:R-:W-:Y:S01]  /*0150*/  LOP3.LUT R50, R51.reuse, 0x20, RZ, 0xfc, !PT ;  /* 0x0000002033327812 */ /* 0x040fe200078efcff */
[----:B------:R-:W-:Y:S01]  /*0160*/  IMAD R20, R20, c[0x0][0x17c], R51 ;  /* 0x00005f0014147a24 */ /* 0x000fe200078e0233 */
[----:B------:R-:W-:Y:S02]  /*0170*/  ISETP.GT.AND P0, PT, R40, RZ, PT ;  /* 0x000000ff2800720c */ /* 0x000fe40003f04270 */
[C---:B------:R-:W-:Y:S01]  /*0180*/  LOP3.LUT R49, R51.reuse, 0x40, RZ, 0xfc, !PT ;  /* 0x0000004033317812 */ /* 0x040fe200078efcff */
[----:B------:R-:W-:Y:S01]  /*0190*/  IMAD.WIDE R2, R20, R5, c[0x0][0x168] ;  /* 0x00005a0014027625 */ /* 0x000fe200078e0205 */
[----:B------:R-:W-:Y:S02]  /*01a0*/  SEL R37, RZ, c[0x0][0x180], !P0 ;  /* 0x00006000ff257a07 */ /* 0x000fe40004000000 */
[----:B------:R-:W-:-:S02]  /*01b0*/  LOP3.LUT R48, R51, 0x60, RZ, 0xfc, !PT ;  /* 0x0000006033307812 */ /* 0x000fc400078efcff */
[-C--:B------:R-:W-:Y:S02]  /*01c0*/  ISETP.GE.AND P2, PT, R51, R37.reuse, PT ;  /* 0x000000253300720c */ /* 0x080fe40003f46270 */
[-C--:B------:R-:W-:Y:S02]  /*01d0*/  ISETP.GE.AND P3, PT, R50, R37.reuse, PT ;  /* 0x000000253200720c */ /* 0x080fe40003f66270 */
[-C--:B------:R-:W-:Y:S02]  /*01e0*/  ISETP.GE.AND P4, PT, R49, R37.reuse, PT ;  /* 0x000000253100720c */ /* 0x080fe40003f86270 */
[C---:B------:R-:W-:Y:S02]  /*01f0*/  LOP3.LUT R46, R51.reuse, 0x80, RZ, 0xfc, !PT ;  /* 0x00000080332e7812 */ /* 0x040fe400078efcff */
[----:B------:R-:W-:Y:S02]  /*0200*/  ISETP.GE.AND P5, PT, R48, R37, PT ;  /* 0x000000253000720c */ /* 0x000fe40003fa6270 */
[----:B------:R-:W-:-:S03]  /*0210*/  LOP3.LUT R25, R51, 0xa0, RZ, 0xfc, !PT ;  /* 0x000000a033197812 */ /* 0x000fc600078efcff */
[----:B------:R-:W2:Y:S01]  /*0220*/  @!P2 LDG.E R53, [R2.64] ;  /* 0x000000040235a981 */ /* 0x000ea2000c1e1900 */
[----:B------:R-:W-:-:S03]  /*0230*/  ISETP.GE.AND P6, PT, R46, R37, PT ;  /* 0x000000252e00720c */ /* 0x000fc60003fc6270 */
[----:B------:R2:W3:Y:S01]  /*0240*/  @!P3 LDG.E R16, [R2.64+0x80] ;  /* 0x000080040210b981 */ /* 0x0004e2000c1e1900 */
[----:B------:R-:W-:Y:S01]  /*0250*/  LOP3.LUT R27, R51, 0xc0, RZ, 0xfc, !PT ;  /* 0x000000c0331b7812 */ /* 0x000fe200078efcff */
[----:B------:R-:W-:Y:S01]  /*0260*/  IMAD.MOV.U32 R26, RZ, RZ, RZ ;  /* 0x000000ffff1a7224 */ /* 0x000fe200078e00ff */
[----:B------:R-:W-:Y:S01]  /*0270*/  ISETP.GE.AND P0, PT, R25, R37, PT ;  /* 0x000000251900720c */ /* 0x000fe20003f06270 */
[----:B------:R2:W4:Y:S01]  /*0280*/  @!P4 LDG.E R15, [R2.64+0x100] ;  /* 0x00010004020fc981 */ /* 0x000522000c1e1900 */
[----:B------:R-:W-:Y:S01]  /*0290*/  IMAD.WIDE R4, R20, R5, c[0x0][0x170] ;  /* 0x00005c0014047625 */ /* 0x000fe200078e0205 */
[----:B------:R-:W-:Y:S02]  /*02a0*/  LOP3.LUT R28, R51, 0xe0, RZ, 0xfc, !PT ;  /* 0x000000e0331c7812 */ /* 0x000fe400078efcff */
[----:B------:R-:W-:Y:S01]  /*02b0*/  ISETP.GE.AND P1, PT, R27, R37, PT ;  /* 0x000000251b00720c */ /* 0x000fe20003f26270 */
[----:B------:R2:W4:Y:S01]  /*02c0*/  @!P5 LDG.E R14, [R2.64+0x180] ;  /* 0x00018004020ed981 */ /* 0x000522000c1e1900 */
[----:B------:R-:W-:-:S03]  /*02d0*/  LOP3.LUT R29, R51, 0x100, RZ, 0xfc, !PT ;  /* 0x00000100331d7812 */ /* 0x000fc600078efcff */
[----:B------:R0:W5:Y:S01]  /*02e0*/  @!P2 LDG.E R52, [R4.64] ;  /* 0x000000040434a981 */ /* 0x000162000c1e1900 */
        /* <DEDUP_REMOVED lines=24> */
[-C--:B------:R-:W-:Y:S02]  /*0470*/  ISETP.GE.AND P1, PT, R34, R37.reuse, PT ;  /* 0x000000252200720c */ /* 0x080fe40003f26270 */
[----:B------:R-:W-:Y:S01]  /*0480*/  LOP3.LUT R36, R51, 0x1e0, RZ, 0xfc, !PT ;  /* 0x000001e033247812 */ /* 0x000fe200078efcff */
[----:B------:R2:W4:Y:S04]  /*0490*/  @!P5 LDG.E R7, [R2.64+0x500] ;  /* 0x000500040207d981 */ /* 0x000528000c1e1900 */
[----:B------:R0:W5:Y:S01]  /*04a0*/  @!P2 LDG.E R23, [R4.64+0x380] ;  /* 0x000380040417a981 */ /* 0x000162000c1e1900 */
[----:B------:R-:W-:-:S03]  /*04b0*/  ISETP.GE.AND P2, PT, R35, R37, PT ;  /* 0x000000252300720c */ /* 0x000fc60003f46270 */
[----:B------:R2:W4:Y:S04]  /*04c0*/  @!P6 LDG.E R6, [R2.64+0x580] ;  /* 0x000580040206e981 */ /* 0x000528000c1e1900 */
[----:B------:R0:W5:Y:S01]  /*04d0*/  @!P3 LDG.E R26, [R4.64+0x400] ;  /* 0x00040004041ab981 */ /* 0x000162000c1e1900 */
[----:B------:R-:W-:Y:S01]  /*04e0*/  ISETP.GE.AND P3, PT, R36, R37, PT ;  /* 0x000000252400720c */ /* 0x000fe20003f66270 */
[----:B------:R-:W-:Y:S02]  /*04f0*/  IMAD.MOV.U32 R37, RZ, RZ, RZ ;  /* 0x000000ffff257224 */ /* 0x000fe400078e00ff */
[----:B------:R2:W4:Y:S01]  /*0500*/  @!P0 LDG.E R0, [R2.64+0x600] ;  /* 0x0006000402008981 */ /* 0x000522000c1e1900 */
[----:B------:R-:W-:-:S03]  /*0510*/  CS2R R38, SRZ ;  /* 0x0000000000267805 */ /* 0x000fc6000001ff00 */
[----:B------:R2:W4:Y:S04]  /*0520*/  @!P1 LDG.E R37, [R2.64+0x680] ;  /* 0x0006800402259981 */ /* 0x000528000c1e1900 */
[----:B------:R2:W4:Y:S04]  /*0530*/  @!P2 LDG.E R38, [R2.64+0x700] ;  /* 0x000700040226a981 */ /* 0x000528000c1e1900 */
[----:B------:R2:W4:Y:S01]  /*0540*/  @!P3 LDG.E R39, [R2.64+0x780] ;  /* 0x000780040227b981 */ /* 0x000522000c1e1900 */
[----:B------:R-:W-:Y:S01]  /*0550*/  IMAD.MOV.U32 R47, RZ, RZ, RZ ;  /* 0x000000ffff2f7224 */ /* 0x000fe200078e00ff */
[----:B------:R-:W-:Y:S01]  /*0560*/  CS2R R44, SRZ ;  /* 0x00000000002c7805 */ /* 0x000fe2000001ff00 */
[----:B------:R-:W-:-:S04]  /*0570*/  CS2R R42, SRZ ;  /* 0x00000000002a7805 */ /* 0x000fc8000001ff00 */
[----:B------:R0:W5:Y:S01]  /*0580*/  @!P4 LDG.E R47, [R4.64+0x480] ;  /* 0x00048004042fc981 */ /* 0x000162000c1e1900 */
[----:B------:R-:W-:Y:S02]  /*0590*/  ISETP.GE.AND P4, PT, R40, 0x1, PT ;  /* 0x000000012800780c */ /* 0x000fe40003f86270 */
[----:B------:R-:W-:Y:S01]  /*05a0*/  CS2R R40, SRZ ;  /* 0x0000000000287805 */ /* 0x000fe2000001ff00 */
[----:B------:R0:W5:Y:S04]  /*05b0*/  @!P5 LDG.E R44, [R4.64+0x500] ;  /* 0x00050004042cd981 */ /* 0x000168000c1e1900 */
[----:B------:R0:W5:Y:S04]  /*05c0*/  @!P6 LDG.E R45, [R4.64+0x580] ;  /* 0x00058004042de981 */ /* 0x000168000c1e1900 */
        /* <DEDUP_REMOVED lines=22> */
[----:B0-----:R-:W0:Y:S02]  /*0730*/  SHFL.BFLY PT, R4, R3, 0x8, 0x1f ;  /* 0x0d001f0003047f89 */ /* 0x001e2400000e0000 */
[----:B0-----:R-:W-:-:S05]  /*0740*/  FADD.FTZ R5, R3, R4 ;  /* 0x0000000403057221 */ /* 0x001fca0000010000 */
[----:B------:R-:W0:Y:S02]  /*0750*/  SHFL.BFLY PT, R4, R5, 0x4, 0x1f ;  /* 0x0c801f0005047f89 */ /* 0x000e2400000e0000 */
[----:B0-----:R-:W-:-:S05]  /*0760*/  FADD.FTZ R4, R5, R4 ;  /* 0x0000000405047221 */ /* 0x001fca0000010000 */
[----:B------:R-:W0:Y:S02]  /*0770*/  SHFL.BFLY PT, R3, R4, 0x2, 0x1f ;  /* 0x0c401f0004037f89 */ /* 0x000e2400000e0000 */
[----:B0-----:R-:W-:-:S05]  /*0780*/  FADD.FTZ R3, R4, R3 ;  /* 0x0000000304037221 */ /* 0x001fca0000010000 */
[----:B------:R-:W0:Y:S02]  /*0790*/  SHFL.BFLY PT, R4, R3, 0x1, 0x1f ;  /* 0x0c201f0003047f89 */ /* 0x000e2400000e0000 */
[----:B0-----:R-:W-:Y:S01]  /*07a0*/  FADD.FTZ R4, R3, R4 ;  /* 0x0000000403047221 */ /* 0x001fe20000010000 */
[----:B------:R-:W-:Y:S06]  /*07b0*/  @!P4 EXIT ;  /* 0x000000000000c94d */ /* 0x000fec0003800000 */
[----:B------:R-:W-:Y:S02]  /*07c0*/  ISETP.GE.AND P2, PT, R51, c[0x0][0x180], PT ;  /* 0x0000600033007a0c */ /* 0x000fe40003f46270 */
[----:B------:R-:W-:Y:S02]  /*07d0*/  ISETP.GE.AND P1, PT, R50, c[0x0][0x180], PT ;  /* 0x0000600032007a0c */ /* 0x000fe40003f26270 */
[----:B------:R-:W-:Y:S02]  /*07e0*/  SHF.R.S32.HI R3, RZ, 0x1f, R20 ;  /* 0x0000001fff037819 */ /* 0x000fe40000011414 */
[----:B------:R-:W-:Y:S02]  /*07f0*/  LEA R2, P3, R20, c[0x0][0x160], 0x1 ;  /* 0x0000580014027a11 */ /* 0x000fe400078608ff */
[----:B------:R-:W-:-:S02]  /*0800*/  ISETP.GE.AND P0, PT, R49, c[0x0][0x180], PT ;  /* 0x0000600031007a0c */ /* 0x000fc40003f06270 */
[----:B------:R-:W-:Y:S02]  /*0810*/  LEA.HI.X R3, R20, c[0x0][0x164], R3, 0x1, P3 ;  /* 0x0000590014037a11 */ /* 0x000fe400018f0c03 */
[----:B------:R-:W-:Y:S01]  /*0820*/  ISETP.GE.AND P4, PT, R48, c[0x0][0x180], PT ;  /* 0x0000600030007a0c */ /* 0x000fe20003f86270 */
[----:B-----5:R-:W-:Y:S01]  /*0830*/  @!P2 FFMA.FTZ R52, -R4, R52, R53 ;  /* 0x000000340434a223 */ /* 0x020fe20000010135 */
[----:B------:R-:W-:Y:S01]  /*0840*/  ISETP.GE.AND P6, PT, R46, c[0x0][0x180], PT ;  /* 0x000060002e007a0c */ /* 0x000fe20003fc6270 */
[C---:B------:R-:W-:Y:S01]  /*0850*/  @!P1 FFMA.FTZ R17, -R4.reuse, R17, R16 ;  /* 0x0000001104119223 */ /* 0x040fe20000010110 */
[----:B------:R-:W-:Y:S02]  /*0860*/  ISETP.GE.AND P5, PT, R25, c[0x0][0x180], PT ;  /* 0x0000600019007a0c */ /* 0x000fe40003fa6270 */
[----:B------:R-:W-:Y:S02]  /*0870*/  @!P2 F2FP.BF16.PACK_AB R52, RZ, R52 ;  /* 0x00000034ff34a23e */ /* 0x000fe400000010ff */
[----:B------:R-:W-:Y:S01]  /*0880*/  ISETP.GE.AND P3, PT, R27, c[0x0][0x180], PT ;  /* 0x000060001b007a0c */ /* 0x000fe20003f66270 */
[----:B------:R-:W-:Y:S01]  /*0890*/  @!P0 FFMA.FTZ R18, -R4, R18, R15 ;  /* 0x0000001204128223 */ /* 0x000fe2000001010f */
[----:B------:R-:W-:Y:S01]  /*08a0*/  @!P1 F2FP.BF16.PACK_AB R17, RZ, R17 ;  /* 0x00000011ff11923e */ /* 0x000fe200000010ff */
[----:B------:R0:W-:Y:S01]  /*08b0*/  @!P2 STG.E.U16 [R2.64], R52 ;  /* 0x000000340200a986 */ /* 0x0001e2000c101504 */
        /* <DEDUP_REMOVED lines=53> */
.L_x_4259:
        /* <DEDUP_REMOVED lines=15> */
.L_x_10899:


//--------------------- .text._ZN43_GLOBAL__N__9ae7fba5_10_SoftMax_cu_9f978f6321softmax_warp_backwardIfN3c108BFloat16EfLi8ELb0ELb0EEEvPT0_PKT_S7_iiiPKb --------------------------
	.section	.text._ZN43_GLOBAL__N__9ae7fba5_10_SoftMax_cu_9f978f6321softmax_warp_backwardIfN3c108BFloat16EfLi8ELb0ELb0EEEvPT0_PKT_S7_iiiPKb,"ax",@progbits
	.sectioninfo	@"SHI_REGISTERS=32"
	.align	128
.text._ZN43_GLOBAL__N__9ae7fba5_10_SoftMax_cu_9f978f6321softmax_warp_backwardIfN3c108BFloat16EfLi8ELb0ELb0EEEvPT0_PKT_S7_iiiPKb:
        .type           _ZN43_GLOBAL__N__9ae7fba5_10_SoftMax_cu_9f978f6321softmax_warp_backwardIfN3c108BFloat16EfLi8ELb0ELb0EEEvPT0_PKT_S7_iiiPKb,@function
        .size           _ZN43_GLOBAL__N__9ae7fba5_10_SoftMax_cu_9f978f6321softmax_warp_backwardIfN3c108BFloat16EfLi8ELb0ELb0EEEvPT0_PKT_S7_iiiPKb,(.L_x_10900 - _ZN43_GLOBAL__N__9ae7fba5_10_SoftMax_cu_9f978f6321softmax_warp_backwardIfN3c108BFloat16EfLi8ELb0ELb0EEEvPT0_PKT_S7_iiiPKb)
        .other          _ZN43_GLOBAL__N__9ae7fba5_10_SoftMax_cu_9f978f6321softmax_warp_backwardIfN3c108BFloat16EfLi8ELb0ELb0EEEvPT0_PKT_S7_iiiPKb,@"STO_CUDA_ENTRY STV_DEFAULT"
_ZN43_GLOBAL__N__9ae7fba5_10_SoftMax_cu_9f978f6321softmax_warp_backwardIfN3c108BFloat16EfLi8ELb0ELb0EEEvPT0_PKT_S7_iiiPKb:
[----:B------:R-:W-:Y:S02]  /*0000*/  IMAD.MOV.U32 R1, RZ, RZ, c[0x0][0x28] ;  /* 0x00000a00ff017624 */ /* 0x000fe400078e00ff */
[----:B------:R-:W0:Y:S01]  /*0010*/  S2R R3, SR_CTAID.X ;  /* 0x0000000000037919 */ /* 0x000e220000002500 */
[----:B------:R-:W-:Y:S01]  /*0020*/  IMAD.MOV.U32 R13, RZ, RZ, 0x4 ;  /* 0x00000004ff0d7424 */ /* 0x000fe200078e00ff */
[----:B------:R-:W-:Y:S01]  /*0030*/  ULDC.64 UR4, c[0x0][0x118] ;  /* 0x0000460000047ab9 */ /* 0x000fe20000000a00 */
[----:B------:R-:W-:Y:S01]  /*0040*/  IMAD.MOV.U32 R27, RZ, RZ, RZ ;  /* 0x000000ffff1b7224 */ /* 0x000fe200078e00ff */
[----:B------:R-:W0:Y:S01]  /*0050*/  S2R R0, SR_TID.Y ;  /* 0x0000000000007919 */ /* 0x000e220000002200 */
[----:B------:R-:W-:Y:S01]  /*0060*/  CS2R R6, SRZ ;  /* 0x0000000000067805 */ /* 0x000fe2000001ff00 */
[----:B------:R-:W-:Y:S02]  /*0070*/  IMAD.MOV.U32 R8, RZ, RZ, RZ ;  /* 0x000000ffff087224 */ /* 0x000fe400078e00ff */
        /* <DEDUP_REMOVED lines=9> */
[----:B------:R-:W-:Y:S02]  /*0110*/  SEL R14, RZ, c[0x0][0x180], !P0 ;  /* 0x00006000ff0e7a07 */ /* 0x000fe40004000000 */
[----:B------:R-:W-:-:S02]  /*0120*/  LOP3.LUT R24, R28, 0x60, RZ, 0xfc, !PT ;  /* 0x000000601c187812 */ /* 0x000fc400078efcff */
[-C--:B------:R-:W-:Y:S02]  /*0130*/  ISETP.GE.AND P6, PT, R28, R14.reuse, PT ;  /* 0x0000000e1c00720c */ /* 0x080fe40003fc6270 */
[-C--:B------:R-:W-:Y:S02]  /*0140*/  ISETP.GE.AND P0, PT, R26, R14.reuse, PT ;  /* 0x0000000e1a00720c */ /* 0x080fe40003f06270 */
[-C--:B------:R-:W-:Y:S02]  /*0150*/  ISETP.GE.AND P1, PT, R25, R14.reuse, PT ;  /* 0x0000000e1900720c */ /* 0x080fe40003f26270 */
[----:B------:R-:W-:Y:S02]  /*0160*/  LOP3.LUT R9, R28, 0x80, RZ, 0xfc, !PT ;  /* 0x000000801c097812 */ /* 0x000fe400078efcff */
[----:B------:R-:W-:Y:S02]  /*0170*/  ISETP.GE.AND P2, PT, R24, R14, PT ;  /* 0x0000000e1800720c */ /* 0x000fe40003f46270 */
[----:B------:R-:W-:-:S03]  /*0180*/  LOP3.LUT R10, R28, 0xa0, RZ, 0xfc, !PT ;  /* 0x000000a01c0a7812 */ /* 0x000fc600078efcff */
[----:B------:R0:W2:Y:S01]  /*0190*/  @!P6 LDG.E R27, [R4.64] ;  /* 0x00000004041be981 */ /* 0x0000a2000c1e1900 */
[-C--:B------:R-:W-:Y:S01]  /*01a0*/  ISETP.GE.AND P3, PT, R9, R14.reuse, PT ;  /* 0x0000000e0900720c */ /* 0x080fe20003f66270 */
[----:B------:R-:W-:Y:S02]  /*01b0*/  CS2R R22, SRZ ;  /* 0x0000000000167805 */ /* 0x000fe4000001ff00 */
[----:B------:R0:W3:Y:S01]  /*01c0*/  @!P0 LDG.E R6, [R4.64+0x80] ;  /* 0x0000800404068981 */ /* 0x0000e2000c1e1900 */
[----:B------:R-:W-:Y:S01]  /*01d0*/  LOP3.LUT R11, R28, 0xc0, RZ, 0xfc, !PT ;  /* 0x000000c01c0b7812 */ /* 0x000fe200078efcff */
[----:B------:R-:W-:Y:S01]  /*01e0*/  IMAD.WIDE R2, R0, R13, c[0x0][0x170] ;  /* 0x00005c0000027625 */ /* 0x000fe200078e020d */
[-C--:B------:R-:W-:Y:S01]  /*01f0*/  ISETP.GE.AND P4, PT, R10, R14.reuse, PT ;  /* 0x0000000e0a00720c */ /* 0x080fe20003f86270 */
[----:B------:R0:W4:Y:S01]  /*0200*/  @!P1 LDG.E R7, [R4.64+0x100] ;  /* 0x0001000404079981 */ /* 0x000122000c1e1900 */
[----:B------:R-:W-:Y:S01]  /*0210*/  LOP3.LUT R13, R28, 0xe0, RZ, 0xfc, !PT ;  /* 0x000000e01c0d7812 */ /* 0x000fe200078efcff */
[----:B------:R-:W-:Y:S01]  /*0220*/  IMAD.MOV.U32 R12, RZ, RZ, RZ ;  /* 0x000000ffff0c7224 */ /* 0x000fe200078e00ff */
[-C--:B------:R-:W-:Y:S01]  /*0230*/  ISETP.GE.AND P5, PT, R11, R14.reuse, PT ;  /* 0x0000000e0b00720c */ /* 0x080fe20003fa6270 */
[----:B------:R0:W4:Y:S04]  /*0240*/  @!P2 LDG.E R8, [R4.64+0x180] ;  /* 0x000180040408a981 */ /* 0x000128000c1e1900 */
[----:B------:R1:W5:Y:S01]  /*0250*/  @!P6 LDG.E R22, [R2.64] ;  /* 0x000000040216e981 */ /* 0x000362000c1e1900 */
[----:B------:R-:W-:-:S02]  /*0260*/  ISETP.GE.AND P6, PT, R13, R14, PT ;  /* 0x0000000e0d00720c */ /* 0x000fc40003fc6270 */
[----:B------:R-:W-:Y:S01]  /*0270*/  CS2R R14, SRZ ;  /* 0x00000000000e7805 */ /* 0x000fe2000001ff00 */
[----:B------:R0:W4:Y:S01]  /*0280*/  @!P3 LDG.E R12, [R4.64+0x200] ;  /* 0x00020004040cb981 */ /* 0x000122000c1e1900 */
[----:B------:R-:W-:Y:S01]  /*0290*/  IMAD.MOV.U32 R16, RZ, RZ, RZ ;  /* 0x000000ffff107224 */ /* 0x000fe200078e00ff */
[----:B------:R-:W-:Y:S02]  /*02a0*/  CS2R R20, SRZ ;  /* 0x0000000000147805 */ /* 0x000fe4000001ff00 */
[----:B------:R1:W5:Y:S04]  /*02b0*/  @!P0 LDG.E R23, [R2.64+0x80] ;  /* 0x0000800402178981 */ /* 0x000368000c1e1900 */
[----:B------:R0:W4:Y:S04]  /*02c0*/  @!P4 LDG.E R14, [R4.64+0x280] ;  /* 0x00028004040ec981 */ /* 0x000128000c1e1900 */
[----:B------:R0:W4:Y:S04]  /*02d0*/  @!P5 LDG.E R15, [R4.64+0x300] ;  /* 0x00030004040fd981 */ /* 0x000128000c1e1900 */
[----:B------:R0:W4:Y:S01]  /*02e0*/  @!P6 LDG.E R16, [R4.64+0x380] ;  /* 0x000380040410e981 */ /* 0x000122000c1e1900 */
[----:B------:R-:W-:Y:S01]  /*02f0*/  ISETP.GE.AND P0, PT, R17, 0x1, PT ;  /* 0x000000011100780c */ /* 0x000fe20003f06270 */
[----:B------:R-:W-:Y:S01]  /*0300*/  CS2R R18, SRZ ;  /* 0x0000000000127805 */ /* 0x000fe2000001ff00 */
[----:B------:R-:W-:Y:S01]  /*0310*/  IMAD.MOV.U32 R17, RZ, RZ, RZ ;  /* 0x000000ffff117224 */ /* 0x000fe200078e00ff */
[----:B------:R1:W5:Y:S04]  /*0320*/  @!P1 LDG.E R20, [R2.64+0x100] ;  /* 0x0001000402149981 */ /* 0x000368000c1e1900 */
[----:B------:R1:W5:Y:S01]  /*0330*/  @!P2 LDG.E R21, [R2.64+0x180] ;  /* 0x000180040215a981 */ /* 0x000362000c1e1900 */
[----:B0-----:R-:W-:-:S03]  /*0340*/  IMAD.MOV.U32 R5, RZ, RZ, RZ ;  /* 0x000000ffff057224 */ /* 0x001fc600078e00ff */
        /* <DEDUP_REMOVED lines=11> */
[----:B------:R-:W-:-:S05]  /*0400*/  FADD.FTZ R29, R29, R16 ;  /* 0x000000101d1d7221 */ /* 0x000fca0000010000 */
[----:B------:R-:W0:Y:S02]  /*0410*/  SHFL.BFLY PT, R4, R29, 0x10, 0x1f ;  /* 0x0e001f001d047f89 */ /* 0x000e2400000e0000 */
[----:B0-----:R-:W-:-:S05]  /*0420*/  FADD.FTZ R4, R29, R4 ;  /* 0x000000041d047221 */ /* 0x001fca0000010000 */
[----:B-1----:R-:W0:Y:S02]  /*0430*/  SHFL.BFLY PT, R3, R4, 0x8, 0x1f ;  /* 0x0d001f0004037f89 */ /* 0x002e2400000e0000 */
        /* <DEDUP_REMOVED lines=9> */
[----:B------:R-:W-:Y:S02]  /*04d0*/  SHF.R.S32.HI R3, RZ, 0x1f, R0 ;  /* 0x0000001fff037819 */ /* 0x000fe40000011400 */
[----:B------:R-:W-:Y:S02]  /*04e0*/  LEA R2, P0, R0, c[0x0][0x160], 0x1 ;  /* 0x0000580000027a11 */ /* 0x000fe400078008ff */
[----:B------:R-:W-:Y:S02]  /*04f0*/  ISETP.GE.AND P5, PT, R26, c[0x0][0x180], PT ;  /* 0x000060001a007a0c */ /* 0x000fe40003fa6270 */
[----:B------:R-:W-:-:S02]  /*0500*/  LEA.HI.X R3, R0, c[0x0][0x164], R3, 0x1, P0 ;  /* 0x0000590000037a11 */ /* 0x000fc400000f0c03 */
[----:B------:R-:W-:Y:S02]  /*0510*/  ISETP.GE.AND P4, PT, R25, c[0x0][0x180], PT ;  /* 0x0000600019007a0c */ /* 0x000fe40003f86270 */
[----:B------:R-:W-:Y:S01]  /*0520*/  ISETP.GE.AND P3, PT, R24, c[0x0][0x180], PT ;  /* 0x0000600018007a0c */ /* 0x000fe20003f66270 */
[----:B-----5:R-:W-:Y:S01]  /*0530*/  @!P6 FFMA.FTZ R22, -R4, R22, R27 ;  /* 0x000000160416e223 */ /* 0x020fe2000001011b */
[----:B------:R-:W-:Y:S02]  /*0540*/  ISETP.GE.AND P2, PT, R9, c[0x0][0x180], PT ;  /* 0x0000600009007a0c */ /* 0x000fe40003f46270 */
[----:B------:R-:W-:Y:S02]  /*0550*/  ISETP.GE.AND P1, PT, R10, c[0x0][0x180], PT ;  /* 0x000060000a007a0c */ /* 0x000fe40003f26270 */
[----:B------:R-:W-:Y:S01]  /*0560*/  ISETP.GE.AND P0, PT, R11, c[0x0][0x180], PT ;  /* 0x000060000b007a0c */ /* 0x000fe20003f06270 */
[----:B------:R-:W-:Y:S01]  /*0570*/  @!P5 FFMA.FTZ R23, -R4, R23, R6 ;  /* 0x000000170417d223 */ /* 0x000fe20000010106 */
[----:B------:R-:W-:-:S03]  /*0580*/  @!P6 F2FP.BF16.PACK_AB R22, RZ, R22 ;  /* 0x00000016ff16e23e */ /* 0x000fc600000010ff */
[C---:B------:R-:W-:Y:S01]  /*0590*/  @!P4 FFMA.FTZ R20, -R4.reuse, R20, R7 ;  /* 0x000000140414c223 */ /* 0x040fe20000010107 */
[----:B------:R-:W-:Y:S01]  /*05a0*/  @!P5 F2FP.BF16.PACK_AB R23, RZ, R23 ;  /* 0x00000017ff17d23e */ /* 0x000fe200000010ff */
[----:B------:R0:W-:Y:S01]  /*05b0*/  @!P6 STG.E.U16 [R2.64], R22 ;  /* 0x000000160200e986 */ /* 0x0001e2000c101504 */
[----:B------:R-:W-:Y:S01]  /*05c0*/  ISETP.GE.AND P6, PT, R13, c[0x0][0x180], PT ;  /* 0x000060000d007a0c */ /* 0x000fe20003fc6270 */
[C---:B------:R-:W-:Y:S01]  /*05d0*/  @!P3 FFMA.FTZ R21, -R4.reuse, R21, R8 ;  /* 0x000000150415b223 */ /* 0x040fe20000010108 */
[----:B------:R-:W-:Y:S01]  /*05e0*/  @!P4 F2FP.BF16.PACK_AB R20, RZ, R20 ;  /* 0x00000014ff14c23e */ /* 0x000fe200000010ff */
[C---:B------:R-:W-:Y:S01]  /*05f0*/  @!P2 FFMA.FTZ R19, -R4.reuse, R19, R12 ;  /* 0x000000130413a223 */ /* 0x040fe2000001010c */
[----:B------:R0:W-:Y:S01]  /*0600*/  @!P5 STG.E.U16 [R2.64+0x40], R23 ;  /* 0x000040170200d986 */ /* 0x0001e2000c101504 */
[C---:B------:R-:W-:Y:S01]  /*0610*/  @!P1 FFMA.FTZ R17, -R4.reuse, R17, R14 ;  /* 0x0000001104119223 */ /* 0x040fe2000001010e */
[----:B------:R-:W-:Y:S01]  /*0620*/  @!P3 F2FP.BF16.PACK_AB R21, RZ, R21 ;  /* 0x00000015ff15b23e */ /* 0x000fe200000010ff */
[----:B------:R-:W-:Y:S01]  /*0630*/  @!P0 FFMA.FTZ R18, -R4, R18, R15 ;  /* 0x0000001204128223 */ /* 0x000fe2000001010f */
[----:B------:R-:W-:Y:S01]  /*0640*/  @!P2 F2FP.BF16.PACK_AB R19, RZ, R19 ;  /* 0x00000013ff13a23e */ /* 0x000fe200000010ff */
[----:B------:R0:W-:Y:S01]  /*0650*/  @!P4 STG.E.U16 [R2.64+0x80], R20 ;  /* 0x000080140200c986 */ /* 0x0001e2000c101504 */
[----:B------:R-:W-:-:S02]  /*0660*/  @!P1 F2FP.BF16.PACK_AB R17, RZ, R17 ;  /* 0x00000011ff11923e */ /* 0x000fc400000010ff */
        /* <DEDUP_REMOVED lines=10> */
.L_x_4260:
        /* <DEDUP_REMOVED lines=15> */
.L_x_10900:


//--------------------- .text._ZN43_GLOBAL__N__9ae7fba5_10_SoftMax_cu_9f978f6321softmax_warp_backwardIfN3c108BFloat16EfLi7ELb0ELb0EEEvPT0_PKT_S7_iiiPKb --------------------------
	.section	.text._ZN43_GLOBAL__N__9ae7fba5_10_SoftMax_cu_9f978f6321softmax_warp_backwardIfN3c108BFloat16EfLi7ELb0ELb0EEEvPT0_PKT_S7_iiiPKb,"ax",@progbits
	.sectioninfo	@"SHI_REGISTERS=32"
	.align	128
.text._ZN43_GLOBAL__N__9ae7fba5_10_SoftMax_cu_9f978f6321softmax_warp_backwardIfN3c108BFloat16EfLi7ELb0ELb0EEEvPT0_PKT_S7_iiiPKb:
        .type           _ZN43_GLOBAL__N__9ae7fba5_10_SoftMax_cu_9f978f6321softmax_warp_backwardIfN3c108BFloat16EfLi7ELb0ELb0EEEvPT0_PKT_S7_iiiPKb,@function
        .size           _ZN43_GLOBAL__N__9ae7fba5_10_SoftMax_cu_9f978f6321softmax_warp_backwardIfN3c108BFloat16EfLi7ELb0ELb0EEEvPT0_PKT_S7_iiiPKb,(.L_x_10901 - _ZN43_GLOBAL__N__9ae7fba5_10_SoftMax_cu_9f978f6321softmax_warp_backwardIfN3c108BFloat16EfLi7ELb0ELb0EEEvPT0_PKT_S7_iiiPKb)
        .other          _ZN43_GLOBAL__N__9ae7fba5_10_SoftMax_cu_9f978f6321softmax_warp_backwardIfN3c108BFloat16EfLi7ELb0ELb0EEEvPT0_PKT_S7_iiiPKb,@"STO_CUDA_ENTRY STV_DEFAULT"
_ZN43_GLOBAL__N__9ae7fba5_10_SoftMax_cu_9f978f6321softmax_warp_backwardIfN3c108BFloat16EfLi7ELb0ELb0EEEvPT0_PKT_S7_iiiPKb:
[----:B------:R-:W-:Y:S02]  /*0000*/  IMAD.MOV.U32 R1, RZ, RZ, c[0x0][0x28] ;  /* 0x00000a00ff017624 */ /* 0x000fe400078e00ff */
[----:B------:R-:W0:Y:S01]  /*0010*/  S2R R0, SR_CTAID.X ;  /* 0x0000000000007919 */ /* 0x000e220000002500 */
[----:B------:R-:W-:Y:S01]  /*0020*/  IMAD.MOV.U32 R4, RZ, RZ, 0x4 ;  /* 0x00000004ff047424 */ /* 0x000fe200078e00ff */
[----:B------:R-:W-:Y:S01]  /*0030*/  ULDC.64 UR4, c[0x0][0x118] ;  /* 0x0000460000047ab9 */ /* 0x000fe20000000a00 */
[----:B------:R-:W-:Y:S01]  /*0040*/  IMAD.MOV.U32 R22, RZ, RZ, RZ ;  /* 0x000000ffff167224 */ /* 0x000fe200078e00ff */
[----:B------:R-:W0:Y:S01]  /*0050*/  S2R R3, SR_TID.Y ;  /* 0x0000000000037919 */ /* 0x000e220000002200 */
[----:B------:R-:W-:-:S03]  /*0060*/  CS2R R12, SRZ ;  /* 0x00000000000c7805 */ /* 0x000fc6000001ff00 */
        /* <DEDUP_REMOVED lines=8> */
[----:B------:R-:W-:Y:S01]  /*00f0*/  IMAD.WIDE R2, R15, R4, c[0x0][0x168] ;  /* 0x00005a000f027625 */ /* 0x000fe200078e0204 */
[C---:B------:R-:W-:Y:S02]  /*0100*/  LOP3.LUT R21, R24.reuse, 0x40, RZ, 0xfc, !PT ;  /* 0x0000004018157812 */ /* 0x040fe400078efcff */
[----:B------:R-:W-:Y:S02]  /*0110*/  SEL R0, RZ, c[0x0][0x180], !P0 ;  /* 0x00006000ff007a07 */ /* 0x000fe40004000000 */
[----:B------:R-:W-:-:S02]  /*0120*/  LOP3.LUT R20, R24, 0x60, RZ, 0xfc, !PT ;  /* 0x0000006018147812 */ /* 0x000fc400078efcff */
[-C--:B------:R-:W-:Y:S02]  /*0130*/  ISETP.GE.AND P3, PT, R24, R0.reuse, PT ;  /* 0x000000001800720c */ /* 0x080fe40003f66270 */
[-C--:B------:R-:W-:Y:S02]  /*0140*/  ISETP.GE.AND P4, PT, R23, R0.reuse, PT ;  /* 0x000000001700720c */ /* 0x080fe40003f86270 */
[-C--:B------:R-:W-:Y:S02]  /*0150*/  ISETP.GE.AND P5, PT, R21, R0.reuse, PT ;  /* 0x000000001500720c */ /* 0x080fe40003fa6270 */
[----:B------:R-:W-:Y:S01]  /*0160*/  ISETP.GE.AND P2, PT, R20, R0, PT ;  /* 0x000000001400720c */ /* 0x000fe20003f46270 */
[----:B------:R-:W-:-:S06]  /*0170*/  CS2R R10, SRZ ;  /* 0x00000000000a7805 */ /* 0x000fcc000001ff00 */
[----:B------:R0:W2:Y:S04]  /*0180*/  @!P3 LDG.E R22, [R2.64] ;  /* 0x000000040216b981 */ /* 0x0000a8000c1e1900 */
[----:B------:R0:W3:Y:S04]  /*0190*/  @!P4 LDG.E R13, [R2.64+0x80] ;  /* 0x00008004020dc981 */ /* 0x0000e8000c1e1900 */
[----:B------:R0:W4:Y:S04]  /*01a0*/  @!P5 LDG.E R12, [R2.64+0x100] ;  /* 0x00010004020cd981 */ /* 0x000128000c1e1900 */
[----:B------:R0:W4:Y:S01]  /*01b0*/  @!P2 LDG.E R11, [R2.64+0x180] ;  /* 0x00018004020ba981 */ /* 0x000122000c1e1900 */
[----:B------:R-:W-:Y:S01]  /*01c0*/  IMNMX R25, R26, 0x2, PT ;  /* 0x000000021a197817 */ /* 0x000fe20003800200 */
[----:B------:R-:W-:Y:S01]  /*01d0*/  IMAD.MOV.U32 R17, RZ, RZ, c[0x0][0x180] ;  /* 0x00006000ff117624 */ /* 0x000fe200078e00ff */
[----:B------:R-:W-:Y:S01]  /*01e0*/  IADD3 R9, P1, R15, c[0x0][0x180], RZ ;  /* 0x000060000f097a10 */ /* 0x000fe20007f3e0ff */
[----:B------:R-:W-:Y:S01]  /*01f0*/  CS2R R18, SRZ ;  /* 0x0000000000127805 */ /* 0x000fe2000001ff00 */
[----:B------:R-:W-:Y:S01]  /*0200*/  ISETP.GT.AND P0, PT, R25, 0x1, PT ;  /* 0x000000011900780c */ /* 0x000fe20003f04270 */
[----:B------:R-:W-:Y:S01]  /*0210*/  IMAD.WIDE R4, R15, R4, c[0x0][0x170] ;  /* 0x00005c000f047625 */ /* 0x000fe200078e0204 */
[----:B------:R-:W-:-:S02]  /*0220*/  SHF.R.S32.HI R8, RZ, 0x1f, R15 ;  /* 0x0000001fff087819 */ /* 0x000fc4000001140f */
[----:B------:R-:W-:Y:S01]  /*0230*/  SEL R14, RZ, c[0x0][0x180], !P0 ;  /* 0x00006000ff0e7a07 */ /* 0x000fe20004000000 */
[----:B------:R-:W-:Y:S01]  /*0240*/  IMAD.SHL.U32 R28, R9, 0x4, RZ ;  /* 0x00000004091c7824 */ /* 0x000fe200078e00ff */
[----:B------:R-:W-:Y:S01]  /*0250*/  LEA.HI.X.SX32 R6, R17, R8, 0x1, P1 ;  /* 0x0000000811067211 */ /* 0x000fe200008f0eff */
[----:B------:R-:W-:Y:S01]  /*0260*/  IMAD.MOV.U32 R0, RZ, RZ, RZ ;  /* 0x000000ffff007224 */ /* 0x000fe200078e00ff */
[-C--:B------:R-:W-:Y:S01]  /*0270*/  ISETP.GE.AND P0, PT, R24, R14.reuse, PT ;  /* 0x0000000e1800720c */ /* 0x080fe20003f06270 */
[----:B------:R1:W5:Y:S01]  /*0280*/  @!P3 LDG.E R19, [R4.64] ;  /* 0x000000040413b981 */ /* 0x000362000c1e1900 */
[----:B------:R-:W-:Y:S01]  /*0290*/  SHF.L.U64.HI R27, R9, 0x2, R6 ;  /* 0x00000002091b7819 */ /* 0x000fe20000010206 */
[----:B------:R-:W-:Y:S01]  /*02a0*/  IMAD.MOV.U32 R7, RZ, RZ, RZ ;  /* 0x000000ffff077224 */ /* 0x000fe200078e00ff */
[----:B0-----:R-:W-:Y:S01]  /*02b0*/  IADD3 R2, P1, R28, c[0x0][0x168], RZ ;  /* 0x00005a001c027a10 */ /* 0x001fe20007f3e0ff */
[----:B------:R1:W5:Y:S01]  /*02c0*/  @!P2 LDG.E R0, [R4.64+0x180] ;  /* 0x000180040400a981 */ /* 0x000362000c1e1900 */
[----:B------:R-:W-:-:S02]  /*02d0*/  ISETP.GE.AND P3, PT, R23, R14, PT ;  /* 0x0000000e1700720c */ /* 0x000fc40003f66270 */
[-C--:B------:R-:W-:Y:S01]  /*02e0*/  ISETP.GE.AND P2, PT, R21, R14.reuse, PT ;  /* 0x0000000e1500720c */ /* 0x080fe20003f46270 */
[----:B------:R-:W-:Y:S01]  /*02f0*/  CS2R R16, SRZ ;  /* 0x0000000000107805 */ /* 0x000fe2000001ff00 */
[----:B------:R-:W-:Y:S01]  /*0300*/  IADD3.X R3, R27, c[0x0][0x16c], RZ, P1, !PT ;  /* 0x00005b001b037a10 */ /* 0x000fe20000ffe4ff */
[----:B------:R1:W5:Y:S01]  /*0310*/  @!P4 LDG.E R10, [R4.64+0x80] ;  /* 0x00008004040ac981 */ /* 0x000362000c1e1900 */
[----:B------:R-:W-:-:S03]  /*0320*/  ISETP.GE.AND P1, PT, R20, R14, PT ;  /* 0x0000000e1400720c */ /* 0x000fc60003f26270 */
[----:B------:R2:W4:Y:S01]  /*0330*/  @!P0 LDG.E R18, [R2.64] ;  /* 0x0000000402128981 */ /* 0x000522000c1e1900 */
[----:B------:R-:W-:-:S03]  /*0340*/  IMAD.MOV.U32 R14, RZ, RZ, RZ ;  /* 0x000000ffff0e7224 */ /* 0x000fc600078e00ff */
[----:B------:R2:W4:Y:S04]  /*0350*/  @!P3 LDG.E R17, [R2.64+0x80] ;  /* 0x000080040211b981 */ /* 0x000528000c1e1900 */
[----:B------:R2:W4:Y:S04]  /*0360*/  @!P2 LDG.E R16, [R2.64+0x100] ;  /* 0x000100040210a981 */ /* 0x000528000c1e1900 */
[----:B------:R2:W4:Y:S04]  /*0370*/  @!P1 LDG.E R14, [R2.64+0x180] ;  /* 0x00018004020e9981 */ /* 0x000528000c1e1900 */
[----:B------:R1:W5:Y:S02]  /*0380*/  @!P5 LDG.E R7, [R4.64+0x100] ;  /* 0x000100040407d981 */ /* 0x000364000c1e1900 */
[----:B-1----:R-:W-:-:S02]  /*0390*/  IADD3 R4, P4, R28, c[0x0][0x170], RZ ;  /* 0x00005c001c047a10 */ /* 0x002fc40007f9e0ff */
[----:B------:R-:W-:Y:S02]  /*03a0*/  CS2R R28, SRZ ;  /* 0x00000000001c7805 */ /* 0x000fe4000001ff00 */
[----:B------:R-:W-:Y:S01]  /*03b0*/  IADD3.X R5, R27, c[0x0][0x174], RZ, P4, !PT ;  /* 0x00005d001b057a10 */ /* 0x000fe200027fe4ff */
[----:B------:R-:W-:Y:S01]  /*03c0*/  IMAD.MOV.U32 R27, RZ, RZ, RZ ;  /* 0x000000ffff1b7224 */ /* 0x000fe200078e00ff */
[----:B------:R-:W-:Y:S01]  /*03d0*/  ISETP.GE.AND P4, PT, R25, 0x1, PT ;  /* 0x000000011900780c */ /* 0x000fe20003f86270 */
[----:B------:R-:W-:Y:S02]  /*03e0*/  IMAD.MOV.U32 R25, RZ, RZ, RZ ;  /* 0x000000ffff197224 */ /* 0x000fe400078e00ff */
[----:B------:R0:W5:Y:S04]  /*03f0*/  @!P0 LDG.E R29, [R4.64] ;  /* 0x00000004041d8981 */ /* 0x000168000c1e1900 */
[----:B------:R0:W5:Y:S04]  /*0400*/  @!P3 LDG.E R28, [R4.64+0x80] ;  /* 0x00008004041cb981 */ /* 0x000168000c1e1900 */
[----:B------:R0:W5:Y:S04]  /*0410*/  @!P2 LDG.E R27, [R4.64+0x100] ;  /* 0x00010004041ba981 */ /* 0x000168000c1e1900 */
[----:B------:R0:W5:Y:S01]  /*0420*/  @!P1 LDG.E R25, [R4.64+0x180] ;  /* 0x0001800404199981 */ /* 0x000162000c1e1900 */
[----:B--2---:R-:W-:-:S04]  /*0430*/  FADD.FTZ R2, RZ, R22 ;  /* 0x00000016ff027221 */ /* 0x004fc80000010000 */
[----:B---3--:R-:W-:-:S04]  /*0440*/  FADD.FTZ R3, R2, R13 ;  /* 0x0000000d02037221 */ /* 0x008fc80000010000 */
[----:B----4-:R-:W-:-:S04]  /*0450*/  FADD.FTZ R2, R3, R12 ;  /* 0x0000000c03027221 */ /* 0x010fc80000010000 */
[----:B------:R-:W-:-:S05]  /*0460*/  FADD.FTZ R2, R2, R11 ;  /* 0x0000000b02027221 */ /* 0x000fca0000010000 */
[----:B------:R-:W1:Y:S02]  /*0470*/  SHFL.BFLY PT, R3, R2, 0x10, 0x1f ;  /* 0x0e001f0002037f89 */ /* 0x000e6400000e0000 */
[----:B-1----:R-:W-:Y:S02]  /*0480*/  FADD.FTZ R2, R2, R3 ;  /* 0x0000000302027221 */ /* 0x002fe40000010000 */
[----:B------:R-:W-:-:S04]  /*0490*/  FADD.FTZ R3, RZ, R18 ;  /* 0x00000012ff037221 */ /* 0x000fc80000010000 */
[----:B------:R-:W-:-:S04]  /*04a0*/  FADD.FTZ R3, R3, R17 ;  /* 0x0000001103037221 */ /* 0x000fc80000010000 */
[----:B------:R-:W-:-:S04]  /*04b0*/  FADD.FTZ R3, R3, R16 ;  /* 0x0000001003037221 */ /* 0x000fc80000010000 */
[----:B------:R-:W-:Y:S01]  /*04c0*/  FADD.FTZ R3, R3, R14 ;  /* 0x0000000e03037221 */ /* 0x000fe20000010000 */
[----:B0-----:R-:W-:Y:S04]  /*04d0*/  SHFL.BFLY PT, R5, R2, 0x8, 0x1f ;  /* 0x0d001f0002057f89 */ /* 0x001fe800000e0000 */
[----:B------:R-:W0:Y:S02]  /*04e0*/  SHFL.BFLY PT, R4, R3, 0x10, 0x1f ;  /* 0x0e001f0003047f89 */ /* 0x000e2400000e0000 */
[----:B0-----:R-:W-:Y:S02]  /*04f0*/  FADD.FTZ R3, R3, R4 ;  /* 0x0000000403037221 */ /* 0x001fe40000010000 */
[----:B------:R-:W-:-:S03]  /*0500*/  FADD.FTZ R4, R2, R5 ;  /* 0x0000000502047221 */ /* 0x000fc60000010000 */
[----:B------:R-:W0:Y:S04]  /*0510*/  SHFL.BFLY PT, R5, R3, 0x8, 0x1f ;  /* 0x0d001f0003057f89 */ /* 0x000e2800000e0000 */
[----:B------:R-:W1:Y:S01]  /*0520*/  SHFL.BFLY PT, R2, R4, 0x4, 0x1f ;  /* 0x0c801f0004027f89 */ /* 0x000e6200000e0000 */
[----:B0-----:R-:W-:Y:S02]  /*0530*/  FADD.FTZ R5, R3, R5 ;  /* 0x0000000503057221 */ /* 0x001fe40000010000 */
[----:B-1----:R-:W-:-:S03]  /*0540*/  FADD.FTZ R2, R4, R2 ;  /* 0x0000000204027221 */ /* 0x002fc60000010000 */
[----:B------:R-:W0:Y:S02]  /*0550*/  SHFL.BFLY PT, R4, R5, 0x4, 0x1f ;  /* 0x0c801f0005047f89 */ /* 0x000e2400000e0000 */
[----:B0-----:R-:W-:Y:S02]  /*0560*/  FADD.FTZ R5, R5, R4 ;  /* 0x0000000405057221 */ /* 0x001fe40000010000 */
[----:B------:R-:W0:Y:S02]  /*0570*/  SHFL.BFLY PT, R4, R2, 0x2, 0x1f ;  /* 0x0c401f0002047f89 */ /* 0x000e2400000e0000 */
[----:B0-----:R-:W-:Y:S02]  /*0580*/  FADD.FTZ R2, R2, R4 ;  /* 0x0000000402027221 */ /* 0x001fe40000010000 */
[----:B------:R-:W0:Y:S04]  /*0590*/  SHFL.BFLY PT, R4, R5, 0x2, 0x1f ;  /* 0x0c401f0005047f89 */ /* 0x000e2800000e0000 */
[----:B------:R-:W1:Y:S01]  /*05a0*/  SHFL.BFLY PT, R3, R2, 0x1, 0x1f ;  /* 0x0c201f0002037f89 */ /* 0x000e6200000e0000 */
[----:B0-----:R-:W-:-:S05]  /*05b0*/  FADD.FTZ R4, R5, R4 ;  /* 0x0000000405047221 */ /* 0x001fca0000010000 */
[----:B------:R-:W0:Y:S01]  /*05c0*/  SHFL.BFLY PT, R5, R4, 0x1, 0x1f ;  /* 0x0c201f0004057f89 */ /* 0x000e2200000e0000 */
[----:B-1----:R-:W-:Y:S02]  /*05d0*/  FADD.FTZ R3, R2, R3 ;  /* 0x0000000302037221 */ /* 0x002fe40000010000 */
[----:B0-----:R-:W-:Y:S01]  /*05e0*/  FADD.FTZ R4, R4, R5 ;  /* 0x0000000504047221 */ /* 0x001fe20000010000 */
[----:B------:R-:W-:Y:S06]  /*05f0*/  @!P4 EXIT ;  /* 0x000000000000c94d */ /* 0x000fec0003800000 */
[----:B------:R-:W-:Y:S02]  /*0600*/  ISETP.GE.AND P3, PT, R24, c[0x0][0x180], PT ;  /* 0x0000600018007a0c */ /* 0x000fe40003f66270 */
[----:B------:R-:W-:Y:S02]  /*0610*/  ISETP.GE.AND P2, PT, R23, c[0x0][0x180], PT ;  /* 0x0000600017007a0c */ /* 0x000fe40003f46270 */
[----:B------:R-:W-:Y:S02]  /*0620*/  ISETP.GE.AND P1, PT, R21, c[0x0][0x180], PT ;  /* 0x0000600015007a0c */ /* 0x000fe40003f26270 */
[----:B------:R-:W-:-:S02]  /*0630*/  ISETP.GE.AND P0, PT, R20, c[0x0][0x180], PT ;  /* 0x0000600014007a0c */ /* 0x000fc40003f06270 */
[----:B------:R-:W-:Y:S02]  /*0640*/  ISETP.GE.AND P4, PT, R26, 0x2, PT ;  /* 0x000000021a00780c */ /* 0x000fe40003f86270 */
[----:B------:R-:W-:-:S03]  /*0650*/  LEA R2, P5, R15, c[0x0][0x160], 0x1 ;  /* 0x000058000f027a11 */ /* 0x000fc600078a08ff */
[C---:B-----5:R-:W-:Y:S02]  /*0660*/  @!P3 FFMA.FTZ R19, R3.reuse, -R19, R22 ;  /* 0x800000130313b223 */ /* 0x060fe40000010016 */
[C---:B------:R-:W-:Y:S02]  /*0670*/  @!P2 FFMA.FTZ R10, R3.reuse, -R10, R13 ;  /* 0x8000000a030aa223 */ /* 0x040fe4000001000d */
[C---:B------:R-:W-:Y:S01]  /*0680*/  @!P1 FFMA.FTZ R7, R3.reuse, -R7, R12 ;  /* 0x8000000703079223 */ /* 0x040fe2000001000c */
[----:B------:R-:W-:Y:S01]  /*0690*/  @!P3 F2FP.BF16.PACK_AB R19, RZ, R19 ;  /* 0x00000013ff13b23e */ /* 0x000fe200000010ff */
[----:B------:R-:W-:Y:S01]  /*06a0*/  @!P0 FFMA.FTZ R0, R3, -R0, R11 ;  /* 0x8000000003008223 */ /* 0x000fe2000001000b */
[----:B------:R-:W-:Y:S02]  /*06b0*/  LEA.HI.X R3, R15, c[0x0][0x164], R8, 0x1, P5 ;  /* 0x000059000f037a11 */ /* 0x000fe400028f0c08 */
[----:B------:R-:W-:Y:S02]  /*06c0*/  @!P2 F2FP.BF16.PACK_AB R10, RZ, R10 ;  /* 0x0000000aff0aa23e */ /* 0x000fe400000010ff */
[----:B------:R-:W-:Y:S01]  /*06d0*/  @!P1 F2FP.BF16.PACK_AB R7, RZ, R7 ;  /* 0x00000007ff07923e */ /* 0x000fe200000010ff */
[----:B------:R0:W-:Y:S01]  /*06e0*/  @!P3 STG.E.U16 [R2.64], R19 ;  /* 0x000000130200b986 */ /* 0x0001e2000c101504 */
[----:B------:R-:W-:-:S03]  /*06f0*/  @!P0 F2FP.BF16.PACK_AB R0, RZ, R0 ;  /* 0x00000000ff00823e */ /* 0x000fc600000010ff */
[----:B------:R0:W-:Y:S04]  /*0700*/  @!P2 STG.E.U16 [R2.64+0x40], R10 ;  /* 0x0000400a0200a986 */ /* 0x0001e8000c101504 */
[----:B------:R0:W-:Y:S04]  /*0710*/  @!P1 STG.E.U16 [R2.64+0x80], R7 ;  /* 0x0000800702009986 */ /* 0x0001e8000c101504 */
[----:B------:R0:W-:Y:S01]  /*0720*/  @!P0 STG.E.U16 [R2.64+0xc0], R0 ;  /* 0x0000c00002008986 */ /* 0x0001e2000c101504 */
[----:B------:R-:W-:Y:S05]  /*0730*/  @!P4 EXIT ;  /* 0x000000000000c94d */ /* 0x000fea0003800000 */
[C---:B------:R-:W-:Y:S01]  /*0740*/  @!P3 FFMA.FTZ R29, R4.reuse, -R29, R18 ;  /* 0x8000001d041db223 */ /* 0x040fe20000010012 */
[----:B0-----:R-:W-:Y:S01]  /*0750*/  LEA R2, P4, R9, c[0x0][0x160], 0x1 ;  /* 0x0000580009027a11 */ /* 0x001fe200078808ff */
[----:B------:R-:W-:-:S02]  /*0760*/  @!P2 FFMA.FTZ R28, R4, -R28, R17 ;  /* 0x8000001c041ca223 */ /* 0x000fc40000010011 */
[----:B------:R-:W-:Y:S01]  /*0770*/  @!P1 FFMA.FTZ R27, R4, -R27, R16 ;  /* 0x8000001b041b9223 */ /* 0x000fe20000010010 */
[----:B------:R-:W-:Y:S02]  /*0780*/  @!P3 F2FP.BF16.PACK_AB R29, RZ, R29 ;  /* 0x0000001dff1db23e */ /* 0x000fe400000010ff */
[----:B------:R-:W-:Y:S02]  /*0790*/  @!P2 F2FP.BF16.PACK_AB R28, RZ, R28 ;  /* 0x0000001cff1ca23e */ /* 0x000fe400000010ff */
[----:B------:R-:W-:Y:S02]  /*07a0*/  @!P1 F2FP.BF16.PACK_AB R27, RZ, R27 ;  /* 0x0000001bff1b923e */ /* 0x000fe400000010ff */
[----:B------:R-:W-:-:S05]  /*07b0*/  LEA.HI.X R3, R9, c[0x0][0x164], R6, 0x1, P4 ;  /* 0x0000590009037a11 */ /* 0x000fca00020f0c06 */
[----:B------:R0:W-:Y:S04]  /*07c0*/  @!P3 STG.E.U16 [R2.64], R29 ;  /* 0x0000001d0200b986 */ /* 0x0001e8000c101504 */
[----:B------:R0:W-:Y:S04]  /*07d0*/  @!P2 STG.E.U16 [R2.64+0x40], R28 ;  /* 0x0000401c0200a986 */ /* 0x0001e8000c101504 */
[----:B------:R0:W-:Y:S01]  /*07e0*/  @!P1 STG.E.U16 [R2.64+0x80], R27 ;  /* 0x0000801b02009986 */ /* 0x0001e2000c101504 */
[----:B------:R-:W-:Y:S05]  /*07f0*/  @P0 EXIT ;  /* 0x000000000000094d */ /* 0x000fea0003800000 */
[----:B------:R-:W-:-:S05]  /*0800*/  FFMA.FTZ R25, R4, -R25, R14 ;  /* 0x8000001904197223 */ /* 0x000fca000001000e */
[----:B------:R-:W-:-:S05]  /*0810*/  F2FP.BF16.PACK_AB R25, RZ, R25 ;  /* 0x00000019ff19723e */ /* 0x000fca00000010ff */
[----:B------:R-:W-:Y:S01]  /*0820*/  STG.E.U16 [R2.64+0xc0], R25 ;  /* 0x0000c01902007986 */ /* 0x000fe2000c101504 */
[----:B------:R-:W-:Y:S05]  /*0830*/  EXIT ;  /* 0x000000000000794d */ /* 0x000fea0003800000 */
.L_x_4261:
        /* <DEDUP_REMOVED lines=12> */
.L_x_10901:


//--------------------- .text._ZN43_GLOBAL__N__9ae7fba5_10_SoftMax_cu_9f978f6321softmax_warp_backwardIfN3c108BFloat16EfLi6ELb0ELb0EEEvPT0_PKT_S7_iiiPKb --------------------------
	.section	.text._ZN43_GLOBAL__N__9ae7fba5_10_SoftMax_cu_9f978f6321softmax_warp_backwardIfN3c108BFloat16EfLi6ELb0ELb0EEEvPT0_PKT_S7_iiiPKb,"ax",@progbits
	.sectioninfo	@"SHI_REGISTERS=30"
	.align	128
.text._ZN43_GLOBAL__N__9ae7fba5_10_SoftMax_cu_9f978f6321softmax_warp_backwardIfN3c108BFloat16EfLi6ELb0ELb0EEEvPT0_PKT_S7_iiiPKb:
        .type           _ZN43_GLOBAL__N__9ae7fba5_10_SoftMax_cu_9f978f6321softmax_warp_backwardIfN3c108BFloat16EfLi6ELb0ELb0EEEvPT0_PKT_S7_iiiPKb,@function
        .size           _ZN43_GLOBAL__N__9ae7fba5_10_SoftMax_cu_9f978f6321softmax_warp_backwardIfN3c108BFloat16EfLi6ELb0ELb0EEEvPT0_PKT_S7_iiiPKb,(.L_x_10902 - _ZN43_GLOBAL__N__9ae7fba5_10_SoftMax_cu_9f978f6321softmax_warp_backwardIfN3c108BFloat16EfLi6ELb0ELb0EEEvPT0_PKT_S7_iiiPKb)
        .other          _ZN43_GLOBAL__N__9ae7fba5_10_SoftMax_cu_9f978f6321softmax_warp_backwardIfN3c108BFloat16EfLi6ELb0ELb0EEEvPT0_PKT_S7_iiiPKb,@"STO_CUDA_ENTRY STV_DEFAULT"
_ZN43_GLOBAL__N__9ae7fba5_10_SoftMax_cu_9f978f6321softmax_warp_backwardIfN3c108BFloat16EfLi6ELb0ELb0EEEvPT0_PKT_S7_iiiPKb:
[----:B------:R-:W-:Y:S02]  /*0000*/  IMAD.MOV.U32 R1, RZ, RZ, c[0x0][0x28] ;  /* 0x00000a00ff017624 */ /* 0x000fe400078e00ff */
[----:B------:R-:W0:Y:S01]  /*0010*/  S2R R0, SR_CTAID.X ;  /* 0x0000000000007919 */ /* 0x000e220000002500 */
[----:B------:R-:W-:Y:S01]  /*0020*/  IMAD.MOV.U32 R6, RZ, RZ, c[0x0][0x180] ;  /* 0x00006000ff067624 */ /* 0x000fe200078e00ff */
[----:B------:R-:W-:Y:S01]  /*0030*/  CS2R R12, SRZ ;  /* 0x00000000000c7805 */ /* 0x000fe2000001ff00 */
[----:B------:R-:W-:Y:S01]  /*0040*/  IMAD.MOV.U32 R7, RZ, RZ, 0x4 ;  /* 0x00000004ff077424 */ /* 0x000fe200078e00ff */
[----:B------:R-:W0:Y:S01]  /*0050*/  S2R R3, SR_TID.Y ;  /* 0x0000000000037919 */ /* 0x000e220000002200 */
[----:B------:R-:W-:Y:S01]  /*0060*/  ULDC.64 UR4, c[0x0][0x118] ;  /* 0x0000460000047ab9 */ /* 0x000fe20000000a00 */
[----:B------:R-:W-:Y:S02]  /*0070*/  CS2R R14, SRZ ;  /* 0x00000000000e7805 */ /* 0x000fe4000001ff00 */
[----:B------:R-:W1:Y:S01]  /*0080*/  S2R R8, SR_TID.X ;  /* 0x0000000000087919 */ /* 0x000e620000002100 */
[----:B0-----:R-:W-:-:S04]  /*0090*/  IMAD R0, R0, c[0x0][0x4], R3 ;  /* 0x0000010000007a24 */ /* 0x001fc800078e0203 */
[----:B------:R-:W-:Y:S01]  /*00a0*/  IMAD.SHL.U32 R3, R0, 0x2, RZ ;  /* 0x0000000200037824 */ /* 0x000fe200078e00ff */
[----:B-1----:R-:W-:-:S04]  /*00b0*/  LOP3.LUT R8, R8, 0x1f, RZ, 0xc0, !PT ;  /* 0x0000001f08087812 */ /* 0x002fc800078ec0ff */
[C---:B------:R-:W-:Y:S01]  /*00c0*/  IADD3 R22, -R3.reuse, c[0x0][0x178], RZ ;  /* 0x00005e0003167a10 */ /* 0x040fe20007ffe1ff */
[----:B------:R-:W-:Y:S01]  /*00d0*/  IMAD R4, R3, c[0x0][0x17c], R8 ;  /* 0x00005f0003047a24 */ /* 0x000fe200078e0208 */
[----:B------:R-:W-:Y:S02]  /*00e0*/  LOP3.LUT R9, R8, 0x20, RZ, 0xfc, !PT ;  /* 0x0000002008097812 */ /* 0x000fe400078efcff */
[C---:B------:R-:W-:Y:S01]  /*00f0*/  ISETP.GT.AND P0, PT, R22.reuse, RZ, PT ;  /* 0x000000ff1600720c */ /* 0x040fe20003f04270 */
[----:B------:R-:W-:Y:S01]  /*0100*/  IMAD.MOV.U32 R10, RZ, RZ, RZ ;  /* 0x000000ffff0a7224 */ /* 0x000fe200078e00ff */
[----:B------:R-:W-:Y:S01]  /*0110*/  IMNMX R23, R22, 0x2, PT ;  /* 0x0000000216177817 */ /* 0x000fe20003800200 */
[----:B------:R-:W-:Y:S01]  /*0120*/  IMAD.WIDE R18, R4, R7, c[0x0][0x168] ;  /* 0x00005a0004127625 */ /* 0x000fe200078e0207 */
[----:B------:R-:W-:Y:S02]  /*0130*/  SEL R0, RZ, c[0x0][0x180], !P0 ;  /* 0x00006000ff007a07 */ /* 0x000fe40004000000 */
[----:B------:R-:W-:-:S02]  /*0140*/  ISETP.GT.AND P2, PT, R23, 0x1, PT ;  /* 0x000000011700780c */ /* 0x000fc40003f44270 */
[-C--:B------:R-:W-:Y:S02]  /*0150*/  ISETP.GE.AND P0, PT, R8, R0.reuse, PT ;  /* 0x000000000800720c */ /* 0x080fe40003f06270 */
[----:B------:R-:W-:Y:S02]  /*0160*/  ISETP.GE.AND P1, PT, R9, R0, PT ;  /* 0x000000000900720c */ /* 0x000fe40003f26270 */
[----:B------:R-:W-:Y:S02]  /*0170*/  SEL R2, RZ, c[0x0][0x180], !P2 ;  /* 0x00006000ff027a07 */ /* 0x000fe40005000000 */
[----:B------:R-:W-:Y:S02]  /*0180*/  IADD3 R0, P4, R4, c[0x0][0x180], RZ ;  /* 0x0000600004007a10 */ /* 0x000fe40007f9e0ff */
[----:B------:R-:W-:Y:S02]  /*0190*/  SHF.R.S32.HI R11, RZ, 0x1f, R4 ;  /* 0x0000001fff0b7819 */ /* 0x000fe40000011404 */
[----:B------:R-:W-:-:S02]  /*01a0*/  ISETP.GE.AND P3, PT, R8, R2, PT ;  /* 0x000000020800720c */ /* 0x000fc40003f66270 */
[----:B------:R-:W-:Y:S01]  /*01b0*/  ISETP.GE.AND P2, PT, R9, R2, PT ;  /* 0x000000020900720c */ /* 0x000fe20003f46270 */
[----:B------:R-:W-:Y:S01]  /*01c0*/  IMAD.SHL.U32 R2, R0, 0x4, RZ ;  /* 0x0000000400027824 */ /* 0x000fe200078e00ff */
[----:B------:R-:W-:Y:S01]  /*01d0*/  LEA.HI.X.SX32 R5, R6, R11, 0x1, P4 ;  /* 0x0000000b06057211 */ /* 0x000fe200020f0eff */
[----:B------:R0:W2:Y:S03]  /*01e0*/  @!P0 LDG.E R13, [R18.64] ;  /* 0x00000004120d8981 */ /* 0x0000a6000c1e1900 */
[----:B------:R-:W-:Y:S01]  /*01f0*/  SHF.L.U64.HI R3, R0, 0x2, R5 ;  /* 0x0000000200037819 */ /* 0x000fe20000010205 */
[----:B------:R0:W3:Y:S01]  /*0200*/  @!P1 LDG.E R14, [R18.64+0x80] ;  /* 0x00008004120e9981 */ /* 0x0000e2000c1e1900 */
[----:B------:R-:W-:-:S04]  /*0210*/  IADD3 R20, P4, R2, c[0x0][0x168], RZ ;  /* 0x00005a0002147a10 */ /* 0x000fc80007f9e0ff */
[----:B------:R-:W-:-:S05]  /*0220*/  IADD3.X R21, R3, c[0x0][0x16c], RZ, P4, !PT ;  /* 0x00005b0003157a10 */ /* 0x000fca00027fe4ff */
[----:B------:R2:W4:Y:S04]  /*0230*/  @!P3 LDG.E R10, [R20.64] ;  /* 0x00000004140ab981 */ /* 0x000528000c1e1900 */
[----:B------:R2:W4:Y:S01]  /*0240*/  @!P2 LDG.E R12, [R20.64+0x80] ;  /* 0x00008004140ca981 */ /* 0x000522000c1e1900 */
[----:B------:R-:W-:Y:S01]  /*0250*/  CS2R R16, SRZ ;  /* 0x0000000000107805 */ /* 0x000fe2000001ff00 */
[----:B------:R-:W-:-:S05]  /*0260*/  IMAD.WIDE R6, R4, R7, c[0x0][0x170] ;  /* 0x00005c0004067625 */ /* 0x000fca00078e0207 */
[----:B------:R1:W5:Y:S04]  /*0270*/  @!P0 LDG.E R16, [R6.64] ;  /* 0x0000000406108981 */ /* 0x000368000c1e1900 */
[----:B------:R1:W5:Y:S01]  /*0280*/  @!P1 LDG.E R17, [R6.64+0x80] ;  /* 0x0000800406119981 */ /* 0x000362000c1e1900 */
[----:B------:R-:W-:Y:S01]  /*0290*/  IADD3 R2, P0, R2, c[0x0][0x170], RZ ;  /* 0x00005c0002027a10 */ /* 0x000fe20007f1e0ff */
[----:B0-----:R-:W-:-:S03]  /*02a0*/  IMAD.MOV.U32 R19, RZ, RZ, RZ ;  /* 0x000000ffff137224 */ /* 0x001fc600078e00ff */
[----:B------:R-:W-:-:S05]  /*02b0*/  IADD3.X R3, R3, c[0x0][0x174], RZ, P0, !PT ;  /* 0x00005d0003037a10 */ /* 0x000fca00007fe4ff */
[----:B------:R0:W5:Y:S04]  /*02c0*/  @!P3 LDG.E R19, [R2.64] ;  /* 0x000000040213b981 */ /* 0x000168000c1e1900 */
[----:B------:R0:W5:Y:S01]  /*02d0*/  @!P2 LDG.E R15, [R2.64+0x80] ;  /* 0x00008004020fa981 */ /* 0x000162000c1e1900 */
[----:B------:R-:W-:Y:S01]  /*02e0*/  ISETP.GE.AND P0, PT, R23, 0x1, PT ;  /* 0x000000011700780c */ /* 0x000fe20003f06270 */
[----:B--2---:R-:W-:-:S04]  /*02f0*/  FADD.FTZ R21, RZ, R13 ;  /* 0x0000000dff157221 */ /* 0x004fc80000010000 */
[----:B---3--:R-:W-:Y:S02]  /*0300*/  FADD.FTZ R21, R21, R14 ;  /* 0x0000000e15157221 */ /* 0x008fe40000010000 */
[----:B----4-:R-:W-:-:S04]  /*0310*/  FADD.FTZ R25, RZ, R10 ;  /* 0x0000000aff197221 */ /* 0x010fc80000010000 */
[----:B------:R-:W-:Y:S01]  /*0320*/  FADD.FTZ R25, R25, R12 ;  /* 0x0000000c19197221 */ /* 0x000fe20000010000 */
[----:B------:R-:W2:Y:S04]  /*0330*/  SHFL.BFLY PT, R18, R21, 0x10, 0x1f ;  /* 0x0e001f0015127f89 */ /* 0x000ea800000e0000 */
[----:B-1----:R-:W1:Y:S01]  /*0340*/  SHFL.BFLY PT, R6, R25, 0x10, 0x1f ;  /* 0x0e001f0019067f89 */ /* 0x002e6200000e0000 */
[----:B--2---:R-:W-:Y:S02]  /*0350*/  FADD.FTZ R18, R21, R18 ;  /* 0x0000001215127221 */ /* 0x004fe40000010000 */
[----:B-1----:R-:W-:-:S03]  /*0360*/  FADD.FTZ R6, R25, R6 ;  /* 0x0000000619067221 */ /* 0x002fc60000010000 */
[----:B------:R-:W1:Y:S04]  /*0370*/  SHFL.BFLY PT, R7, R18, 0x8, 0x1f ;  /* 0x0d001f0012077f89 */ /* 0x000e6800000e0000 */
[----:B------:R-:W2:Y:S01]  /*0380*/  SHFL.BFLY PT, R27, R6, 0x8, 0x1f ;  /* 0x0d001f00061b7f89 */ /* 0x000ea200000e0000 */
[----:B-1----:R-:W-:Y:S02]  /*0390*/  FADD.FTZ R7, R18, R7 ;  /* 0x0000000712077221 */ /* 0x002fe40000010000 */
[----:B--2---:R-:W-:-:S03]  /*03a0*/  FADD.FTZ R27, R6, R27 ;  /* 0x0000001b061b7221 */ /* 0x004fc60000010000 */
[----:B0-----:R-:W0:Y:S04]  /*03b0*/  SHFL.BFLY PT, R2, R7, 0x4, 0x1f ;  /* 0x0c801f0007027f89 */ /* 0x001e2800000e0000 */
        /* <DEDUP_REMOVED lines=11> */
[----:B-1----:R-:W-:Y:S01]  /*0470*/  FADD.FTZ R6, R3, R6 ;  /* 0x0000000603067221 */ /* 0x002fe20000010000 */
[----:B------:R-:W-:Y:S01]  /*0480*/  ISETP.GE.AND P2, PT, R9, c[0x0][0x180], PT ;  /* 0x0000600009007a0c */ /* 0x000fe20003f46270 */
[----:B--2---:R-:W-:Y:S01]  /*0490*/  FADD.FTZ R18, R21, R18 ;  /* 0x0000001215127221 */ /* 0x004fe20000010000 */
[----:B------:R-:W-:Y:S02]  /*04a0*/  ISETP.GE.AND P0, PT, R22, 0x2, PT ;  /* 0x000000021600780c */ /* 0x000fe40003f06270 */
[----:B------:R-:W-:-:S04]  /*04b0*/  LEA R2, P3, R4, c[0x0][0x160], 0x1 ;  /* 0x0000580004027a11 */ /* 0x000fc800078608ff */
[----:B0-----:R-:W-:-:S03]  /*04c0*/  LEA.HI.X R3, R4, c[0x0][0x164], R11, 0x1, P3 ;  /* 0x0000590004037a11 */ /* 0x001fc600018f0c0b */
[C---:B-----5:R-:W-:Y:S02]  /*04d0*/  @!P1 FFMA.FTZ R16, R6.reuse, -R16, R13 ;  /* 0x8000001006109223 */ /* 0x060fe4000001000d */
[----:B------:R-:W-:-:S03]  /*04e0*/  @!P2 FFMA.FTZ R17, R6, -R17, R14 ;  /* 0x800000110611a223 */ /* 0x000fc6000001000e */
[----:B------:R-:W-:Y:S02]  /*04f0*/  @!P1 F2FP.BF16.PACK_AB R16, RZ, R16 ;  /* 0x00000010ff10923e */ /* 0x000fe400000010ff */
[----:B------:R-:W-:-:S03]  /*0500*/  @!P2 F2FP.BF16.PACK_AB R17, RZ, R17 ;  /* 0x00000011ff11a23e */ /* 0x000fc600000010ff */
[----:B------:R0:W-:Y:S04]  /*0510*/  @!P1 STG.E.U16 [R2.64], R16 ;  /* 0x0000001002009986 */ /* 0x0001e8000c101504 */
[----:B------:R0:W-:Y:S01]  /*0520*/  @!P2 STG.E.U16 [R2.64+0x40], R17 ;  /* 0x000040110200a986 */ /* 0x0001e2000c101504 */
[----:B------:R-:W-:Y:S05]  /*0530*/  @!P0 EXIT ;  /* 0x000000000000894d */ /* 0x000fea0003800000 */
[----:B------:R-:W-:Y:S01]  /*0540*/  @!P1 FFMA.FTZ R19, R18, -R19, R10 ;  /* 0x8000001312139223 */ /* 0x000fe2000001000a */
[----:B0-----:R-:W-:-:S04]  /*0550*/  LEA R2, P0, R0, c[0x0][0x160], 0x1 ;  /* 0x0000580000027a11 */ /* 0x001fc800078008ff */
[----:B------:R-:W-:Y:S02]  /*0560*/  @!P1 F2FP.BF16.PACK_AB R19, RZ, R19 ;  /* 0x00000013ff13923e */ /* 0x000fe400000010ff */
[----:B------:R-:W-:-:S05]  /*0570*/  LEA.HI.X R3, R0, c[0x0][0x164], R5, 0x1, P0 ;  /* 0x0000590000037a11 */ /* 0x000fca00000f0c05 */
[----:B------:R0:W-:Y:S01]  /*0580*/  @!P1 STG.E.U16 [R2.64], R19 ;  /* 0x0000001302009986 */ /* 0x0001e2000c101504 */
[----:B------:R-:W-:Y:S05]  /*0590*/  @P2 EXIT ;  /* 0x000000000000294d */ /* 0x000fea0003800000 */
[----:B------:R-:W-:-:S05]  /*05a0*/  FFMA.FTZ R15, R18, -R15, R12 ;  /* 0x8000000f120f7223 */ /* 0x000fca000001000c */
[----:B------:R-:W-:-:S05]  /*05b0*/  F2FP.BF16.PACK_AB R15, RZ, R15 ;  /* 0x0000000fff0f723e */ /* 0x000fca00000010ff */
[----:B------:R-:W-:Y:S01]  /*05c0*/  STG.E.U16 [R2.64+0x40], R15 ;  /* 0x0000400f02007986 */ /* 0x000fe2000c101504 */
[----:B------:R-:W-:Y:S05]  /*05d0*/  EXIT ;  /* 0x000000000000794d */ /* 0x000fea0003800000 */
.L_x_4262:
        /* <DEDUP_REMOVED lines=10> */
.L_x_10902:


//--------------------- .text._ZN43_GLOBAL__N__9ae7fba5_10_SoftMax_cu_9f978f6321softmax_warp_backwardIfN3c108BFloat16EfLi5ELb0ELb0EEEvPT0_PKT_S7_iiiPKb --------------------------
	.section	.text._ZN43_GLOBAL__N__9ae7fba5_10_SoftMax_cu_9f978f6321softmax_warp_backwardIfN3c108BFloat16EfLi5ELb0ELb0EEEvPT0_PKT_S7_iiiPKb,"ax",@progbits
	.sectioninfo	@"SHI_REGISTERS=21"
	.align	128
.text._ZN43_GLOBAL__N__9ae7fba5_10_SoftMax_cu_9f978f6321softmax_warp_backwardIfN3c108BFloat16EfLi5ELb0ELb0EEEvPT0_PKT_S7_iiiPKb:
        .type           _ZN43_GLOBAL__N__9ae7fba5_10_SoftMax_cu_9f978f6321softmax_warp_backwardIfN3c108BFloat16EfLi5ELb0ELb0EEEvPT0_PKT_S7_iiiPKb,@function
        .size           _ZN43_GLOBAL__N__9ae7fba5_10_SoftMax_cu_9f978f6321softmax_warp_backwardIfN3c108BFloat16EfLi5ELb0ELb0EEEvPT0_PKT_S7_iiiPKb,(.L_x_10903 - _ZN43_GLOBAL__N__9ae7fba5_10_SoftMax_cu_9f978f6321softmax_warp_backwardIfN3c108BFloat16EfLi5ELb0ELb0EEEvPT0_PKT_S7_iiiPKb)
        .other          _ZN43_GLOBAL__N__9ae7fba5_10_SoftMax_cu_9f978f6321softmax_warp_backwardIfN3c108BFloat16EfLi5ELb0ELb0EEEvPT0_PKT_S7_iiiPKb,@"STO_CUDA_ENTRY STV_DEFAULT"
_ZN43_GLOBAL__N__9ae7fba5_10_SoftMax_cu_9f978f6321softmax_warp_backwardIfN3c108BFloat16EfLi5ELb0ELb0EEEvPT0_PKT_S7_iiiPKb:
[----:B------:R-:W-:Y:S02]  /*0000*/  IMAD.MOV.U32 R1, RZ, RZ, c[0x0][0x28] ;  /* 0x00000a00ff017624 */ /* 0x000fe400078e00ff */
[----:B------:R-:W0:Y:S01]  /*0010*/  S2R R0, SR_CTAID.X ;  /* 0x0000000000007919 */ /* 0x000e220000002500 */
[----:B------:R-:W-:-:S03]  /*0020*/  ULDC.64 UR4, c[0x0][0x118] ;  /* 0x0000460000047ab9 */ /* 0x000fc60000000a00 */
        /* <DEDUP_REMOVED lines=16> */
[C---:B------:R-:W-:Y:S01]  /*0130*/  @!P1 SHF.L.U64.HI R7, R2.reuse, 0x2, R3 ;  /* 0x0000000202079819 */ /* 0x040fe20000010203 */
[----:B------:R-:W-:Y:S01]  /*0140*/  @!P0 IMAD.MOV.U32 R4, RZ, RZ, c[0x0][0x180] ;  /* 0x00006000ff048624 */ /* 0x000fe200078e00ff */
[----:B------:R-:W-:Y:S02]  /*0150*/  @!P0 IADD3 R6, P3, R2, c[0x0][0x180], RZ ;  /* 0x0000600002068a10 */ /* 0x000fe40007f7e0ff */
[----:B------:R-:W-:Y:S02]  /*0160*/  @!P1 IADD3 R8, P2, R10, c[0x0][0x168], RZ ;  /* 0x00005a000a089a10 */ /* 0x000fe40007f5e0ff */
[----:B------:R-:W-:Y:S01]  /*0170*/  @!P0 LEA.HI.X.SX32 R5, R4, R3, 0x1, P3 ;  /* 0x0000000304058211 */ /* 0x000fe200018f0eff */
[C---:B------:R-:W-:Y:S01]  /*0180*/  @!P0 IMAD.SHL.U32 R14, R6.reuse, 0x4, RZ ;  /* 0x00000004060e8824 */ /* 0x040fe200078e00ff */
[----:B------:R-:W-:Y:S01]  /*0190*/  @!P1 IADD3.X R9, R7, c[0x0][0x16c], RZ, P2, !PT ;  /* 0x00005b0007099a10 */ /* 0x000fe200017fe4ff */
[----:B------:R-:W-:Y:S01]  /*01a0*/  IMAD.MOV.U32 R4, RZ, RZ, RZ ;  /* 0x000000ffff047224 */ /* 0x000fe200078e00ff */
[----:B------:R-:W-:-:S02]  /*01b0*/  @!P0 SHF.L.U64.HI R6, R6, 0x2, R5 ;  /* 0x0000000206068819 */ /* 0x000fc40000010205 */
[----:B------:R-:W-:Y:S01]  /*01c0*/  @!P0 IADD3 R12, P2, R14, c[0x0][0x168], RZ ;  /* 0x00005a000e0c8a10 */ /* 0x000fe20007f5e0ff */
[----:B------:R-:W-:Y:S02]  /*01d0*/  IMAD.MOV.U32 R5, RZ, RZ, RZ ;  /* 0x000000ffff057224 */ /* 0x000fe400078e00ff */
[----:B------:R-:W2:Y:S01]  /*01e0*/  @!P1 LDG.E R4, [R8.64] ;  /* 0x0000000408049981 */ /* 0x000ea2000c1e1900 */
[----:B------:R-:W-:-:S05]  /*01f0*/  @!P0 IADD3.X R13, R6, c[0x0][0x16c], RZ, P2, !PT ;  /* 0x00005b00060d8a10 */ /* 0x000fca00017fe4ff */
[----:B------:R-:W3:Y:S01]  /*0200*/  @!P0 LDG.E R5, [R12.64] ;  /* 0x000000040c058981 */ /* 0x000ee2000c1e1900 */
[----:B------:R-:W-:-:S04]  /*0210*/  @!P1 IADD3 R10, P2, R10, c[0x0][0x170], RZ ;  /* 0x00005c000a0a9a10 */ /* 0x000fc80007f5e0ff */
[----:B------:R-:W-:Y:S01]  /*0220*/  @!P1 IADD3.X R11, R7, c[0x0][0x174], RZ, P2, !PT ;  /* 0x00005d00070b9a10 */ /* 0x000fe200017fe4ff */
[----:B------:R-:W-:-:S06]  /*0230*/  IMAD.MOV.U32 R7, RZ, RZ, RZ ;  /* 0x000000ffff077224 */ /* 0x000fcc00078e00ff */
[----:B------:R0:W5:Y:S01]  /*0240*/  @!P1 LDG.E R7, [R10.64] ;  /* 0x000000040a079981 */ /* 0x000162000c1e1900 */
[----:B------:R-:W-:-:S04]  /*0250*/  @!P0 IADD3 R14, P1, R14, c[0x0][0x170], RZ ;  /* 0x00005c000e0e8a10 */ /* 0x000fc80007f3e0ff */
[----:B------:R-:W-:Y:S01]  /*0260*/  @!P0 IADD3.X R15, R6, c[0x0][0x174], RZ, P1, !PT ;  /* 0x00005d00060f8a10 */ /* 0x000fe20000ffe4ff */
[----:B------:R-:W-:-:S06]  /*0270*/  IMAD.MOV.U32 R6, RZ, RZ, RZ ;  /* 0x000000ffff067224 */ /* 0x000fcc00078e00ff */
[----:B------:R1:W5:Y:S01]  /*0280*/  @!P0 LDG.E R6, [R14.64] ;  /* 0x000000040e068981 */ /* 0x000362000c1e1900 */
[----:B------:R-:W-:Y:S01]  /*0290*/  ISETP.GE.AND P0, PT, R18, 0x1, PT ;  /* 0x000000011200780c */ /* 0x000fe20003f06270 */
[----:B--2---:R-:W-:-:S05]  /*02a0*/  FADD.FTZ R8, RZ, R4 ;  /* 0x00000004ff087221 */ /* 0x004fca0000010000 */
[----:B------:R-:W2:Y:S01]  /*02b0*/  SHFL.BFLY PT, R9, R8, 0x10, 0x1f ;  /* 0x0e001f0008097f89 */ /* 0x000ea200000e0000 */
[----:B---3--:R-:W-:-:S05]  /*02c0*/  FADD.FTZ R12, RZ, R5 ;  /* 0x00000005ff0c7221 */ /* 0x008fca0000010000 */
[----:B------:R-:W3:Y:S01]  /*02d0*/  SHFL.BFLY PT, R13, R12, 0x10, 0x1f ;  /* 0x0e001f000c0d7f89 */ /* 0x000ee200000e0000 */
[----:B--2---:R-:W-:-:S05]  /*02e0*/  FADD.FTZ R9, R8, R9 ;  /* 0x0000000908097221 */ /* 0x004fca0000010000 */
[----:B------:R-:W2:Y:S01]  /*02f0*/  SHFL.BFLY PT, R16, R9, 0x8, 0x1f ;  /* 0x0d001f0009107f89 */ /* 0x000ea200000e0000 */
[----:B---3--:R-:W-:-:S05]  /*0300*/  FADD.FTZ R13, R12, R13 ;  /* 0x0000000d0c0d7221 */ /* 0x008fca0000010000 */
[----:B0-----:R-:W0:Y:S01]  /*0310*/  SHFL.BFLY PT, R10, R13, 0x8, 0x1f ;  /* 0x0d001f000d0a7f89 */ /* 0x001e2200000e0000 */
[----:B--2---:R-:W-:-:S05]  /*0320*/  FADD.FTZ R16, R9, R16 ;  /* 0x0000001009107221 */ /* 0x004fca0000010000 */
[----:B------:R-:W2:Y:S01]  /*0330*/  SHFL.BFLY PT, R11, R16, 0x4, 0x1f ;  /* 0x0c801f00100b7f89 */ /* 0x000ea200000e0000 */
[----:B0-----:R-:W-:-:S05]  /*0340*/  FADD.FTZ R10, R13, R10 ;  /* 0x0000000a0d0a7221 */ /* 0x001fca0000010000 */
[----:B-1----:R-:W0:Y:S01]  /*0350*/  SHFL.BFLY PT, R15, R10, 0x4, 0x1f ;  /* 0x0c801f000a0f7f89 */ /* 0x002e2200000e0000 */
[----:B--2---:R-:W-:-:S05]  /*0360*/  FADD.FTZ R11, R16, R11 ;  /* 0x0000000b100b7221 */ /* 0x004fca0000010000 */
[----:B------:R-:W1:Y:S01]  /*0370*/  SHFL.BFLY PT, R8, R11, 0x2, 0x1f ;  /* 0x0c401f000b087f89 */ /* 0x000e6200000e0000 */
[----:B0-----:R-:W-:-:S05]  /*0380*/  FADD.FTZ R15, R10, R15 ;  /* 0x0000000f0a0f7221 */ /* 0x001fca0000010000 */
[----:B------:R-:W0:Y:S01]  /*0390*/  SHFL.BFLY PT, R12, R15, 0x2, 0x1f ;  /* 0x0c401f000f0c7f89 */ /* 0x000e2200000e0000 */
[----:B-1----:R-:W-:-:S05]  /*03a0*/  FADD.FTZ R8, R11, R8 ;  /* 0x000000080b087221 */ /* 0x002fca0000010000 */
[----:B------:R1:W2:Y:S01]  /*03b0*/  SHFL.BFLY PT, R9, R8, 0x1, 0x1f ;  /* 0x0c201f0008097f89 */ /* 0x0002a200000e0000 */
[----:B0-----:R-:W-:-:S05]  /*03c0*/  FADD.FTZ R12, R15, R12 ;  /* 0x0000000c0f0c7221 */ /* 0x001fca0000010000 */
[----:B------:R1:W0:Y:S01]  /*03d0*/  SHFL.BFLY PT, R13, R12, 0x1, 0x1f ;  /* 0x0c201f000c0d7f89 */ /* 0x00022200000e0000 */
[----:B------:R-:W-:Y:S05]  /*03e0*/  @!P0 EXIT ;  /* 0x000000000000894d */ /* 0x000fea0003800000 */
[----:B------:R-:W-:Y:S01]  /*03f0*/  ISETP.GE.AND P1, PT, R0, c[0x0][0x180], PT ;  /* 0x0000600000007a0c */ /* 0x000fe20003f26270 */
[----:B--2---:R-:W-:Y:S01]  /*0400*/  FADD.FTZ R9, R8, R9 ;  /* 0x0000000908097221 */ /* 0x004fe20000010000 */
[----:B------:R-:W-:Y:S01]  /*0410*/  ISETP.GE.AND P0, PT, R17, 0x2, PT ;  /* 0x000000021100780c */ /* 0x000fe20003f06270 */
[----:B0-----:R-:W-:-:S10]  /*0420*/  FADD.FTZ R13, R12, R13 ;  /* 0x0000000d0c0d7221 */ /* 0x001fd40000010000 */
[----:B-----5:R-:W-:Y:S01]  /*0430*/  @!P1 FFMA.FTZ R7, R9, -R7, R4 ;  /* 0x8000000709079223 */ /* 0x020fe20000010004 */
[----:B-1----:R-:W-:-:S04]  /*0440*/  @!P1 LEA R8, P2, R2, c[0x0][0x160], 0x1 ;  /* 0x0000580002089a11 */ /* 0x002fc800078408ff */
[----:B------:R-:W-:Y:S02]  /*0450*/  @!P1 F2FP.BF16.PACK_AB R7, RZ, R7 ;  /* 0x00000007ff07923e */ /* 0x000fe400000010ff */
[----:B------:R-:W-:-:S05]  /*0460*/  @!P1 LEA.HI.X R9, R2, c[0x0][0x164], R3, 0x1, P2 ;  /* 0x0000590002099a11 */ /* 0x000fca00010f0c03 */
[----:B------:R0:W-:Y:S01]  /*0470*/  @!P1 STG.E.U16 [R8.64], R7 ;  /* 0x0000000708009986 */ /* 0x0001e2000c101504 */
[----:B------:R-:W-:Y:S05]  /*0480*/  @!P0 EXIT ;  /* 0x000000000000894d */ /* 0x000fea0003800000 */
[----:B------:R-:W-:Y:S05]  /*0490*/  @P1 EXIT ;  /* 0x000000000000194d */ /* 0x000fea0003800000 */
[----:B------:R-:W-:Y:S01]  /*04a0*/  IMAD.MOV.U32 R0, RZ, RZ, c[0x0][0x180] ;  /* 0x00006000ff007624 */ /* 0x000fe200078e00ff */
[----:B------:R-:W-:Y:S01]  /*04b0*/  IADD3 R4, P0, R2, c[0x0][0x180], RZ ;  /* 0x0000600002047a10 */ /* 0x000fe20007f1e0ff */
[----:B------:R-:W-:-:S03]  /*04c0*/  FFMA.FTZ R6, R13, -R6, R5 ;  /* 0x800000060d067223 */ /* 0x000fc60000010005 */
[----:B------:R-:W-:Y:S02]  /*04d0*/  LEA.HI.X.SX32 R3, R0, R3, 0x1, P0 ;  /* 0x0000000300037211 */ /* 0x000fe400000f0eff */
[C---:B------:R-:W-:Y:S02]  /*04e0*/  LEA R2, P0, R4.reuse, c[0x0][0x160], 0x1 ;  /* 0x0000580004027a11 */ /* 0x040fe400078008ff */
[----:B------:R-:W-:Y:S02]  /*04f0*/  F2FP.BF16.PACK_AB R6, RZ, R6 ;  /* 0x00000006ff06723e */ /* 0x000fe400000010ff */
[----:B------:R-:W-:-:S05]  /*0500*/  LEA.HI.X R3, R4, c[0x0][0x164], R3, 0x1, P0 ;  /* 0x0000590004037a11 */ /* 0x000fca00000f0c03 */
[----:B------:R-:W-:Y:S01]  /*0510*/  STG.E.U16 [R2.64], R6 ;  /* 0x0000000602007986 */ /* 0x000fe2000c101504 */
[----:B------:R-:W-:Y:S05]  /*0520*/  EXIT ;  /* 0x000000000000794d */ /* 0x000fea0003800000 */
.L_x_4263:
        /* <DEDUP_REMOVED lines=13> */
.L_x_10903:


//--------------------- .text._ZN43_GLOBAL__N__9ae7fba5_10_SoftMax_cu_9f978f6321softmax_warp_backwardIfN3c108BFloat16EfLi4ELb0ELb0EEEvPT0_PKT_S7_iiiPKb --------------------------
	.section	.text._ZN43_GLOBAL__N__9ae7fba5_10_SoftMax_cu_9f978f6321softmax_warp_backwardIfN3c108BFloat16EfLi4ELb0ELb0EEEvPT0_PKT_S7_iiiPKb,"ax",@progbits
	.sectioninfo	@"SHI_REGISTERS=21"
	.align	128
.text._ZN43_GLOBAL__N__9ae7fba5_10_SoftMax_cu_9f978f6321softmax_warp_backwardIfN3c108BFloat16EfLi4ELb0ELb0EEEvPT0_PKT_S7_iiiPKb:
        .type           _ZN43_GLOBAL__N__9ae7fba5_10_SoftMax_cu_9f978f6321softmax_warp_backwardIfN3c108BFloat16EfLi4ELb0ELb0EEEvPT0_PKT_S7_iiiPKb,@function
        .size           _ZN43_GLOBAL__N__9ae7fba5_10_SoftMax_cu_9f978f6321softmax_warp_backwardIfN3c108BFloat16EfLi4ELb0ELb0EEEvPT0_PKT_S7_iiiPKb,(.L_x_10904 - _ZN43_GLOBAL__N__9ae7fba5_10_SoftMax_cu_9f978f6321softmax_warp_backwardIfN3c108BFloat16EfLi4ELb0ELb0EEEvPT0_PKT_S7_iiiPKb)
        .other          _ZN43_GLOBAL__N__9ae7fba5_10_SoftMax_cu_9f978f6321softmax_warp_backwardIfN3c108BFloat16EfLi4ELb0ELb0EEEvPT0_PKT_S7_iiiPKb,@"STO_CUDA_ENTRY STV_DEFAULT"
_ZN43_GLOBAL__N__9ae7fba5_10_SoftMax_cu_9f978f6321softmax_warp_backwardIfN3c108BFloat16EfLi4ELb0ELb0EEEvPT0_PKT_S7_iiiPKb:
        /* <DEDUP_REMOVED lines=64> */
[----:B------:R-:W-:-:S04]  /*0400*/  @!P1 LEA R8, P2, R2, c[0x0][0x160], 0x1 ;  /* 0x0000580002089a11 */ /* 0x000fc800078408ff */
        /* <DEDUP_REMOVED lines=14> */
.L_x_4264:
        /* <DEDUP_REMOVED lines=9> */
.L_x_10904:


//--------------------- .text._ZN43_GLOBAL__N__9ae7fba5_10_SoftMax_cu_9f978f6321softmax_warp_backwardIfN3c108BFloat16EfLi3ELb0ELb0EEEvPT0_PKT_S7_iiiPKb --------------------------
	.section	.text._ZN43_GLOBAL__N__9ae7fba5_10_SoftMax_cu_9f978f6321softmax_warp_backwardIfN3c108BFloat16EfLi3ELb0ELb0EEEvPT0_PKT_S7_iiiPKb,"ax",@progbits
	.sectioninfo	@"SHI_REGISTERS=21"
	.align	128
.text._ZN43_GLOBAL__N__9ae7fba5_10_SoftMax_cu_9f978f6321softmax_warp_backwardIfN3c108BFloat16EfLi3ELb0ELb0EEEvPT0_PKT_S7_iiiPKb:
        .type           _ZN43_GLOBAL__N__9ae7fba5_10_SoftMax_cu_9f978f6321softmax_warp_backwardIfN3c108BFloat16EfLi3ELb0ELb0EEEvPT0_PKT_S7_iiiPKb,@function
        .size           _ZN43_GLOBAL__N__9ae7fba5_10_SoftMax_cu_9f978f6321softmax_warp_backwardIfN3c108BFloat16EfLi3ELb0ELb0EEEvPT0_PKT_S7_iiiPKb,(.L_x_10905 - _ZN43_GLOBAL__N__9ae7fba5_10_SoftMax_cu_9f978f6321softmax_warp_backwardIfN3c108BFloat16EfLi3ELb0ELb0EEEvPT0_PKT_S7_iiiPKb)
        .other          _ZN43_GLOBAL__N__9ae7fba5_10_SoftMax_cu_9f978f6321softmax_warp_backwardIfN3c108BFloat16EfLi3ELb0ELb0EEEvPT0_PKT_S7_iiiPKb,@"STO_CUDA_ENTRY STV_DEFAULT"
_ZN43_GLOBAL__N__9ae7fba5_10_SoftMax_cu_9f978f6321softmax_warp_backwardIfN3c108BFloat16EfLi3ELb0ELb0EEEvPT0_PKT_S7_iiiPKb:
        /* <DEDUP_REMOVED lines=51> */
[----:B------:R2:W3:Y:S01]  /*0330*/  SHFL.BFLY PT, R11, R16, 0x1, 0x181f ;  /* 0x0c381f00100b7f89 */ /* 0x0004e200000e0000 */
[----:B0-----:R-:W-:-:S05]  /*0340*/  FADD.FTZ R10, R13, R10 ;  /* 0x0000000a0d0a7221 */ /* 0x001fca0000010000 */
[----:B-1----:R2:W0:Y:S01]  /*0350*/  SHFL.BFLY PT, R15, R10, 0x1, 0x181f ;  /* 0x0c381f000a0f7f89 */ /* 0x00242200000e0000 */
[----:B------:R-:W-:Y:S05]  /*0360*/  @!P0 EXIT ;  /* 0x000000000000894d */ /* 0x000fea0003800000 */
[----:B------:R-:W-:Y:S01]  /*0370*/  ISETP.GE.AND P1, PT, R0, c[0x0][0x180], PT ;  /* 0x0000600000007a0c */ /* 0x000fe20003f26270 */
[----:B---3--:R-:W-:Y:S01]  /*0380*/  FADD.FTZ R11, R16, R11 ;  /* 0x0000000b100b7221 */ /* 0x008fe20000010000 */
        /* <DEDUP_REMOVED lines=9> */
[----:B------:R-:W-:Y:S01]  /*0420*/  IADD3 R0, P0, R3, c[0x0][0x180], RZ ;  /* 0x0000600003007a10 */ /* 0x000fe20007f1e0ff */
[----:B------:R-:W-:Y:S02]  /*0430*/  IMAD.MOV.U32 R3, RZ, RZ, c[0x0][0x180] ;  /* 0x00006000ff037624 */ /* 0x000fe400078e00ff */
[----:B------:R-:W-:-:S03]  /*0440*/  FFMA.FTZ R7, R15, -R7, R4 ;  /* 0x800000070f077223 */ /* 0x000fc60000010004 */
[----:B------:R-:W-:Y:S02]  /*0450*/  LEA.HI.X.SX32 R3, R3, R2, 0x1, P0 ;  /* 0x0000000203037211 */ /* 0x000fe400000f0eff */
[C---:B------:R-:W-:Y:S02]  /*0460*/  LEA R2, P0, R0.reuse, c[0x0][0x160], 0x1 ;  /* 0x0000580000027a11 */ /* 0x040fe400078008ff */
[----:B------:R-:W-:Y:S02]  /*0470*/  F2FP.BF16.PACK_AB R7, RZ, R7 ;  /* 0x00000007ff07723e */ /* 0x000fe400000010ff */
[----:B------:R-:W-:-:S05]  /*0480*/  LEA.HI.X R3, R0, c[0x0][0x164], R3, 0x1, P0 ;  /* 0x0000590000037a11 */ /* 0x000fca00000f0c03 */
[----:B------:R-:W-:Y:S01]  /*0490*/  STG.E.U16 [R2.64], R7 ;  /* 0x0000000702007986 */ /* 0x000fe2000c101504 */
[----:B------:R-:W-:Y:S05]  /*04a0*/  EXIT ;  /* 0x000000000000794d */ /* 0x000fea0003800000 */
.L_x_4265:
        /* <DEDUP_REMOVED lines=13> */
.L_x_10905:


//--------------------- .text._ZN43_GLOBAL__N__9ae7fba5_10_SoftMax_cu_9f978f6321softmax_warp_backwardIfN3c108BFloat16EfLi2ELb0ELb0EEEvPT0_PKT_S7_iiiPKb --------------------------
	.section	.text._ZN43_GLOBAL__N__9ae7fba5_10_SoftMax_cu_9f978f6321softmax_warp_backwardIfN3c108BFloat16EfLi2ELb0ELb0EEEvPT0_PKT_S7_iiiPKb,"ax",@progbits
	.sectioninfo	@"SHI_REGISTERS=20"
	.align	128
.text._ZN43_GLOBAL__N__9ae7fba5_10_SoftMax_cu_9f978f6321softmax_warp_backwardIfN3c108BFloat16EfLi2ELb0ELb0EEEvPT0_PKT_S7_iiiPKb:
        .type           _ZN43_GLOBAL__N__9ae7fba5_10_SoftMax_cu_9f978f6321softmax_warp_backwardIfN3c108BFloat16EfLi2ELb0ELb0EEEvPT0_PKT_S7_iiiPKb,@function
        .size           _ZN43_GLOBAL__N__9ae7fba5_10_SoftMax_cu_9f978f6321softmax_warp_backwardIfN3c108BFloat16EfLi2ELb0ELb0EEEvPT0_PKT_S7_iiiPKb,(.L_x_10906 - _ZN43_GLOBAL__N__9ae7fba5_10_SoftMax_cu_9f978f6321softmax_warp_backwardIfN3c108BFloat16EfLi2ELb0ELb0EEEvPT0_PKT_S7_iiiPKb)
        .other          _ZN43_GLOBAL__N__9ae7fba5_10_SoftMax_cu_9f978f6321softmax_warp_backwardIfN3c108BFloat16EfLi2ELb0ELb0EEEvPT0_PKT_S7_iiiPKb,@"STO_CUDA_ENTRY STV_DEFAULT"
_ZN43_GLOBAL__N__9ae7fba5_10_SoftMax_cu_9f978f6321softmax_warp_backwardIfN3c108BFloat16EfLi2ELb0ELb0EEEvPT0_PKT_S7_iiiPKb:
        /* <DEDUP_REMOVED lines=24> */
[----:B------:R-:W-:Y:S01]  /*0180*/  @!P0 IMAD.SHL.U32 R12, R13, 0x4, RZ ;  /* 0x000000040d0c8824 */ /* 0x000fe200078e00ff */
        /* <DEDUP_REMOVED lines=8> */
[----:B------:R-:W-:Y:S01]  /*0210*/  @!P1 IADD3 R8, P2, R8, c[0x0][0x170], RZ ;  /* 0x00005c0008089a10 */ /* 0x000fe20007f5e0ff */
[----:B------:R-:W-:-:S03]  /*0220*/  CS2R R14, SRZ ;  /* 0x00000000000e7805 */ /* 0x000fc6000001ff00 */
[----:B------:R-:W-:-:S05]  /*0230*/  @!P1 IADD3.X R9, R9, c[0x0][0x174], RZ, P2, !PT ;  /* 0x00005d0009099a10 */ /* 0x000fca00017fe4ff */
[----:B------:R0:W5:Y:S01]  /*0240*/  @!P1 LDG.E R14, [R8.64] ;  /* 0x00000004080e9981 */ /* 0x000162000c1e1900 */
[----:B------:R-:W-:-:S04]  /*0250*/  @!P0 IADD3 R12, P1, R12, c[0x0][0x170], RZ ;  /* 0x00005c000c0c8a10 */ /* 0x000fc80007f3e0ff */
[----:B------:R-:W-:-:S05]  /*0260*/  @!P0 IADD3.X R13, R13, c[0x0][0x174], RZ, P1, !PT ;  /* 0x00005d000d0d8a10 */ /* 0x000fca0000ffe4ff */
[----:B------:R1:W5:Y:S01]  /*0270*/  @!P0 LDG.E R15, [R12.64] ;  /* 0x000000040c0f8981 */ /* 0x000362000c1e1900 */
[----:B------:R-:W-:Y:S01]  /*0280*/  ISETP.GE.AND P0, PT, R16, 0x1, PT ;  /* 0x000000011000780c */ /* 0x000fe20003f06270 */
[----:B--2---:R-:W-:-:S05]  /*0290*/  FADD.FTZ R6, RZ, R5 ;  /* 0x00000005ff067221 */ /* 0x004fca0000010000 */
[----:B------:R-:W2:Y:S01]  /*02a0*/  SHFL.BFLY PT, R7, R6, 0x2, 0x1c1f ;  /* 0x0c5c1f0006077f89 */ /* 0x000ea200000e0000 */
[----:B---3--:R-:W-:-:S05]  /*02b0*/  FADD.FTZ R10, RZ, R4 ;  /* 0x00000004ff0a7221 */ /* 0x008fca0000010000 */
[----:B------:R-:W3:Y:S01]  /*02c0*/  SHFL.BFLY PT, R11, R10, 0x2, 0x1c1f ;  /* 0x0c5c1f000a0b7f89 */ /* 0x000ee200000e0000 */
[----:B--2---:R-:W-:-:S05]  /*02d0*/  FADD.FTZ R7, R6, R7 ;  /* 0x0000000706077221 */ /* 0x004fca0000010000 */
[----:B0-----:R1:W0:Y:S01]  /*02e0*/  SHFL.BFLY PT, R8, R7, 0x1, 0x1c1f ;  /* 0x0c3c1f0007087f89 */ /* 0x00122200000e0000 */
[----:B---3--:R-:W-:-:S05]  /*02f0*/  FADD.FTZ R11, R10, R11 ;  /* 0x0000000b0a0b7221 */ /* 0x008fca0000010000 */
[----:B------:R1:W2:Y:S01]  /*0300*/  SHFL.BFLY PT, R16, R11, 0x1, 0x1c1f ;  /* 0x0c3c1f000b107f89 */ /* 0x0002a200000e0000 */
[----:B------:R-:W-:Y:S05]  /*0310*/  @!P0 EXIT ;  /* 0x000000000000894d */ /* 0x000fea0003800000 */
[----:B------:R-:W-:Y:S01]  /*0320*/  ISETP.GE.AND P1, PT, R2, c[0x0][0x180], PT ;  /* 0x0000600002007a0c */ /* 0x000fe20003f26270 */
[----:B0-----:R-:W-:Y:S01]  /*0330*/  FADD.FTZ R8, R7, R8 ;  /* 0x0000000807087221 */ /* 0x001fe20000010000 */
[----:B------:R-:W-:Y:S01]  /*0340*/  ISETP.GE.AND P0, PT, R17, 0x2, PT ;  /* 0x000000021100780c */ /* 0x000fe20003f06270 */
[----:B--2---:R-:W-:-:S10]  /*0350*/  FADD.FTZ R16, R11, R16 ;  /* 0x000000100b107221 */ /* 0x004fd40000010000 */
[----:B-----5:R-:W-:Y:S01]  /*0360*/  @!P1 FFMA.FTZ R14, R8, -R14, R5 ;  /* 0x8000000e080e9223 */ /* 0x020fe20000010005 */
[----:B------:R-:W-:-:S04]  /*0370*/  @!P1 LEA R6, P2, R3, c[0x0][0x160], 0x1 ;  /* 0x0000580003069a11 */ /* 0x000fc800078408ff */
[----:B------:R-:W-:Y:S02]  /*0380*/  @!P1 F2FP.BF16.PACK_AB R14, RZ, R14 ;  /* 0x0000000eff0e923e */ /* 0x000fe400000010ff */
[----:B-1----:R-:W-:-:S05]  /*0390*/  @!P1 LEA.HI.X R7, R3, c[0x0][0x164], R0, 0x1, P2 ;  /* 0x0000590003079a11 */ /* 0x002fca00010f0c00 */
        /* <DEDUP_REMOVED lines=12> */
.L_x_4266:
        /* <DEDUP_REMOVED lines=10> */
.L_x_10906:


//--------------------- .text._ZN43_GLOBAL__N__9ae7fba5_10_SoftMax_cu_9f978f6321softmax_warp_backwardIfN3c108BFloat16EfLi1ELb0ELb0EEEvPT0_PKT_S7_iiiPKb --------------------------
	.section	.text._ZN43_GLOBAL__N__9ae7fba5_10_SoftMax_cu_9f978f6321softmax_warp_backwardIfN3c108BFloat16EfLi1ELb0ELb0EEEvPT0_PKT_S7_iiiPKb,"ax",@progbits
	.sectioninfo	@"SHI_REGISTERS=20"
	.align	128
.text._ZN43_GLOBAL__N__9ae7fba5_10_SoftMax_cu_9f978f6321softmax_warp_backwardIfN3c108BFloat16EfLi1ELb0ELb0EEEvPT0_PKT_S7_iiiPKb:
        .type           _ZN43_GLOBAL__N__9ae7fba5_10_SoftMax_cu_9f978f6321softmax_warp_backwardIfN3c108BFloat16EfLi1ELb0ELb0EEEvPT0_PKT_S7_iiiPKb,@function
        .size           _ZN43_GLOBAL__N__9ae7fba5_10_SoftMax_cu_9f978f6321softmax_warp_backwardIfN3c108BFloat16EfLi1ELb0ELb0EEEvPT0_PKT_S7_iiiPKb,(.L_x_10907 - _ZN43_GLOBAL__N__9ae7fba5_10_SoftMax_cu_9f978f6321softmax_warp_backwardIfN3c108BFloat16EfLi1ELb0ELb0EEEvPT0_PKT_S7_iiiPKb)
        .other          _ZN43_GLOBAL__N__9ae7fba5_10_SoftMax_cu_9f978f6321softmax_warp_backwardIfN3c108BFloat16EfLi1ELb0ELb0EEEvPT0_PKT_S7_iiiPKb,@"STO_CUDA_ENTRY STV_DEFAULT"
_ZN43_GLOBAL__N__9ae7fba5_10_SoftMax_cu_9f978f6321softmax_warp_backwardIfN3c108BFloat16EfLi1ELb0ELb0EEEvPT0_PKT_S7_iiiPKb:
        /* <DEDUP_REMOVED lines=42> */
[----:B------:R0:W1:Y:S01]  /*02a0*/  SHFL.BFLY PT, R7, R6, 0x1, 0x1e1f ;  /* 0x0c3e1f0006077f89 */ /* 0x00006200000e0000 */
[----:B---3--:R-:W-:-:S05]  /*02b0*/  FADD.FTZ R10, RZ, R2 ;  /* 0x00000002ff0a7221 */ /* 0x008fca0000010000 */
[----:B------:R0:W2:Y:S01]  /*02c0*/  SHFL.BFLY PT, R11, R10, 0x1, 0x1e1f ;  /* 0x0c3e1f000a0b7f89 */ /* 0x0000a200000e0000 */
[----:B------:R-:W-:Y:S05]  /*02d0*/  @!P0 EXIT ;  /* 0x000000000000894d */ /* 0x000fea0003800000 */
[----:B------:R-:W-:Y:S01]  /*02e0*/  ISETP.GE.AND P1, PT, R4, c[0x0][0x180], PT ;  /* 0x0000600004007a0c */ /* 0x000fe20003f26270 */
[----:B-1----:R-:W-:Y:S01]  /*02f0*/  FADD.FTZ R7, R6, R7 ;  /* 0x0000000706077221 */ /* 0x002fe20000010000 */
[----:B------:R-:W-:Y:S01]  /*0300*/  ISETP.GE.AND P0, PT, R16, 0x2, PT ;  /* 0x000000021000780c */ /* 0x000fe20003f06270 */
[----:B--2---:R-:W-:-:S10]  /*0310*/  FADD.FTZ R11, R10, R11 ;  /* 0x0000000b0a0b7221 */ /* 0x004fd40000010000 */
[----:B-----5:R-:W-:Y:S01]  /*0320*/  @!P1 FFMA.FTZ R14, R7, -R14, R5 ;  /* 0x8000000e070e9223 */ /* 0x020fe20000010005 */
[----:B------:R-:W-:-:S04]  /*0330*/  @!P1 LEA R4, P2, R3, c[0x0][0x160], 0x1 ;  /* 0x0000580003049a11 */ /* 0x000fc800078408ff */
[----:B------:R-:W-:Y:S02]  /*0340*/  @!P1 F2FP.BF16.PACK_AB R14, RZ, R14 ;  /* 0x0000000eff0e923e */ /* 0x000fe400000010ff */
[----:B------:R-:W-:-:S05]  /*0350*/  @!P1 LEA.HI.X R5, R3, c[0x0][0x164], R0, 0x1, P2 ;  /* 0x0000590003059a11 */ /* 0x000fca00010f0c00 */
[----:B------:R1:W-:Y:S01]  /*0360*/  @!P1 STG.E.U16 [R4.64], R14 ;  /* 0x0000000e04009986 */ /* 0x0003e2000c101504 */
[----:B------:R-:W-:Y:S05]  /*0370*/  @!P0 EXIT ;  /* 0x000000000000894d */ /* 0x000fea0003800000 */
[----:B------:R-:W-:Y:S05]  /*0380*/  @P1 EXIT ;  /* 0x000000000000194d */ /* 0x000fea0003800000 */
[----:B-1----:R-:W-:Y:S01]  /*0390*/  IADD3 R4, P0, R3, c[0x0][0x180], RZ ;  /* 0x0000600003047a10 */ /* 0x002fe20007f1e0ff */
        /* <DEDUP_REMOVED lines=8> */
.L_x_4267:
        /* <DEDUP_REMOVED lines=14> */
.L_x_10907:


//--------------------- .text._ZN43_GLOBAL__N__9ae7fba5_10_SoftMax_cu_9f978f6321softmax_warp_backwardIfN3c108BFloat16EfLi0ELb0ELb0EEEvPT0_PKT_S7_iiiPKb --------------------------
	.section	.text._ZN43_GLOBAL__N__9ae7fba5_10_SoftMax_cu_9f978f6321softmax_warp_backwardIfN3c108BFloat16EfLi0ELb0ELb0EEEvPT0_PKT_S7_iiiPKb,"ax",@progbits
	.sectioninfo	@"SHI_REGISTERS=19"
	.align	128
.text._ZN43_GLOBAL__N__9ae7fba5_10_SoftMax_cu_9f978f6321softmax_warp_backwardIfN3c108BFloat16EfLi0ELb0ELb0EEEvPT0_PKT_S7_iiiPKb:
        .type           _ZN43_GLOBAL__N__9ae7fba5_10_SoftMax_cu_9f978f6321softmax_warp_backwardIfN3c108BFloat16EfLi0ELb0ELb0EEEvPT0_PKT_S7_iiiPKb,@function
        .size           _ZN43_GLOBAL__N__9ae7fba5_10_SoftMax_cu_9f978f6321softmax_warp_backwardIfN3c108BFloat16EfLi0ELb0ELb0EEEvPT0_PKT_S7_iiiPKb,(.L_x_10908 - _ZN43_GLOBAL__N__9ae7fba5_10_SoftMax_cu_9f978f6321softmax_warp_backwardIfN3c108BFloat16EfLi0ELb0ELb0EEEvPT0_PKT_S7_iiiPKb)
        .other          _ZN43_GLOBAL__N__9ae7fba5_10_SoftMax_cu_9f978f6321softmax_warp_backwardIfN3c108BFloat16EfLi0ELb0ELb0EEEvPT0_PKT_S7_iiiPKb,@"STO_CUDA_ENTRY STV_DEFAULT"
_ZN43_GLOBAL__N__9ae7fba5_10_SoftMax_cu_9f978f6321softmax_warp_backwardIfN3c108BFloat16EfLi0ELb0ELb0EEEvPT0_PKT_S7_iiiPKb:
[----:B------:R-:W-:Y:S02]  /*0000*/  IMAD.MOV.U32 R1, RZ, RZ, c[0x0][0x28] ;  /* 0x00000a00ff017624 */ /* 0x000fe400078e00ff */
[----:B------:R-:W0:Y:S01]  /*0010*/  S2R R0, SR_CTAID.X ;  /* 0x0000000000007919 */ /* 0x000e220000002500 */
[----:B------:R-:W-:Y:S01]  /*0020*/  ULDC.64 UR4, c[0x0][0x118] ;  /* 0x0000460000047ab9 */ /* 0x000fe20000000a00 */
[----:B------:R-:W-:Y:S01]  /*0030*/  CS2R R6, SRZ ;  /* 0x0000000000067805 */ /* 0x000fe2000001ff00 */
[----:B------:R-:W-:Y:S01]  /*0040*/  IMAD.MOV.U32 R13, RZ, RZ, RZ ;  /* 0x000000ffff0d7224 */ /* 0x000fe200078e00ff */
[----:B------:R-:W0:Y:S01]  /*0050*/  S2R R3, SR_TID.Y ;  /* 0x0000000000037919 */ /* 0x000e220000002200 */
[----:B------:R-:W-:Y:S02]  /*0060*/  IMAD.MOV.U32 R14, RZ, RZ, RZ ;  /* 0x000000ffff0e7224 */ /* 0x000fe400078e00ff */
[----:B0-----:R-:W-:-:S04]  /*0070*/  IMAD R0, R0, c[0x0][0x4], R3 ;  /* 0x0000010000007a24 */ /* 0x001fc800078e0203 */
[----:B------:R-:W-:Y:S02]  /*0080*/  IMAD.SHL.U32 R2, R0, 0x2, RZ ;  /* 0x0000000200027824 */ /* 0x000fe400078e00ff */
[----:B------:R-:W-:Y:S02]  /*0090*/  IMAD.MOV.U32 R0, RZ, RZ, c[0x0][0x180] ;  /* 0x00006000ff007624 */ /* 0x000fe400078e00ff */
[C---:B------:R-:W-:Y:S01]  /*00a0*/  IMAD R12, R2.reuse, c[0x0][0x17c], RZ ;  /* 0x00005f00020c7a24 */ /* 0x040fe200078e02ff */
[----:B------:R-:W-:Y:S02]  /*00b0*/  IADD3 R16, -R2, c[0x0][0x178], RZ ;  /* 0x00005e0002107a10 */ /* 0x000fe40007ffe1ff */
[----:B------:R-:W-:Y:S02]  /*00c0*/  ISETP.GE.AND P0, PT, R0, 0x1, PT ;  /* 0x000000010000780c */ /* 0x000fe40003f06270 */
[----:B------:R-:W-:Y:S02]  /*00d0*/  IMNMX R3, R16, 0x2, PT ;  /* 0x0000000210037817 */ /* 0x000fe40003800200 */
[----:B------:R-:W-:-:S02]  /*00e0*/  SHF.R.S32.HI R15, RZ, 0x1f, R12 ;  /* 0x0000001fff0f7819 */ /* 0x000fc4000001140c */
[----:B------:R-:W-:-:S07]  /*00f0*/  ISETP.GE.AND P1, PT, R3, 0x1, PT ;  /* 0x000000010300780c */ /* 0x000fce0003f26270 */
[----:B------:R-:W-:Y:S06]  /*0100*/  @!P0 BRA `(.L_x_4268) ;  /* 0x0000014000008947 */ /* 0x000fec0003800000 */
        /* <DEDUP_REMOVED lines=20> */
.L_x_4268:
[----:B------:R-:W-:Y:S05]  /*0250*/  @!P1 EXIT ;  /* 0x000000000000994d */ /* 0x000fea0003800000 */
[----:B------:R-:W-:Y:S05]  /*0260*/  @!P0 EXIT ;  /* 0x000000000000894d */ /* 0x000fea0003800000 */
[----:B0----5:R-:W-:Y:S01]  /*0270*/  FADD.FTZ R2, RZ, R13 ;  /* 0x0000000dff027221 */ /* 0x021fe20000010000 */
[----:B------:R-:W-:-:S03]  /*0280*/  ISETP.GE.AND P0, PT, R16, 0x2, PT ;  /* 0x000000021000780c */ /* 0x000fc60003f06270 */
[----:B------:R-:W-:Y:S01]  /*0290*/  FFMA.FTZ R14, R2, -R14, R13 ;  /* 0x8000000e020e7223 */ /* 0x000fe2000001000d */
[----:B------:R-:W-:-:S04]  /*02a0*/  LEA R2, P1, R12, c[0x0][0x160], 0x1 ;  /* 0x000058000c027a11 */ /* 0x000fc800078208ff */
[----:B------:R-:W-:Y:S02]  /*02b0*/  F2FP.BF16.PACK_AB R14, RZ, R14 ;  /* 0x0000000eff0e723e */ /* 0x000fe400000010ff */
[----:B------:R-:W-:-:S05]  /*02c0*/  LEA.HI.X R3, R12, c[0x0][0x164], R15, 0x1, P1 ;  /* 0x000059000c037a11 */ /* 0x000fca00008f0c0f */
[----:B------:R0:W-:Y:S01]  /*02d0*/  STG.E.U16 [R2.64], R14 ;  /* 0x0000000e02007986 */ /* 0x0001e2000c101504 */
[----:B------:R-:W-:Y:S05]  /*02e0*/  @!P0 EXIT ;  /* 0x000000000000894d */ /* 0x000fea0003800000 */
[----:B------:R-:W-:Y:S02]  /*02f0*/  FADD.FTZ R4, RZ, R6 ;  /* 0x00000006ff047221 */ /* 0x000fe40000010000 */
[----:B0-----:R-:W-:-:S04]  /*0300*/  IMAD.WIDE R2, R0, 0x2, R2 ;  /* 0x0000000200027825 */ /* 0x001fc800078e0202 */
[----:B------:R-:W-:-:S05]  /*0310*/  FFMA.FTZ R4, R4, -R7, R6 ;  /* 0x8000000704047223 */ /* 0x000fca0000010006 */
[----:B------:R-:W-:-:S05]  /*0320*/  F2FP.BF16.PACK_AB R4, RZ, R4 ;  /* 0x00000004ff04723e */ /* 0x000fca00000010ff */
[----:B------:R-:W-:Y:S01]  /*0330*/  STG.E.U16 [R2.64], R4 ;  /* 0x0000000402007986 */ /* 0x000fe2000c101504 */
[----:B------:R-:W-:Y:S05]  /*0340*/  EXIT ;  /* 0x000000000000794d */ /* 0x000fea0003800000 */
.L_x_4269:
        /* <DEDUP_REMOVED lines=11> */
.L_x_10908:


//--------------------- .text._ZN43_GLOBAL__N__9ae7fba5_10_SoftMax_cu_9f978f6321softmax_warp_backwardIN3c108BFloat16ES2_fLi10ELb0ELb0EEEvPT0_PKT_S7_iiiPKb --------------------------
	.section	.text._ZN43_GLOBAL__N__9ae7fba5_10_SoftMax_cu_9f978f6321softmax_warp_backwardIN3c108BFloat16ES2_fLi10ELb0ELb0EEEvPT0_PKT_S7_iiiPKb,"ax",@progbits
	.sectioninfo	@"SHI_REGISTERS=109"
	.align	128
.text._ZN43_GLOBAL__N__9ae7fba5_10_SoftMax_cu_9f978f6321softmax_warp_backwardIN3c108BFloat16ES2_fLi10ELb0ELb0EEEvPT0_PKT_S7_iiiPKb:
        .type           _ZN43_GLOBAL__N__9ae7fba5_10_SoftMax_cu_9f978f6321softmax_warp_backwardIN3c108BFloat16ES2_fLi10ELb0ELb0EEEvPT0_PKT_S7_iiiPKb,@function
        .size           _ZN43_GLOBAL__N__9ae7fba5_10_SoftMax_cu_9f978f6321softmax_warp_backwardIN3c108BFloat16ES2_fLi10ELb0ELb0EEEvPT0_PKT_S7_iiiPKb,(.L_x_10909 - _ZN43_GLOBAL__N__9ae7fba5_10_SoftMax_cu_9f978f6321softmax_warp_backwardIN3c108BFloat16ES2_fLi10ELb0ELb0EEEvPT0_PKT_S7_iiiPKb)
        .other          _ZN43_GLOBAL__N__9ae7fba5_10_SoftMax_cu_9f978f6321softmax_warp_backwardIN3c108BFloat16ES2_fLi10ELb0ELb0EEEvPT0_PKT_S7_iiiPKb,@"STO_CUDA_ENTRY STV_DEFAULT"
_ZN43_GLOBAL__N__9ae7fba5_10_SoftMax_cu_9f978f6321softmax_warp_backwardIN3c108BFloat16ES2_fLi10ELb0ELb0EEEvPT0_PKT_S7_iiiPKb:
        /* <DEDUP_REMOVED lines=13> */
[----:B------:R-:W-:-:S03]  /*00d0*/  SEL R59, RZ, c[0x0][0x180], !P0 ;  /* 0x00006000ff3b7a07 */ /* 0x000fc60004000000 */
[----:B------:R-:W-:Y:S01]  /*00e0*/  IMAD.WIDE R4, R0, R5, c[0x0][0x170] ;  /* 0x00005c0000047625 */ /* 0x000fe200078e0205 */
[-C--:B------:R-:W-:Y:S02]  /*00f0*/  ISETP.GE.AND P4, PT, R24, R59.reuse, PT ;  /* 0x0000003b1800720c */ /* 0x080fe40003f86270 */
[----:B------:R-:W-:-:S11]  /*0100*/  ISETP.GE.AND P2, PT, R20, R59, PT ;  /* 0x0000003b1400720c */ /* 0x000fd60003f46270 */
[----:B------:R-:W2:Y:S04]  /*0110*/  @!P4 LDG.E.U16 R11, [R2.64] ;  /* 0x00000004020bc981 */ /* 0x000ea8000c1e1500 */
[----:B------:R-:W3:Y:S01]  /*0120*/  @!P4 LDG.E.U16 R10, [R4.64] ;  /* 0x00000004040ac981 */ /* 0x000ee2000c1e1500 */
[----:B------:R-:W-:-:S03]  /*0130*/  LOP3.LUT R13, R24, 0x40, RZ, 0xfc, !PT ;  /* 0x00000040180d7812 */ /* 0x000fc600078efcff */
[----:B------:R-:W4:Y:S04]  /*0140*/  @!P2 LDG.E.U16 R17, [R2.64+0x40] ;  /* 0x000040040211a981 */ /* 0x000f28000c1e1500 */
[----:B------:R-:W4:Y:S01]  /*0150*/  @!P2 LDG.E.U16 R18, [R4.64+0x40] ;  /* 0x000040040412a981 */ /* 0x000f22000c1e1500 */
[----:B------:R-:W-:Y:S02]  /*0160*/  LOP3.LUT R14, R24, 0x60, RZ, 0xfc, !PT ;  /* 0x00000060180e7812 */ /* 0x000fe400078efcff */
[-C--:B------:R-:W-:Y:S02]  /*0170*/  ISETP.GE.AND P0, PT, R13, R59.reuse, PT ;  /* 0x0000003b0d00720c */ /* 0x080fe40003f06270 */
[----:B------:R-:W-:-:S11]  /*0180*/  ISETP.GE.AND P1, PT, R14, R59, PT ;  /* 0x0000003b0e00720c */ /* 0x000fd60003f26270 */
[----:B------:R-:W4:Y:S04]  /*0190*/  @!P0 LDG.E.U16 R22, [R4.64+0x80] ;  /* 0x0000800404168981 */ /* 0x000f28000c1e1500 */
[----:B------:R-:W4:Y:S04]  /*01a0*/  @!P0 LDG.E.U16 R21, [R2.64+0x80] ;  /* 0x0000800402158981 */ /* 0x000f28000c1e1500 */
[----:B------:R-:W4:Y:S04]  /*01b0*/  @!P1 LDG.E.U16 R23, [R2.64+0xc0] ;  /* 0x0000c00402179981 */ /* 0x000f28000c1e1500 */
[----:B------:R-:W4:Y:S01]  /*01c0*/  @!P1 LDG.E.U16 R25, [R4.64+0xc0] ;  /* 0x0000c00404199981 */ /* 0x000f22000c1e1500 */
[C---:B------:R-:W-:Y:S01]  /*01d0*/  LOP3.LUT R6, R24.reuse, 0x80, RZ, 0xfc, !PT ;  /* 0x0000008018067812 */ /* 0x040fe200078efcff */
[----:B------:R-:W-:Y:S01]  /*01e0*/  IMAD.MOV.U32 R15, RZ, RZ, RZ ;  /* 0x000000ffff0f7224 */ /* 0x000fe200078e00ff */
[----:B------:R-:W-:Y:S01]  /*01f0*/  LOP3.LUT R8, R24, 0xc0, RZ, 0xfc, !PT ;  /* 0x000000c018087812 */ /* 0x000fe200078efcff */
[----:B------:R-:W-:Y:S01]  /*0200*/  IMAD.MOV.U32 R16, RZ, RZ, RZ ;  /* 0x000000ffff107224 */ /* 0x000fe200078e00ff */
[----:B------:R-:W-:-:S02]  /*0210*/  ISETP.GE.AND P3, PT, R6, R59, PT ;  /* 0x0000003b0600720c */ /* 0x000fc40003f66270 */
[C---:B------:R-:W-:Y:S02]  /*0220*/  LOP3.LUT R7, R24.reuse, 0xa0, RZ, 0xfc, !PT ;  /* 0x000000a018077812 */ /* 0x040fe400078efcff */
[----:B------:R-:W-:Y:S02]  /*0230*/  LOP3.LUT R12, R24, 0x100, RZ, 0xfc, !PT ;  /* 0x00000100180c7812 */ /* 0x000fe400078efcff */
[-C--:B------:R-:W-:Y:S02]  /*0240*/  ISETP.GE.AND P5, PT, R8, R59.reuse, PT ;  /* 0x0000003b0800720c */ /* 0x080fe40003fa6270 */
[----:B------:R-:W-:Y:S02]  /*0250*/  LOP3.LUT R9, R24, 0xe0, RZ, 0xfc, !PT ;  /* 0x000000e018097812 */ /* 0x000fe400078efcff */
[----:B------:R-:W-:-:S03]  /*0260*/  ISETP.GE.AND P6, PT, R7, R59, PT ;  /* 0x0000003b0700720c */ /* 0x000fc60003fc6270 */
[----:B------:R-:W4:Y:S04]  /*0270*/  @!P3 LDG.E.U16 R30, [R4.64+0x100] ;  /* 0x00010004041eb981 */ /* 0x000f28000c1e1500 */
[----:B------:R-:W4:Y:S04]  /*0280*/  @!P3 LDG.E.U16 R34, [R2.64+0x100] ;  /* 0x000100040222b981 */ /* 0x000f28000c1e1500 */
[----:B------:R-:W4:Y:S04]  /*0290*/  @!P5 LDG.E.U16 R35, [R4.64+0x180] ;  /* 0x000180040423d981 */ /* 0x000f28000c1e1500 */
[----:B------:R-:W4:Y:S04]  /*02a0*/  @!P5 LDG.E.U16 R33, [R2.64+0x180] ;  /* 0x000180040221d981 */ /* 0x000f28000c1e1500 */
[----:B------:R-:W4:Y:S04]  /*02b0*/  @!P6 LDG.E.U16 R31, [R2.64+0x140] ;  /* 0x00014004021fe981 */ /* 0x000f28000c1e1500 */
[----:B------:R-:W4:Y:S01]  /*02c0*/  @!P6 LDG.E.U16 R32, [R4.64+0x140] ;  /* 0x000140040420e981 */ /* 0x000f22000c1e1500 */
[----:B------:R-:W-:-:S02]  /*02d0*/  LOP3.LUT R19, R24, 0x120, RZ, 0xfc, !PT ;  /* 0x0000012018137812 */ /* 0x000fc400078efcff */
[----:B--2---:R-:W-:Y:S02]  /*02e0*/  @!P4 PRMT R15, RZ, 0x5410, R11 ;  /* 0x00005410ff0fc816 */ /* 0x004fe4000000000b */
[----:B---3--:R-:W-:Y:S02]  /*02f0*/  @!P4 PRMT R16, RZ, 0x5410, R10 ;  /* 0x00005410ff10c816 */ /* 0x008fe4000000000a */
[----:B------:R-:W-:Y:S02]  /*0300*/  CS2R R10, SRZ ;  /* 0x00000000000a7805 */ /* 0x000fe4000001ff00 */
[----:B----4-:R-:W-:Y:S02]  /*0310*/  @!P2 PRMT R11, RZ, 0x5410, R17 ;  /* 0x00005410ff0ba816 */ /* 0x010fe40000000011 */
[----:B------:R-:W-:Y:S02]  /*0320*/  @!P2 PRMT R10, RZ, 0x5410, R18 ;  /* 0x00005410ff0aa816 */ /* 0x000fe40000000012 */
[----:B------:R-:W-:-:S02]  /*0330*/  ISETP.GE.AND P2, PT, R12, R59, PT ;  /* 0x0000003b0c00720c */ /* 0x000fc40003f46270 */
[----:B------:R-:W-:-:S11]  /*0340*/  ISETP.GE.AND P4, PT, R9, R59, PT ;  /* 0x0000003b0900720c */ /* 0x000fd60003f86270 */
[----:B------:R-:W2:Y:S04]  /*0350*/  @!P2 LDG.E.U16 R38, [R2.64+0x200] ;  /* 0x000200040226a981 */ /* 0x000ea8000c1e1500 */
[----:B------:R-:W3:Y:S04]  /*0360*/  @!P4 LDG.E.U16 R36, [R2.64+0x1c0] ;  /* 0x0001c0040224c981 */ /* 0x000ee8000c1e1500 */
[----:B------:R-:W4:Y:S04]  /*0370*/  @!P4 LDG.E.U16 R37, [R4.64+0x1c0] ;  /* 0x0001c0040425c981 */ /* 0x000f28000c1e1500 */
[----:B------:R-:W4:Y:S01]  /*0380*/  @!P2 LDG.E.U16 R40, [R4.64+0x200] ;  /* 0x000200040428a981 */ /* 0x000f22000c1e1500 */
[----:B------:R-:W-:Y:S01]  /*0390*/  IMAD.MOV.U32 R17, RZ, RZ, RZ ;  /* 0x000000ffff117224 */ /* 0x000fe200078e00ff */
[----:B------:R-:W-:Y:S01]  /*03a0*/  @!P0 PRMT R17, RZ, 0x5410, R22 ;  /* 0x00005410ff118816 */ /* 0x000fe20000000016 */
[----:B------:R-:W-:Y:S01]  /*03b0*/  IMAD.MOV.U32 R18, RZ, RZ, RZ ;  /* 0x000000ffff127224 */ /* 0x000fe200078e00ff */
[----:B------:R-:W-:Y:S01]  /*03c0*/  @!P0 PRMT R18, RZ, 0x5410, R21 ;  /* 0x00005410ff128816 */ /* 0x000fe20000000015 */
[----:B------:R-:W-:Y:S01]  /*03d0*/  IMAD.MOV.U32 R22, RZ, RZ, RZ ;  /* 0x000000ffff167224 */ /* 0x000fe200078e00ff */
[----:B------:R-:W-:-:S02]  /*03e0*/  @!P1 PRMT R22, RZ, 0x5410, R23 ;  /* 0x00005410ff169816 */ /* 0x000fc40000000017 */
[-C--:B------:R-:W-:Y:S02]  /*03f0*/  ISETP.GE.AND P0, PT, R19, R59.reuse, PT ;  /* 0x0000003b1300720c */ /* 0x080fe40003f06270 */
[----:B------:R-:W-:Y:S01]  /*0400*/  LOP3.LUT R23, R24, 0x140, RZ, 0xfc, !PT ;  /* 0x0000014018177812 */ /* 0x000fe200078efcff */
[----:B------:R-:W-:Y:S01]  /*0410*/  IMAD.MOV.U32 R21, RZ, RZ, RZ ;  /* 0x000000ffff157224 */ /* 0x000fe200078e00ff */
[----:B------:R-:W-:Y:S02]  /*0420*/  @!P1 PRMT R21, RZ, 0x5410, R25 ;  /* 0x00005410ff159816 */ /* 0x000fe40000000019 */
[----:B------:R-:W-:-:S07]  /*0430*/  ISETP.GE.AND P1, PT, R23, R59, PT ;  /* 0x0000003b1700720c */ /* 0x000fce0003f26270 */
[----:B------:R-:W4:Y:S04]  /*0440*/  @!P0 LDG.E.U16 R43, [R2.64+0x240] ;  /* 0x00024004022b8981 */ /* 0x000f28000c1e1500 */
[----:B------:R-:W4:Y:S04]  /*0450*/  @!P0 LDG.E.U16 R44, [R4.64+0x240] ;  /* 0x00024004042c8981 */ /* 0x000f28000c1e1500 */
[----:B------:R-:W4:Y:S04]  /*0460*/  @!P1 LDG.E.U16 R46, [R2.64+0x280] ;  /* 0x00028004022e9981 */ /* 0x000f28000c1e1500 */
[----:B------:R-:W4:Y:S01]  /*0470*/  @!P1 LDG.E.U16 R47, [R4.64+0x280] ;  /* 0x00028004042f9981 */ /* 0x000f22000c1e1500 */
[----:B------:R-:W-:-:S02]  /*0480*/  CS2R R28, SRZ ;  /* 0x00000000001c7805 */ /* 0x000fc4000001ff00 */
[----:B------:R-:W-:Y:S02]  /*0490*/  @!P3 PRMT R28, RZ, 0x5410, R30 ;  /* 0x00005410ff1cb816 */ /* 0x000fe4000000001e */
[----:B------:R-:W-:Y:S01]  /*04a0*/  @!P3 PRMT R29, RZ, 0x5410, R34 ;  /* 0x00005410ff1db816 */ /* 0x000fe20000000022 */
[----:B------:R-:W-:Y:S01]  /*04b0*/  IMAD.MOV.U32 R34, RZ, RZ, RZ ;  /* 0x000000ffff227224 */ /* 0x000fe200078e00ff */
[C---:B------:R-:W-:Y:S01]  /*04c0*/  LOP3.LUT R30, R24.reuse, 0x160, RZ, 0xfc, !PT ;  /* 0x00000160181e7812 */ /* 0x040fe200078efcff */
[----:B------:R-:W-:Y:S01]  /*04d0*/  CS2R R26, SRZ ;  /* 0x00000000001a7805 */ /* 0x000fe2000001ff00 */
[----:B------:R-:W-:Y:S01]  /*04e0*/  IMAD.MOV.U32 R25, RZ, RZ, RZ ;  /* 0x000000ffff197224 */ /* 0x000fe200078e00ff */
[----:B------:R-:W-:Y:S01]  /*04f0*/  @!P5 PRMT R34, RZ, 0x5410, R35 ;  /* 0x00005410ff22d816 */ /* 0x000fe20000000023 */
[----:B------:R-:W-:Y:S01]  /*0500*/  IMAD.MOV.U32 R39, RZ, RZ, RZ ;  /* 0x000000ffff277224 */ /* 0x000fe200078e00ff */
[----:B------:R-:W-:Y:S02]  /*0510*/  @!P5 PRMT R25, RZ, 0x5410, R33 ;  /* 0x00005410ff19d816 */ /* 0x000fe40000000021 */
[----:B------:R-:W-:-:S02]  /*0520*/  LOP3.LUT R35, R24, 0x1a0, RZ, 0xfc, !PT ;  /* 0x000001a018237812 */ /* 0x000fc400078efcff */
[----:B------:R-:W-:Y:S01]  /*0530*/  @!P6 PRMT R27, RZ, 0x5410, R31 ;  /* 0x00005410ff1be816 */ /* 0x000fe2000000001f */
[----:B------:R-:W-:Y:S01]  /*0540*/  IMAD.MOV.U32 R31, RZ, RZ, RZ ;  /* 0x000000ffff1f7224 */ /* 0x000fe200078e00ff */
[----:B------:R-:W-:Y:S01]  /*0550*/  @!P6 PRMT R26, RZ, 0x5410, R32 ;  /* 0x00005410ff1ae816 */ /* 0x000fe20000000020 */
[----:B------:R-:W-:Y:S01]  /*0560*/  IMAD.MOV.U32 R32, RZ, RZ, RZ ;  /* 0x000000ffff207224 */ /* 0x000fe200078e00ff */
[-C--:B------:R-:W-:Y:S02]  /*0570*/  ISETP.GE.AND P3, PT, R30, R59.reuse, PT ;  /* 0x0000003b1e00720c */ /* 0x080fe40003f66270 */
[----:B------:R-:W-:Y:S02]  /*0580*/  LOP3.LUT R33, R24, 0x180, RZ, 0xfc, !PT ;  /* 0x0000018018217812 */ /* 0x000fe400078efcff */
[-C--:B------:R-:W-:Y:S02]  /*0590*/  ISETP.GE.AND P6, PT, R35, R59.reuse, PT ;  /* 0x0000003b2300720c */ /* 0x080fe40003fc6270 */
[----:B------:R-:W-:-:S07]  /*05a0*/  ISETP.GE.AND P5, PT, R33, R59, PT ;  /* 0x0000003b2100720c */ /* 0x000fce0003fa6270 */
[----:B------:R-:W4:Y:S04]  /*05b0*/  @!P3 LDG.E.U16 R51, [R2.64+0x2c0] ;  /* 0x0002c0040233b981 */ /* 0x000f28000c1e1500 */
[----:B------:R-:W4:Y:S04]  /*05c0*/  @!P3 LDG.E.U16 R50, [R4.64+0x2c0] ;  /* 0x0002c0040432b981 */ /* 0x000f28000c1e1500 */
[----:B------:R-:W4:Y:S04]  /*05d0*/  @!P6 LDG.E.U16 R54, [R2.64+0x340] ;  /* 0x000340040236e981 */ /* 0x000f28000c1e1500 */
[----:B------:R-:W4:Y:S04]  /*05e0*/  @!P6 LDG.E.U16 R55, [R4.64+0x340] ;  /* 0x000340040437e981 */ /* 0x000f28000c1e1500 */
[----:B------:R-:W4:Y:S04]  /*05f0*/  @!P5 LDG.E.U16 R52, [R2.64+0x300] ;  /* 0x000300040234d981 */ /* 0x000f28000c1e1500 */
[----:B------:R-:W4:Y:S01]  /*0600*/  @!P5 LDG.E.U16 R53, [R4.64+0x300] ;  /* 0x000300040435d981 */ /* 0x000f22000c1e1500 */
[----:B------:R-:W-:-:S02]  /*0610*/  LOP3.LUT R42, R24, 0x200, RZ, 0xfc, !PT ;  /* 0x00000200182a7812 */ /* 0x000fc400078efcff */
[C---:B------:R-:W-:Y:S02]  /*0620*/  LOP3.LUT R45, R24.reuse, 0x220, RZ, 0xfc, !PT ;  /* 0x00000220182d7812 */ /* 0x040fe400078efcff */
[----:B--2---:R-:W-:Y:S02]  /*0630*/  @!P2 PRMT R39, RZ, 0x5410, R38 ;  /* 0x00005410ff27a816 */ /* 0x004fe40000000026 */
[C---:B------:R-:W-:Y:S02]  /*0640*/  LOP3.LUT R38, R24.reuse, 0x1e0, RZ, 0xfc, !PT ;  /* 0x000001e018267812 */ /* 0x040fe400078efcff */
[----:B---3--:R-:W-:Y:S01]  /*0650*/  @!P4 PRMT R32, RZ, 0x5410, R36 ;  /* 0x00005410ff20c816 */ /* 0x008fe20000000024 */
[----:B------:R-:W-:Y:S01]  /*0660*/  IMAD.MOV.U32 R36, RZ, RZ, RZ ;  /* 0x000000ffff247224 */ /* 0x000fe200078e00ff */
[----:B----4-:R-:W-:Y:S02]  /*0670*/  @!P4 PRMT R31, RZ, 0x5410, R37 ;  /* 0x00005410ff1fc816 */ /* 0x010fe40000000025 */
[----:B------:R-:W-:-:S02]  /*0680*/  LOP3.LUT R37, R24, 0x1c0, RZ, 0xfc, !PT ;  /* 0x000001c018257812 */ /* 0x000fc400078efcff */
[----:B------:R-:W-:Y:S02]  /*0690*/  @!P2 PRMT R36, RZ, 0x5410, R40 ;  /* 0x00005410ff24a816 */ /* 0x000fe40000000028 */
[-C--:B------:R-:W-:Y:S02]  /*06a0*/  ISETP.GE.AND P2, PT, R38, R59.reuse, PT ;  /* 0x0000003b2600720c */ /* 0x080fe40003f46270 */
[----:B------:R-:W-:-:S11]  /*06b0*/  ISETP.GE.AND P4, PT, R37, R59, PT ;  /* 0x0000003b2500720c */ /* 0x000fd60003f86270 */
[----:B------:R-:W2:Y:S04]  /*06c0*/  @!P2 LDG.E.U16 R60, [R2.64+0x3c0] ;  /* 0x0003c004023ca981 */ /* 0x000ea8000c1e1500 */
[----:B------:R-:W3:Y:S04]  /*06d0*/  @!P4 LDG.E.U16 R56, [R2.64+0x380] ;  /* 0x000380040238c981 */ /* 0x000ee8000c1e1500 */
[----:B------:R-:W4:Y:S04]  /*06e0*/  @!P4 LDG.E.U16 R57, [R4.64+0x380] ;  /* 0x000380040439c981 */ /* 0x000f28000c1e1500 */
[----:B------:R-:W4:Y:S01]  /*06f0*/  @!P2 LDG.E.U16 R61, [R4.64+0x3c0] ;  /* 0x0003c004043da981 */ /* 0x000f22000c1e1500 */
[----:B------:R-:W-:-:S02]  /*0700*/  CS2R R40, SRZ ;  /* 0x0000000000287805 */ /* 0x000fc4000001ff00 */
[----:B------:R-:W-:Y:S02]  /*0710*/  @!P0 PRMT R41, RZ, 0x5410, R43 ;  /* 0x00005410ff298816 */ /* 0x000fe4000000002b */
[----:B------:R-:W-:Y:S02]  /*0720*/  @!P0 PRMT R40, RZ, 0x5410, R44 ;  /* 0x00005410ff288816 */ /* 0x000fe4000000002c */
[-C--:B------:R-:W-:Y:S01]  /*0730*/  ISETP.GE.AND P0, PT, R42, R59.reuse, PT ;  /* 0x0000003b2a00720c */ /* 0x080fe20003f06270 */
[----:B------:R-:W-:Y:S01]  /*0740*/  IMAD.MOV.U32 R44, RZ, RZ, RZ ;  /* 0x000000ffff2c7224 */ /* 0x000fe200078e00ff */
[----:B------:R-:W-:Y:S01]  /*0750*/  @!P1 PRMT R44, RZ, 0x5410, R46 ;  /* 0x00005410ff2c9816 */ /* 0x000fe2000000002e */
[----:B------:R-:W-:Y:S01]  /*0760*/  IMAD.MOV.U32 R43, RZ, RZ, RZ ;  /* 0x000000ffff2b7224 */ /* 0x000fe200078e00ff */
[----:B------:R-:W-:Y:S02]  /*0770*/  @!P1 PRMT R43, RZ, 0x5410, R47 ;  /* 0x00005410ff2b9816 */ /* 0x000fe4000000002f */
[----:B------:R-:W-:-:S07]  /*0780*/  ISETP.GE.AND P1, PT, R45, R59, PT ;  /* 0x0000003b2d00720c */ /* 0x000fce0003f26270 */
[----:B------:R-:W4:Y:S04]  /*0790*/  @!P0 LDG.E.U16 R63, [R2.64+0x400] ;  /* 0x00040004023f8981 */ /* 0x000f28000c1e1500 */
[----:B------:R-:W4:Y:S04]  /*07a0*/  @!P0 LDG.E.U16 R65, [R4.64+0x400] ;  /* 0x0004000404418981 */ /* 0x000f28000c1e1500 */
[----:B------:R-:W4:Y:S04]  /*07b0*/  @!P1 LDG.E.U16 R67, [R2.64+0x440] ;  /* 0x0004400402439981 */ /* 0x000f28000c1e1500 */
[----:B------:R-:W4:Y:S01]  /*07c0*/  @!P1 LDG.E.U16 R69, [R4.64+0x440] ;  /* 0x0004400404459981 */ /* 0x000f22000c1e1500 */
[----:B------:R-:W-:Y:S01]  /*07d0*/  CS2R R48, SRZ ;  /* 0x0000000000307805 */ /* 0x000fe2000001ff00 */
[----:B------:R-:W-:Y:S01]  /*07e0*/  CS2R R46, SRZ ;  /* 0x00000000002e7805 */ /* 0x000fe2000001ff00 */
[----:B------:R-:W-:-:S02]  /*07f0*/  @!P3 PRMT R49, RZ, 0x5410, R51 ;  /* 0x00005410ff31b816 */ /* 0x000fc40000000033 */
[----:B------:R-:W-:Y:S02]  /*0800*/  @!P3 PRMT R48, RZ, 0x5410, R50 ;  /* 0x00005410ff30b816 */ /* 0x000fe40000000032 */
[----:B------:R-:W-:Y:S02]  /*0810*/  CS2R R50, SRZ ;  /* 0x0000000000327805 */ /* 0x000fe4000001ff00 */
[----:B------:R-:W-:Y:S02]  /*0820*/  @!P6 PRMT R51, RZ, 0x5410, R54 ;  /* 0x00005410ff33e816 */ /* 0x000fe40000000036 */
[----:B------:R-:W-:Y:S02]  /*0830*/  LOP3.LUT R54, R24, 0x240, RZ, 0xfc, !PT ;  /* 0x0000024018367812 */ /* 0x000fe400078efcff */
[----:B------:R-:W-:Y:S01]  /*0840*/  @!P6 PRMT R50, RZ, 0x5410, R55 ;  /* 0x00005410ff32e816 */ /* 0x000fe20000000037 */
[----:B------:R-:W-:Y:S01]  /*0850*/  IMAD.MOV.U32 R55, RZ, RZ, RZ ;  /* 0x000000ffff377224 */ /* 0x000fe200078e00ff */
[----:B------:R-:W-:-:S02]  /*0860*/  @!P5 PRMT R47, RZ, 0x5410, R52 ;  /* 0x00005410ff2fd816 */ /* 0x000fc40000000034 */
[----:B------:R-:W-:Y:S02]  /*0870*/  @!P5 PRMT R46, RZ, 0x5410, R53 ;  /* 0x00005410ff2ed816 */ /* 0x000fe40000000035 */
[----:B------:R-:W-:Y:S01]  /*0880*/  CS2R R52, SRZ ;  /* 0x0000000000347805 */ /* 0x000fe2000001ff00 */
[----:B------:R-:W-:Y:S02]  /*0890*/  ISETP.GE.AND P3, PT, R54, R59, PT ;  /* 0x0000003b3600720c */ /* 0x000fe40003f66270 */
[C---:B------:R-:W-:Y:S01]  /*08a0*/  LOP3.LUT R62, R24.reuse, 0x2c0, RZ, 0xfc, !PT ;  /* 0x000002c0183e7812 */ /* 0x040fe200078efcff */
[----:B------:R-:W-:Y:S01]  /*08b0*/  IMAD.MOV.U32 R58, RZ, RZ, RZ ;  /* 0x000000ffff3a7224 */ /* 0x000fe200078e00ff */
[----:B------:R-:W-:-:S09]  /*08c0*/  LOP3.LUT R66, R24, 0x2e0, RZ, 0xfc, !PT ;  /* 0x000002e018427812 */ /* 0x000fd200078efcff */
[----:B------:R-:W4:Y:S01]  /*08d0*/  @!P3 LDG.E.U16 R71, [R4.64+0x480] ;  /* 0x000480040447b981 */ /* 0x000f22000c1e1500 */
[----:B------:R-:W-:Y:S01]  /*08e0*/  IMAD.MOV.U32 R64, RZ, RZ, RZ ;  /* 0x000000ffff407224 */ /* 0x000fe200078e00ff */
[C---:B------:R-:W-:Y:S02]  /*08f0*/  LOP3.LUT R70, R24.reuse, 0x300, RZ, 0xfc, !PT ;  /* 0x0000030018467812 */ /* 0x040fe400078efcff */
[----:B------:R-:W4:Y:S01]  /*0900*/  @!P3 LDG.E.U16 R76, [R2.64+0x480] ;  /* 0x00048004024cb981 */ /* 0x000f22000c1e1500 */
[----:B------:R-:W-:Y:S01]  /*0910*/  IMAD.MOV.U32 R68, RZ, RZ, RZ ;  /* 0x000000ffff447224 */ /* 0x000fe200078e00ff */
[----:B--2---:R-:W-:Y:S02]  /*0920*/  @!P2 PRMT R55, RZ, 0x5410, R60 ;  /* 0x00005410ff37a816 */ /* 0x004fe4000000003c */
[----:B------:R-:W-:Y:S02]  /*0930*/  LOP3.LUT R60, R24, 0x2a0, RZ, 0xfc, !PT ;  /* 0x000002a0183c7812 */ /* 0x000fe400078efcff */
[----:B---3--:R-:W-:-:S02]  /*0940*/  @!P4 PRMT R52, RZ, 0x5410, R56 ;  /* 0x00005410ff34c816 */ /* 0x008fc40000000038 */
[----:B------:R-:W-:Y:S02]  /*0950*/  LOP3.LUT R56, R24, 0x260, RZ, 0xfc, !PT ;  /* 0x0000026018387812 */ /* 0x000fe400078efcff */
[-C--:B------:R-:W-:Y:S02]  /*0960*/  ISETP.GE.AND P6, PT, R60, R59.reuse, PT ;  /* 0x0000003b3c00720c */ /* 0x080fe40003fc6270 */
[----:B----4-:R-:W-:Y:S02]  /*0970*/  @!P4 PRMT R53, RZ, 0x5410, R57 ;  /* 0x00005410ff35c816 */ /* 0x010fe40000000039 */
[-C--:B------:R-:W-:Y:S02]  /*0980*/  ISETP.GE.AND P4, PT, R56, R59.reuse, PT ;  /* 0x0000003b3800720c */ /* 0x080fe40003f86270 */
[----:B------:R-:W-:Y:S02]  /*0990*/  @!P2 PRMT R58, RZ, 0x5410, R61 ;  /* 0x00005410ff3aa816 */ /* 0x000fe4000000003d */
[----:B------:R-:W-:-:S02]  /*09a0*/  ISETP.GE.AND P2, PT, R62, R59, PT ;  /* 0x0000003b3e00720c */ /* 0x000fc40003f46270 */
[----:B------:R-:W-:-:S03]  /*09b0*/  LOP3.LUT R57, R24, 0x280, RZ, 0xfc, !PT ;  /* 0x0000028018397812 */ /* 0x000fc600078efcff */
[----:B------:R-:W2:Y:S01]  /*09c0*/  @!P6 LDG.E.U16 R80, [R2.64+0x540] ;  /* 0x000540040250e981 */ /* 0x000ea2000c1e1500 */
[----:B------:R-:W-:-:S03]  /*09d0*/  ISETP.GE.AND P5, PT, R57, R59, PT ;  /* 0x0000003b3900720c */ /* 0x000fc60003fa6270 */
[----:B------:R-:W3:Y:S04]  /*09e0*/  @!P4 LDG.E.U16 R73, [R2.64+0x4c0] ;  /* 0x0004c0040249c981 */ /* 0x000ee8000c1e1500 */
[----:B------:R-:W4:Y:S04]  /*09f0*/  @!P4 LDG.E.U16 R75, [R4.64+0x4c0] ;  /* 0x0004c004044bc981 */ /* 0x000f28000c1e1500 */
[----:B------:R-:W4:Y:S01]  /*0a00*/  @!P2 LDG.E.U16 R82, [R2.64+0x580] ;  /* 0x000580040252a981 */ /* 0x000f22000c1e1500 */
[----:B------:R-:W-:Y:S01]  /*0a10*/  IMAD.MOV.U32 R61, RZ, RZ, RZ ;  /* 0x000000ffff3d7224 */ /* 0x000fe200078e00ff */
[----:B------:R-:W-:-:S02]  /*0a20*/  @!P0 PRMT R64, RZ, 0x5410, R63 ;  /* 0x00005410ff408816 */ /* 0x000fc4000000003f */
[----:B------:R-:W4:Y:S01]  /*0a30*/  @!P6 LDG.E.U16 R81, [R4.64+0x540] ;  /* 0x000540040451e981 */ /* 0x000f22000c1e1500 */
[----:B------:R-:W-:Y:S02]  /*0a40*/  @!P0 PRMT R61, RZ, 0x5410, R65 ;  /* 0x00005410ff3d8816 */ /* 0x000fe40000000041 */
[-C--:B------:R-:W-:Y:S01]  /*0a50*/  ISETP.GE.AND P0, PT, R66, R59.reuse, PT ;  /* 0x0000003b4200720c */ /* 0x080fe20003f06270 */
[----:B------:R-:W4:Y:S01]  /*0a60*/  @!P5 LDG.E.U16 R77, [R2.64+0x500] ;  /* 0x00050004024dd981 */ /* 0x000f22000c1e1500 */
[----:B------:R-:W-:Y:S01]  /*0a70*/  IMAD.MOV.U32 R63, RZ, RZ, RZ ;  /* 0x000000ffff3f7224 */ /* 0x000fe200078e00ff */
[----:B------:R-:W-:Y:S02]  /*0a80*/  @!P1 PRMT R68, RZ, 0x5410, R67 ;  /* 0x00005410ff449816 */ /* 0x000fe40000000043 */
        /* <DEDUP_REMOVED lines=8> */
[----:B------:R-:W-:-:S02]  /*0b10*/  IMAD.MOV.U32 R67, RZ, RZ, RZ ;  /* 0x000000ffff437224 */ /* 0x000fc400078e00ff */
[----:B------:R-:W-:Y:S02]  /*0b20*/  IMAD.MOV.U32 R72, RZ, RZ, RZ ;  /* 0x000000ffff487224 */ /* 0x000fe400078e00ff */
[----:B------:R-:W-:Y:S02]  /*0b30*/  IMAD.MOV.U32 R65, RZ, RZ, RZ ;  /* 0x000000ffff417224 */ /* 0x000fe400078e00ff */
[----:B------:R-:W-:Y:S01]  /*0b40*/  IMAD.MOV.U32 R78, RZ, RZ, RZ ;  /* 0x000000ffff4e7224 */ /* 0x000fe200078e00ff */
[C---:B------:R-:W-:Y:S01]  /*0b50*/  LOP3.LUT R86, R24.reuse, 0x360, RZ, 0xfc, !PT ;  /* 0x0000036018567812 */ /* 0x040fe200078efcff */
[----:B------:R-:W-:Y:S01]  /*0b60*/  IMAD.MOV.U32 R74, RZ, RZ, RZ ;  /* 0x000000ffff4a7224 */ /* 0x000fe200078e00ff */
[----:B------:R-:W-:Y:S01]  /*0b70*/  @!P3 PRMT R67, RZ, 0x5410, R71 ;  /* 0x00005410ff43b816 */ /* 0x000fe20000000047 */
[----:B------:R-:W-:Y:S02]  /*0b80*/  IMAD.MOV.U32 R71, RZ, RZ, RZ ;  /* 0x000000ffff477224 */ /* 0x000fe400078e00ff */
[----:B------:R-:W-:Y:S01]  /*0b90*/  IMAD.MOV.U32 R69, RZ, RZ, RZ ;  /* 0x000000ffff457224 */ /* 0x000fe200078e00ff */
[----:B------:R-:W-:Y:S01]  /*0ba0*/  @!P3 PRMT R74, RZ, 0x5410, R76 ;  /* 0x00005410ff4ab816 */ /* 0x000fe2000000004c */
[----:B------:R-:W-:Y:S01]  /*0bb0*/  IMAD.MOV.U32 R76, RZ, RZ, RZ ;  /* 0x000000ffff4c7224 */ /* 0x000fe200078e00ff */
[----:B------:R-:W-:-:S02]  /*0bc0*/  LOP3.LUT R90, R24, 0x380, RZ, 0xfc, !PT ;  /* 0x00000380185a7812 */ /* 0x000fc400078efcff */
[----:B------:R-:W-:Y:S02]  /*0bd0*/  LOP3.LUT R92, R24, 0x3a0, RZ, 0xfc, !PT ;  /* 0x000003a0185c7812 */ /* 0x000fe400078efcff */
[----:B------:R-:W-:Y:S01]  /*0be0*/  ISETP.GE.AND P3, PT, R90, R59, PT ;  /* 0x0000003b5a00720c */ /* 0x000fe20003f66270 */
[----:B------:R-:W-:Y:S01]  /*0bf0*/  IMAD.MOV.U32 R84, RZ, RZ, RZ ;  /* 0x000000ffff547224 */ /* 0x000fe200078e00ff */
[C---:B------:R-:W-:Y:S01]  /*0c00*/  LOP3.LUT R94, R24.reuse, 0x3c0, RZ, 0xfc, !PT ;  /* 0x000003c0185e7812 */ /* 0x040fe200078efcff */
[----:B------:R-:W-:Y:S01]  /*0c10*/  IMAD.MOV.U32 R88, RZ, RZ, RZ ;  /* 0x000000ffff587224 */ /* 0x000fe200078e00ff */
[----:B------:R-:W-:Y:S01]  /*0c20*/  LOP3.LUT R98, R24, 0x3e0, RZ, 0xfc, !PT ;  /* 0x000003e018627812 */ /* 0x000fe200078efcff */
[----:B------:R-:W-:-:S08]  /*0c30*/  IMAD.MOV.U32 R96, RZ, RZ, RZ ;  /* 0x000000ffff607224 */ /* 0x000fd000078e00ff */
[----:B------:R0:W4:Y:S01]  /*0c40*/  @!P3 LDG.E.U16 R100, [R2.64+0x700] ;  /* 0x000700040264b981 */ /* 0x000122000c1e1500 */
[----:B--2---:R-:W-:Y:S02]  /*0c50*/  @!P6 PRMT R71, RZ, 0x5410, R80 ;  /* 0x00005410ff47e816 */ /* 0x004fe40000000050 */
[----:B------:R-:W-:Y:S02]  /*0c60*/  LOP3.LUT R80, R24, 0x320, RZ, 0xfc, !PT ;  /* 0x0000032018507812 */ /* 0x000fe400078efcff */
[----:B---3--:R-:W-:Y:S01]  /*0c70*/  @!P4 PRMT R72, RZ, 0x5410, R73 ;  /* 0x00005410ff48c816 */ /* 0x008fe20000000049 */
[----:B------:R-:W-:Y:S01]  /*0c80*/  IMAD.MOV.U32 R73, RZ, RZ, RZ ;  /* 0x000000ffff497224 */ /* 0x000fe200078e00ff */
[----:B----4-:R-:W-:Y:S02]  /*0c90*/  @!P4 PRMT R65, RZ, 0x5410, R75 ;  /* 0x00005410ff41c816 */ /* 0x010fe4000000004b */
[----:B------:R-:W-:Y:S02]  /*0ca0*/  ISETP.GE.AND P4, PT, R80, R59, PT ;  /* 0x0000003b5000720c */ /* 0x000fe40003f86270 */
[----:B------:R-:W-:-:S02]  /*0cb0*/  @!P2 PRMT R73, RZ, 0x5410, R82 ;  /* 0x00005410ff49a816 */ /* 0x000fc40000000052 */
[----:B------:R-:W-:Y:S02]  /*0cc0*/  LOP3.LUT R82, R24, 0x340, RZ, 0xfc, !PT ;  /* 0x0000034018527812 */ /* 0x000fe400078efcff */
[----:B------:R-:W-:Y:S02]  /*0cd0*/  @!P6 PRMT R78, RZ, 0x5410, R81 ;  /* 0x00005410ff4ee816 */ /* 0x000fe40000000051 */
[----:B------:R-:W-:Y:S02]  /*0ce0*/  ISETP.GE.AND P6, PT, R82, R59, PT ;  /* 0x0000003b5200720c */ /* 0x000fe40003fc6270 */
[----:B------:R-:W-:-:S03]  /*0cf0*/  @!P5 PRMT R69, RZ, 0x5410, R77 ;  /* 0x00005410ff45d816 */ /* 0x000fc6000000004d */
[----:B------:R0:W2:Y:S01]  /*0d00*/  @!P4 LDG.E.U16 R103, [R2.64+0x640] ;  /* 0x000640040267c981 */ /* 0x0000a2000c1e1500 */
[----:B------:R-:W-:Y:S02]  /*0d10*/  @!P5 PRMT R76, RZ, 0x5410, R79 ;  /* 0x00005410ff4cd816 */ /* 0x000fe4000000004f */
[-C--:B------:R-:W-:Y:S02]  /*0d20*/  ISETP.GE.AND P5, PT, R86, R59.reuse, PT ;  /* 0x0000003b5600720c */ /* 0x080fe40003fa6270 */
[----:B------:R-:W-:Y:S01]  /*0d30*/  @!P2 PRMT R84, RZ, 0x5410, R83 ;  /* 0x00005410ff54a816 */ /* 0x000fe20000000053 */
[----:B------:R-:W-:Y:S01]  /*0d40*/  IMAD.MOV.U32 R75, RZ, RZ, RZ ;  /* 0x000000ffff4b7224 */ /* 0x000fe200078e00ff */
[----:B------:R-:W-:Y:S01]  /*0d50*/  ISETP.GE.AND P2, PT, R92, R59, PT ;  /* 0x0000003b5c00720c */ /* 0x000fe20003f46270 */
[----:B------:R0:W3:Y:S01]  /*0d60*/  @!P6 LDG.E.U16 R93, [R2.64+0x680] ;  /* 0x00068004025de981 */ /* 0x0000e2000c1e1500 */
[----:B------:R-:W-:Y:S01]  /*0d70*/  @!P0 PRMT R75, RZ, 0x5410, R85 ;  /* 0x00005410ff4b8816 */ /* 0x000fe20000000055 */
[----:B------:R-:W-:-:S02]  /*0d80*/  IMAD.MOV.U32 R77, RZ, RZ, RZ ;  /* 0x000000ffff4d7224 */ /* 0x000fc400078e00ff */
[----:B------:R1:W4:Y:S01]  /*0d90*/  @!P4 LDG.E.U16 R97, [R4.64+0x640] ;  /* 0x000640040461c981 */ /* 0x000322000c1e1500 */
[----:B------:R-:W-:Y:S02]  /*0da0*/  @!P0 PRMT R88, RZ, 0x5410, R87 ;  /* 0x00005410ff588816 */ /* 0x000fe40000000057 */
[-C--:B------:R-:W-:Y:S01]  /*0db0*/  ISETP.GE.AND P0, PT, R94, R59.reuse, PT ;  /* 0x0000003b5e00720c */ /* 0x080fe20003f06270 */
[----:B------:R0:W4:Y:S01]  /*0dc0*/  @!P5 LDG.E.U16 R89, [R2.64+0x6c0] ;  /* 0x0006c0040259d981 */ /* 0x000122000c1e1500 */
[----:B------:R-:W-:Y:S01]  /*0dd0*/  @!P1 PRMT R77, RZ, 0x5410, R91 ;  /* 0x00005410ff4d9816 */ /* 0x000fe2000000005b */
[----:B------:R-:W-:Y:S02]  /*0de0*/  FADD.FTZ R104, RZ, R15 ;  /* 0x0000000fff687221 */ /* 0x000fe40000010000 */
[----:B------:R1:W5:Y:S01]  /*0df0*/  @!P6 LDG.E.U16 R85, [R4.64+0x680] ;  /* 0x000680040455e981 */ /* 0x000362000c1e1500 */
[----:B------:R-:W-:Y:S02]  /*0e00*/  @!P1 PRMT R96, RZ, 0x5410, R95 ;  /* 0x00005410ff609816 */ /* 0x000fe4000000005f */
[----:B------:R-:W-:Y:S01]  /*0e10*/  ISETP.GE.AND P1, PT, R98, R59, PT ;  /* 0x0000003b6200720c */ /* 0x000fe20003f26270 */
[----:B------:R0:W4:Y:S04]  /*0e20*/  @!P2 LDG.E.U16 R95, [R2.64+0x740] ;  /* 0x00074004025fa981 */ /* 0x000128000c1e1500 */
[----:B------:R0:W4:Y:S01]  /*0e30*/  @!P0 LDG.E.U16 R91, [R2.64+0x780] ;  /* 0x00078004025b8981 */ /* 0x000122000c1e1500 */
[----:B------:R-:W-:-:S03]  /*0e40*/  FADD.FTZ R101, R104, R11 ;  /* 0x0000000b68657221 */ /* 0x000fc60000010000 */
[----:B------:R1:W5:Y:S04]  /*0e50*/  @!P5 LDG.E.U16 R87, [R4.64+0x6c0] ;  /* 0x0006c0040457d981 */ /* 0x000368000c1e1500 */
[----:B------:R0:W4:Y:S01]  /*0e60*/  @!P1 LDG.E.U16 R99, [R2.64+0x7c0] ;  /* 0x0007c00402639981 */ /* 0x000122000c1e1500 */
[----:B------:R-:W-:-:S03]  /*0e70*/  FADD.FTZ R101, R101, R18 ;  /* 0x0000001265657221 */ /* 0x000fc60000010000 */
[----:B------:R1:W5:Y:S04]  /*0e80*/  @!P3 LDG.E.U16 R79, [R4.64+0x700] ;  /* 0x00070004044fb981 */ /* 0x000368000c1e1500 */
[----:B------:R1:W5:Y:S01]  /*0e90*/  @!P2 LDG.E.U16 R81, [R4.64+0x740] ;  /* 0x000740040451a981 */ /* 0x000362000c1e1500 */
[----:B0-----:R-:W-:-:S03]  /*0ea0*/  FADD.FTZ R2, R101, R22 ;  /* 0x0000001665027221 */ /* 0x001fc60000010000 */
[----:B------:R1:W5:Y:S01]  /*0eb0*/  @!P0 LDG.E.U16 R59, [R4.64+0x780] ;  /* 0x00078004043b8981 */ /* 0x000362000c1e1500 */
[----:B------:R-:W-:-:S03]  /*0ec0*/  FADD.FTZ R2, R2, R29 ;  /* 0x0000001d02027221 */ /* 0x000fc60000010000 */
[----:B------:R1:W5:Y:S01]  /*0ed0*/  @!P1 LDG.E.U16 R83, [R4.64+0x7c0] ;  /* 0x0007c00404539981 */ /* 0x000362000c1e1500 */
        /* <DEDUP_REMOVED lines=17> */
[----:B------:R-:W-:Y:S01]  /*0ff0*/  FADD.FTZ R2, R2, R73 ;  /* 0x0000004902027221 */ /* 0x000fe20000010000 */
[----:B-1----:R-:W-:-:S03]  /*1000*/  CS2R R4, SRZ ;  /* 0x0000000000047805 */ /* 0x002fc6000001ff00 */
[----:B------:R-:W-:-:S04]  /*1010*/  FADD.FTZ R2, R2, R75 ;  /* 0x0000004b02027221 */ /* 0x000fc80000010000 */
[----:B------:R-:W-:Y:S02]  /*1020*/  FADD.FTZ R3, R2, R77 ;  /* 0x0000004d02037221 */ /* 0x000fe40000010000 */
[----:B------:R-:W-:Y:S01]  /*1030*/  IMAD.MOV.U32 R101, RZ, RZ, RZ ;  /* 0x000000ffff657224 */ /* 0x000fe200078e00ff */
[----:B--2---:R-:W-:-:S05]  /*1040*/  @!P4 PRMT R4, RZ, 0x5410, R103 ;  /* 0x00005410ff04c816 */ /* 0x004fca0000000067 */
[----:B------:R-:W-:Y:S01]  /*1050*/  FADD.FTZ R2, R3, R4 ;  /* 0x0000000403027221 */ /* 0x000fe20000010000 */
[----:B---3--:R-:W-:Y:S01]  /*1060*/  @!P6 PRMT R5, RZ, 0x5410, R93 ;  /* 0x00005410ff05e816 */ /* 0x008fe2000000005d */
[----:B------:R-:W-:Y:S01]  /*1070*/  IMAD.MOV.U32 R93, RZ, RZ, RZ ;  /* 0x000000ffff5d7224 */ /* 0x000fe200078e00ff */
[----:B------:R-:W-:-:S03]  /*1080*/  @!P3 PRMT R93, RZ, 0x5410, R100 ;  /* 0x00005410ff5db816 */ /* 0x000fc60000000064 */
[----:B------:R-:W-:Y:S01]  /*1090*/  FADD.FTZ R2, R2, R5 ;  /* 0x0000000502027221 */ /* 0x000fe20000010000 */
[----:B----4-:R-:W-:Y:S01]  /*10a0*/  @!P5 PRMT R101, RZ, 0x5410, R89 ;  /* 0x00005410ff65d816 */ /* 0x010fe20000000059 */
[----:B------:R-:W-:-:S04]  /*10b0*/  IMAD.MOV.U32 R89, RZ, RZ, RZ ;  /* 0x000000ffff597224 */ /* 0x000fc800078e00ff */
[----:B------:R-:W-:Y:S01]  /*10c0*/  FADD.FTZ R2, R2, R101 ;  /* 0x0000006502027221 */ /* 0x000fe20000010000 */
[----:B------:R-:W-:-:S03]  /*10d0*/  @!P2 PRMT R89, RZ, 0x5410, R95 ;  /* 0x00005410ff59a816 */ /* 0x000fc6000000005f */
[----:B------:R-:W-:Y:S02]  /*10e0*/  FADD.FTZ R2, R2, R93 ;  /* 0x0000005d02027221 */ /* 0x000fe40000010000 */
[----:B------:R-:W-:Y:S01]  /*10f0*/  IMAD.MOV.U32 R100, RZ, RZ, RZ ;  /* 0x000000ffff647224 */ /* 0x000fe200078e00ff */
[----:B------:R-:W-:Y:S01]  /*1100*/  @!P0 PRMT R100, RZ, 0x5410, R91 ;  /* 0x00005410ff648816 */ /* 0x000fe2000000005b */
[----:B------:R-:W-:Y:S02]  /*1110*/  FADD.FTZ R3, R2, R89 ;  /* 0x0000005902037221 */ /* 0x000fe40000010000 */
[----:B------:R-:W-:Y:S02]  /*1120*/  IMAD.MOV.U32 R95, RZ, RZ, RZ ;  /* 0x000000ffff5f7224 */ /* 0x000fe400078e00ff */
[----:B------:R-:W-:Y:S01]  /*1130*/  FADD.FTZ R2, R3, R100 ;  /* 0x0000006403027221 */ /* 0x000fe20000010000 */
[----:B------:R-:W-:-:S05]  /*1140*/  @!P1 PRMT R95, RZ, 0x5410, R99 ;  /* 0x00005410ff5f9816 */ /* 0x000fca0000000063 */
[----:B------:R-:W-:-:S05]  /*1150*/  FADD.FTZ R2, R2, R95 ;  /* 0x0000005f02027221 */ /* 0x000fca0000010000 */
[----:B------:R-:W0:Y:S02]  /*1160*/  SHFL.BFLY PT, R3, R2, 0x10, 0x1f ;  /* 0x0e001f0002037f89 */ /* 0x000e2400000e0000 */
[----:B0-----:R-:W-:-:S05]  /*1170*/  FADD.FTZ R3, R2, R3 ;  /* 0x0000000302037221 */ /* 0x001fca0000010000 */
[----:B------:R-:W0:Y:S02]  /*1180*/  SHFL.BFLY PT, R104, R3, 0x8, 0x1f ;  /* 0x0d001f0003687f89 */ /* 0x000e2400000e0000 */
[----:B0-----:R-:W-:-:S05]  /*1190*/  FADD.FTZ R99, R3, R104 ;  /* 0x0000006803637221 */ /* 0x001fca0000010000 */
[----:B------:R-:W0:Y:S01]  /*11a0*/  SHFL.BFLY PT, R104, R99, 0x4, 0x1f ;  /* 0x0c801f0063687f89 */ /* 0x000e2200000e0000 */
[----:B------:R-:W-:Y:S01]  /*11b0*/  IMAD.MOV.U32 R91, RZ, RZ, RZ ;  /* 0x000000ffff5b7224 */ /* 0x000fe200078e00ff */
[----:B------:R-:W-:Y:S01]  /*11c0*/  @!P4 PRMT R91, RZ, 0x5410, R97 ;  /* 0x00005410ff5bc816 */ /* 0x000fe20000000061 */
[----:B0-----:R-:W-:-:S05]  /*11d0*/  FADD.FTZ R103, R99, R104 ;  /* 0x0000006863677221 */ /* 0x001fca0000010000 */
[----:B------:R-:W0:Y:S01]  /*11e0*/  SHFL.BFLY PT, R104, R103, 0x2, 0x1f ;  /* 0x0c401f0067687f89 */ /* 0x000e2200000e0000 */
[----:B------:R-:W-:Y:S01]  /*11f0*/  ISETP.GE.AND P4, PT, R102, 0x1, PT ;  /* 0x000000016600780c */ /* 0x000fe20003f86270 */
[----:B------:R-:W-:Y:S02]  /*1200*/  IMAD.MOV.U32 R102, RZ, RZ, RZ ;  /* 0x000000ffff667224 */ /* 0x000fe400078e00ff */
[----:B0-----:R-:W-:Y:S02]  /*1210*/  FADD.FTZ R105, R103, R104 ;  /* 0x0000006867697221 */ /* 0x001fe40000010000 */
[----:B------:R-:W-:-:S03]  /*1220*/  IMAD.MOV.U32 R104, RZ, RZ, RZ ;  /* 0x000000ffff687224 */ /* 0x000fc600078e00ff */
[----:B------:R0:W1:Y:S05]  /*1230*/  SHFL.BFLY PT, R2, R105, 0x1, 0x1f ;  /* 0x0c201f0069027f89 */ /* 0x00006a00000e0000 */
[----:B------:R-:W-:Y:S05]  /*1240*/  @!P4 EXIT ;  /* 0x000000000000c94d */ /* 0x000fea0003800000 */
[----:B-----5:R-:W-:Y:S01]  /*1250*/  @!P6 PRMT R104, RZ, 0x5410, R85 ;  /* 0x00005410ff68e816 */ /* 0x020fe20000000055 */
[----:B------:R-:W-:Y:S01]  /*1260*/  IMAD.MOV.U32 R85, RZ, RZ, RZ ;  /* 0x000000ffff557224 */ /* 0x000fe200078e00ff */
[----:B------:R-:W-:Y:S01]  /*1270*/  @!P5 PRMT R102, RZ, 0x5410, R87 ;  /* 0x00005410ff66d816 */ /* 0x000fe20000000057 */
[----:B------:R-:W-:Y:S01]  /*1280*/  IMAD.MOV.U32 R106, RZ, RZ, RZ ;  /* 0x000000ffff6a7224 */ /* 0x000fe200078e00ff */
[----:B------:R-:W-:Y:S01]  /*1290*/  ISETP.GE.AND P4, PT, R24, c[0x0][0x180], PT ;  /* 0x0000600018007a0c */ /* 0x000fe20003f86270 */
[----:B------:R-:W-:Y:S01]  /*12a0*/  IMAD.MOV.U32 R24, RZ, RZ, RZ ;  /* 0x000000ffff187224 */ /* 0x000fe200078e00ff */
[----:B------:R-:W-:Y:S01]  /*12b0*/  ISETP.GE.AND P5, PT, R20, c[0x0][0x180], PT ;  /* 0x0000600014007a0c */ /* 0x000fe20003fa6270 */
[----:B------:R-:W-:Y:S01]  /*12c0*/  IMAD.MOV.U32 R20, RZ, RZ, RZ ;  /* 0x000000ffff147224 */ /* 0x000fe200078e00ff */
[----:B------:R-:W-:-:S02]  /*12d0*/  ISETP.GE.AND P6, PT, R13, c[0x0][0x180], PT ;  /* 0x000060000d007a0c */ /* 0x000fc40003fc6270 */
[----:B------:R-:W-:Y:S01]  /*12e0*/  @!P0 PRMT R85, RZ, 0x5410, R59 ;  /* 0x00005410ff558816 */ /* 0x000fe2000000003b */
[----:B-1----:R-:W-:Y:S01]  /*12f0*/  FADD.FTZ R59, R105, R2 ;  /* 0x00000002693b7221 */ /* 0x002fe20000010000 */
[----:B------:R-:W-:Y:S02]  /*1300*/  ISETP.GE.AND P0, PT, R14, c[0x0][0x180], PT ;  /* 0x000060000e007a0c */ /* 0x000fe40003f06270 */
[----:B------:R-:W-:Y:S02]  /*1310*/  @!P3 PRMT R106, RZ, 0x5410, R79 ;  /* 0x00005410ff6ab816 */ /* 0x000fe4000000004f */
[----:B------:R-:W-:Y:S01]  /*1320*/  SHF.R.S32.HI R3, RZ, 0x1f, R0 ;  /* 0x0000001fff037819 */ /* 0x000fe20000011400 */
[C---:B------:R-:W-:Y:S01]  /*1330*/  @!P4 FFMA.FTZ R16, -R59.reuse, R16, R15 ;  /* 0x000000103b10c223 */ /* 0x040fe2000001010f */
[----:B------:R-:W-:Y:S01]  /*1340*/  LEA R2, P3, R0, c[0x0][0x160], 0x1 ;  /* 0x0000580000027a11 */ /* 0x000fe200078608ff */
[C---:B------:R-:W-:Y:S01]  /*1350*/  @!P5 FFMA.FTZ R10, -R59.reuse, R10, R11 ;  /* 0x0000000a3b0ad223 */ /* 0x040fe2000001010b */
[----:B------:R-:W-:Y:S01]  /*1360*/  @!P2 PRMT R24, RZ, 0x5410, R81 ;  /* 0x00005410ff18a816 */ /* 0x000fe20000000051 */
[----:B------:R-:W-:Y:S01]  /*1370*/  @!P6 FFMA.FTZ R17, -R59, R17, R18 ;  /* 0x000000113b11e223 */ /* 0x000fe20000010112 */
[----:B------:R-:W-:-:S02]  /*1380*/  @!P4 F2FP.BF16.PACK_AB R16, RZ, R16 ;  /* 0x00000010ff10c23e */ /* 0x000fc400000010ff */
[----:B------:R-:W-:Y:S01]  /*1390*/  LEA.HI.X R3, R0, c[0x0][0x164], R3, 0x1, P3 ;  /* 0x0000590000037a11 */ /* 0x000fe200018f0c03 */
[----:B------:R-:W-:Y:S01]  /*13a0*/  @!P0 FFMA.FTZ R21, -R59, R21, R22 ;  /* 0x000000153b158223 */ /* 0x000fe20000010116 */
[----:B------:R-:W-:Y:S02]  /*13b0*/  @!P5 F2FP.BF16.PACK_AB R10, RZ, R10 ;  /* 0x0000000aff0ad23e */ /* 0x000fe400000010ff */
[----:B------:R-:W-:Y:S01]  /*13c0*/  @!P6 F2FP.BF16.PACK_AB R17, RZ, R17 ;  /* 0x00000011ff11e23e */ /* 0x000fe200000010ff */
[----:B------:R1:W-:Y:S01]  /*13d0*/  @!P4 STG.E.U16 [R2.64], R16 ;  /* 0x000000100200c986 */ /* 0x0003e2000c101504 */
[----:B------:R-:W-:Y:S02]  /*13e0*/  @!P1 PRMT R20, RZ, 0x5410, R83 ;  /* 0x00005410ff149816 */ /* 0x000fe40000000053 */
[----:B------:R-:W-:Y:S01]  /*13f0*/  ISETP.GE.AND P1, PT, R6, c[0x0][0x180], PT ;  /* 0x0000600006007a0c */ /* 0x000fe20003f26270 */
[----:B------:R1:W-:Y:S01]  /*1400*/  @!P5 STG.E.U16 [R2.64+0x40], R10 ;  /* 0x0000400a0200d986 */ /* 0x0003e2000c101504 */
[----:B------:R-:W-:-:S02]  /*1410*/  ISETP.GE.AND P2, PT, R7, c[0x0][0x180], PT ;  /* 0x0000600007007a0c */ /* 0x000fc40003f46270 */
[----:B------:R-:W-:Y:S01]  /*1420*/  ISETP.GE.AND P3, PT, R8, c[0x0][0x180], PT ;  /* 0x0000600008007a0c */ /* 0x000fe20003f66270 */
[----:B------:R1:W-:Y:S01]  /*1430*/  @!P6 STG.E.U16 [R2.64+0x80], R17 ;  /* 0x000080110200e986 */ /* 0x0003e2000c101504 */
[----:B------:R-:W-:Y:S02]  /*1440*/  ISETP.GE.AND P4, PT, R9, c[0x0][0x180], PT ;  /* 0x0000600009007a0c */ /* 0x000fe40003f86270 */
[----:B------:R-:W-:Y:S02]  /*1450*/  ISETP.GE.AND P5, PT, R12, c[0x0][0x180], PT ;  /* 0x000060000c007a0c */ /* 0x000fe40003fa6270 */
[----:B------:R-:W-:Y:S02]  /*1460*/  ISETP.GE.AND P6, PT, R19, c[0x0][0x180], PT ;  /* 0x0000600013007a0c */ /* 0x000fe40003fc6270 */
[----:B------:R-:W-:Y:S01]  /*1470*/  @!P0 F2FP.BF16.PACK_AB R21, RZ, R21 ;  /* 0x00000015ff15823e */ /* 0x000fe200000010ff */
[C---:B------:R-:W-:Y:S02]  /*1480*/  @!P1 FFMA.FTZ R28, -R59.reuse, R28, R29 ;  /* 0x0000001c3b1c9223 */ /* 0x040fe4000001011d */
[----:B------:R-:W-:-:S02]  /*1490*/  @!P2 FFMA.FTZ R26, -R59, R26, R27 ;  /* 0x0000001a3b1aa223 */ /* 0x000fc4000001011b */
[----:B------:R1:W-:Y:S01]  /*14a0*/  @!P0 STG.E.U16 [R2.64+0xc0], R21 ;  /* 0x0000c01502008986 */ /* 0x0003e2000c101504 */
[----:B------:R-:W-:Y:S01]  /*14b0*/  ISETP.GE.AND P0, PT, R23, c[0x0][0x180], PT ;  /* 0x0000600017007a0c */ /* 0x000fe20003f06270 */
[C---:B------:R-:W-:Y:S01]  /*14c0*/  @!P3 FFMA.FTZ R34, -R59.reuse, R34, R25 ;  /* 0x000000223b22b223 */ /* 0x040fe20000010119 */
[----:B------:R-:W-:Y:S01]  /*14d0*/  @!P1 F2FP.BF16.PACK_AB R28, RZ, R28 ;  /* 0x0000001cff1c923e */ /* 0x000fe200000010ff */
[C---:B------:R-:W-:Y:S01]  /*14e0*/  @!P4 FFMA.FTZ R31, -R59.reuse, R31, R32 ;  /* 0x0000001f3b1fc223 */ /* 0x040fe20000010120 */
[----:B------:R-:W-:Y:S01]  /*14f0*/  @!P2 F2FP.BF16.PACK_AB R26, RZ, R26 ;  /* 0x0000001aff1aa23e */ /* 0x000fe200000010ff */
[C---:B------:R-:W-:Y:S01]  /*1500*/  @!P5 FFMA.FTZ R36, -R59.reuse, R36, R39 ;  /* 0x000000243b24d223 */ /* 0x040fe20000010127 */
[----:B------:R-:W-:Y:S01]  /*1510*/  @!P3 F2FP.BF16.PACK_AB R34, RZ, R34 ;  /* 0x00000022ff22b23e */ /* 0x000fe200000010ff */
[----:B------:R-:W-:Y:S01]  /*1520*/  @!P6 FFMA.FTZ R40, -R59, R40, R41 ;  /* 0x000000283b28e223 */ /* 0x000fe20000010129 */
[----:B------:R-:W-:Y:S01]  /*1530*/  @!P4 F2FP.BF16.PACK_AB R31, RZ, R31 ;  /* 0x0000001fff1fc23e */ /* 0x000fe200000010ff */
[----:B------:R1:W-:Y:S01]  /*1540*/  @!P1 STG.E.U16 [R2.64+0x100], R28 ;  /* 0x0001001c02009986 */ /* 0x0003e2000c101504 */
[----:B------:R-:W-:-:S02]  /*1550*/  @!P5 F2FP.BF16.PACK_AB R36, RZ, R36 ;  /* 0x00000024ff24d23e */ /* 0x000fc400000010ff */
[----:B------:R-:W-:Y:S01]  /*1560*/  @!P6 F2FP.BF16.PACK_AB R40, RZ, R40 ;  /* 0x00000028ff28e23e */ /* 0x000fe200000010ff */
[----:B------:R1:W-:Y:S01]  /*1570*/  @!P2 STG.E.U16 [R2.64+0x140], R26 ;  /* 0x0001401a0200a986 */ /* 0x0003e2000c101504 */
[----:B------:R-:W-:Y:S01]  /*1580*/  ISETP.GE.AND P1, PT, R30, c[0x0][0x180], PT ;  /* 0x000060001e007a0c */ /* 0x000fe20003f26270 */
[----:B------:R-:W-:Y:S01]  /*1590*/  @!P0 FFMA.FTZ R43, -R59, R43, R44 ;  /* 0x0000002b3b2b8223 */ /* 0x000fe2000001012c */
[----:B------:R-:W-:Y:S01]  /*15a0*/  ISETP.GE.AND P2, PT, R33, c[0x0][0x180], PT ;  /* 0x0000600021007a0c */ /* 0x000fe20003f46270 */
[----:B------:R1:W-:Y:S01]  /*15b0*/  @!P3 STG.E.U16 [R2.64+0x180], R34 ;  /* 0x000180220200b986 */ /* 0x0003e2000c101504 */
[----:B------:R-:W-:Y:S02]  /*15c0*/  ISETP.GE.AND P3, PT, R35, c[0x0][0x180], PT ;  /* 0x0000600023007a0c */ /* 0x000fe40003f66270 */
[----:B------:R-:W-:Y:S01]  /*15d0*/  @!P0 F2FP.BF16.PACK_AB R43, RZ, R43 ;  /* 0x0000002bff2b823e */ /* 0x000fe200000010ff */
[----:B------:R1:W-:Y:S01]  /*15e0*/  @!P4 STG.E.U16 [R2.64+0x1c0], R31 ;  /* 0x0001c01f0200c986 */ /* 0x0003e2000c101504 */
[----:B------:R-:W-:-:S03]  /*15f0*/  ISETP.GE.AND P4, PT, R37, c[0x0][0x180], PT ;  /* 0x0000600025007a0c */ /* 0x000fc60003f86270 */
        /* <DEDUP_REMOVED lines=85> */
.L_x_4270:
        /* <DEDUP_REMOVED lines=11> */
.L_x_10909:


//--------------------- .text._ZN43_GLOBAL__N__9ae7fba5_10_SoftMax_cu_9f978f6321softmax_warp_backwardIN3c108BFloat16ES2_fLi9ELb0ELb0EEEvPT0_PKT_S7_iiiPKb --------------------------
	.section	.text._ZN43_GLOBAL__N__9ae7fba5_10_SoftMax_cu_9f978f6321softmax_warp_backwardIN3c108BFloat16ES2_fLi9ELb0ELb0EEEvPT0_PKT_S7_iiiPKb,"ax",@progbits
	.sectioninfo	@"SHI_REGISTERS=56"
	.align	128
.text._ZN43_GLOBAL__N__9ae7fba5_10_SoftMax_cu_9f978f6321softmax_warp_backwardIN3c108BFloat16ES2_fLi9ELb0ELb0EEEvPT0_PKT_S7_iiiPKb:
        .type           _ZN43_GLOBAL__N__9ae7fba5_10_SoftMax_cu_9f978f6321softmax_warp_backwardIN3c108BFloat16ES2_fLi9ELb0ELb0EEEvPT0_PKT_S7_iiiPKb,@function
        .size           _ZN43_GLOBAL__N__9ae7fba5_10_SoftMax_cu_9f978f6321softmax_warp_backwardIN3c108BFloat16ES2_fLi9ELb0ELb0EEEvPT0_PKT_S7_iiiPKb,(.L_x_10910 - _ZN43_GLOBAL__N__9ae7fba5_10_SoftMax_cu_9f978f6321softmax_warp_backwardIN3c108BFloat16ES2_fLi9ELb0ELb0EEEvPT0_PKT_S7_iiiPKb)
        .other          _ZN43_GLOBAL__N__9ae7fba5_10_SoftMax_cu_9f978f6321softmax_warp_backwardIN3c108BFloat16ES2_fLi9ELb0ELb0EEEvPT0_PKT_S7_iiiPKb,@"STO_CUDA_ENTRY STV_DEFAULT"
_ZN43_GLOBAL__N__9ae7fba5_10_SoftMax_cu_9f978f6321softmax_warp_backwardIN3c108BFloat16ES2_fLi9ELb0ELb0EEEvPT0_PKT_S7_iiiPKb:
        /* <DEDUP_REMOVED lines=18> */
[----:B------:R-:W3:Y:S04]  /*0120*/  @!P0 LDG.E.U16 R2, [R28.64] ;  /* 0x000000041c028981 */ /* 0x000ee8000c1e1500 */
[----:B------:R-:W4:Y:S04]  /*0130*/  @!P2 LDG.E.U16 R3, [R52.64+0x40] ;  /* 0x000040043403a981 */ /* 0x000f28000c1e1500 */
[----:B------:R-:W4:Y:S01]  /*0140*/  @!P2 LDG.E.U16 R4, [R28.64+0x40] ;  /* 0x000040041c04a981 */ /* 0x000f22000c1e1500 */
[C---:B------:R-:W-:Y:S01]  /*0150*/  LOP3.LUT R36, R41.reuse, 0x80, RZ, 0xfc, !PT ;  /* 0x0000008029247812 */ /* 0x040fe200078efcff */
[----:B------:R-:W-:Y:S01]  /*0160*/  CS2R R32, SRZ ;  /* 0x0000000000207805 */ /* 0x000fe2000001ff00 */
[----:B------:R-:W-:-:S02]  /*0170*/  LOP3.LUT R35, R41, 0xa0, RZ, 0xfc, !PT ;  /* 0x000000a029237812 */ /* 0x000fc400078efcff */
[-C--:B------:R-:W-:Y:S02]  /*0180*/  ISETP.GE.AND P5, PT, R36, R0.reuse, PT ;  /* 0x000000002400720c */ /* 0x080fe40003fa6270 */
[C---:B------:R-:W-:Y:S02]  /*0190*/  LOP3.LUT R34, R41.reuse, 0xc0, RZ, 0xfc, !PT ;  /* 0x000000c029227812 */ /* 0x040fe400078efcff */
[C---:B------:R-:W-:Y:S02]  /*01a0*/  LOP3.LUT R38, R41.reuse, 0x40, RZ, 0xfc, !PT ;  /* 0x0000004029267812 */ /* 0x040fe400078efcff */
[----:B------:R-:W-:Y:S02]  /*01b0*/  LOP3.LUT R37, R41, 0x60, RZ, 0xfc, !PT ;  /* 0x0000006029257812 */ /* 0x000fe400078efcff */
[-C--:B------:R-:W-:Y:S02]  /*01c0*/  ISETP.GE.AND P6, PT, R35, R0.reuse, PT ;  /* 0x000000002300720c */ /* 0x080fe40003fc6270 */
[----:B------:R-:W-:-:S02]  /*01d0*/  ISETP.GE.AND P1, PT, R34, R0, PT ;  /* 0x000000002200720c */ /* 0x000fc40003f26270 */
[-C--:B------:R-:W-:Y:S01]  /*01e0*/  ISETP.GE.AND P3, PT, R38, R0.reuse, PT ;  /* 0x000000002600720c */ /* 0x080fe20003f66270 */
[----:B------:R-:W4:Y:S01]  /*01f0*/  @!P5 LDG.E.U16 R9, [R28.64+0x100] ;  /* 0x000100041c09d981 */ /* 0x000f22000c1e1500 */
[----:B------:R-:W-:Y:S02]  /*0200*/  ISETP.GE.AND P4, PT, R37, R0, PT ;  /* 0x000000002500720c */ /* 0x000fe40003f86270 */
[----:B------:R-:W-:-:S05]  /*0210*/  LOP3.LUT R31, R41, 0xe0, RZ, 0xfc, !PT ;  /* 0x000000e0291f7812 */ /* 0x000fca00078efcff */
[----:B------:R-:W4:Y:S04]  /*0220*/  @!P6 LDG.E.U16 R10, [R52.64+0x140] ;  /* 0x00014004340ae981 */ /* 0x000f28000c1e1500 */
[----:B------:R-:W4:Y:S04]  /*0230*/  @!P6 LDG.E.U16 R11, [R28.64+0x140] ;  /* 0x000140041c0be981 */ /* 0x000f28000c1e1500 */
[----:B------:R-:W4:Y:S04]  /*0240*/  @!P1 LDG.E.U16 R12, [R52.64+0x180] ;  /* 0x00018004340c9981 */ /* 0x000f28000c1e1500 */
[----:B------:R-:W4:Y:S01]  /*0250*/  @!P3 LDG.E.U16 R13, [R52.64+0x80] ;  /* 0x00008004340db981 */ /* 0x000f22000c1e1500 */
[----:B------:R-:W-:-:S03]  /*0260*/  LOP3.LUT R25, R41, 0x100, RZ, 0xfc, !PT ;  /* 0x0000010029197812 */ /* 0x000fc600078efcff */
[----:B------:R-:W4:Y:S04]  /*0270*/  @!P4 LDG.E.U16 R6, [R52.64+0xc0] ;  /* 0x0000c0043406c981 */ /* 0x000f28000c1e1500 */
[----:B------:R-:W4:Y:S01]  /*0280*/  @!P4 LDG.E.U16 R7, [R28.64+0xc0] ;  /* 0x0000c0041c07c981 */ /* 0x000f22000c1e1500 */
[----:B------:R-:W-:-:S03]  /*0290*/  CS2R R26, SRZ ;  /* 0x00000000001a7805 */ /* 0x000fc6000001ff00 */
[----:B------:R-:W4:Y:S01]  /*02a0*/  @!P1 LDG.E.U16 R43, [R28.64+0x180] ;  /* 0x000180041c2b9981 */ /* 0x000f22000c1e1500 */
[----:B------:R-:W-:-:S03]  /*02b0*/  IMAD.MOV.U32 R30, RZ, RZ, RZ ;  /* 0x000000ffff1e7224 */ /* 0x000fc600078e00ff */
[----:B------:R-:W4:Y:S01]  /*02c0*/  @!P3 LDG.E.U16 R5, [R28.64+0x80] ;  /* 0x000080041c05b981 */ /* 0x000f22000c1e1500 */
[----:B--2---:R-:W-:-:S03]  /*02d0*/  @!P0 PRMT R33, RZ, 0x5410, R8 ;  /* 0x00005410ff218816 */ /* 0x004fc60000000008 */
[----:B------:R-:W2:Y:S01]  /*02e0*/  @!P5 LDG.E.U16 R8, [R52.64+0x100] ;  /* 0x000100043408d981 */ /* 0x000ea2000c1e1500 */
[----:B---3--:R-:W-:Y:S02]  /*02f0*/  @!P0 PRMT R32, RZ, 0x5410, R2 ;  /* 0x00005410ff208816 */ /* 0x008fe40000000002 */
[-C--:B------:R-:W-:Y:S02]  /*0300*/  ISETP.GE.AND P0, PT, R31, R0.reuse, PT ;  /* 0x000000001f00720c */ /* 0x080fe40003f06270 */
[----:B----4-:R-:W-:Y:S02]  /*0310*/  @!P2 PRMT R30, RZ, 0x5410, R3 ;  /* 0x00005410ff1ea816 */ /* 0x010fe40000000003 */
[----:B------:R-:W-:Y:S02]  /*0320*/  @!P2 PRMT R27, RZ, 0x5410, R4 ;  /* 0x00005410ff1ba816 */ /* 0x000fe40000000004 */
[----:B------:R-:W-:-:S07]  /*0330*/  ISETP.GE.AND P2, PT, R25, R0, PT ;  /* 0x000000001900720c */ /* 0x000fce0003f46270 */
[----:B------:R-:W3:Y:S04]  /*0340*/  @!P0 LDG.E.U16 R44, [R28.64+0x1c0] ;  /* 0x0001c0041c2c8981 */ /* 0x000ee8000c1e1500 */
[----:B------:R-:W4:Y:S04]  /*0350*/  @!P0 LDG.E.U16 R4, [R52.64+0x1c0] ;  /* 0x0001c00434048981 */ /* 0x000f28000c1e1500 */
[----:B------:R-:W4:Y:S04]  /*0360*/  @!P2 LDG.E.U16 R2, [R52.64+0x200] ;  /* 0x000200043402a981 */ /* 0x000f28000c1e1500 */
[----:B------:R-:W4:Y:S01]  /*0370*/  @!P2 LDG.E.U16 R3, [R28.64+0x200] ;  /* 0x000200041c03a981 */ /* 0x000f22000c1e1500 */
[----:B------:R-:W-:Y:S01]  /*0380*/  LOP3.LUT R16, R41, 0x120, RZ, 0xfc, !PT ;  /* 0x0000012029107812 */ /* 0x000fe200078efcff */
[----:B------:R-:W-:Y:S01]  /*0390*/  CS2R R22, SRZ ;  /* 0x0000000000167805 */ /* 0x000fe2000001ff00 */
[----:B------:R-:W-:-:S02]  /*03a0*/  CS2R R18, SRZ ;  /* 0x0000000000127805 */ /* 0x000fc4000001ff00 */
[----:B------:R-:W-:Y:S01]  /*03b0*/  @!P5 PRMT R19, RZ, 0x5410, R9 ;  /* 0x00005410ff13d816 */ /* 0x000fe20000000009 */
[----:B------:R-:W-:Y:S01]  /*03c0*/  CS2R R20, SRZ ;  /* 0x0000000000147805 */ /* 0x000fe2000001ff00 */
[----:B------:R-:W-:Y:S01]  /*03d0*/  LOP3.LUT R15, R41, 0x140, RZ, 0xfc, !PT ;  /* 0x00000140290f7812 */ /* 0x000fe200078efcff */
[----:B------:R-:W-:Y:S01]  /*03e0*/  IMAD.MOV.U32 R17, RZ, RZ, RZ ;  /* 0x000000ffff117224 */ /* 0x000fe200078e00ff */
[----:B------:R-:W-:Y:S02]  /*03f0*/  @!P6 PRMT R20, RZ, 0x5410, R10 ;  /* 0x00005410ff14e816 */ /* 0x000fe4000000000a */
[----:B------:R-:W-:Y:S02]  /*0400*/  @!P6 PRMT R17, RZ, 0x5410, R11 ;  /* 0x00005410ff11e816 */ /* 0x000fe4000000000b */
[----:B------:R-:W-:Y:S02]  /*0410*/  ISETP.GE.AND P6, PT, R15, R0, PT ;  /* 0x000000000f00720c */ /* 0x000fe40003fc6270 */
[----:B------:R-:W-:-:S02]  /*0420*/  @!P1 PRMT R18, RZ, 0x5410, R12 ;  /* 0x00005410ff129816 */ /* 0x000fc4000000000c */
[C---:B------:R-:W-:Y:S01]  /*0430*/  LOP3.LUT R12, R41.reuse, 0x160, RZ, 0xfc, !PT ;  /* 0x00000160290c7812 */ /* 0x040fe200078efcff */
[----:B------:R-:W-:Y:S01]  /*0440*/  IMAD.MOV.U32 R24, RZ, RZ, RZ ;  /* 0x000000ffff187224 */ /* 0x000fe200078e00ff */
[----:B------:R-:W-:Y:S01]  /*0450*/  @!P3 PRMT R26, RZ, 0x5410, R13 ;  /* 0x00005410ff1ab816 */ /* 0x000fe2000000000d */
[----:B------:R-:W-:Y:S01]  /*0460*/  IMAD.MOV.U32 R13, RZ, RZ, RZ ;  /* 0x000000ffff0d7224 */ /* 0x000fe200078e00ff */
[----:B------:R-:W-:Y:S02]  /*0470*/  LOP3.LUT R10, R41, 0x180, RZ, 0xfc, !PT ;  /* 0x00000180290a7812 */ /* 0x000fe400078efcff */
[----:B------:R-:W-:Y:S02]  /*0480*/  @!P4 PRMT R24, RZ, 0x5410, R6 ;  /* 0x00005410ff18c816 */ /* 0x000fe40000000006 */
[----:B------:R-:W-:Y:S01]  /*0490*/  @!P4 PRMT R21, RZ, 0x5410, R7 ;  /* 0x00005410ff15c816 */ /* 0x000fe20000000007 */
[----:B------:R-:W-:Y:S01]  /*04a0*/  IMAD.MOV.U32 R11, RZ, RZ, RZ ;  /* 0x000000ffff0b7224 */ /* 0x000fe200078e00ff */
[----:B------:R-:W-:-:S02]  /*04b0*/  ISETP.GE.AND P4, PT, R12, R0, PT ;  /* 0x000000000c00720c */ /* 0x000fc40003f86270 */
[----:B------:R-:W-:Y:S01]  /*04c0*/  @!P3 PRMT R23, RZ, 0x5410, R5 ;  /* 0x00005410ff17b816 */ /* 0x000fe20000000005 */
[----:B------:R-:W-:Y:S01]  /*04d0*/  IMAD.MOV.U32 R14, RZ, RZ, RZ ;  /* 0x000000ffff0e7224 */ /* 0x000fe200078e00ff */
[----:B------:R-:W-:Y:S01]  /*04e0*/  @!P1 PRMT R13, RZ, 0x5410, R43 ;  /* 0x00005410ff0d9816 */ /* 0x000fe2000000002b */
[----:B------:R-:W-:Y:S01]  /*04f0*/  IMAD.MOV.U32 R9, RZ, RZ, RZ ;  /* 0x000000ffff097224 */ /* 0x000fe200078e00ff */
[----:B------:R-:W-:Y:S01]  /*0500*/  ISETP.GE.AND P3, PT, R10, R0, PT ;  /* 0x000000000a00720c */ /* 0x000fe20003f66270 */
[----:B------:R0:W4:Y:S01]  /*0510*/  @!P6 LDG.E.U16 R51, [R28.64+0x280] ;  /* 0x000280041c33e981 */ /* 0x000122000c1e1500 */
[----:B------:R-:W-:-:S05]  /*0520*/  LOP3.LUT R7, R41, 0x1c0, RZ, 0xfc, !PT ;  /* 0x000001c029077812 */ /* 0x000fca00078efcff */
[----:B------:R1:W4:Y:S01]  /*0530*/  @!P4 LDG.E.U16 R45, [R52.64+0x2c0] ;  /* 0x0002c004342dc981 */ /* 0x000322000c1e1500 */
[----:B------:R-:W-:Y:S01]  /*0540*/  LOP3.LUT R5, R41, 0x1e0, RZ, 0xfc, !PT ;  /* 0x000001e029057812 */ /* 0x000fe200078efcff */
[----:B------:R-:W-:-:S04]  /*0550*/  IMAD.MOV.U32 R6, RZ, RZ, RZ ;  /* 0x000000ffff067224 */ /* 0x000fc800078e00ff */
[----:B------:R1:W4:Y:S01]  /*0560*/  @!P3 LDG.E.U16 R46, [R52.64+0x300] ;  /* 0x00030004342eb981 */ /* 0x000322000c1e1500 */
[----:B--2---:R-:W-:Y:S02]  /*0570*/  @!P5 PRMT R22, RZ, 0x5410, R8 ;  /* 0x00005410ff16d816 */ /* 0x004fe40000000008 */
[----:B------:R-:W-:Y:S02]  /*0580*/  ISETP.GE.AND P5, PT, R16, R0, PT ;  /* 0x000000001000720c */ /* 0x000fe40003fa6270 */
[----:B------:R-:W-:-:S11]  /*0590*/  LOP3.LUT R8, R41, 0x1a0, RZ, 0xfc, !PT ;  /* 0x000001a029087812 */ /* 0x000fd600078efcff */
[----:B------:R1:W2:Y:S01]  /*05a0*/  @!P5 LDG.E.U16 R43, [R52.64+0x240] ;  /* 0x00024004342bd981 */ /* 0x0002a2000c1e1500 */
[----:B---3--:R-:W-:-:S03]  /*05b0*/  @!P0 PRMT R11, RZ, 0x5410, R44 ;  /* 0x00005410ff0b8816 */ /* 0x008fc6000000002c */
[----:B------:R1:W3:Y:S01]  /*05c0*/  @!P6 LDG.E.U16 R44, [R52.64+0x280] ;  /* 0x00028004342ce981 */ /* 0x0002e2000c1e1500 */
[-C--:B------:R-:W-:Y:S02]  /*05d0*/  ISETP.GE.AND P1, PT, R8, R0.reuse, PT ;  /* 0x000000000800720c */ /* 0x080fe40003f26270 */
[----:B----4-:R-:W-:Y:S01]  /*05e0*/  @!P0 PRMT R14, RZ, 0x5410, R4 ;  /* 0x00005410ff0e8816 */ /* 0x010fe20000000004 */
[----:B------:R0:W4:Y:S01]  /*05f0*/  @!P5 LDG.E.U16 R50, [R28.64+0x240] ;  /* 0x000240041c32d981 */ /* 0x000122000c1e1500 */
[-C--:B------:R-:W-:Y:S02]  /*0600*/  ISETP.GE.AND P0, PT, R7, R0.reuse, PT ;  /* 0x000000000700720c */ /* 0x080fe40003f06270 */
[----:B------:R-:W-:Y:S01]  /*0610*/  @!P2 PRMT R9, RZ, 0x5410, R2 ;  /* 0x00005410ff09a816 */ /* 0x000fe20000000002 */
[----:B------:R0:W5:Y:S01]  /*0620*/  @!P4 LDG.E.U16 R4, [R28.64+0x2c0] ;  /* 0x0002c0041c04c981 */ /* 0x000162000c1e1500 */
[----:B------:R-:W-:Y:S02]  /*0630*/  @!P2 PRMT R6, RZ, 0x5410, R3 ;  /* 0x00005410ff06a816 */ /* 0x000fe40000000003 */
[----:B------:R-:W-:Y:S01]  /*0640*/  ISETP.GE.AND P2, PT, R5, R0, PT ;  /* 0x000000000500720c */ /* 0x000fe20003f46270 */
[----:B------:R0:W5:Y:S04]  /*0650*/  @!P3 LDG.E.U16 R3, [R28.64+0x300] ;  /* 0x000300041c03b981 */ /* 0x000168000c1e1500 */
[----:B------:R1:W4:Y:S04]  /*0660*/  @!P1 LDG.E.U16 R47, [R52.64+0x340] ;  /* 0x00034004342f9981 */ /* 0x000328000c1e1500 */
[----:B------:R1:W4:Y:S04]  /*0670*/  @!P0 LDG.E.U16 R48, [R52.64+0x380] ;  /* 0x0003800434308981 */ /* 0x000328000c1e1500 */
[----:B------:R1:W4:Y:S04]  /*0680*/  @!P2 LDG.E.U16 R49, [R52.64+0x3c0] ;  /* 0x0003c0043431a981 */ /* 0x000328000c1e1500 */
[----:B------:R0:W5:Y:S04]  /*0690*/  @!P1 LDG.E.U16 R2, [R28.64+0x340] ;  /* 0x000340041c029981 */ /* 0x000168000c1e1500 */
[----:B------:R0:W5:Y:S01]  /*06a0*/  @!P0 LDG.E.U16 R0, [R28.64+0x380] ;  /* 0x000380041c008981 */ /* 0x000162000c1e1500 */
[----:B-1----:R-:W-:-:S03]  /*06b0*/  FADD.FTZ R52, RZ, R33 ;  /* 0x00000021ff347221 */ /* 0x002fc60000010000 */
[----:B------:R0:W5:Y:S01]  /*06c0*/  @!P2 LDG.E.U16 R53, [R28.64+0x3c0] ;  /* 0x0003c0041c35a981 */ /* 0x000162000c1e1500 */
[----:B------:R-:W-:-:S04]  /*06d0*/  FADD.FTZ R52, R52, R30 ;  /* 0x0000001e34347221 */ /* 0x000fc80000010000 */
[----:B------:R-:W-:-:S04]  /*06e0*/  FADD.FTZ R52, R52, R26 ;  /* 0x0000001a34347221 */ /* 0x000fc80000010000 */
[----:B------:R-:W-:-:S04]  /*06f0*/  FADD.FTZ R52, R52, R24 ;  /* 0x0000001834347221 */ /* 0x000fc80000010000 */
[----:B------:R-:W-:-:S04]  /*0700*/  FADD.FTZ R52, R52, R22 ;  /* 0x0000001634347221 */ /* 0x000fc80000010000 */
[----:B------:R-:W-:-:S04]  /*0710*/  FADD.FTZ R52, R52, R20 ;  /* 0x0000001434347221 */ /* 0x000fc80000010000 */
[----:B------:R-:W-:-:S04]  /*0720*/  FADD.FTZ R52, R52, R18 ;  /* 0x0000001234347221 */ /* 0x000fc80000010000 */
[----:B0-----:R-:W-:Y:S02]  /*0730*/  FADD.FTZ R28, R52, R14 ;  /* 0x0000000e341c7221 */ /* 0x001fe40000010000 */
[----:B------:R-:W-:Y:S02]  /*0740*/  IMAD.MOV.U32 R52, RZ, RZ, RZ ;  /* 0x000000ffff347224 */ /* 0x000fe400078e00ff */
[----:B------:R-:W-:Y:S01]  /*0750*/  FADD.FTZ R29, R28, R9 ;  /* 0x000000091c1d7221 */ /* 0x000fe20000010000 */
[----:B--2---:R-:W-:-:S05]  /*0760*/  @!P5 PRMT R52, RZ, 0x5410, R43 ;  /* 0x00005410ff34d816 */ /* 0x004fca000000002b */
[----:B------:R-:W-:Y:S02]  /*0770*/  FADD.FTZ R43, R29, R52 ;  /* 0x000000341d2b7221 */ /* 0x000fe40000010000 */
[----:B------:R-:W-:Y:S02]  /*0780*/  CS2R R28, SRZ ;  /* 0x00000000001c7805 */ /* 0x000fe4000001ff00 */
[----:B---3--:R-:W-:Y:S02]  /*0790*/  @!P6 PRMT R28, RZ, 0x5410, R44 ;  /* 0x00005410ff1ce816 */ /* 0x008fe4000000002c */
[----:B------:R-:W-:-:S03]  /*07a0*/  @!P4 PRMT R29, RZ, 0x5410, R45 ;  /* 0x00005410ff1dc816 */ /* 0x000fc6000000002d */
[----:B------:R-:W-:Y:S02]  /*07b0*/  FADD.FTZ R44, R43, R28 ;  /* 0x0000001c2b2c7221 */ /* 0x000fe40000010000 */
[----:B------:R-:W-:Y:S01]  /*07c0*/  IMAD.MOV.U32 R43, RZ, RZ, RZ ;  /* 0x000000ffff2b7224 */ /* 0x000fe200078e00ff */
[----:B------:R-:W-:Y:S01]  /*07d0*/  @!P3 PRMT R43, RZ, 0x5410, R46 ;  /* 0x00005410ff2bb816 */ /* 0x000fe2000000002e */
[----:B------:R-:W-:-:S04]  /*07e0*/  FADD.FTZ R45, R44, R29 ;  /* 0x0000001d2c2d7221 */ /* 0x000fc80000010000 */
[----:B------:R-:W-:Y:S02]  /*07f0*/  FADD.FTZ R46, R45, R43 ;  /* 0x0000002b2d2e7221 */ /* 0x000fe40000010000 */
[----:B------:R-:W-:Y:S02]  /*0800*/  CS2R R44, SRZ ;  /* 0x00000000002c7805 */ /* 0x000fe4000001ff00 */
[----:B----4-:R-:W-:Y:S02]  /*0810*/  @!P1 PRMT R44, RZ, 0x5410, R47 ;  /* 0x00005410ff2c9816 */ /* 0x010fe4000000002f */
[----:B------:R-:W-:-:S03]  /*0820*/  @!P0 PRMT R45, RZ, 0x5410, R48 ;  /* 0x00005410ff2d8816 */ /* 0x000fc60000000030 */
[----:B------:R-:W-:Y:S02]  /*0830*/  FADD.FTZ R47, R46, R44 ;  /* 0x0000002c2e2f7221 */ /* 0x000fe40000010000 */
[----:B------:R-:W-:Y:S01]  /*0840*/  IMAD.MOV.U32 R46, RZ, RZ, RZ ;  /* 0x000000ffff2e7224 */ /* 0x000fe200078e00ff */
[----:B------:R-:W-:Y:S01]  /*0850*/  @!P2 PRMT R46, RZ, 0x5410, R49 ;  /* 0x00005410ff2ea816 */ /* 0x000fe20000000031 */
[----:B------:R-:W-:-:S04]  /*0860*/  FADD.FTZ R47, R47, R45 ;  /* 0x0000002d2f2f7221 */ /* 0x000fc80000010000 */
[----:B------:R-:W-:-:S05]  /*0870*/  FADD.FTZ R48, R47, R46 ;  /* 0x0000002e2f307221 */ /* 0x000fca0000010000 */
[----:B------:R-:W0:Y:S02]  /*0880*/  SHFL.BFLY PT, R47, R48, 0x10, 0x1f ;  /* 0x0e001f00302f7f89 */ /* 0x000e2400000e0000 */
[----:B0-----:R-:W-:-:S05]  /*0890*/  FADD.FTZ R47, R48, R47 ;  /* 0x0000002f302f7221 */ /* 0x001fca0000010000 */
[----:B------:R-:W0:Y:S02]  /*08a0*/  SHFL.BFLY PT, R49, R47, 0x8, 0x1f ;  /* 0x0d001f002f317f89 */ /* 0x000e2400000e0000 */
[----:B0-----:R-:W-:-:S05]  /*08b0*/  FADD.FTZ R49, R47, R49 ;  /* 0x000000312f317221 */ /* 0x001fca0000010000 */
[----:B------:R-:W0:Y:S02]  /*08c0*/  SHFL.BFLY PT, R48, R49, 0x4, 0x1f ;  /* 0x0c801f0031307f89 */ /* 0x000e2400000e0000 */
[----:B0-----:R-:W-:-:S05]  /*08d0*/  FADD.FTZ R48, R49, R48 ;  /* 0x0000003031307221 */ /* 0x001fca0000010000 */
[----:B------:R-:W0:Y:S01]  /*08e0*/  SHFL.BFLY PT, R47, R48, 0x2, 0x1f ;  /* 0x0c401f00302f7f89 */ /* 0x000e2200000e0000 */
[----:B------:R-:W-:Y:S01]  /*08f0*/  IMAD.MOV.U32 R49, RZ, RZ, RZ ;  /* 0x000000ffff317224 */ /* 0x000fe200078e00ff */
[----:B------:R-:W-:Y:S02]  /*0900*/  @!P5 PRMT R49, RZ, 0x5410, R50 ;  /* 0x00005410ff31d816 */ /* 0x000fe40000000032 */
[----:B------:R-:W-:Y:S01]  /*0910*/  ISETP.GE.AND P5, PT, R42, 0x1, PT ;  /* 0x000000012a00780c */ /* 0x000fe20003fa6270 */
[----:B------:R-:W-:Y:S01]  /*0920*/  IMAD.MOV.U32 R42, RZ, RZ, RZ ;  /* 0x000000ffff2a7224 */ /* 0x000fe200078e00ff */
[----:B------:R-:W-:Y:S02]  /*0930*/  @!P6 PRMT R42, RZ, 0x5410, R51 ;  /* 0x00005410ff2ae816 */ /* 0x000fe40000000033 */
[----:B------:R-:W-:Y:S01]  /*0940*/  CS2R R50, SRZ ;  /* 0x0000000000327805 */ /* 0x000fe2000001ff00 */
[----:B0-----:R-:W-:-:S05]  /*0950*/  FADD.FTZ R47, R48, R47 ;  /* 0x0000002f302f7221 */ /* 0x001fca0000010000 */
[----:B------:R0:W1:Y:S03]  /*0960*/  SHFL.BFLY PT, R48, R47, 0x1, 0x1f ;  /* 0x0c201f002f307f89 */ /* 0x00006600000e0000 */
[----:B------:R-:W-:Y:S05]  /*0970*/  @!P5 EXIT ;  /* 0x000000000000d94d */ /* 0x000fea0003800000 */
[----:B------:R-:W-:Y:S01]  /*0980*/  ISETP.GE.AND P6, PT, R41, c[0x0][0x180], PT ;  /* 0x0000600029007a0c */ /* 0x000fe20003fc6270 */
[----:B-1----:R-:W-:Y:S01]  /*0990*/  FADD.FTZ R48, R47, R48 ;  /* 0x000000302f307221 */ /* 0x002fe20000010000 */
[----:B-----5:R-:W-:Y:S01]  /*09a0*/  @!P4 PRMT R51, RZ, 0x5410, R4 ;  /* 0x00005410ff33c816 */ /* 0x020fe20000000004 */
[----:B------:R-:W-:Y:S01]  /*09b0*/  IMAD.MOV.U32 R4, RZ, RZ, RZ ;  /* 0x000000ffff047224 */ /* 0x000fe200078e00ff */
[----:B------:R-:W-:Y:S01]  /*09c0*/  @!P3 PRMT R50, RZ, 0x5410, R3 ;  /* 0x00005410ff32b816 */ /* 0x000fe20000000003 */
[----:B------:R-:W-:Y:S01]  /*09d0*/  IMAD.MOV.U32 R3, RZ, RZ, RZ ;  /* 0x000000ffff037224 */ /* 0x000fe200078e00ff */
[----:B------:R-:W-:Y:S01]  /*09e0*/  ISETP.GE.AND P5, PT, R39, c[0x0][0x180], PT ;  /* 0x0000600027007a0c */ /* 0x000fe20003fa6270 */
[----:B------:R-:W-:Y:S01]  /*09f0*/  IMAD.MOV.U32 R41, RZ, RZ, RZ ;  /* 0x000000ffff297224 */ /* 0x000fe200078e00ff */
[----:B------:R-:W-:-:S02]  /*0a00*/  @!P0 PRMT R4, RZ, 0x5410, R0 ;  /* 0x00005410ff048816 */ /* 0x000fc40000000000 */
[----:B------:R-:W-:Y:S02]  /*0a10*/  @!P2 PRMT R3, RZ, 0x5410, R53 ;  /* 0x00005410ff03a816 */ /* 0x000fe40000000035 */
[----:B------:R-:W-:Y:S01]  /*0a20*/  @!P1 PRMT R41, RZ, 0x5410, R2 ;  /* 0x00005410ff299816 */ /* 0x000fe20000000002 */
[----:B------:R-:W-:Y:S01]  /*0a30*/  @!P6 FFMA.FTZ R0, -R48, R32, R33 ;  /* 0x000000203000e223 */ /* 0x000fe20000010121 */
[----:B------:R-:W-:Y:S02]  /*0a40*/  SHF.R.S32.HI R33, RZ, 0x1f, R40 ;  /* 0x0000001fff217819 */ /* 0x000fe40000011428 */
[----:B------:R-:W-:Y:S02]  /*0a50*/  LEA R32, P2, R40, c[0x0][0x160], 0x1 ;  /* 0x0000580028207a11 */ /* 0x000fe400078408ff */
[----:B------:R-:W-:Y:S01]  /*0a60*/  @!P6 F2FP.BF16.PACK_AB R0, RZ, R0 ;  /* 0x00000000ff00e23e */ /* 0x000fe200000010ff */
[----:B------:R-:W-:Y:S01]  /*0a70*/  @!P5 FFMA.FTZ R27, -R48, R27, R30 ;  /* 0x0000001b301bd223 */ /* 0x000fe2000001011e */
[----:B------:R-:W-:-:S02]  /*0a80*/  LEA.HI.X R33, R40, c[0x0][0x164], R33, 0x1, P2 ;  /* 0x0000590028217a11 */ /* 0x000fc400010f0c21 */
[----:B------:R-:W-:Y:S02]  /*0a90*/  ISETP.GE.AND P1, PT, R38, c[0x0][0x180], PT ;  /* 0x0000600026007a0c */ /* 0x000fe40003f26270 */
[----:B------:R-:W-:Y:S01]  /*0aa0*/  ISETP.GE.AND P0, PT, R37, c[0x0][0x180], PT ;  /* 0x0000600025007a0c */ /* 0x000fe20003f06270 */
[----:B------:R1:W-:Y:S01]  /*0ab0*/  @!P6 STG.E.U16 [R32.64], R0 ;  /* 0x000000002000e986 */ /* 0x0003e2000c101504 */
[----:B------:R-:W-:Y:S02]  /*0ac0*/  ISETP.GE.AND P4, PT, R36, c[0x0][0x180], PT ;  /* 0x0000600024007a0c */ /* 0x000fe40003f86270 */
[----:B------:R-:W-:Y:S02]  /*0ad0*/  ISETP.GE.AND P3, PT, R35, c[0x0][0x180], PT ;  /* 0x0000600023007a0c */ /* 0x000fe40003f66270 */
[----:B------:R-:W-:Y:S02]  /*0ae0*/  ISETP.GE.AND P2, PT, R34, c[0x0][0x180], PT ;  /* 0x0000600022007a0c */ /* 0x000fe40003f46270 */
[----:B------:R-:W-:-:S02]  /*0af0*/  ISETP.GE.AND P6, PT, R31, c[0x0][0x180], PT ;  /* 0x000060001f007a0c */ /* 0x000fc40003fc6270 */
[----:B------:R-:W-:Y:S01]  /*0b00*/  @!P5 F2FP.BF16.PACK_AB R27, RZ, R27 ;  /* 0x0000001bff1bd23e */ /* 0x000fe200000010ff */
[C---:B------:R-:W-:Y:S02]  /*0b10*/  @!P1 FFMA.FTZ R23, -R48.reuse, R23, R26 ;  /* 0x0000001730179223 */ /* 0x040fe4000001011a */
[C---:B------:R-:W-:Y:S02]  /*0b20*/  @!P0 FFMA.FTZ R21, -R48.reuse, R21, R24 ;  /* 0x0000001530158223 */ /* 0x040fe40000010118 */
        /* <DEDUP_REMOVED lines=51> */
.L_x_4271:
        /* <DEDUP_REMOVED lines=10> */
.L_x_10910:


//--------------------- .text._ZN43_GLOBAL__N__9ae7fba5_10_SoftMax_cu_9f978f6321softmax_warp_backwardIN3c108BFloat16ES2_fLi8ELb0ELb0EEEvPT0_PKT_S7_iiiPKb --------------------------
	.section	.text._ZN43_GLOBAL__N__9ae7fba5_10_SoftMax_cu_9f978f6321softmax_warp_backwardIN3c108BFloat16ES2_fLi8ELb0ELb0EEEvPT0_PKT_S7_iiiPKb,"ax",@progbits
	.sectioninfo	@"SHI_REGISTERS=32"
	.align	128
.text._ZN43_GLOBAL__N__9ae7fba5_10_SoftMax_cu_9f978f6321softmax_warp_backwardIN3c108BFloat16ES2_fLi8ELb0ELb0EEEvPT0_PKT_S7_iiiPKb:
        .type           _ZN43_GLOBAL__N__9ae7fba5_10_SoftMax_cu_9f978f6321softmax_warp_backwardIN3c108BFloat16ES2_fLi8ELb0ELb0EEEvPT0_PKT_S7_iiiPKb,@function
        .size           _ZN43_GLOBAL__N__9ae7fba5_10_SoftMax_cu_9f978f6321softmax_warp_backwardIN3c108BFloat16ES2_fLi8ELb0ELb0EEEvPT0_PKT_S7_iiiPKb,(.L_x_10911 - _ZN43_GLOBAL__N__9ae7fba5_10_SoftMax_cu_9f978f6321softmax_warp_backwardIN3c108BFloat16ES2_fLi8ELb0ELb0EEEvPT0_PKT_S7_iiiPKb)
        .other          _ZN43_GLOBAL__N__9ae7fba5_10_SoftMax_cu_9f978f6321softmax_warp_backwardIN3c108BFloat16ES2_fLi8ELb0ELb0EEEvPT0_PKT_S7_iiiPKb,@"STO_CUDA_ENTRY STV_DEFAULT"
_ZN43_GLOBAL__N__9ae7fba5_10_SoftMax_cu_9f978f6321softmax_warp_backwardIN3c108BFloat16ES2_fLi8ELb0ELb0EEEvPT0_PKT_S7_iiiPKb:
        /* <DEDUP_REMOVED lines=18> */
[C---:B------:R-:W-:Y:S02]  /*0120*/  LOP3.LUT R25, R22.reuse, 0x60, RZ, 0xfc, !PT ;  /* 0x0000006016197812 */ /* 0x040fe400078efcff */
[----:B------:R-:W-:Y:S02]  /*0130*/  LOP3.LUT R20, R22, 0x80, RZ, 0xfc, !PT ;  /* 0x0000008016147812 */ /* 0x000fe400078efcff */
[----:B------:R-:W-:-:S05]  /*0140*/  ISETP.GE.AND P5, PT, R23, R29, PT ;  /* 0x0000001d1700720c */ /* 0x000fca0003fa6270 */
[----:B------:R-:W2:Y:S04]  /*0150*/  @!P4 LDG.E.U16 R14, [R2.64] ;  /* 0x00000004020ec981 */ /* 0x000ea8000c1e1500 */
[----:B------:R-:W3:Y:S04]  /*0160*/  @!P4 LDG.E.U16 R8, [R4.64] ;  /* 0x000000040408c981 */ /* 0x000ee8000c1e1500 */
[----:B------:R-:W4:Y:S01]  /*0170*/  @!P6 LDG.E.U16 R0, [R2.64+0x80] ;  /* 0x000080040200e981 */ /* 0x000f22000c1e1500 */
[----:B------:R-:W-:Y:S02]  /*0180*/  LOP3.LUT R19, R22, 0xa0, RZ, 0xfc, !PT ;  /* 0x000000a016137812 */ /* 0x000fe400078efcff */
[-C--:B------:R-:W-:Y:S01]  /*0190*/  ISETP.GE.AND P3, PT, R25, R29.reuse, PT ;  /* 0x0000001d1900720c */ /* 0x080fe20003f66270 */
[----:B------:R-:W5:Y:S01]  /*01a0*/  @!P5 LDG.E.U16 R11, [R2.64+0x40] ;  /* 0x00004004020bd981 */ /* 0x000f62000c1e1500 */
[----:B------:R-:W-:-:S02]  /*01b0*/  ISETP.GE.AND P2, PT, R20, R29, PT ;  /* 0x0000001d1400720c */ /* 0x000fc40003f46270 */
[----:B------:R-:W-:Y:S01]  /*01c0*/  ISETP.GE.AND P1, PT, R19, R29, PT ;  /* 0x0000001d1300720c */ /* 0x000fe20003f26270 */
[----:B------:R-:W5:Y:S01]  /*01d0*/  @!P5 LDG.E.U16 R12, [R4.64+0x40] ;  /* 0x00004004040cd981 */ /* 0x000f62000c1e1500 */
[----:B------:R-:W-:-:S03]  /*01e0*/  CS2R R26, SRZ ;  /* 0x00000000001a7805 */ /* 0x000fc6000001ff00 */
[----:B------:R-:W5:Y:S04]  /*01f0*/  @!P6 LDG.E.U16 R10, [R4.64+0x80] ;  /* 0x00008004040ae981 */ /* 0x000f68000c1e1500 */
[----:B------:R-:W5:Y:S04]  /*0200*/  @!P3 LDG.E.U16 R6, [R2.64+0xc0] ;  /* 0x0000c0040206b981 */ /* 0x000f68000c1e1500 */
[----:B------:R-:W5:Y:S01]  /*0210*/  @!P3 LDG.E.U16 R9, [R4.64+0xc0] ;  /* 0x0000c0040409b981 */ /* 0x000f62000c1e1500 */
[----:B------:R-:W-:Y:S01]  /*0220*/  LOP3.LUT R16, R22, 0xc0, RZ, 0xfc, !PT ;  /* 0x000000c016107812 */ /* 0x000fe200078efcff */
[----:B------:R-:W-:Y:S01]  /*0230*/  IMAD.MOV.U32 R18, RZ, RZ, RZ ;  /* 0x000000ffff127224 */ /* 0x000fe200078e00ff */
[----:B------:R-:W-:Y:S01]  /*0240*/  ISETP.GE.AND P0, PT, R13, 0x1, PT ;  /* 0x000000010d00780c */ /* 0x000fe20003f06270 */
[----:B------:R-:W-:Y:S01]  /*0250*/  IMAD.MOV.U32 R17, RZ, RZ, RZ ;  /* 0x000000ffff117224 */ /* 0x000fe200078e00ff */
[----:B------:R-:W5:Y:S01]  /*0260*/  @!P2 LDG.E.U16 R7, [R2.64+0x100] ;  /* 0x000100040207a981 */ /* 0x000f62000c1e1500 */
[----:B--2---:R-:W-:-:S02]  /*0270*/  @!P4 PRMT R26, RZ, 0x5410, R14 ;  /* 0x00005410ff1ac816 */ /* 0x004fc4000000000e */
[----:B------:R-:W-:Y:S01]  /*0280*/  CS2R R14, SRZ ;  /* 0x00000000000e7805 */ /* 0x000fe2000001ff00 */
[----:B---3--:R-:W-:Y:S02]  /*0290*/  @!P4 PRMT R27, RZ, 0x5410, R8 ;  /* 0x00005410ff1bc816 */ /* 0x008fe40000000008 */
[----:B------:R-:W2:Y:S01]  /*02a0*/  @!P2 LDG.E.U16 R8, [R4.64+0x100] ;  /* 0x000100040408a981 */ /* 0x000ea2000c1e1500 */
[----:B----4-:R-:W-:-:S03]  /*02b0*/  @!P6 PRMT R15, RZ, 0x5410, R0 ;  /* 0x00005410ff0fe816 */ /* 0x010fc60000000000 */
[----:B------:R-:W3:Y:S01]  /*02c0*/  @!P1 LDG.E.U16 R0, [R2.64+0x140] ;  /* 0x0001400402009981 */ /* 0x000ee2000c1e1500 */
[----:B------:R-:W-:Y:S02]  /*02d0*/  ISETP.GE.AND P4, PT, R16, R29, PT ;  /* 0x0000001d1000720c */ /* 0x000fe40003f86270 */
[----:B-----5:R-:W-:Y:S02]  /*02e0*/  @!P5 PRMT R18, RZ, 0x5410, R11 ;  /* 0x00005410ff12d816 */ /* 0x020fe4000000000b */
[----:B------:R-:W-:Y:S02]  /*02f0*/  @!P5 PRMT R17, RZ, 0x5410, R12 ;  /* 0x00005410ff11d816 */ /* 0x000fe4000000000c */
[----:B------:R-:W-:Y:S01]  /*0300*/  CS2R R12, SRZ ;  /* 0x00000000000c7805 */ /* 0x000fe2000001ff00 */
[----:B------:R-:W-:Y:S02]  /*0310*/  @!P6 PRMT R14, RZ, 0x5410, R10 ;  /* 0x00005410ff0ee816 */ /* 0x000fe4000000000a */
[----:B------:R-:W-:Y:S01]  /*0320*/  CS2R R10, SRZ ;  /* 0x00000000000a7805 */ /* 0x000fe2000001ff00 */
[----:B------:R-:W-:-:S03]  /*0330*/  @!P3 PRMT R13, RZ, 0x5410, R6 ;  /* 0x00005410ff0db816 */ /* 0x000fc60000000006 */
[----:B------:R0:W4:Y:S01]  /*0340*/  @!P4 LDG.E.U16 R28, [R2.64+0x180] ;  /* 0x00018004021cc981 */ /* 0x000122000c1e1500 */
[----:B------:R-:W-:-:S03]  /*0350*/  @!P3 PRMT R12, RZ, 0x5410, R9 ;  /* 0x00005410ff0cb816 */ /* 0x000fc60000000009 */
[----:B------:R-:W5:Y:S01]  /*0360*/  @!P1 LDG.E.U16 R6, [R4.64+0x140] ;  /* 0x0001400404069981 */ /* 0x000f62000c1e1500 */
[----:B--2---:R-:W-:Y:S02]  /*0370*/  @!P2 PRMT R10, RZ, 0x5410, R8 ;  /* 0x00005410ff0aa816 */ /* 0x004fe40000000008 */
[----:B------:R-:W-:Y:S02]  /*0380*/  CS2R R8, SRZ ;  /* 0x0000000000087805 */ /* 0x000fe4000001ff00 */
[----:B---3--:R-:W-:Y:S02]  /*0390*/  @!P1 PRMT R9, RZ, 0x5410, R0 ;  /* 0x00005410ff099816 */ /* 0x008fe40000000000 */
[----:B------:R-:W2:Y:S01]  /*03a0*/  @!P4 LDG.E.U16 R0, [R4.64+0x180] ;  /* 0x000180040400c981 */ /* 0x000ea2000c1e1500 */
[----:B------:R-:W-:Y:S02]  /*03b0*/  @!P2 PRMT R11, RZ, 0x5410, R7 ;  /* 0x00005410ff0ba816 */ /* 0x000fe40000000007 */
[----:B-----5:R-:W-:-:S02]  /*03c0*/  @!P1 PRMT R8, RZ, 0x5410, R6 ;  /* 0x00005410ff089816 */ /* 0x020fc40000000006 */
[----:B------:R-:W-:Y:S02]  /*03d0*/  CS2R R6, SRZ ;  /* 0x0000000000067805 */ /* 0x000fe4000001ff00 */
[----:B--2---:R-:W-:Y:S02]  /*03e0*/  @!P4 PRMT R6, RZ, 0x5410, R0 ;  /* 0x00005410ff06c816 */ /* 0x004fe40000000000 */
[----:B------:R-:W-:-:S04]  /*03f0*/  LOP3.LUT R0, R22, 0xe0, RZ, 0xfc, !PT ;  /* 0x000000e016007812 */ /* 0x000fc800078efcff */
[----:B------:R-:W-:-:S13]  /*0400*/  ISETP.GE.AND P1, PT, R0, R29, PT ;  /* 0x0000001d0000720c */ /* 0x000fda0003f26270 */
[----:B0-----:R0:W2:Y:S04]  /*0410*/  @!P1 LDG.E.U16 R2, [R2.64+0x1c0] ;  /* 0x0001c00402029981 */ /* 0x0010a8000c1e1500 */
[----:B------:R1:W3:Y:S01]  /*0420*/  @!P1 LDG.E.U16 R4, [R4.64+0x1c0] ;  /* 0x0001c00404049981 */ /* 0x0002e2000c1e1500 */
[----:B----4-:R-:W-:Y:S02]  /*0430*/  @!P4 PRMT R7, RZ, 0x5410, R28 ;  /* 0x00005410ff07c816 */ /* 0x010fe4000000001c */
[----:B------:R-:W-:Y:S01]  /*0440*/  CS2R R28, SRZ ;  /* 0x00000000001c7805 */ /* 0x000fe2000001ff00 */
[----:B0-----:R-:W-:Y:S01]  /*0450*/  FADD.FTZ R3, RZ, R26 ;  /* 0x0000001aff037221 */ /* 0x001fe20000010000 */
[----:B--2---:R-:W-:-:S03]  /*0460*/  @!P1 PRMT R28, RZ, 0x5410, R2 ;  /* 0x00005410ff1c9816 */ /* 0x004fc60000000002 */
[----:B------:R-:W-:-:S04]  /*0470*/  FADD.FTZ R2, R3, R18 ;  /* 0x0000001203027221 */ /* 0x000fc80000010000 */
[----:B------:R-:W-:-:S04]  /*0480*/  FADD.FTZ R2, R2, R15 ;  /* 0x0000000f02027221 */ /* 0x000fc80000010000 */
[----:B------:R-:W-:-:S04]  /*0490*/  FADD.FTZ R2, R2, R13 ;  /* 0x0000000d02027221 */ /* 0x000fc80000010000 */
[----:B------:R-:W-:-:S04]  /*04a0*/  FADD.FTZ R2, R2, R11 ;  /* 0x0000000b02027221 */ /* 0x000fc80000010000 */
[----:B------:R-:W-:-:S04]  /*04b0*/  FADD.FTZ R2, R2, R9 ;  /* 0x0000000902027221 */ /* 0x000fc80000010000 */
[----:B------:R-:W-:-:S04]  /*04c0*/  FADD.FTZ R3, R2, R7 ;  /* 0x0000000702037221 */ /* 0x000fc80000010000 */
[----:B------:R-:W-:-:S05]  /*04d0*/  FADD.FTZ R3, R3, R28 ;  /* 0x0000001c03037221 */ /* 0x000fca0000010000 */
[----:B------:R-:W0:Y:S02]  /*04e0*/  SHFL.BFLY PT, R2, R3, 0x10, 0x1f ;  /* 0x0e001f0003027f89 */ /* 0x000e2400000e0000 */
[----:B0-----:R-:W-:-:S05]  /*04f0*/  FADD.FTZ R2, R3, R2 ;  /* 0x0000000203027221 */ /* 0x001fca0000010000 */
[----:B-1----:R-:W0:Y:S01]  /*0500*/  SHFL.BFLY PT, R5, R2, 0x8, 0x1f ;  /* 0x0d001f0002057f89 */ /* 0x002e2200000e0000 */
[----:B---3--:R-:W-:Y:S01]  /*0510*/  @!P1 PRMT R29, RZ, 0x5410, R4 ;  /* 0x00005410ff1d9816 */ /* 0x008fe20000000004 */
        /* <DEDUP_REMOVED lines=15> */
[----:B------:R-:W-:Y:S01]  /*0610*/  @!P6 FFMA.FTZ R27, -R4, R27, R26 ;  /* 0x0000001b041be223 */ /* 0x000fe2000001011a */
[----:B------:R-:W-:Y:S02]  /*0620*/  ISETP.GE.AND P2, PT, R20, c[0x0][0x180], PT ;  /* 0x0000600014007a0c */ /* 0x000fe40003f46270 */
[----:B------:R-:W-:Y:S02]  /*0630*/  ISETP.GE.AND P1, PT, R19, c[0x0][0x180], PT ;  /* 0x0000600013007a0c */ /* 0x000fe40003f26270 */
[----:B------:R-:W-:Y:S01]  /*0640*/  ISETP.GE.AND P0, PT, R16, c[0x0][0x180], PT ;  /* 0x0000600010007a0c */ /* 0x000fe20003f06270 */
[----:B------:R-:W-:Y:S01]  /*0650*/  @!P5 FFMA.FTZ R17, -R4, R17, R18 ;  /* 0x000000110411d223 */ /* 0x000fe20000010112 */
[----:B------:R-:W-:-:S03]  /*0660*/  @!P6 F2FP.BF16.PACK_AB R27, RZ, R27 ;  /* 0x0000001bff1be23e */ /* 0x000fc600000010ff */
[----:B------:R-:W-:Y:S01]  /*0670*/  @!P4 FFMA.FTZ R14, -R4, R14, R15 ;  /* 0x0000000e040ec223 */ /* 0x000fe2000001010f */
        /* <DEDUP_REMOVED lines=23> */
.L_x_4272:
        /* <DEDUP_REMOVED lines=9> */
.L_x_10911:


//--------------------- .text._ZN43_GLOBAL__N__9ae7fba5_10_SoftMax_cu_9f978f6321softmax_warp_backwardIN3c108BFloat16ES2_fLi7ELb0ELb0EEEvPT0_PKT_S7_iiiPKb --------------------------
	.section	.text._ZN43_GLOBAL__N__9ae7fba5_10_SoftMax_cu_9f978f6321softmax_warp_backwardIN3c108BFloat16ES2_fLi7ELb0ELb0EEEvPT0_PKT_S7_iiiPKb,"ax",@progbits
	.sectioninfo	@"SHI_REGISTERS=32"
	.align	128
.text._ZN43_GLOBAL__N__9ae7fba5_10_SoftMax_cu_9f978f6321softmax_warp_backwardIN3c108BFloat16ES2_fLi7ELb0ELb0EEEvPT0_PKT_S7_iiiPKb:
        .type           _ZN43_GLOBAL__N__9ae7fba5_10_SoftMax_cu_9f978f6321softmax_warp_backwardIN3c108BFloat16ES2_fLi7ELb0ELb0EEEvPT0_PKT_S7_iiiPKb,@function
        .size           _ZN43_GLOBAL__N__9ae7fba5_10_SoftMax_cu_9f978f6321softmax_warp_backwardIN3c108BFloat16ES2_fLi7ELb0ELb0EEEvPT0_PKT_S7_iiiPKb,(.L_x_10912 - _ZN43_GLOBAL__N__9ae7fba5_10_SoftMax_cu_9f978f6321softmax_warp_backwardIN3c108BFloat16ES2_fLi7ELb0ELb0EEEvPT0_PKT_S7_iiiPKb)
        .other          _ZN43_GLOBAL__N__9ae7fba5_10_SoftMax_cu_9f978f6321softmax_warp_backwardIN3c108BFloat16ES2_fLi7ELb0ELb0EEEvPT0_PKT_S7_iiiPKb,@"STO_CUDA_ENTRY STV_DEFAULT"
_ZN43_GLOBAL__N__9ae7fba5_10_SoftMax_cu_9f978f6321softmax_warp_backwardIN3c108BFloat16ES2_fLi7ELb0ELb0EEEvPT0_PKT_S7_iiiPKb:
        /* <DEDUP_REMOVED lines=21> */
[----:B------:R-:W-:-:S06]  /*0150*/  IMAD.WIDE R4, R0, R5, c[0x0][0x170] ;  /* 0x00005c0000047625 */ /* 0x000fcc00078e0205 */
[----:B------:R0:W2:Y:S01]  /*0160*/  @!P4 LDG.E.U16 R19, [R10.64] ;  /* 0x000000040a13c981 */ /* 0x0000a2000c1e1500 */
[----:B------:R-:W-:Y:S01]  /*0170*/  IADD3 R8, P1, R0, c[0x0][0x180], RZ ;  /* 0x0000600000087a10 */ /* 0x000fe20007f3e0ff */
[----:B------:R-:W-:Y:S01]  /*0180*/  IMAD.MOV.U32 R2, RZ, RZ, c[0x0][0x180] ;  /* 0x00006000ff027624 */ /* 0x000fe200078e00ff */
[----:B------:R-:W-:Y:S01]  /*0190*/  IMNMX R9, R27, 0x2, PT ;  /* 0x000000021b097817 */ /* 0x000fe20003800200 */
[----:B------:R-:W3:Y:S01]  /*01a0*/  @!P4 LDG.E.U16 R12, [R4.64] ;  /* 0x00000004040cc981 */ /* 0x000ee2000c1e1500 */
[----:B------:R-:W-:-:S03]  /*01b0*/  SHF.R.S32.HI R7, RZ, 0x1f, R0 ;  /* 0x0000001fff077819 */ /* 0x000fc60000011400 */
[----:B------:R0:W4:Y:S04]  /*01c0*/  @!P5 LDG.E.U16 R13, [R10.64+0x40] ;  /* 0x000040040a0dd981 */ /* 0x000128000c1e1500 */
[----:B------:R0:W5:Y:S04]  /*01d0*/  @!P2 LDG.E.U16 R14, [R10.64+0xc0] ;  /* 0x0000c0040a0ea981 */ /* 0x000168000c1e1500 */
[----:B------:R-:W5:Y:S04]  /*01e0*/  @!P3 LDG.E.U16 R15, [R4.64+0x80] ;  /* 0x00008004040fb981 */ /* 0x000f68000c1e1500 */
[----:B------:R-:W5:Y:S04]  /*01f0*/  @!P2 LDG.E.U16 R18, [R4.64+0xc0] ;  /* 0x0000c0040412a981 */ /* 0x000f68000c1e1500 */
[----:B------:R-:W5:Y:S04]  /*0200*/  @!P5 LDG.E.U16 R25, [R4.64+0x40] ;  /* 0x000040040419d981 */ /* 0x000f68000c1e1500 */
[----:B------:R0:W5:Y:S01]  /*0210*/  @!P3 LDG.E.U16 R26, [R10.64+0x80] ;  /* 0x000080040a1ab981 */ /* 0x000162000c1e1500 */
[----:B------:R-:W-:Y:S01]  /*0220*/  ISETP.GT.AND P0, PT, R9, 0x1, PT ;  /* 0x000000010900780c */ /* 0x000fe20003f04270 */
[----:B------:R-:W-:Y:S01]  /*0230*/  IMAD.SHL.U32 R6, R8, 0x2, RZ ;  /* 0x0000000208067824 */ /* 0x000fe200078e00ff */
[----:B------:R-:W-:-:S02]  /*0240*/  LEA.HI.X.SX32 R3, R2, R7, 0x1, P1 ;  /* 0x0000000702037211 */ /* 0x000fc400008f0eff */
[----:B------:R-:W-:Y:S02]  /*0250*/  SEL R16, RZ, c[0x0][0x180], !P0 ;  /* 0x00006000ff107a07 */ /* 0x000fe40004000000 */
[----:B------:R-:W-:Y:S02]  /*0260*/  SHF.L.U64.HI R8, R8, 0x1, R3 ;  /* 0x0000000108087819 */ /* 0x000fe40000010203 */
[----:B------:R-:W-:Y:S01]  /*0270*/  IADD3 R2, P0, R6, c[0x0][0x168], RZ ;  /* 0x00005a0006027a10 */ /* 0x000fe20007f1e0ff */
[----:B------:R-:W-:-:S03]  /*0280*/  IMAD.MOV.U32 R20, RZ, RZ, RZ ;  /* 0x000000ffff147224 */ /* 0x000fc600078e00ff */
[----:B------:R-:W-:Y:S02]  /*0290*/  IADD3.X R3, R8, c[0x0][0x16c], RZ, P0, !PT ;  /* 0x00005b0008037a10 */ /* 0x000fe400007fe4ff */
[----:B------:R-:W-:Y:S01]  /*02a0*/  ISETP.GE.AND P0, PT, R9, 0x1, PT ;  /* 0x000000010900780c */ /* 0x000fe20003f06270 */
[----:B------:R-:W-:Y:S01]  /*02b0*/  IMAD.MOV.U32 R9, RZ, RZ, RZ ;  /* 0x000000ffff097224 */ /* 0x000fe200078e00ff */
[----:B------:R-:W-:Y:S01]  /*02c0*/  ISETP.GE.AND P1, PT, R24, R16, PT ;  /* 0x000000101800720c */ /* 0x000fe20003f26270 */
[----:B0-----:R-:W-:-:S12]  /*02d0*/  CS2R R10, SRZ ;  /* 0x00000000000a7805 */ /* 0x001fd8000001ff00 */
[----:B------:R-:W5:Y:S01]  /*02e0*/  @!P1 LDG.E.U16 R17, [R2.64] ;  /* 0x0000000402119981 */ /* 0x000f62000c1e1500 */
[----:B--2---:R-:W-:Y:S01]  /*02f0*/  @!P4 PRMT R20, RZ, 0x5410, R19 ;  /* 0x00005410ff14c816 */ /* 0x004fe20000000013 */
[----:B------:R-:W-:Y:S01]  /*0300*/  IMAD.MOV.U32 R19, RZ, RZ, RZ ;  /* 0x000000ffff137224 */ /* 0x000fe200078e00ff */
[----:B---3--:R-:W-:Y:S02]  /*0310*/  @!P4 PRMT R19, RZ, 0x5410, R12 ;  /* 0x00005410ff13c816 */ /* 0x008fe4000000000c */
[----:B----4-:R-:W-:Y:S02]  /*0320*/  @!P5 PRMT R9, RZ, 0x5410, R13 ;  /* 0x00005410ff09d816 */ /* 0x010fe4000000000d */
[----:B------:R-:W-:Y:S01]  /*0330*/  CS2R R12, SRZ ;  /* 0x00000000000c7805 */ /* 0x000fe2000001ff00 */
[----:B------:R-:W-:Y:S02]  /*0340*/  ISETP.GE.AND P4, PT, R23, R16, PT ;  /* 0x000000101700720c */ /* 0x000fe40003f86270 */
[----:B-----5:R-:W-:-:S02]  /*0350*/  @!P2 PRMT R13, RZ, 0x5410, R14 ;  /* 0x00005410ff0da816 */ /* 0x020fc4000000000e */
[----:B------:R-:W-:Y:S02]  /*0360*/  @!P3 PRMT R12, RZ, 0x5410, R15 ;  /* 0x00005410ff0cb816 */ /* 0x000fe4000000000f */
[----:B------:R-:W-:Y:S02]  /*0370*/  CS2R R14, SRZ ;  /* 0x00000000000e7805 */ /* 0x000fe4000001ff00 */
[----:B------:R-:W-:Y:S02]  /*0380*/  @!P2 PRMT R14, RZ, 0x5410, R18 ;  /* 0x00005410ff0ea816 */ /* 0x000fe40000000012 */
[----:B------:R-:W-:Y:S02]  /*0390*/  ISETP.GE.AND P2, PT, R22, R16, PT ;  /* 0x000000101600720c */ /* 0x000fe40003f46270 */
[----:B------:R-:W-:Y:S01]  /*03a0*/  @!P5 PRMT R10, RZ, 0x5410, R25 ;  /* 0x00005410ff0ad816 */ /* 0x000fe20000000019 */
[----:B------:R-:W2:Y:S01]  /*03b0*/  @!P4 LDG.E.U16 R18, [R2.64+0x40] ;  /* 0x000040040212c981 */ /* 0x000ea2000c1e1500 */
[----:B------:R-:W-:-:S04]  /*03c0*/  IADD3 R4, P5, R6, c[0x0][0x170], RZ ;  /* 0x00005c0006047a10 */ /* 0x000fc80007fbe0ff */
[----:B------:R-:W-:Y:S02]  /*03d0*/  IADD3.X R5, R8, c[0x0][0x174], RZ, P5, !PT ;  /* 0x00005d0008057a10 */ /* 0x000fe40002ffe4ff */
[----:B------:R-:W-:-:S03]  /*03e0*/  @!P3 PRMT R11, RZ, 0x5410, R26 ;  /* 0x00005410ff0bb816 */ /* 0x000fc6000000001a */
[----:B------:R-:W3:Y:S04]  /*03f0*/  @!P4 LDG.E.U16 R25, [R4.64+0x40] ;  /* 0x000040040419c981 */ /* 0x000ee8000c1e1500 */
[----:B------:R-:W4:Y:S01]  /*0400*/  @!P2 LDG.E.U16 R26, [R2.64+0x80] ;  /* 0x00008004021aa981 */ /* 0x000f22000c1e1500 */
[----:B------:R-:W-:-:S03]  /*0410*/  ISETP.GE.AND P3, PT, R21, R16, PT ;  /* 0x000000101500720c */ /* 0x000fc60003f66270 */
[----:B------:R0:W5:Y:S10]  /*0420*/  @!P1 LDG.E.U16 R28, [R4.64] ;  /* 0x00000004041c9981 */ /* 0x000174000c1e1500 */
[----:B------:R1:W5:Y:S01]  /*0430*/  @!P3 LDG.E.U16 R29, [R2.64+0xc0] ;  /* 0x0000c004021db981 */ /* 0x000362000c1e1500 */
[----:B------:R-:W-:-:S02]  /*0440*/  @!P1 PRMT R15, RZ, 0x5410, R17 ;  /* 0x00005410ff0f9816 */ /* 0x000fc40000000011 */
[----:B------:R-:W-:Y:S02]  /*0450*/  CS2R R16, SRZ ;  /* 0x0000000000107805 */ /* 0x000fe4000001ff00 */
[----:B--2---:R-:W-:Y:S01]  /*0460*/  @!P4 PRMT R17, RZ, 0x5410, R18 ;  /* 0x00005410ff11c816 */ /* 0x004fe20000000012 */
[----:B------:R-:W-:Y:S01]  /*0470*/  IMAD.MOV.U32 R18, RZ, RZ, RZ ;  /* 0x000000ffff127224 */ /* 0x000fe200078e00ff */
[----:B---3--:R-:W-:Y:S01]  /*0480*/  @!P4 PRMT R18, RZ, 0x5410, R25 ;  /* 0x00005410ff12c816 */ /* 0x008fe20000000019 */
[----:B------:R-:W-:Y:S01]  /*0490*/  IMAD.MOV.U32 R25, RZ, RZ, RZ ;  /* 0x000000ffff197224 */ /* 0x000fe200078e00ff */
[----:B----4-:R-:W-:Y:S02]  /*04a0*/  @!P2 PRMT R25, RZ, 0x5410, R26 ;  /* 0x00005410ff19a816 */ /* 0x010fe4000000001a */
[----:B------:R0:W2:Y:S04]  /*04b0*/  @!P2 LDG.E.U16 R26, [R4.64+0x80] ;  /* 0x00008004041aa981 */ /* 0x0000a8000c1e1500 */
[----:B0-----:R0:W3:Y:S01]  /*04c0*/  @!P3 LDG.E.U16 R4, [R4.64+0xc0] ;  /* 0x0000c0040404b981 */ /* 0x0010e2000c1e1500 */
[----:B-1----:R-:W-:-:S04]  /*04d0*/  FADD.FTZ R2, RZ, R20 ;  /* 0x00000014ff027221 */ /* 0x002fc80000010000 */
[----:B------:R-:W-:-:S04]  /*04e0*/  FADD.FTZ R2, R2, R9 ;  /* 0x0000000902027221 */ /* 0x000fc80000010000 */
[----:B------:R-:W-:-:S04]  /*04f0*/  FADD.FTZ R2, R2, R11 ;  /* 0x0000000b02027221 */ /* 0x000fc80000010000 */
[----:B------:R-:W-:-:S05]  /*0500*/  FADD.FTZ R2, R2, R13 ;  /* 0x0000000d02027221 */ /* 0x000fca0000010000 */
[----:B------:R-:W1:Y:S01]  /*0510*/  SHFL.BFLY PT, R3, R2, 0x10, 0x1f ;  /* 0x0e001f0002037f89 */ /* 0x000e6200000e0000 */
[----:B-----5:R-:W-:Y:S01]  /*0520*/  @!P1 PRMT R16, RZ, 0x5410, R28 ;  /* 0x00005410ff109816 */ /* 0x020fe2000000001c */
[----:B------:R-:W-:Y:S02]  /*0530*/  IMAD.MOV.U32 R28, RZ, RZ, RZ ;  /* 0x000000ffff1c7224 */ /* 0x000fe400078e00ff */
[----:B-1----:R-:W-:-:S05]  /*0540*/  FADD.FTZ R2, R2, R3 ;  /* 0x0000000302027221 */ /* 0x002fca0000010000 */
[----:B0-----:R-:W-:Y:S01]  /*0550*/  SHFL.BFLY PT, R5, R2, 0x8, 0x1f ;  /* 0x0d001f0002057f89 */ /* 0x001fe200000e0000 */
[----:B--2---:R-:W-:Y:S01]  /*0560*/  @!P2 PRMT R28, RZ, 0x5410, R26 ;  /* 0x00005410ff1ca816 */ /* 0x004fe2000000001a */
[----:B------:R-:W-:Y:S01]  /*0570*/  IMAD.MOV.U32 R26, RZ, RZ, RZ ;  /* 0x000000ffff1a7224 */ /* 0x000fe200078e00ff */
[----:B------:R-:W-:Y:S01]  /*0580*/  @!P3 PRMT R26, RZ, 0x5410, R29 ;  /* 0x00005410ff1ab816 */ /* 0x000fe2000000001d */
[----:B------:R-:W-:Y:S01]  /*0590*/  IMAD.MOV.U32 R29, RZ, RZ, RZ ;  /* 0x000000ffff1d7224 */ /* 0x000fe200078e00ff */
[----:B---3--:R-:W-:Y:S01]  /*05a0*/  @!P3 PRMT R29, RZ, 0x5410, R4 ;  /* 0x00005410ff1db816 */ /* 0x008fe20000000004 */
[----:B------:R-:W-:-:S04]  /*05b0*/  FADD.FTZ R4, RZ, R15 ;  /* 0x0000000fff047221 */ /* 0x000fc80000010000 */
[----:B------:R-:W-:-:S04]  /*05c0*/  FADD.FTZ R4, R4, R17 ;  /* 0x0000001104047221 */ /* 0x000fc80000010000 */
[----:B------:R-:W-:-:S04]  /*05d0*/  FADD.FTZ R3, R4, R25 ;  /* 0x0000001904037221 */ /* 0x000fc80000010000 */
[----:B------:R-:W-:-:S05]  /*05e0*/  FADD.FTZ R3, R3, R26 ;  /* 0x0000001a03037221 */ /* 0x000fca0000010000 */
        /* <DEDUP_REMOVED lines=24> */
[C---:B------:R-:W-:Y:S02]  /*0770*/  @!P3 FFMA.FTZ R19, R3.reuse, -R19, R20 ;  /* 0x800000130313b223 */ /* 0x040fe40000010014 */
        /* <DEDUP_REMOVED lines=13> */
[----:B------:R-:W-:Y:S01]  /*0850*/  @!P3 FFMA.FTZ R16, R4, -R16, R15 ;  /* 0x800000100410b223 */ /* 0x000fe2000001000f */
[----:B------:R-:W-:Y:S01]  /*0860*/  IADD3 R6, P4, R6, c[0x0][0x160], RZ ;  /* 0x0000580006067a10 */ /* 0x000fe20007f9e0ff */
[----:B------:R-:W-:-:S02]  /*0870*/  @!P2 FFMA.FTZ R18, R4, -R18, R17 ;  /* 0x800000120412a223 */ /* 0x000fc40000010011 */
[----:B------:R-:W-:Y:S01]  /*0880*/  @!P1 FFMA.FTZ R28, R4, -R28, R25 ;  /* 0x8000001c041c9223 */ /* 0x000fe20000010019 */
[----:B------:R-:W-:Y:S02]  /*0890*/  @!P3 F2FP.BF16.PACK_AB R16, RZ, R16 ;  /* 0x00000010ff10b23e */ /* 0x000fe400000010ff */
[----:B------:R-:W-:Y:S02]  /*08a0*/  @!P2 F2FP.BF16.PACK_AB R18, RZ, R18 ;  /* 0x00000012ff12a23e */ /* 0x000fe400000010ff */
[----:B------:R-:W-:Y:S02]  /*08b0*/  @!P1 F2FP.BF16.PACK_AB R28, RZ, R28 ;  /* 0x0000001cff1c923e */ /* 0x000fe400000010ff */
[----:B------:R-:W-:-:S05]  /*08c0*/  IADD3.X R7, R8, c[0x0][0x164], RZ, P4, !PT ;  /* 0x0000590008077a10 */ /* 0x000fca00027fe4ff */
        /* <DEDUP_REMOVED lines=8> */
.L_x_4273:
        /* <DEDUP_REMOVED lines=11> */
.L_x_10912:


//--------------------- .text._ZN43_GLOBAL__N__9ae7fba5_10_SoftMax_cu_9f978f6321softmax_warp_backwardIN3c108BFloat16ES2_fLi6ELb0ELb0EEEvPT0_PKT_S7_iiiPKb --------------------------
	.section	.text._ZN43_GLOBAL__N__9ae7fba5_10_SoftMax_cu_9f978f6321softmax_warp_backwardIN3c108BFloat16ES2_fLi6ELb0ELb0EEEvPT0_PKT_S7_iiiPKb,"ax",@progbits
	.sectioninfo	@"SHI_REGISTERS=28"
	.align	128
.text._ZN43_GLOBAL__N__9ae7fba5_10_SoftMax_cu_9f978f6321softmax_warp_backwardIN3c108BFloat16ES2_fLi6ELb0ELb0EEEvPT0_PKT_S7_iiiPKb:
        .type           _ZN43_GLOBAL__N__9ae7fba5_10_SoftMax_cu_9f978f6321softmax_warp_backwardIN3c108BFloat16ES2_fLi6ELb0ELb0EEEvPT0_PKT_S7_iiiPKb,@function
        .size           _ZN43_GLOBAL__N__9ae7fba5_10_SoftMax_cu_9f978f6321softmax_warp_backwardIN3c108BFloat16ES2_fLi6ELb0ELb0EEEvPT0_PKT_S7_iiiPKb,(.L_x_10913 - _ZN43_GLOBAL__N__9ae7fba5_10_SoftMax_cu_9f978f6321softmax_warp_backwardIN3c108BFloat16ES2_fLi6ELb0ELb0EEEvPT0_PKT_S7_iiiPKb)
        .other          _ZN43_GLOBAL__N__9ae7fba5_10_SoftMax_cu_9f978f6321softmax_warp_backwardIN3c108BFloat16ES2_fLi6ELb0ELb0EEEvPT0_PKT_S7_iiiPKb,@"STO_CUDA_ENTRY STV_DEFAULT"
_ZN43_GLOBAL__N__9ae7fba5_10_SoftMax_cu_9f978f6321softmax_warp_backwardIN3c108BFloat16ES2_fLi6ELb0ELb0EEEvPT0_PKT_S7_iiiPKb:
        /* <DEDUP_REMOVED lines=13> */
[----:B------:R-:W-:Y:S01]  /*00d0*/  IMNMX R25, R22, 0x2, PT ;  /* 0x0000000216197817 */ /* 0x000fe20003800200 */
[----:B------:R-:W-:Y:S01]  /*00e0*/  IMAD.WIDE R16, R2, R21, c[0x0][0x168] ;  /* 0x00005a0002107625 */ /* 0x000fe200078e0215 */
[----:B------:R-:W-:Y:S02]  /*00f0*/  ISETP.GT.AND P0, PT, R22, RZ, PT ;  /* 0x000000ff1600720c */ /* 0x000fe40003f04270 */
[----:B------:R-:W-:Y:S02]  /*0100*/  ISETP.GT.AND P2, PT, R25, 0x1, PT ;  /* 0x000000011900780c */ /* 0x000fe40003f44270 */
[----:B------:R-:W-:-:S02]  /*0110*/  SEL R0, RZ, c[0x0][0x180], !P0 ;  /* 0x00006000ff007a07 */ /* 0x000fc40004000000 */
[----:B------:R-:W-:Y:S02]  /*0120*/  SHF.R.S32.HI R3, RZ, 0x1f, R2 ;  /* 0x0000001fff037819 */ /* 0x000fe40000011402 */
[----:B------:R-:W-:Y:S02]  /*0130*/  IADD3 R8, P3, R2, c[0x0][0x180], RZ ;  /* 0x0000600002087a10 */ /* 0x000fe40007f7e0ff */
[----:B------:R-:W-:Y:S02]  /*0140*/  SEL R7, RZ, c[0x0][0x180], !P2 ;  /* 0x00006000ff077a07 */ /* 0x000fe40005000000 */
[C---:B------:R-:W-:Y:S02]  /*0150*/  ISETP.GE.AND P1, PT, R5.reuse, R0, PT ;  /* 0x000000000500720c */ /* 0x040fe40003f26270 */
[----:B------:R-:W-:Y:S01]  /*0160*/  LEA.HI.X.SX32 R9, R4, R3, 0x1, P3 ;  /* 0x0000000304097211 */ /* 0x000fe200018f0eff */
[----:B------:R-:W-:Y:S01]  /*0170*/  IMAD.SHL.U32 R4, R8, 0x2, RZ ;  /* 0x0000000208047824 */ /* 0x000fe200078e00ff */
[----:B------:R-:W-:-:S02]  /*0180*/  ISETP.GE.AND P2, PT, R5, R7, PT ;  /* 0x000000070500720c */ /* 0x000fc40003f46270 */
[----:B------:R-:W-:Y:S02]  /*0190*/  ISETP.GE.AND P0, PT, R6, R0, PT ;  /* 0x000000000600720c */ /* 0x000fe40003f06270 */
[----:B------:R-:W-:Y:S02]  /*01a0*/  SHF.L.U64.HI R0, R8, 0x1, R9 ;  /* 0x0000000108007819 */ /* 0x000fe40000010209 */
[----:B------:R-:W-:Y:S02]  /*01b0*/  IADD3 R18, P4, R4, c[0x0][0x168], RZ ;  /* 0x00005a0004127a10 */ /* 0x000fe40007f9e0ff */
[----:B------:R-:W-:Y:S01]  /*01c0*/  ISETP.GE.AND P3, PT, R6, R7, PT ;  /* 0x000000070600720c */ /* 0x000fe20003f66270 */
[----:B------:R0:W2:Y:S01]  /*01d0*/  @!P1 LDG.E.U16 R13, [R16.64] ;  /* 0x00000004100d9981 */ /* 0x0000a2000c1e1500 */
[----:B------:R-:W-:-:S05]  /*01e0*/  IADD3.X R19, R0, c[0x0][0x16c], RZ, P4, !PT ;  /* 0x00005b0000137a10 */ /* 0x000fca00027fe4ff */
[----:B------:R-:W3:Y:S04]  /*01f0*/  @!P2 LDG.E.U16 R23, [R18.64] ;  /* 0x000000041217a981 */ /* 0x000ee8000c1e1500 */
[----:B------:R0:W4:Y:S04]  /*0200*/  @!P0 LDG.E.U16 R11, [R16.64+0x40] ;  /* 0x00004004100b8981 */ /* 0x000128000c1e1500 */
[----:B------:R1:W4:Y:S01]  /*0210*/  @!P3 LDG.E.U16 R24, [R18.64+0x40] ;  /* 0x000040041218b981 */ /* 0x000322000c1e1500 */
[----:B------:R-:W-:Y:S01]  /*0220*/  IMAD.MOV.U32 R15, RZ, RZ, RZ ;  /* 0x000000ffff0f7224 */ /* 0x000fe200078e00ff */
[----:B------:R-:W-:Y:S01]  /*0230*/  IADD3 R8, P4, R4, c[0x0][0x170], RZ ;  /* 0x00005c0004087a10 */ /* 0x000fe20007f9e0ff */
[----:B0-----:R-:W-:-:S03]  /*0240*/  IMAD.MOV.U32 R16, RZ, RZ, RZ ;  /* 0x000000ffff107224 */ /* 0x001fc600078e00ff */
[----:B------:R-:W-:-:S05]  /*0250*/  IADD3.X R9, R0, c[0x0][0x174], RZ, P4, !PT ;  /* 0x00005d0000097a10 */ /* 0x000fca00027fe4ff */
[----:B------:R0:W5:Y:S04]  /*0260*/  @!P2 LDG.E.U16 R10, [R8.64] ;  /* 0x00000004080aa981 */ /* 0x000168000c1e1500 */
[----:B------:R0:W5:Y:S01]  /*0270*/  @!P3 LDG.E.U16 R7, [R8.64+0x40] ;  /* 0x000040040807b981 */ /* 0x000162000c1e1500 */
[----:B------:R-:W-:-:S05]  /*0280*/  IMAD.WIDE R20, R2, R21, c[0x0][0x170] ;  /* 0x00005c0002147625 */ /* 0x000fca00078e0215 */
[----:B------:R0:W5:Y:S04]  /*0290*/  @!P1 LDG.E.U16 R12, [R20.64] ;  /* 0x00000004140c9981 */ /* 0x000168000c1e1500 */
[----:B------:R0:W5:Y:S01]  /*02a0*/  @!P0 LDG.E.U16 R14, [R20.64+0x40] ;  /* 0x00004004140e8981 */ /* 0x000162000c1e1500 */
[----:B------:R-:W-:Y:S02]  /*02b0*/  ISETP.GE.AND P4, PT, R25, 0x1, PT ;  /* 0x000000011900780c */ /* 0x000fe40003f86270 */
[----:B--2---:R-:W-:Y:S01]  /*02c0*/  @!P1 PRMT R15, RZ, 0x5410, R13 ;  /* 0x00005410ff0f9816 */ /* 0x004fe2000000000d */
[----:B------:R-:W-:Y:S01]  /*02d0*/  IMAD.MOV.U32 R13, RZ, RZ, RZ ;  /* 0x000000ffff0d7224 */ /* 0x000fe200078e00ff */
[----:B---3--:R-:W-:-:S03]  /*02e0*/  @!P2 PRMT R13, RZ, 0x5410, R23 ;  /* 0x00005410ff0da816 */ /* 0x008fc60000000017 */
[----:B------:R-:W-:Y:S01]  /*02f0*/  FADD.FTZ R17, RZ, R15 ;  /* 0x0000000fff117221 */ /* 0x000fe20000010000 */
[----:B----4-:R-:W-:Y:S01]  /*0300*/  @!P0 PRMT R16, RZ, 0x5410, R11 ;  /* 0x00005410ff108816 */ /* 0x010fe2000000000b */
[----:B------:R-:W-:Y:S02]  /*0310*/  IMAD.MOV.U32 R11, RZ, RZ, RZ ;  /* 0x000000ffff0b7224 */ /* 0x000fe400078e00ff */
[----:B-1----:R-:W-:Y:S01]  /*0320*/  FADD.FTZ R18, RZ, R13 ;  /* 0x0000000dff127221 */ /* 0x002fe20000010000 */
[----:B------:R-:W-:Y:S01]  /*0330*/  @!P3 PRMT R11, RZ, 0x5410, R24 ;  /* 0x00005410ff0bb816 */ /* 0x000fe20000000018 */
[----:B------:R-:W-:-:S04]  /*0340*/  FADD.FTZ R17, R17, R16 ;  /* 0x0000001011117221 */ /* 0x000fc80000010000 */
[----:B------:R-:W-:Y:S01]  /*0350*/  FADD.FTZ R18, R18, R11 ;  /* 0x0000000b12127221 */ /* 0x000fe20000010000 */
        /* <DEDUP_REMOVED lines=20> */
[----:B------:R-:W-:Y:S01]  /*04a0*/  IMAD.MOV.U32 R5, RZ, RZ, RZ ;  /* 0x000000ffff057224 */ /* 0x000fe200078e00ff */
[----:B------:R-:W-:Y:S01]  /*04b0*/  ISETP.GE.AND P5, PT, R6, c[0x0][0x180], PT ;  /* 0x0000600006007a0c */ /* 0x000fe20003fa6270 */
[----:B------:R-:W-:Y:S01]  /*04c0*/  IMAD.MOV.U32 R6, RZ, RZ, RZ ;  /* 0x000000ffff067224 */ /* 0x000fe200078e00ff */
[----:B-----5:R-:W-:Y:S01]  /*04d0*/  @!P1 PRMT R6, RZ, 0x5410, R12 ;  /* 0x00005410ff069816 */ /* 0x020fe2000000000c */
[----:B-1----:R-:W-:Y:S01]  /*04e0*/  FADD.FTZ R8, R23, R8 ;  /* 0x0000000817087221 */ /* 0x002fe20000010000 */
[----:B------:R-:W-:Y:S01]  /*04f0*/  @!P0 PRMT R5, RZ, 0x5410, R14 ;  /* 0x00005410ff058816 */ /* 0x000fe2000000000e */
[----:B--2---:R-:W-:Y:S01]  /*0500*/  FADD.FTZ R17, R18, R17 ;  /* 0x0000001112117221 */ /* 0x004fe20000010000 */
[----:B------:R-:W-:-:S05]  /*0510*/  ISETP.GE.AND P0, PT, R22, 0x2, PT ;  /* 0x000000021600780c */ /* 0x000fca0003f06270 */
[C---:B------:R-:W-:Y:S02]  /*0520*/  @!P4 FFMA.FTZ R6, R8.reuse, -R6, R15 ;  /* 0x800000060806c223 */ /* 0x040fe4000001000f */
[----:B------:R-:W-:Y:S01]  /*0530*/  @!P5 FFMA.FTZ R16, R8, -R5, R16 ;  /* 0x800000050810d223 */ /* 0x000fe20000010010 */
[C---:B------:R-:W-:Y:S02]  /*0540*/  LEA R8, P1, R2.reuse, c[0x0][0x160], 0x1 ;  /* 0x0000580002087a11 */ /* 0x040fe400078208ff */
[----:B------:R-:W-:Y:S01]  /*0550*/  @!P4 F2FP.BF16.PACK_AB R5, RZ, R6 ;  /* 0x00000006ff05c23e */ /* 0x000fe200000010ff */
[----:B------:R-:W-:Y:S01]  /*0560*/  IMAD.MOV.U32 R6, RZ, RZ, RZ ;  /* 0x000000ffff067224 */ /* 0x000fe200078e00ff */
[----:B------:R-:W-:Y:S02]  /*0570*/  @!P5 F2FP.BF16.PACK_AB R16, RZ, R16 ;  /* 0x00000010ff10d23e */ /* 0x000fe400000010ff */
[----:B------:R-:W-:Y:S02]  /*0580*/  LEA.HI.X R9, R2, c[0x0][0x164], R3, 0x1, P1 ;  /* 0x0000590002097a11 */ /* 0x000fe400008f0c03 */
[----:B------:R-:W-:-:S03]  /*0590*/  @!P2 PRMT R6, RZ, 0x5410, R10 ;  /* 0x00005410ff06a816 */ /* 0x000fc6000000000a */
[----:B------:R1:W-:Y:S04]  /*05a0*/  @!P4 STG.E.U16 [R8.64], R5 ;  /* 0x000000050800c986 */ /* 0x0003e8000c101504 */
[----:B------:R1:W-:Y:S01]  /*05b0*/  @!P5 STG.E.U16 [R8.64+0x40], R16 ;  /* 0x000040100800d986 */ /* 0x0003e2000c101504 */
[----:B------:R-:W-:Y:S05]  /*05c0*/  @!P0 EXIT ;  /* 0x000000000000894d */ /* 0x000fea0003800000 */
[----:B------:R-:W-:Y:S01]  /*05d0*/  @!P4 FFMA.FTZ R6, R17, -R6, R13 ;  /* 0x800000061106c223 */ /* 0x000fe2000001000d */
[----:B------:R-:W-:Y:S01]  /*05e0*/  IADD3 R4, P0, R4, c[0x0][0x160], RZ ;  /* 0x0000580004047a10 */ /* 0x000fe20007f1e0ff */
[----:B------:R-:W-:Y:S01]  /*05f0*/  IMAD.MOV.U32 R2, RZ, RZ, RZ ;  /* 0x000000ffff027224 */ /* 0x000fe200078e00ff */
[----:B------:R-:W-:Y:S02]  /*0600*/  @!P3 PRMT R2, RZ, 0x5410, R7 ;  /* 0x00005410ff02b816 */ /* 0x000fe40000000007 */
[----:B------:R-:W-:-:S02]  /*0610*/  @!P4 F2FP.BF16.PACK_AB R6, RZ, R6 ;  /* 0x00000006ff06c23e */ /* 0x000fc400000010ff */
[----:B-1----:R-:W-:-:S05]  /*0620*/  IADD3.X R5, R0, c[0x0][0x164], RZ, P0, !PT ;  /* 0x0000590000057a10 */ /* 0x002fca00007fe4ff */
[----:B------:R1:W-:Y:S01]  /*0630*/  @!P4 STG.E.U16 [R4.64], R6 ;  /* 0x000000060400c986 */ /* 0x0003e2000c101504 */
[----:B------:R-:W-:Y:S05]  /*0640*/  @P5 EXIT ;  /* 0x000000000000594d */ /* 0x000fea0003800000 */
[----:B------:R-:W-:-:S05]  /*0650*/  FFMA.FTZ R2, R17, -R2, R11 ;  /* 0x8000000211027223 */ /* 0x000fca000001000b */
[----:B------:R-:W-:-:S05]  /*0660*/  F2FP.BF16.PACK_AB R2, RZ, R2 ;  /* 0x00000002ff02723e */ /* 0x000fca00000010ff */
[----:B------:R-:W-:Y:S01]  /*0670*/  STG.E.U16 [R4.64+0x40], R2 ;  /* 0x0000400204007986 */ /* 0x000fe2000c101504 */
[----:B------:R-:W-:Y:S05]  /*0680*/  EXIT ;  /* 0x000000000000794d */ /* 0x000fea0003800000 */
.L_x_4274:
        /* <DEDUP_REMOVED lines=15> */
.L_x_10913:


//--------------------- .text._ZN43_GLOBAL__N__9ae7fba5_10_SoftMax_cu_9f978f6321softmax_warp_backwardIN3c108BFloat16ES2_fLi5ELb0ELb0EEEvPT0_PKT_S7_iiiPKb --------------------------
	.section	.text._ZN43_GLOBAL__N__9ae7fba5_10_SoftMax_cu_9f978f6321softmax_warp_backwardIN3c108BFloat16ES2_fLi5ELb0ELb0EEEvPT0_PKT_S7_iiiPKb,"ax",@progbits
	.sectioninfo	@"SHI_REGISTERS=20"
	.align	128
.text._ZN43_GLOBAL__N__9ae7fba5_10_SoftMax_cu_9f978f6321softmax_warp_backwardIN3c108BFloat16ES2_fLi5ELb0ELb0EEEvPT0_PKT_S7_iiiPKb:
        .type           _ZN43_GLOBAL__N__9ae7fba5_10_SoftMax_cu_9f978f6321softmax_warp_backwardIN3c108BFloat16ES2_fLi5ELb0ELb0EEEvPT0_PKT_S7_iiiPKb,@function
        .size           _ZN43_GLOBAL__N__9ae7fba5_10_SoftMax_cu_9f978f6321softmax_warp_backwardIN3c108BFloat16ES2_fLi5ELb0ELb0EEEvPT0_PKT_S7_iiiPKb,(.L_x_10914 - _ZN43_GLOBAL__N__9ae7fba5_10_SoftMax_cu_9f978f6321softmax_warp_backwardIN3c108BFloat16ES2_fLi5ELb0ELb0EEEvPT0_PKT_S7_iiiPKb)
        .other          _ZN43_GLOBAL__N__9ae7fba5_10_SoftMax_cu_9f978f6321softmax_warp_backwardIN3c108BFloat16ES2_fLi5ELb0ELb0EEEvPT0_PKT_S7_iiiPKb,@"STO_CUDA_ENTRY STV_DEFAULT"
_ZN43_GLOBAL__N__9ae7fba5_10_SoftMax_cu_9f978f6321softmax_warp_backwardIN3c108BFloat16ES2_fLi5ELb0ELb0EEEvPT0_PKT_S7_iiiPKb:
        /* <DEDUP_REMOVED lines=25> */
[----:B------:R-:W-:Y:S02]  /*0190*/  @!P1 IADD3.X R9, R6, c[0x0][0x16c], RZ, P2, !PT ;  /* 0x00005b0006099a10 */ /* 0x000fe400017fe4ff */
[----:B------:R-:W-:-:S02]  /*01a0*/  @!P0 SHF.L.U64.HI R4, R4, 0x1, R5 ;  /* 0x0000000104048819 */ /* 0x000fc40000010205 */
[----:B------:R-:W-:Y:S01]  /*01b0*/  @!P0 IADD3 R12, P2, R14, c[0x0][0x168], RZ ;  /* 0x00005a000e0c8a10 */ /* 0x000fe20007f5e0ff */
[----:B------:R-:W2:Y:S03]  /*01c0*/  @!P1 LDG.E.U16 R8, [R8.64] ;  /* 0x0000000408089981 */ /* 0x000ea6000c1e1500 */
[----:B------:R-:W-:-:S05]  /*01d0*/  @!P0 IADD3.X R13, R4, c[0x0][0x16c], RZ, P2, !PT ;  /* 0x00005b00040d8a10 */ /* 0x000fca00017fe4ff */
[----:B------:R-:W3:Y:S01]  /*01e0*/  @!P0 LDG.E.U16 R12, [R12.64] ;  /* 0x000000040c0c8981 */ /* 0x000ee2000c1e1500 */
[----:B------:R-:W-:Y:S01]  /*01f0*/  IMAD.MOV.U32 R7, RZ, RZ, RZ ;  /* 0x000000ffff077224 */ /* 0x000fe200078e00ff */
[----:B------:R-:W-:Y:S01]  /*0200*/  @!P1 IADD3 R10, P2, R10, c[0x0][0x170], RZ ;  /* 0x00005c000a0a9a10 */ /* 0x000fe20007f5e0ff */
[----:B------:R-:W-:-:S03]  /*0210*/  IMAD.MOV.U32 R5, RZ, RZ, RZ ;  /* 0x000000ffff057224 */ /* 0x000fc600078e00ff */
[----:B------:R-:W-:-:S05]  /*0220*/  @!P1 IADD3.X R11, R6, c[0x0][0x174], RZ, P2, !PT ;  /* 0x00005d00060b9a10 */ /* 0x000fca00017fe4ff */
[----:B------:R0:W5:Y:S01]  /*0230*/  @!P1 LDG.E.U16 R6, [R10.64] ;  /* 0x000000040a069981 */ /* 0x000162000c1e1500 */
[----:B------:R-:W-:-:S04]  /*0240*/  @!P0 IADD3 R14, P2, R14, c[0x0][0x170], RZ ;  /* 0x00005c000e0e8a10 */ /* 0x000fc80007f5e0ff */
[----:B------:R-:W-:-:S05]  /*0250*/  @!P0 IADD3.X R15, R4, c[0x0][0x174], RZ, P2, !PT ;  /* 0x00005d00040f8a10 */ /* 0x000fca00017fe4ff */
[----:B------:R1:W5:Y:S01]  /*0260*/  @!P0 LDG.E.U16 R4, [R14.64] ;  /* 0x000000040e048981 */ /* 0x000362000c1e1500 */
[----:B------:R-:W-:Y:S02]  /*0270*/  ISETP.GE.AND P2, PT, R17, 0x1, PT ;  /* 0x000000011100780c */ /* 0x000fe40003f46270 */
[----:B--2---:R-:W-:-:S05]  /*0280*/  @!P1 PRMT R7, RZ, 0x5410, R8 ;  /* 0x00005410ff079816 */ /* 0x004fca0000000008 */
[----:B------:R-:W-:Y:S01]  /*0290*/  FADD.FTZ R8, RZ, R7 ;  /* 0x00000007ff087221 */ /* 0x000fe20000010000 */
[----:B---3--:R-:W-:-:S04]  /*02a0*/  @!P0 PRMT R5, RZ, 0x5410, R12 ;  /* 0x00005410ff058816 */ /* 0x008fc8000000000c */
[----:B------:R-:W2:Y:S01]  /*02b0*/  SHFL.BFLY PT, R9, R8, 0x10, 0x1f ;  /* 0x0e001f0008097f89 */ /* 0x000ea200000e0000 */
[----:B------:R-:W-:-:S05]  /*02c0*/  FADD.FTZ R12, RZ, R5 ;  /* 0x00000005ff0c7221 */ /* 0x000fca0000010000 */
        /* <DEDUP_REMOVED lines=19> */
[----:B------:R-:W-:Y:S01]  /*0400*/  IMAD.MOV.U32 R2, RZ, RZ, RZ ;  /* 0x000000ffff027224 */ /* 0x000fe200078e00ff */
[----:B-----5:R-:W-:Y:S01]  /*0410*/  @!P1 PRMT R2, RZ, 0x5410, R6 ;  /* 0x00005410ff029816 */ /* 0x020fe20000000006 */
[----:B--2---:R-:W-:Y:S01]  /*0420*/  FADD.FTZ R9, R8, R9 ;  /* 0x0000000908097221 */ /* 0x004fe20000010000 */
[----:B------:R-:W-:Y:S01]  /*0430*/  ISETP.GE.AND P1, PT, R16, 0x2, PT ;  /* 0x000000021000780c */ /* 0x000fe20003f26270 */
[----:B0-----:R-:W-:-:S08]  /*0440*/  FADD.FTZ R11, R12, R11 ;  /* 0x0000000b0c0b7221 */ /* 0x001fd00000010000 */
[----:B------:R-:W-:Y:S01]  /*0450*/  @!P2 FFMA.FTZ R2, R9, -R2, R7 ;  /* 0x800000020902a223 */ /* 0x000fe20000010007 */
[----:B------:R-:W-:-:S04]  /*0460*/  @!P2 LEA R6, P3, R3, c[0x0][0x160], 0x1 ;  /* 0x000058000306aa11 */ /* 0x000fc800078608ff */
[----:B-1----:R-:W-:Y:S01]  /*0470*/  @!P2 F2FP.BF16.PACK_AB R8, RZ, R2 ;  /* 0x00000002ff08a23e */ /* 0x002fe200000010ff */
[----:B------:R-:W-:Y:S01]  /*0480*/  IMAD.MOV.U32 R2, RZ, RZ, RZ ;  /* 0x000000ffff027224 */ /* 0x000fe200078e00ff */
[----:B------:R-:W-:Y:S02]  /*0490*/  @!P2 LEA.HI.X R7, R3, c[0x0][0x164], R0, 0x1, P3 ;  /* 0x000059000307aa11 */ /* 0x000fe400018f0c00 */
[----:B------:R-:W-:-:S03]  /*04a0*/  @!P0 PRMT R2, RZ, 0x5410, R4 ;  /* 0x00005410ff028816 */ /* 0x000fc60000000004 */
        /* <DEDUP_REMOVED lines=12> */
.L_x_4275:
        /* <DEDUP_REMOVED lines=9> */
.L_x_10914:


//--------------------- .text._ZN43_GLOBAL__N__9ae7fba5_10_SoftMax_cu_9f978f6321softmax_warp_backwardIN3c108BFloat16ES2_fLi4ELb0ELb0EEEvPT0_PKT_S7_iiiPKb --------------------------
	.section	.text._ZN43_GLOBAL__N__9ae7fba5_10_SoftMax_cu_9f978f6321softmax_warp_backwardIN3c108BFloat16ES2_fLi4ELb0ELb0EEEvPT0_PKT_S7_iiiPKb,"ax",@progbits
	.sectioninfo	@"SHI_REGISTERS=20"
	.align	128
.text._ZN43_GLOBAL__N__9ae7fba5_10_SoftMax_cu_9f978f6321softmax_warp_backwardIN3c108BFloat16ES2_fLi4ELb0ELb0EEEvPT0_PKT_S7_iiiPKb:
        .type           _ZN43_GLOBAL__N__9ae7fba5_10_SoftMax_cu_9f978f6321softmax_warp_backwardIN3c108BFloat16ES2_fLi4ELb0ELb0EEEvPT0_PKT_S7_iiiPKb,@function
        .size           _ZN43_GLOBAL__N__9ae7fba5_10_SoftMax_cu_9f978f6321softmax_warp_backwardIN3c108BFloat16ES2_fLi4ELb0ELb0EEEvPT0_PKT_S7_iiiPKb,(.L_x_10915 - _ZN43_GLOBAL__N__9ae7fba5_10_SoftMax_cu_9f978f6321softmax_warp_backwardIN3c108BFloat16ES2_fLi4ELb0ELb0EEEvPT0_PKT_S7_iiiPKb)
        .other          _ZN43_GLOBAL__N__9ae7fba5_10_SoftMax_cu_9f978f6321softmax_warp_backwardIN3c108BFloat16ES2_fLi4ELb0ELb0EEEvPT0_PKT_S7_iiiPKb,@"STO_CUDA_ENTRY STV_DEFAULT"
_ZN43_GLOBAL__N__9ae7fba5_10_SoftMax_cu_9f978f6321softmax_warp_backwardIN3c108BFloat16ES2_fLi4ELb0ELb0EEEvPT0_PKT_S7_iiiPKb:
        /* <DEDUP_REMOVED lines=64> */
[----:B------:R-:W-:Y:S01]  /*0400*/  IMAD.MOV.U32 R2, RZ, RZ, RZ ;  /* 0x000000ffff027224 */ /* 0x000fe200078e00ff */
[----:B------:R-:W-:Y:S01]  /*0410*/  @!P0 PRMT R2, RZ, 0x5410, R4 ;  /* 0x00005410ff028816 */ /* 0x000fe20000000004 */
[----:B0-----:R-:W-:-:S06]  /*0420*/  FADD.FTZ R10, R13, R10 ;  /* 0x0000000a0d0a7221 */ /* 0x001fcc0000010000 */
[----:B------:R-:W-:Y:S01]  /*0430*/  @!P2 FFMA.FTZ R7, R8, -R7, R14 ;  /* 0x800000070807a223 */ /* 0x000fe2000001000e */
        /* <DEDUP_REMOVED lines=15> */
.L_x_4276:
        /* <DEDUP_REMOVED lines=13> */
.L_x_10915:


//--------------------- .text._ZN43_GLOBAL__N__9ae7fba5_10_SoftMax_cu_9f978f6321softmax_warp_backwardIN3c108BFloat16ES2_fLi3ELb0ELb0EEEvPT0_PKT_S7_iiiPKb --------------------------
	.section	.text._ZN43_GLOBAL__N__9ae7fba5_10_SoftMax_cu_9f978f6321softmax_warp_backwardIN3c108BFloat16ES2_fLi3ELb0ELb0EEEvPT0_PKT_S7_iiiPKb,"ax",@progbits
	.sectioninfo	@"SHI_REGISTERS=20"
	.align	128
.text._ZN43_GLOBAL__N__9ae7fba5_10_SoftMax_cu_9f978f6321softmax_warp_backwardIN3c108BFloat16ES2_fLi3ELb0ELb0EEEvPT0_PKT_S7_iiiPKb:
        .type           _ZN43_GLOBAL__N__9ae7fba5_10_SoftMax_cu_9f978f6321softmax_warp_backwardIN3c108BFloat16ES2_fLi3ELb0ELb0EEEvPT0_PKT_S7_iiiPKb,@function
        .size           _ZN43_GLOBAL__N__9ae7fba5_10_SoftMax_cu_9f978f6321softmax_warp_backwardIN3c108BFloat16ES2_fLi3ELb0ELb0EEEvPT0_PKT_S7_iiiPKb,(.L_x_10916 - _ZN43_GLOBAL__N__9ae7fba5_10_SoftMax_cu_9f978f6321softmax_warp_backwardIN3c108BFloat16ES2_fLi3ELb0ELb0EEEvPT0_PKT_S7_iiiPKb)
        .other          _ZN43_GLOBAL__N__9ae7fba5_10_SoftMax_cu_9f978f6321softmax_warp_backwardIN3c108BFloat16ES2_fLi3ELb0ELb0EEEvPT0_PKT_S7_iiiPKb,@"STO_CUDA_ENTRY STV_DEFAULT"
_ZN43_GLOBAL__N__9ae7fba5_10_SoftMax_cu_9f978f6321softmax_warp_backwardIN3c108BFloat16ES2_fLi3ELb0ELb0EEEvPT0_PKT_S7_iiiPKb:
        /* <DEDUP_REMOVED lines=79> */
.L_x_4277:
        /* <DEDUP_REMOVED lines=9> */
.L_x_10916:


//--------------------- .text._ZN43_GLOBAL__N__9ae7fba5_10_SoftMax_cu_9f978f6321softmax_warp_backwardIN3c108BFloat16ES2_fLi2ELb0ELb0EEEvPT0_PKT_S7_iiiPKb --------------------------
	.section	.text._ZN43_GLOBAL__N__9ae7fba5_10_SoftMax_cu_9f978f6321softmax_warp_backwardIN3c108BFloat16ES2_fLi2ELb0ELb0EEEvPT0_PKT_S7_iiiPKb,"ax",@progbits
	.sectioninfo	@"SHI_REGISTERS=21"
	.align	128
.text._ZN43_GLOBAL__N__9ae7fba5_10_SoftMax_cu_9f978f6321softmax_warp_backwardIN3c108BFloat16ES2_fLi2ELb0ELb0EEEvPT0_PKT_S7_iiiPKb:
        .type           _ZN43_GLOBAL__N__9ae7fba5_10_SoftMax_cu_9f978f6321softmax_warp_backwardIN3c108BFloat16ES2_fLi2ELb0ELb0EEEvPT0_PKT_S7_iiiPKb,@function
        .size           _ZN43_GLOBAL__N__9ae7fba5_10_SoftMax_cu_9f978f6321softmax_warp_backwardIN3c108BFloat16ES2_fLi2ELb0ELb0EEEvPT0_PKT_S7_iiiPKb,(.L_x_10917 - _ZN43_GLOBAL__N__9ae7fba5_10_SoftMax_cu_9f978f6321softmax_warp_backwardIN3c108BFloat16ES2_fLi2ELb0ELb0EEEvPT0_PKT_S7_iiiPKb)
        .other          _ZN43_GLOBAL__N__9ae7fba5_10_SoftMax_cu_9f978f6321softmax_warp_backwardIN3c108BFloat16ES2_fLi2ELb0ELb0EEEvPT0_PKT_S7_iiiPKb,@"STO_CUDA_ENTRY STV_DEFAULT"
_ZN43_GLOBAL__N__9ae7fba5_10_SoftMax_cu_9f978f6321softmax_warp_backwardIN3c108BFloat16ES2_fLi2ELb0ELb0EEEvPT0_PKT_S7_iiiPKb:
        /* <DEDUP_REMOVED lines=31> */
[----:B------:R-:W-:-:S04]  /*01f0*/  @!P1 IADD3 R6, P2, R7, c[0x0][0x170], RZ ;  /* 0x00005c0007069a10 */ /* 0x000fc80007f5e0ff */
[----:B------:R-:W-:Y:S02]  /*0200*/  @!P1 IADD3.X R7, R12, c[0x0][0x174], RZ, P2, !PT ;  /* 0x00005d000c079a10 */ /* 0x000fe400017fe4ff */
[----:B------:R-:W-:Y:S01]  /*0210*/  @!P0 IADD3 R10, P2, R10, c[0x0][0x170], RZ ;  /* 0x00005c000a0a8a10 */ /* 0x000fe20007f5e0ff */
[----:B------:R-:W-:Y:S02]  /*0220*/  CS2R R12, SRZ ;  /* 0x00000000000c7805 */ /* 0x000fe4000001ff00 */
[----:B------:R0:W5:Y:S01]  /*0230*/  @!P1 LDG.E.U16 R6, [R6.64] ;  /* 0x0000000406069981 */ /* 0x000162000c1e1500 */
        /* <DEDUP_REMOVED lines=25> */
[----:B-1----:R-:W-:-:S05]  /*03d0*/  @!P2 LEA.HI.X R5, R3, c[0x0][0x164], R0, 0x1, P3 ;  /* 0x000059000305aa11 */ /* 0x002fca00018f0c00 */
[----:B------:R0:W-:Y:S01]  /*03e0*/  @!P2 STG.E.U16 [R4.64], R2 ;  /* 0x000000020400a986 */ /* 0x0001e2000c101504 */
[----:B------:R-:W-:Y:S05]  /*03f0*/  @!P1 EXIT ;  /* 0x000000000000994d */ /* 0x000fea0003800000 */
[----:B------:R-:W-:Y:S05]  /*0400*/  @P2 EXIT ;  /* 0x000000000000294d */ /* 0x000fea0003800000 */
[----:B0-----:R-:W-:Y:S01]  /*0410*/  IADD3 R4, P0, R3, c[0x0][0x180], RZ ;  /* 0x0000600003047a10 */ /* 0x001fe20007f1e0ff */
        /* <DEDUP_REMOVED lines=8> */
.L_x_4278:
        /* <DEDUP_REMOVED lines=14> */
.L_x_10917:


//--------------------- .text._ZN43_GLOBAL__N__9ae7fba5_10_SoftMax_cu_9f978f6321softmax_warp_backwardIN3c108BFloat16ES2_fLi1ELb0ELb0EEEvPT0_PKT_S7_iiiPKb --------------------------
	.section	.text._ZN43_GLOBAL__N__9ae7fba5_10_SoftMax_cu_9f978f6321softmax_warp_backwardIN3c108BFloat16ES2_fLi1ELb0ELb0EEEvPT0_PKT_S7_iiiPKb,"ax",@progbits
	.sectioninfo	@"SHI_REGISTERS=18"
	.align	128
.text._ZN43_GLOBAL__N__9ae7fba5_10_SoftMax_cu_9f978f6321softmax_warp_backwardIN3c108BFloat16ES2_fLi1ELb0ELb0EEEvPT0_PKT_S7_iiiPKb:
        .type           _ZN43_GLOBAL__N__9ae7fba5_10_SoftMax_cu_9f978f6321softmax_warp_backwardIN3c108BFloat16ES2_fLi1ELb0ELb0EEEvPT0_PKT_S7_iiiPKb,@function
        .size           _ZN43_GLOBAL__N__9ae7fba5_10_SoftMax_cu_9f978f6321softmax_warp_backwardIN3c108BFloat16ES2_fLi1ELb0ELb0EEEvPT0_PKT_S7_iiiPKb,(.L_x_10918 - _ZN43_GLOBAL__N__9ae7fba5_10_SoftMax_cu_9f978f6321softmax_warp_backwardIN3c108BFloat16ES2_fLi1ELb0ELb0EEEvPT0_PKT_S7_iiiPKb)
        .other          _ZN43_GLOBAL__N__9ae7fba5_10_SoftMax_cu_9f978f6321softmax_warp_backwardIN3c108BFloat16ES2_fLi1ELb0ELb0EEEvPT0_PKT_S7_iiiPKb,@"STO_CUDA_ENTRY STV_DEFAULT"
_ZN43_GLOBAL__N__9ae7fba5_10_SoftMax_cu_9f978f6321softmax_warp_backwardIN3c108BFloat16ES2_fLi1ELb0ELb0EEEvPT0_PKT_S7_iiiPKb:
        /* <DEDUP_REMOVED lines=29> */
[----:B------:R-:W-:Y:S02]  /*01d0*/  @!P0 IADD3.X R9, R11, c[0x0][0x16c], RZ, P2, !PT ;  /* 0x00005b000b098a10 */ /* 0x000fe400017fe4ff */
[----:B------:R-:W-:-:S03]  /*01e0*/  @!P1 IADD3 R6, P2, R7, c[0x0][0x170], RZ ;  /* 0x00005c0007069a10 */ /* 0x000fc60007f5e0ff */
[----:B------:R-:W3:Y:S01]  /*01f0*/  @!P0 LDG.E.U16 R8, [R8.64] ;  /* 0x0000000408088981 */ /* 0x000ee2000c1e1500 */
[----:B------:R-:W-:Y:S02]  /*0200*/  @!P1 IADD3.X R7, R12, c[0x0][0x174], RZ, P2, !PT ;  /* 0x00005d000c079a10 */ /* 0x000fe400017fe4ff */
[----:B------:R-:W-:-:S03]  /*0210*/  @!P0 IADD3 R10, P2, R10, c[0x0][0x170], RZ ;  /* 0x00005c000a0a8a10 */ /* 0x000fc60007f5e0ff */
[----:B------:R0:W5:Y:S01]  /*0220*/  @!P1 LDG.E.U16 R6, [R6.64] ;  /* 0x0000000406069981 */ /* 0x000162000c1e1500 */
[----:B------:R-:W-:-:S05]  /*0230*/  @!P0 IADD3.X R11, R11, c[0x0][0x174], RZ, P2, !PT ;  /* 0x00005d000b0b8a10 */ /* 0x000fca00017fe4ff */
[----:B------:R0:W5:Y:S01]  /*0240*/  @!P0 LDG.E.U16 R10, [R10.64] ;  /* 0x000000040a0a8981 */ /* 0x000162000c1e1500 */
[----:B------:R-:W-:Y:S01]  /*0250*/  CS2R R12, SRZ ;  /* 0x00000000000c7805 */ /* 0x000fe2000001ff00 */
[----:B------:R-:W-:Y:S02]  /*0260*/  ISETP.GE.AND P2, PT, R15, 0x1, PT ;  /* 0x000000010f00780c */ /* 0x000fe40003f46270 */
[----:B--2---:R-:W-:-:S05]  /*0270*/  @!P1 PRMT R13, RZ, 0x5410, R4 ;  /* 0x00005410ff0d9816 */ /* 0x004fca0000000004 */
[----:B------:R-:W-:Y:S01]  /*0280*/  FADD.FTZ R4, RZ, R13 ;  /* 0x0000000dff047221 */ /* 0x000fe20000010000 */
[----:B---3--:R-:W-:-:S04]  /*0290*/  @!P0 PRMT R12, RZ, 0x5410, R8 ;  /* 0x00005410ff0c8816 */ /* 0x008fc80000000008 */
[----:B------:R0:W1:Y:S01]  /*02a0*/  SHFL.BFLY PT, R5, R4, 0x1, 0x1e1f ;  /* 0x0c3e1f0004057f89 */ /* 0x00006200000e0000 */
[----:B------:R-:W-:-:S05]  /*02b0*/  FADD.FTZ R8, RZ, R12 ;  /* 0x0000000cff087221 */ /* 0x000fca0000010000 */
[----:B------:R0:W2:Y:S01]  /*02c0*/  SHFL.BFLY PT, R9, R8, 0x1, 0x1e1f ;  /* 0x0c3e1f0008097f89 */ /* 0x0000a200000e0000 */
[----:B------:R-:W-:Y:S05]  /*02d0*/  @!P2 EXIT ;  /* 0x000000000000a94d */ /* 0x000fea0003800000 */
[----:B------:R-:W-:Y:S01]  /*02e0*/  ISETP.GE.AND P2, PT, R2, c[0x0][0x180], PT ;  /* 0x0000600002007a0c */ /* 0x000fe20003f46270 */
[----:B------:R-:W-:Y:S01]  /*02f0*/  IMAD.MOV.U32 R2, RZ, RZ, RZ ;  /* 0x000000ffff027224 */ /* 0x000fe200078e00ff */
[----:B-----5:R-:W-:Y:S01]  /*0300*/  @!P1 PRMT R2, RZ, 0x5410, R6 ;  /* 0x00005410ff029816 */ /* 0x020fe20000000006 */
[----:B-1----:R-:W-:Y:S01]  /*0310*/  FADD.FTZ R5, R4, R5 ;  /* 0x0000000504057221 */ /* 0x002fe20000010000 */
[----:B------:R-:W-:Y:S01]  /*0320*/  ISETP.GE.AND P1, PT, R14, 0x2, PT ;  /* 0x000000020e00780c */ /* 0x000fe20003f26270 */
[----:B0-----:R-:W-:Y:S01]  /*0330*/  IMAD.MOV.U32 R7, RZ, RZ, RZ ;  /* 0x000000ffff077224 */ /* 0x001fe200078e00ff */
[----:B------:R-:W-:Y:S01]  /*0340*/  @!P0 PRMT R7, RZ, 0x5410, R10 ;  /* 0x00005410ff078816 */ /* 0x000fe2000000000a */
[----:B--2---:R-:W-:-:S06]  /*0350*/  FADD.FTZ R9, R8, R9 ;  /* 0x0000000908097221 */ /* 0x004fcc0000010000 */
[----:B------:R-:W-:Y:S01]  /*0360*/  @!P2 FFMA.FTZ R2, R5, -R2, R13 ;  /* 0x800000020502a223 */ /* 0x000fe2000001000d */
[----:B------:R-:W-:-:S04]  /*0370*/  @!P2 LEA R4, P3, R3, c[0x0][0x160], 0x1 ;  /* 0x000058000304aa11 */ /* 0x000fc800078608ff */
[----:B------:R-:W-:Y:S02]  /*0380*/  @!P2 F2FP.BF16.PACK_AB R2, RZ, R2 ;  /* 0x00000002ff02a23e */ /* 0x000fe400000010ff */
[----:B------:R-:W-:-:S05]  /*0390*/  @!P2 LEA.HI.X R5, R3, c[0x0][0x164], R0, 0x1, P3 ;  /* 0x000059000305aa11 */ /* 0x000fca00018f0c00 */
        /* <DEDUP_REMOVED lines=12> */
.L_x_4279:
        /* <DEDUP_REMOVED lines=10> */
.L_x_10918:


//--------------------- .text._ZN43_GLOBAL__N__9ae7fba5_10_SoftMax_cu_9f978f6321softmax_warp_backwardIN3c108BFloat16ES2_fLi0ELb0ELb0EEEvPT0_PKT_S7_iiiPKb --------------------------
	.section	.text._ZN43_GLOBAL__N__9ae7fba5_10_SoftMax_cu_9f978f6321softmax_warp_backwardIN3c108BFloat16ES2_fLi0ELb0ELb0EEEvPT0_PKT_S7_iiiPKb,"ax",@progbits
	.sectioninfo	@"SHI_REGISTERS=19"
	.align	128
.text._ZN43_GLOBAL__N__9ae7fba5_10_SoftMax_cu_9f978f6321softmax_warp_backwardIN3c108BFloat16ES2_fLi0ELb0ELb0EEEvPT0_PKT_S7_iiiPKb:
        .type           _ZN43_GLOBAL__N__9ae7fba5_10_SoftMax_cu_9f978f6321softmax_warp_backwardIN3c108BFloat16ES2_fLi0ELb0ELb0EEEvPT0_PKT_S7_iiiPKb,@function
        .size           _ZN43_GLOBAL__N__9ae7fba5_10_SoftMax_cu_9f978f6321softmax_warp_backwardIN3c108BFloat16ES2_fLi0ELb0ELb0EEEvPT0_PKT_S7_iiiPKb,(.L_x_10919 - _ZN43_GLOBAL__N__9ae7fba5_10_SoftMax_cu_9f978f6321softmax_warp_backwardIN3c108BFloat16ES2_fLi0ELb0ELb0EEEvPT0_PKT_S7_iiiPKb)
        .other          _ZN43_GLOBAL__N__9ae7fba5_10_SoftMax_cu_9f978f6321softmax_warp_backwardIN3c108BFloat16ES2_fLi0ELb0ELb0EEEvPT0_PKT_S7_iiiPKb,@"STO_CUDA_ENTRY STV_DEFAULT"
_ZN43_GLOBAL__N__9ae7fba5_10_SoftMax_cu_9f978f6321softmax_warp_backwardIN3c108BFloat16ES2_fLi0ELb0ELb0EEEvPT0_PKT_S7_iiiPKb:
[----:B------:R-:W-:Y:S02]  /*0000*/  IMAD.MOV.U32 R1, RZ, RZ, c[0x0][0x28] ;  /* 0x00000a00ff017624 */ /* 0x000fe400078e00ff */
[----:B------:R-:W0:Y:S01]  /*0010*/  S2R R0, SR_CTAID.X ;  /* 0x0000000000007919 */ /* 0x000e220000002500 */
[----:B------:R-:W-:Y:S01]  /*0020*/  ULDC.64 UR4, c[0x0][0x118] ;  /* 0x0000460000047ab9 */ /* 0x000fe20000000a00 */
[----:B------:R-:W-:Y:S01]  /*0030*/  CS2R R10, SRZ ;  /* 0x00000000000a7805 */ /* 0x000fe2000001ff00 */
[----:B------:R-:W-:Y:S01]  /*0040*/  CS2R R14, SRZ ;  /* 0x00000000000e7805 */ /* 0x000fe2000001ff00 */
[----:B------:R-:W0:Y:S02]  /*0050*/  S2R R3, SR_TID.Y ;  /* 0x0000000000037919 */ /* 0x000e240000002200 */
[----:B0-----:R-:W-:-:S04]  /*0060*/  IMAD R0, R0, c[0x0][0x4], R3 ;  /* 0x0000010000007a24 */ /* 0x001fc800078e0203 */
[----:B------:R-:W-:Y:S02]  /*0070*/  IMAD.SHL.U32 R12, R0, 0x2, RZ ;  /* 0x00000002000c7824 */ /* 0x000fe400078e00ff */
[----:B------:R-:W-:-:S03]  /*0080*/  IMAD.MOV.U32 R0, RZ, RZ, c[0x0][0x180] ;  /* 0x00006000ff007624 */ /* 0x000fc600078e00ff */
[C---:B------:R-:W-:Y:S01]  /*0090*/  IADD3 R16, -R12.reuse, c[0x0][0x178], RZ ;  /* 0x00005e000c107a10 */ /* 0x040fe20007ffe1ff */
[----:B------:R-:W-:Y:S01]  /*00a0*/  IMAD R12, R12, c[0x0][0x17c], RZ ;  /* 0x00005f000c0c7a24 */ /* 0x000fe200078e02ff */
[----:B------:R-:W-:Y:S02]  /*00b0*/  ISETP.GE.AND P0, PT, R0, 0x1, PT ;  /* 0x000000010000780c */ /* 0x000fe40003f06270 */
[----:B------:R-:W-:Y:S02]  /*00c0*/  IMNMX R2, R16, 0x2, PT ;  /* 0x0000000210027817 */ /* 0x000fe40003800200 */
[----:B------:R-:W-:Y:S02]  /*00d0*/  SHF.R.S32.HI R13, RZ, 0x1f, R12 ;  /* 0x0000001fff0d7819 */ /* 0x000fe4000001140c */
        /* <DEDUP_REMOVED lines=26> */
.L_x_4280:
[----:B------:R-:W-:Y:S05]  /*0280*/  @!P1 EXIT ;  /* 0x000000000000994d */ /* 0x000fea0003800000 */
[----:B------:R-:W-:Y:S05]  /*0290*/  @!P0 EXIT ;  /* 0x000000000000894d */ /* 0x000fea0003800000 */
[----:B------:R-:W-:Y:S01]  /*02a0*/  FADD.FTZ R2, RZ, R14 ;  /* 0x0000000eff027221 */ /* 0x000fe20000010000 */
        /* <DEDUP_REMOVED lines=13> */
.L_x_4281:
        /* <DEDUP_REMOVED lines=16> */
.L_x_10919:


//--------------------- .text._ZN43_GLOBAL__N__9ae7fba5_10_SoftMax_cu_9f978f6321softmax_warp_backwardIfN3c104HalfEfLi10ELb0ELb0EEEvPT0_PKT_S7_iiiPKb --------------------------
	.section	.text._ZN43_GLOBAL__N__9ae7fba5_10_SoftMax_cu_9f978f6321softmax_warp_backwardIfN3c104HalfEfLi10ELb0ELb0EEEvPT0_PKT_S7_iiiPKb,"ax",@progbits
	.sectioninfo	@"SHI_REGISTERS=108"
	.align	128
.text._ZN43_GLOBAL__N__9ae7fba5_10_SoftMax_cu_9f978f6321softmax_warp_backwardIfN3c104HalfEfLi10ELb0ELb0EEEvPT0_PKT_S7_iiiPKb:
        .type           _ZN43_GLOBAL__N__9ae7fba5_10_SoftMax_cu_9f978f6321softmax_warp_backwardIfN3c104HalfEfLi10ELb0ELb0EEEvPT0_PKT_S7_iiiPKb,@function
        .size           _ZN43_GLOBAL__N__9ae7fba5_10_SoftMax_cu_9f978f6321softmax_warp_backwardIfN3c104HalfEfLi10ELb0ELb0EEEvPT0_PKT_S7_iiiPKb,(.L_x_10920 - _ZN43_GLOBAL__N__9ae7fba5_10_SoftMax_cu_9f978f6321softmax_warp_backwardIfN3c104HalfEfLi10ELb0ELb0EEEvPT0_PKT_S7_iiiPKb)
        .other          _ZN43_GLOBAL__N__9ae7fba5_10_SoftMax_cu_9f978f6321softmax_warp_backwardIfN3c104HalfEfLi10ELb0ELb0EEEvPT0_PKT_S7_iiiPKb,@"STO_CUDA_ENTRY STV_DEFAULT"
_ZN43_GLOBAL__N__9ae7fba5_10_SoftMax_cu_9f978f6321softmax_warp_backwardIfN3c104HalfEfLi10ELb0ELb0EEEvPT0_PKT_S7_iiiPKb:
        /* <DEDUP_REMOVED lines=231> */
[----:B------:R-:W-:Y:S01]  /*0e70*/  @!P4 F2FP.PACK_AB R89, RZ, R89 ;  /* 0x00000059ff59c23e */ /* 0x000fe200000000ff */
[----:B------:R-:W-:Y:S01]  /*0e80*/  @!P1 FFMA.FTZ R34, -R4, R34, R7 ;  /* 0x0000002204229223 */ /* 0x000fe20000010107 */
[----:B------:R-:W-:Y:S02]  /*0e90*/  @!P3 F2FP.PACK_AB R33, RZ, R33 ;  /* 0x00000021ff21b23e */ /* 0x000fe400000000ff */
[----:B------:R-:W-:Y:S01]  /*0ea0*/  @!P2 F2FP.PACK_AB R35, RZ, R35 ;  /* 0x00000023ff23a23e */ /* 0x000fe200000000ff */
[----:B------:R0:W-:Y:S01]  /*0eb0*/  @!P4 STG.E.U16 [R2.64], R89 ;  /* 0x000000590200c986 */ /* 0x0001e2000c101504 */
[----:B------:R-:W-:Y:S01]  /*0ec0*/  ISETP.GE.AND P5, PT, R60, c[0x0][0x180], PT ;  /* 0x000060003c007a0c */ /* 0x000fe20003fa6270 */
[----:B------:R-:W-:Y:S01]  /*0ed0*/  @!P0 FFMA.FTZ R37, -R4, R37, R8 ;  /* 0x0000002504258223 */ /* 0x000fe20000010108 */
[----:B------:R-:W-:Y:S01]  /*0ee0*/  ISETP.GE.AND P4, PT, R61, c[0x0][0x180], PT ;  /* 0x000060003d007a0c */ /* 0x000fe20003f86270 */
[----:B------:R0:W-:Y:S01]  /*0ef0*/  @!P3 STG.E.U16 [R2.64+0x40], R33 ;  /* 0x000040210200b986 */ /* 0x0001e2000c101504 */
[----:B------:R-:W-:Y:S01]  /*0f00*/  ISETP.GE.AND P3, PT, R62, c[0x0][0x180], PT ;  /* 0x000060003e007a0c */ /* 0x000fe20003f66270 */
[----:B------:R-:W-:Y:S01]  /*0f10*/  @!P6 FFMA.FTZ R36, -R4, R36, R9 ;  /* 0x000000240424e223 */ /* 0x000fe20000010109 */
[----:B------:R-:W-:Y:S01]  /*0f20*/  @!P1 F2FP.PACK_AB R34, RZ, R34 ;  /* 0x00000022ff22923e */ /* 0x000fe200000000ff */
[----:B------:R0:W-:Y:S01]  /*0f30*/  @!P2 STG.E.U16 [R2.64+0x80], R35 ;  /* 0x000080230200a986 */ /* 0x0001e2000c101504 */
[----:B------:R-:W-:-:S02]  /*0f40*/  ISETP.GE.AND P2, PT, R63, c[0x0][0x180], PT ;  /* 0x000060003f007a0c */ /* 0x000fc40003f46270 */
[----:B------:R-:W-:Y:S01]  /*0f50*/  @!P0 F2FP.PACK_AB R37, RZ, R37 ;  /* 0x00000025ff25823e */ /* 0x000fe200000000ff */
[----:B------:R0:W-:Y:S01]  /*0f60*/  @!P1 STG.E.U16 [R2.64+0xc0], R34 ;  /* 0x0000c02202009986 */ /* 0x0001e2000c101504 */
[----:B------:R-:W-:Y:S01]  /*0f70*/  ISETP.GE.AND P1, PT, R64, c[0x0][0x180], PT ;  /* 0x0000600040007a0c */ /* 0x000fe20003f26270 */
[C---:B------:R-:W-:Y:S01]  /*0f80*/  @!P5 FFMA.FTZ R39, -R4.reuse, R39, R10 ;  /* 0x000000270427d223 */ /* 0x040fe2000001010a */
[----:B------:R-:W-:Y:S01]  /*0f90*/  @!P6 F2FP.PACK_AB R36, RZ, R36 ;  /* 0x00000024ff24e23e */ /* 0x000fe200000000ff */
[C---:B------:R-:W-:Y:S01]  /*0fa0*/  @!P4 FFMA.FTZ R38, -R4.reuse, R38, R11 ;  /* 0x000000260426c223 */ /* 0x040fe2000001010b */
[----:B------:R0:W-:Y:S01]  /*0fb0*/  @!P0 STG.E.U16 [R2.64+0x100], R37 ;  /* 0x0001002502008986 */ /* 0x0001e2000c101504 */
[C---:B------:R-:W-:Y:S01]  /*0fc0*/  @!P3 FFMA.FTZ R41, -R4.reuse, R41, R12 ;  /* 0x000000290429b223 */ /* 0x040fe2000001010c */
[----:B------:R-:W-:Y:S02]  /*0fd0*/  @!P5 F2FP.PACK_AB R39, RZ, R39 ;  /* 0x00000027ff27d23e */ /* 0x000fe400000000ff */
[----:B------:R-:W-:Y:S01]  /*0fe0*/  @!P4 F2FP.PACK_AB R38, RZ, R38 ;  /* 0x00000026ff26c23e */ /* 0x000fe200000000ff */
[C---:B------:R-:W-:Y:S01]  /*0ff0*/  @!P2 FFMA.FTZ R40, -R4.reuse, R40, R13 ;  /* 0x000000280428a223 */ /* 0x040fe2000001010d */
[----:B------:R-:W-:Y:S01]  /*1000*/  @!P3 F2FP.PACK_AB R41, RZ, R41 ;  /* 0x00000029ff29b23e */ /* 0x000fe200000000ff */
[----:B------:R0:W-:Y:S01]  /*1010*/  @!P6 STG.E.U16 [R2.64+0x140], R36 ;  /* 0x000140240200e986 */ /* 0x0001e2000c101504 */
[----:B------:R-:W-:Y:S01]  /*1020*/  ISETP.GE.AND P0, PT, R65, c[0x0][0x180], PT ;  /* 0x0000600041007a0c */ /* 0x000fe20003f06270 */
[----:B------:R-:W-:Y:S01]  /*1030*/  @!P1 FFMA.FTZ R43, -R4, R43, R14 ;  /* 0x0000002b042b9223 */ /* 0x000fe2000001010e */
[----:B------:R-:W-:Y:S01]  /*1040*/  @!P2 F2FP.PACK_AB R40, RZ, R40 ;  /* 0x00000028ff28a23e */ /* 0x000fe200000000ff */
[----:B------:R0:W-:Y:S01]  /*1050*/  @!P5 STG.E.U16 [R2.64+0x180], R39 ;  /* 0x000180270200d986 */ /* 0x0001e2000c101504 */
[----:B------:R-:W-:-:S02]  /*1060*/  ISETP.GE.AND P6, PT, R66, c[0x0][0x180], PT ;  /* 0x0000600042007a0c */ /* 0x000fc40003fc6270 */
[----:B------:R-:W-:Y:S01]  /*1070*/  ISETP.GE.AND P5, PT, R67, c[0x0][0x180], PT ;  /* 0x0000600043007a0c */ /* 0x000fe20003fa6270 */
[----:B------:R0:W-:Y:S01]  /*1080*/  @!P4 STG.E.U16 [R2.64+0x1c0], R38 ;  /* 0x0001c0260200c986 */ /* 0x0001e2000c101504 */
[----:B------:R-:W-:Y:S02]  /*1090*/  ISETP.GE.AND P4, PT, R68, c[0x0][0x180], PT ;  /* 0x0000600044007a0c */ /* 0x000fe40003f86270 */
[----:B------:R-:W-:Y:S01]  /*10a0*/  @!P1 F2FP.PACK_AB R43, RZ, R43 ;  /* 0x0000002bff2b923e */ /* 0x000fe200000000ff */
[----:B------:R0:W-:Y:S01]  /*10b0*/  @!P3 STG.E.U16 [R2.64+0x200], R41 ;  /* 0x000200290200b986 */ /* 0x0001e2000c101504 */
[----:B------:R-:W-:Y:S01]  /*10c0*/  ISETP.GE.AND P3, PT, R69, c[0x0][0x180], PT ;  /* 0x0000600045007a0c */ /* 0x000fe20003f66270 */
[----:B------:R-:W-:Y:S02]  /*10d0*/  @!P0 FFMA.FTZ R42, -R4, R42, R15 ;  /* 0x0000002a042a8223 */ /* 0x000fe4000001010f */
[----:B------:R0:W-:Y:S01]  /*10e0*/  @!P2 STG.E.U16 [R2.64+0x240], R40 ;  /* 0x000240280200a986 */ /* 0x0001e2000c101504 */
[----:B------:R-:W-:Y:S01]  /*10f0*/  ISETP.GE.AND P2, PT, R70, c[0x0][0x180], PT ;  /* 0x0000600046007a0c */ /* 0x000fe20003f46270 */
[C---:B------:R-:W-:Y:S01]  /*1100*/  @!P6 FFMA.FTZ R45, -R4.reuse, R45, R16 ;  /* 0x0000002d042de223 */ /* 0x040fe20000010110 */
[----:B------:R-:W-:Y:S01]  /*1110*/  @!P0 F2FP.PACK_AB R42, RZ, R42 ;  /* 0x0000002aff2a823e */ /* 0x000fe200000000ff */
[----:B------:R0:W-:Y:S01]  /*1120*/  @!P1 STG.E.U16 [R2.64+0x280], R43 ;  /* 0x0002802b02009986 */ /* 0x0001e2000c101504 */
[----:B------:R-:W-:Y:S01]  /*1130*/  ISETP.GE.AND P1, PT, R71, c[0x0][0x180], PT ;  /* 0x0000600047007a0c */ /* 0x000fe20003f26270 */
[C---:B------:R-:W-:Y:S01]  /*1140*/  @!P5 FFMA.FTZ R44, -R4.reuse, R44, R17 ;  /* 0x0000002c042cd223 */ /* 0x040fe20000010111 */
[----:B------:R-:W-:Y:S01]  /*1150*/  @!P6 F2FP.PACK_AB R45, RZ, R45 ;  /* 0x0000002dff2de23e */ /* 0x000fe200000000ff */
[C---:B------:R-:W-:Y:S01]  /*1160*/  @!P4 FFMA.FTZ R47, -R4.reuse, R47, R18 ;  /* 0x0000002f042fc223 */ /* 0x040fe20000010112 */
[----:B------:R0:W-:Y:S01]  /*1170*/  @!P0 STG.E.U16 [R2.64+0x2c0], R42 ;  /* 0x0002c02a02008986 */ /* 0x0001e2000c101504 */
[----:B------:R-:W-:Y:S01]  /*1180*/  @!P3 FFMA.FTZ R46, -R4, R46, R19 ;  /* 0x0000002e042eb223 */ /* 0x000fe20000010113 */
[----:B------:R-:W-:-:S02]  /*1190*/  @!P5 F2FP.PACK_AB R44, RZ, R44 ;  /* 0x0000002cff2cd23e */ /* 0x000fc400000000ff */
[----:B------:R-:W-:Y:S01]  /*11a0*/  @!P4 F2FP.PACK_AB R47, RZ, R47 ;  /* 0x0000002fff2fc23e */ /* 0x000fe200000000ff */
[----:B------:R-:W-:Y:S01]  /*11b0*/  @!P2 FFMA.FTZ R49, -R4, R49, R20 ;  /* 0x000000310431a223 */ /* 0x000fe20000010114 */
[----:B------:R-:W-:Y:S01]  /*11c0*/  @!P3 F2FP.PACK_AB R46, RZ, R46 ;  /* 0x0000002eff2eb23e */ /* 0x000fe200000000ff */
[----:B------:R0:W-:Y:S01]  /*11d0*/  @!P6 STG.E.U16 [R2.64+0x300], R45 ;  /* 0x0003002d0200e986 */ /* 0x0001e2000c101504 */
[----:B------:R-:W-:Y:S01]  /*11e0*/  ISETP.GE.AND P0, PT, R72, c[0x0][0x180], PT ;  /* 0x0000600048007a0c */ /* 0x000fe20003f06270 */
[----:B------:R-:W-:Y:S01]  /*11f0*/  @!P1 FFMA.FTZ R48, -R4, R48, R21 ;  /* 0x0000003004309223 */ /* 0x000fe20000010115 */
[----:B------:R-:W-:Y:S01]  /*1200*/  @!P2 F2FP.PACK_AB R49, RZ, R49 ;  /* 0x00000031ff31a23e */ /* 0x000fe200000000ff */
[----:B------:R0:W-:Y:S01]  /*1210*/  @!P5 STG.E.U16 [R2.64+0x340], R44 ;  /* 0x0003402c0200d986 */ /* 0x0001e2000c101504 */
[----:B------:R-:W-:Y:S02]  /*1220*/  ISETP.GE.AND P6, PT, R73, c[0x0][0x180], PT ;  /* 0x0000600049007a0c */ /* 0x000fe40003fc6270 */
[----:B------:R-:W-:Y:S01]  /*1230*/  ISETP.GE.AND P5, PT, R74, c[0x0][0x180], PT ;  /* 0x000060004a007a0c */ /* 0x000fe20003fa6270 */
[----:B------:R0:W-:Y:S01]  /*1240*/  @!P4 STG.E.U16 [R2.64+0x380], R47 ;  /* 0x0003802f0200c986 */ /* 0x0001e2000c101504 */
[----:B------:R-:W-:-:S02]  /*1250*/  ISETP.GE.AND P4, PT, R75, c[0x0][0x180], PT ;  /* 0x000060004b007a0c */ /* 0x000fc40003f86270 */
[----:B------:R-:W-:Y:S01]  /*1260*/  @!P1 F2FP.PACK_AB R48, RZ, R48 ;  /* 0x00000030ff30923e */ /* 0x000fe200000000ff */
[----:B------:R0:W-:Y:S01]  /*1270*/  @!P3 STG.E.U16 [R2.64+0x3c0], R46 ;  /* 0x0003c02e0200b986 */ /* 0x0001e2000c101504 */
[----:B------:R-:W-:Y:S01]  /*1280*/  ISETP.GE.AND P3, PT, R76, c[0x0][0x180], PT ;  /* 0x000060004c007a0c */ /* 0x000fe20003f66270 */
[C---:B------:R-:W-:Y:S02]  /*1290*/  @!P0 FFMA.FTZ R51, -R4.reuse, R51, R22 ;  /* 0x0000003304338223 */ /* 0x040fe40000010116 */
[----:B------:R0:W-:Y:S01]  /*12a0*/  @!P2 STG.E.U16 [R2.64+0x400], R49 ;  /* 0x000400310200a986 */ /* 0x0001e2000c101504 */
[----:B------:R-:W-:Y:S01]  /*12b0*/  ISETP.GE.AND P2, PT, R77, c[0x0][0x180], PT ;  /* 0x000060004d007a0c */ /* 0x000fe20003f46270 */
[----:B------:R-:W-:Y:S01]  /*12c0*/  @!P6 FFMA.FTZ R50, -R4, R50, R23 ;  /* 0x000000320432e223 */ /* 0x000fe20000010117 */
        /* <DEDUP_REMOVED lines=40> */
[----:B------:R0:W-:Y:S03]  /*1550*/  @!P6 STG.E.U16 [R2.64+0x680], R95 ;  /* 0x0006805f0200e986 */ /* 0x0001e6000c101504 */
[----:B------:R-:W-:Y:S01]  /*1560*/  @!P2 F2FP.PACK_AB R100, RZ, R100 ;  /* 0x00000064ff64a23e */ /* 0x000fe200000000ff */
[----:B------:R0:W-:Y:S04]  /*1570*/  @!P5 STG.E.U16 [R2.64+0x6c0], R98 ;  /* 0x0006c0620200d986 */ /* 0x0001e8000c101504 */
[----:B------:R0:W-:Y:S04]  /*1580*/  @!P4 STG.E.U16 [R2.64+0x700], R99 ;  /* 0x000700630200c986 */ /* 0x0001e8000c101504 */
[----:B------:R0:W-:Y:S04]  /*1590*/  @!P3 STG.E.U16 [R2.64+0x740], R97 ;  /* 0x000740610200b986 */ /* 0x0001e8000c101504 */
[----:B------:R0:W-:Y:S01]  /*15a0*/  @!P2 STG.E.U16 [R2.64+0x780], R100 ;  /* 0x000780640200a986 */ /* 0x0001e2000c101504 */
[----:B------:R-:W-:Y:S05]  /*15b0*/  @P1 EXIT ;  /* 0x000000000000194d */ /* 0x000fea0003800000 */
[----:B------:R-:W-:-:S05]  /*15c0*/  FFMA.FTZ R101, -R4, R101, R86 ;  /* 0x0000006504657223 */ /* 0x000fca0000010156 */
[----:B------:R-:W-:-:S05]  /*15d0*/  F2FP.PACK_AB R101, RZ, R101 ;  /* 0x00000065ff65723e */ /* 0x000fca00000000ff */
[----:B------:R-:W-:Y:S01]  /*15e0*/  STG.E.U16 [R2.64+0x7c0], R101 ;  /* 0x0007c06502007986 */ /* 0x000fe2000c101504 */
[----:B------:R-:W-:Y:S05]  /*15f0*/  EXIT ;  /* 0x000000000000794d */ /* 0x000fea0003800000 */
.L_x_4282:
        /* <DEDUP_REMOVED lines=16> */
.L_x_10920:


//--------------------- .text._ZN43_GLOBAL__N__9ae7fba5_10_SoftMax_cu_9f978f6321softmax_warp_backwardIfN3c104HalfEfLi9ELb0ELb0EEEvPT0_PKT_S7_iiiPKb --------------------------
	.section	.text._ZN43_GLOBAL__N__9ae7fba5_10_SoftMax_cu_9f978f6321softmax_warp_backwardIfN3c104HalfEfLi9ELb0ELb0EEEvPT0_PKT_S7_iiiPKb,"ax",@progbits
	.sectioninfo	@"SHI_REGISTERS=56"
	.align	128
.text._ZN43_GLOBAL__N__9ae7fba5_10_SoftMax_cu_9f978f6321softmax_warp_backwardIfN3c104HalfEfLi9ELb0ELb0EEEvPT0_PKT_S7_iiiPKb:
        .type           _ZN43_GLOBAL__N__9ae7fba5_10_SoftMax_cu_9f978f6321softmax_warp_backwardIfN3c104HalfEfLi9ELb0ELb0EEEvPT0_PKT_S7_iiiPKb,@function
        .size           _ZN43_GLOBAL__N__9ae7fba5_10_SoftMax_cu_9f978f6321softmax_warp_backwardIfN3c104HalfEfLi9ELb0ELb0EEEvPT0_PKT_S7_iiiPKb,(.L_x_10921 - _ZN43_GLOBAL__N__9ae7fba5_10_SoftMax_cu_9f978f6321softmax_warp_backwardIfN3c104HalfEfLi9ELb0ELb0EEEvPT0_PKT_S7_iiiPKb)
        .other          _ZN43_GLOBAL__N__9ae7fba5_10_SoftMax_cu_9f978f6321softmax_warp_backwardIfN3c104HalfEfLi9ELb0ELb0EEEvPT0_PKT_S7_iiiPKb,@"STO_CUDA_ENTRY STV_DEFAULT"
_ZN43_GLOBAL__N__9ae7fba5_10_SoftMax_cu_9f978f6321softmax_warp_backwardIfN3c104HalfEfLi9ELb0ELb0EEEvPT0_PKT_S7_iiiPKb:
        /* <DEDUP_REMOVED lines=135> */
[----:B------:R-:W-:Y:S02]  /*0870*/  @!P2 F2FP.PACK_AB R52, RZ, R52 ;  /* 0x00000034ff34a23e */ /* 0x000fe400000000ff */
[----:B------:R-:W-:Y:S01]  /*0880*/  ISETP.GE.AND P3, PT, R27, c[0x0][0x180], PT ;  /* 0x000060001b007a0c */ /* 0x000fe20003f66270 */
[----:B------:R-:W-:Y:S01]  /*0890*/  @!P0 FFMA.FTZ R18, -R4, R18, R15 ;  /* 0x0000001204128223 */ /* 0x000fe2000001010f */
[----:B------:R-:W-:Y:S01]  /*08a0*/  @!P1 F2FP.PACK_AB R17, RZ, R17 ;  /* 0x00000011ff11923e */ /* 0x000fe200000000ff */
[----:B------:R0:W-:Y:S01]  /*08b0*/  @!P2 STG.E.U16 [R2.64], R52 ;  /* 0x000000340200a986 */ /* 0x0001e2000c101504 */
        /* <DEDUP_REMOVED lines=53> */
.L_x_4283:
        /* <DEDUP_REMOVED lines=15> */
.L_x_10921:


//--------------------- .text._ZN43_GLOBAL__N__9ae7fba5_10_SoftMax_cu_9f978f6321softmax_warp_backwardIfN3c104HalfEfLi8ELb0ELb0EEEvPT0_PKT_S7_iiiPKb --------------------------
	.section	.text._ZN43_GLOBAL__N__9ae7fba5_10_SoftMax_cu_9f978f6321softmax_warp_backwardIfN3c104HalfEfLi8ELb0ELb0EEEvPT0_PKT_S7_iiiPKb,"ax",@progbits
	.sectioninfo	@"SHI_REGISTERS=32"
	.align	128
.text._ZN43_GLOBAL__N__9ae7fba5_10_SoftMax_cu_9f978f6321softmax_warp_backwardIfN3c104HalfEfLi8ELb0ELb0EEEvPT0_PKT_S7_iiiPKb:
        .type           _ZN43_GLOBAL__N__9ae7fba5_10_SoftMax_cu_9f978f6321softmax_warp_backwardIfN3c104HalfEfLi8ELb0ELb0EEEvPT0_PKT_S7_iiiPKb,@function
        .size           _ZN43_GLOBAL__N__9ae7fba5_10_SoftMax_cu_9f978f6321softmax_warp_backwardIfN3c104HalfEfLi8ELb0ELb0EEEvPT0_PKT_S7_iiiPKb,(.L_x_10922 - _ZN43_GLOBAL__N__9ae7fba5_10_SoftMax_cu_9f978f6321softmax_warp_backwardIfN3c104HalfEfLi8ELb0ELb0EEEvPT0_PKT_S7_iiiPKb)
        .other          _ZN43_GLOBAL__N__9ae7fba5_10_SoftMax_cu_9f978f6321softmax_warp_backwardIfN3c104HalfEfLi8ELb0ELb0EEEvPT0_PKT_S7_iiiPKb,@"STO_CUDA_ENTRY STV_DEFAULT"
_ZN43_GLOBAL__N__9ae7fba5_10_SoftMax_cu_9f978f6321softmax_warp_backwardIfN3c104HalfEfLi8ELb0ELb0EEEvPT0_PKT_S7_iiiPKb:
        /* <DEDUP_REMOVED lines=88> */
[----:B------:R-:W-:-:S03]  /*0580*/  @!P6 F2FP.PACK_AB R22, RZ, R22 ;  /* 0x00000016ff16e23e */ /* 0x000fc600000000ff */
[C---:B------:R-:W-:Y:S01]  /*0590*/  @!P4 FFMA.FTZ R20, -R4.reuse, R20, R7 ;  /* 0x000000140414c223 */ /* 0x040fe20000010107 */
[----:B------:R-:W-:Y:S01]  /*05a0*/  @!P5 F2FP.PACK_AB R23, RZ, R23 ;  /* 0x00000017ff17d23e */ /* 0x000fe200000000ff */
[----:B------:R0:W-:Y:S01]  /*05b0*/  @!P6 STG.E.U16 [R2.64], R22 ;  /* 0x000000160200e986 */ /* 0x0001e2000c101504 */
[----:B------:R-:W-:Y:S01]  /*05c0*/  ISETP.GE.AND P6, PT, R13, c[0x0][0x180], PT ;  /* 0x000060000d007a0c */ /* 0x000fe20003fc6270 */
[C---:B------:R-:W-:Y:S01]  /*05d0*/  @!P3 FFMA.FTZ R21, -R4.reuse, R21, R8 ;  /* 0x000000150415b223 */ /* 0x040fe20000010108 */
[----:B------:R-:W-:Y:S01]  /*05e0*/  @!P4 F2FP.PACK_AB R20, RZ, R20 ;  /* 0x00000014ff14c23e */ /* 0x000fe200000000ff */
[C---:B------:R-:W-:Y:S01]  /*05f0*/  @!P2 FFMA.FTZ R19, -R4.reuse, R19, R12 ;  /* 0x000000130413a223 */ /* 0x040fe2000001010c */
[----:B------:R0:W-:Y:S01]  /*0600*/  @!P5 STG.E.U16 [R2.64+0x40], R23 ;  /* 0x000040170200d986 */ /* 0x0001e2000c101504 */
[C---:B------:R-:W-:Y:S01]  /*0610*/  @!P1 FFMA.FTZ R17, -R4.reuse, R17, R14 ;  /* 0x0000001104119223 */ /* 0x040fe2000001010e */
[----:B------:R-:W-:Y:S01]  /*0620*/  @!P3 F2FP.PACK_AB R21, RZ, R21 ;  /* 0x00000015ff15b23e */ /* 0x000fe200000000ff */
[----:B------:R-:W-:Y:S01]  /*0630*/  @!P0 FFMA.FTZ R18, -R4, R18, R15 ;  /* 0x0000001204128223 */ /* 0x000fe2000001010f */
[----:B------:R-:W-:Y:S01]  /*0640*/  @!P2 F2FP.PACK_AB R19, RZ, R19 ;  /* 0x00000013ff13a23e */ /* 0x000fe200000000ff */
[----:B------:R0:W-:Y:S01]  /*0650*/  @!P4 STG.E.U16 [R2.64+0x80], R20 ;  /* 0x000080140200c986 */ /* 0x0001e2000c101504 */
[----:B------:R-:W-:-:S02]  /*0660*/  @!P1 F2FP.PACK_AB R17, RZ, R17 ;  /* 0x00000011ff11923e */ /* 0x000fc400000000ff */
        /* <DEDUP_REMOVED lines=10> */
.L_x_4284:
        /* <DEDUP_REMOVED lines=15> */
.L_x_10922:


//--------------------- .text._ZN43_GLOBAL__N__9ae7fba5_10_SoftMax_cu_9f978f6321softmax_warp_backwardIfN3c104HalfEfLi7ELb0ELb0EEEvPT0_PKT_S7_iiiPKb --------------------------
	.section	.text._ZN43_GLOBAL__N__9ae7fba5_10_SoftMax_cu_9f978f6321softmax_warp_backwardIfN3c104HalfEfLi7ELb0ELb0EEEvPT0_PKT_S7_iiiPKb,"ax",@progbits
	.sectioninfo	@"SHI_REGISTERS=32"
	.align	128
.text._ZN43_GLOBAL__N__9ae7fba5_10_SoftMax_cu_9f978f6321softmax_warp_backwardIfN3c104HalfEfLi7ELb0ELb0EEEvPT0_PKT_S7_iiiPKb:
        .type           _ZN43_GLOBAL__N__9ae7fba5_10_SoftMax_cu_9f978f6321softmax_warp_backwardIfN3c104HalfEfLi7ELb0ELb0EEEvPT0_PKT_S7_iiiPKb,@function
        .size           _ZN43_GLOBAL__N__9ae7fba5_10_SoftMax_cu_9f978f6321softmax_warp_backwardIfN3c104HalfEfLi7ELb0ELb0EEEvPT0_PKT_S7_iiiPKb,(.L_x_10923 - _ZN43_GLOBAL__N__9ae7fba5_10_SoftMax_cu_9f978f6321softmax_warp_backwardIfN3c104HalfEfLi7ELb0ELb0EEEvPT0_PKT_S7_iiiPKb)
        .other          _ZN43_GLOBAL__N__9ae7fba5_10_SoftMax_cu_9f978f6321softmax_warp_backwardIfN3c104HalfEfLi7ELb0ELb0EEEvPT0_PKT_S7_iiiPKb,@"STO_CUDA_ENTRY STV_DEFAULT"
_ZN43_GLOBAL__N__9ae7fba5_10_SoftMax_cu_9f978f6321softmax_warp_backwardIfN3c104HalfEfLi7ELb0ELb0EEEvPT0_PKT_S7_iiiPKb:
        /* <DEDUP_REMOVED lines=105> */
[----:B------:R-:W-:Y:S01]  /*0690*/  @!P3 F2FP.PACK_AB R19, RZ, R19 ;  /* 0x00000013ff13b23e */ /* 0x000fe200000000ff */
[----:B------:R-:W-:Y:S01]  /*06a0*/  @!P0 FFMA.FTZ R0, R3, -R0, R11 ;  /* 0x8000000003008223 */ /* 0x000fe2000001000b */
[----:B------:R-:W-:Y:S02]  /*06b0*/  LEA.HI.X R3, R15, c[0x0][0x164], R8, 0x1, P5 ;  /* 0x000059000f037a11 */ /* 0x000fe400028f0c08 */
[----:B------:R-:W-:Y:S02]  /*06c0*/  @!P2 F2FP.PACK_AB R10, RZ, R10 ;  /* 0x0000000aff0aa23e */ /* 0x000fe400000000ff */
[----:B------:R-:W-:Y:S01]  /*06d0*/  @!P1 F2FP.PACK_AB R7, RZ, R7 ;  /* 0x00000007ff07923e */ /* 0x000fe200000000ff */
[----:B------:R0:W-:Y:S01]  /*06e0*/  @!P3 STG.E.U16 [R2.64], R19 ;  /* 0x000000130200b986 */ /* 0x0001e2000c101504 */
[----:B------:R-:W-:-:S03]  /*06f0*/  @!P0 F2FP.PACK_AB R0, RZ, R0 ;  /* 0x00000000ff00823e */ /* 0x000fc600000000ff */
        /* <DEDUP_REMOVED lines=8> */
[----:B------:R-:W-:Y:S02]  /*0780*/  @!P3 F2FP.PACK_AB R29, RZ, R29 ;  /* 0x0000001dff1db23e */ /* 0x000fe400000000ff */
[----:B------:R-:W-:Y:S02]  /*0790*/  @!P2 F2FP.PACK_AB R28, RZ, R28 ;  /* 0x0000001cff1ca23e */ /* 0x000fe400000000ff */
[----:B------:R-:W-:Y:S02]  /*07a0*/  @!P1 F2FP.PACK_AB R27, RZ, R27 ;  /* 0x0000001bff1b923e */ /* 0x000fe400000000ff */
[----:B------:R-:W-:-:S05]  /*07b0*/  LEA.HI.X R3, R9, c[0x0][0x164], R6, 0x1, P4 ;  /* 0x0000590009037a11 */ /* 0x000fca00020f0c06 */
[----:B------:R0:W-:Y:S04]  /*07c0*/  @!P3 STG.E.U16 [R2.64], R29 ;  /* 0x0000001d0200b986 */ /* 0x0001e8000c101504 */
[----:B------:R0:W-:Y:S04]  /*07d0*/  @!P2 STG.E.U16 [R2.64+0x40], R28 ;  /* 0x0000401c0200a986 */ /* 0x0001e8000c101504 */
[----:B------:R0:W-:Y:S01]  /*07e0*/  @!P1 STG.E.U16 [R2.64+0x80], R27 ;  /* 0x0000801b02009986 */ /* 0x0001e2000c101504 */
[----:B------:R-:W-:Y:S05]  /*07f0*/  @P0 EXIT ;  /* 0x000000000000094d */ /* 0x000fea0003800000 */
[----:B------:R-:W-:-:S05]  /*0800*/  FFMA.FTZ R25, R4, -R25, R14 ;  /* 0x8000001904197223 */ /* 0x000fca000001000e */
[----:B------:R-:W-:-:S05]  /*0810*/  F2FP.PACK_AB R25, RZ, R25 ;  /* 0x00000019ff19723e */ /* 0x000fca00000000ff */
[----:B------:R-:W-:Y:S01]  /*0820*/  STG.E.U16 [R2.64+0xc0], R25 ;  /* 0x0000c01902007986 */ /* 0x000fe2000c101504 */
[----:B------:R-:W-:Y:S05]  /*0830*/  EXIT ;  /* 0x000000000000794d */ /* 0x000fea0003800000 */
.L_x_4285:
        /* <DEDUP_REMOVED lines=12> */
.L_x_10923:


//--------------------- .text._ZN43_GLOBAL__N__9ae7fba5_10_SoftMax_cu_9f978f6321softmax_warp_backwardIfN3c104HalfEfLi6ELb0ELb0EEEvPT0_PKT_S7_iiiPKb --------------------------
	.section	.text._ZN43_GLOBAL__N__9ae7fba5_10_SoftMax_cu_9f978f6321softmax_warp_backwardIfN3c104HalfEfLi6ELb0ELb0EEEvPT0_PKT_S7_iiiPKb,"ax",@progbits
	.sectioninfo	@"SHI_REGISTERS=30"
	.align	128
.text._ZN43_GLOBAL__N__9ae7fba5_10_SoftMax_cu_9f978f6321softmax_warp_backwardIfN3c104HalfEfLi6ELb0ELb0EEEvPT0_PKT_S7_iiiPKb:
        .type           _ZN43_GLOBAL__N__9ae7fba5_10_SoftMax_cu_9f978f6321softmax_warp_backwardIfN3c104HalfEfLi6ELb0ELb0EEEvPT0_PKT_S7_iiiPKb,@function
        .size           _ZN43_GLOBAL__N__9ae7fba5_10_SoftMax_cu_9f978f6321softmax_warp_backwardIfN3c104HalfEfLi6ELb0ELb0EEEvPT0_PKT_S7_iiiPKb,(.L_x_10924 - _ZN43_GLOBAL__N__9ae7fba5_10_SoftMax_cu_9f978f6321softmax_warp_backwardIfN3c104HalfEfLi6ELb0ELb0EEEvPT0_PKT_S7_iiiPKb)
        .other          _ZN43_GLOBAL__N__9ae7fba5_10_SoftMax_cu_9f978f6321softmax_warp_backwardIfN3c104HalfEfLi6ELb0ELb0EEEvPT0_PKT_S7_iiiPKb,@"STO_CUDA_ENTRY STV_DEFAULT"
_ZN43_GLOBAL__N__9ae7fba5_10_SoftMax_cu_9f978f6321softmax_warp_backwardIfN3c104HalfEfLi6ELb0ELb0EEEvPT0_PKT_S7_iiiPKb:
        /* <DEDUP_REMOVED lines=79> */
[----:B------:R-:W-:Y:S02]  /*04f0*/  @!P1 F2FP.PACK_AB R16, RZ, R16 ;  /* 0x00000010ff10923e */ /* 0x000fe400000000ff */
[----:B------:R-:W-:-:S03]  /*0500*/  @!P2 F2FP.PACK_AB R17, RZ, R17 ;  /* 0x00000011ff11a23e */ /* 0x000fc600000000ff */
[----:B------:R0:W-:Y:S04]  /*0510*/  @!P1 STG.E.U16 [R2.64], R16 ;  /* 0x0000001002009986 */ /* 0x0001e8000c101504 */
[----:B------:R0:W-:Y:S01]  /*0520*/  @!P2 STG.E.U16 [R2.64+0x40], R17 ;  /* 0x000040110200a986 */ /* 0x0001e2000c101504 */
[----:B------:R-:W-:Y:S05]  /*0530*/  @!P0 EXIT ;  /* 0x000000000000894d */ /* 0x000fea0003800000 */
[----:B------:R-:W-:Y:S01]  /*0540*/  @!P1 FFMA.FTZ R19, R18, -R19, R10 ;  /* 0x8000001312139223 */ /* 0x000fe2000001000a */
[----:B0-----:R-:W-:-:S04]  /*0550*/  LEA R2, P0, R0, c[0x0][0x160], 0x1 ;  /* 0x0000580000027a11 */ /* 0x001fc800078008ff */
[----:B------:R-:W-:Y:S02]  /*0560*/  @!P1 F2FP.PACK_AB R19, RZ, R19 ;  /* 0x00000013ff13923e */ /* 0x000fe400000000ff */
[----:B------:R-:W-:-:S05]  /*0570*/  LEA.HI.X R3, R0, c[0x0][0x164], R5, 0x1, P0 ;  /* 0x0000590000037a11 */ /* 0x000fca00000f0c05 */
[----:B------:R0:W-:Y:S01]  /*0580*/  @!P1 STG.E.U16 [R2.64], R19 ;  /* 0x0000001302009986 */ /* 0x0001e2000c101504 */
[----:B------:R-:W-:Y:S05]  /*0590*/  @P2 EXIT ;  /* 0x000000000000294d */ /* 0x000fea0003800000 */
[----:B------:R-:W-:-:S05]  /*05a0*/  FFMA.FTZ R15, R18, -R15, R12 ;  /* 0x8000000f120f7223 */ /* 0x000fca000001000c */
[----:B------:R-:W-:-:S05]  /*05b0*/  F2FP.PACK_AB R15, RZ, R15 ;  /* 0x0000000fff0f723e */ /* 0x000fca00000000ff */
[----:B------:R-:W-:Y:S01]  /*05c0*/  STG.E.U16 [R2.64+0x40], R15 ;  /* 0x0000400f02007986 */ /* 0x000fe2000c101504 */
[----:B------:R-:W-:Y:S05]  /*05d0*/  EXIT ;  /* 0x000000000000794d */ /* 0x000fea0003800000 */
.L_x_4286:
        /* <DEDUP_REMOVED lines=10> */
.L_x_10924:


//--------------------- .text._ZN43_GLOBAL__N__9ae7fba5_10_SoftMax_cu_9f978f6321softmax_warp_backwardIfN3c104HalfEfLi5ELb0ELb0EEEvPT0_PKT_S7_iiiPKb --------------------------
	.section	.text._ZN43_GLOBAL__N__9ae7fba5_10_SoftMax_cu_9f978f6321softmax_warp_backwardIfN3c104HalfEfLi5ELb0ELb0EEEvPT0_PKT_S7_iiiPKb,"ax",@progbits
	.sectioninfo	@"SHI_REGISTERS=21"
	.align	128
.text._ZN43_GLOBAL__N__9ae7fba5_10_SoftMax_cu_9f978f6321softmax_warp_backwardIfN3c104HalfEfLi5ELb0ELb0EEEvPT0_PKT_S7_iiiPKb:
        .type           _ZN43_GLOBAL__N__9ae7fba5_10_SoftMax_cu_9f978f6321softmax_warp_backwardIfN3c104HalfEfLi5ELb0ELb0EEEvPT0_PKT_S7_iiiPKb,@function
        .size           _ZN43_GLOBAL__N__9ae7fba5_10_SoftMax_cu_9f978f6321softmax_warp_backwardIfN3c104HalfEfLi5ELb0ELb0EEEvPT0_PKT_S7_iiiPKb,(.L_x_10925 - _ZN43_GLOBAL__N__9ae7fba5_10_SoftMax_cu_9f978f6321softmax_warp_backwardIfN3c104HalfEfLi5ELb0ELb0EEEvPT0_PKT_S7_iiiPKb)
        .other          _ZN43_GLOBAL__N__9ae7fba5_10_SoftMax_cu_9f978f6321softmax_warp_backwardIfN3c104HalfEfLi5ELb0ELb0EEEvPT0_PKT_S7_iiiPKb,@"STO_CUDA_ENTRY STV_DEFAULT"
_ZN43_GLOBAL__N__9ae7fba5_10_SoftMax_cu_9f978f6321softmax_warp_backwardIfN3c104HalfEfLi5ELb0ELb0EEEvPT0_PKT_S7_iiiPKb:
        /* <DEDUP_REMOVED lines=69> */
[----:B------:R-:W-:Y:S02]  /*0450*/  @!P1 F2FP.PACK_AB R7, RZ, R7 ;  /* 0x00000007ff07923e */ /* 0x000fe400000000ff */
        /* <DEDUP_REMOVED lines=9> */
[----:B------:R-:W-:Y:S02]  /*04f0*/  F2FP.PACK_AB R6, RZ, R6 ;  /* 0x00000006ff06723e */ /* 0x000fe400000000ff */
[----:B------:R-:W-:-:S05]  /*0500*/  LEA.HI.X R3, R4, c[0x0][0x164], R3, 0x1, P0 ;  /* 0x0000590004037a11 */ /* 0x000fca00000f0c03 */
[----:B------:R-:W-:Y:S01]  /*0510*/  STG.E.U16 [R2.64], R6 ;  /* 0x0000000602007986 */ /* 0x000fe2000c101504 */
[----:B------:R-:W-:Y:S05]  /*0520*/  EXIT ;  /* 0x000000000000794d */ /* 0x000fea0003800000 */
.L_x_4287:
        /* <DEDUP_REMOVED lines=13> */
.L_x_10925:


//--------------------- .text._ZN43_GLOBAL__N__9ae7fba5_10_SoftMax_cu_9f978f6321softmax_warp_backwardIfN3c104HalfEfLi4ELb0ELb0EEEvPT0_PKT_S7_iiiPKb --------------------------
	.section	.text._ZN43_GLOBAL__N__9ae7fba5_10_SoftMax_cu_9f978f6321softmax_warp_backwardIfN3c104HalfEfLi4ELb0ELb0EEEvPT0_PKT_S7_iiiPKb,"ax",@progbits
	.sectioninfo	@"SHI_REGISTERS=21"
	.align	128
.text._ZN43_GLOBAL__N__9ae7fba5_10_SoftMax_cu_9f978f6321softmax_warp_backwardIfN3c104HalfEfLi4ELb0ELb0EEEvPT0_PKT_S7_iiiPKb:
        .type           _ZN43_GLOBAL__N__9ae7fba5_10_SoftMax_cu_9f978f6321softmax_warp_backwardIfN3c104HalfEfLi4ELb0ELb0EEEvPT0_PKT_S7_iiiPKb,@function
        .size           _ZN43_GLOBAL__N__9ae7fba5_10_SoftMax_cu_9f978f6321softmax_warp_backwardIfN3c104HalfEfLi4ELb0ELb0EEEvPT0_PKT_S7_iiiPKb,(.L_x_10926 - _ZN43_GLOBAL__N__9ae7fba5_10_SoftMax_cu_9f978f6321softmax_warp_backwardIfN3c104HalfEfLi4ELb0ELb0EEEvPT0_PKT_S7_iiiPKb)
        .other          _ZN43_GLOBAL__N__9ae7fba5_10_SoftMax_cu_9f978f6321softmax_warp_backwardIfN3c104HalfEfLi4ELb0ELb0EEEvPT0_PKT_S7_iiiPKb,@"STO_CUDA_ENTRY STV_DEFAULT"
_ZN43_GLOBAL__N__9ae7fba5_10_SoftMax_cu_9f978f6321softmax_warp_backwardIfN3c104HalfEfLi4ELb0ELb0EEEvPT0_PKT_S7_iiiPKb:
        /* <DEDUP_REMOVED lines=79> */
.L_x_4288:
        /* <DEDUP_REMOVED lines=9> */
.L_x_10926:


//--------------------- .text._ZN43_GLOBAL__N__9ae7fba5_10_SoftMax_cu_9f978f6321softmax_warp_backwardIfN3c104HalfEfLi3ELb0ELb0EEEvPT0_PKT_S7_iiiPKb --------------------------
	.section	.text._ZN43_GLOBAL__N__9ae7fba5_10_SoftMax_cu_9f978f6321softmax_warp_backwardIfN3c104HalfEfLi3ELb0ELb0EEEvPT0_PKT_S7_iiiPKb,"ax",@progbits
	.sectioninfo	@"SHI_REGISTERS=21"
	.align	128
.text._ZN43_GLOBAL__N__9ae7fba5_10_SoftMax_cu_9f978f6321softmax_warp_backwardIfN3c104HalfEfLi3ELb0ELb0EEEvPT0_PKT_S7_iiiPKb:
        .type           _ZN43_GLOBAL__N__9ae7fba5_10_SoftMax_cu_9f978f6321softmax_warp_backwardIfN3c104HalfEfLi3ELb0ELb0EEEvPT0_PKT_S7_iiiPKb,@function
        .size           _ZN43_GLOBAL__N__9ae7fba5_10_SoftMax_cu_9f978f6321softmax_warp_backwardIfN3c104HalfEfLi3ELb0ELb0EEEvPT0_PKT_S7_iiiPKb,(.L_x_10927 - _ZN43_GLOBAL__N__9ae7fba5_10_SoftMax_cu_9f978f6321softmax_warp_backwardIfN3c104HalfEfLi3ELb0ELb0EEEvPT0_PKT_S7_iiiPKb)
        .other          _ZN43_GLOBAL__N__9ae7fba5_10_SoftMax_cu_9f978f6321softmax_warp_backwardIfN3c104HalfEfLi3ELb0ELb0EEEvPT0_PKT_S7_iiiPKb,@"STO_CUDA_ENTRY STV_DEFAULT"
_ZN43_GLOBAL__N__9ae7fba5_10_SoftMax_cu_9f978f6321softmax_warp_backwardIfN3c104HalfEfLi3ELb0ELb0EEEvPT0_PKT_S7_iiiPKb:
        /* <DEDUP_REMOVED lines=71> */
[----:B------:R-:W-:Y:S02]  /*0470*/  F2FP.PACK_AB R7, RZ, R7 ;  /* 0x00000007ff07723e */ /* 0x000fe400000000ff */
[----:B------:R-:W-:-:S05]  /*0480*/  LEA.HI.X R3, R0, c[0x0][0x164], R3, 0x1, P0 ;  /* 0x0000590000037a11 */ /* 0x000fca00000f0c03 */
[----:B------:R-:W-:Y:S01]  /*0490*/  STG.E.U16 [R2.64], R7 ;  /* 0x0000000702007986 */ /* 0x000fe2000c101504 */
[----:B------:R-:W-:Y:S05]  /*04a0*/  EXIT ;  /* 0x000000000000794d */ /* 0x000fea0003800000 */
.L_x_4289:
        /* <DEDUP_REMOVED lines=13> */
.L_x_10927:


//--------------------- .text._ZN43_GLOBAL__N__9ae7fba5_10_SoftMax_cu_9f978f6321softmax_warp_backwardIfN3c104HalfEfLi2ELb0ELb0EEEvPT0_PKT_S7_iiiPKb --------------------------
	.section	.text._ZN43_GLOBAL__N__9ae7fba5_10_SoftMax_cu_9f978f6321softmax_warp_backwardIfN3c104HalfEfLi2ELb0ELb0EEEvPT0_PKT_S7_iiiPKb,"ax",@progbits
	.sectioninfo	@"SHI_REGISTERS=20"
	.align	128
.text._ZN43_GLOBAL__N__9ae7fba5_10_SoftMax_cu_9f978f6321softmax_warp_backwardIfN3c104HalfEfLi2ELb0ELb0EEEvPT0_PKT_S7_iiiPKb:
        .type           _ZN43_GLOBAL__N__9ae7fba5_10_SoftMax_cu_9f978f6321softmax_warp_backwardIfN3c104HalfEfLi2ELb0ELb0EEEvPT0_PKT_S7_iiiPKb,@function
        .size           _ZN43_GLOBAL__N__9ae7fba5_10_SoftMax_cu_9f978f6321softmax_warp_backwardIfN3c104HalfEfLi2ELb0ELb0EEEvPT0_PKT_S7_iiiPKb,(.L_x_10928 - _ZN43_GLOBAL__N__9ae7fba5_10_SoftMax_cu_9f978f6321softmax_warp_backwardIfN3c104HalfEfLi2ELb0ELb0EEEvPT0_PKT_S7_iiiPKb)
        .other          _ZN43_GLOBAL__N__9ae7fba5_10_SoftMax_cu_9f978f6321softmax_warp_backwardIfN3c104HalfEfLi2ELb0ELb0EEEvPT0_PKT_S7_iiiPKb,@"STO_CUDA_ENTRY STV_DEFAULT"
_ZN43_GLOBAL__N__9ae7fba5_10_SoftMax_cu_9f978f6321softmax_warp_backwardIfN3c104HalfEfLi2ELb0ELb0EEEvPT0_PKT_S7_iiiPKb:
        /* <DEDUP_REMOVED lines=56> */
[----:B------:R-:W-:Y:S02]  /*0380*/  @!P1 F2FP.PACK_AB R14, RZ, R14 ;  /* 0x0000000eff0e923e */ /* 0x000fe400000000ff */
        /* <DEDUP_REMOVED lines=13> */
.L_x_4290:
        /* <DEDUP_REMOVED lines=10> */
.L_x_10928:


//--------------------- .text._ZN43_GLOBAL__N__9ae7fba5_10_SoftMax_cu_9f978f6321softmax_warp_backwardIfN3c104HalfEfLi1ELb0ELb0EEEvPT0_PKT_S7_iiiPKb --------------------------
	.section	.text._ZN43_GLOBAL__N__9ae7fba5_10_SoftMax_cu_9f978f6321softmax_warp_backwardIfN3c104HalfEfLi1ELb0ELb0EEEvPT0_PKT_S7_iiiPKb,"ax",@progbits
	.sectioninfo	@"SHI_REGISTERS=20"
	.align	128
.text._ZN43_GLOBAL__N__9ae7fba5_10_SoftMax_cu_9f978f6321softmax_warp_backwardIfN3c104HalfEfLi1ELb0ELb0EEEvPT0_PKT_S7_iiiPKb:
        .type           _ZN43_GLOBAL__N__9ae7fba5_10_SoftMax_cu_9f978f6321softmax_warp_backwardIfN3c104HalfEfLi1ELb0ELb0EEEvPT0_PKT_S7_iiiPKb,@function
        .size           _ZN43_GLOBAL__N__9ae7fba5_10_SoftMax_cu_9f978f6321softmax_warp_backwardIfN3c104HalfEfLi1ELb0ELb0EEEvPT0_PKT_S7_iiiPKb,(.L_x_10929 - _ZN43_GLOBAL__N__9ae7fba5_10_SoftMax_cu_9f978f6321softmax_warp_backwardIfN3c104HalfEfLi1ELb0ELb0EEEvPT0_PKT_S7_iiiPKb)
        .other          _ZN43_GLOBAL__N__9ae7fba5_10_SoftMax_cu_9f978f6321softmax_warp_backwardIfN3c104HalfEfLi1ELb0ELb0EEEvPT0_PKT_S7_iiiPKb,@"STO_CUDA_ENTRY STV_DEFAULT"
_ZN43_GLOBAL__N__9ae7fba5_10_SoftMax_cu_9f978f6321softmax_warp_backwardIfN3c104HalfEfLi1ELb0ELb0EEEvPT0_PKT_S7_iiiPKb:
        /* <DEDUP_REMOVED lines=52> */
[----:B------:R-:W-:Y:S02]  /*0340*/  @!P1 F2FP.PACK_AB R14, RZ, R14 ;  /* 0x0000000eff0e923e */ /* 0x000fe400000000ff */
        /* <DEDUP_REMOVED lines=13> */
.L_x_4291:
        /* <DEDUP_REMOVED lines=14> */
.L_x_10929:


//--------------------- .text._ZN43_GLOBAL__N__9ae7fba5_10_SoftMax_cu_9f978f6321softmax_warp_backwardIfN3c104HalfEfLi0ELb0ELb0EEEvPT0_PKT_S7_iiiPKb --------------------------
	.section	.text._ZN43_GLOBAL__N__9ae7fba5_10_SoftMax_cu_9f978f6321softmax_warp_backwardIfN3c104HalfEfLi0ELb0ELb0EEEvPT0_PKT_S7_iiiPKb,"ax",@progbits
	.sectioninfo	@"SHI_REGISTERS=19"
	.align	128
.text._ZN43_GLOBAL__N__9ae7fba5_10_SoftMax_cu_9f978f6321softmax_warp_backwardIfN3c104HalfEfLi0ELb0ELb0EEEvPT0_PKT_S7_iiiPKb:
        .type           _ZN43_GLOBAL__N__9ae7fba5_10_SoftMax_cu_9f978f6321softmax_warp_backwardIfN3c104HalfEfLi0ELb0ELb0EEEvPT0_PKT_S7_iiiPKb,@function
        .size           _ZN43_GLOBAL__N__9ae7fba5_10_SoftMax_cu_9f978f6321softmax_warp_backwardIfN3c104HalfEfLi0ELb0ELb0EEEvPT0_PKT_S7_iiiPKb,(.L_x_10930 - _ZN43_GLOBAL__N__9ae7fba5_10_SoftMax_cu_9f978f6321softmax_warp_backwardIfN3c104HalfEfLi0ELb0ELb0EEEvPT0_PKT_S7_iiiPKb)
        .other          _ZN43_GLOBAL__N__9ae7fba5_10_SoftMax_cu_9f978f6321softmax_warp_backwardIfN3c104HalfEfLi0ELb0ELb0EEEvPT0_PKT_S7_iiiPKb,@"STO_CUDA_ENTRY STV_DEFAULT"
_ZN43_GLOBAL__N__9ae7fba5_10_SoftMax_cu_9f978f6321softmax_warp_backwardIfN3c104HalfEfLi0ELb0ELb0EEEvPT0_PKT_S7_iiiPKb:
        /* <DEDUP_REMOVED lines=37> */
.L_x_4292:
[----:B------:R-:W-:Y:S05]  /*0250*/  @!P1 EXIT ;  /* 0x000000000000994d */ /* 0x000fea0003800000 */
[----:B------:R-:W-:Y:S05]  /*0260*/  @!P0 EXIT ;  /* 0x000000000000894d */ /* 0x000fea0003800000 */
[----:B0----5:R-:W-:Y:S01]  /*0270*/  FADD.FTZ R2, RZ, R13 ;  /* 0x0000000dff027221 */ /* 0x021fe20000010000 */
[----:B------:R-:W-:-:S03]  /*0280*/  ISETP.GE.AND P0, PT, R16, 0x2, PT ;  /* 0x000000021000780c */ /* 0x000fc60003f06270 */
[----:B------:R-:W-:Y:S01]  /*0290*/  FFMA.FTZ R14, R2, -R14, R13 ;  /* 0x8000000e020e7223 */ /* 0x000fe2000001000d */
[----:B------:R-:W-:-:S04]  /*02a0*/  LEA R2, P1, R12, c[0x0][0x160], 0x1 ;  /* 0x000058000c027a11 */ /* 0x000fc800078208ff */
[----:B------:R-:W-:Y:S02]  /*02b0*/  F2FP.PACK_AB R14, RZ, R14 ;  /* 0x0000000eff0e723e */ /* 0x000fe400000000ff */
[----:B------:R-:W-:-:S05]  /*02c0*/  LEA.HI.X R3, R12, c[0x0][0x164], R15, 0x1, P1 ;  /* 0x000059000c037a11 */ /* 0x000fca00008f0c0f */
[----:B------:R0:W-:Y:S01]  /*02d0*/  STG.E.U16 [R2.64], R14 ;  /* 0x0000000e02007986 */ /* 0x0001e2000c101504 */
[----:B------:R-:W-:Y:S05]  /*02e0*/  @!P0 EXIT ;  /* 0x000000000000894d */ /* 0x000fea0003800000 */
[----:B------:R-:W-:Y:S02]  /*02f0*/  FADD.FTZ R4, RZ, R6 ;  /* 0x00000006ff047221 */ /* 0x000fe40000010000 */
[----:B0-----:R-:W-:-:S04]  /*0300*/  IMAD.WIDE R2, R0, 0x2, R2 ;  /* 0x0000000200027825 */ /* 0x001fc800078e0202 */
[----:B------:R-:W-:-:S05]  /*0310*/  FFMA.FTZ R4, R4, -R7, R6 ;  /* 0x8000000704047223 */ /* 0x000fca0000010006 */
[----:B------:R-:W-:-:S05]  /*0320*/  F2FP.PACK_AB R4, RZ, R4 ;  /* 0x00000004ff04723e */ /* 0x000fca00000000ff */
[----:B------:R-:W-:Y:S01]  /*0330*/  STG.E.U16 [R2.64], R4 ;  /* 0x0000000402007986 */ /* 0x000fe2000c101504 */
[----:B------:R-:W-:Y:S05]  /*0340*/  EXIT ;  /* 0x000000000000794d */ /* 0x000fea0003800000 */
.L_x_4293:
        /* <DEDUP_REMOVED lines=11> */
.L_x_10930:


//--------------------- .text._ZN43_GLOBAL__N__9ae7fba5_10_SoftMax_cu_9f978f6321softmax_warp_backwardIN3c104HalfES2_fLi10ELb0ELb0EEEvPT0_PKT_S7_iiiPKb --------------------------
	.section	.text._ZN43_GLOBAL__N__9ae7fba5_10_SoftMax_cu_9f978f6321softmax_warp_backwardIN3c104HalfES2_fLi10ELb0ELb0EEEvPT0_PKT_S7_iiiPKb,"ax",@progbits
	.sectioninfo	@"SHI_REGISTERS=109"
	.align	128
.text._ZN43_GLOBAL__N__9ae7fba5_10_SoftMax_cu_9f978f6321softmax_warp_backwardIN3c104HalfES2_fLi10ELb0ELb0EEEvPT0_PKT_S7_iiiPKb:
        .type           _ZN43_GLOBAL__N__9ae7fba5_10_SoftMax_cu_9f978f6321softmax_warp_backwardIN3c104HalfES2_fLi10ELb0ELb0EEEvPT0_PKT_S7_iiiPKb,@function
        .size           _ZN43_GLOBAL__N__9ae7fba5_10_SoftMax_cu_9f978f6321softmax_warp_backwardIN3c104HalfES2_fLi10ELb0ELb0EEEvPT0_PKT_S7_iiiPKb,(.L_x_10931 - _ZN43_GLOBAL__N__9ae7fba5_10_SoftMax_cu_9f978f6321softmax_warp_backwardIN3c104HalfES2_fLi10ELb0ELb0EEEvPT0_PKT_S7_iiiPKb)
        .other          _ZN43_GLOBAL__N__9ae7fba5_10_SoftMax_cu_9f978f6321softmax_warp_backwardIN3c104HalfES2_fLi10ELb0ELb0EEEvPT0_PKT_S7_iiiPKb,@"STO_CUDA_ENTRY STV_DEFAULT"
_ZN43_GLOBAL__N__9ae7fba5_10_SoftMax_cu_9f978f6321softmax_warp_backwardIN3c104HalfES2_fLi10ELb0ELb0EEEvPT0_PKT_S7_iiiPKb:
        /* <DEDUP_REMOVED lines=29> */
[----:B------:R-:W-:-:S02]  /*01d0*/  LOP3.LUT R6, R24, 0x80, RZ, 0xfc, !PT ;  /* 0x0000008018067812 */ /* 0x000fc400078efcff */
[C---:B------:R-:W-:Y:S01]  /*01e0*/  LOP3.LUT R8, R24.reuse, 0xc0, RZ, 0xfc, !PT ;  /* 0x000000c018087812 */ /* 0x040fe200078efcff */
[----:B------:R-:W-:Y:S01]  /*01f0*/  IMAD.MOV.U32 R15, RZ, RZ, RZ ;  /* 0x000000ffff0f7224 */ /* 0x000fe200078e00ff */
[----:B------:R-:W-:Y:S01]  /*0200*/  LOP3.LUT R7, R24, 0xa0, RZ, 0xfc, !PT ;  /* 0x000000a018077812 */ /* 0x000fe200078efcff */
[----:B------:R-:W-:Y:S01]  /*0210*/  IMAD.MOV.U32 R16, RZ, RZ, RZ ;  /* 0x000000ffff107224 */ /* 0x000fe200078e00ff */
[-C--:B------:R-:W-:Y:S02]  /*0220*/  ISETP.GE.AND P3, PT, R6, R59.reuse, PT ;  /* 0x0000003b0600720c */ /* 0x080fe40003f66270 */
[----:B------:R-:W-:Y:S02]  /*0230*/  LOP3.LUT R12, R24, 0x100, RZ, 0xfc, !PT ;  /* 0x00000100180c7812 */ /* 0x000fe400078efcff */
[----:B------:R-:W-:Y:S02]  /*0240*/  ISETP.GE.AND P5, PT, R8, R59, PT ;  /* 0x0000003b0800720c */ /* 0x000fe40003fa6270 */
[----:B------:R-:W-:-:S02]  /*0250*/  LOP3.LUT R9, R24, 0xe0, RZ, 0xfc, !PT ;  /* 0x000000e018097812 */ /* 0x000fc400078efcff */
[----:B------:R-:W-:-:S05]  /*0260*/  ISETP.GE.AND P6, PT, R7, R59, PT ;  /* 0x0000003b0700720c */ /* 0x000fca0003fc6270 */
[----:B------:R-:W4:Y:S04]  /*0270*/  @!P3 LDG.E.U16 R34, [R2.64+0x100] ;  /* 0x000100040222b981 */ /* 0x000f28000c1e1500 */
[----:B------:R-:W4:Y:S04]  /*0280*/  @!P3 LDG.E.U16 R30, [R4.64+0x100] ;  /* 0x00010004041eb981 */ /* 0x000f28000c1e1500 */
[----:B------:R-:W4:Y:S04]  /*0290*/  @!P5 LDG.E.U16 R35, [R4.64+0x180] ;  /* 0x000180040423d981 */ /* 0x000f28000c1e1500 */
[----:B------:R-:W4:Y:S04]  /*02a0*/  @!P6 LDG.E.U16 R31, [R2.64+0x140] ;  /* 0x00014004021fe981 */ /* 0x000f28000c1e1500 */
[----:B------:R-:W4:Y:S04]  /*02b0*/  @!P6 LDG.E.U16 R32, [R4.64+0x140] ;  /* 0x000140040420e981 */ /* 0x000f28000c1e1500 */
[----:B------:R-:W4:Y:S01]  /*02c0*/  @!P5 LDG.E.U16 R33, [R2.64+0x180] ;  /* 0x000180040221d981 */ /* 0x000f22000c1e1500 */
[----:B------:R-:W-:Y:S01]  /*02d0*/  LOP3.LUT R19, R24, 0x120, RZ, 0xfc, !PT ;  /* 0x0000012018137812 */ /* 0x000fe200078efcff */
[----:B--2---:R-:W-:-:S02]  /*02e0*/  @!P4 HADD2.F32 R15, -RZ, R11.H0_H0 ;  /* 0x2000000bff0fc230 */ /* 0x004fc40000004100 */
[----:B---3--:R-:W-:Y:S01]  /*02f0*/  @!P4 HADD2.F32 R16, -RZ, R10.H0_H0 ;  /* 0x2000000aff10c230 */ /* 0x008fe20000004100 */
[----:B------:R-:W-:Y:S01]  /*0300*/  CS2R R10, SRZ ;  /* 0x00000000000a7805 */ /* 0x000fe2000001ff00 */
[----:B----4-:R-:W-:Y:S01]  /*0310*/  @!P2 HADD2.F32 R11, -RZ, R17.H0_H0 ;  /* 0x20000011ff0ba230 */ /* 0x010fe20000004100 */
[-C--:B------:R-:W-:Y:S01]  /*0320*/  ISETP.GE.AND P4, PT, R9, R59.reuse, PT ;  /* 0x0000003b0900720c */ /* 0x080fe20003f86270 */
[----:B------:R-:W-:Y:S01]  /*0330*/  @!P2 HADD2.F32 R10, -RZ, R18.H0_H0 ;  /* 0x20000012ff0aa230 */ /* 0x000fe20000004100 */
[----:B------:R-:W-:-:S11]  /*0340*/  ISETP.GE.AND P2, PT, R12, R59, PT ;  /* 0x0000003b0c00720c */ /* 0x000fd60003f46270 */
[----:B------:R-:W2:Y:S04]  /*0350*/  @!P4 LDG.E.U16 R36, [R2.64+0x1c0] ;  /* 0x0001c0040224c981 */ /* 0x000ea8000c1e1500 */
[----:B------:R-:W3:Y:S04]  /*0360*/  @!P2 LDG.E.U16 R38, [R2.64+0x200] ;  /* 0x000200040226a981 */ /* 0x000ee8000c1e1500 */
[----:B------:R-:W4:Y:S04]  /*0370*/  @!P4 LDG.E.U16 R37, [R4.64+0x1c0] ;  /* 0x0001c0040425c981 */ /* 0x000f28000c1e1500 */
[----:B------:R-:W4:Y:S01]  /*0380*/  @!P2 LDG.E.U16 R40, [R4.64+0x200] ;  /* 0x000200040428a981 */ /* 0x000f22000c1e1500 */
[----:B------:R-:W-:Y:S01]  /*0390*/  IMAD.MOV.U32 R17, RZ, RZ, RZ ;  /* 0x000000ffff117224 */ /* 0x000fe200078e00ff */
[----:B------:R-:W-:Y:S01]  /*03a0*/  @!P0 HADD2.F32 R17, -RZ, R22.H0_H0 ;  /* 0x20000016ff118230 */ /* 0x000fe20000004100 */
[----:B------:R-:W-:Y:S01]  /*03b0*/  IMAD.MOV.U32 R18, RZ, RZ, RZ ;  /* 0x000000ffff127224 */ /* 0x000fe200078e00ff */
[----:B------:R-:W-:Y:S01]  /*03c0*/  @!P0 HADD2.F32 R18, -RZ, R21.H0_H0 ;  /* 0x20000015ff128230 */ /* 0x000fe20000004100 */
[----:B------:R-:W-:Y:S01]  /*03d0*/  IMAD.MOV.U32 R22, RZ, RZ, RZ ;  /* 0x000000ffff167224 */ /* 0x000fe200078e00ff */
[----:B------:R-:W-:Y:S01]  /*03e0*/  @!P1 HADD2.F32 R22, -RZ, R23.H0_H0 ;  /* 0x20000017ff169230 */ /* 0x000fe20000004100 */
[----:B------:R-:W-:-:S02]  /*03f0*/  ISETP.GE.AND P0, PT, R19, R59, PT ;  /* 0x0000003b1300720c */ /* 0x000fc40003f06270 */
[----:B------:R-:W-:Y:S01]  /*0400*/  LOP3.LUT R23, R24, 0x140, RZ, 0xfc, !PT ;  /* 0x0000014018177812 */ /* 0x000fe200078efcff */
[----:B------:R-:W-:Y:S01]  /*0410*/  IMAD.MOV.U32 R21, RZ, RZ, RZ ;  /* 0x000000ffff157224 */ /* 0x000fe200078e00ff */
[----:B------:R-:W-:Y:S02]  /*0420*/  @!P1 HADD2.F32 R21, -RZ, R25.H0_H0 ;  /* 0x20000019ff159230 */ /* 0x000fe40000004100 */
[----:B------:R-:W-:-:S07]  /*0430*/  ISETP.GE.AND P1, PT, R23, R59, PT ;  /* 0x0000003b1700720c */ /* 0x000fce0003f26270 */
[----:B------:R-:W4:Y:S04]  /*0440*/  @!P0 LDG.E.U16 R43, [R2.64+0x240] ;  /* 0x00024004022b8981 */ /* 0x000f28000c1e1500 */
[----:B------:R-:W4:Y:S04]  /*0450*/  @!P0 LDG.E.U16 R44, [R4.64+0x240] ;  /* 0x00024004042c8981 */ /* 0x000f28000c1e1500 */
[----:B------:R-:W4:Y:S04]  /*0460*/  @!P1 LDG.E.U16 R46, [R2.64+0x280] ;  /* 0x00028004022e9981 */ /* 0x000f28000c1e1500 */
[----:B------:R-:W4:Y:S01]  /*0470*/  @!P1 LDG.E.U16 R47, [R4.64+0x280] ;  /* 0x00028004042f9981 */ /* 0x000f22000c1e1500 */
[----:B------:R-:W-:Y:S01]  /*0480*/  CS2R R28, SRZ ;  /* 0x00000000001c7805 */ /* 0x000fe2000001ff00 */
[----:B------:R-:W-:Y:S01]  /*0490*/  @!P3 HADD2.F32 R29, -RZ, R34.H0_H0 ;  /* 0x20000022ff1db230 */ /* 0x000fe20000004100 */
[----:B------:R-:W-:Y:S01]  /*04a0*/  IMAD.MOV.U32 R34, RZ, RZ, RZ ;  /* 0x000000ffff227224 */ /* 0x000fe200078e00ff */
[----:B------:R-:W-:Y:S01]  /*04b0*/  @!P3 HADD2.F32 R28, -RZ, R30.H0_H0 ;  /* 0x2000001eff1cb230 */ /* 0x000fe20000004100 */
[C---:B------:R-:W-:Y:S01]  /*04c0*/  LOP3.LUT R30, R24.reuse, 0x160, RZ, 0xfc, !PT ;  /* 0x00000160181e7812 */ /* 0x040fe200078efcff */
[----:B------:R-:W-:Y:S01]  /*04d0*/  @!P5 HADD2.F32 R34, -RZ, R35.H0_H0 ;  /* 0x20000023ff22d230 */ /* 0x000fe20000004100 */
[----:B------:R-:W-:Y:S01]  /*04e0*/  CS2R R26, SRZ ;  /* 0x00000000001a7805 */ /* 0x000fe2000001ff00 */
[----:B------:R-:W-:Y:S01]  /*04f0*/  IMAD.MOV.U32 R25, RZ, RZ, RZ ;  /* 0x000000ffff197224 */ /* 0x000fe200078e00ff */
[----:B------:R-:W-:Y:S01]  /*0500*/  LOP3.LUT R35, R24, 0x1a0, RZ, 0xfc, !PT ;  /* 0x000001a018237812 */ /* 0x000fe200078efcff */
[----:B------:R-:W-:Y:S01]  /*0510*/  IMAD.MOV.U32 R39, RZ, RZ, RZ ;  /* 0x000000ffff277224 */ /* 0x000fe200078e00ff */
[----:B------:R-:W-:Y:S01]  /*0520*/  @!P6 HADD2.F32 R27, -RZ, R31.H0_H0 ;  /* 0x2000001fff1be230 */ /* 0x000fe20000004100 */
[----:B------:R-:W-:Y:S01]  /*0530*/  ISETP.GE.AND P3, PT, R30, R59, PT ;  /* 0x0000003b1e00720c */ /* 0x000fe20003f66270 */
[----:B------:R-:W-:Y:S01]  /*0540*/  @!P6 HADD2.F32 R26, -RZ, R32.H0_H0 ;  /* 0x20000020ff1ae230 */ /* 0x000fe20000004100 */
[----:B------:R-:W-:Y:S01]  /*0550*/  IMAD.MOV.U32 R32, RZ, RZ, RZ ;  /* 0x000000ffff207224 */ /* 0x000fe200078e00ff */
[----:B------:R-:W-:Y:S01]  /*0560*/  @!P5 HADD2.F32 R25, -RZ, R33.H0_H0 ;  /* 0x20000021ff19d230 */ /* 0x000fe20000004100 */
[----:B------:R-:W-:Y:S01]  /*0570*/  IMAD.MOV.U32 R31, RZ, RZ, RZ ;  /* 0x000000ffff1f7224 */ /* 0x000fe200078e00ff */
[----:B------:R-:W-:-:S02]  /*0580*/  LOP3.LUT R33, R24, 0x180, RZ, 0xfc, !PT ;  /* 0x0000018018217812 */ /* 0x000fc400078efcff */
[-C--:B------:R-:W-:Y:S02]  /*0590*/  ISETP.GE.AND P6, PT, R35, R59.reuse, PT ;  /* 0x0000003b2300720c */ /* 0x080fe40003fc6270 */
[----:B------:R-:W-:-:S04]  /*05a0*/  ISETP.GE.AND P5, PT, R33, R59, PT ;  /* 0x0000003b2100720c */ /* 0x000fc80003fa6270 */
[----:B------:R-:W4:Y:S04]  /*05b0*/  @!P3 LDG.E.U16 R51, [R2.64+0x2c0] ;  /* 0x0002c0040233b981 */ /* 0x000f28000c1e1500 */
[----:B------:R-:W4:Y:S04]  /*05c0*/  @!P3 LDG.E.U16 R50, [R4.64+0x2c0] ;  /* 0x0002c0040432b981 */ /* 0x000f28000c1e1500 */
[----:B------:R-:W4:Y:S04]  /*05d0*/  @!P6 LDG.E.U16 R54, [R2.64+0x340] ;  /* 0x000340040236e981 */ /* 0x000f28000c1e1500 */
[----:B------:R-:W4:Y:S04]  /*05e0*/  @!P6 LDG.E.U16 R55, [R4.64+0x340] ;  /* 0x000340040437e981 */ /* 0x000f28000c1e1500 */
[----:B------:R-:W4:Y:S04]  /*05f0*/  @!P5 LDG.E.U16 R52, [R2.64+0x300] ;  /* 0x000300040234d981 */ /* 0x000f28000c1e1500 */
[----:B------:R-:W4:Y:S01]  /*0600*/  @!P5 LDG.E.U16 R53, [R4.64+0x300] ;  /* 0x000300040435d981 */ /* 0x000f22000c1e1500 */
[----:B------:R-:W-:-:S02]  /*0610*/  LOP3.LUT R42, R24, 0x200, RZ, 0xfc, !PT ;  /* 0x00000200182a7812 */ /* 0x000fc400078efcff */
[C---:B------:R-:W-:Y:S01]  /*0620*/  LOP3.LUT R45, R24.reuse, 0x220, RZ, 0xfc, !PT ;  /* 0x00000220182d7812 */ /* 0x040fe200078efcff */
[----:B--2---:R-:W-:Y:S01]  /*0630*/  @!P4 HADD2.F32 R32, -RZ, R36.H0_H0 ;  /* 0x20000024ff20c230 */ /* 0x004fe20000004100 */
[----:B------:R-:W-:Y:S01]  /*0640*/  IMAD.MOV.U32 R36, RZ, RZ, RZ ;  /* 0x000000ffff247224 */ /* 0x000fe200078e00ff */
[----:B---3--:R-:W-:Y:S01]  /*0650*/  @!P2 HADD2.F32 R39, -RZ, R38.H0_H0 ;  /* 0x20000026ff27a230 */ /* 0x008fe20000004100 */
[C---:B------:R-:W-:Y:S01]  /*0660*/  LOP3.LUT R38, R24.reuse, 0x1e0, RZ, 0xfc, !PT ;  /* 0x000001e018267812 */ /* 0x040fe200078efcff */
[----:B----4-:R-:W-:Y:S01]  /*0670*/  @!P4 HADD2.F32 R31, -RZ, R37.H0_H0 ;  /* 0x20000025ff1fc230 */ /* 0x010fe20000004100 */
[----:B------:R-:W-:Y:S01]  /*0680*/  LOP3.LUT R37, R24, 0x1c0, RZ, 0xfc, !PT ;  /* 0x000001c018257812 */ /* 0x000fe200078efcff */
[----:B------:R-:W-:Y:S01]  /*0690*/  @!P2 HADD2.F32 R36, -RZ, R40.H0_H0 ;  /* 0x20000028ff24a230 */ /* 0x000fe20000004100 */
[-C--:B------:R-:W-:Y:S02]  /*06a0*/  ISETP.GE.AND P2, PT, R38, R59.reuse, PT ;  /* 0x0000003b2600720c */ /* 0x080fe40003f46270 */
[----:B------:R-:W-:-:S11]  /*06b0*/  ISETP.GE.AND P4, PT, R37, R59, PT ;  /* 0x0000003b2500720c */ /* 0x000fd60003f86270 */
[----:B------:R-:W2:Y:S04]  /*06c0*/  @!P2 LDG.E.U16 R60, [R2.64+0x3c0] ;  /* 0x0003c004023ca981 */ /* 0x000ea8000c1e1500 */
[----:B------:R-:W3:Y:S04]  /*06d0*/  @!P4 LDG.E.U16 R56, [R2.64+0x380] ;  /* 0x000380040238c981 */ /* 0x000ee8000c1e1500 */
[----:B------:R-:W4:Y:S04]  /*06e0*/  @!P4 LDG.E.U16 R57, [R4.64+0x380] ;  /* 0x000380040439c981 */ /* 0x000f28000c1e1500 */
[----:B------:R-:W4:Y:S01]  /*06f0*/  @!P2 LDG.E.U16 R61, [R4.64+0x3c0] ;  /* 0x0003c004043da981 */ /* 0x000f22000c1e1500 */
[----:B------:R-:W-:Y:S01]  /*0700*/  CS2R R40, SRZ ;  /* 0x0000000000287805 */ /* 0x000fe2000001ff00 */
[----:B------:R-:W-:-:S02]  /*0710*/  @!P0 HADD2.F32 R41, -RZ, R43.H0_H0 ;  /* 0x2000002bff298230 */ /* 0x000fc40000004100 */
[----:B------:R-:W-:Y:S01]  /*0720*/  @!P0 HADD2.F32 R40, -RZ, R44.H0_H0 ;  /* 0x2000002cff288230 */ /* 0x000fe20000004100 */
[-C--:B------:R-:W-:Y:S01]  /*0730*/  ISETP.GE.AND P0, PT, R42, R59.reuse, PT ;  /* 0x0000003b2a00720c */ /* 0x080fe20003f06270 */
[----:B------:R-:W-:Y:S01]  /*0740*/  IMAD.MOV.U32 R44, RZ, RZ, RZ ;  /* 0x000000ffff2c7224 */ /* 0x000fe200078e00ff */
[----:B------:R-:W-:Y:S01]  /*0750*/  @!P1 HADD2.F32 R44, -RZ, R46.H0_H0 ;  /* 0x2000002eff2c9230 */ /* 0x000fe20000004100 */
[----:B------:R-:W-:Y:S01]  /*0760*/  IMAD.MOV.U32 R43, RZ, RZ, RZ ;  /* 0x000000ffff2b7224 */ /* 0x000fe200078e00ff */
[----:B------:R-:W-:Y:S01]  /*0770*/  @!P1 HADD2.F32 R43, -RZ, R47.H0_H0 ;  /* 0x2000002fff2b9230 */ /* 0x000fe20000004100 */
[----:B------:R-:W-:-:S08]  /*0780*/  ISETP.GE.AND P1, PT, R45, R59, PT ;  /* 0x0000003b2d00720c */ /* 0x000fd00003f26270 */
[----:B------:R-:W4:Y:S04]  /*0790*/  @!P0 LDG.E.U16 R63, [R2.64+0x400] ;  /* 0x00040004023f8981 */ /* 0x000f28000c1e1500 */
[----:B------:R-:W4:Y:S04]  /*07a0*/  @!P0 LDG.E.U16 R65, [R4.64+0x400] ;  /* 0x0004000404418981 */ /* 0x000f28000c1e1500 */
[----:B------:R-:W4:Y:S04]  /*07b0*/  @!P1 LDG.E.U16 R67, [R2.64+0x440] ;  /* 0x0004400402439981 */ /* 0x000f28000c1e1500 */
[----:B------:R-:W4:Y:S01]  /*07c0*/  @!P1 LDG.E.U16 R69, [R4.64+0x440] ;  /* 0x0004400404459981 */ /* 0x000f22000c1e1500 */
[----:B------:R-:W-:Y:S01]  /*07d0*/  CS2R R48, SRZ ;  /* 0x0000000000307805 */ /* 0x000fe2000001ff00 */
[----:B------:R-:W-:-:S02]  /*07e0*/  @!P3 HADD2.F32 R49, -RZ, R51.H0_H0 ;  /* 0x20000033ff31b230 */ /* 0x000fc40000004100 */
[----:B------:R-:W-:Y:S01]  /*07f0*/  @!P3 HADD2.F32 R48, -RZ, R50.H0_H0 ;  /* 0x20000032ff30b230 */ /* 0x000fe20000004100 */
[----:B------:R-:W-:Y:S01]  /*0800*/  CS2R R50, SRZ ;  /* 0x0000000000327805 */ /* 0x000fe2000001ff00 */
[----:B------:R-:W-:Y:S01]  /*0810*/  CS2R R46, SRZ ;  /* 0x00000000002e7805 */ /* 0x000fe2000001ff00 */
[----:B------:R-:W-:Y:S01]  /*0820*/  @!P6 HADD2.F32 R51, -RZ, R54.H0_H0 ;  /* 0x20000036ff33e230 */ /* 0x000fe20000004100 */
[----:B------:R-:W-:Y:S01]  /*0830*/  LOP3.LUT R54, R24, 0x240, RZ, 0xfc, !PT ;  /* 0x0000024018367812 */ /* 0x000fe200078efcff */
[----:B------:R-:W-:Y:S01]  /*0840*/  @!P6 HADD2.F32 R50, -RZ, R55.H0_H0 ;  /* 0x20000037ff32e230 */ /* 0x000fe20000004100 */
[----:B------:R-:W-:Y:S01]  /*0850*/  IMAD.MOV.U32 R55, RZ, RZ, RZ ;  /* 0x000000ffff377224 */ /* 0x000fe200078e00ff */
[----:B------:R-:W-:Y:S01]  /*0860*/  @!P5 HADD2.F32 R47, -RZ, R52.H0_H0 ;  /* 0x20000034ff2fd230 */ /* 0x000fe20000004100 */
[----:B------:R-:W-:Y:S01]  /*0870*/  ISETP.GE.AND P3, PT, R54, R59, PT ;  /* 0x0000003b3600720c */ /* 0x000fe20003f66270 */
[----:B------:R-:W-:Y:S01]  /*0880*/  @!P5 HADD2.F32 R46, -RZ, R53.H0_H0 ;  /* 0x20000035ff2ed230 */ /* 0x000fe20000004100 */
[----:B------:R-:W-:Y:S01]  /*0890*/  CS2R R52, SRZ ;  /* 0x0000000000347805 */ /* 0x000fe2000001ff00 */
[----:B------:R-:W-:Y:S01]  /*08a0*/  LOP3.LUT R62, R24, 0x2c0, RZ, 0xfc, !PT ;  /* 0x000002c0183e7812 */ /* 0x000fe200078efcff */
[----:B------:R-:W-:-:S09]  /*08b0*/  IMAD.MOV.U32 R58, RZ, RZ, RZ ;  /* 0x000000ffff3a7224 */ /* 0x000fd200078e00ff */
[----:B------:R-:W4:Y:S01]  /*08c0*/  @!P3 LDG.E.U16 R71, [R4.64+0x480] ;  /* 0x000480040447b981 */ /* 0x000f22000c1e1500 */
[C---:B------:R-:W-:Y:S01]  /*08d0*/  LOP3.LUT R66, R24.reuse, 0x2e0, RZ, 0xfc, !PT ;  /* 0x000002e018427812 */ /* 0x040fe200078efcff */
[----:B------:R-:W-:Y:S01]  /*08e0*/  IMAD.MOV.U32 R64, RZ, RZ, RZ ;  /* 0x000000ffff407224 */ /* 0x000fe200078e00ff */
[C---:B------:R-:W-:Y:S01]  /*08f0*/  LOP3.LUT R70, R24.reuse, 0x300, RZ, 0xfc, !PT ;  /* 0x0000030018467812 */ /* 0x040fe200078efcff */
[----:B------:R-:W4:Y:S01]  /*0900*/  @!P3 LDG.E.U16 R76, [R2.64+0x480] ;  /* 0x00048004024cb981 */ /* 0x000f22000c1e1500 */
[----:B------:R-:W-:Y:S01]  /*0910*/  IMAD.MOV.U32 R68, RZ, RZ, RZ ;  /* 0x000000ffff447224 */ /* 0x000fe200078e00ff */
[----:B--2---:R-:W-:Y:S01]  /*0920*/  @!P2 HADD2.F32 R55, -RZ, R60.H0_H0 ;  /* 0x2000003cff37a230 */ /* 0x004fe20000004100 */
[C---:B------:R-:W-:Y:S01]  /*0930*/  LOP3.LUT R60, R24.reuse, 0x2a0, RZ, 0xfc, !PT ;  /* 0x000002a0183c7812 */ /* 0x040fe200078efcff */
[----:B---3--:R-:W-:Y:S01]  /*0940*/  @!P4 HADD2.F32 R52, -RZ, R56.H0_H0 ;  /* 0x20000038ff34c230 */ /* 0x008fe20000004100 */
[----:B------:R-:W-:Y:S02]  /*0950*/  LOP3.LUT R56, R24, 0x260, RZ, 0xfc, !PT ;  /* 0x0000026018387812 */ /* 0x000fe400078efcff */
[-C--:B------:R-:W-:Y:S01]  /*0960*/  ISETP.GE.AND P6, PT, R60, R59.reuse, PT ;  /* 0x0000003b3c00720c */ /* 0x080fe20003fc6270 */
[----:B----4-:R-:W-:Y:S01]  /*0970*/  @!P4 HADD2.F32 R53, -RZ, R57.H0_H0 ;  /* 0x20000039ff35c230 */ /* 0x010fe20000004100 */
[-C--:B------:R-:W-:Y:S01]  /*0980*/  ISETP.GE.AND P4, PT, R56, R59.reuse, PT ;  /* 0x0000003b3800720c */ /* 0x080fe20003f86270 */
[----:B------:R-:W-:Y:S01]  /*0990*/  @!P2 HADD2.F32 R58, -RZ, R61.H0_H0 ;  /* 0x2000003dff3aa230 */ /* 0x000fe20000004100 */
[----:B------:R-:W-:-:S02]  /*09a0*/  ISETP.GE.AND P2, PT, R62, R59, PT ;  /* 0x0000003b3e00720c */ /* 0x000fc40003f46270 */
[----:B------:R-:W-:-:S04]  /*09b0*/  LOP3.LUT R57, R24, 0x280, RZ, 0xfc, !PT ;  /* 0x0000028018397812 */ /* 0x000fc800078efcff */
[----:B------:R-:W-:-:S03]  /*09c0*/  ISETP.GE.AND P5, PT, R57, R59, PT ;  /* 0x0000003b3900720c */ /* 0x000fc60003fa6270 */
[----:B------:R-:W2:Y:S04]  /*09d0*/  @!P6 LDG.E.U16 R80, [R2.64+0x540] ;  /* 0x000540040250e981 */ /* 0x000ea8000c1e1500 */
[----:B------:R-:W3:Y:S04]  /*09e0*/  @!P4 LDG.E.U16 R73, [R2.64+0x4c0] ;  /* 0x0004c0040249c981 */ /* 0x000ee8000c1e1500 */
[----:B------:R-:W4:Y:S04]  /*09f0*/  @!P4 LDG.E.U16 R75, [R4.64+0x4c0] ;  /* 0x0004c004044bc981 */ /* 0x000f28000c1e1500 */
[----:B------:R-:W4:Y:S01]  /*0a00*/  @!P2 LDG.E.U16 R82, [R2.64+0x580] ;  /* 0x000580040252a981 */ /* 0x000f22000c1e1500 */
[----:B------:R-:W-:Y:S01]  /*0a10*/  IMAD.MOV.U32 R61, RZ, RZ, RZ ;  /* 0x000000ffff3d7224 */ /* 0x000fe200078e00ff */
[----:B------:R-:W-:-:S02]  /*0a20*/  @!P0 HADD2.F32 R64, -RZ, R63.H0_H0 ;  /* 0x2000003fff408230 */ /* 0x000fc40000004100 */
[----:B------:R-:W4:Y:S01]  /*0a30*/  @!P6 LDG.E.U16 R81, [R4.64+0x540] ;  /* 0x000540040451e981 */ /* 0x000f22000c1e1500 */
[----:B------:R-:W-:Y:S01]  /*0a40*/  @!P0 HADD2.F32 R61, -RZ, R65.H0_H0 ;  /* 0x20000041ff3d8230 */ /* 0x000fe20000004100 */
[----:B------:R-:W-:Y:S01]  /*0a50*/  ISETP.GE.AND P0, PT, R66, R59, PT ;  /* 0x0000003b4200720c */ /* 0x000fe20003f06270 */
[----:B------:R-:W-:Y:S01]  /*0a60*/  IMAD.MOV.U32 R63, RZ, RZ, RZ ;  /* 0x000000ffff3f7224 */ /* 0x000fe200078e00ff */
[----:B------:R-:W4:Y:S01]  /*0a70*/  @!P5 LDG.E.U16 R77, [R2.64+0x500] ;  /* 0x00050004024dd981 */ /* 0x000f22000c1e1500 */
[----:B------:R-:W-:-:S03]  /*0a80*/  @!P1 HADD2.F32 R68, -RZ, R67.H0_H0 ;  /* 0x20000043ff449230 */ /* 0x000fc60000004100 */
[----:B------:R-:W4:Y:S01]  /*0a90*/  @!P5 LDG.E.U16 R79, [R4.64+0x500] ;  /* 0x00050004044fd981 */ /* 0x000f22000c1e1500 */
[----:B------:R-:W-:Y:S01]  /*0aa0*/  @!P1 HADD2.F32 R63, -RZ, R69.H0_H0 ;  /* 0x20000045ff3f9230 */ /* 0x000fe20000004100 */
[----:B------:R-:W-:Y:S02]  /*0ab0*/  ISETP.GE.AND P1, PT, R70, R59, PT ;  /* 0x0000003b4600720c */ /* 0x000fe40003f26270 */
[----:B------:R-:W4:Y:S04]  /*0ac0*/  @!P2 LDG.E.U16 R83, [R4.64+0x580] ;  /* 0x000580040453a981 */ /* 0x000f28000c1e1500 */
[----:B------:R-:W4:Y:S04]  /*0ad0*/  @!P0 LDG.E.U16 R85, [R2.64+0x5c0] ;  /* 0x0005c00402558981 */ /* 0x000f28000c1e1500 */
[----:B------:R-:W4:Y:S04]  /*0ae0*/  @!P0 LDG.E.U16 R87, [R4.64+0x5c0] ;  /* 0x0005c00404578981 */ /* 0x000f28000c1e1500 */
[----:B------:R-:W4:Y:S04]  /*0af0*/  @!P1 LDG.E.U16 R91, [R2.64+0x600] ;  /* 0x00060004025b9981 */ /* 0x000f28000c1e1500 */
[----:B------:R-:W4:Y:S01]  /*0b00*/  @!P1 LDG.E.U16 R95, [R4.64+0x600] ;  /* 0x00060004045f9981 */ /* 0x000f22000c1e1500 */
[----:B------:R-:W-:-:S02]  /*0b10*/  IMAD.MOV.U32 R67, RZ, RZ, RZ ;  /* 0x000000ffff437224 */ /* 0x000fc400078e00ff */
[----:B------:R-:W-:Y:S01]  /*0b20*/  IMAD.MOV.U32 R72, RZ, RZ, RZ ;  /* 0x000000ffff487224 */ /* 0x000fe200078e00ff */
[----:B------:R-:W-:Y:S01]  /*0b30*/  @!P3 HADD2.F32 R67, -RZ, R71.H0_H0 ;  /* 0x20000047ff43b230 */ /* 0x000fe20000004100 */
[----:B------:R-:W-:Y:S02]  /*0b40*/  IMAD.MOV.U32 R71, RZ, RZ, RZ ;  /* 0x000000ffff477224 */ /* 0x000fe400078e00ff */
[----:B------:R-:W-:Y:S02]  /*0b50*/  IMAD.MOV.U32 R65, RZ, RZ, RZ ;  /* 0x000000ffff417224 */ /* 0x000fe400078e00ff */
[----:B------:R-:W-:Y:S01]  /*0b60*/  IMAD.MOV.U32 R78, RZ, RZ, RZ ;  /* 0x000000ffff4e7224 */ /* 0x000fe200078e00ff */
[----:B------:R-:W-:Y:S01]  /*0b70*/  LOP3.LUT R86, R24, 0x360, RZ, 0xfc, !PT ;  /* 0x0000036018567812 */ /* 0x000fe200078efcff */
[----:B------:R-:W-:Y:S01]  /*0b80*/  IMAD.MOV.U32 R74, RZ, RZ, RZ ;  /* 0x000000ffff4a7224 */ /* 0x000fe200078e00ff */
[----:B------:R-:W-:Y:S01]  /*0b90*/  @!P3 HADD2.F32 R74, -RZ, R76.H0_H0 ;  /* 0x2000004cff4ab230 */ /* 0x000fe20000004100 */
[----:B------:R-:W-:-:S02]  /*0ba0*/  IMAD.MOV.U32 R69, RZ, RZ, RZ ;  /* 0x000000ffff457224 */ /* 0x000fc400078e00ff */
[----:B------:R-:W-:Y:S01]  /*0bb0*/  IMAD.MOV.U32 R76, RZ, RZ, RZ ;  /* 0x000000ffff4c7224 */ /* 0x000fe200078e00ff */
[C---:B------:R-:W-:Y:S02]  /*0bc0*/  LOP3.LUT R90, R24.reuse, 0x380, RZ, 0xfc, !PT ;  /* 0x00000380185a7812 */ /* 0x040fe400078efcff */
        /* <DEDUP_REMOVED lines=8> */
[----:B--2---:R-:W-:Y:S01]  /*0c50*/  @!P6 HADD2.F32 R71, -RZ, R80.H0_H0 ;  /* 0x20000050ff47e230 */ /* 0x004fe20000004100 */
[----:B------:R-:W-:Y:S01]  /*0c60*/  LOP3.LUT R80, R24, 0x320, RZ, 0xfc, !PT ;  /* 0x0000032018507812 */ /* 0x000fe200078efcff */
[----:B---3--:R-:W-:Y:S01]  /*0c70*/  @!P4 HADD2.F32 R72, -RZ, R73.H0_H0 ;  /* 0x20000049ff48c230 */ /* 0x008fe20000004100 */
[----:B------:R-:W-:Y:S01]  /*0c80*/  IMAD.MOV.U32 R73, RZ, RZ, RZ ;  /* 0x000000ffff497224 */ /* 0x000fe200078e00ff */
[----:B----4-:R-:W-:Y:S01]  /*0c90*/  @!P4 HADD2.F32 R65, -RZ, R75.H0_H0 ;  /* 0x2000004bff41c230 */ /* 0x010fe20000004100 */
[----:B------:R-:W-:Y:S01]  /*0ca0*/  ISETP.GE.AND P4, PT, R80, R59, PT ;  /* 0x0000003b5000720c */ /* 0x000fe20003f86270 */
[----:B------:R-:W-:Y:S01]  /*0cb0*/  @!P2 HADD2.F32 R73, -RZ, R82.H0_H0 ;  /* 0x20000052ff49a230 */ /* 0x000fe20000004100 */
[----:B------:R-:W-:Y:S01]  /*0cc0*/  LOP3.LUT R82, R24, 0x340, RZ, 0xfc, !PT ;  /* 0x0000034018527812 */ /* 0x000fe200078efcff */
[----:B------:R-:W-:-:S03]  /*0cd0*/  @!P6 HADD2.F32 R78, -RZ, R81.H0_H0 ;  /* 0x20000051ff4ee230 */ /* 0x000fc60000004100 */
[----:B------:R-:W-:Y:S01]  /*0ce0*/  ISETP.GE.AND P6, PT, R82, R59, PT ;  /* 0x0000003b5200720c */ /* 0x000fe20003fc6270 */
[----:B------:R-:W-:-:S06]  /*0cf0*/  @!P5 HADD2.F32 R69, -RZ, R77.H0_H0 ;  /* 0x2000004dff45d230 */ /* 0x000fcc0000004100 */
[----:B------:R0:W2:Y:S01]  /*0d00*/  @!P4 LDG.E.U16 R103, [R2.64+0x640] ;  /* 0x000640040267c981 */ /* 0x0000a2000c1e1500 */
[----:B------:R-:W-:Y:S01]  /*0d10*/  @!P5 HADD2.F32 R76, -RZ, R79.H0_H0 ;  /* 0x2000004fff4cd230 */ /* 0x000fe20000004100 */
[-C--:B------:R-:W-:Y:S01]  /*0d20*/  ISETP.GE.AND P5, PT, R86, R59.reuse, PT ;  /* 0x0000003b5600720c */ /* 0x080fe20003fa6270 */
[----:B------:R-:W-:Y:S01]  /*0d30*/  @!P2 HADD2.F32 R84, -RZ, R83.H0_H0 ;  /* 0x20000053ff54a230 */ /* 0x000fe20000004100 */
[-C--:B------:R-:W-:Y:S02]  /*0d40*/  ISETP.GE.AND P2, PT, R92, R59.reuse, PT ;  /* 0x0000003b5c00720c */ /* 0x080fe40003f46270 */
[----:B------:R0:W3:Y:S01]  /*0d50*/  @!P6 LDG.E.U16 R93, [R2.64+0x680] ;  /* 0x00068004025de981 */ /* 0x0000e2000c1e1500 */
[----:B------:R-:W-:Y:S01]  /*0d60*/  IMAD.MOV.U32 R75, RZ, RZ, RZ ;  /* 0x000000ffff4b7224 */ /* 0x000fe200078e00ff */
[----:B------:R-:W-:Y:S01]  /*0d70*/  @!P0 HADD2.F32 R75, -RZ, R85.H0_H0 ;  /* 0x20000055ff4b8230 */ /* 0x000fe20000004100 */
[----:B------:R-:W-:Y:S01]  /*0d80*/  IMAD.MOV.U32 R77, RZ, RZ, RZ ;  /* 0x000000ffff4d7224 */ /* 0x000fe200078e00ff */
[----:B------:R1:W4:Y:S01]  /*0d90*/  @!P4 LDG.E.U16 R97, [R4.64+0x640] ;  /* 0x000640040461c981 */ /* 0x000322000c1e1500 */
[----:B------:R-:W-:Y:S01]  /*0da0*/  @!P0 HADD2.F32 R88, -RZ, R87.H0_H0 ;  /* 0x20000057ff588230 */ /* 0x000fe20000004100 */
[----:B------:R-:W-:-:S03]  /*0db0*/  ISETP.GE.AND P0, PT, R94, R59, PT ;  /* 0x0000003b5e00720c */ /* 0x000fc60003f06270 */
[----:B------:R0:W4:Y:S01]  /*0dc0*/  @!P5 LDG.E.U16 R89, [R2.64+0x6c0] ;  /* 0x0006c0040259d981 */ /* 0x000122000c1e1500 */
[----:B------:R-:W-:Y:S01]  /*0dd0*/  @!P1 HADD2.F32 R77, -RZ, R91.H0_H0 ;  /* 0x2000005bff4d9230 */ /* 0x000fe20000004100 */
[----:B------:R-:W-:Y:S02]  /*0de0*/  FADD.FTZ R104, RZ, R15 ;  /* 0x0000000fff687221 */ /* 0x000fe40000010000 */
[----:B------:R1:W5:Y:S01]  /*0df0*/  @!P6 LDG.E.U16 R85, [R4.64+0x680] ;  /* 0x000680040455e981 */ /* 0x000362000c1e1500 */
[----:B------:R-:W-:Y:S01]  /*0e00*/  @!P1 HADD2.F32 R96, -RZ, R95.H0_H0 ;  /* 0x2000005fff609230 */ /* 0x000fe20000004100 */
[----:B------:R-:W-:Y:S02]  /*0e10*/  ISETP.GE.AND P1, PT, R98, R59, PT ;  /* 0x0000003b6200720c */ /* 0x000fe40003f26270 */
        /* <DEDUP_REMOVED lines=34> */
[----:B--2---:R-:W-:-:S05]  /*1040*/  @!P4 HADD2.F32 R4, -RZ, R103.H0_H0 ;  /* 0x20000067ff04c230 */ /* 0x004fca0000004100 */
[----:B------:R-:W-:Y:S01]  /*1050*/  FADD.FTZ R2, R3, R4 ;  /* 0x0000000403027221 */ /* 0x000fe20000010000 */
[----:B---3--:R-:W-:Y:S01]  /*1060*/  @!P6 HADD2.F32 R5, -RZ, R93.H0_H0 ;  /* 0x2000005dff05e230 */ /* 0x008fe20000004100 */
[----:B------:R-:W-:Y:S01]  /*1070*/  IMAD.MOV.U32 R93, RZ, RZ, RZ ;  /* 0x000000ffff5d7224 */ /* 0x000fe200078e00ff */
[----:B------:R-:W-:-:S03]  /*1080*/  @!P3 HADD2.F32 R93, -RZ, R100.H0_H0 ;  /* 0x20000064ff5db230 */ /* 0x000fc60000004100 */
[----:B------:R-:W-:Y:S01]  /*1090*/  FADD.FTZ R2, R2, R5 ;  /* 0x0000000502027221 */ /* 0x000fe20000010000 */
[----:B----4-:R-:W-:Y:S01]  /*10a0*/  @!P5 HADD2.F32 R101, -RZ, R89.H0_H0 ;  /* 0x20000059ff65d230 */ /* 0x010fe20000004100 */
[----:B------:R-:W-:-:S04]  /*10b0*/  IMAD.MOV.U32 R89, RZ, RZ, RZ ;  /* 0x000000ffff597224 */ /* 0x000fc800078e00ff */
[----:B------:R-:W-:Y:S01]  /*10c0*/  FADD.FTZ R2, R2, R101 ;  /* 0x0000006502027221 */ /* 0x000fe20000010000 */
[----:B------:R-:W-:-:S03]  /*10d0*/  @!P2 HADD2.F32 R89, -RZ, R95.H0_H0 ;  /* 0x2000005fff59a230 */ /* 0x000fc60000004100 */
[----:B------:R-:W-:Y:S02]  /*10e0*/  FADD.FTZ R2, R2, R93 ;  /* 0x0000005d02027221 */ /* 0x000fe40000010000 */
[----:B------:R-:W-:Y:S01]  /*10f0*/  IMAD.MOV.U32 R100, RZ, RZ, RZ ;  /* 0x000000ffff647224 */ /* 0x000fe200078e00ff */
[----:B------:R-:W-:Y:S01]  /*1100*/  @!P0 HADD2.F32 R100, -RZ, R91.H0_H0 ;  /* 0x2000005bff648230 */ /* 0x000fe20000004100 */
[----:B------:R-:W-:Y:S02]  /*1110*/  FADD.FTZ R3, R2, R89 ;  /* 0x0000005902037221 */ /* 0x000fe40000010000 */
[----:B------:R-:W-:Y:S02]  /*1120*/  IMAD.MOV.U32 R95, RZ, RZ, RZ ;  /* 0x000000ffff5f7224 */ /* 0x000fe400078e00ff */
[----:B------:R-:W-:Y:S01]  /*1130*/  FADD.FTZ R2, R3, R100 ;  /* 0x0000006403027221 */ /* 0x000fe20000010000 */
[----:B------:R-:W-:-:S05]  /*1140*/  @!P1 HADD2.F32 R95, -RZ, R99.H0_H0 ;  /* 0x20000063ff5f9230 */ /* 0x000fca0000004100 */
[----:B------:R-:W-:-:S05]  /*1150*/  FADD.FTZ R2, R2, R95 ;  /* 0x0000005f02027221 */ /* 0x000fca0000010000 */
[----:B------:R-:W0:Y:S02]  /*1160*/  SHFL.BFLY PT, R3, R2, 0x10, 0x1f ;  /* 0x0e001f0002037f89 */ /* 0x000e2400000e0000 */
[----:B0-----:R-:W-:-:S05]  /*1170*/  FADD.FTZ R3, R2, R3 ;  /* 0x0000000302037221 */ /* 0x001fca0000010000 */
[----:B------:R-:W0:Y:S02]  /*1180*/  SHFL.BFLY PT, R104, R3, 0x8, 0x1f ;  /* 0x0d001f0003687f89 */ /* 0x000e2400000e0000 */
[----:B0-----:R-:W-:-:S05]  /*1190*/  FADD.FTZ R99, R3, R104 ;  /* 0x0000006803637221 */ /* 0x001fca0000010000 */
[----:B------:R-:W0:Y:S01]  /*11a0*/  SHFL.BFLY PT, R104, R99, 0x4, 0x1f ;  /* 0x0c801f0063687f89 */ /* 0x000e2200000e0000 */
[----:B------:R-:W-:Y:S01]  /*11b0*/  IMAD.MOV.U32 R91, RZ, RZ, RZ ;  /* 0x000000ffff5b7224 */ /* 0x000fe200078e00ff */
[----:B------:R-:W-:Y:S01]  /*11c0*/  @!P4 HADD2.F32 R91, -RZ, R97.H0_H0 ;  /* 0x20000061ff5bc230 */ /* 0x000fe20000004100 */
        /* <DEDUP_REMOVED lines=8> */
[----:B-----5:R-:W-:Y:S01]  /*1250*/  @!P6 HADD2.F32 R104, -RZ, R85.H0_H0 ;  /* 0x20000055ff68e230 */ /* 0x020fe20000004100 */
[----:B------:R-:W-:Y:S01]  /*1260*/  ISETP.GE.AND P4, PT, R24, c[0x0][0x180], PT ;  /* 0x0000600018007a0c */ /* 0x000fe20003f86270 */
[----:B------:R-:W-:Y:S01]  /*1270*/  @!P5 HADD2.F32 R102, -RZ, R87.H0_H0 ;  /* 0x20000057ff66d230 */ /* 0x000fe20000004100 */
[----:B------:R-:W-:Y:S01]  /*1280*/  ISETP.GE.AND P5, PT, R20, c[0x0][0x180], PT ;  /* 0x0000600014007a0c */ /* 0x000fe20003fa6270 */
[----:B------:R-:W-:Y:S01]  /*1290*/  IMAD.MOV.U32 R85, RZ, RZ, RZ ;  /* 0x000000ffff557224 */ /* 0x000fe200078e00ff */
[----:B------:R-:W-:Y:S01]  /*12a0*/  ISETP.GE.AND P6, PT, R13, c[0x0][0x180], PT ;  /* 0x000060000d007a0c */ /* 0x000fe20003fc6270 */
[----:B------:R-:W-:Y:S01]  /*12b0*/  @!P0 HADD2.F32 R85, -RZ, R59.H0_H0 ;  /* 0x2000003bff558230 */ /* 0x000fe20000004100 */
[----:B-1----:R-:W-:Y:S01]  /*12c0*/  FADD.FTZ R59, R105, R2 ;  /* 0x00000002693b7221 */ /* 0x002fe20000010000 */
[----:B------:R-:W-:Y:S01]  /*12d0*/  ISETP.GE.AND P0, PT, R14, c[0x0][0x180], PT ;  /* 0x000060000e007a0c */ /* 0x000fe20003f06270 */
[----:B------:R-:W-:Y:S01]  /*12e0*/  IMAD.MOV.U32 R106, RZ, RZ, RZ ;  /* 0x000000ffff6a7224 */ /* 0x000fe200078e00ff */
[----:B------:R-:W-:Y:S01]  /*12f0*/  @!P3 HADD2.F32 R106, -RZ, R79.H0_H0 ;  /* 0x2000004fff6ab230 */ /* 0x000fe20000004100 */
[----:B------:R-:W-:Y:S01]  /*1300*/  SHF.R.S32.HI R3, RZ, 0x1f, R0 ;  /* 0x0000001fff037819 */ /* 0x000fe20000011400 */
[----:B------:R-:W-:Y:S01]  /*1310*/  IMAD.MOV.U32 R24, RZ, RZ, RZ ;  /* 0x000000ffff187224 */ /* 0x000fe200078e00ff */
[C---:B------:R-:W-:Y:S01]  /*1320*/  LEA R2, P3, R0.reuse, c[0x0][0x160], 0x1 ;  /* 0x0000580000027a11 */ /* 0x040fe200078608ff */
[C---:B------:R-:W-:Y:S01]  /*1330*/  @!P4 FFMA.FTZ R16, -R59.reuse, R16, R15 ;  /* 0x000000103b10c223 */ /* 0x040fe2000001010f */
[----:B------:R-:W-:Y:S01]  /*1340*/  @!P2 HADD2.F32 R24, -RZ, R81.H0_H0 ;  /* 0x20000051ff18a230 */ /* 0x000fe20000004100 */
[C---:B------:R-:W-:Y:S01]  /*1350*/  @!P5 FFMA.FTZ R10, -R59.reuse, R10, R11 ;  /* 0x0000000a3b0ad223 */ /* 0x040fe2000001010b */
[----:B------:R-:W-:Y:S01]  /*1360*/  LEA.HI.X R3, R0, c[0x0][0x164], R3, 0x1, P3 ;  /* 0x0000590000037a11 */ /* 0x000fe200018f0c03 */
[C---:B------:R-:W-:Y:S01]  /*1370*/  @!P6 FFMA.FTZ R17, -R59.reuse, R17, R18 ;  /* 0x000000113b11e223 */ /* 0x040fe20000010112 */
[----:B------:R-:W-:Y:S01]  /*1380*/  @!P4 F2FP.PACK_AB R16, RZ, R16 ;  /* 0x00000010ff10c23e */ /* 0x000fe200000000ff */
[----:B------:R-:W-:Y:S01]  /*1390*/  IMAD.MOV.U32 R20, RZ, RZ, RZ ;  /* 0x000000ffff147224 */ /* 0x000fe200078e00ff */
[----:B------:R-:W-:Y:S01]  /*13a0*/  @!P5 F2FP.PACK_AB R10, RZ, R10 ;  /* 0x0000000aff0ad23e */ /* 0x000fe200000000ff */
[----:B------:R-:W-:Y:S01]  /*13b0*/  @!P1 HADD2.F32 R20, -RZ, R83.H0_H0 ;  /* 0x20000053ff149230 */ /* 0x000fe20000004100 */
[----:B------:R-:W-:Y:S01]  /*13c0*/  @!P6 F2FP.PACK_AB R17, RZ, R17 ;  /* 0x00000011ff11e23e */ /* 0x000fe200000000ff */
[----:B------:R1:W-:Y:S01]  /*13d0*/  @!P4 STG.E.U16 [R2.64], R16 ;  /* 0x000000100200c986 */ /* 0x0003e2000c101504 */
[----:B------:R-:W-:Y:S01]  /*13e0*/  ISETP.GE.AND P1, PT, R6, c[0x0][0x180], PT ;  /* 0x0000600006007a0c */ /* 0x000fe20003f26270 */
[----:B------:R-:W-:Y:S01]  /*13f0*/  @!P0 FFMA.FTZ R21, -R59, R21, R22 ;  /* 0x000000153b158223 */ /* 0x000fe20000010116 */
[----:B------:R-:W-:Y:S01]  /*1400*/  ISETP.GE.AND P2, PT, R7, c[0x0][0x180], PT ;  /* 0x0000600007007a0c */ /* 0x000fe20003f46270 */
[----:B------:R1:W-:Y:S01]  /*1410*/  @!P5 STG.E.U16 [R2.64+0x40], R10 ;  /* 0x0000400a0200d986 */ /* 0x0003e2000c101504 */
[----:B------:R-:W-:-:S02]  /*1420*/  ISETP.GE.AND P3, PT, R8, c[0x0][0x180], PT ;  /* 0x0000600008007a0c */ /* 0x000fc40003f66270 */
[----:B------:R-:W-:Y:S01]  /*1430*/  ISETP.GE.AND P4, PT, R9, c[0x0][0x180], PT ;  /* 0x0000600009007a0c */ /* 0x000fe20003f86270 */
[----:B------:R1:W-:Y:S01]  /*1440*/  @!P6 STG.E.U16 [R2.64+0x80], R17 ;  /* 0x000080110200e986 */ /* 0x0003e2000c101504 */
[----:B------:R-:W-:Y:S02]  /*1450*/  ISETP.GE.AND P5, PT, R12, c[0x0][0x180], PT ;  /* 0x000060000c007a0c */ /* 0x000fe40003fa6270 */
[----:B------:R-:W-:Y:S02]  /*1460*/  ISETP.GE.AND P6, PT, R19, c[0x0][0x180], PT ;  /* 0x0000600013007a0c */ /* 0x000fe40003fc6270 */
[----:B------:R-:W-:Y:S01]  /*1470*/  @!P0 F2FP.PACK_AB R21, RZ, R21 ;  /* 0x00000015ff15823e */ /* 0x000fe200000000ff */
[C---:B------:R-:W-:Y:S02]  /*1480*/  @!P1 FFMA.FTZ R28, -R59.reuse, R28, R29 ;  /* 0x0000001c3b1c9223 */ /* 0x040fe4000001011d */
[----:B------:R-:W-:Y:S02]  /*1490*/  @!P2 FFMA.FTZ R26, -R59, R26, R27 ;  /* 0x0000001a3b1aa223 */ /* 0x000fe4000001011b */
[----:B------:R1:W-:Y:S01]  /*14a0*/  @!P0 STG.E.U16 [R2.64+0xc0], R21 ;  /* 0x0000c01502008986 */ /* 0x0003e2000c101504 */
[----:B------:R-:W-:Y:S01]  /*14b0*/  ISETP.GE.AND P0, PT, R23, c[0x0][0x180], PT ;  /* 0x0000600017007a0c */ /* 0x000fe20003f06270 */
[C---:B------:R-:W-:Y:S01]  /*14c0*/  @!P3 FFMA.FTZ R34, -R59.reuse, R34, R25 ;  /* 0x000000223b22b223 */ /* 0x040fe20000010119 */
[----:B------:R-:W-:Y:S01]  /*14d0*/  @!P1 F2FP.PACK_AB R28, RZ, R28 ;  /* 0x0000001cff1c923e */ /* 0x000fe200000000ff */
[C---:B------:R-:W-:Y:S01]  /*14e0*/  @!P4 FFMA.FTZ R31, -R59.reuse, R31, R32 ;  /* 0x0000001f3b1fc223 */ /* 0x040fe20000010120 */
[----:B------:R-:W-:Y:S01]  /*14f0*/  @!P2 F2FP.PACK_AB R26, RZ, R26 ;  /* 0x0000001aff1aa23e */ /* 0x000fe200000000ff */
[C---:B------:R-:W-:Y:S01]  /*1500*/  @!P5 FFMA.FTZ R36, -R59.reuse, R36, R39 ;  /* 0x000000243b24d223 */ /* 0x040fe20000010127 */
[----:B------:R-:W-:Y:S01]  /*1510*/  @!P3 F2FP.PACK_AB R34, RZ, R34 ;  /* 0x00000022ff22b23e */ /* 0x000fe200000000ff */
[----:B------:R-:W-:Y:S01]  /*1520*/  @!P6 FFMA.FTZ R40, -R59, R40, R41 ;  /* 0x000000283b28e223 */ /* 0x000fe20000010129 */
[----:B------:R-:W-:Y:S01]  /*1530*/  @!P4 F2FP.PACK_AB R31, RZ, R31 ;  /* 0x0000001fff1fc23e */ /* 0x000fe200000000ff */
[----:B------:R1:W-:Y:S01]  /*1540*/  @!P1 STG.E.U16 [R2.64+0x100], R28 ;  /* 0x0001001c02009986 */ /* 0x0003e2000c101504 */
[----:B------:R-:W-:-:S02]  /*1550*/  @!P5 F2FP.PACK_AB R36, RZ, R36 ;  /* 0x00000024ff24d23e */ /* 0x000fc400000000ff */
[----:B------:R-:W-:Y:S01]  /*1560*/  @!P6 F2FP.PACK_AB R40, RZ, R40 ;  /* 0x00000028ff28e23e */ /* 0x000fe200000000ff */
[----:B------:R1:W-:Y:S01]  /*1570*/  @!P2 STG.E.U16 [R2.64+0x140], R26 ;  /* 0x0001401a0200a986 */ /* 0x0003e2000c101504 */
[----:B------:R-:W-:Y:S01]  /*1580*/  ISETP.GE.AND P1, PT, R30, c[0x0][0x180], PT ;  /* 0x000060001e007a0c */ /* 0x000fe20003f26270 */
[----:B------:R-:W-:Y:S01]  /*1590*/  @!P0 FFMA.FTZ R43, -R59, R43, R44 ;  /* 0x0000002b3b2b8223 */ /* 0x000fe2000001012c */
[----:B------:R-:W-:Y:S01]  /*15a0*/  ISETP.GE.AND P2, PT, R33, c[0x0][0x180], PT ;  /* 0x0000600021007a0c */ /* 0x000fe20003f46270 */
[----:B------:R1:W-:Y:S01]  /*15b0*/  @!P3 STG.E.U16 [R2.64+0x180], R34 ;  /* 0x000180220200b986 */ /* 0x0003e2000c101504 */
[----:B------:R-:W-:Y:S02]  /*15c0*/  ISETP.GE.AND P3, PT, R35, c[0x0][0x180], PT ;  /* 0x0000600023007a0c */ /* 0x000fe40003f66270 */
[----:B------:R-:W-:Y:S01]  /*15d0*/  @!P0 F2FP.PACK_AB R43, RZ, R43 ;  /* 0x0000002bff2b823e */ /* 0x000fe200000000ff */
        /* <DEDUP_REMOVED lines=87> */
.L_x_4294:
        /* <DEDUP_REMOVED lines=11> */
.L_x_10931:


//--------------------- .text._ZN43_GLOBAL__N__9ae7fba5_10_SoftMax_cu_9f978f6321softmax_warp_backwardIN3c104HalfES2_fLi9ELb0ELb0EEEvPT0_PKT_S7_iiiPKb --------------------------
	.section	.text._ZN43_GLOBAL__N__9ae7fba5_10_SoftMax_cu_9f978f6321softmax_warp_backwardIN3c104HalfES2_fLi9ELb0ELb0EEEvPT0_PKT_S7_iiiPKb,"ax",@progbits
	.sectioninfo	@"SHI_REGISTERS=56"
	.align	128
.text._ZN43_GLOBAL__N__9ae7fba5_10_SoftMax_cu_9f978f6321softmax_warp_backwardIN3c104HalfES2_fLi9ELb0ELb0EEEvPT0_PKT_S7_iiiPKb:
        .type           _ZN43_GLOBAL__N__9ae7fba5_10_SoftMax_cu_9f978f6321softmax_warp_backwardIN3c104HalfES2_fLi9ELb0ELb0EEEvPT0_PKT_S7_iiiPKb,@function
        .size           _ZN43_GLOBAL__N__9ae7fba5_10_SoftMax_cu_9f978f6321softmax_warp_backwardIN3c104HalfES2_fLi9ELb0ELb0EEEvPT0_PKT_S7_iiiPKb,(.L_x_10932 - _ZN43_GLOBAL__N__9ae7fba5_10_SoftMax_cu_9f978f6321softmax_warp_backwardIN3c104HalfES2_fLi9ELb0ELb0EEEvPT0_PKT_S7_iiiPKb)
        .other          _ZN43_GLOBAL__N__9ae7fba5_10_SoftMax_cu_9f978f6321softmax_warp_backwardIN3c104HalfES2_fLi9ELb0ELb0EEEvPT0_PKT_S7_iiiPKb,@"STO_CUDA_ENTRY STV_DEFAULT"
_ZN43_GLOBAL__N__9ae7fba5_10_SoftMax_cu_9f978f6321softmax_warp_backwardIN3c104HalfES2_fLi9ELb0ELb0EEEvPT0_PKT_S7_iiiPKb:
        /* <DEDUP_REMOVED lines=26> */
[----:B------:R-:W-:Y:S02]  /*01a0*/  LOP3.LUT R37, R41, 0x60, RZ, 0xfc, !PT ;  /* 0x0000006029257812 */ /* 0x000fe400078efcff */
[-C--:B------:R-:W-:Y:S02]  /*01b0*/  ISETP.GE.AND P6, PT, R35, R0.reuse, PT ;  /* 0x000000002300720c */ /* 0x080fe40003fc6270 */
[----:B------:R-:W-:Y:S02]  /*01c0*/  ISETP.GE.AND P1, PT, R34, R0, PT ;  /* 0x000000002200720c */ /* 0x000fe40003f26270 */
[----:B------:R-:W-:-:S02]  /*01d0*/  LOP3.LUT R38, R41, 0x40, RZ, 0xfc, !PT ;  /* 0x0000004029267812 */ /* 0x000fc400078efcff */
[-C--:B------:R-:W-:Y:S01]  /*01e0*/  ISETP.GE.AND P4, PT, R37, R0.reuse, PT ;  /* 0x000000002500720c */ /* 0x080fe20003f86270 */
[----:B------:R-:W4:Y:S01]  /*01f0*/  @!P5 LDG.E.U16 R9, [R28.64+0x100] ;  /* 0x000100041c09d981 */ /* 0x000f22000c1e1500 */
[----:B------:R-:W-:Y:S02]  /*0200*/  ISETP.GE.AND P3, PT, R38, R0, PT ;  /* 0x000000002600720c */ /* 0x000fe40003f66270 */
[----:B------:R-:W-:-:S03]  /*0210*/  LOP3.LUT R31, R41, 0xe0, RZ, 0xfc, !PT ;  /* 0x000000e0291f7812 */ /* 0x000fc600078efcff */
[----:B------:R-:W4:Y:S01]  /*0220*/  @!P6 LDG.E.U16 R10, [R52.64+0x140] ;  /* 0x00014004340ae981 */ /* 0x000f22000c1e1500 */
[----:B------:R-:W-:-:S03]  /*0230*/  LOP3.LUT R25, R41, 0x100, RZ, 0xfc, !PT ;  /* 0x0000010029197812 */ /* 0x000fc600078efcff */
[----:B------:R-:W4:Y:S04]  /*0240*/  @!P6 LDG.E.U16 R11, [R28.64+0x140] ;  /* 0x000140041c0be981 */ /* 0x000f28000c1e1500 */
[----:B------:R-:W4:Y:S01]  /*0250*/  @!P1 LDG.E.U16 R12, [R52.64+0x180] ;  /* 0x00018004340c9981 */ /* 0x000f22000c1e1500 */
[----:B------:R-:W-:Y:S01]  /*0260*/  IMAD.MOV.U32 R30, RZ, RZ, RZ ;  /* 0x000000ffff1e7224 */ /* 0x000fe200078e00ff */
[----:B------:R-:W-:Y:S02]  /*0270*/  CS2R R26, SRZ ;  /* 0x00000000001a7805 */ /* 0x000fe4000001ff00 */
[----:B------:R-:W4:Y:S04]  /*0280*/  @!P4 LDG.E.U16 R6, [R52.64+0xc0] ;  /* 0x0000c0043406c981 */ /* 0x000f28000c1e1500 */
[----:B------:R-:W4:Y:S04]  /*0290*/  @!P4 LDG.E.U16 R7, [R28.64+0xc0] ;  /* 0x0000c0041c07c981 */ /* 0x000f28000c1e1500 */
[----:B------:R-:W4:Y:S04]  /*02a0*/  @!P3 LDG.E.U16 R13, [R52.64+0x80] ;  /* 0x00008004340db981 */ /* 0x000f28000c1e1500 */
[----:B------:R-:W4:Y:S04]  /*02b0*/  @!P3 LDG.E.U16 R5, [R28.64+0x80] ;  /* 0x000080041c05b981 */ /* 0x000f28000c1e1500 */
[----:B------:R-:W4:Y:S01]  /*02c0*/  @!P1 LDG.E.U16 R43, [R28.64+0x180] ;  /* 0x000180041c2b9981 */ /* 0x000f22000c1e1500 */
[----:B--2---:R-:W-:-:S03]  /*02d0*/  @!P0 HADD2.F32 R33, -RZ, R8.H0_H0 ;  /* 0x20000008ff218230 */ /* 0x004fc60000004100 */
[----:B------:R-:W2:Y:S01]  /*02e0*/  @!P5 LDG.E.U16 R8, [R52.64+0x100] ;  /* 0x000100043408d981 */ /* 0x000ea2000c1e1500 */
[----:B---3--:R-:W-:Y:S01]  /*02f0*/  @!P0 HADD2.F32 R32, -RZ, R2.H0_H0 ;  /* 0x20000002ff208230 */ /* 0x008fe20000004100 */
[-C--:B------:R-:W-:Y:S01]  /*0300*/  ISETP.GE.AND P0, PT, R31, R0.reuse, PT ;  /* 0x000000001f00720c */ /* 0x080fe20003f06270 */
[----:B----4-:R-:W-:Y:S02]  /*0310*/  @!P2 HADD2.F32 R30, -RZ, R3.H0_H0 ;  /* 0x20000003ff1ea230 */ /* 0x010fe40000004100 */
[----:B------:R-:W-:Y:S01]  /*0320*/  @!P2 HADD2.F32 R27, -RZ, R4.H0_H0 ;  /* 0x20000004ff1ba230 */ /* 0x000fe20000004100 */
[----:B------:R-:W-:-:S09]  /*0330*/  ISETP.GE.AND P2, PT, R25, R0, PT ;  /* 0x000000001900720c */ /* 0x000fd20003f46270 */
[----:B------:R-:W3:Y:S04]  /*0340*/  @!P0 LDG.E.U16 R44, [R28.64+0x1c0] ;  /* 0x0001c0041c2c8981 */ /* 0x000ee8000c1e1500 */
[----:B------:R-:W4:Y:S04]  /*0350*/  @!P0 LDG.E.U16 R4, [R52.64+0x1c0] ;  /* 0x0001c00434048981 */ /* 0x000f28000c1e1500 */
[----:B------:R-:W4:Y:S04]  /*0360*/  @!P2 LDG.E.U16 R2, [R52.64+0x200] ;  /* 0x000200043402a981 */ /* 0x000f28000c1e1500 */
[----:B------:R-:W4:Y:S01]  /*0370*/  @!P2 LDG.E.U16 R3, [R28.64+0x200] ;  /* 0x000200041c03a981 */ /* 0x000f22000c1e1500 */
[C---:B------:R-:W-:Y:S01]  /*0380*/  LOP3.LUT R16, R41.reuse, 0x120, RZ, 0xfc, !PT ;  /* 0x0000012029107812 */ /* 0x040fe200078efcff */
[----:B------:R-:W-:Y:S01]  /*0390*/  CS2R R22, SRZ ;  /* 0x0000000000167805 */ /* 0x000fe2000001ff00 */
[----:B------:R-:W-:Y:S01]  /*03a0*/  CS2R R18, SRZ ;  /* 0x0000000000127805 */ /* 0x000fe2000001ff00 */
[----:B------:R-:W-:Y:S01]  /*03b0*/  @!P5 HADD2.F32 R19, -RZ, R9.H0_H0 ;  /* 0x20000009ff13d230 */ /* 0x000fe20000004100 */
[----:B------:R-:W-:Y:S01]  /*03c0*/  LOP3.LUT R15, R41, 0x140, RZ, 0xfc, !PT ;  /* 0x00000140290f7812 */ /* 0x000fe200078efcff */
[----:B------:R-:W-:Y:S01]  /*03d0*/  CS2R R20, SRZ ;  /* 0x0000000000147805 */ /* 0x000fe2000001ff00 */
[----:B------:R-:W-:Y:S01]  /*03e0*/  IMAD.MOV.U32 R17, RZ, RZ, RZ ;  /* 0x000000ffff117224 */ /* 0x000fe200078e00ff */
[----:B------:R-:W-:-:S02]  /*03f0*/  @!P6 HADD2.F32 R20, -RZ, R10.H0_H0 ;  /* 0x2000000aff14e230 */ /* 0x000fc40000004100 */
[----:B------:R-:W-:Y:S01]  /*0400*/  @!P6 HADD2.F32 R17, -RZ, R11.H0_H0 ;  /* 0x2000000bff11e230 */ /* 0x000fe20000004100 */
[-C--:B------:R-:W-:Y:S01]  /*0410*/  ISETP.GE.AND P6, PT, R15, R0.reuse, PT ;  /* 0x000000000f00720c */ /* 0x080fe20003fc6270 */
[----:B------:R-:W-:Y:S01]  /*0420*/  @!P1 HADD2.F32 R18, -RZ, R12.H0_H0 ;  /* 0x2000000cff129230 */ /* 0x000fe20000004100 */
[C---:B------:R-:W-:Y:S01]  /*0430*/  LOP3.LUT R12, R41.reuse, 0x160, RZ, 0xfc, !PT ;  /* 0x00000160290c7812 */ /* 0x040fe200078efcff */
[----:B------:R-:W-:Y:S01]  /*0440*/  IMAD.MOV.U32 R24, RZ, RZ, RZ ;  /* 0x000000ffff187224 */ /* 0x000fe200078e00ff */
[C---:B------:R-:W-:Y:S01]  /*0450*/  LOP3.LUT R10, R41.reuse, 0x180, RZ, 0xfc, !PT ;  /* 0x00000180290a7812 */ /* 0x040fe200078efcff */
[----:B------:R-:W-:Y:S02]  /*0460*/  @!P4 HADD2.F32 R24, -RZ, R6.H0_H0 ;  /* 0x20000006ff18c230 */ /* 0x000fe40000004100 */
[----:B------:R-:W-:Y:S01]  /*0470*/  @!P4 HADD2.F32 R21, -RZ, R7.H0_H0 ;  /* 0x20000007ff15c230 */ /* 0x000fe20000004100 */
[-C--:B------:R-:W-:Y:S01]  /*0480*/  ISETP.GE.AND P4, PT, R12, R0.reuse, PT ;  /* 0x000000000c00720c */ /* 0x080fe20003f86270 */
[----:B------:R-:W-:Y:S01]  /*0490*/  @!P3 HADD2.F32 R26, -RZ, R13.H0_H0 ;  /* 0x2000000dff1ab230 */ /* 0x000fe20000004100 */
[----:B------:R-:W-:Y:S01]  /*04a0*/  IMAD.MOV.U32 R13, RZ, RZ, RZ ;  /* 0x000000ffff0d7224 */ /* 0x000fe200078e00ff */
[----:B------:R-:W-:Y:S01]  /*04b0*/  @!P3 HADD2.F32 R23, -RZ, R5.H0_H0 ;  /* 0x20000005ff17b230 */ /* 0x000fe20000004100 */
[----:B------:R-:W-:Y:S01]  /*04c0*/  ISETP.GE.AND P3, PT, R10, R0, PT ;  /* 0x000000000a00720c */ /* 0x000fe20003f66270 */
[----:B------:R-:W-:Y:S01]  /*04d0*/  IMAD.MOV.U32 R11, RZ, RZ, RZ ;  /* 0x000000ffff0b7224 */ /* 0x000fe200078e00ff */
[----:B------:R0:W4:Y:S01]  /*04e0*/  @!P6 LDG.E.U16 R51, [R28.64+0x280] ;  /* 0x000280041c33e981 */ /* 0x000122000c1e1500 */
[----:B------:R-:W-:Y:S01]  /*04f0*/  @!P1 HADD2.F32 R13, -RZ, R43.H0_H0 ;  /* 0x2000002bff0d9230 */ /* 0x000fe20000004100 */
[C---:B------:R-:W-:Y:S01]  /*0500*/  LOP3.LUT R7, R41.reuse, 0x1c0, RZ, 0xfc, !PT ;  /* 0x000001c029077812 */ /* 0x040fe200078efcff */
[----:B------:R-:W-:Y:S01]  /*0510*/  IMAD.MOV.U32 R14, RZ, RZ, RZ ;  /* 0x000000ffff0e7224 */ /* 0x000fe200078e00ff */
[----:B------:R-:W-:-:S03]  /*0520*/  LOP3.LUT R5, R41, 0x1e0, RZ, 0xfc, !PT ;  /* 0x000001e029057812 */ /* 0x000fc600078efcff */
[----:B------:R1:W4:Y:S01]  /*0530*/  @!P4 LDG.E.U16 R45, [R52.64+0x2c0] ;  /* 0x0002c004342dc981 */ /* 0x000322000c1e1500 */
[----:B------:R-:W-:Y:S02]  /*0540*/  IMAD.MOV.U32 R9, RZ, RZ, RZ ;  /* 0x000000ffff097224 */ /* 0x000fe400078e00ff */
[----:B------:R-:W-:Y:S01]  /*0550*/  IMAD.MOV.U32 R6, RZ, RZ, RZ ;  /* 0x000000ffff067224 */ /* 0x000fe200078e00ff */
[----:B------:R1:W4:Y:S01]  /*0560*/  @!P3 LDG.E.U16 R46, [R52.64+0x300] ;  /* 0x00030004342eb981 */ /* 0x000322000c1e1500 */
[----:B--2---:R-:W-:Y:S01]  /*0570*/  @!P5 HADD2.F32 R22, -RZ, R8.H0_H0 ;  /* 0x20000008ff16d230 */ /* 0x004fe20000004100 */
[----:B------:R-:W-:Y:S02]  /*0580*/  ISETP.GE.AND P5, PT, R16, R0, PT ;  /* 0x000000001000720c */ /* 0x000fe40003fa6270 */
[----:B------:R-:W-:-:S04]  /*0590*/  LOP3.LUT R8, R41, 0x1a0, RZ, 0xfc, !PT ;  /* 0x000001a029087812 */ /* 0x000fc800078efcff */
[----:B------:R-:W-:-:S07]  /*05a0*/  ISETP.GE.AND P1, PT, R8, R0, PT ;  /* 0x000000000800720c */ /* 0x000fce0003f26270 */
[----:B------:R1:W2:Y:S01]  /*05b0*/  @!P5 LDG.E.U16 R43, [R52.64+0x240] ;  /* 0x00024004342bd981 */ /* 0x0002a2000c1e1500 */
[----:B---3--:R-:W-:-:S03]  /*05c0*/  @!P0 HADD2.F32 R11, -RZ, R44.H0_H0 ;  /* 0x2000002cff0b8230 */ /* 0x008fc60000004100 */
[----:B------:R1:W3:Y:S01]  /*05d0*/  @!P6 LDG.E.U16 R44, [R52.64+0x280] ;  /* 0x00028004342ce981 */ /* 0x0002e2000c1e1500 */
[----:B----4-:R-:W-:Y:S01]  /*05e0*/  @!P0 HADD2.F32 R14, -RZ, R4.H0_H0 ;  /* 0x20000004ff0e8230 */ /* 0x010fe20000004100 */
[----:B------:R-:W-:Y:S02]  /*05f0*/  ISETP.GE.AND P0, PT, R7, R0, PT ;  /* 0x000000000700720c */ /* 0x000fe40003f06270 */
[----:B------:R1:W4:Y:S01]  /*0600*/  @!P1 LDG.E.U16 R47, [R52.64+0x340] ;  /* 0x00034004342f9981 */ /* 0x000322000c1e1500 */
[----:B------:R-:W-:-:S03]  /*0610*/  @!P2 HADD2.F32 R9, -RZ, R2.H0_H0 ;  /* 0x20000002ff09a230 */ /* 0x000fc60000004100 */
[----:B------:R0:W4:Y:S01]  /*0620*/  @!P5 LDG.E.U16 R50, [R28.64+0x240] ;  /* 0x000240041c32d981 */ /* 0x000122000c1e1500 */
[----:B------:R-:W-:Y:S01]  /*0630*/  @!P2 HADD2.F32 R6, -RZ, R3.H0_H0 ;  /* 0x20000003ff06a230 */ /* 0x000fe20000004100 */
[----:B------:R-:W-:Y:S02]  /*0640*/  ISETP.GE.AND P2, PT, R5, R0, PT ;  /* 0x000000000500720c */ /* 0x000fe40003f46270 */
[----:B------:R0:W5:Y:S04]  /*0650*/  @!P4 LDG.E.U16 R4, [R28.64+0x2c0] ;  /* 0x0002c0041c04c981 */ /* 0x000168000c1e1500 */
[----:B------:R1:W4:Y:S04]  /*0660*/  @!P0 LDG.E.U16 R48, [R52.64+0x380] ;  /* 0x0003800434308981 */ /* 0x000328000c1e1500 */
[----:B------:R0:W5:Y:S04]  /*0670*/  @!P3 LDG.E.U16 R3, [R28.64+0x300] ;  /* 0x000300041c03b981 */ /* 0x000168000c1e1500 */
[----:B------:R1:W4:Y:S04]  /*0680*/  @!P2 LDG.E.U16 R49, [R52.64+0x3c0] ;  /* 0x0003c0043431a981 */ /* 0x000328000c1e1500 */
[----:B------:R0:W5:Y:S04]  /*0690*/  @!P1 LDG.E.U16 R2, [R28.64+0x340] ;  /* 0x000340041c029981 */ /* 0x000168000c1e1500 */
[----:B------:R0:W5:Y:S01]  /*06a0*/  @!P0 LDG.E.U16 R0, [R28.64+0x380] ;  /* 0x000380041c008981 */ /* 0x000162000c1e1500 */
[----:B-1----:R-:W-:-:S04]  /*06b0*/  FADD.FTZ R53, RZ, R33 ;  /* 0x00000021ff357221 */ /* 0x002fc80000010000 */
[----:B------:R-:W-:-:S04]  /*06c0*/  FADD.FTZ R53, R53, R30 ;  /* 0x0000001e35357221 */ /* 0x000fc80000010000 */
[----:B------:R-:W-:Y:S01]  /*06d0*/  FADD.FTZ R53, R53, R26 ;  /* 0x0000001a35357221 */ /* 0x000fe20000010000 */
[----:B0-----:R0:W5:Y:S03]  /*06e0*/  @!P2 LDG.E.U16 R28, [R28.64+0x3c0] ;  /* 0x0003c0041c1ca981 */ /* 0x001166000c1e1500 */
[----:B------:R-:W-:-:S04]  /*06f0*/  FADD.FTZ R53, R53, R24 ;  /* 0x0000001835357221 */ /* 0x000fc80000010000 */
[----:B------:R-:W-:-:S04]  /*0700*/  FADD.FTZ R53, R53, R22 ;  /* 0x0000001635357221 */ /* 0x000fc80000010000 */
[----:B------:R-:W-:-:S04]  /*0710*/  FADD.FTZ R53, R53, R20 ;  /* 0x0000001435357221 */ /* 0x000fc80000010000 */
[----:B------:R-:W-:-:S04]  /*0720*/  FADD.FTZ R52, R53, R18 ;  /* 0x0000001235347221 */ /* 0x000fc80000010000 */
[----:B0-----:R-:W-:Y:S02]  /*0730*/  FADD.FTZ R29, R52, R14 ;  /* 0x0000000e341d7221 */ /* 0x001fe40000010000 */
[----:B------:R-:W-:Y:S01]  /*0740*/  CS2R R52, SRZ ;  /* 0x0000000000347805 */ /* 0x000fe2000001ff00 */
[----:B--2---:R-:W-:Y:S01]  /*0750*/  @!P5 HADD2.F32 R53, -RZ, R43.H0_H0 ;  /* 0x2000002bff35d230 */ /* 0x004fe20000004100 */
[----:B------:R-:W-:Y:S01]  /*0760*/  FADD.FTZ R43, R29, R9 ;  /* 0x000000091d2b7221 */ /* 0x000fe20000010000 */
[----:B---3--:R-:W-:-:S03]  /*0770*/  @!P6 HADD2.F32 R52, -RZ, R44.H0_H0 ;  /* 0x2000002cff34e230 */ /* 0x008fc60000004100 */
[----:B------:R-:W-:Y:S02]  /*0780*/  FADD.FTZ R44, R43, R53 ;  /* 0x000000352b2c7221 */ /* 0x000fe40000010000 */
[----:B------:R-:W-:Y:S01]  /*0790*/  IMAD.MOV.U32 R29, RZ, RZ, RZ ;  /* 0x000000ffff1d7224 */ /* 0x000fe200078e00ff */
[----:B------:R-:W-:Y:S01]  /*07a0*/  @!P4 HADD2.F32 R29, -RZ, R45.H0_H0 ;  /* 0x2000002dff1dc230 */ /* 0x000fe20000004100 */
[----:B------:R-:W-:Y:S02]  /*07b0*/  FADD.FTZ R45, R44, R52 ;  /* 0x000000342c2d7221 */ /* 0x000fe40000010000 */
[----:B------:R-:W-:Y:S01]  /*07c0*/  IMAD.MOV.U32 R43, RZ, RZ, RZ ;  /* 0x000000ffff2b7224 */ /* 0x000fe200078e00ff */
[----:B------:R-:W-:Y:S01]  /*07d0*/  @!P3 HADD2.F32 R43, -RZ, R46.H0_H0 ;  /* 0x2000002eff2bb230 */ /* 0x000fe20000004100 */
[----:B------:R-:W-:Y:S02]  /*07e0*/  FADD.FTZ R46, R45, R29 ;  /* 0x0000001d2d2e7221 */ /* 0x000fe40000010000 */
[----:B------:R-:W-:Y:S01]  /*07f0*/  CS2R R44, SRZ ;  /* 0x00000000002c7805 */ /* 0x000fe2000001ff00 */
[----:B----4-:R-:W-:Y:S01]  /*0800*/  @!P1 HADD2.F32 R44, -RZ, R47.H0_H0 ;  /* 0x2000002fff2c9230 */ /* 0x010fe20000004100 */
[----:B------:R-:W-:Y:S01]  /*0810*/  FADD.FTZ R47, R46, R43 ;  /* 0x0000002b2e2f7221 */ /* 0x000fe20000010000 */
[----:B------:R-:W-:-:S03]  /*0820*/  @!P0 HADD2.F32 R45, -RZ, R48.H0_H0 ;  /* 0x20000030ff2d8230 */ /* 0x000fc60000004100 */
        /* <DEDUP_REMOVED lines=13> */
[----:B------:R-:W-:Y:S01]  /*0900*/  @!P5 HADD2.F32 R48, -RZ, R50.H0_H0 ;  /* 0x20000032ff30d230 */ /* 0x000fe20000004100 */
[----:B------:R-:W-:Y:S01]  /*0910*/  ISETP.GE.AND P5, PT, R42, 0x1, PT ;  /* 0x000000012a00780c */ /* 0x000fe20003fa6270 */
[----:B0-----:R-:W-:Y:S02]  /*0920*/  FADD.FTZ R47, R47, R49 ;  /* 0x000000312f2f7221 */ /* 0x001fe40000010000 */
[----:B------:R-:W-:Y:S01]  /*0930*/  IMAD.MOV.U32 R49, RZ, RZ, RZ ;  /* 0x000000ffff317224 */ /* 0x000fe200078e00ff */
[----:B------:R-:W-:Y:S02]  /*0940*/  @!P6 HADD2.F32 R49, -RZ, R51.H0_H0 ;  /* 0x20000033ff31e230 */ /* 0x000fe40000004100 */
[----:B------:R0:W1:Y:S01]  /*0950*/  SHFL.BFLY PT, R42, R47, 0x1, 0x1f ;  /* 0x0c201f002f2a7f89 */ /* 0x00006200000e0000 */
[----:B------:R-:W-:-:S06]  /*0960*/  CS2R R50, SRZ ;  /* 0x0000000000327805 */ /* 0x000fcc000001ff00 */
[----:B------:R-:W-:Y:S05]  /*0970*/  @!P5 EXIT ;  /* 0x000000000000d94d */ /* 0x000fea0003800000 */
[----:B------:R-:W-:Y:S01]  /*0980*/  ISETP.GE.AND P6, PT, R41, c[0x0][0x180], PT ;  /* 0x0000600029007a0c */ /* 0x000fe20003fc6270 */
[----:B-1----:R-:W-:Y:S01]  /*0990*/  FADD.FTZ R42, R47, R42 ;  /* 0x0000002a2f2a7221 */ /* 0x002fe20000010000 */
[----:B-----5:R-:W-:Y:S01]  /*09a0*/  @!P4 HADD2.F32 R51, -RZ, R4.H0_H0 ;  /* 0x20000004ff33c230 */ /* 0x020fe20000004100 */
[----:B------:R-:W-:Y:S01]  /*09b0*/  ISETP.GE.AND P5, PT, R39, c[0x0][0x180], PT ;  /* 0x0000600027007a0c */ /* 0x000fe20003fa6270 */
[----:B------:R-:W-:Y:S01]  /*09c0*/  @!P3 HADD2.F32 R50, -RZ, R3.H0_H0 ;  /* 0x20000003ff32b230 */ /* 0x000fe20000004100 */
[----:B------:R-:W-:Y:S01]  /*09d0*/  IMAD.MOV.U32 R4, RZ, RZ, RZ ;  /* 0x000000ffff047224 */ /* 0x000fe200078e00ff */
[----:B------:R-:W-:Y:S01]  /*09e0*/  @!P0 HADD2.F32 R4, -RZ, R0.H0_H0 ;  /* 0x20000000ff048230 */ /* 0x000fe20000004100 */
[----:B------:R-:W-:Y:S01]  /*09f0*/  IMAD.MOV.U32 R3, RZ, RZ, RZ ;  /* 0x000000ffff037224 */ /* 0x000fe200078e00ff */
[----:B------:R-:W-:Y:S01]  /*0a00*/  @!P2 HADD2.F32 R3, -RZ, R28.H0_H0 ;  /* 0x2000001cff03a230 */ /* 0x000fe20000004100 */
[----:B------:R-:W-:Y:S01]  /*0a10*/  IMAD.MOV.U32 R41, RZ, RZ, RZ ;  /* 0x000000ffff297224 */ /* 0x000fe200078e00ff */
[----:B------:R-:W-:Y:S01]  /*0a20*/  @!P1 HADD2.F32 R41, -RZ, R2.H0_H0 ;  /* 0x20000002ff299230 */ /* 0x000fe20000004100 */
[----:B------:R-:W-:-:S02]  /*0a30*/  ISETP.GE.AND P1, PT, R38, c[0x0][0x180], PT ;  /* 0x0000600026007a0c */ /* 0x000fc40003f26270 */
[----:B------:R-:W-:Y:S01]  /*0a40*/  @!P6 FFMA.FTZ R0, -R42, R32, R33 ;  /* 0x000000202a00e223 */ /* 0x000fe20000010121 */
[----:B------:R-:W-:Y:S02]  /*0a50*/  SHF.R.S32.HI R33, RZ, 0x1f, R40 ;  /* 0x0000001fff217819 */ /* 0x000fe40000011428 */
[----:B------:R-:W-:Y:S01]  /*0a60*/  LEA R32, P2, R40, c[0x0][0x160], 0x1 ;  /* 0x0000580028207a11 */ /* 0x000fe200078408ff */
[----:B------:R-:W-:Y:S01]  /*0a70*/  @!P5 FFMA.FTZ R27, -R42, R27, R30 ;  /* 0x0000001b2a1bd223 */ /* 0x000fe2000001011e */
[----:B------:R-:W-:Y:S02]  /*0a80*/  @!P6 F2FP.PACK_AB R0, RZ, R0 ;  /* 0x00000000ff00e23e */ /* 0x000fe400000000ff */
[----:B------:R-:W-:Y:S02]  /*0a90*/  LEA.HI.X R33, R40, c[0x0][0x164], R33, 0x1, P2 ;  /* 0x0000590028217a11 */ /* 0x000fe400010f0c21 */
[----:B------:R-:W-:Y:S02]  /*0aa0*/  ISETP.GE.AND P0, PT, R37, c[0x0][0x180], PT ;  /* 0x0000600025007a0c */ /* 0x000fe40003f06270 */
[----:B------:R-:W-:Y:S01]  /*0ab0*/  ISETP.GE.AND P4, PT, R36, c[0x0][0x180], PT ;  /* 0x0000600024007a0c */ /* 0x000fe20003f86270 */
[----:B------:R1:W-:Y:S01]  /*0ac0*/  @!P6 STG.E.U16 [R32.64], R0 ;  /* 0x000000002000e986 */ /* 0x0003e2000c101504 */
[----:B------:R-:W-:Y:S01]  /*0ad0*/  ISETP.GE.AND P3, PT, R35, c[0x0][0x180], PT ;  /* 0x0000600023007a0c */ /* 0x000fe20003f66270 */
[----:B------:R-:W-:Y:S01]  /*0ae0*/  @!P1 FFMA.FTZ R23, -R42, R23, R26 ;  /* 0x000000172a179223 */ /* 0x000fe2000001011a */
[----:B------:R-:W-:-:S02]  /*0af0*/  ISETP.GE.AND P2, PT, R34, c[0x0][0x180], PT ;  /* 0x0000600022007a0c */ /* 0x000fc40003f46270 */
[----:B------:R-:W-:Y:S02]  /*0b00*/  ISETP.GE.AND P6, PT, R31, c[0x0][0x180], PT ;  /* 0x000060001f007a0c */ /* 0x000fe40003fc6270 */
[----:B------:R-:W-:Y:S02]  /*0b10*/  @!P5 F2FP.PACK_AB R27, RZ, R27 ;  /* 0x0000001bff1bd23e */ /* 0x000fe400000000ff */
[----:B------:R-:W-:Y:S01]  /*0b20*/  @!P1 F2FP.PACK_AB R23, RZ, R23 ;  /* 0x00000017ff17923e */ /* 0x000fe200000000ff */
[C---:B------:R-:W-:Y:S02]  /*0b30*/  @!P0 FFMA.FTZ R21, -R42.reuse, R21, R24 ;  /* 0x000000152a158223 */ /* 0x040fe40000010118 */
[----:B------:R1:W-:Y:S01]  /*0b40*/  @!P5 STG.E.U16 [R32.64+0x40], R27 ;  /* 0x0000401b2000d986 */ /* 0x0003e2000c101504 */
        /* <DEDUP_REMOVED lines=29> */
[C---:B------:R-:W-:Y:S02]  /*0d20*/  @!P4 FFMA.FTZ R51, -R42.reuse, R51, R29 ;  /* 0x000000332a33c223 */ /* 0x040fe4000001011d */
        /* <DEDUP_REMOVED lines=19> */
.L_x_4295:
        /* <DEDUP_REMOVED lines=10> */
.L_x_10932:


//--------------------- .text._ZN43_GLOBAL__N__9ae7fba5_10_SoftMax_cu_9f978f6321softmax_warp_backwardIN3c104HalfES2_fLi8ELb0ELb0EEEvPT0_PKT_S7_iiiPKb --------------------------
	.section	.text._ZN43_GLOBAL__N__9ae7fba5_10_SoftMax_cu_9f978f6321softmax_warp_backwardIN3c104HalfES2_fLi8ELb0ELb0EEEvPT0_PKT_S7_iiiPKb,"ax",@progbits
	.sectioninfo	@"SHI_REGISTERS=32"
	.align	128
.text._ZN43_GLOBAL__N__9ae7fba5_10_SoftMax_cu_9f978f6321softmax_warp_backwardIN3c104HalfES2_fLi8ELb0ELb0EEEvPT0_PKT_S7_iiiPKb:
        .type           _ZN43_GLOBAL__N__9ae7fba5_10_SoftMax_cu_9f978f6321softmax_warp_backwardIN3c104HalfES2_fLi8ELb0ELb0EEEvPT0_PKT_S7_iiiPKb,@function
        .size           _ZN43_GLOBAL__N__9ae7fba5_10_SoftMax_cu_9f978f6321softmax_warp_backwardIN3c104HalfES2_fLi8ELb0ELb0EEEvPT0_PKT_S7_iiiPKb,(.L_x_10933 - _ZN43_GLOBAL__N__9ae7fba5_10_SoftMax_cu_9f978f6321softmax_warp_backwardIN3c104HalfES2_fLi8ELb0ELb0EEEvPT0_PKT_S7_iiiPKb)
        .other          _ZN43_GLOBAL__N__9ae7fba5_10_SoftMax_cu_9f978f6321softmax_warp_backwardIN3c104HalfES2_fLi8ELb0ELb0EEEvPT0_PKT_S7_iiiPKb,@"STO_CUDA_ENTRY STV_DEFAULT"
_ZN43_GLOBAL__N__9ae7fba5_10_SoftMax_cu_9f978f6321softmax_warp_backwardIN3c104HalfES2_fLi8ELb0ELb0EEEvPT0_PKT_S7_iiiPKb:
        /* <DEDUP_REMOVED lines=39> */
[----:B--2---:R-:W-:Y:S01]  /*0270*/  @!P4 HADD2.F32 R26, -RZ, R14.H0_H0 ;  /* 0x2000000eff1ac230 */ /* 0x004fe20000004100 */
[----:B------:R-:W-:Y:S01]  /*0280*/  CS2R R14, SRZ ;  /* 0x00000000000e7805 */ /* 0x000fe2000001ff00 */
[----:B---3--:R-:W-:-:S02]  /*0290*/  @!P4 HADD2.F32 R27, -RZ, R8.H0_H0 ;  /* 0x20000008ff1bc230 */ /* 0x008fc40000004100 */
[----:B------:R-:W2:Y:S01]  /*02a0*/  @!P2 LDG.E.U16 R8, [R4.64+0x100] ;  /* 0x000100040408a981 */ /* 0x000ea2000c1e1500 */
[----:B----4-:R-:W-:-:S03]  /*02b0*/  @!P6 HADD2.F32 R15, -RZ, R0.H0_H0 ;  /* 0x20000000ff0fe230 */ /* 0x010fc60000004100 */
[----:B------:R-:W3:Y:S01]  /*02c0*/  @!P1 LDG.E.U16 R0, [R2.64+0x140] ;  /* 0x0001400402009981 */ /* 0x000ee2000c1e1500 */
[----:B------:R-:W-:Y:S01]  /*02d0*/  ISETP.GE.AND P4, PT, R16, R29, PT ;  /* 0x0000001d1000720c */ /* 0x000fe20003f86270 */
[----:B-----5:R-:W-:Y:S02]  /*02e0*/  @!P5 HADD2.F32 R18, -RZ, R11.H0_H0 ;  /* 0x2000000bff12d230 */ /* 0x020fe40000004100 */
[----:B------:R-:W-:Y:S01]  /*02f0*/  @!P5 HADD2.F32 R17, -RZ, R12.H0_H0 ;  /* 0x2000000cff11d230 */ /* 0x000fe20000004100 */
[----:B------:R-:W-:Y:S01]  /*0300*/  CS2R R12, SRZ ;  /* 0x00000000000c7805 */ /* 0x000fe2000001ff00 */
[----:B------:R-:W-:Y:S01]  /*0310*/  @!P6 HADD2.F32 R14, -RZ, R10.H0_H0 ;  /* 0x2000000aff0ee230 */ /* 0x000fe20000004100 */
[----:B------:R-:W-:Y:S01]  /*0320*/  CS2R R10, SRZ ;  /* 0x00000000000a7805 */ /* 0x000fe2000001ff00 */
[----:B------:R-:W-:-:S06]  /*0330*/  @!P3 HADD2.F32 R13, -RZ, R6.H0_H0 ;  /* 0x20000006ff0db230 */ /* 0x000fcc0000004100 */
[----:B------:R0:W4:Y:S01]  /*0340*/  @!P4 LDG.E.U16 R28, [R2.64+0x180] ;  /* 0x00018004021cc981 */ /* 0x000122000c1e1500 */
[----:B------:R-:W-:-:S03]  /*0350*/  @!P3 HADD2.F32 R12, -RZ, R9.H0_H0 ;  /* 0x20000009ff0cb230 */ /* 0x000fc60000004100 */
[----:B------:R-:W5:Y:S01]  /*0360*/  @!P1 LDG.E.U16 R6, [R4.64+0x140] ;  /* 0x0001400404069981 */ /* 0x000f62000c1e1500 */
[----:B--2---:R-:W-:Y:S01]  /*0370*/  @!P2 HADD2.F32 R10, -RZ, R8.H0_H0 ;  /* 0x20000008ff0aa230 */ /* 0x004fe20000004100 */
[----:B------:R-:W-:Y:S01]  /*0380*/  CS2R R8, SRZ ;  /* 0x0000000000087805 */ /* 0x000fe2000001ff00 */
[----:B---3--:R-:W-:Y:S02]  /*0390*/  @!P1 HADD2.F32 R9, -RZ, R0.H0_H0 ;  /* 0x20000000ff099230 */ /* 0x008fe40000004100 */
[----:B------:R-:W2:Y:S01]  /*03a0*/  @!P4 LDG.E.U16 R0, [R4.64+0x180] ;  /* 0x000180040400c981 */ /* 0x000ea2000c1e1500 */
[----:B------:R-:W-:Y:S02]  /*03b0*/  @!P2 HADD2.F32 R11, -RZ, R7.H0_H0 ;  /* 0x20000007ff0ba230 */ /* 0x000fe40000004100 */
[----:B-----5:R-:W-:Y:S01]  /*03c0*/  @!P1 HADD2.F32 R8, -RZ, R6.H0_H0 ;  /* 0x20000006ff089230 */ /* 0x020fe20000004100 */
[----:B------:R-:W-:Y:S01]  /*03d0*/  CS2R R6, SRZ ;  /* 0x0000000000067805 */ /* 0x000fe2000001ff00 */
[----:B--2---:R-:W-:Y:S01]  /*03e0*/  @!P4 HADD2.F32 R6, -RZ, R0.H0_H0 ;  /* 0x20000000ff06c230 */ /* 0x004fe20000004100 */
[----:B------:R-:W-:-:S04]  /*03f0*/  LOP3.LUT R0, R22, 0xe0, RZ, 0xfc, !PT ;  /* 0x000000e016007812 */ /* 0x000fc800078efcff */
[----:B------:R-:W-:-:S13]  /*0400*/  ISETP.GE.AND P1, PT, R0, R29, PT ;  /* 0x0000001d0000720c */ /* 0x000fda0003f26270 */
[----:B0-----:R0:W2:Y:S04]  /*0410*/  @!P1 LDG.E.U16 R2, [R2.64+0x1c0] ;  /* 0x0001c00402029981 */ /* 0x0010a8000c1e1500 */
[----:B------:R1:W3:Y:S01]  /*0420*/  @!P1 LDG.E.U16 R4, [R4.64+0x1c0] ;  /* 0x0001c00404049981 */ /* 0x0002e2000c1e1500 */
[----:B----4-:R-:W-:Y:S01]  /*0430*/  @!P4 HADD2.F32 R7, -RZ, R28.H0_H0 ;  /* 0x2000001cff07c230 */ /* 0x010fe20000004100 */
[----:B------:R-:W-:Y:S01]  /*0440*/  CS2R R28, SRZ ;  /* 0x00000000001c7805 */ /* 0x000fe2000001ff00 */
[----:B0-----:R-:W-:Y:S01]  /*0450*/  FADD.FTZ R3, RZ, R26 ;  /* 0x0000001aff037221 */ /* 0x001fe20000010000 */
[----:B--2---:R-:W-:-:S03]  /*0460*/  @!P1 HADD2.F32 R28, -RZ, R2.H0_H0 ;  /* 0x20000002ff1c9230 */ /* 0x004fc60000004100 */
        /* <DEDUP_REMOVED lines=10> */
[----:B---3--:R-:W-:Y:S01]  /*0510*/  @!P1 HADD2.F32 R29, -RZ, R4.H0_H0 ;  /* 0x20000004ff1d9230 */ /* 0x008fe20000004100 */
        /* <DEDUP_REMOVED lines=20> */
[----:B------:R-:W-:-:S03]  /*0660*/  @!P6 F2FP.PACK_AB R27, RZ, R27 ;  /* 0x0000001bff1be23e */ /* 0x000fc600000000ff */
[----:B------:R-:W-:Y:S01]  /*0670*/  @!P4 FFMA.FTZ R14, -R4, R14, R15 ;  /* 0x0000000e040ec223 */ /* 0x000fe2000001010f */
        /* <DEDUP_REMOVED lines=23> */
.L_x_4296:
        /* <DEDUP_REMOVED lines=9> */
.L_x_10933:


//--------------------- .text._ZN43_GLOBAL__N__9ae7fba5_10_SoftMax_cu_9f978f6321softmax_warp_backwardIN3c104HalfES2_fLi7ELb0ELb0EEEvPT0_PKT_S7_iiiPKb --------------------------
	.section	.text._ZN43_GLOBAL__N__9ae7fba5_10_SoftMax_cu_9f978f6321softmax_warp_backwardIN3c104HalfES2_fLi7ELb0ELb0EEEvPT0_PKT_S7_iiiPKb,"ax",@progbits
	.sectioninfo	@"SHI_REGISTERS=32"
	.align	128
.text._ZN43_GLOBAL__N__9ae7fba5_10_SoftMax_cu_9f978f6321softmax_warp_backwardIN3c104HalfES2_fLi7ELb0ELb0EEEvPT0_PKT_S7_iiiPKb:
        .type           _ZN43_GLOBAL__N__9ae7fba5_10_SoftMax_cu_9f978f6321softmax_warp_backwardIN3c104HalfES2_fLi7ELb0ELb0EEEvPT0_PKT_S7_iiiPKb,@function
        .size           _ZN43_GLOBAL__N__9ae7fba5_10_SoftMax_cu_9f978f6321softmax_warp_backwardIN3c104HalfES2_fLi7ELb0ELb0EEEvPT0_PKT_S7_iiiPKb,(.L_x_10934 - _ZN43_GLOBAL__N__9ae7fba5_10_SoftMax_cu_9f978f6321softmax_warp_backwardIN3c104HalfES2_fLi7ELb0ELb0EEEvPT0_PKT_S7_iiiPKb)
        .other          _ZN43_GLOBAL__N__9ae7fba5_10_SoftMax_cu_9f978f6321softmax_warp_backwardIN3c104HalfES2_fLi7ELb0ELb0EEEvPT0_PKT_S7_iiiPKb,@"STO_CUDA_ENTRY STV_DEFAULT"
_ZN43_GLOBAL__N__9ae7fba5_10_SoftMax_cu_9f978f6321softmax_warp_backwardIN3c104HalfES2_fLi7ELb0ELb0EEEvPT0_PKT_S7_iiiPKb:
        /* <DEDUP_REMOVED lines=40> */
[----:B------:R-:W-:Y:S01]  /*0280*/  IMAD.MOV.U32 R20, RZ, RZ, RZ ;  /* 0x000000ffff147224 */ /* 0x000fe200078e00ff */
[----:B------:R-:W-:Y:S02]  /*0290*/  ISETP.GE.AND P1, PT, R24, R16, PT ;  /* 0x000000101800720c */ /* 0x000fe40003f26270 */
[----:B------:R-:W-:Y:S02]  /*02a0*/  IADD3.X R3, R8, c[0x0][0x16c], RZ, P0, !PT ;  /* 0x00005b0008037a10 */ /* 0x000fe400007fe4ff */
[----:B------:R-:W-:Y:S01]  /*02b0*/  ISETP.GE.AND P0, PT, R9, 0x1, PT ;  /* 0x000000010900780c */ /* 0x000fe20003f06270 */
[----:B------:R-:W-:Y:S01]  /*02c0*/  IMAD.MOV.U32 R9, RZ, RZ, RZ ;  /* 0x000000ffff097224 */ /* 0x000fe200078e00ff */
[----:B0-----:R-:W-:-:S07]  /*02d0*/  CS2R R10, SRZ ;  /* 0x00000000000a7805 */ /* 0x001fce000001ff00 */
[----:B------:R-:W5:Y:S01]  /*02e0*/  @!P1 LDG.E.U16 R17, [R2.64] ;  /* 0x0000000402119981 */ /* 0x000f62000c1e1500 */
[----:B--2---:R-:W-:Y:S01]  /*02f0*/  @!P4 HADD2.F32 R20, -RZ, R19.H0_H0 ;  /* 0x20000013ff14c230 */ /* 0x004fe20000004100 */
[----:B------:R-:W-:Y:S01]  /*0300*/  IMAD.MOV.U32 R19, RZ, RZ, RZ ;  /* 0x000000ffff137224 */ /* 0x000fe200078e00ff */
[----:B---3--:R-:W-:Y:S01]  /*0310*/  @!P4 HADD2.F32 R19, -RZ, R12.H0_H0 ;  /* 0x2000000cff13c230 */ /* 0x008fe20000004100 */
[-C--:B------:R-:W-:Y:S01]  /*0320*/  ISETP.GE.AND P4, PT, R23, R16.reuse, PT ;  /* 0x000000101700720c */ /* 0x080fe20003f86270 */
[----:B----4-:R-:W-:Y:S01]  /*0330*/  @!P5 HADD2.F32 R9, -RZ, R13.H0_H0 ;  /* 0x2000000dff09d230 */ /* 0x010fe20000004100 */
[----:B------:R-:W-:Y:S01]  /*0340*/  CS2R R12, SRZ ;  /* 0x00000000000c7805 */ /* 0x000fe2000001ff00 */
[----:B-----5:R-:W-:Y:S02]  /*0350*/  @!P2 HADD2.F32 R13, -RZ, R14.H0_H0 ;  /* 0x2000000eff0da230 */ /* 0x020fe40000004100 */
[----:B------:R-:W-:Y:S01]  /*0360*/  @!P3 HADD2.F32 R12, -RZ, R15.H0_H0 ;  /* 0x2000000fff0cb230 */ /* 0x000fe20000004100 */
[----:B------:R-:W-:Y:S01]  /*0370*/  CS2R R14, SRZ ;  /* 0x00000000000e7805 */ /* 0x000fe2000001ff00 */
[----:B------:R-:W-:Y:S01]  /*0380*/  @!P2 HADD2.F32 R14, -RZ, R18.H0_H0 ;  /* 0x20000012ff0ea230 */ /* 0x000fe20000004100 */
[----:B------:R-:W-:-:S05]  /*0390*/  ISETP.GE.AND P2, PT, R22, R16, PT ;  /* 0x000000101600720c */ /* 0x000fca0003f46270 */
[----:B------:R-:W2:Y:S01]  /*03a0*/  @!P4 LDG.E.U16 R18, [R2.64+0x40] ;  /* 0x000040040212c981 */ /* 0x000ea2000c1e1500 */
[----:B------:R-:W-:Y:S01]  /*03b0*/  @!P5 HADD2.F32 R10, -RZ, R25.H0_H0 ;  /* 0x20000019ff0ad230 */ /* 0x000fe20000004100 */
[----:B------:R-:W-:-:S04]  /*03c0*/  IADD3 R4, P5, R6, c[0x0][0x170], RZ ;  /* 0x00005c0006047a10 */ /* 0x000fc80007fbe0ff */
[----:B------:R-:W-:Y:S01]  /*03d0*/  IADD3.X R5, R8, c[0x0][0x174], RZ, P5, !PT ;  /* 0x00005d0008057a10 */ /* 0x000fe20002ffe4ff */
[----:B------:R-:W-:-:S04]  /*03e0*/  @!P3 HADD2.F32 R11, -RZ, R26.H0_H0 ;  /* 0x2000001aff0bb230 */ /* 0x000fc80000004100 */
[----:B------:R-:W3:Y:S04]  /*03f0*/  @!P4 LDG.E.U16 R25, [R4.64+0x40] ;  /* 0x000040040419c981 */ /* 0x000ee8000c1e1500 */
[----:B------:R-:W4:Y:S01]  /*0400*/  @!P2 LDG.E.U16 R26, [R2.64+0x80] ;  /* 0x00008004021aa981 */ /* 0x000f22000c1e1500 */
[----:B------:R-:W-:-:S03]  /*0410*/  ISETP.GE.AND P3, PT, R21, R16, PT ;  /* 0x000000101500720c */ /* 0x000fc60003f66270 */
[----:B------:R0:W5:Y:S01]  /*0420*/  @!P1 LDG.E.U16 R28, [R4.64] ;  /* 0x00000004041c9981 */ /* 0x000162000c1e1500 */
[----:B------:R-:W-:Y:S01]  /*0430*/  @!P1 HADD2.F32 R15, -RZ, R17.H0_H0 ;  /* 0x20000011ff0f9230 */ /* 0x000fe20000004100 */
[----:B------:R-:W-:-:S08]  /*0440*/  CS2R R16, SRZ ;  /* 0x0000000000107805 */ /* 0x000fd0000001ff00 */
[----:B------:R1:W5:Y:S01]  /*0450*/  @!P3 LDG.E.U16 R29, [R2.64+0xc0] ;  /* 0x0000c004021db981 */ /* 0x000362000c1e1500 */
[----:B--2---:R-:W-:Y:S01]  /*0460*/  @!P4 HADD2.F32 R17, -RZ, R18.H0_H0 ;  /* 0x20000012ff11c230 */ /* 0x004fe20000004100 */
[----:B------:R-:W-:Y:S01]  /*0470*/  IMAD.MOV.U32 R18, RZ, RZ, RZ ;  /* 0x000000ffff127224 */ /* 0x000fe200078e00ff */
[----:B---3--:R-:W-:Y:S01]  /*0480*/  @!P4 HADD2.F32 R18, -RZ, R25.H0_H0 ;  /* 0x20000019ff12c230 */ /* 0x008fe20000004100 */
[----:B------:R-:W-:Y:S01]  /*0490*/  IMAD.MOV.U32 R25, RZ, RZ, RZ ;  /* 0x000000ffff197224 */ /* 0x000fe200078e00ff */
[----:B----4-:R-:W-:Y:S02]  /*04a0*/  @!P2 HADD2.F32 R25, -RZ, R26.H0_H0 ;  /* 0x2000001aff19a230 */ /* 0x010fe40000004100 */
[----:B------:R0:W2:Y:S04]  /*04b0*/  @!P2 LDG.E.U16 R26, [R4.64+0x80] ;  /* 0x00008004041aa981 */ /* 0x0000a8000c1e1500 */
[----:B0-----:R0:W3:Y:S01]  /*04c0*/  @!P3 LDG.E.U16 R4, [R4.64+0xc0] ;  /* 0x0000c0040404b981 */ /* 0x0010e2000c1e1500 */
[----:B-1----:R-:W-:-:S04]  /*04d0*/  FADD.FTZ R2, RZ, R20 ;  /* 0x00000014ff027221 */ /* 0x002fc80000010000 */
[----:B------:R-:W-:-:S04]  /*04e0*/  FADD.FTZ R2, R2, R9 ;  /* 0x0000000902027221 */ /* 0x000fc80000010000 */
[----:B------:R-:W-:-:S04]  /*04f0*/  FADD.FTZ R2, R2, R11 ;  /* 0x0000000b02027221 */ /* 0x000fc80000010000 */
[----:B------:R-:W-:-:S05]  /*0500*/  FADD.FTZ R2, R2, R13 ;  /* 0x0000000d02027221 */ /* 0x000fca0000010000 */
[----:B------:R-:W1:Y:S01]  /*0510*/  SHFL.BFLY PT, R3, R2, 0x10, 0x1f ;  /* 0x0e001f0002037f89 */ /* 0x000e6200000e0000 */
[----:B-----5:R-:W-:Y:S01]  /*0520*/  @!P1 HADD2.F32 R16, -RZ, R28.H0_H0 ;  /* 0x2000001cff109230 */ /* 0x020fe20000004100 */
[----:B------:R-:W-:Y:S02]  /*0530*/  IMAD.MOV.U32 R28, RZ, RZ, RZ ;  /* 0x000000ffff1c7224 */ /* 0x000fe400078e00ff */
[----:B-1----:R-:W-:-:S05]  /*0540*/  FADD.FTZ R2, R2, R3 ;  /* 0x0000000302027221 */ /* 0x002fca0000010000 */
[----:B0-----:R-:W-:Y:S01]  /*0550*/  SHFL.BFLY PT, R5, R2, 0x8, 0x1f ;  /* 0x0d001f0002057f89 */ /* 0x001fe200000e0000 */
[----:B--2---:R-:W-:Y:S01]  /*0560*/  @!P2 HADD2.F32 R28, -RZ, R26.H0_H0 ;  /* 0x2000001aff1ca230 */ /* 0x004fe20000004100 */
[----:B------:R-:W-:Y:S01]  /*0570*/  IMAD.MOV.U32 R26, RZ, RZ, RZ ;  /* 0x000000ffff1a7224 */ /* 0x000fe200078e00ff */
[----:B------:R-:W-:Y:S01]  /*0580*/  @!P3 HADD2.F32 R26, -RZ, R29.H0_H0 ;  /* 0x2000001dff1ab230 */ /* 0x000fe20000004100 */
[----:B------:R-:W-:Y:S01]  /*0590*/  IMAD.MOV.U32 R29, RZ, RZ, RZ ;  /* 0x000000ffff1d7224 */ /* 0x000fe200078e00ff */
[----:B---3--:R-:W-:Y:S01]  /*05a0*/  @!P3 HADD2.F32 R29, -RZ, R4.H0_H0 ;  /* 0x20000004ff1db230 */ /* 0x008fe20000004100 */
        /* <DEDUP_REMOVED lines=46> */
[----:B------:R-:W-:Y:S02]  /*0890*/  @!P3 F2FP.PACK_AB R16, RZ, R16 ;  /* 0x00000010ff10b23e */ /* 0x000fe400000000ff */
[----:B------:R-:W-:Y:S02]  /*08a0*/  @!P2 F2FP.PACK_AB R18, RZ, R18 ;  /* 0x00000012ff12a23e */ /* 0x000fe400000000ff */
[----:B------:R-:W-:Y:S02]  /*08b0*/  @!P1 F2FP.PACK_AB R28, RZ, R28 ;  /* 0x0000001cff1c923e */ /* 0x000fe400000000ff */
[----:B------:R-:W-:-:S05]  /*08c0*/  IADD3.X R7, R8, c[0x0][0x164], RZ, P4, !PT ;  /* 0x0000590008077a10 */ /* 0x000fca00027fe4ff */
        /* <DEDUP_REMOVED lines=8> */
.L_x_4297:
        /* <DEDUP_REMOVED lines=11> */
.L_x_10934:


//--------------------- .text._ZN43_GLOBAL__N__9ae7fba5_10_SoftMax_cu_9f978f6321softmax_warp_backwardIN3c104HalfES2_fLi6ELb0ELb0EEEvPT0_PKT_S7_iiiPKb --------------------------
	.section	.text._ZN43_GLOBAL__N__9ae7fba5_10_SoftMax_cu_9f978f6321softmax_warp_backwardIN3c104HalfES2_fLi6ELb0ELb0EEEvPT0_PKT_S7_iiiPKb,"ax",@progbits
	.sectioninfo	@"SHI_REGISTERS=29"
	.align	128
.text._ZN43_GLOBAL__N__9ae7fba5_10_SoftMax_cu_9f978f6321softmax_warp_backwardIN3c104HalfES2_fLi6ELb0ELb0EEEvPT0_PKT_S7_iiiPKb:
        .type           _ZN43_GLOBAL__N__9ae7fba5_10_SoftMax_cu_9f978f6321softmax_warp_backwardIN3c104HalfES2_fLi6ELb0ELb0EEEvPT0_PKT_S7_iiiPKb,@function
        .size           _ZN43_GLOBAL__N__9ae7fba5_10_SoftMax_cu_9f978f6321softmax_warp_backwardIN3c104HalfES2_fLi6ELb0ELb0EEEvPT0_PKT_S7_iiiPKb,(.L_x_10935 - _ZN43_GLOBAL__N__9ae7fba5_10_SoftMax_cu_9f978f6321softmax_warp_backwardIN3c104HalfES2_fLi6ELb0ELb0EEEvPT0_PKT_S7_iiiPKb)
        .other          _ZN43_GLOBAL__N__9ae7fba5_10_SoftMax_cu_9f978f6321softmax_warp_backwardIN3c104HalfES2_fLi6ELb0ELb0EEEvPT0_PKT_S7_iiiPKb,@"STO_CUDA_ENTRY STV_DEFAULT"
_ZN43_GLOBAL__N__9ae7fba5_10_SoftMax_cu_9f978f6321softmax_warp_backwardIN3c104HalfES2_fLi6ELb0ELb0EEEvPT0_PKT_S7_iiiPKb:
        /* <DEDUP_REMOVED lines=16> */
[----:B------:R-:W-:Y:S02]  /*0100*/  SHF.R.S32.HI R3, RZ, 0x1f, R2 ;  /* 0x0000001fff037819 */ /* 0x000fe40000011402 */
[----:B------:R-:W-:-:S02]  /*0110*/  IADD3 R4, P3, R2, c[0x0][0x180], RZ ;  /* 0x0000600002047a10 */ /* 0x000fc40007f7e0ff */
[----:B------:R-:W-:Y:S02]  /*0120*/  ISETP.GT.AND P2, PT, R24, 0x1, PT ;  /* 0x000000011800780c */ /* 0x000fe40003f44270 */
[----:B------:R-:W-:Y:S02]  /*0130*/  SEL R0, RZ, c[0x0][0x180], !P0 ;  /* 0x00006000ff007a07 */ /* 0x000fe40004000000 */
[----:B------:R-:W-:Y:S02]  /*0140*/  LEA.HI.X.SX32 R9, R8, R3, 0x1, P3 ;  /* 0x0000000308097211 */ /* 0x000fe400018f0eff */
[----:B------:R-:W-:Y:S02]  /*0150*/  SEL R7, RZ, c[0x0][0x180], !P2 ;  /* 0x00006000ff077a07 */ /* 0x000fe40005000000 */
[-C--:B------:R-:W-:Y:S02]  /*0160*/  ISETP.GE.AND P1, PT, R5, R0.reuse, PT ;  /* 0x000000000500720c */ /* 0x080fe40003f26270 */
[----:B------:R-:W-:-:S02]  /*0170*/  ISETP.GE.AND P0, PT, R6, R0, PT ;  /* 0x000000000600720c */ /* 0x000fc40003f06270 */
[C---:B------:R-:W-:Y:S01]  /*0180*/  SHF.L.U64.HI R0, R4.reuse, 0x1, R9 ;  /* 0x0000000104007819 */ /* 0x040fe20000010209 */
[----:B------:R-:W-:Y:S01]  /*0190*/  IMAD.SHL.U32 R4, R4, 0x2, RZ ;  /* 0x0000000204047824 */ /* 0x000fe200078e00ff */
[-C--:B------:R-:W-:Y:S02]  /*01a0*/  ISETP.GE.AND P2, PT, R5, R7.reuse, PT ;  /* 0x000000070500720c */ /* 0x080fe40003f46270 */
[----:B------:R-:W-:Y:S02]  /*01b0*/  ISETP.GE.AND P3, PT, R6, R7, PT ;  /* 0x000000070600720c */ /* 0x000fe40003f66270 */
[----:B------:R-:W-:-:S03]  /*01c0*/  IADD3 R20, P4, R4, c[0x0][0x168], RZ ;  /* 0x00005a0004147a10 */ /* 0x000fc60007f9e0ff */
[----:B------:R0:W2:Y:S01]  /*01d0*/  @!P1 LDG.E.U16 R25, [R14.64] ;  /* 0x000000040e199981 */ /* 0x0000a2000c1e1500 */
[----:B------:R-:W-:-:S03]  /*01e0*/  IADD3.X R21, R0, c[0x0][0x16c], RZ, P4, !PT ;  /* 0x00005b0000157a10 */ /* 0x000fc600027fe4ff */
[----:B------:R0:W3:Y:S04]  /*01f0*/  @!P0 LDG.E.U16 R10, [R14.64+0x40] ;  /* 0x000040040e0a8981 */ /* 0x0000e8000c1e1500 */
[----:B------:R-:W4:Y:S04]  /*0200*/  @!P2 LDG.E.U16 R17, [R20.64] ;  /* 0x000000041411a981 */ /* 0x000f28000c1e1500 */
[----:B------:R1:W4:Y:S01]  /*0210*/  @!P3 LDG.E.U16 R23, [R20.64+0x40] ;  /* 0x000040041417b981 */ /* 0x000322000c1e1500 */
[----:B------:R-:W-:Y:S01]  /*0220*/  IADD3 R8, P4, R4, c[0x0][0x170], RZ ;  /* 0x00005c0004087a10 */ /* 0x000fe20007f9e0ff */
[----:B------:R-:W-:Y:S01]  /*0230*/  HFMA2.MMA R16, -RZ, RZ, 0, 0 ;  /* 0x00000000ff107435 */ /* 0x000fe200000001ff */
[----:B0-----:R-:W-:Y:S01]  /*0240*/  CS2R R14, SRZ ;  /* 0x00000000000e7805 */ /* 0x001fe2000001ff00 */
[----:B------:R-:W-:Y:S01]  /*0250*/  IMAD.WIDE R18, R2, R19, c[0x0][0x170] ;  /* 0x00005c0002127625 */ /* 0x000fe200078e0213 */
[----:B------:R-:W-:-:S04]  /*0260*/  IADD3.X R9, R0, c[0x0][0x174], RZ, P4, !PT ;  /* 0x00005d0000097a10 */ /* 0x000fc800027fe4ff */
[----:B------:R0:W5:Y:S04]  /*0270*/  @!P1 LDG.E.U16 R12, [R18.64] ;  /* 0x00000004120c9981 */ /* 0x000168000c1e1500 */
[----:B------:R0:W5:Y:S04]  /*0280*/  @!P2 LDG.E.U16 R11, [R8.64] ;  /* 0x00000004080ba981 */ /* 0x000168000c1e1500 */
[----:B------:R0:W5:Y:S04]  /*0290*/  @!P3 LDG.E.U16 R7, [R8.64+0x40] ;  /* 0x000040040807b981 */ /* 0x000168000c1e1500 */
[----:B------:R0:W5:Y:S01]  /*02a0*/  @!P0 LDG.E.U16 R13, [R18.64+0x40] ;  /* 0x00004004120d8981 */ /* 0x000162000c1e1500 */
[----:B------:R-:W-:Y:S01]  /*02b0*/  ISETP.GE.AND P4, PT, R24, 0x1, PT ;  /* 0x000000011800780c */ /* 0x000fe20003f86270 */
[----:B--2---:R-:W-:-:S02]  /*02c0*/  @!P1 HADD2.F32 R15, -RZ, R25.H0_H0 ;  /* 0x20000019ff0f9230 */ /* 0x004fc40000004100 */
[----:B---3--:R-:W-:Y:S01]  /*02d0*/  @!P0 HADD2.F32 R16, -RZ, R10.H0_H0 ;  /* 0x2000000aff108230 */ /* 0x008fe20000004100 */
[----:B------:R-:W-:Y:S01]  /*02e0*/  IMAD.MOV.U32 R10, RZ, RZ, RZ ;  /* 0x000000ffff0a7224 */ /* 0x000fe200078e00ff */
[----:B----4-:R-:W-:Y:S01]  /*02f0*/  @!P2 HADD2.F32 R14, -RZ, R17.H0_H0 ;  /* 0x20000011ff0ea230 */ /* 0x010fe20000004100 */
[----:B-1----:R-:W-:Y:S01]  /*0300*/  FADD.FTZ R21, RZ, R15 ;  /* 0x0000000fff157221 */ /* 0x002fe20000010000 */
[----:B------:R-:W-:-:S03]  /*0310*/  @!P3 HADD2.F32 R10, -RZ, R23.H0_H0 ;  /* 0x20000017ff0ab230 */ /* 0x000fc60000004100 */
[----:B0-----:R-:W-:Y:S02]  /*0320*/  FADD.FTZ R9, RZ, R14 ;  /* 0x0000000eff097221 */ /* 0x001fe40000010000 */
[----:B------:R-:W-:Y:S02]  /*0330*/  FADD.FTZ R21, R21, R16 ;  /* 0x0000001015157221 */ /* 0x000fe40000010000 */
[----:B------:R-:W-:-:S03]  /*0340*/  FADD.FTZ R9, R9, R10 ;  /* 0x0000000a09097221 */ /* 0x000fc60000010000 */
        /* <DEDUP_REMOVED lines=23> */
[----:B-----5:R-:W-:Y:S01]  /*04c0*/  @!P1 HADD2.F32 R6, -RZ, R12.H0_H0 ;  /* 0x2000000cff069230 */ /* 0x020fe20000004100 */
[----:B-1----:R-:W-:Y:S01]  /*04d0*/  FADD.FTZ R8, R21, R8 ;  /* 0x0000000815087221 */ /* 0x002fe20000010000 */
[----:B------:R-:W-:Y:S01]  /*04e0*/  @!P0 HADD2.F32 R5, -RZ, R13.H0_H0 ;  /* 0x2000000dff058230 */ /* 0x000fe20000004100 */
[----:B------:R-:W-:Y:S01]  /*04f0*/  ISETP.GE.AND P0, PT, R22, 0x2, PT ;  /* 0x000000021600780c */ /* 0x000fe20003f06270 */
[----:B--2---:R-:W-:-:S05]  /*0500*/  FADD.FTZ R17, R18, R17 ;  /* 0x0000001112117221 */ /* 0x004fca0000010000 */
[C---:B------:R-:W-:Y:S02]  /*0510*/  @!P4 FFMA.FTZ R6, R8.reuse, -R6, R15 ;  /* 0x800000060806c223 */ /* 0x040fe4000001000f */
[----:B------:R-:W-:Y:S01]  /*0520*/  @!P5 FFMA.FTZ R5, R8, -R5, R16 ;  /* 0x800000050805d223 */ /* 0x000fe20000010010 */
[C---:B------:R-:W-:Y:S02]  /*0530*/  LEA R8, P1, R2.reuse, c[0x0][0x160], 0x1 ;  /* 0x0000580002087a11 */ /* 0x040fe400078208ff */
[----:B------:R-:W-:Y:S02]  /*0540*/  @!P4 F2FP.PACK_AB R6, RZ, R6 ;  /* 0x00000006ff06c23e */ /* 0x000fe400000000ff */
[----:B------:R-:W-:Y:S02]  /*0550*/  @!P5 F2FP.PACK_AB R12, RZ, R5 ;  /* 0x00000005ff0cd23e */ /* 0x000fe400000000ff */
[----:B------:R-:W-:Y:S02]  /*0560*/  LEA.HI.X R9, R2, c[0x0][0x164], R3, 0x1, P1 ;  /* 0x0000590002097a11 */ /* 0x000fe400008f0c03 */
[----:B------:R-:W-:Y:S01]  /*0570*/  MOV R5, RZ ;  /* 0x000000ff00057202 */ /* 0x000fe20000000f00 */
[----:B------:R-:W-:-:S02]  /*0580*/  @!P2 HADD2.F32 R5, -RZ, R11.H0_H0 ;  /* 0x2000000bff05a230 */ /* 0x000fc40000004100 */
[----:B------:R1:W-:Y:S04]  /*0590*/  @!P4 STG.E.U16 [R8.64], R6 ;  /* 0x000000060800c986 */ /* 0x0003e8000c101504 */
[----:B------:R1:W-:Y:S01]  /*05a0*/  @!P5 STG.E.U16 [R8.64+0x40], R12 ;  /* 0x0000400c0800d986 */ /* 0x0003e2000c101504 */
[----:B------:R-:W-:Y:S05]  /*05b0*/  @!P0 EXIT ;  /* 0x000000000000894d */ /* 0x000fea0003800000 */
[----:B------:R-:W-:Y:S01]  /*05c0*/  @!P4 FFMA.FTZ R5, R17, -R5, R14 ;  /* 0x800000051105c223 */ /* 0x000fe2000001000e */
[----:B------:R-:W-:Y:S01]  /*05d0*/  IADD3 R4, P0, R4, c[0x0][0x160], RZ ;  /* 0x0000580004047a10 */ /* 0x000fe20007f1e0ff */
[----:B------:R-:W-:Y:S01]  /*05e0*/  IMAD.MOV.U32 R3, RZ, RZ, RZ ;  /* 0x000000ffff037224 */ /* 0x000fe200078e00ff */
[----:B------:R-:W-:Y:S02]  /*05f0*/  @!P3 HADD2.F32 R3, -RZ, R7.H0_H0 ;  /* 0x20000007ff03b230 */ /* 0x000fe40000004100 */
[----:B------:R-:W-:-:S02]  /*0600*/  @!P4 F2FP.PACK_AB R2, RZ, R5 ;  /* 0x00000005ff02c23e */ /* 0x000fc400000000ff */
[----:B------:R-:W-:-:S05]  /*0610*/  IADD3.X R5, R0, c[0x0][0x164], RZ, P0, !PT ;  /* 0x0000590000057a10 */ /* 0x000fca00007fe4ff */
[----:B------:R2:W-:Y:S01]  /*0620*/  @!P4 STG.E.U16 [R4.64], R2 ;  /* 0x000000020400c986 */ /* 0x0005e2000c101504 */
[----:B------:R-:W-:Y:S05]  /*0630*/  @P5 EXIT ;  /* 0x000000000000594d */ /* 0x000fea0003800000 */
[----:B------:R-:W-:-:S05]  /*0640*/  FFMA.FTZ R3, R17, -R3, R10 ;  /* 0x8000000311037223 */ /* 0x000fca000001000a */
[----:B------:R-:W-:-:S05]  /*0650*/  F2FP.PACK_AB R3, RZ, R3 ;  /* 0x00000003ff03723e */ /* 0x000fca00000000ff */
[----:B------:R-:W-:Y:S01]  /*0660*/  STG.E.U16 [R4.64+0x40], R3 ;  /* 0x0000400304007986 */ /* 0x000fe2000c101504 */
[----:B------:R-:W-:Y:S05]  /*0670*/  EXIT ;  /* 0x000000000000794d */ /* 0x000fea0003800000 */
.L_x_4298:
        /* <DEDUP_REMOVED lines=16> */
.L_x_10935:


//--------------------- .text._ZN43_GLOBAL__N__9ae7fba5_10_SoftMax_cu_9f978f6321softmax_warp_backwardIN3c104HalfES2_fLi5ELb0ELb0EEEvPT0_PKT_S7_iiiPKb --------------------------
	.section	.text._ZN43_GLOBAL__N__9ae7fba5_10_SoftMax_cu_9f978f6321softmax_warp_backwardIN3c104HalfES2_fLi5ELb0ELb0EEEvPT0_PKT_S7_iiiPKb,"ax",@progbits
	.sectioninfo	@"SHI_REGISTERS=20"
	.align	128
.text._ZN43_GLOBAL__N__9ae7fba5_10_SoftMax_cu_9f978f6321softmax_warp_backwardIN3c104HalfES2_fLi5ELb0ELb0EEEvPT0_PKT_S7_iiiPKb:
        .type           _ZN43_GLOBAL__N__9ae7fba5_10_SoftMax_cu_9f978f6321softmax_warp_backwardIN3c104HalfES2_fLi5ELb0ELb0EEEvPT0_PKT_S7_iiiPKb,@function
        .size           _ZN43_GLOBAL__N__9ae7fba5_10_SoftMax_cu_9f978f6321softmax_warp_backwardIN3c104HalfES2_fLi5ELb0ELb0EEEvPT0_PKT_S7_iiiPKb,(.L_x_10936 - _ZN43_GLOBAL__N__9ae7fba5_10_SoftMax_cu_9f978f6321softmax_warp_backwardIN3c104HalfES2_fLi5ELb0ELb0EEEvPT0_PKT_S7_iiiPKb)
        .other          _ZN43_GLOBAL__N__9ae7fba5_10_SoftMax_cu_9f978f6321softmax_warp_backwardIN3c104HalfES2_fLi5ELb0ELb0EEEvPT0_PKT_S7_iiiPKb,@"STO_CUDA_ENTRY STV_DEFAULT"
_ZN43_GLOBAL__N__9ae7fba5_10_SoftMax_cu_9f978f6321softmax_warp_backwardIN3c104HalfES2_fLi5ELb0ELb0EEEvPT0_PKT_S7_iiiPKb:
        /* <DEDUP_REMOVED lines=39> */
[----:B------:R-:W-:Y:S01]  /*0270*/  ISETP.GE.AND P2, PT, R17, 0x1, PT ;  /* 0x000000011100780c */ /* 0x000fe20003f46270 */
[----:B--2---:R-:W-:-:S05]  /*0280*/  @!P1 HADD2.F32 R7, -RZ, R8.H0_H0 ;  /* 0x20000008ff079230 */ /* 0x004fca0000004100 */
[----:B------:R-:W-:Y:S01]  /*0290*/  FADD.FTZ R8, RZ, R7 ;  /* 0x00000007ff087221 */ /* 0x000fe20000010000 */
[----:B---3--:R-:W-:-:S04]  /*02a0*/  @!P0 HADD2.F32 R5, -RZ, R12.H0_H0 ;  /* 0x2000000cff058230 */ /* 0x008fc80000004100 */
        /* <DEDUP_REMOVED lines=22> */
[----:B-----5:R-:W-:Y:S01]  /*0410*/  @!P1 HADD2.F32 R2, -RZ, R6.H0_H0 ;  /* 0x20000006ff029230 */ /* 0x020fe20000004100 */
[----:B--2---:R-:W-:Y:S01]  /*0420*/  FADD.FTZ R9, R8, R9 ;  /* 0x0000000908097221 */ /* 0x004fe20000010000 */
[----:B------:R-:W-:Y:S01]  /*0430*/  ISETP.GE.AND P1, PT, R16, 0x2, PT ;  /* 0x000000021000780c */ /* 0x000fe20003f26270 */
[----:B0-----:R-:W-:-:S08]  /*0440*/  FADD.FTZ R11, R12, R11 ;  /* 0x0000000b0c0b7221 */ /* 0x001fd00000010000 */
[----:B------:R-:W-:Y:S01]  /*0450*/  @!P2 FFMA.FTZ R2, R9, -R2, R7 ;  /* 0x800000020902a223 */ /* 0x000fe20000010007 */
[----:B------:R-:W-:-:S04]  /*0460*/  @!P2 LEA R6, P3, R3, c[0x0][0x160], 0x1 ;  /* 0x000058000306aa11 */ /* 0x000fc800078608ff */
[----:B-1----:R-:W-:Y:S01]  /*0470*/  @!P2 F2FP.PACK_AB R8, RZ, R2 ;  /* 0x00000002ff08a23e */ /* 0x002fe200000000ff */
[----:B------:R-:W-:Y:S01]  /*0480*/  IMAD.MOV.U32 R2, RZ, RZ, RZ ;  /* 0x000000ffff027224 */ /* 0x000fe200078e00ff */
[----:B------:R-:W-:Y:S01]  /*0490*/  @!P2 LEA.HI.X R7, R3, c[0x0][0x164], R0, 0x1, P3 ;  /* 0x000059000307aa11 */ /* 0x000fe200018f0c00 */
[----:B------:R-:W-:-:S04]  /*04a0*/  @!P0 HADD2.F32 R2, -RZ, R4.H0_H0 ;  /* 0x20000004ff028230 */ /* 0x000fc80000004100 */
        /* <DEDUP_REMOVED lines=12> */
.L_x_4299:
        /* <DEDUP_REMOVED lines=9> */
.L_x_10936:


//--------------------- .text._ZN43_GLOBAL__N__9ae7fba5_10_SoftMax_cu_9f978f6321softmax_warp_backwardIN3c104HalfES2_fLi4ELb0ELb0EEEvPT0_PKT_S7_iiiPKb --------------------------
	.section	.text._ZN43_GLOBAL__N__9ae7fba5_10_SoftMax_cu_9f978f6321softmax_warp_backwardIN3c104HalfES2_fLi4ELb0ELb0EEEvPT0_PKT_S7_iiiPKb,"ax",@progbits
	.sectioninfo	@"SHI_REGISTERS=20"
	.align	128
.text._ZN43_GLOBAL__N__9ae7fba5_10_SoftMax_cu_9f978f6321softmax_warp_backwardIN3c104HalfES2_fLi4ELb0ELb0EEEvPT0_PKT_S7_iiiPKb:
        .type           _ZN43_GLOBAL__N__9ae7fba5_10_SoftMax_cu_9f978f6321softmax_warp_backwardIN3c104HalfES2_fLi4ELb0ELb0EEEvPT0_PKT_S7_iiiPKb,@function
        .size           _ZN43_GLOBAL__N__9ae7fba5_10_SoftMax_cu_9f978f6321softmax_warp_backwardIN3c104HalfES2_fLi4ELb0ELb0EEEvPT0_PKT_S7_iiiPKb,(.L_x_10937 - _ZN43_GLOBAL__N__9ae7fba5_10_SoftMax_cu_9f978f6321softmax_warp_backwardIN3c104HalfES2_fLi4ELb0ELb0EEEvPT0_PKT_S7_iiiPKb)
        .other          _ZN43_GLOBAL__N__9ae7fba5_10_SoftMax_cu_9f978f6321softmax_warp_backwardIN3c104HalfES2_fLi4ELb0ELb0EEEvPT0_PKT_S7_iiiPKb,@"STO_CUDA_ENTRY STV_DEFAULT"
_ZN43_GLOBAL__N__9ae7fba5_10_SoftMax_cu_9f978f6321softmax_warp_backwardIN3c104HalfES2_fLi4ELb0ELb0EEEvPT0_PKT_S7_iiiPKb:
        /* <DEDUP_REMOVED lines=64> */
[----:B------:R-:W-:Y:S01]  /*0400*/  IMAD.MOV.U32 R2, RZ, RZ, RZ ;  /* 0x000000ffff027224 */ /* 0x000fe200078e00ff */
[----:B------:R-:W-:Y:S01]  /*0410*/  @!P0 HADD2.F32 R2, -RZ, R4.H0_H0 ;  /* 0x20000004ff028230 */ /* 0x000fe20000004100 */
[----:B0-----:R-:W-:-:S06]  /*0420*/  FADD.FTZ R10, R13, R10 ;  /* 0x0000000a0d0a7221 */ /* 0x001fcc0000010000 */
[----:B------:R-:W-:Y:S01]  /*0430*/  @!P2 FFMA.FTZ R7, R8, -R7, R14 ;  /* 0x800000070807a223 */ /* 0x000fe2000001000e */
        /* <DEDUP_REMOVED lines=15> */
.L_x_4300:
        /* <DEDUP_REMOVED lines=13> */
.L_x_10937:


//--------------------- .text._ZN43_GLOBAL__N__9ae7fba5_10_SoftMax_cu_9f978f6321softmax_warp_backwardIN3c104HalfES2_fLi3ELb0ELb0EEEvPT0_PKT_S7_iiiPKb --------------------------
	.section	.text._ZN43_GLOBAL__N__9ae7fba5_10_SoftMax_cu_9f978f6321softmax_warp_backwardIN3c104HalfES2_fLi3ELb0ELb0EEEvPT0_PKT_S7_iiiPKb,"ax",@progbits
	.sectioninfo	@"SHI_REGISTERS=20"
	.align	128
.text._ZN43_GLOBAL__N__9ae7fba5_10_SoftMax_cu_9f978f6321softmax_warp_backwardIN3c104HalfES2_fLi3ELb0ELb0EEEvPT0_PKT_S7_iiiPKb:
        .type           _ZN43_GLOBAL__N__9ae7fba5_10_SoftMax_cu_9f978f6321softmax_warp_backwardIN3c104HalfES2_fLi3ELb0ELb0EEEvPT0_PKT_S7_iiiPKb,@function
        .size           _ZN43_GLOBAL__N__9ae7fba5_10_SoftMax_cu_9f978f6321softmax_warp_backwardIN3c104HalfES2_fLi3ELb0ELb0EEEvPT0_PKT_S7_iiiPKb,(.L_x_10938 - _ZN43_GLOBAL__N__9ae7fba5_10_SoftMax_cu_9f978f6321softmax_warp_backwardIN3c104HalfES2_fLi3ELb0ELb0EEEvPT0_PKT_S7_iiiPKb)
        .other          _ZN43_GLOBAL__N__9ae7fba5_10_SoftMax_cu_9f978f6321softmax_warp_backwardIN3c104HalfES2_fLi3ELb0ELb0EEEvPT0_PKT_S7_iiiPKb,@"STO_CUDA_ENTRY STV_DEFAULT"
_ZN43_GLOBAL__N__9ae7fba5_10_SoftMax_cu_9f978f6321softmax_warp_backwardIN3c104HalfES2_fLi3ELb0ELb0EEEvPT0_PKT_S7_iiiPKb:
        /* <DEDUP_REMOVED lines=79> */
.L_x_4301:
        /* <DEDUP_REMOVED lines=9> */
.L_x_10938:


//--------------------- .text._ZN43_GLOBAL__N__9ae7fba5_10_SoftMax_cu_9f978f6321softmax_warp_backwardIN3c104HalfES2_fLi2ELb0ELb0EEEvPT0_PKT_S7_iiiPKb --------------------------
	.section	.text._ZN43_GLOBAL__N__9ae7fba5_10_SoftMax_cu_9f978f6321softmax_warp_backwardIN3c104HalfES2_fLi2ELb0ELb0EEEvPT0_PKT_S7_iiiPKb,"ax",@progbits
	.sectioninfo	@"SHI_REGISTERS=21"
	.align	128
.text._ZN43_GLOBAL__N__9ae7fba5_10_SoftMax_cu_9f978f6321softmax_warp_backwardIN3c104HalfES2_fLi2ELb0ELb0EEEvPT0_PKT_S7_iiiPKb:
        .type           _ZN43_GLOBAL__N__9ae7fba5_10_SoftMax_cu_9f978f6321softmax_warp_backwardIN3c104HalfES2_fLi2ELb0ELb0EEEvPT0_PKT_S7_iiiPKb,@function
        .size           _ZN43_GLOBAL__N__9ae7fba5_10_SoftMax_cu_9f978f6321softmax_warp_backwardIN3c104HalfES2_fLi2ELb0ELb0EEEvPT0_PKT_S7_iiiPKb,(.L_x_10939 - _ZN43_GLOBAL__N__9ae7fba5_10_SoftMax_cu_9f978f6321softmax_warp_backwardIN3c104HalfES2_fLi2ELb0ELb0EEEvPT0_PKT_S7_iiiPKb)
        .other          _ZN43_GLOBAL__N__9ae7fba5_10_SoftMax_cu_9f978f6321softmax_warp_backwardIN3c104HalfES2_fLi2ELb0ELb0EEEvPT0_PKT_S7_iiiPKb,@"STO_CUDA_ENTRY STV_DEFAULT"
_ZN43_GLOBAL__N__9ae7fba5_10_SoftMax_cu_9f978f6321softmax_warp_backwardIN3c104HalfES2_fLi2ELb0ELb0EEEvPT0_PKT_S7_iiiPKb:
        /* <DEDUP_REMOVED lines=74> */
.L_x_4302:
        /* <DEDUP_REMOVED lines=14> */
.L_x_10939:


//--------------------- .text._ZN43_GLOBAL__N__9ae7fba5_10_SoftMax_cu_9f978f6321softmax_warp_backwardIN3c104HalfES2_fLi1ELb0ELb0EEEvPT0_PKT_S7_iiiPKb --------------------------
	.section	.text._ZN43_GLOBAL__N__9ae7fba5_10_SoftMax_cu_9f978f6321softmax_warp_backwardIN3c104HalfES2_fLi1ELb0ELb0EEEvPT0_PKT_S7_iiiPKb,"ax",@progbits
	.sectioninfo	@"SHI_REGISTERS=18"
	.align	128
.text._ZN43_GLOBAL__N__9ae7fba5_10_SoftMax_cu_9f978f6321softmax_warp_backwardIN3c104HalfES2_fLi1ELb0ELb0EEEvPT0_PKT_S7_iiiPKb:
        .type           _ZN43_GLOBAL__N__9ae7fba5_10_SoftMax_cu_9f978f6321softmax_warp_backwardIN3c104HalfES2_fLi1ELb0ELb0EEEvPT0_PKT_S7_iiiPKb,@function
        .size           _ZN43_GLOBAL__N__9ae7fba5_10_SoftMax_cu_9f978f6321softmax_warp_backwardIN3c104HalfES2_fLi1ELb0ELb0EEEvPT0_PKT_S7_iiiPKb,(.L_x_10940 - _ZN43_GLOBAL__N__9ae7fba5_10_SoftMax_cu_9f978f6321softmax_warp_backwardIN3c104HalfES2_fLi1ELb0ELb0EEEvPT0_PKT_S7_iiiPKb)
        .other          _ZN43_GLOBAL__N__9ae7fba5_10_SoftMax_cu_9f978f6321softmax_warp_backwardIN3c104HalfES2_fLi1ELb0ELb0EEEvPT0_PKT_S7_iiiPKb,@"STO_CUDA_ENTRY STV_DEFAULT"
_ZN43_GLOBAL__N__9ae7fba5_10_SoftMax_cu_9f978f6321softmax_warp_backwardIN3c104HalfES2_fLi1ELb0ELb0EEEvPT0_PKT_S7_iiiPKb:
        /* <DEDUP_REMOVED lines=37> */
[----:B------:R-:W-:Y:S01]  /*0250*/  ISETP.GE.AND P2, PT, R15, 0x1, PT ;  /* 0x000000010f00780c */ /* 0x000fe20003f46270 */
[----:B------:R-:W-:Y:S01]  /*0260*/  CS2R R12, SRZ ;  /* 0x00000000000c7805 */ /* 0x000fe2000001ff00 */
[----:B--2---:R-:W-:-:S05]  /*0270*/  @!P1 HADD2.F32 R13, -RZ, R4.H0_H0 ;  /* 0x20000004ff0d9230 */ /* 0x004fca0000004100 */
[----:B------:R-:W-:Y:S01]  /*0280*/  FADD.FTZ R4, RZ, R13 ;  /* 0x0000000dff047221 */ /* 0x000fe20000010000 */
[----:B---3--:R-:W-:-:S04]  /*0290*/  @!P0 HADD2.F32 R12, -RZ, R8.H0_H0 ;  /* 0x20000008ff0c8230 */ /* 0x008fc80000004100 */
[----:B------:R0:W1:Y:S01]  /*02a0*/  SHFL.BFLY PT, R5, R4, 0x1, 0x1e1f ;  /* 0x0c3e1f0004057f89 */ /* 0x00006200000e0000 */
[----:B------:R-:W-:-:S05]  /*02b0*/  FADD.FTZ R8, RZ, R12 ;  /* 0x0000000cff087221 */ /* 0x000fca0000010000 */
[----:B------:R0:W2:Y:S01]  /*02c0*/  SHFL.BFLY PT, R9, R8, 0x1, 0x1e1f ;  /* 0x0c3e1f0008097f89 */ /* 0x0000a200000e0000 */
[----:B------:R-:W-:Y:S05]  /*02d0*/  @!P2 EXIT ;  /* 0x000000000000a94d */ /* 0x000fea0003800000 */
[----:B------:R-:W-:Y:S01]  /*02e0*/  ISETP.GE.AND P2, PT, R2, c[0x0][0x180], PT ;  /* 0x0000600002007a0c */ /* 0x000fe20003f46270 */
[----:B------:R-:W-:Y:S01]  /*02f0*/  IMAD.MOV.U32 R2, RZ, RZ, RZ ;  /* 0x000000ffff027224 */ /* 0x000fe200078e00ff */
[----:B-----5:R-:W-:Y:S01]  /*0300*/  @!P1 HADD2.F32 R2, -RZ, R6.H0_H0 ;  /* 0x20000006ff029230 */ /* 0x020fe20000004100 */
[----:B-1----:R-:W-:Y:S01]  /*0310*/  FADD.FTZ R5, R4, R5 ;  /* 0x0000000504057221 */ /* 0x002fe20000010000 */
[----:B------:R-:W-:Y:S01]  /*0320*/  ISETP.GE.AND P1, PT, R14, 0x2, PT ;  /* 0x000000020e00780c */ /* 0x000fe20003f26270 */
[----:B0-----:R-:W-:Y:S01]  /*0330*/  IMAD.MOV.U32 R7, RZ, RZ, RZ ;  /* 0x000000ffff077224 */ /* 0x001fe200078e00ff */
[----:B------:R-:W-:Y:S01]  /*0340*/  @!P0 HADD2.F32 R7, -RZ, R10.H0_H0 ;  /* 0x2000000aff078230 */ /* 0x000fe20000004100 */
[----:B--2---:R-:W-:-:S06]  /*0350*/  FADD.FTZ R9, R8, R9 ;  /* 0x0000000908097221 */ /* 0x004fcc0000010000 */
[----:B------:R-:W-:Y:S01]  /*0360*/  @!P2 FFMA.FTZ R2, R5, -R2, R13 ;  /* 0x800000020502a223 */ /* 0x000fe2000001000d */
[----:B------:R-:W-:-:S04]  /*0370*/  @!P2 LEA R4, P3, R3, c[0x0][0x160], 0x1 ;  /* 0x000058000304aa11 */ /* 0x000fc800078608ff */
[----:B------:R-:W-:Y:S02]  /*0380*/  @!P2 F2FP.PACK_AB R2, RZ, R2 ;  /* 0x00000002ff02a23e */ /* 0x000fe400000000ff */
        /* <DEDUP_REMOVED lines=13> */
.L_x_4303:
        /* <DEDUP_REMOVED lines=10> */
.L_x_10940:


//--------------------- .text._ZN43_GLOBAL__N__9ae7fba5_10_SoftMax_cu_9f978f6321softmax_warp_backwardIN3c104HalfES2_fLi0ELb0ELb0EEEvPT0_PKT_S7_iiiPKb --------------------------
	.section	.text._ZN43_GLOBAL__N__9ae7fba5_10_SoftMax_cu_9f978f6321softmax_warp_backwardIN3c104HalfES2_fLi0ELb0ELb0EEEvPT0_PKT_S7_iiiPKb,"ax",@progbits
	.sectioninfo	@"SHI_REGISTERS=19"
	.align	128
.text._ZN43_GLOBAL__N__9ae7fba5_10_SoftMax_cu_9f978f6321softmax_warp_backwardIN3c104HalfES2_fLi0ELb0ELb0EEEvPT0_PKT_S7_iiiPKb:
        .type           _ZN43_GLOBAL__N__9ae7fba5_10_SoftMax_cu_9f978f6321softmax_warp_backwardIN3c104HalfES2_fLi0ELb0ELb0EEEvPT0_PKT_S7_iiiPKb,@function
        .size           _ZN43_GLOBAL__N__9ae7fba5_10_SoftMax_cu_9f978f6321softmax_warp_backwardIN3c104HalfES2_fLi0ELb0ELb0EEEvPT0_PKT_S7_iiiPKb,(.L_x_10941 - _ZN43_GLOBAL__N__9ae7fba5_10_SoftMax_cu_9f978f6321softmax_warp_backwardIN3c104HalfES2_fLi0ELb0ELb0EEEvPT0_PKT_S7_iiiPKb)
        .other          _ZN43_GLOBAL__N__9ae7fba5_10_SoftMax_cu_9f978f6321softmax_warp_backwardIN3c104HalfES2_fLi0ELb0ELb0EEEvPT0_PKT_S7_iiiPKb,@"STO_CUDA_ENTRY STV_DEFAULT"
_ZN43_GLOBAL__N__9ae7fba5_10_SoftMax_cu_9f978f6321softmax_warp_backwardIN3c104HalfES2_fLi0ELb0ELb0EEEvPT0_PKT_S7_iiiPKb:
        /* <DEDUP_REMOVED lines=40> */
.L_x_4304:
[----:B------:R-:W-:Y:S05]  /*0280*/  @!P1 EXIT ;  /* 0x000000000000994d */ /* 0x000fea0003800000 */
[----:B------:R-:W-:Y:S05]  /*0290*/  @!P0 EXIT ;  /* 0x000000000000894d */ /* 0x000fea0003800000 */
[----:B------:R-:W-:Y:S01]  /*02a0*/  FADD.FTZ R2, RZ, R14 ;  /* 0x0000000eff027221 */ /* 0x000fe20000010000 */
        /* <DEDUP_REMOVED lines=13> */
.L_x_4305:
        /* <DEDUP_REMOVED lines=16> */
.L_x_10941:


//--------------------- .text._ZN43_GLOBAL__N__9ae7fba5_10_SoftMax_cu_9f978f6321softmax_warp_backwardIfffLi10ELb0ELb0EEEvPT0_PKT_S5_iiiPKb --------------------------
	.section	.text._ZN43_GLOBAL__N__9ae7fba5_10_SoftMax_cu_9f978f6321softmax_warp_backwardIfffLi10ELb0ELb0EEEvPT0_PKT_S5_iiiPKb,"ax",@progbits
	.sectioninfo	@"SHI_REGISTERS=106"
	.align	128
.text._ZN43_GLOBAL__N__9ae7fba5_10_SoftMax_cu_9f978f6321softmax_warp_backwardIfffLi10ELb0ELb0EEEvPT0_PKT_S5_iiiPKb:
        .type           _ZN43_GLOBAL__N__9ae7fba5_10_SoftMax_cu_9f978f6321softmax_warp_backwardIfffLi10ELb0ELb0EEEvPT0_PKT_S5_iiiPKb,@function
        .size           _ZN43_GLOBAL__N__9ae7fba5_10_SoftMax_cu_9f978f6321softmax_warp_backwardIfffLi10ELb0ELb0EEEvPT0_PKT_S5_iiiPKb,(.L_x_10942 - _ZN43_GLOBAL__N__9ae7fba5_10_SoftMax_cu_9f978f6321softmax_warp_backwardIfffLi10ELb0ELb0EEEvPT0_PKT_S5_iiiPKb)
        .other          _ZN43_GLOBAL__N__9ae7fba5_10_SoftMax_cu_9f978f6321softmax_warp_backwardIfffLi10ELb0ELb0EEEvPT0_PKT_S5_iiiPKb,@"STO_CUDA_ENTRY STV_DEFAULT"
_ZN43_GLOBAL__N__9ae7fba5_10_SoftMax_cu_9f978f6321softmax_warp_backwardIfffLi10ELb0ELb0EEEvPT0_PKT_S5_iiiPKb:
[----:B------:R-:W-:Y:S02]  /*0000*/  IMAD.MOV.U32 R1, RZ, RZ, c[0x0][0x28] ;  /* 0x00000a00ff017624 */ /* 0x000fe400078e00ff */
[----:B------:R-:W0:Y:S01]  /*0010*/  S2R R52, SR_CTAID.X ;  /* 0x0000000000347919 */ /* 0x000e220000002500 */
[----:B------:R-:W-:Y:S01]  /*0020*/  IMAD.MOV.U32 R5, RZ, RZ, 0x4 ;  /* 0x00000004ff057424 */ /* 0x000fe200078e00ff */
[----:B------:R-:W-:Y:S01]  /*0030*/  ULDC.64 UR4, c[0x0][0x118] ;  /* 0x0000460000047ab9 */ /* 0x000fe20000000a00 */
[----:B------:R-:W-:Y:S01]  /*0040*/  IMAD.MOV.U32 R0, RZ, RZ, RZ ;  /* 0x000000ffff007224 */ /* 0x000fe200078e00ff */
        /* <DEDUP_REMOVED lines=21> */
[----:B------:R-:W-:Y:S01]  /*01a0*/  IMAD.MOV.U32 R53, RZ, RZ, RZ ;  /* 0x000000ffff357224 */ /* 0x000fe200078e00ff */
[----:B------:R-:W-:Y:S01]  /*01b0*/  CS2R R26, SRZ ;  /* 0x00000000001a7805 */ /* 0x000fe2000001ff00 */
[----:B------:R-:W-:Y:S01]  /*01c0*/  CS2R R54, SRZ ;  /* 0x0000000000367805 */ /* 0x000fe2000001ff00 */
[----:B0-----:R-:W-:Y:S01]  /*01d0*/  IMAD R52, R52, c[0x0][0x4], R3 ;  /* 0x0000010034347a24 */ /* 0x001fe200078e0203 */
[----:B------:R-:W-:Y:S01]  /*01e0*/  CS2R R28, SRZ ;  /* 0x00000000001c7805 */ /* 0x000fe2000001ff00 */
[----:B------:R-:W-:Y:S01]  /*01f0*/  CS2R R56, SRZ ;  /* 0x0000000000387805 */ /* 0x000fe2000001ff00 */
[----:B------:R-:W-:Y:S01]  /*0200*/  CS2R R30, SRZ ;  /* 0x00000000001e7805 */ /* 0x000fe2000001ff00 */
[----:B-1----:R-:W-:Y:S01]  /*0210*/  LOP3.LUT R91, R91, 0x1f, RZ, 0xc0, !PT ;  /* 0x0000001f5b5b7812 */ /* 0x002fe200078ec0ff */
[----:B------:R-:W-:Y:S01]  /*0220*/  CS2R R32, SRZ ;  /* 0x0000000000207805 */ /* 0x000fe2000001ff00 */
[----:B------:R-:W-:-:S02]  /*0230*/  IADD3 R102, -R52, c[0x0][0x178], RZ ;  /* 0x00005e0034667a10 */ /* 0x000fc40007ffe1ff */
[C---:B------:R-:W-:Y:S01]  /*0240*/  LOP3.LUT R92, R91.reuse, 0x20, RZ, 0xfc, !PT ;  /* 0x000000205b5c7812 */ /* 0x040fe200078efcff */
[----:B------:R-:W-:Y:S01]  /*0250*/  IMAD R52, R52, c[0x0][0x17c], R91 ;  /* 0x00005f0034347a24 */ /* 0x000fe200078e025b */
[----:B------:R-:W-:Y:S02]  /*0260*/  ISETP.GT.AND P0, PT, R102, RZ, PT ;  /* 0x000000ff6600720c */ /* 0x000fe40003f04270 */
[C---:B------:R-:W-:Y:S01]  /*0270*/  LOP3.LUT R93, R91.reuse, 0x40, RZ, 0xfc, !PT ;  /* 0x000000405b5d7812 */ /* 0x040fe200078efcff */
[----:B------:R-:W-:Y:S01]  /*0280*/  IMAD.WIDE R2, R52, R5, c[0x0][0x168] ;  /* 0x00005a0034027625 */ /* 0x000fe200078e0205 */
[----:B------:R-:W-:Y:S02]  /*0290*/  SEL R88, RZ, c[0x0][0x180], !P0 ;  /* 0x00006000ff587a07 */ /* 0x000fe40004000000 */
[C---:B------:R-:W-:Y:S02]  /*02a0*/  LOP3.LUT R94, R91.reuse, 0x60, RZ, 0xfc, !PT ;  /* 0x000000605b5e7812 */ /* 0x040fe400078efcff */
[----:B------:R-:W-:-:S02]  /*02b0*/  ISETP.GE.AND P4, PT, R91, R88, PT ;  /* 0x000000585b00720c */ /* 0x000fc40003f86270 */
[-C--:B------:R-:W-:Y:S02]  /*02c0*/  ISETP.GE.AND P3, PT, R92, R88.reuse, PT ;  /* 0x000000585c00720c */ /* 0x080fe40003f66270 */
[-C--:B------:R-:W-:Y:S02]  /*02d0*/  ISETP.GE.AND P2, PT, R93, R88.reuse, PT ;  /* 0x000000585d00720c */ /* 0x080fe40003f46270 */
[C---:B------:R-:W-:Y:S02]  /*02e0*/  LOP3.LUT R58, R91.reuse, 0x80, RZ, 0xfc, !PT ;  /* 0x000000805b3a7812 */ /* 0x040fe400078efcff */
[----:B------:R-:W-:Y:S02]  /*02f0*/  ISETP.GE.AND P1, PT, R94, R88, PT ;  /* 0x000000585e00720c */ /* 0x000fe40003f26270 */
[----:B------:R-:W-:-:S03]  /*0300*/  LOP3.LUT R60, R91, 0xa0, RZ, 0xfc, !PT ;  /* 0x000000a05b3c7812 */ /* 0x000fc600078efcff */
[----:B------:R-:W2:Y:S01]  /*0310*/  @!P4 LDG.E R0, [R2.64] ;  /* 0x000000040200c981 */ /* 0x000ea2000c1e1900 */
[-C--:B------:R-:W-:Y:S01]  /*0320*/  ISETP.GE.AND P0, PT, R58, R88.reuse, PT ;  /* 0x000000583a00720c */ /* 0x080fe20003f06270 */
[----:B------:R-:W-:Y:S02]  /*0330*/  IMAD.MOV.U32 R59, RZ, RZ, RZ ;  /* 0x000000ffff3b7224 */ /* 0x000fe400078e00ff */
[----:B------:R-:W3:Y:S01]  /*0340*/  @!P3 LDG.E R6, [R2.64+0x80] ;  /* 0x000080040206b981 */ /* 0x000ee2000c1e1900 */
[C---:B------:R-:W-:Y:S01]  /*0350*/  LOP3.LUT R61, R91.reuse, 0xc0, RZ, 0xfc, !PT ;  /* 0x000000c05b3d7812 */ /* 0x040fe200078efcff */
[----:B------:R-:W-:Y:S01]  /*0360*/  IMAD.MOV.U32 R62, RZ, RZ, RZ ;  /* 0x000000ffff3e7224 */ /* 0x000fe200078e00ff */
        /* <DEDUP_REMOVED lines=100> */
[-C--:B------:R-:W-:Y:S01]  /*09b0*/  ISETP.GE.AND P2, PT, R86, R88.reuse, PT ;  /* 0x000000585600720c */ /* 0x080fe20003f46270 */
[----:B------:R-:W-:Y:S02]  /*09c0*/  IMAD.MOV.U32 R90, RZ, RZ, RZ ;  /* 0x000000ffff5a7224 */ /* 0x000fe400078e00ff */
        /* <DEDUP_REMOVED lines=24> */
[----:B------:R-:W-:Y:S02]  /*0b50*/  IMAD.MOV.U32 R95, RZ, RZ, RZ ;  /* 0x000000ffff5f7224 */ /* 0x000fe400078e00ff */
[----:B-1----:R-:W-:-:S04]  /*0b60*/  FADD.FTZ R3, R96, R15 ;  /* 0x0000000f60037221 */ /* 0x002fc80000010000 */
[----:B------:R0:W5:Y:S01]  /*0b70*/  @!P0 LDG.E R95, [R4.64+0xc80] ;  /* 0x000c8004045f8981 */ /* 0x000162000c1e1900 */
[----:B------:R-:W-:Y:S01]  /*0b80*/  CS2R R96, SRZ ;  /* 0x0000000000607805 */ /* 0x000fe2000001ff00 */
[----:B------:R-:W-:-:S05]  /*0b90*/  FADD.FTZ R2, R3, R16 ;  /* 0x0000001003027221 */ /* 0x000fca0000010000 */
        /* <DEDUP_REMOVED lines=26> */
[----:B------:R-:W0:Y:S01]  /*0d40*/  SHFL.BFLY PT, R4, R5, 0x4, 0x1f ;  /* 0x0c801f0005047f89 */ /* 0x000e2200000e0000 */
[----:B------:R-:W-:Y:S01]  /*0d50*/  ISETP.GE.AND P0, PT, R102, 0x1, PT ;  /* 0x000000016600780c */ /* 0x000fe20003f06270 */
[----:B0-----:R-:W-:-:S05]  /*0d60*/  FADD.FTZ R4, R5, R4 ;  /* 0x0000000405047221 */ /* 0x001fca0000010000 */
[----:B------:R-:W0:Y:S02]  /*0d70*/  SHFL.BFLY PT, R103, R4, 0x2, 0x1f ;  /* 0x0c401f0004677f89 */ /* 0x000e2400000e0000 */
[----:B0-----:R-:W-:-:S05]  /*0d80*/  FADD.FTZ R103, R4, R103 ;  /* 0x0000006704677221 */ /* 0x001fca0000010000 */
[----:B------:R0:W1:Y:S01]  /*0d90*/  SHFL.BFLY PT, R102, R103, 0x1, 0x1f ;  /* 0x0c201f0067667f89 */ /* 0x00006200000e0000 */
[----:B------:R-:W-:Y:S05]  /*0da0*/  @!P0 EXIT ;  /* 0x000000000000894d */ /* 0x000fea0003800000 */
[----:B------:R-:W-:Y:S01]  /*0db0*/  ISETP.GE.AND P4, PT, R91, c[0x0][0x180], PT ;  /* 0x000060005b007a0c */ /* 0x000fe20003f86270 */
[----:B-1----:R-:W-:Y:S01]  /*0dc0*/  FADD.FTZ R4, R103, R102 ;  /* 0x0000006667047221 */ /* 0x002fe20000010000 */
        /* <DEDUP_REMOVED lines=8> */
[----:B------:R-:W-:Y:S01]  /*0e50*/  @!P3 FFMA.FTZ R37, -R4, R37, R6 ;  /* 0x000000250425b223 */ /* 0x000fe20000010106 */
[----:B------:R-:W-:Y:S01]  /*0e60*/  ISETP.GE.AND P6, PT, R60, c[0x0][0x180], PT ;  /* 0x000060003c007a0c */ /* 0x000fe20003fc6270 */
[C---:B------:R-:W-:Y:S01]  /*0e70*/  @!P2 FFMA.FTZ R7, -R4.reuse, R34, R7 ;  /* 0x000000220407a223 */ /* 0x040fe20000010107 */
[----:B------:R-:W-:Y:S01]  /*0e80*/  ISETP.GE.AND P5, PT, R61, c[0x0][0x180], PT ;  /* 0x000060003d007a0c */ /* 0x000fe20003fa6270 */
[----:B------:R1:W-:Y:S01]  /*0e90*/  @!P4 STG.E [R2.64], R35 ;  /* 0x000000230200c986 */ /* 0x0003e2000c101904 */
[----:B------:R-:W-:Y:S01]  /*0ea0*/  ISETP.GE.AND P4, PT, R63, c[0x0][0x180], PT ;  /* 0x000060003f007a0c */ /* 0x000fe20003f86270 */
[----:B------:R-:W-:Y:S02]  /*0eb0*/  @!P1 FFMA.FTZ R39, -R4, R39, R8 ;  /* 0x0000002704279223 */ /* 0x000fe40000010108 */
[----:B------:R1:W-:Y:S01]  /*0ec0*/  @!P3 STG.E [R2.64+0x80], R37 ;  /* 0x000080250200b986 */ /* 0x0003e2000c101904 */
[----:B------:R-:W-:Y:S01]  /*0ed0*/  ISETP.GE.AND P3, PT, R64, c[0x0][0x180], PT ;  /* 0x0000600040007a0c */ /* 0x000fe20003f66270 */
[----:B------:R-:W-:-:S02]  /*0ee0*/  @!P0 FFMA.FTZ R9, -R4, R36, R9 ;  /* 0x0000002404098223 */ /* 0x000fc40000010109 */
[----:B------:R1:W-:Y:S01]  /*0ef0*/  @!P2 STG.E [R2.64+0x100], R7 ;  /* 0x000100070200a986 */ /* 0x0003e2000c101904 */
[----:B------:R-:W-:Y:S01]  /*0f00*/  ISETP.GE.AND P2, PT, R65, c[0x0][0x180], PT ;  /* 0x0000600041007a0c */ /* 0x000fe20003f46270 */
[----:B------:R-:W-:Y:S02]  /*0f10*/  @!P6 FFMA.FTZ R41, -R4, R41, R10 ;  /* 0x000000290429e223 */ /* 0x000fe4000001010a */
[----:B------:R1:W-:Y:S01]  /*0f20*/  @!P1 STG.E [R2.64+0x180], R39 ;  /* 0x0001802702009986 */ /* 0x0003e2000c101904 */
[----:B------:R-:W-:Y:S01]  /*0f30*/  ISETP.GE.AND P1, PT, R66, c[0x0][0x180], PT ;  /* 0x0000600042007a0c */ /* 0x000fe20003f26270 */
[C---:B------:R-:W-:Y:S02]  /*0f40*/  @!P5 FFMA.FTZ R11, -R4.reuse, R38, R11 ;  /* 0x00000026040bd223 */ /* 0x040fe4000001010b */
[C---:B------:R-:W-:Y:S01]  /*0f50*/  @!P4 FFMA.FTZ R43, -R4.reuse, R43, R12 ;  /* 0x0000002b042bc223 */ /* 0x040fe2000001010c */
[----:B------:R1:W-:Y:S01]  /*0f60*/  @!P0 STG.E [R2.64+0x200], R9 ;  /* 0x0002000902008986 */ /* 0x0003e2000c101904 */
[----:B------:R-:W-:Y:S01]  /*0f70*/  @!P3 FFMA.FTZ R13, -R4, R40, R13 ;  /* 0x00000028040db223 */ /* 0x000fe2000001010d */
[----:B------:R-:W-:-:S02]  /*0f80*/  ISETP.GE.AND P0, PT, R67, c[0x0][0x180], PT ;  /* 0x0000600043007a0c */ /* 0x000fc40003f06270 */
[----:B------:R1:W-:Y:S01]  /*0f90*/  @!P6 STG.E [R2.64+0x280], R41 ;  /* 0x000280290200e986 */ /* 0x0003e2000c101904 */
[----:B------:R-:W-:Y:S01]  /*0fa0*/  @!P2 FFMA.FTZ R45, -R4, R45, R14 ;  /* 0x0000002d042da223 */ /* 0x000fe2000001010e */
[----:B------:R-:W-:Y:S02]  /*0fb0*/  ISETP.GE.AND P6, PT, R68, c[0x0][0x180], PT ;  /* 0x0000600044007a0c */ /* 0x000fe40003fc6270 */
[----:B------:R1:W-:Y:S01]  /*0fc0*/  @!P5 STG.E [R2.64+0x300], R11 ;  /* 0x0003000b0200d986 */ /* 0x0003e2000c101904 */
[----:B------:R-:W-:Y:S01]  /*0fd0*/  ISETP.GE.AND P5, PT, R69, c[0x0][0x180], PT ;  /* 0x0000600045007a0c */ /* 0x000fe20003fa6270 */
[----:B------:R-:W-:Y:S02]  /*0fe0*/  @!P1 FFMA.FTZ R15, -R4, R42, R15 ;  /* 0x0000002a040f9223 */ /* 0x000fe4000001010f */
[----:B------:R1:W-:Y:S01]  /*0ff0*/  @!P4 STG.E [R2.64+0x380], R43 ;  /* 0x0003802b0200c986 */ /* 0x0003e2000c101904 */
[----:B------:R-:W-:Y:S02]  /*1000*/  ISETP.GE.AND P4, PT, R70, c[0x0][0x180], PT ;  /* 0x0000600046007a0c */ /* 0x000fe40003f86270 */
[----:B------:R-:W-:Y:S01]  /*1010*/  @!P0 FFMA.FTZ R47, -R4, R47, R16 ;  /* 0x0000002f042f8223 */ /* 0x000fe20000010110 */
[----:B------:R1:W-:Y:S01]  /*1020*/  @!P3 STG.E [R2.64+0x400], R13 ;  /* 0x0004000d0200b986 */ /* 0x0003e2000c101904 */
[----:B------:R-:W-:-:S02]  /*1030*/  ISETP.GE.AND P3, PT, R71, c[0x0][0x180], PT ;  /* 0x0000600047007a0c */ /* 0x000fc40003f66270 */
[----:B------:R-:W-:Y:S01]  /*1040*/  @!P6 FFMA.FTZ R17, -R4, R44, R17 ;  /* 0x0000002c0411e223 */ /* 0x000fe20000010111 */
[----:B------:R1:W-:Y:S01]  /*1050*/  @!P2 STG.E [R2.64+0x480], R45 ;  /* 0x0004802d0200a986 */ /* 0x0003e2000c101904 */
[----:B------:R-:W-:Y:S01]  /*1060*/  ISETP.GE.AND P2, PT, R72, c[0x0][0x180], PT ;  /* 0x0000600048007a0c */ /* 0x000fe20003f46270 */
[C---:B------:R-:W-:Y:S02]  /*1070*/  @!P5 FFMA.FTZ R49, -R4.reuse, R49, R18 ;  /* 0x000000310431d223 */ /* 0x040fe40000010112 */
[----:B------:R1:W-:Y:S01]  /*1080*/  @!P1 STG.E [R2.64+0x500], R15 ;  /* 0x0005000f02009986 */ /* 0x0003e2000c101904 */
        /* <DEDUP_REMOVED lines=11> */
[----:B------:R1:W-:Y:S01]  /*1140*/  @!P4 STG.E [R2.64+0x700], R19 ;  /* 0x000700130200c986 */ /* 0x0003e2000c101904 */
[----:B------:R-:W-:Y:S01]  /*1150*/  ISETP.GE.AND P4, PT, R77, c[0x0][0x180], PT ;  /* 0x000060004d007a0c */ /* 0x000fe20003f86270 */
[----:B------:R-:W-:-:S02]  /*1160*/  @!P0 FFMA.FTZ R23, -R4, R50, R23 ;  /* 0x0000003204178223 */ /* 0x000fc40000010117 */
        /* <DEDUP_REMOVED lines=29> */
[C---:B------:R-:W-:Y:S02]  /*1340*/  @!P4 FFMA.FTZ R33, -R4.reuse, R98, R33 ;  /* 0x000000620421c223 */ /* 0x040fe40000010121 */
[----:B------:R1:W-:Y:S02]  /*1350*/  @!P0 STG.E [R2.64+0xc80], R95 ;  /* 0x000c805f02008986 */ /* 0x0003e4000c101904 */
[C---:B------:R-:W-:Y:S02]  /*1360*/  @!P3 FFMA.FTZ R99, -R4.reuse, R99, R90 ;  /* 0x000000630463b223 */ /* 0x040fe4000001015a */
[----:B------:R1:W-:Y:S02]  /*1370*/  @!P6 STG.E [R2.64+0xd00], R31 ;  /* 0x000d001f0200e986 */ /* 0x0003e4000c101904 */
[----:B------:R-:W-:-:S02]  /*1380*/  @!P2 FFMA.FTZ R89, -R4, R100, R89 ;  /* 0x000000640459a223 */ /* 0x000fc40000010159 */
[----:B------:R1:W-:Y:S04]  /*1390*/  @!P5 STG.E [R2.64+0xd80], R97 ;  /* 0x000d80610200d986 */ /* 0x0003e8000c101904 */
[----:B------:R1:W-:Y:S04]  /*13a0*/  @!P4 STG.E [R2.64+0xe00], R33 ;  /* 0x000e00210200c986 */ /* 0x0003e8000c101904 */
[----:B------:R1:W-:Y:S04]  /*13b0*/  @!P3 STG.E [R2.64+0xe80], R99 ;  /* 0x000e80630200b986 */ /* 0x0003e8000c101904 */
[----:B------:R1:W-:Y:S01]  /*13c0*/  @!P2 STG.E [R2.64+0xf00], R89 ;  /* 0x000f00590200a986 */ /* 0x0003e2000c101904 */
[----:B------:R-:W-:Y:S05]  /*13d0*/  @P1 EXIT ;  /* 0x000000000000194d */ /* 0x000fea0003800000 */
[----:B------:R-:W-:-:S05]  /*13e0*/  FFMA.FTZ R101, -R4, R101, R88 ;  /* 0x0000006504657223 */ /* 0x000fca0000010158 */
[----:B------:R-:W-:Y:S01]  /*13f0*/  STG.E [R2.64+0xf80], R101 ;  /* 0x000f806502007986 */ /* 0x000fe2000c101904 */
[----:B------:R-:W-:Y:S05]  /*1400*/  EXIT ;  /* 0x000000000000794d */ /* 0x000fea0003800000 */
.L_x_4306:
        /* <DEDUP_REMOVED lines=15> */
.L_x_10942:


//--------------------- .text._ZN43_GLOBAL__N__9ae7fba5_10_SoftMax_cu_9f978f6321softmax_warp_backwardIfffLi9ELb0ELb0EEEvPT0_PKT_S5_iiiPKb --------------------------
	.section	.text._ZN43_GLOBAL__N__9ae7fba5_10_SoftMax_cu_9f978f6321softmax_warp_backwardIfffLi9ELb0ELb0EEEvPT0_PKT_S5_iiiPKb,"ax",@progbits
	.sectioninfo	@"SHI_REGISTERS=56"
	.align	128
.text._ZN43_GLOBAL__N__9ae7fba5_10_SoftMax_cu_9f978f6321softmax_warp_backwardIfffLi9ELb0ELb0EEEvPT0_PKT_S5_iiiPKb:
        .type           _ZN43_GLOBAL__N__9ae7fba5_10_SoftMax_cu_9f978f6321softmax_warp_backwardIfffLi9ELb0ELb0EEEvPT0_PKT_S5_iiiPKb,@function
        .size           _ZN43_GLOBAL__N__9ae7fba5_10_SoftMax_cu_9f978f6321softmax_warp_backwardIfffLi9ELb0ELb0EEEvPT0_PKT_S5_iiiPKb,(.L_x_10943 - _ZN43_GLOBAL__N__9ae7fba5_10_SoftMax_cu_9f978f6321softmax_warp_backwardIfffLi9ELb0ELb0EEEvPT0_PKT_S5_iiiPKb)
        .other          _ZN43_GLOBAL__N__9ae7fba5_10_SoftMax_cu_9f978f6321softmax_warp_backwardIfffLi9ELb0ELb0EEEvPT0_PKT_S5_iiiPKb,@"STO_CUDA_ENTRY STV_DEFAULT"
_ZN43_GLOBAL__N__9ae7fba5_10_SoftMax_cu_9f978f6321softmax_warp_backwardIfffLi9ELb0ELb0EEEvPT0_PKT_S5_iiiPKb:
        /* <DEDUP_REMOVED lines=12> */
[----:B------:R-:W-:Y:S01]  /*00c0*/  IMAD.MOV.U32 R22, RZ, RZ, RZ ;  /* 0x000000ffff167224 */ /* 0x000fe200078e00ff */
[----:B------:R-:W-:Y:S01]  /*00d0*/  CS2R R8, SRZ ;  /* 0x0000000000087805 */ /* 0x000fe2000001ff00 */
[----:B------:R-:W-:Y:S01]  /*00e0*/  IMAD.MOV.U32 R21, RZ, RZ, RZ ;  /* 0x000000ffff157224 */ /* 0x000fe200078e00ff */
[----:B------:R-:W-:Y:S01]  /*00f0*/  CS2R R24, SRZ ;  /* 0x0000000000187805 */ /* 0x000fe2000001ff00 */
[----:B------:R-:W-:Y:S01]  /*0100*/  CS2R R6, SRZ ;  /* 0x0000000000067805 */ /* 0x000fe2000001ff00 */
[----:B------:R-:W-:-:S02]  /*0110*/  IMAD.MOV.U32 R0, RZ, RZ, RZ ;  /* 0x000000ffff007224 */ /* 0x000fc400078e00ff */
[----:B0-----:R-:W-:Y:S01]  /*0120*/  IMAD R20, R20, c[0x0][0x4], R3 ;  /* 0x0000010014147a24 */ /* 0x001fe200078e0203 */
[----:B-1----:R-:W-:-:S04]  /*0130*/  LOP3.LUT R51, R51, 0x1f, RZ, 0xc0, !PT ;  /* 0x0000001f33337812 */ /* 0x002fc800078ec0ff */
[C---:B------:R-:W-:Y:S02]  /*0140*/  IADD3 R41, -R20.reuse, c[0x0][0x178], RZ ;  /* 0x00005e0014297a10 */ /* 0x040fe40007ffe1ff */
[----:B------:R-:W-:Y:S01]  /*0150*/  LOP3.LUT R50, R51, 0x20, RZ, 0xfc, !PT ;  /* 0x0000002033327812 */ /* 0x000fe200078efcff */
[----:B------:R-:W-:Y:S01]  /*0160*/  IMAD R20, R20, c[0x0][0x17c], R51 ;  /* 0x00005f0014147a24 */ /* 0x000fe200078e0233 */
[----:B------:R-:W-:Y:S02]  /*0170*/  ISETP.GT.AND P0, PT, R41, RZ, PT ;  /* 0x000000ff2900720c */ /* 0x000fe40003f04270 */
[C---:B------:R-:W-:Y:S01]  /*0180*/  LOP3.LUT R48, R51.reuse, 0x40, RZ, 0xfc, !PT ;  /* 0x0000004033307812 */ /* 0x040fe200078efcff */
[----:B------:R-:W-:Y:S01]  /*0190*/  IMAD.WIDE R2, R20, R5, c[0x0][0x168] ;  /* 0x00005a0014027625 */ /* 0x000fe200078e0205 */
[----:B------:R-:W-:Y:S02]  /*01a0*/  SEL R38, RZ, c[0x0][0x180], !P0 ;  /* 0x00006000ff267a07 */ /* 0x000fe40004000000 */
[----:B------:R-:W-:-:S02]  /*01b0*/  LOP3.LUT R46, R51, 0x60, RZ, 0xfc, !PT ;  /* 0x00000060332e7812 */ /* 0x000fc400078efcff */
[CC--:B------:R-:W-:Y:S02]  /*01c0*/  ISETP.GE.AND P2, PT, R51.reuse, R38.reuse, PT ;  /* 0x000000263300720c */ /* 0x0c0fe40003f46270 */
        /* <DEDUP_REMOVED lines=8> */
[C---:B------:R-:W-:Y:S01]  /*0250*/  LOP3.LUT R27, R51.reuse, 0xc0, RZ, 0xfc, !PT ;  /* 0x000000c0331b7812 */ /* 0x040fe200078efcff */
[----:B------:R-:W-:Y:S01]  /*0260*/  IMAD.MOV.U32 R28, RZ, RZ, RZ ;  /* 0x000000ffff1c7224 */ /* 0x000fe200078e00ff */
[-C--:B------:R-:W-:Y:S01]  /*0270*/  ISETP.GE.AND P0, PT, R26, R38.reuse, PT ;  /* 0x000000261a00720c */ /* 0x080fe20003f06270 */
        /* <DEDUP_REMOVED lines=38> */
[----:B------:R-:W-:Y:S02]  /*04e0*/  ISETP.GE.AND P3, PT, R37, R38, PT ;  /* 0x000000262500720c */ /* 0x000fe40003f66270 */
[----:B------:R-:W-:Y:S01]  /*04f0*/  CS2R R38, SRZ ;  /* 0x0000000000267805 */ /* 0x000fe2000001ff00 */
[----:B------:R2:W4:Y:S01]  /*0500*/  @!P0 LDG.E R0, [R2.64+0x600] ;  /* 0x0006000402008981 */ /* 0x000522000c1e1900 */
[----:B------:R-:W-:-:S04]  /*0510*/  IMAD.MOV.U32 R40, RZ, RZ, RZ ;  /* 0x000000ffff287224 */ /* 0x000fc800078e00ff */
[----:B------:R2:W4:Y:S04]  /*0520*/  @!P1 LDG.E R38, [R2.64+0x680] ;  /* 0x0006800402269981 */ /* 0x000528000c1e1900 */
[----:B------:R2:W4:Y:S04]  /*0530*/  @!P2 LDG.E R39, [R2.64+0x700] ;  /* 0x000700040227a981 */ /* 0x000528000c1e1900 */
[----:B------:R2:W4:Y:S01]  /*0540*/  @!P3 LDG.E R40, [R2.64+0x780] ;  /* 0x000780040228b981 */ /* 0x000522000c1e1900 */
[----:B------:R-:W-:Y:S01]  /*0550*/  IMAD.MOV.U32 R49, RZ, RZ, RZ ;  /* 0x000000ffff317224 */ /* 0x000fe200078e00ff */
[----:B------:R-:W-:Y:S01]  /*0560*/  CS2R R44, SRZ ;  /* 0x00000000002c7805 */ /* 0x000fe2000001ff00 */
[----:B------:R-:W-:Y:S01]  /*0570*/  IMAD.MOV.U32 R47, RZ, RZ, RZ ;  /* 0x000000ffff2f7224 */ /* 0x000fe200078e00ff */
[----:B------:R-:W-:-:S03]  /*0580*/  CS2R R42, SRZ ;  /* 0x00000000002a7805 */ /* 0x000fc6000001ff00 */
[----:B------:R0:W5:Y:S01]  /*0590*/  @!P4 LDG.E R49, [R4.64+0x480] ;  /* 0x000480040431c981 */ /* 0x000162000c1e1900 */
[----:B------:R-:W-:Y:S01]  /*05a0*/  ISETP.GE.AND P4, PT, R41, 0x1, PT ;  /* 0x000000012900780c */ /* 0x000fe20003f86270 */
[----:B------:R-:W-:Y:S02]  /*05b0*/  IMAD.MOV.U32 R41, RZ, RZ, RZ ;  /* 0x000000ffff297224 */ /* 0x000fe400078e00ff */
        /* <DEDUP_REMOVED lines=40> */
[C---:B-----5:R-:W-:Y:S01]  /*0840*/  @!P2 FFMA.FTZ R53, -R4.reuse, R52, R53 ;  /* 0x000000340435a223 */ /* 0x060fe20000010135 */
[----:B------:R-:W-:Y:S01]  /*0850*/  ISETP.GE.AND P6, PT, R23, c[0x0][0x180], PT ;  /* 0x0000600017007a0c */ /* 0x000fe20003fc6270 */
[----:B------:R-:W-:Y:S01]  /*0860*/  @!P1 FFMA.FTZ R17, -R4, R17, R16 ;  /* 0x0000001104119223 */ /* 0x000fe20000010110 */
[----:B------:R-:W-:Y:S02]  /*0870*/  ISETP.GE.AND P5, PT, R26, c[0x0][0x180], PT ;  /* 0x000060001a007a0c */ /* 0x000fe40003fa6270 */
[----:B------:R0:W-:Y:S01]  /*0880*/  @!P2 STG.E [R2.64], R53 ;  /* 0x000000350200a986 */ /* 0x0001e2000c101904 */
[----:B------:R-:W-:Y:S02]  /*0890*/  ISETP.GE.AND P3, PT, R27, c[0x0][0x180], PT ;  /* 0x000060001b007a0c */ /* 0x000fe40003f66270 */
[----:B------:R-:W-:Y:S01]  /*08a0*/  ISETP.GE.AND P2, PT, R29, c[0x0][0x180], PT ;  /* 0x000060001d007a0c */ /* 0x000fe20003f46270 */
[----:B------:R0:W-:Y:S01]  /*08b0*/  @!P1 STG.E [R2.64+0x80], R17 ;  /* 0x0000801102009986 */ /* 0x0001e2000c101904 */
[----:B------:R-:W-:Y:S01]  /*08c0*/  ISETP.GE.AND P1, PT, R30, c[0x0][0x180], PT ;  /* 0x000060001e007a0c */ /* 0x000fe20003f26270 */
[----:B------:R-:W-:-:S02]  /*08d0*/  @!P0 FFMA.FTZ R15, -R4, R18, R15 ;  /* 0x00000012040f8223 */ /* 0x000fc4000001010f */
[C---:B------:R-:W-:Y:S02]  /*08e0*/  @!P4 FFMA.FTZ R19, -R4.reuse, R19, R14 ;  /* 0x000000130413c223 */ /* 0x040fe4000001010e */
[C---:B------:R-:W-:Y:S01]  /*08f0*/  @!P6 FFMA.FTZ R13, -R4.reuse, R22, R13 ;  /* 0x00000016040de223 */ /* 0x040fe2000001010d */
[----:B------:R0:W-:Y:S01]  /*0900*/  @!P0 STG.E [R2.64+0x100], R15 ;  /* 0x0001000f02008986 */ /* 0x0001e2000c101904 */
[C---:B------:R-:W-:Y:S01]  /*0910*/  @!P5 FFMA.FTZ R21, -R4.reuse, R21, R12 ;  /* 0x000000150415d223 */ /* 0x040fe2000001010c */
[----:B------:R-:W-:Y:S01]  /*0920*/  ISETP.GE.AND P0, PT, R31, c[0x0][0x180], PT ;  /* 0x000060001f007a0c */ /* 0x000fe20003f06270 */
[C---:B------:R-:W-:Y:S01]  /*0930*/  @!P3 FFMA.FTZ R11, -R4.reuse, R24, R11 ;  /* 0x00000018040bb223 */ /* 0x040fe2000001010b */
[----:B------:R0:W-:Y:S01]  /*0940*/  @!P4 STG.E [R2.64+0x180], R19 ;  /* 0x000180130200c986 */ /* 0x0001e2000c101904 */
[----:B------:R-:W-:Y:S01]  /*0950*/  @!P2 FFMA.FTZ R25, -R4, R25, R10 ;  /* 0x000000190419a223 */ /* 0x000fe2000001010a */
[----:B------:R-:W-:Y:S01]  /*0960*/  ISETP.GE.AND P4, PT, R32, c[0x0][0x180], PT ;  /* 0x0000600020007a0c */ /* 0x000fe20003f86270 */
[----:B------:R-:W-:Y:S01]  /*0970*/  @!P1 FFMA.FTZ R9, -R4, R28, R9 ;  /* 0x0000001c04099223 */ /* 0x000fe20000010109 */
[----:B------:R0:W-:Y:S01]  /*0980*/  @!P6 STG.E [R2.64+0x200], R13 ;  /* 0x0002000d0200e986 */ /* 0x0001e2000c101904 */
[----:B------:R-:W-:-:S03]  /*0990*/  ISETP.GE.AND P6, PT, R33, c[0x0][0x180], PT ;  /* 0x0000600021007a0c */ /* 0x000fc60003fc6270 */
[----:B------:R0:W-:Y:S01]  /*09a0*/  @!P5 STG.E [R2.64+0x280], R21 ;  /* 0x000280150200d986 */ /* 0x0001e2000c101904 */
[----:B------:R-:W-:Y:S02]  /*09b0*/  ISETP.GE.AND P5, PT, R34, c[0x0][0x180], PT ;  /* 0x0000600022007a0c */ /* 0x000fe40003fa6270 */
[C---:B------:R-:W-:Y:S01]  /*09c0*/  @!P0 FFMA.FTZ R49, -R4.reuse, R49, R8 ;  /* 0x0000003104318223 */ /* 0x040fe20000010108 */
[----:B------:R0:W-:Y:S01]  /*09d0*/  @!P3 STG.E [R2.64+0x300], R11 ;  /* 0x0003000b0200b986 */ /* 0x0001e2000c101904 */
[----:B------:R-:W-:Y:S02]  /*09e0*/  ISETP.GE.AND P3, PT, R35, c[0x0][0x180], PT ;  /* 0x0000600023007a0c */ /* 0x000fe40003f66270 */
[----:B------:R-:W-:Y:S01]  /*09f0*/  @!P4 FFMA.FTZ R7, -R4, R44, R7 ;  /* 0x0000002c0407c223 */ /* 0x000fe20000010107 */
        /* <DEDUP_REMOVED lines=18> */
.L_x_4307:
        /* <DEDUP_REMOVED lines=14> */
.L_x_10943:


//--------------------- .text._ZN43_GLOBAL__N__9ae7fba5_10_SoftMax_cu_9f978f6321softmax_warp_backwardIfffLi8ELb0ELb0EEEvPT0_PKT_S5_iiiPKb --------------------------
	.section	.text._ZN43_GLOBAL__N__9ae7fba5_10_SoftMax_cu_9f978f6321softmax_warp_backwardIfffLi8ELb0ELb0EEEvPT0_PKT_S5_iiiPKb,"ax",@progbits
	.sectioninfo	@"SHI_REGISTERS=32"
	.align	128
.text._ZN43_GLOBAL__N__9ae7fba5_10_SoftMax_cu_9f978f6321softmax_warp_backwardIfffLi8ELb0ELb0EEEvPT0_PKT_S5_iiiPKb:
        .type           _ZN43_GLOBAL__N__9ae7fba5_10_SoftMax_cu_9f978f6321softmax_warp_backwardIfffLi8ELb0ELb0EEEvPT0_PKT_S5_iiiPKb,@function
        .size           _ZN43_GLOBAL__N__9ae7fba5_10_SoftMax_cu_9f978f6321softmax_warp_backwardIfffLi8ELb0ELb0EEEvPT0_PKT_S5_iiiPKb,(.L_x_10944 - _ZN43_GLOBAL__N__9ae7fba5_10_SoftMax_cu_9f978f6321softmax_warp_backwardIfffLi8ELb0ELb0EEEvPT0_PKT_S5_iiiPKb)
        .other          _ZN43_GLOBAL__N__9ae7fba5_10_SoftMax_cu_9f978f6321softmax_warp_backwardIfffLi8ELb0ELb0EEEvPT0_PKT_S5_iiiPKb,@"STO_CUDA_ENTRY STV_DEFAULT"
_ZN43_GLOBAL__N__9ae7fba5_10_SoftMax_cu_9f978f6321softmax_warp_backwardIfffLi8ELb0ELb0EEEvPT0_PKT_S5_iiiPKb:
[----:B------:R-:W-:Y:S02]  /*0000*/  IMAD.MOV.U32 R1, RZ, RZ, c[0x0][0x28] ;  /* 0x00000a00ff017624 */ /* 0x000fe400078e00ff */
[----:B------:R-:W0:Y:S01]  /*0010*/  S2R R0, SR_CTAID.X ;  /* 0x0000000000007919 */ /* 0x000e220000002500 */
[----:B------:R-:W-:Y:S01]  /*0020*/  IMAD.MOV.U32 R5, RZ, RZ, 0x4 ;  /* 0x00000004ff057424 */ /* 0x000fe200078e00ff */
[----:B------:R-:W-:Y:S01]  /*0030*/  ULDC.64 UR4, c[0x0][0x118] ;  /* 0x0000460000047ab9 */ /* 0x000fe20000000a00 */
[----:B------:R-:W-:Y:S01]  /*0040*/  IMAD.MOV.U32 R28, RZ, RZ, RZ ;  /* 0x000000ffff1c7224 */ /* 0x000fe200078e00ff */
[----:B------:R-:W0:Y:S01]  /*0050*/  S2R R3, SR_TID.Y ;  /* 0x0000000000037919 */ /* 0x000e220000002200 */
[----:B------:R-:W-:Y:S01]  /*0060*/  IMAD.MOV.U32 R6, RZ, RZ, RZ ;  /* 0x000000ffff067224 */ /* 0x000fe200078e00ff */
[----:B------:R-:W-:Y:S02]  /*0070*/  CS2R R8, SRZ ;  /* 0x0000000000087805 */ /* 0x000fe4000001ff00 */
        /* <DEDUP_REMOVED lines=17> */
[----:B------:R-:W2:Y:S01]  /*0190*/  @!P6 LDG.E R28, [R2.64] ;  /* 0x00000004021ce981 */ /* 0x000ea2000c1e1900 */
[----:B------:R-:W-:Y:S01]  /*01a0*/  ISETP.GE.AND P3, PT, R10, R15, PT ;  /* 0x0000000f0a00720c */ /* 0x000fe20003f66270 */
        /* <DEDUP_REMOVED lines=11> */
[----:B------:R-:W-:Y:S01]  /*0260*/  ISETP.GE.AND P6, PT, R14, R15, PT ;  /* 0x0000000f0e00720c */ /* 0x000fe20003fc6270 */
[----:B------:R-:W-:-:S02]  /*0270*/  IMAD.MOV.U32 R15, RZ, RZ, RZ ;  /* 0x000000ffff0f7224 */ /* 0x000fc400078e00ff */
[----:B------:R2:W4:Y:S01]  /*0280*/  @!P3 LDG.E R13, [R2.64+0x200] ;  /* 0x00020004020db981 */ /* 0x000522000c1e1900 */
[----:B------:R-:W-:-:S03]  /*0290*/  CS2R R16, SRZ ;  /* 0x0000000000107805 */ /* 0x000fc6000001ff00 */
[----:B------:R2:W4:Y:S04]  /*02a0*/  @!P4 LDG.E R15, [R2.64+0x280] ;  /* 0x00028004020fc981 */ /* 0x000528000c1e1900 */
[----:B------:R2:W4:Y:S04]  /*02b0*/  @!P5 LDG.E R16, [R2.64+0x300] ;  /* 0x000300040210d981 */ /* 0x000528000c1e1900 */
[----:B------:R2:W4:Y:S01]  /*02c0*/  @!P6 LDG.E R17, [R2.64+0x380] ;  /* 0x000380040211e981 */ /* 0x000522000c1e1900 */
[----:B------:R-:W-:Y:S01]  /*02d0*/  CS2R R22, SRZ ;  /* 0x0000000000167805 */ /* 0x000fe2000001ff00 */
[----:B------:R-:W-:-:S02]  /*02e0*/  CS2R R20, SRZ ;  /* 0x0000000000147805 */ /* 0x000fc4000001ff00 */
[----:B------:R0:W5:Y:S04]  /*02f0*/  @!P2 LDG.E R24, [R4.64+0x180] ;  /* 0x000180040418a981 */ /* 0x000168000c1e1900 */
[----:B------:R0:W5:Y:S01]  /*0300*/  @!P0 LDG.E R23, [R4.64+0x80] ;  /* 0x0000800404178981 */ /* 0x000162000c1e1900 */
[----:B------:R-:W-:Y:S02]  /*0310*/  ISETP.GE.AND P0, PT, R18, 0x1, PT ;  /* 0x000000011200780c */ /* 0x000fe40003f06270 */
[----:B------:R-:W-:Y:S01]  /*0320*/  CS2R R18, SRZ ;  /* 0x0000000000127805 */ /* 0x000fe2000001ff00 */
        /* <DEDUP_REMOVED lines=26> */
[C---:B------:R-:W-:Y:S02]  /*04d0*/  LEA R2, P0, R0.reuse, c[0x0][0x160], 0x2 ;  /* 0x0000580000027a11 */ /* 0x040fe400078010ff */
        /* <DEDUP_REMOVED lines=8> */
[----:B------:R0:W-:Y:S01]  /*0560*/  @!P6 STG.E [R2.64], R25 ;  /* 0x000000190200e986 */ /* 0x0001e2000c101904 */
[----:B------:R-:W-:Y:S01]  /*0570*/  ISETP.GE.AND P6, PT, R14, c[0x0][0x180], PT ;  /* 0x000060000e007a0c */ /* 0x000fe20003fc6270 */
[----:B------:R-:W-:-:S02]  /*0580*/  @!P5 FFMA.FTZ R23, -R4, R23, R6 ;  /* 0x000000170417d223 */ /* 0x000fc40000010106 */
[C---:B------:R-:W-:Y:S02]  /*0590*/  @!P4 FFMA.FTZ R21, -R4.reuse, R21, R8 ;  /* 0x000000150415c223 */ /* 0x040fe40000010108 */
[C---:B------:R-:W-:Y:S01]  /*05a0*/  @!P3 FFMA.FTZ R9, -R4.reuse, R24, R9 ;  /* 0x000000180409b223 */ /* 0x040fe20000010109 */
[----:B------:R0:W-:Y:S01]  /*05b0*/  @!P5 STG.E [R2.64+0x80], R23 ;  /* 0x000080170200d986 */ /* 0x0001e2000c101904 */
[C---:B------:R-:W-:Y:S02]  /*05c0*/  @!P2 FFMA.FTZ R13, -R4.reuse, R22, R13 ;  /* 0x00000016040da223 */ /* 0x040fe4000001010d */
[C---:B------:R-:W-:Y:S01]  /*05d0*/  @!P1 FFMA.FTZ R15, -R4.reuse, R20, R15 ;  /* 0x00000014040f9223 */ /* 0x040fe2000001010f */
[----:B------:R0:W-:Y:S01]  /*05e0*/  @!P4 STG.E [R2.64+0x100], R21 ;  /* 0x000100150200c986 */ /* 0x0001e2000c101904 */
[----:B------:R-:W-:-:S03]  /*05f0*/  @!P0 FFMA.FTZ R19, -R4, R19, R16 ;  /* 0x0000001304138223 */ /* 0x000fc60000010110 */
        /* <DEDUP_REMOVED lines=8> */
.L_x_4308:
        /* <DEDUP_REMOVED lines=16> */
.L_x_10944:


//--------------------- .text._ZN43_GLOBAL__N__9ae7fba5_10_SoftMax_cu_9f978f6321softmax_warp_backwardIfffLi7ELb0ELb0EEEvPT0_PKT_S5_iiiPKb --------------------------
	.section	.text._ZN43_GLOBAL__N__9ae7fba5_10_SoftMax_cu_9f978f6321softmax_warp_backwardIfffLi7ELb0ELb0EEEvPT0_PKT_S5_iiiPKb,"ax",@progbits
	.sectioninfo	@"SHI_REGISTERS=32"
	.align	128
.text._ZN43_GLOBAL__N__9ae7fba5_10_SoftMax_cu_9f978f6321softmax_warp_backwardIfffLi7ELb0ELb0EEEvPT0_PKT_S5_iiiPKb:
        .type           _ZN43_GLOBAL__N__9ae7fba5_10_SoftMax_cu_9f978f6321softmax_warp_backwardIfffLi7ELb0ELb0EEEvPT0_PKT_S5_iiiPKb,@function
        .size           _ZN43_GLOBAL__N__9ae7fba5_10_SoftMax_cu_9f978f6321softmax_warp_backwardIfffLi7ELb0ELb0EEEvPT0_PKT_S5_iiiPKb,(.L_x_10945 - _ZN43_GLOBAL__N__9ae7fba5_10_SoftMax_cu_9f978f6321softmax_warp_backwardIfffLi7ELb0ELb0EEEvPT0_PKT_S5_iiiPKb)
        .other          _ZN43_GLOBAL__N__9ae7fba5_10_SoftMax_cu_9f978f6321softmax_warp_backwardIfffLi7ELb0ELb0EEEvPT0_PKT_S5_iiiPKb,@"STO_CUDA_ENTRY STV_DEFAULT"
_ZN43_GLOBAL__N__9ae7fba5_10_SoftMax_cu_9f978f6321softmax_warp_backwardIfffLi7ELb0ELb0EEEvPT0_PKT_S5_iiiPKb:
[----:B------:R-:W-:Y:S02]  /*0000*/  IMAD.MOV.U32 R1, RZ, RZ, c[0x0][0x28] ;  /* 0x00000a00ff017624 */ /* 0x000fe400078e00ff */
[----:B------:R-:W0:Y:S01]  /*0010*/  S2R R0, SR_CTAID.X ;  /* 0x0000000000007919 */ /* 0x000e220000002500 */
[----:B------:R-:W-:Y:S01]  /*0020*/  HFMA2.MMA R24, -RZ, RZ, 0, 0 ;  /* 0x00000000ff187435 */ /* 0x000fe200000001ff */
[----:B------:R-:W-:Y:S01]  /*0030*/  IMAD.MOV.U32 R5, RZ, RZ, 0x4 ;  /* 0x00000004ff057424 */ /* 0x000fe200078e00ff */
[----:B------:R-:W-:Y:S01]  /*0040*/  ULDC.64 UR4, c[0x0][0x118] ;  /* 0x0000460000047ab9 */ /* 0x000fe20000000a00 */
        /* <DEDUP_REMOVED lines=26> */
[----:B------:R-:W-:Y:S01]  /*01f0*/  HFMA2.MMA R10, -RZ, RZ, 0, 0 ;  /* 0x00000000ff0a7435 */ /* 0x000fe200000001ff */
[----:B------:R-:W-:Y:S01]  /*0200*/  ISETP.GT.AND P3, PT, R28, 0x1, PT ;  /* 0x000000011c00780c */ /* 0x000fe20003f64270 */
[----:B------:R-:W-:Y:S01]  /*0210*/  CS2R R20, SRZ ;  /* 0x0000000000147805 */ /* 0x000fe2000001ff00 */
[----:B------:R-:W-:Y:S01]  /*0220*/  SHF.R.S32.HI R13, RZ, 0x1f, R18 ;  /* 0x0000001fff0d7819 */ /* 0x000fe20000011412 */
[----:B------:R-:W-:Y:S01]  /*0230*/  IMAD.SHL.U32 R12, R11, 0x4, RZ ;  /* 0x000000040b0c7824 */ /* 0x000fe200078e00ff */
[----:B------:R-:W-:Y:S01]  /*0240*/  SEL R0, RZ, c[0x0][0x180], !P3 ;  /* 0x00006000ff007a07 */ /* 0x000fe20005800000 */
[----:B0-----:R-:W-:Y:S01]  /*0250*/  IMAD.WIDE R2, R18, R5, c[0x0][0x170] ;  /* 0x00005c0012027625 */ /* 0x001fe200078e0205 */
[----:B------:R-:W-:-:S02]  /*0260*/  LEA.HI.X.SX32 R4, R4, R13, 0x1, P4 ;  /* 0x0000000d04047211 */ /* 0x000fc400020f0eff */
[-C--:B------:R-:W-:Y:S02]  /*0270*/  ISETP.GE.AND P3, PT, R26, R0.reuse, PT ;  /* 0x000000001a00720c */ /* 0x080fe40003f66270 */
[----:B------:R-:W-:Y:S01]  /*0280*/  SHF.L.U64.HI R11, R11, 0x2, R4 ;  /* 0x000000020b0b7819 */ /* 0x000fe20000010204 */
[----:B------:R2:W5:Y:S01]  /*0290*/  @!P5 LDG.E R21, [R2.64] ;  /* 0x000000040215d981 */ /* 0x000562000c1e1900 */
[----:B------:R-:W-:Y:S02]  /*02a0*/  IADD3 R6, P6, R12, c[0x0][0x168], RZ ;  /* 0x00005a000c067a10 */ /* 0x000fe40007fde0ff */
[-C--:B------:R-:W-:Y:S01]  /*02b0*/  ISETP.GE.AND P4, PT, R25, R0.reuse, PT ;  /* 0x000000001900720c */ /* 0x080fe20003f86270 */
[----:B------:R-:W-:Y:S01]  /*02c0*/  CS2R R8, SRZ ;  /* 0x0000000000087805 */ /* 0x000fe2000001ff00 */
[----:B------:R-:W-:Y:S01]  /*02d0*/  IADD3.X R7, R11, c[0x0][0x16c], RZ, P6, !PT ;  /* 0x00005b000b077a10 */ /* 0x000fe200037fe4ff */
[----:B------:R2:W5:Y:S01]  /*02e0*/  @!P1 LDG.E R20, [R2.64+0x100] ;  /* 0x0001000402149981 */ /* 0x000562000c1e1900 */
[----:B------:R-:W-:-:S02]  /*02f0*/  ISETP.GE.AND P6, PT, R23, R0, PT ;  /* 0x000000001700720c */ /* 0x000fc40003fc6270 */
[----:B------:R-:W-:Y:S01]  /*0300*/  ISETP.GE.AND P5, PT, R22, R0, PT ;  /* 0x000000001600720c */ /* 0x000fe20003fa6270 */
[----:B------:R0:W4:Y:S01]  /*0310*/  @!P3 LDG.E R10, [R6.64] ;  /* 0x00000004060ab981 */ /* 0x000122000c1e1900 */
[----:B------:R-:W-:Y:S01]  /*0320*/  IMAD.MOV.U32 R0, RZ, RZ, RZ ;  /* 0x000000ffff007224 */ /* 0x000fe200078e00ff */
[----:B------:R-:W-:Y:S02]  /*0330*/  MOV R19, RZ ;  /* 0x000000ff00137202 */ /* 0x000fe40000000f00 */
[----:B------:R2:W5:Y:S04]  /*0340*/  @!P2 LDG.E R17, [R2.64+0x180] ;  /* 0x000180040211a981 */ /* 0x000568000c1e1900 */
[----:B------:R0:W4:Y:S04]  /*0350*/  @!P4 LDG.E R9, [R6.64+0x80] ;  /* 0x000080040609c981 */ /* 0x000128000c1e1900 */
[----:B------:R0:W4:Y:S04]  /*0360*/  @!P6 LDG.E R8, [R6.64+0x100] ;  /* 0x000100040608e981 */ /* 0x000128000c1e1900 */
[----:B------:R0:W4:Y:S04]  /*0370*/  @!P5 LDG.E R0, [R6.64+0x180] ;  /* 0x000180040600d981 */ /* 0x000128000c1e1900 */
[----:B------:R2:W5:Y:S01]  /*0380*/  @!P0 LDG.E R19, [R2.64+0x80] ;  /* 0x0000800402138981 */ /* 0x000562000c1e1900 */
[----:B------:R-:W-:-:S04]  /*0390*/  IADD3 R4, P0, R12, c[0x0][0x170], RZ ;  /* 0x00005c000c047a10 */ /* 0x000fc80007f1e0ff */
[----:B------:R-:W-:Y:S01]  /*03a0*/  IADD3.X R5, R11, c[0x0][0x174], RZ, P0, !PT ;  /* 0x00005d000b057a10 */ /* 0x000fe200007fe4ff */
[----:B0-----:R-:W-:Y:S01]  /*03b0*/  CS2R R6, SRZ ;  /* 0x0000000000067805 */ /* 0x001fe2000001ff00 */
[----:B------:R-:W-:Y:S02]  /*03c0*/  ISETP.GE.AND P0, PT, R28, 0x1, PT ;  /* 0x000000011c00780c */ /* 0x000fe40003f06270 */
[----:B------:R-:W-:-:S03]  /*03d0*/  CS2R R28, SRZ ;  /* 0x00000000001c7805 */ /* 0x000fc6000001ff00 */
[----:B------:R0:W5:Y:S04]  /*03e0*/  @!P4 LDG.E R6, [R4.64+0x80] ;  /* 0x000080040406c981 */ /* 0x000168000c1e1900 */
[----:B------:R0:W5:Y:S04]  /*03f0*/  @!P3 LDG.E R28, [R4.64] ;  /* 0x00000004041cb981 */ /* 0x000168000c1e1900 */
        /* <DEDUP_REMOVED lines=11> */
[----:B0-----:R-:W-:-:S05]  /*04b0*/  FADD.FTZ R4, R3, R0 ;  /* 0x0000000003047221 */ /* 0x001fca0000010000 */
[----:B------:R-:W0:Y:S02]  /*04c0*/  SHFL.BFLY PT, R5, R4, 0x10, 0x1f ;  /* 0x0e001f0004057f89 */ /* 0x000e2400000e0000 */
[----:B0-----:R-:W-:Y:S02]  /*04d0*/  FADD.FTZ R3, R4, R5 ;  /* 0x0000000504037221 */ /* 0x001fe40000010000 */
[----:B------:R-:W0:Y:S02]  /*04e0*/  SHFL.BFLY PT, R5, R2, 0x8, 0x1f ;  /* 0x0d001f0002057f89 */ /* 0x000e2400000e0000 */
[----:B0-----:R-:W-:Y:S02]  /*04f0*/  FADD.FTZ R5, R2, R5 ;  /* 0x0000000502057221 */ /* 0x001fe40000010000 */
[----:B------:R-:W0:Y:S02]  /*0500*/  SHFL.BFLY PT, R2, R3, 0x8, 0x1f ;  /* 0x0d001f0003027f89 */ /* 0x000e2400000e0000 */
[----:B0-----:R-:W-:-:S02]  /*0510*/  FADD.FTZ R3, R3, R2 ;  /* 0x0000000203037221 */ /* 0x001fc40000010000 */
[----:B------:R-:W0:Y:S04]  /*0520*/  SHFL.BFLY PT, R2, R5, 0x4, 0x1f ;  /* 0x0c801f0005027f89 */ /* 0x000e2800000e0000 */
[----:B------:R-:W1:Y:S01]  /*0530*/  SHFL.BFLY PT, R4, R3, 0x4, 0x1f ;  /* 0x0c801f0003047f89 */ /* 0x000e6200000e0000 */
[----:B0-----:R-:W-:-:S05]  /*0540*/  FADD.FTZ R2, R5, R2 ;  /* 0x0000000205027221 */ /* 0x001fca0000010000 */
[----:B------:R-:W0:Y:S01]  /*0550*/  SHFL.BFLY PT, R5, R2, 0x2, 0x1f ;  /* 0x0c401f0002057f89 */ /* 0x000e2200000e0000 */
[----:B-1----:R-:W-:Y:S02]  /*0560*/  FADD.FTZ R4, R3, R4 ;  /* 0x0000000403047221 */ /* 0x002fe40000010000 */
[----:B0-----:R-:W-:-:S03]  /*0570*/  FADD.FTZ R2, R2, R5 ;  /* 0x0000000502027221 */ /* 0x001fc60000010000 */
[----:B------:R-:W0:Y:S02]  /*0580*/  SHFL.BFLY PT, R5, R4, 0x2, 0x1f ;  /* 0x0c401f0004057f89 */ /* 0x000e2400000e0000 */
[----:B0-----:R-:W-:Y:S02]  /*0590*/  FADD.FTZ R5, R4, R5 ;  /* 0x0000000504057221 */ /* 0x001fe40000010000 */
[----:B------:R-:W0:Y:S04]  /*05a0*/  SHFL.BFLY PT, R4, R2, 0x1, 0x1f ;  /* 0x0c201f0002047f89 */ /* 0x000e2800000e0000 */
[----:B------:R-:W1:Y:S01]  /*05b0*/  SHFL.BFLY PT, R3, R5, 0x1, 0x1f ;  /* 0x0c201f0005037f89 */ /* 0x000e6200000e0000 */
[----:B0-----:R-:W-:Y:S02]  /*05c0*/  FADD.FTZ R4, R2, R4 ;  /* 0x0000000402047221 */ /* 0x001fe40000010000 */
[----:B-1----:R-:W-:Y:S01]  /*05d0*/  FADD.FTZ R5, R5, R3 ;  /* 0x0000000305057221 */ /* 0x002fe20000010000 */
[----:B------:R-:W-:Y:S06]  /*05e0*/  @!P0 EXIT ;  /* 0x000000000000894d */ /* 0x000fec0003800000 */
[----:B------:R-:W-:Y:S02]  /*05f0*/  ISETP.GE.AND P1, PT, R26, c[0x0][0x180], PT ;  /* 0x000060001a007a0c */ /* 0x000fe40003f26270 */
[----:B------:R-:W-:-:S02]  /*0600*/  ISETP.GE.AND P2, PT, R25, c[0x0][0x180], PT ;  /* 0x0000600019007a0c */ /* 0x000fc40003f46270 */
[----:B------:R-:W-:Y:S02]  /*0610*/  ISETP.GE.AND P3, PT, R23, c[0x0][0x180], PT ;  /* 0x0000600017007a0c */ /* 0x000fe40003f66270 */
[----:B------:R-:W-:Y:S02]  /*0620*/  ISETP.GE.AND P4, PT, R22, c[0x0][0x180], PT ;  /* 0x0000600016007a0c */ /* 0x000fe40003f86270 */
[----:B------:R-:W-:-:S04]  /*0630*/  LEA R2, P0, R18, c[0x0][0x160], 0x2 ;  /* 0x0000580012027a11 */ /* 0x000fc800078010ff */
[----:B------:R-:W-:Y:S01]  /*0640*/  LEA.HI.X R3, R18, c[0x0][0x164], R13, 0x2, P0 ;  /* 0x0000590012037a11 */ /* 0x000fe200000f140d */
[C---:B-----5:R-:W-:Y:S01]  /*0650*/  @!P1 FFMA.FTZ R21, R4.reuse, -R21, R24 ;  /* 0x8000001504159223 */ /* 0x060fe20000010018 */
[----:B------:R-:W-:Y:S01]  /*0660*/  ISETP.GE.AND P0, PT, R27, 0x2, PT ;  /* 0x000000021b00780c */ /* 0x000fe20003f06270 */
[C---:B------:R-:W-:Y:S02]  /*0670*/  @!P2 FFMA.FTZ R19, R4.reuse, -R19, R16 ;  /* 0x800000130413a223 */ /* 0x040fe40000010010 */
[C---:B------:R-:W-:Y:S01]  /*0680*/  @!P3 FFMA.FTZ R15, R4.reuse, -R20, R15 ;  /* 0x80000014040fb223 */ /* 0x040fe2000001000f */
[----:B------:R0:W-:Y:S01]  /*0690*/  @!P1 STG.E [R2.64], R21 ;  /* 0x0000001502009986 */ /* 0x0001e2000c101904 */
[----:B------:R-:W-:-:S03]  /*06a0*/  @!P4 FFMA.FTZ R17, R4, -R17, R14 ;  /* 0x800000110411c223 */ /* 0x000fc6000001000e */
[----:B------:R0:W-:Y:S04]  /*06b0*/  @!P2 STG.E [R2.64+0x80], R19 ;  /* 0x000080130200a986 */ /* 0x0001e8000c101904 */
[----:B------:R0:W-:Y:S04]  /*06c0*/  @!P3 STG.E [R2.64+0x100], R15 ;  /* 0x0001000f0200b986 */ /* 0x0001e8000c101904 */
[----:B------:R0:W-:Y:S01]  /*06d0*/  @!P4 STG.E [R2.64+0x180], R17 ;  /* 0x000180110200c986 */ /* 0x0001e2000c101904 */
[----:B------:R-:W-:Y:S05]  /*06e0*/  @!P0 EXIT ;  /* 0x000000000000894d */ /* 0x000fea0003800000 */
[----:B------:R-:W-:Y:S01]  /*06f0*/  IADD3 R12, P0, R12, c[0x0][0x160], RZ ;  /* 0x000058000c0c7a10 */ /* 0x000fe20007f1e0ff */
[----:B0-----:R-:W-:-:S02]  /*0700*/  @!P1 FFMA.FTZ R3, R5, -R28, R10 ;  /* 0x8000001c05039223 */ /* 0x001fc4000001000a */
[----:B------:R-:W-:Y:S01]  /*0710*/  @!P2 FFMA.FTZ R9, R5, -R6, R9 ;  /* 0x800000060509a223 */ /* 0x000fe20000010009 */
[----:B------:R-:W-:Y:S01]  /*0720*/  IADD3.X R13, R11, c[0x0][0x164], RZ, P0, !PT ;  /* 0x000059000b0d7a10 */ /* 0x000fe200007fe4ff */
[----:B------:R-:W-:-:S04]  /*0730*/  @!P3 FFMA.FTZ R29, R5, -R29, R8 ;  /* 0x8000001d051db223 */ /* 0x000fc80000010008 */
[----:B------:R0:W-:Y:S04]  /*0740*/  @!P1 STG.E [R12.64], R3 ;  /* 0x000000030c009986 */ /* 0x0001e8000c101904 */
[----:B------:R0:W-:Y:S04]  /*0750*/  @!P2 STG.E [R12.64+0x80], R9 ;  /* 0x000080090c00a986 */ /* 0x0001e8000c101904 */
[----:B------:R0:W-:Y:S01]  /*0760*/  @!P3 STG.E [R12.64+0x100], R29 ;  /* 0x0001001d0c00b986 */ /* 0x0001e2000c101904 */
[----:B------:R-:W-:Y:S05]  /*0770*/  @P4 EXIT ;  /* 0x000000000000494d */ /* 0x000fea0003800000 */
[----:B------:R-:W-:-:S05]  /*0780*/  FFMA.FTZ R7, R5, -R7, R0 ;  /* 0x8000000705077223 */ /* 0x000fca0000010000 */
[----:B------:R-:W-:Y:S01]  /*0790*/  STG.E [R12.64+0x180], R7 ;  /* 0x000180070c007986 */ /* 0x000fe2000c101904 */
[----:B------:R-:W-:Y:S05]  /*07a0*/  EXIT ;  /* 0x000000000000794d */ /* 0x000fea0003800000 */
.L_x_4309:
        /* <DEDUP_REMOVED lines=13> */
.L_x_10945:


//--------------------- .text._ZN43_GLOBAL__N__9ae7fba5_10_SoftMax_cu_9f978f6321softmax_warp_backwardIfffLi6ELb0ELb0EEEvPT0_PKT_S5_iiiPKb --------------------------
	.section	.text._ZN43_GLOBAL__N__9ae7fba5_10_SoftMax_cu_9f978f6321softmax_warp_backwardIfffLi6ELb0ELb0EEEvPT0_PKT_S5_iiiPKb,"ax",@progbits
	.sectioninfo	@"SHI_REGISTERS=27"
	.align	128
.text._ZN43_GLOBAL__N__9ae7fba5_10_SoftMax_cu_9f978f6321softmax_warp_backwardIfffLi6ELb0ELb0EEEvPT0_PKT_S5_iiiPKb:
        .type           _ZN43_GLOBAL__N__9ae7fba5_10_SoftMax_cu_9f978f6321softmax_warp_backwardIfffLi6ELb0ELb0EEEvPT0_PKT_S5_iiiPKb,@function
        .size           _ZN43_GLOBAL__N__9ae7fba5_10_SoftMax_cu_9f978f6321softmax_warp_backwardIfffLi6ELb0ELb0EEEvPT0_PKT_S5_iiiPKb,(.L_x_10946 - _ZN43_GLOBAL__N__9ae7fba5_10_SoftMax_cu_9f978f6321softmax_warp_backwardIfffLi6ELb0ELb0EEEvPT0_PKT_S5_iiiPKb)
        .other          _ZN43_GLOBAL__N__9ae7fba5_10_SoftMax_cu_9f978f6321softmax_warp_backwardIfffLi6ELb0ELb0EEEvPT0_PKT_S5_iiiPKb,@"STO_CUDA_ENTRY STV_DEFAULT"
_ZN43_GLOBAL__N__9ae7fba5_10_SoftMax_cu_9f978f6321softmax_warp_backwardIfffLi6ELb0ELb0EEEvPT0_PKT_S5_iiiPKb:
[----:B------:R-:W-:Y:S02]  /*0000*/  IMAD.MOV.U32 R1, RZ, RZ, c[0x0][0x28] ;  /* 0x00000a00ff017624 */ /* 0x000fe400078e00ff */
[----:B------:R-:W0:Y:S01]  /*0010*/  S2R R0, SR_CTAID.X ;  /* 0x0000000000007919 */ /* 0x000e220000002500 */
[----:B------:R-:W-:Y:S01]  /*0020*/  MOV R2, c[0x0][0x180] ;  /* 0x0000600000027a02 */ /* 0x000fe20000000f00 */
[----:B------:R-:W-:Y:S01]  /*0030*/  IMAD.MOV.U32 R11, RZ, RZ, 0x4 ;  /* 0x00000004ff0b7424 */ /* 0x000fe200078e00ff */
[----:B------:R-:W-:Y:S01]  /*0040*/  CS2R R6, SRZ ;  /* 0x0000000000067805 */ /* 0x000fe2000001ff00 */
[----:B------:R-:W0:Y:S01]  /*0050*/  S2R R3, SR_TID.Y ;  /* 0x0000000000037919 */ /* 0x000e220000002200 */
[----:B------:R-:W-:Y:S01]  /*0060*/  ULDC.64 UR4, c[0x0][0x118] ;  /* 0x0000460000047ab9 */ /* 0x000fe20000000a00 */
[----:B------:R-:W-:Y:S02]  /*0070*/  IMAD.MOV.U32 R13, RZ, RZ, RZ ;  /* 0x000000ffff0d7224 */ /* 0x000fe400078e00ff */
[----:B------:R-:W1:Y:S01]  /*0080*/  S2R R9, SR_TID.X ;  /* 0x0000000000097919 */ /* 0x000e620000002100 */
[----:B0-----:R-:W-:-:S04]  /*0090*/  IMAD R0, R0, c[0x0][0x4], R3 ;  /* 0x0000010000007a24 */ /* 0x001fc800078e0203 */
[----:B------:R-:W-:Y:S01]  /*00a0*/  IMAD.SHL.U32 R0, R0, 0x2, RZ ;  /* 0x0000000200007824 */ /* 0x000fe200078e00ff */
[----:B-1----:R-:W-:-:S04]  /*00b0*/  LOP3.LUT R9, R9, 0x1f, RZ, 0xc0, !PT ;  /* 0x0000001f09097812 */ /* 0x002fc800078ec0ff */
[C---:B------:R-:W-:Y:S01]  /*00c0*/  IADD3 R19, -R0.reuse, c[0x0][0x178], RZ ;  /* 0x00005e0000137a10 */ /* 0x040fe20007ffe1ff */
[----:B------:R-:W-:Y:S01]  /*00d0*/  IMAD R4, R0, c[0x0][0x17c], R9 ;  /* 0x00005f0000047a24 */ /* 0x000fe200078e0209 */
[----:B------:R-:W-:Y:S02]  /*00e0*/  LOP3.LUT R12, R9, 0x20, RZ, 0xfc, !PT ;  /* 0x00000020090c7812 */ /* 0x000fe400078efcff */
[C---:B------:R-:W-:Y:S01]  /*00f0*/  IMNMX R24, R19.reuse, 0x2, PT ;  /* 0x0000000213187817 */ /* 0x040fe20003800200 */
[C---:B------:R-:W-:Y:S01]  /*0100*/  IMAD.WIDE R20, R4.reuse, R11, c[0x0][0x168] ;  /* 0x00005a0004147625 */ /* 0x040fe200078e020b */
        /* <DEDUP_REMOVED lines=13> */
[----:B------:R-:W-:Y:S01]  /*01e0*/  IADD3 R22, P4, R8, c[0x0][0x168], RZ ;  /* 0x00005a0008167a10 */ /* 0x000fe20007f9e0ff */
[----:B------:R-:W-:Y:S02]  /*01f0*/  CS2R R14, SRZ ;  /* 0x00000000000e7805 */ /* 0x000fe4000001ff00 */
[----:B------:R-:W2:Y:S01]  /*0200*/  @!P0 LDG.E R7, [R20.64] ;  /* 0x0000000414078981 */ /* 0x000ea2000c1e1900 */
[----:B------:R-:W-:-:S03]  /*0210*/  IADD3.X R23, R0, c[0x0][0x16c], RZ, P4, !PT ;  /* 0x00005b0000177a10 */ /* 0x000fc600027fe4ff */
[----:B------:R2:W3:Y:S04]  /*0220*/  @!P1 LDG.E R13, [R20.64+0x80] ;  /* 0x00008004140d9981 */ /* 0x0004e8000c1e1900 */
[----:B------:R-:W4:Y:S04]  /*0230*/  @!P3 LDG.E R6, [R22.64] ;  /* 0x000000041606b981 */ /* 0x000f28000c1e1900 */
[----:B------:R0:W4:Y:S01]  /*0240*/  @!P2 LDG.E R14, [R22.64+0x80] ;  /* 0x00008004160ea981 */ /* 0x000122000c1e1900 */
[----:B------:R-:W-:Y:S01]  /*0250*/  HFMA2.MMA R18, -RZ, RZ, 0, 0 ;  /* 0x00000000ff127435 */ /* 0x000fe200000001ff */
[----:B------:R-:W-:Y:S01]  /*0260*/  CS2R R16, SRZ ;  /* 0x0000000000107805 */ /* 0x000fe2000001ff00 */
[----:B------:R-:W-:-:S05]  /*0270*/  IMAD.WIDE R10, R4, R11, c[0x0][0x170] ;  /* 0x00005c00040a7625 */ /* 0x000fca00078e020b */
[----:B------:R1:W5:Y:S04]  /*0280*/  @!P0 LDG.E R16, [R10.64] ;  /* 0x000000040a108981 */ /* 0x000368000c1e1900 */
[----:B------:R1:W5:Y:S01]  /*0290*/  @!P1 LDG.E R18, [R10.64+0x80] ;  /* 0x000080040a129981 */ /* 0x000362000c1e1900 */
[----:B------:R-:W-:-:S04]  /*02a0*/  IADD3 R2, P0, R8, c[0x0][0x170], RZ ;  /* 0x00005c0008027a10 */ /* 0x000fc80007f1e0ff */
[----:B------:R-:W-:-:S05]  /*02b0*/  IADD3.X R3, R0, c[0x0][0x174], RZ, P0, !PT ;  /* 0x00005d0000037a10 */ /* 0x000fca00007fe4ff */
[----:B------:R0:W5:Y:S04]  /*02c0*/  @!P3 LDG.E R15, [R2.64] ;  /* 0x00000004020fb981 */ /* 0x000168000c1e1900 */
[----:B------:R0:W5:Y:S01]  /*02d0*/  @!P2 LDG.E R17, [R2.64+0x80] ;  /* 0x000080040211a981 */ /* 0x000162000c1e1900 */
[----:B------:R-:W-:Y:S01]  /*02e0*/  ISETP.GE.AND P0, PT, R24, 0x1, PT ;  /* 0x000000011800780c */ /* 0x000fe20003f06270 */
[----:B--2---:R-:W-:-:S04]  /*02f0*/  FADD.FTZ R20, RZ, R7 ;  /* 0x00000007ff147221 */ /* 0x004fc80000010000 */
[----:B---3--:R-:W-:Y:S02]  /*0300*/  FADD.FTZ R20, R20, R13 ;  /* 0x0000000d14147221 */ /* 0x008fe40000010000 */
[----:B----4-:R-:W-:-:S03]  /*0310*/  FADD.FTZ R21, RZ, R6 ;  /* 0x00000006ff157221 */ /* 0x010fc60000010000 */
[----:B0-----:R-:W0:Y:S01]  /*0320*/  SHFL.BFLY PT, R23, R20, 0x10, 0x1f ;  /* 0x0e001f0014177f89 */ /* 0x001e2200000e0000 */
[----:B------:R-:W-:-:S05]  /*0330*/  FADD.FTZ R21, R21, R14 ;  /* 0x0000000e15157221 */ /* 0x000fca0000010000 */
[----:B-1----:R-:W1:Y:S01]  /*0340*/  SHFL.BFLY PT, R10, R21, 0x10, 0x1f ;  /* 0x0e001f00150a7f89 */ /* 0x002e6200000e0000 */
        /* <DEDUP_REMOVED lines=13> */
[----:B------:R0:W2:Y:S01]  /*0420*/  SHFL.BFLY PT, R23, R20, 0x1, 0x1f ;  /* 0x0c201f0014177f89 */ /* 0x0000a200000e0000 */
[----:B-1----:R-:W-:-:S05]  /*0430*/  FADD.FTZ R21, R2, R21 ;  /* 0x0000001502157221 */ /* 0x002fca0000010000 */
[----:B------:R0:W1:Y:S01]  /*0440*/  SHFL.BFLY PT, R10, R21, 0x1, 0x1f ;  /* 0x0c201f00150a7f89 */ /* 0x00006200000e0000 */
[----:B------:R-:W-:Y:S05]  /*0450*/  @!P0 EXIT ;  /* 0x000000000000894d */ /* 0x000fea0003800000 */
[----:B------:R-:W-:Y:S01]  /*0460*/  ISETP.GE.AND P1, PT, R9, c[0x0][0x180], PT ;  /* 0x0000600009007a0c */ /* 0x000fe20003f26270 */
[----:B--2---:R-:W-:Y:S01]  /*0470*/  FADD.FTZ R23, R20, R23 ;  /* 0x0000001714177221 */ /* 0x004fe20000010000 */
[----:B------:R-:W-:Y:S02]  /*0480*/  ISETP.GE.AND P2, PT, R12, c[0x0][0x180], PT ;  /* 0x000060000c007a0c */ /* 0x000fe40003f46270 */
[----:B------:R-:W-:Y:S02]  /*0490*/  ISETP.GE.AND P0, PT, R19, 0x2, PT ;  /* 0x000000021300780c */ /* 0x000fe40003f06270 */
[----:B------:R-:W-:-:S04]  /*04a0*/  LEA R2, P3, R4, c[0x0][0x160], 0x2 ;  /* 0x0000580004027a11 */ /* 0x000fc800078610ff */
[----:B------:R-:W-:-:S03]  /*04b0*/  LEA.HI.X R3, R4, c[0x0][0x164], R5, 0x2, P3 ;  /* 0x0000590004037a11 */ /* 0x000fc600018f1405 */
[C---:B-----5:R-:W-:Y:S02]  /*04c0*/  @!P1 FFMA.FTZ R7, R23.reuse, -R16, R7 ;  /* 0x8000001017079223 */ /* 0x060fe40000010007 */
[----:B------:R-:W-:-:S03]  /*04d0*/  @!P2 FFMA.FTZ R13, R23, -R18, R13 ;  /* 0x80000012170da223 */ /* 0x000fc6000001000d */
[----:B------:R2:W-:Y:S04]  /*04e0*/  @!P1 STG.E [R2.64], R7 ;  /* 0x0000000702009986 */ /* 0x0005e8000c101904 */
[----:B------:R2:W-:Y:S01]  /*04f0*/  @!P2 STG.E [R2.64+0x80], R13 ;  /* 0x0000800d0200a986 */ /* 0x0005e2000c101904 */
[----:B------:R-:W-:Y:S05]  /*0500*/  @!P0 EXIT ;  /* 0x000000000000894d */ /* 0x000fea0003800000 */
[----:B------:R-:W-:Y:S01]  /*0510*/  IADD3 R8, P0, R8, c[0x0][0x160], RZ ;  /* 0x0000580008087a10 */ /* 0x000fe20007f1e0ff */
[----:B-1----:R-:W-:-:S03]  /*0520*/  FADD.FTZ R10, R21, R10 ;  /* 0x0000000a150a7221 */ /* 0x002fc60000010000 */
[----:B------:R-:W-:Y:S01]  /*0530*/  IADD3.X R9, R0, c[0x0][0x164], RZ, P0, !PT ;  /* 0x0000590000097a10 */ /* 0x000fe200007fe4ff */
[----:B------:R-:W-:-:S05]  /*0540*/  @!P1 FFMA.FTZ R15, R10, -R15, R6 ;  /* 0x8000000f0a0f9223 */ /* 0x000fca0000010006 */
[----:B------:R1:W-:Y:S01]  /*0550*/  @!P1 STG.E [R8.64], R15 ;  /* 0x0000000f08009986 */ /* 0x0003e2000c101904 */
[----:B------:R-:W-:Y:S05]  /*0560*/  @P2 EXIT ;  /* 0x000000000000294d */ /* 0x000fea0003800000 */
[----:B------:R-:W-:-:S05]  /*0570*/  FFMA.FTZ R17, R10, -R17, R14 ;  /* 0x800000110a117223 */ /* 0x000fca000001000e */
[----:B------:R-:W-:Y:S01]  /*0580*/  STG.E [R8.64+0x80], R17 ;  /* 0x0000801108007986 */ /* 0x000fe2000c101904 */
[----:B------:R-:W-:Y:S05]  /*0590*/  EXIT ;  /* 0x000000000000794d */ /* 0x000fea0003800000 */
.L_x_4310:
        /* <DEDUP_REMOVED lines=14> */
.L_x_10946:


//--------------------- .text._ZN43_GLOBAL__N__9ae7fba5_10_SoftMax_cu_9f978f6321softmax_warp_backwardIfffLi5ELb0ELb0EEEvPT0_PKT_S5_iiiPKb --------------------------
	.section	.text._ZN43_GLOBAL__N__9ae7fba5_10_SoftMax_cu_9f978f6321softmax_warp_backwardIfffLi5ELb0ELb0EEEvPT0_PKT_S5_iiiPKb,"ax",@progbits
	.sectioninfo	@"SHI_REGISTERS=21"
	.align	128
.text._ZN43_GLOBAL__N__9ae7fba5_10_SoftMax_cu_9f978f6321softmax_warp_backwardIfffLi5ELb0ELb0EEEvPT0_PKT_S5_iiiPKb:
        .type           _ZN43_GLOBAL__N__9ae7fba5_10_SoftMax_cu_9f978f6321softmax_warp_backwardIfffLi5ELb0ELb0EEEvPT0_PKT_S5_iiiPKb,@function
        .size           _ZN43_GLOBAL__N__9ae7fba5_10_SoftMax_cu_9f978f6321softmax_warp_backwardIfffLi5ELb0ELb0EEEvPT0_PKT_S5_iiiPKb,(.L_x_10947 - _ZN43_GLOBAL__N__9ae7fba5_10_SoftMax_cu_9f978f6321softmax_warp_backwardIfffLi5ELb0ELb0EEEvPT0_PKT_S5_iiiPKb)
        .other          _ZN43_GLOBAL__N__9ae7fba5_10_SoftMax_cu_9f978f6321softmax_warp_backwardIfffLi5ELb0ELb0EEEvPT0_PKT_S5_iiiPKb,@"STO_CUDA_ENTRY STV_DEFAULT"
_ZN43_GLOBAL__N__9ae7fba5_10_SoftMax_cu_9f978f6321softmax_warp_backwardIfffLi5ELb0ELb0EEEvPT0_PKT_S5_iiiPKb:
        /* <DEDUP_REMOVED lines=21> */
[----:B------:R-:W-:-:S04]  /*0150*/  @!P0 IADD3 R7, P2, R3, c[0x0][0x180], RZ ;  /* 0x0000600003078a10 */ /* 0x000fc80007f5e0ff */
[----:B------:R-:W-:Y:S01]  /*0160*/  @!P0 LEA.HI.X.SX32 R0, R5, R4, 0x1, P2 ;  /* 0x0000000405008211 */ /* 0x000fe200010f0eff */
[C---:B------:R-:W-:Y:S01]  /*0170*/  @!P0 IMAD.SHL.U32 R14, R7.reuse, 0x4, RZ ;  /* 0x00000004070e8824 */ /* 0x040fe200078e00ff */
[----:B------:R-:W-:Y:S01]  /*0180*/  @!P1 IADD3 R8, P2, R10, c[0x0][0x168], RZ ;  /* 0x00005a000a089a10 */ /* 0x000fe20007f5e0ff */
[----:B------:R-:W-:Y:S01]  /*0190*/  IMAD.MOV.U32 R5, RZ, RZ, RZ ;  /* 0x000000ffff057224 */ /* 0x000fe200078e00ff */
[----:B------:R-:W-:Y:S01]  /*01a0*/  @!P0 SHF.L.U64.HI R7, R7, 0x2, R0 ;  /* 0x0000000207078819 */ /* 0x000fe20000010200 */
[----:B------:R-:W-:Y:S01]  /*01b0*/  IMAD.MOV.U32 R0, RZ, RZ, RZ ;  /* 0x000000ffff007224 */ /* 0x000fe200078e00ff */
[----:B------:R-:W-:Y:S02]  /*01c0*/  @!P0 IADD3 R12, P3, R14, c[0x0][0x168], RZ ;  /* 0x00005a000e0c8a10 */ /* 0x000fe40007f7e0ff */
[----:B------:R-:W-:Y:S02]  /*01d0*/  @!P1 IADD3.X R9, R6, c[0x0][0x16c], RZ, P2, !PT ;  /* 0x00005b0006099a10 */ /* 0x000fe400017fe4ff */
[----:B------:R-:W-:-:S03]  /*01e0*/  @!P0 IADD3.X R13, R7, c[0x0][0x16c], RZ, P3, !PT ;  /* 0x00005b00070d8a10 */ /* 0x000fc60001ffe4ff */
[----:B------:R-:W2:Y:S04]  /*01f0*/  @!P1 LDG.E R5, [R8.64] ;  /* 0x0000000408059981 */ /* 0x000ea8000c1e1900 */
        /* <DEDUP_REMOVED lines=10> */
[----:B--2---:R-:W-:Y:S02]  /*02a0*/  FADD.FTZ R16, RZ, R5 ;  /* 0x00000005ff107221 */ /* 0x004fe40000010000 */
[----:B---3--:R-:W-:-:S03]  /*02b0*/  FADD.FTZ R8, RZ, R0 ;  /* 0x00000000ff087221 */ /* 0x008fc60000010000 */
[----:B------:R-:W2:Y:S04]  /*02c0*/  SHFL.BFLY PT, R9, R16, 0x10, 0x1f ;  /* 0x0e001f0010097f89 */ /* 0x000ea800000e0000 */
[----:B------:R-:W3:Y:S01]  /*02d0*/  SHFL.BFLY PT, R13, R8, 0x10, 0x1f ;  /* 0x0e001f00080d7f89 */ /* 0x000ee200000e0000 */
[----:B--2---:R-:W-:Y:S02]  /*02e0*/  FADD.FTZ R9, R16, R9 ;  /* 0x0000000910097221 */ /* 0x004fe40000010000 */
[----:B---3--:R-:W-:-:S03]  /*02f0*/  FADD.FTZ R13, R8, R13 ;  /* 0x0000000d080d7221 */ /* 0x008fc60000010000 */
[----:B0-----:R-:W0:Y:S04]  /*0300*/  SHFL.BFLY PT, R10, R9, 0x8, 0x1f ;  /* 0x0d001f00090a7f89 */ /* 0x001e2800000e0000 */
[----:B------:R-:W2:Y:S01]  /*0310*/  SHFL.BFLY PT, R12, R13, 0x8, 0x1f ;  /* 0x0d001f000d0c7f89 */ /* 0x000ea200000e0000 */
[----:B0-----:R-:W-:Y:S02]  /*0320*/  FADD.FTZ R10, R9, R10 ;  /* 0x0000000a090a7221 */ /* 0x001fe40000010000 */
[----:B--2---:R-:W-:-:S03]  /*0330*/  FADD.FTZ R12, R13, R12 ;  /* 0x0000000c0d0c7221 */ /* 0x004fc60000010000 */
[----:B------:R-:W0:Y:S04]  /*0340*/  SHFL.BFLY PT, R11, R10, 0x4, 0x1f ;  /* 0x0c801f000a0b7f89 */ /* 0x000e2800000e0000 */
[----:B-1----:R-:W1:Y:S01]  /*0350*/  SHFL.BFLY PT, R15, R12, 0x4, 0x1f ;  /* 0x0c801f000c0f7f89 */ /* 0x002e6200000e0000 */
        /* <DEDUP_REMOVED lines=11> */
[----:B------:R-:W-:-:S11]  /*0410*/  ISETP.GE.AND P0, PT, R17, 0x2, PT ;  /* 0x000000021100780c */ /* 0x000fd60003f06270 */
[----:B------:R-:W-:Y:S01]  /*0420*/  @!P1 LEA R8, P2, R3, c[0x0][0x160], 0x2 ;  /* 0x0000580003089a11 */ /* 0x000fe200078410ff */
[----:B-----5:R-:W-:-:S03]  /*0430*/  @!P1 FFMA.FTZ R5, R16, -R6, R5 ;  /* 0x8000000610059223 */ /* 0x020fc60000010005 */
[----:B0-----:R-:W-:-:S05]  /*0440*/  @!P1 LEA.HI.X R9, R3, c[0x0][0x164], R4, 0x2, P2 ;  /* 0x0000590003099a11 */ /* 0x001fca00010f1404 */
[----:B------:R0:W-:Y:S01]  /*0450*/  @!P1 STG.E [R8.64], R5 ;  /* 0x0000000508009986 */ /* 0x0001e2000c101904 */
[----:B------:R-:W-:Y:S05]  /*0460*/  @!P0 EXIT ;  /* 0x000000000000894d */ /* 0x000fea0003800000 */
[----:B------:R-:W-:Y:S05]  /*0470*/  @P1 EXIT ;  /* 0x000000000000194d */ /* 0x000fea0003800000 */
[----:B0-----:R-:W-:Y:S01]  /*0480*/  IADD3 R5, P0, R3, c[0x0][0x180], RZ ;  /* 0x0000600003057a10 */ /* 0x001fe20007f1e0ff */
[----:B------:R-:W-:Y:S02]  /*0490*/  IMAD.MOV.U32 R3, RZ, RZ, c[0x0][0x180] ;  /* 0x00006000ff037624 */ /* 0x000fe400078e00ff */
[----:B--2---:R-:W-:-:S03]  /*04a0*/  FADD.FTZ R13, R14, R13 ;  /* 0x0000000d0e0d7221 */ /* 0x004fc60000010000 */
[----:B------:R-:W-:Y:S01]  /*04b0*/  LEA.HI.X.SX32 R4, R3, R4, 0x1, P0 ;  /* 0x0000000403047211 */ /* 0x000fe200000f0eff */
[----:B------:R-:W-:Y:S01]  /*04c0*/  FFMA.FTZ R7, R13, -R7, R0 ;  /* 0x800000070d077223 */ /* 0x000fe20000010000 */
[----:B------:R-:W-:-:S04]  /*04d0*/  LEA R2, P0, R5, c[0x0][0x160], 0x2 ;  /* 0x0000580005027a11 */ /* 0x000fc800078010ff */
[----:B------:R-:W-:-:S05]  /*04e0*/  LEA.HI.X R3, R5, c[0x0][0x164], R4, 0x2, P0 ;  /* 0x0000590005037a11 */ /* 0x000fca00000f1404 */
[----:B------:R-:W-:Y:S01]  /*04f0*/  STG.E [R2.64], R7 ;  /* 0x0000000702007986 */ /* 0x000fe2000c101904 */
[----:B------:R-:W-:Y:S05]  /*0500*/  EXIT ;  /* 0x000000000000794d */ /* 0x000fea0003800000 */
.L_x_4311:
        /* <DEDUP_REMOVED lines=15> */
.L_x_10947:


//--------------------- .text._ZN43_GLOBAL__N__9ae7fba5_10_SoftMax_cu_9f978f6321softmax_warp_backwardIfffLi4ELb0ELb0EEEvPT0_PKT_S5_iiiPKb --------------------------
	.section	.text._ZN43_GLOBAL__N__9ae7fba5_10_SoftMax_cu_9f978f6321softmax_warp_backwardIfffLi4ELb0ELb0EEEvPT0_PKT_S5_iiiPKb,"ax",@progbits
	.sectioninfo	@"SHI_REGISTERS=21"
	.align	128
.text._ZN43_GLOBAL__N__9ae7fba5_10_SoftMax_cu_9f978f6321softmax_warp_backwardIfffLi4ELb0ELb0EEEvPT0_PKT_S5_iiiPKb:
        .type           _ZN43_GLOBAL__N__9ae7fba5_10_SoftMax_cu_9f978f6321softmax_warp_backwardIfffLi4ELb0ELb0EEEvPT0_PKT_S5_iiiPKb,@function
        .size           _ZN43_GLOBAL__N__9ae7fba5_10_SoftMax_cu_9f978f6321softmax_warp_backwardIfffLi4ELb0ELb0EEEvPT0_PKT_S5_iiiPKb,(.L_x_10948 - _ZN43_GLOBAL__N__9ae7fba5_10_SoftMax_cu_9f978f6321softmax_warp_backwardIfffLi4ELb0ELb0EEEvPT0_PKT_S5_iiiPKb)
        .other          _ZN43_GLOBAL__N__9ae7fba5_10_SoftMax_cu_9f978f6321softmax_warp_backwardIfffLi4ELb0ELb0EEEvPT0_PKT_S5_iiiPKb,@"STO_CUDA_ENTRY STV_DEFAULT"
_ZN43_GLOBAL__N__9ae7fba5_10_SoftMax_cu_9f978f6321softmax_warp_backwardIfffLi4ELb0ELb0EEEvPT0_PKT_S5_iiiPKb:
        /* <DEDUP_REMOVED lines=64> */
[----:B------:R-:W-:-:S05]  /*0400*/  @!P1 LEA.HI.X R9, R3, c[0x0][0x164], R4, 0x2, P2 ;  /* 0x0000590003099a11 */ /* 0x000fca00010f1404 */
[----:B------:R1:W-:Y:S01]  /*0410*/  @!P1 STG.E [R8.64], R5 ;  /* 0x0000000508009986 */ /* 0x0003e2000c101904 */
[----:B------:R-:W-:Y:S05]  /*0420*/  @!P0 EXIT ;  /* 0x000000000000894d */ /* 0x000fea0003800000 */
[----:B------:R-:W-:Y:S05]  /*0430*/  @P1 EXIT ;  /* 0x000000000000194d */ /* 0x000fea0003800000 */
[----:B-1----:R-:W-:Y:S01]  /*0440*/  IADD3 R5, P0, R3, c[0x0][0x180], RZ ;  /* 0x0000600003057a10 */ /* 0x002fe20007f1e0ff */
        /* <DEDUP_REMOVED lines=8> */
.L_x_4312:
        /* <DEDUP_REMOVED lines=11> */
.L_x_10948:


//--------------------- .text._ZN43_GLOBAL__N__9ae7fba5_10_SoftMax_cu_9f978f6321softmax_warp_backwardIfffLi3ELb0ELb0EEEvPT0_PKT_S5_iiiPKb --------------------------
	.section	.text._ZN43_GLOBAL__N__9ae7fba5_10_SoftMax_cu_9f978f6321softmax_warp_backwardIfffLi3ELb0ELb0EEEvPT0_PKT_S5_iiiPKb,"ax",@progbits
	.sectioninfo	@"SHI_REGISTERS=21"
	.align	128
.text._ZN43_GLOBAL__N__9ae7fba5_10_SoftMax_cu_9f978f6321softmax_warp_backwardIfffLi3ELb0ELb0EEEvPT0_PKT_S5_iiiPKb:
        .type           _ZN43_GLOBAL__N__9ae7fba5_10_SoftMax_cu_9f978f6321softmax_warp_backwardIfffLi3ELb0ELb0EEEvPT0_PKT_S5_iiiPKb,@function
        .size           _ZN43_GLOBAL__N__9ae7fba5_10_SoftMax_cu_9f978f6321softmax_warp_backwardIfffLi3ELb0ELb0EEEvPT0_PKT_S5_iiiPKb,(.L_x_10949 - _ZN43_GLOBAL__N__9ae7fba5_10_SoftMax_cu_9f978f6321softmax_warp_backwardIfffLi3ELb0ELb0EEEvPT0_PKT_S5_iiiPKb)
        .other          _ZN43_GLOBAL__N__9ae7fba5_10_SoftMax_cu_9f978f6321softmax_warp_backwardIfffLi3ELb0ELb0EEEvPT0_PKT_S5_iiiPKb,@"STO_CUDA_ENTRY STV_DEFAULT"
_ZN43_GLOBAL__N__9ae7fba5_10_SoftMax_cu_9f978f6321softmax_warp_backwardIfffLi3ELb0ELb0EEEvPT0_PKT_S5_iiiPKb:
        /* <DEDUP_REMOVED lines=52> */
[----:B------:R0:W2:Y:S04]  /*0340*/  SHFL.BFLY PT, R11, R10, 0x1, 0x181f ;  /* 0x0c381f000a0b7f89 */ /* 0x0000a800000e0000 */
[----:B-1----:R0:W1:Y:S01]  /*0350*/  SHFL.BFLY PT, R15, R12, 0x1, 0x181f ;  /* 0x0c381f000c0f7f89 */ /* 0x00206200000e0000 */
[----:B------:R-:W-:Y:S05]  /*0360*/  @!P0 EXIT ;  /* 0x000000000000894d */ /* 0x000fea0003800000 */
[----:B------:R-:W-:Y:S01]  /*0370*/  ISETP.GE.AND P1, PT, R2, c[0x0][0x180], PT ;  /* 0x0000600002007a0c */ /* 0x000fe20003f26270 */
[----:B--2---:R-:W-:Y:S01]  /*0380*/  FADD.FTZ R11, R10, R11 ;  /* 0x0000000b0a0b7221 */ /* 0x004fe20000010000 */
[----:B------:R-:W-:-:S11]  /*0390*/  ISETP.GE.AND P0, PT, R17, 0x2, PT ;  /* 0x000000021100780c */ /* 0x000fd60003f06270 */
[----:B------:R-:W-:Y:S01]  /*03a0*/  @!P1 LEA R8, P2, R5, c[0x0][0x160], 0x2 ;  /* 0x0000580005089a11 */ /* 0x000fe200078410ff */
[----:B-----5:R-:W-:-:S03]  /*03b0*/  @!P1 FFMA.FTZ R3, R11, -R6, R3 ;  /* 0x800000060b039223 */ /* 0x020fc60000010003 */
[----:B------:R-:W-:-:S05]  /*03c0*/  @!P1 LEA.HI.X R9, R5, c[0x0][0x164], R4, 0x2, P2 ;  /* 0x0000590005099a11 */ /* 0x000fca00010f1404 */
[----:B------:R2:W-:Y:S01]  /*03d0*/  @!P1 STG.E [R8.64], R3 ;  /* 0x0000000308009986 */ /* 0x0005e2000c101904 */
[----:B------:R-:W-:Y:S05]  /*03e0*/  @!P0 EXIT ;  /* 0x000000000000894d */ /* 0x000fea0003800000 */
[----:B------:R-:W-:Y:S05]  /*03f0*/  @P1 EXIT ;  /* 0x000000000000194d */ /* 0x000fea0003800000 */
[----:B--2---:R-:W-:Y:S01]  /*0400*/  IMAD.MOV.U32 R3, RZ, RZ, c[0x0][0x180] ;  /* 0x00006000ff037624 */ /* 0x004fe200078e00ff */
[----:B------:R-:W-:Y:S01]  /*0410*/  IADD3 R5, P0, R5, c[0x0][0x180], RZ ;  /* 0x0000600005057a10 */ /* 0x000fe20007f1e0ff */
[----:B-1----:R-:W-:-:S03]  /*0420*/  FADD.FTZ R15, R12, R15 ;  /* 0x0000000f0c0f7221 */ /* 0x002fc60000010000 */
[----:B------:R-:W-:Y:S01]  /*0430*/  LEA.HI.X.SX32 R4, R3, R4, 0x1, P0 ;  /* 0x0000000403047211 */ /* 0x000fe200000f0eff */
[----:B------:R-:W-:Y:S01]  /*0440*/  FFMA.FTZ R7, R15, -R7, R0 ;  /* 0x800000070f077223 */ /* 0x000fe20000010000 */
[----:B------:R-:W-:-:S04]  /*0450*/  LEA R2, P0, R5, c[0x0][0x160], 0x2 ;  /* 0x0000580005027a11 */ /* 0x000fc800078010ff */
[----:B------:R-:W-:-:S05]  /*0460*/  LEA.HI.X R3, R5, c[0x0][0x164], R4, 0x2, P0 ;  /* 0x0000590005037a11 */ /* 0x000fca00000f1404 */
[----:B------:R-:W-:Y:S01]  /*0470*/  STG.E [R2.64], R7 ;  /* 0x0000000702007986 */ /* 0x000fe2000c101904 */
[----:B------:R-:W-:Y:S05]  /*0480*/  EXIT ;  /* 0x000000000000794d */ /* 0x000fea0003800000 */
.L_x_4313:
        /* <DEDUP_REMOVED lines=15> */
.L_x_10949:


//--------------------- .text._ZN43_GLOBAL__N__9ae7fba5_10_SoftMax_cu_9f978f6321softmax_warp_backwardIfffLi2ELb0ELb0EEEvPT0_PKT_S5_iiiPKb --------------------------
	.section	.text._ZN43_GLOBAL__N__9ae7fba5_10_SoftMax_cu_9f978f6321softmax_warp_backwardIfffLi2ELb0ELb0EEEvPT0_PKT_S5_iiiPKb,"ax",@progbits
	.sectioninfo	@"SHI_REGISTERS=21"
	.align	128
.text._ZN43_GLOBAL__N__9ae7fba5_10_SoftMax_cu_9f978f6321softmax_warp_backwardIfffLi2ELb0ELb0EEEvPT0_PKT_S5_iiiPKb:
        .type           _ZN43_GLOBAL__N__9ae7fba5_10_SoftMax_cu_9f978f6321softmax_warp_backwardIfffLi2ELb0ELb0EEEvPT0_PKT_S5_iiiPKb,@function
        .size           _ZN43_GLOBAL__N__9ae7fba5_10_SoftMax_cu_9f978f6321softmax_warp_backwardIfffLi2ELb0ELb0EEEvPT0_PKT_S5_iiiPKb,(.L_x_10950 - _ZN43_GLOBAL__N__9ae7fba5_10_SoftMax_cu_9f978f6321softmax_warp_backwardIfffLi2ELb0ELb0EEEvPT0_PKT_S5_iiiPKb)
        .other          _ZN43_GLOBAL__N__9ae7fba5_10_SoftMax_cu_9f978f6321softmax_warp_backwardIfffLi2ELb0ELb0EEEvPT0_PKT_S5_iiiPKb,@"STO_CUDA_ENTRY STV_DEFAULT"
_ZN43_GLOBAL__N__9ae7fba5_10_SoftMax_cu_9f978f6321softmax_warp_backwardIfffLi2ELb0ELb0EEEvPT0_PKT_S5_iiiPKb:
        /* <DEDUP_REMOVED lines=47> */
[----:B0-----:R1:W0:Y:S04]  /*02f0*/  SHFL.BFLY PT, R8, R7, 0x1, 0x1c1f ;  /* 0x0c3c1f0007087f89 */ /* 0x00122800000e0000 */
[----:B------:R1:W2:Y:S01]  /*0300*/  SHFL.BFLY PT, R10, R11, 0x1, 0x1c1f ;  /* 0x0c3c1f000b0a7f89 */ /* 0x0002a200000e0000 */
[----:B------:R-:W-:Y:S05]  /*0310*/  @!P0 EXIT ;  /* 0x000000000000894d */ /* 0x000fea0003800000 */
[----:B------:R-:W-:Y:S01]  /*0320*/  ISETP.GE.AND P1, PT, R2, c[0x0][0x180], PT ;  /* 0x0000600002007a0c */ /* 0x000fe20003f26270 */
[----:B0-----:R-:W-:Y:S01]  /*0330*/  FADD.FTZ R8, R7, R8 ;  /* 0x0000000807087221 */ /* 0x001fe20000010000 */
[----:B------:R-:W-:-:S11]  /*0340*/  ISETP.GE.AND P0, PT, R17, 0x2, PT ;  /* 0x000000021100780c */ /* 0x000fd60003f06270 */
[----:B------:R-:W-:Y:S01]  /*0350*/  @!P1 LEA R6, P2, R3, c[0x0][0x160], 0x2 ;  /* 0x0000580003069a11 */ /* 0x000fe200078410ff */
[----:B-----5:R-:W-:-:S03]  /*0360*/  @!P1 FFMA.FTZ R5, R8, -R14, R5 ;  /* 0x8000000e08059223 */ /* 0x020fc60000010005 */
[----:B-1----:R-:W-:-:S05]  /*0370*/  @!P1 LEA.HI.X R7, R3, c[0x0][0x164], R4, 0x2, P2 ;  /* 0x0000590003079a11 */ /* 0x002fca00010f1404 */
        /* <DEDUP_REMOVED lines=12> */
.L_x_4314:
        /* <DEDUP_REMOVED lines=12> */
.L_x_10950:


//--------------------- .text._ZN43_GLOBAL__N__9ae7fba5_10_SoftMax_cu_9f978f6321softmax_warp_backwardIfffLi1ELb0ELb0EEEvPT0_PKT_S5_iiiPKb --------------------------
	.section	.text._ZN43_GLOBAL__N__9ae7fba5_10_SoftMax_cu_9f978f6321softmax_warp_backwardIfffLi1ELb0ELb0EEEvPT0_PKT_S5_iiiPKb,"ax",@progbits
	.sectioninfo	@"SHI_REGISTERS=21"
	.align	128
.text._ZN43_GLOBAL__N__9ae7fba5_10_SoftMax_cu_9f978f6321softmax_warp_backwardIfffLi1ELb0ELb0EEEvPT0_PKT_S5_iiiPKb:
        .type           _ZN43_GLOBAL__N__9ae7fba5_10_SoftMax_cu_9f978f6321softmax_warp_backwardIfffLi1ELb0ELb0EEEvPT0_PKT_S5_iiiPKb,@function
        .size           _ZN43_GLOBAL__N__9ae7fba5_10_SoftMax_cu_9f978f6321softmax_warp_backwardIfffLi1ELb0ELb0EEEvPT0_PKT_S5_iiiPKb,(.L_x_10951 - _ZN43_GLOBAL__N__9ae7fba5_10_SoftMax_cu_9f978f6321softmax_warp_backwardIfffLi1ELb0ELb0EEEvPT0_PKT_S5_iiiPKb)
        .other          _ZN43_GLOBAL__N__9ae7fba5_10_SoftMax_cu_9f978f6321softmax_warp_backwardIfffLi1ELb0ELb0EEEvPT0_PKT_S5_iiiPKb,@"STO_CUDA_ENTRY STV_DEFAULT"
_ZN43_GLOBAL__N__9ae7fba5_10_SoftMax_cu_9f978f6321softmax_warp_backwardIfffLi1ELb0ELb0EEEvPT0_PKT_S5_iiiPKb:
        /* <DEDUP_REMOVED lines=25> */
[----:B------:R-:W-:Y:S02]  /*0190*/  @!P1 IADD3 R6, P2, R8, c[0x0][0x168], RZ ;  /* 0x00005a0008069a10 */ /* 0x000fe40007f5e0ff */
        /* <DEDUP_REMOVED lines=9> */
[----:B------:R-:W-:-:S04]  /*0230*/  IMAD.MOV.U32 R17, RZ, RZ, RZ ;  /* 0x000000ffff117224 */ /* 0x000fc800078e00ff */
[----:B------:R0:W5:Y:S01]  /*0240*/  @!P1 LDG.E R15, [R8.64] ;  /* 0x00000004080f9981 */ /* 0x000162000c1e1900 */
[----:B------:R-:W-:-:S04]  /*0250*/  @!P0 IADD3 R12, P1, R12, c[0x0][0x170], RZ ;  /* 0x00005c000c0c8a10 */ /* 0x000fc80007f3e0ff */
[----:B------:R-:W-:-:S05]  /*0260*/  @!P0 IADD3.X R13, R5, c[0x0][0x174], RZ, P1, !PT ;  /* 0x00005d00050d8a10 */ /* 0x000fca0000ffe4ff */
[----:B------:R0:W5:Y:S01]  /*0270*/  @!P0 LDG.E R17, [R12.64] ;  /* 0x000000040c118981 */ /* 0x000162000c1e1900 */
[----:B------:R-:W-:Y:S01]  /*0280*/  ISETP.GE.AND P0, PT, R18, 0x1, PT ;  /* 0x000000011200780c */ /* 0x000fe20003f06270 */
[----:B--2---:R-:W-:Y:S02]  /*0290*/  FADD.FTZ R5, RZ, R14 ;  /* 0x0000000eff057221 */ /* 0x004fe40000010000 */
[----:B---3--:R-:W-:-:S03]  /*02a0*/  FADD.FTZ R7, RZ, R2 ;  /* 0x00000002ff077221 */ /* 0x008fc60000010000 */
[----:B------:R0:W1:Y:S04]  /*02b0*/  SHFL.BFLY PT, R6, R5, 0x1, 0x1e1f ;  /* 0x0c3e1f0005067f89 */ /* 0x00006800000e0000 */
[----:B------:R0:W2:Y:S03]  /*02c0*/  SHFL.BFLY PT, R10, R7, 0x1, 0x1e1f ;  /* 0x0c3e1f00070a7f89 */ /* 0x0000a600000e0000 */
        /* <DEDUP_REMOVED lines=19> */
.L_x_4315:
        /* <DEDUP_REMOVED lines=16> */
.L_x_10951:


//--------------------- .text._ZN43_GLOBAL__N__9ae7fba5_10_SoftMax_cu_9f978f6321softmax_warp_backwardIfffLi0ELb0ELb0EEEvPT0_PKT_S5_iiiPKb --------------------------
	.section	.text._ZN43_GLOBAL__N__9ae7fba5_10_SoftMax_cu_9f978f6321softmax_warp_backwardIfffLi0ELb0ELb0EEEvPT0_PKT_S5_iiiPKb,"ax",@progbits
	.sectioninfo	@"SHI_REGISTERS=19"
	.align	128
.text._ZN43_GLOBAL__N__9ae7fba5_10_SoftMax_cu_9f978f6321softmax_warp_backwardIfffLi0ELb0ELb0EEEvPT0_PKT_S5_iiiPKb:
        .type           _ZN43_GLOBAL__N__9ae7fba5_10_SoftMax_cu_9f978f6321softmax_warp_backwardIfffLi0ELb0ELb0EEEvPT0_PKT_S5_iiiPKb,@function
        .size           _ZN43_GLOBAL__N__9ae7fba5_10_SoftMax_cu_9f978f6321softmax_warp_backwardIfffLi0ELb0ELb0EEEvPT0_PKT_S5_iiiPKb,(.L_x_10952 - _ZN43_GLOBAL__N__9ae7fba5_10_SoftMax_cu_9f978f6321softmax_warp_backwardIfffLi0ELb0ELb0EEEvPT0_PKT_S5_iiiPKb)
        .other          _ZN43_GLOBAL__N__9ae7fba5_10_SoftMax_cu_9f978f6321softmax_warp_backwardIfffLi0ELb0ELb0EEEvPT0_PKT_S5_iiiPKb,@"STO_CUDA_ENTRY STV_DEFAULT"
_ZN43_GLOBAL__N__9ae7fba5_10_SoftMax_cu_9f978f6321softmax_warp_backwardIfffLi0ELb0ELb0EEEvPT0_PKT_S5_iiiPKb:
[----:B------:R-:W-:Y:S02]  /*0000*/  IMAD.MOV.U32 R1, RZ, RZ, c[0x0][0x28] ;  /* 0x00000a00ff017624 */ /* 0x000fe400078e00ff */
[----:B------:R-:W0:Y:S01]  /*0010*/  S2R R0, SR_CTAID.X ;  /* 0x0000000000007919 */ /* 0x000e220000002500 */
[----:B------:R-:W-:Y:S01]  /*0020*/  IMAD.MOV.U32 R14, RZ, RZ, c[0x0][0x180] ;  /* 0x00006000ff0e7624 */ /* 0x000fe200078e00ff */
[----:B------:R-:W-:Y:S01]  /*0030*/  ULDC.64 UR4, c[0x0][0x118] ;  /* 0x0000460000047ab9 */ /* 0x000fe20000000a00 */
[----:B------:R-:W-:Y:S01]  /*0040*/  CS2R R12, SRZ ;  /* 0x00000000000c7805 */ /* 0x000fe2000001ff00 */
[----:B------:R-:W0:Y:S01]  /*0050*/  S2R R3, SR_TID.Y ;  /* 0x0000000000037919 */ /* 0x000e220000002200 */
[----:B------:R-:W-:Y:S01]  /*0060*/  IMAD.MOV.U32 R7, RZ, RZ, RZ ;  /* 0x000000ffff077224 */ /* 0x000fe200078e00ff */
[----:B------:R-:W-:Y:S01]  /*0070*/  ISETP.GE.AND P0, PT, R14, 0x1, PT ;  /* 0x000000010e00780c */ /* 0x000fe20003f06270 */
[----:B0-----:R-:W-:-:S04]  /*0080*/  IMAD R0, R0, c[0x0][0x4], R3 ;  /* 0x0000010000007a24 */ /* 0x001fc800078e0203 */
[----:B------:R-:W-:-:S04]  /*0090*/  IMAD.SHL.U32 R0, R0, 0x2, RZ ;  /* 0x0000000200007824 */ /* 0x000fc800078e00ff */
[C---:B------:R-:W-:Y:S01]  /*00a0*/  IMAD R6, R0.reuse, c[0x0][0x17c], RZ ;  /* 0x00005f0000067a24 */ /* 0x040fe200078e02ff */
[----:B------:R-:W-:Y:S01]  /*00b0*/  IADD3 R16, -R0, c[0x0][0x178], RZ ;  /* 0x00005e0000107a10 */ /* 0x000fe20007ffe1ff */
[----:B------:R-:W-:-:S03]  /*00c0*/  IMAD.MOV.U32 R0, RZ, RZ, RZ ;  /* 0x000000ffff007224 */ /* 0x000fc600078e00ff */
        /* <DEDUP_REMOVED lines=24> */
.L_x_4316:
[----:B------:R-:W-:Y:S05]  /*0250*/  @!P1 EXIT ;  /* 0x000000000000994d */ /* 0x000fea0003800000 */
[----:B------:R-:W-:Y:S05]  /*0260*/  @!P0 EXIT ;  /* 0x000000000000894d */ /* 0x000fea0003800000 */
[----:B------:R-:W-:Y:S01]  /*0270*/  ISETP.GE.AND P0, PT, R16, 0x2, PT ;  /* 0x000000021000780c */ /* 0x000fe20003f06270 */
[----:B0----5:R-:W-:Y:S01]  /*0280*/  FADD.FTZ R4, RZ, R12 ;  /* 0x0000000cff047221 */ /* 0x021fe20000010000 */
[----:B------:R-:W-:-:S03]  /*0290*/  LEA R2, P1, R6, c[0x0][0x160], 0x2 ;  /* 0x0000580006027a11 */ /* 0x000fc600078210ff */
[----:B------:R-:W-:Y:S01]  /*02a0*/  FFMA.FTZ R13, R4, -R13, R12 ;  /* 0x8000000d040d7223 */ /* 0x000fe2000001000c */
[----:B------:R-:W-:-:S05]  /*02b0*/  LEA.HI.X R3, R6, c[0x0][0x164], R15, 0x2, P1 ;  /* 0x0000590006037a11 */ /* 0x000fca00008f140f */
[----:B------:R0:W-:Y:S02]  /*02c0*/  STG.E [R2.64], R13 ;  /* 0x0000000d02007986 */ /* 0x0001e4000c101904 */
[----:B------:R-:W-:Y:S05]  /*02d0*/  @!P0 EXIT ;  /* 0x000000000000894d */ /* 0x000fea0003800000 */
[----:B------:R-:W-:Y:S02]  /*02e0*/  FADD.FTZ R4, RZ, R0 ;  /* 0x00000000ff047221 */ /* 0x000fe40000010000 */
[----:B0-----:R-:W-:-:S04]  /*02f0*/  IMAD.WIDE R2, R14, 0x4, R2 ;  /* 0x000000040e027825 */ /* 0x001fc800078e0202 */
[----:B------:R-:W-:-:S05]  /*0300*/  FFMA.FTZ R7, R4, -R7, R0 ;  /* 0x8000000704077223 */ /* 0x000fca0000010000 */
[----:B------:R-:W-:Y:S01]  /*0310*/  STG.E [R2.64], R7 ;  /* 0x0000000702007986 */ /* 0x000fe2000c101904 */
[----:B------:R-:W-:Y:S05]  /*0320*/  EXIT ;  /* 0x000000000000794d */ /* 0x000fea0003800000 */
.L_x_4317:
        /* <DEDUP_REMOVED lines=13> */
.L_x_10952:


//--------------------- .text._ZN43_GLOBAL__N__9ae7fba5_10_SoftMax_cu_9f978f6321softmax_warp_backwardIdddLi10ELb0ELb0EEEvPT0_PKT_S5_iiiPKb --------------------------
	.section	.text._ZN43_GLOBAL__N__9ae7fba5_10_SoftMax_cu_9f978f6321softmax_warp_backwardIdddLi10ELb0ELb0EEEvPT0_PKT_S5_iiiPKb,"ax",@progbits
	.sectioninfo	@"SHI_REGISTERS=168"
	.align	128
.text._ZN43_GLOBAL__N__9ae7fba5_10_SoftMax_cu_9f978f6321softmax_warp_backwardIdddLi10ELb0ELb0EEEvPT0_PKT_S5_iiiPKb:
        .type           _ZN43_GLOBAL__N__9ae7fba5_10_SoftMax_cu_9f978f6321softmax_warp_backwardIdddLi10ELb0ELb0EEEvPT0_PKT_S5_iiiPKb,@function
        .size           _ZN43_GLOBAL__N__9ae7fba5_10_SoftMax_cu_9f978f6321softmax_warp_backwardIdddLi10ELb0ELb0EEEvPT0_PKT_S5_iiiPKb,(.L_x_10953 - _ZN43_GLOBAL__N__9ae7fba5_10_SoftMax_cu_9f978f6321softmax_warp_backwardIdddLi10ELb0ELb0EEEvPT0_PKT_S5_iiiPKb)
        .other          _ZN43_GLOBAL__N__9ae7fba5_10_SoftMax_cu_9f978f6321softmax_warp_backwardIdddLi10ELb0ELb0EEEvPT0_PKT_S5_iiiPKb,@"STO_CUDA_ENTRY STV_DEFAULT"
_ZN43_GLOBAL__N__9ae7fba5_10_SoftMax_cu_9f978f6321softmax_warp_backwardIdddLi10ELb0ELb0EEEvPT0_PKT_S5_iiiPKb:
[----:B------:R-:W-:Y:S02]  /*0000*/  IMAD.MOV.U32 R1, RZ, RZ, c[0x0][0x28] ;  /* 0x00000a00ff017624 */ /* 0x000fe400078e00ff */
[----:B------:R-:W0:Y:S01]  /*0010*/  S2R R3, SR_CTAID.X ;  /* 0x0000000000037919 */ /* 0x000e220000002500 */
[----:B------:R-:W-:Y:S01]  /*0020*/  IMAD.MOV.U32 R148, RZ, RZ, 0x8 ;  /* 0x00000008ff947424 */ /* 0x000fe200078e00ff */
[----:B------:R-:W-:Y:S01]  /*0030*/  CS2R R62, SRZ ;  /* 0x00000000003e7805 */ /* 0x000fe2000001ff00 */
[----:B------:R-:W-:Y:S01]  /*0040*/  ULDC.64 UR4, c[0x0][0x118] ;  /* 0x0000460000047ab9 */ /* 0x000fe20000000a00 */
[----:B------:R-:W0:Y:S01]  /*0050*/  S2R R0, SR_TID.Y ;  /* 0x0000000000007919 */ /* 0x000e220000002200 */
[----:B------:R-:W-:-:S03]  /*0060*/  CS2R R60, SRZ ;  /* 0x00000000003c7805 */ /* 0x000fc6000001ff00 */
        /* <DEDUP_REMOVED lines=9> */
[----:B------:R-:W-:-:S04]  /*0100*/  SEL R129, RZ, c[0x0][0x180], !P0 ;  /* 0x00006000ff817a07 */ /* 0x000fc80004000000 */
[-C--:B------:R-:W-:Y:S02]  /*0110*/  ISETP.GE.AND P1, PT, R0, R129.reuse, PT ;  /* 0x000000810000720c */ /* 0x080fe40003f26270 */
[-C--:B------:R-:W-:Y:S02]  /*0120*/  ISETP.GE.AND P2, PT, R2, R129.reuse, PT ;  /* 0x000000810200720c */ /* 0x080fe40003f46270 */
[----:B------:R-:W-:Y:S02]  /*0130*/  ISETP.GE.AND P3, PT, R4, R129, PT ;  /* 0x000000810400720c */ /* 0x000fe40003f66270 */
[----:B------:R-:W-:Y:S01]  /*0140*/  LOP3.LUT R5, R0, 0x60, RZ, 0xfc, !PT ;  /* 0x0000006000057812 */ /* 0x000fe200078efcff */
[----:B------:R-:W-:-:S06]  /*0150*/  CS2R R58, SRZ ;  /* 0x00000000003a7805 */ /* 0x000fcc000001ff00 */
[----:B------:R-:W2:Y:S01]  /*0160*/  @!P1 LDG.E.64 R62, [R142.64] ;  /* 0x000000048e3e9981 */ /* 0x000ea2000c1e1b00 */
[-C--:B------:R-:W-:Y:S02]  /*0170*/  ISETP.GE.AND P4, PT, R5, R129.reuse, PT ;  /* 0x000000810500720c */ /* 0x080fe40003f86270 */
[----:B------:R-:W-:Y:S01]  /*0180*/  LOP3.LUT R6, R0, 0x80, RZ, 0xfc, !PT ;  /* 0x0000008000067812 */ /* 0x000fe200078efcff */
[----:B------:R0:W3:Y:S01]  /*0190*/  @!P2 LDG.E.64 R60, [R142.64+0x100] ;  /* 0x000100048e3ca981 */ /* 0x0000e2000c1e1b00 */
[----:B------:R-:W-:Y:S02]  /*01a0*/  CS2R R56, SRZ ;  /* 0x0000000000387805 */ /* 0x000fe4000001ff00 */
[----:B------:R-:W-:Y:S01]  /*01b0*/  ISETP.GE.AND P5, PT, R6, R129, PT ;  /* 0x000000810600720c */ /* 0x000fe20003fa6270 */
[----:B------:R0:W4:Y:S01]  /*01c0*/  @!P3 LDG.E.64 R58, [R142.64+0x200] ;  /* 0x000200048e3ab981 */ /* 0x000122000c1e1b00 */
[C---:B------:R-:W-:Y:S01]  /*01d0*/  LOP3.LUT R7, R0.reuse, 0xa0, RZ, 0xfc, !PT ;  /* 0x000000a000077812 */ /* 0x040fe200078efcff */
[----:B------:R-:W-:Y:S01]  /*01e0*/  CS2R R54, SRZ ;  /* 0x0000000000367805 */ /* 0x000fe2000001ff00 */
[----:B------:R-:W-:-:S02]  /*01f0*/  LOP3.LUT R8, R0, 0xc0, RZ, 0xfc, !PT ;  /* 0x000000c000087812 */ /* 0x000fc400078efcff */
[-C--:B------:R-:W-:Y:S01]  /*0200*/  ISETP.GE.AND P6, PT, R7, R129.reuse, PT ;  /* 0x000000810700720c */ /* 0x080fe20003fc6270 */
[----:B------:R0:W4:Y:S01]  /*0210*/  @!P4 LDG.E.64 R56, [R142.64+0x300] ;  /* 0x000300048e38c981 */ /* 0x000122000c1e1b00 */
[----:B------:R-:W-:Y:S01]  /*0220*/  CS2R R50, SRZ ;  /* 0x0000000000327805 */ /* 0x000fe2000001ff00 */
[----:B------:R-:W-:Y:S01]  /*0230*/  IMAD.WIDE R148, R3, R148, c[0x0][0x170] ;  /* 0x00005c0003947625 */ /* 0x000fe200078e0294 */
[-C--:B------:R-:W-:Y:S01]  /*0240*/  ISETP.GE.AND P0, PT, R8, R129.reuse, PT ;  /* 0x000000810800720c */ /* 0x080fe20003f06270 */
[----:B------:R-:W-:Y:S01]  /*0250*/  CS2R R52, SRZ ;  /* 0x0000000000347805 */ /* 0x000fe2000001ff00 */
[----:B------:R-:W-:Y:S01]  /*0260*/  LOP3.LUT R9, R0, 0xe0, RZ, 0xfc, !PT ;  /* 0x000000e000097812 */ /* 0x000fe200078efcff */
[----:B------:R0:W4:Y:S01]  /*0270*/  @!P5 LDG.E.64 R54, [R142.64+0x400] ;  /* 0x000400048e36d981 */ /* 0x000122000c1e1b00 */
[----:B------:R-:W-:Y:S01]  /*0280*/  CS2R R46, SRZ ;  /* 0x00000000002e7805 */ /* 0x000fe2000001ff00 */
[----:B------:R-:W-:Y:S02]  /*0290*/  CS2R R48, SRZ ;  /* 0x0000000000307805 */ /* 0x000fe4000001ff00 */
[----:B------:R1:W5:Y:S01]  /*02a0*/  @!P1 LDG.E.64 R50, [R148.64] ;  /* 0x0000000494329981 */ /* 0x000362000c1e1b00 */
[----:B------:R-:W-:-:S02]  /*02b0*/  ISETP.GE.AND P1, PT, R9, R129, PT ;  /* 0x000000810900720c */ /* 0x000fc40003f26270 */
[----:B------:R-:W-:Y:S01]  /*02c0*/  LOP3.LUT R10, R0, 0x100, RZ, 0xfc, !PT ;  /* 0x00000100000a7812 */ /* 0x000fe200078efcff */
[----:B------:R0:W4:Y:S01]  /*02d0*/  @!P6 LDG.E.64 R52, [R142.64+0x500] ;  /* 0x000500048e34e981 */ /* 0x000122000c1e1b00 */
[----:B------:R-:W-:Y:S01]  /*02e0*/  CS2R R42, SRZ ;  /* 0x00000000002a7805 */ /* 0x000fe2000001ff00 */
[----:B------:R-:W-:Y:S02]  /*02f0*/  CS2R R44, SRZ ;  /* 0x00000000002c7805 */ /* 0x000fe4000001ff00 */
[----:B------:R1:W5:Y:S01]  /*0300*/  @!P2 LDG.E.64 R46, [R148.64+0x100] ;  /* 0x00010004942ea981 */ /* 0x000362000c1e1b00 */
[----:B------:R-:W-:Y:S02]  /*0310*/  ISETP.GE.AND P2, PT, R10, R129, PT ;  /* 0x000000810a00720c */ /* 0x000fe40003f46270 */
[----:B------:R-:W-:Y:S01]  /*0320*/  LOP3.LUT R11, R0, 0x120, RZ, 0xfc, !PT ;  /* 0x00000120000b7812 */ /* 0x000fe200078efcff */
[----:B------:R0:W4:Y:S01]  /*0330*/  @!P0 LDG.E.64 R48, [R142.64+0x600] ;  /* 0x000600048e308981 */ /* 0x000122000c1e1b00 */
[----:B------:R-:W-:Y:S01]  /*0340*/  CS2R R38, SRZ ;  /* 0x0000000000267805 */ /* 0x000fe2000001ff00 */
[----:B------:R-:W-:-:S02]  /*0350*/  CS2R R40, SRZ ;  /* 0x0000000000287805 */ /* 0x000fc4000001ff00 */
[----:B------:R1:W5:Y:S01]  /*0360*/  @!P3 LDG.E.64 R42, [R148.64+0x200] ;  /* 0x00020004942ab981 */ /* 0x000362000c1e1b00 */
[-C--:B------:R-:W-:Y:S02]  /*0370*/  ISETP.GE.AND P3, PT, R11, R129.reuse, PT ;  /* 0x000000810b00720c */ /* 0x080fe40003f66270 */
        /* <DEDUP_REMOVED lines=125> */
[-C--:B------:R-:W-:Y:S02]  /*0b50*/  ISETP.GE.AND P3, PT, R164, R129.reuse, PT ;  /* 0x00000081a400720c */ /* 0x080fe40003f66270 */
[----:B------:R-:W-:Y:S01]  /*0b60*/  LOP3.LUT R165, R0, 0x3e0, RZ, 0xfc, !PT ;  /* 0x000003e000a57812 */ /* 0x000fe200078efcff */
[----:B------:R0:W4:Y:S04]  /*0b70*/  @!P1 LDG.E.64 R120, [R142.64+0x1c00] ;  /* 0x001c00048e789981 */ /* 0x000128000c1e1b00 */
[----:B------:R1:W5:Y:S01]  /*0b80*/  @!P4 LDG.E.64 R126, [R148.64+0x1800] ;  /* 0x00180004947ec981 */ /* 0x000362000c1e1b00 */
[----:B------:R-:W-:-:S02]  /*0b90*/  ISETP.GE.AND P4, PT, R165, R129, PT ;  /* 0x00000081a500720c */ /* 0x000fc40003f86270 */
[----:B------:R-:W-:Y:S01]  /*0ba0*/  CS2R R128, SRZ ;  /* 0x0000000000807805 */ /* 0x000fe2000001ff00 */
[----:B------:R0:W4:Y:S01]  /*0bb0*/  @!P2 LDG.E.64 R124, [R142.64+0x1d00] ;  /* 0x001d00048e7ca981 */ /* 0x000122000c1e1b00 */
[----:B------:R-:W-:-:S04]  /*0bc0*/  CS2R R130, SRZ ;  /* 0x0000000000827805 */ /* 0x000fc8000001ff00 */
[----:B------:R0:W4:Y:S05]  /*0bd0*/  @!P3 LDG.E.64 R128, [R142.64+0x1e00] ;  /* 0x001e00048e80b981 */ /* 0x00012a000c1e1b00 */
[----:B------:R0:W4:Y:S01]  /*0be0*/  @!P4 LDG.E.64 R130, [R142.64+0x1f00] ;  /* 0x001f00048e82c981 */ /* 0x000122000c1e1b00 */
[----:B------:R-:W-:Y:S01]  /*0bf0*/  CS2R R132, SRZ ;  /* 0x0000000000847805 */ /* 0x000fe2000001ff00 */
[----:B------:R-:W-:Y:S01]  /*0c00*/  CS2R R136, SRZ ;  /* 0x0000000000887805 */ /* 0x000fe2000001ff00 */
[----:B------:R-:W-:Y:S01]  /*0c10*/  CS2R R138, SRZ ;  /* 0x00000000008a7805 */ /* 0x000fe2000001ff00 */
[----:B------:R-:W-:Y:S01]  /*0c20*/  CS2R R140, SRZ ;  /* 0x00000000008c7805 */ /* 0x000fe2000001ff00 */
[----:B------:R-:W-:-:S02]  /*0c30*/  CS2R R144, SRZ ;  /* 0x0000000000907805 */ /* 0x000fc4000001ff00 */
[----:B------:R1:W5:Y:S01]  /*0c40*/  @!P5 LDG.E.64 R132, [R148.64+0x1900] ;  /* 0x001900049484d981 */ /* 0x000362000c1e1b00 */
[----:B------:R-:W-:Y:S02]  /*0c50*/  ISETP.GE.AND P5, PT, R134, 0x1, PT ;  /* 0x000000018600780c */ /* 0x000fe40003fa6270 */
[----:B------:R-:W-:Y:S01]  /*0c60*/  CS2R R134, SRZ ;  /* 0x0000000000867805 */ /* 0x000fe2000001ff00 */
[----:B--2---:R-:W3:Y:S01]  /*0c70*/  DADD R146, RZ, R62 ;  /* 0x00000000ff927229 */ /* 0x004ee2000000003e */
[----:B0-----:R-:W-:-:S04]  /*0c80*/  CS2R R142, SRZ ;  /* 0x00000000008e7805 */ /* 0x001fc8000001ff00 */
[----:B------:R1:W5:Y:S01]  /*0c90*/  @!P6 LDG.E.64 R134, [R148.64+0x1a00] ;  /* 0x001a00049486e981 */ /* 0x000362000c1e1b00 */
[----:B---3--:R-:W4:-:S03]  /*0ca0*/  DADD R146, R146, R60 ;  /* 0x0000000092927229 */ /* 0x008f06000000003c */
[----:B------:R1:W5:Y:S04]  /*0cb0*/  @!P0 LDG.E.64 R136, [R148.64+0x1b00] ;  /* 0x001b000494888981 */ /* 0x000368000c1e1b00 */
[----:B------:R1:W5:Y:S01]  /*0cc0*/  @!P1 LDG.E.64 R138, [R148.64+0x1c00] ;  /* 0x001c0004948a9981 */ /* 0x000362000c1e1b00 */
[----:B----4-:R-:W0:-:S03]  /*0cd0*/  DADD R146, R146, R58 ;  /* 0x0000000092927229 */ /* 0x010e06000000003a */
[----:B------:R1:W5:Y:S03]  /*0ce0*/  @!P2 LDG.E.64 R140, [R148.64+0x1d00] ;  /* 0x001d0004948ca981 */ /* 0x000366000c1e1b00 */
[----:B0-----:R-:W0:Y:S01]  /*0cf0*/  DADD R146, R146, R56 ;  /* 0x0000000092927229 */ /* 0x001e220000000038 */
[----:B------:R1:W5:Y:S04]  /*0d00*/  @!P3 LDG.E.64 R142, [R148.64+0x1e00] ;  /* 0x001e0004948eb981 */ /* 0x000368000c1e1b00 */
[----:B------:R1:W5:Y:S01]  /*0d10*/  @!P4 LDG.E.64 R144, [R148.64+0x1f00] ;  /* 0x001f00049490c981 */ /* 0x000362000c1e1b00 */
[----:B0-----:R-:W0:-:S06]  /*0d20*/  DADD R146, R146, R54 ;  /* 0x0000000092927229 */ /* 0x001e0c0000000036 */
        /* <DEDUP_REMOVED lines=26> */
[----:B0-----:R-:W1:-:S07]  /*0ed0*/  DADD R146, R146, R130 ;  /* 0x0000000092927229 */ /* 0x001e4e0000000082 */
[----:B-1----:R-:W-:Y:S04]  /*0ee0*/  SHFL.BFLY PT, R149, R147, 0x10, 0x1f ;  /* 0x0e001f0093957f89 */ /* 0x002fe800000e0000 */
[----:B------:R-:W0:Y:S02]  /*0ef0*/  SHFL.BFLY PT, R148, R146, 0x10, 0x1f ;  /* 0x0e001f0092947f89 */ /* 0x000e2400000e0000 */
        /* <DEDUP_REMOVED lines=12> */
[----:B0-----:R0:W1:Y:S01]  /*0fc0*/  DADD R148, R146, R148 ;  /* 0x0000000092947229 */ /* 0x0010620000000094 */
[----:B------:R-:W-:Y:S10]  /*0fd0*/  @!P5 EXIT ;  /* 0x000000000000d94d */ /* 0x000ff40003800000 */
[----:B------:R-:W-:Y:S02]  /*0fe0*/  ISETP.GE.AND P4, PT, R0, c[0x0][0x180], PT ;  /* 0x0000600000007a0c */ /* 0x000fe40003f86270 */
[----:B------:R-:W-:Y:S02]  /*0ff0*/  ISETP.GE.AND P3, PT, R2, c[0x0][0x180], PT ;  /* 0x0000600002007a0c */ /* 0x000fe40003f66270 */
[----:B------:R-:W-:-:S02]  /*1000*/  ISETP.GE.AND P2, PT, R4, c[0x0][0x180], PT ;  /* 0x0000600004007a0c */ /* 0x000fc40003f46270 */
[----:B------:R-:W-:Y:S02]  /*1010*/  ISETP.GE.AND P1, PT, R5, c[0x0][0x180], PT ;  /* 0x0000600005007a0c */ /* 0x000fe40003f26270 */
[----:B------:R-:W-:Y:S02]  /*1020*/  SHF.R.S32.HI R0, RZ, 0x1f, R3 ;  /* 0x0000001fff007819 */ /* 0x000fe40000011403 */
[----:B------:R-:W-:Y:S02]  /*1030*/  ISETP.GE.AND P6, PT, R7, c[0x0][0x180], PT ;  /* 0x0000600007007a0c */ /* 0x000fe40003fc6270 */
[----:B------:R-:W-:Y:S01]  /*1040*/  ISETP.GE.AND P5, PT, R8, c[0x0][0x180], PT ;  /* 0x0000600008007a0c */ /* 0x000fe20003fa6270 */
[C---:B-1---5:R1:W2:Y:S02]  /*1050*/  @!P4 DFMA R50, -R148.reuse, R50, R62 ;  /* 0x000000329432c22b */ /* 0x0622a4000000013e */
[----:B-1----:R-:W-:Y:S02]  /*1060*/  LEA R62, P0, R3, c[0x0][0x160], 0x3 ;  /* 0x00005800033e7a11 */ /* 0x002fe400078018ff */
[----:B------:R-:W1:-:S02]  /*1070*/  @!P3 DFMA R46, -R148, R46, R60 ;  /* 0x0000002e942eb22b */ /* 0x000e44000000013c */
[----:B------:R-:W-:Y:S02]  /*1080*/  LEA.HI.X R63, R3, c[0x0][0x164], R0, 0x3, P0 ;  /* 0x00005900033f7a11 */ /* 0x000fe400000f1c00 */
[C---:B------:R-:W3:Y:S01]  /*1090*/  @!P2 DFMA R42, -R148.reuse, R42, R58 ;  /* 0x0000002a942aa22b */ /* 0x040ee2000000013a */
[----:B------:R-:W-:Y:S02]  /*10a0*/  ISETP.GE.AND P0, PT, R6, c[0x0][0x180], PT ;  /* 0x0000600006007a0c */ /* 0x000fe40003f06270 */
[----:B--2---:R2:W-:Y:S01]  /*10b0*/  @!P4 STG.E.64 [R62.64], R50 ;  /* 0x000000323e00c986 */ /* 0x0045e2000c101b04 */
[C---:B------:R-:W4:Y:S01]  /*10c0*/  @!P1 DFMA R38, -R148.reuse, R38, R56 ;  /* 0x000000269426922b */ /* 0x040f220000000138 */
[----:B------:R-:W-:Y:S02]  /*10d0*/  ISETP.GE.AND P4, PT, R9, c[0x0][0x180], PT ;  /* 0x0000600009007a0c */ /* 0x000fe40003f86270 */
[----:B-1----:R2:W-:Y:S01]  /*10e0*/  @!P3 STG.E.64 [R62.64+0x100], R46 ;  /* 0x0001002e3e00b986 */ /* 0x0025e2000c101b04 */
[----:B------:R-:W-:Y:S01]  /*10f0*/  ISETP.GE.AND P3, PT, R10, c[0x0][0x180], PT ;  /* 0x000060000a007a0c */ /* 0x000fe20003f66270 */
[----:B------:R-:W1:-:S02]  /*1100*/  @!P6 DFMA R30, -R148, R30, R52 ;  /* 0x0000001e941ee22b */ /* 0x000e440000000134 */
[----:B---3--:R2:W-:Y:S01]  /*1110*/  @!P2 STG.E.64 [R62.64+0x200], R42 ;  /* 0x0002002a3e00a986 */ /* 0x0085e2000c101b04 */
[----:B------:R-:W-:Y:S01]  /*1120*/  ISETP.GE.AND P2, PT, R11, c[0x0][0x180], PT ;  /* 0x000060000b007a0c */ /* 0x000fe20003f46270 */
[C---:B------:R-:W3:Y:S02]  /*1130*/  @!P5 DFMA R26, -R148.reuse, R26, R48 ;  /* 0x0000001a941ad22b */ /* 0x040ee40000000130 */
[----:B----4-:R2:W-:Y:S01]  /*1140*/  @!P1 STG.E.64 [R62.64+0x300], R38 ;  /* 0x000300263e009986 */ /* 0x0105e2000c101b04 */
[----:B------:R-:W-:Y:S01]  /*1150*/  ISETP.GE.AND P1, PT, R12, c[0x0][0x180], PT ;  /* 0x000060000c007a0c */ /* 0x000fe20003f26270 */
[C---:B------:R-:W4:Y:S02]  /*1160*/  @!P0 DFMA R34, -R148.reuse, R34, R54 ;  /* 0x000000229422822b */ /* 0x040f240000000136 */
        /* <DEDUP_REMOVED lines=63> */
[----:B-1----:R2:W-:Y:S02]  /*1560*/  @!P0 STG.E.64 [R62.64+0x1900], R132 ;  /* 0x001900843e008986 */ /* 0x0025e4000c101b04 */
[----:B------:R-:W1:-:S02]  /*1570*/  @!P4 DFMA R138, -R148, R138, R120 ;  /* 0x0000008a948ac22b */ /* 0x000e440000000178 */
[----:B---3--:R2:W-:Y:S02]  /*1580*/  @!P6 STG.E.64 [R62.64+0x1a00], R134 ;  /* 0x001a00863e00e986 */ /* 0x0085e4000c101b04 */
[C---:B------:R-:W3:Y:S02]  /*1590*/  @!P3 DFMA R140, -R148.reuse, R140, R124 ;  /* 0x0000008c948cb22b */ /* 0x040ee4000000017c */
[----:B----4-:R2:W-:Y:S02]  /*15a0*/  @!P5 STG.E.64 [R62.64+0x1b00], R136 ;  /* 0x001b00883e00d986 */ /* 0x0105e4000c101b04 */
[----:B------:R-:W4:Y:S02]  /*15b0*/  @!P2 DFMA R142, -R148, R142, R128 ;  /* 0x0000008e948ea22b */ /* 0x000f240000000180 */
[----:B-1----:R2:W-:Y:S04]  /*15c0*/  @!P4 STG.E.64 [R62.64+0x1c00], R138 ;  /* 0x001c008a3e00c986 */ /* 0x0025e8000c101b04 */
[----:B---3--:R2:W-:Y:S04]  /*15d0*/  @!P3 STG.E.64 [R62.64+0x1d00], R140 ;  /* 0x001d008c3e00b986 */ /* 0x0085e8000c101b04 */
[----:B----4-:R2:W-:Y:S01]  /*15e0*/  @!P2 STG.E.64 [R62.64+0x1e00], R142 ;  /* 0x001e008e3e00a986 */ /* 0x0105e2000c101b04 */
[----:B------:R-:W-:Y:S05]  /*15f0*/  @P1 EXIT ;  /* 0x000000000000194d */ /* 0x000fea0003800000 */
[----:B------:R-:W1:-:S07]  /*1600*/  DFMA R144, -R148, R144, R130 ;  /* 0x000000909490722b */ /* 0x000e4e0000000182 */
[----:B-1----:R-:W-:Y:S01]  /*1610*/  STG.E.64 [R62.64+0x1f00], R144 ;  /* 0x001f00903e007986 */ /* 0x002fe2000c101b04 */
[----:B------:R-:W-:Y:S05]  /*1620*/  EXIT ;  /* 0x000000000000794d */ /* 0x000fea0003800000 */
.L_x_4318:
        /* <DEDUP_REMOVED lines=13> */
.L_x_10953:


//--------------------- .text._ZN43_GLOBAL__N__9ae7fba5_10_SoftMax_cu_9f978f6321softmax_warp_backwardIdddLi9ELb0ELb0EEEvPT0_PKT_S5_iiiPKb --------------------------
	.section	.text._ZN43_GLOBAL__N__9ae7fba5_10_SoftMax_cu_9f978f6321softmax_warp_backwardIdddLi9ELb0ELb0EEEvPT0_PKT_S5_iiiPKb,"ax",@progbits
	.sectioninfo	@"SHI_REGISTERS=96"
	.align	128
.text._ZN43_GLOBAL__N__9ae7fba5_10_SoftMax_cu_9f978f6321softmax_warp_backwardIdddLi9ELb0ELb0EEEvPT0_PKT_S5_iiiPKb:
        .type           _ZN43_GLOBAL__N__9ae7fba5_10_SoftMax_cu_9f978f6321softmax_warp_backwardIdddLi9ELb0ELb0EEEvPT0_PKT_S5_iiiPKb,@function
        .size           _ZN43_GLOBAL__N__9ae7fba5_10_SoftMax_cu_9f978f6321softmax_warp_backwardIdddLi9ELb0ELb0EEEvPT0_PKT_S5_iiiPKb,(.L_x_10954 - _ZN43_GLOBAL__N__9ae7fba5_10_SoftMax_cu_9f978f6321softmax_warp_backwardIdddLi9ELb0ELb0EEEvPT0_PKT_S5_iiiPKb)
        .other          _ZN43_GLOBAL__N__9ae7fba5_10_SoftMax_cu_9f978f6321softmax_warp_backwardIdddLi9ELb0ELb0EEEvPT0_PKT_S5_iiiPKb,@"STO_CUDA_ENTRY STV_DEFAULT"
_ZN43_GLOBAL__N__9ae7fba5_10_SoftMax_cu_9f978f6321softmax_warp_backwardIdddLi9ELb0ELb0EEEvPT0_PKT_S5_iiiPKb:
        /* <DEDUP_REMOVED lines=22> */
[----:B------:R0:W2:Y:S01]  /*0160*/  @!P2 LDG.E.64 R14, [R74.64] ;  /* 0x000000044a0ea981 */ /* 0x0000a2000c1e1b00 */
        /* <DEDUP_REMOVED lines=76> */
[----:B------:R-:W-:Y:S01]  /*0630*/  CS2R R72, SRZ ;  /* 0x0000000000487805 */ /* 0x000fe2000001ff00 */
[----:B------:R-:W-:Y:S01]  /*0640*/  CS2R R76, SRZ ;  /* 0x00000000004c7805 */ /* 0x000fe2000001ff00 */
[----:B------:R1:W5:Y:S01]  /*0650*/  @!P0 LDG.E.64 R64, [R80.64+0x900] ;  /* 0x0009000450408981 */ /* 0x000362000c1e1b00 */
[----:B0-----:R-:W-:-:S03]  /*0660*/  CS2R R74, SRZ ;  /* 0x00000000004a7805 */ /* 0x001fc6000001ff00 */
[----:B------:R1:W5:Y:S04]  /*0670*/  @!P4 LDG.E.64 R66, [R80.64+0xa00] ;  /* 0x000a00045042c981 */ /* 0x000368000c1e1b00 */
[----:B------:R1:W5:Y:S04]  /*0680*/  @!P6 LDG.E.64 R68, [R80.64+0xb00] ;  /* 0x000b00045044e981 */ /* 0x000368000c1e1b00 */
[----:B------:R1:W5:Y:S04]  /*0690*/  @!P5 LDG.E.64 R70, [R80.64+0xc00] ;  /* 0x000c00045046d981 */ /* 0x000368000c1e1b00 */
[----:B------:R1:W5:Y:S04]  /*06a0*/  @!P3 LDG.E.64 R72, [R80.64+0xd00] ;  /* 0x000d00045048b981 */ /* 0x000368000c1e1b00 */
[----:B------:R1:W5:Y:S04]  /*06b0*/  @!P2 LDG.E.64 R74, [R80.64+0xe00] ;  /* 0x000e0004504aa981 */ /* 0x000368000c1e1b00 */
[----:B------:R1:W5:Y:S01]  /*06c0*/  @!P1 LDG.E.64 R76, [R80.64+0xf00] ;  /* 0x000f0004504c9981 */ /* 0x000362000c1e1b00 */
[----:B--2---:R-:W3:-:S06]  /*06d0*/  DADD R78, RZ, R14 ;  /* 0x00000000ff4e7229 */ /* 0x004ecc000000000e */
[----:B---3--:R-:W4:-:S06]  /*06e0*/  DADD R78, R78, R16 ;  /* 0x000000004e4e7229 */ /* 0x008f0c0000000010 */
[----:B----4-:R-:W0:-:S06]  /*06f0*/  DADD R78, R78, R18 ;  /* 0x000000004e4e7229 */ /* 0x010e0c0000000012 */
        /* <DEDUP_REMOVED lines=12> */
[----:B0-----:R-:W0:-:S07]  /*07c0*/  DADD R92, R92, R62 ;  /* 0x000000005c5c7229 */ /* 0x001e0e000000003e */
[----:B0-----:R-:W-:Y:S04]  /*07d0*/  SHFL.BFLY PT, R91, R93, 0x10, 0x1f ;  /* 0x0e001f005d5b7f89 */ /* 0x001fe800000e0000 */
[----:B------:R-:W0:Y:S02]  /*07e0*/  SHFL.BFLY PT, R90, R92, 0x10, 0x1f ;  /* 0x0e001f005c5a7f89 */ /* 0x000e2400000e0000 */
[----:B0-----:R-:W0:-:S07]  /*07f0*/  DADD R90, R92, R90 ;  /* 0x000000005c5a7229 */ /* 0x001e0e000000005a */
[----:B0-----:R-:W-:Y:S04]  /*0800*/  SHFL.BFLY PT, R79, R91, 0x8, 0x1f ;  /* 0x0d001f005b4f7f89 */ /* 0x001fe800000e0000 */
[----:B------:R-:W0:Y:S02]  /*0810*/  SHFL.BFLY PT, R78, R90, 0x8, 0x1f ;  /* 0x0d001f005a4e7f89 */ /* 0x000e2400000e0000 */
[----:B0-----:R-:W1:-:S07]  /*0820*/  DADD R78, R90, R78 ;  /* 0x000000005a4e7229 */ /* 0x001e4e000000004e */
[----:B-1----:R-:W-:Y:S04]  /*0830*/  SHFL.BFLY PT, R81, R79, 0x4, 0x1f ;  /* 0x0c801f004f517f89 */ /* 0x002fe800000e0000 */
        /* <DEDUP_REMOVED lines=10> */
[----:B-12---:R-:W1:Y:S01]  /*08e0*/  DADD R88, R82, R88 ;  /* 0x0000000052587229 */ /* 0x006e620000000058 */
[----:B------:R-:W-:Y:S02]  /*08f0*/  ISETP.GE.AND P1, PT, R2, c[0x0][0x180], PT ;  /* 0x0000600002007a0c */ /* 0x000fe40003f26270 */
[----:B------:R-:W-:Y:S02]  /*0900*/  SHF.R.S32.HI R0, RZ, 0x1f, R3 ;  /* 0x0000001fff007819 */ /* 0x000fe40000011403 */
[----:B------:R-:W-:-:S02]  /*0910*/  LEA R2, P3, R3, c[0x0][0x160], 0x3 ;  /* 0x0000580003027a11 */ /* 0x000fc400078618ff */
[----:B------:R-:W-:Y:S02]  /*0920*/  ISETP.GE.AND P0, PT, R4, c[0x0][0x180], PT ;  /* 0x0000600004007a0c */ /* 0x000fe40003f06270 */
[----:B------:R-:W-:Y:S02]  /*0930*/  LEA.HI.X R3, R3, c[0x0][0x164], R0, 0x3, P3 ;  /* 0x0000590003037a11 */ /* 0x000fe400018f1c00 */
[----:B------:R-:W-:Y:S01]  /*0940*/  ISETP.GE.AND P4, PT, R5, c[0x0][0x180], PT ;  /* 0x0000600005007a0c */ /* 0x000fe20003f86270 */
[C---:B-1---5:R-:W1:Y:S01]  /*0950*/  @!P2 DFMA R26, -R88.reuse, R26, R14 ;  /* 0x0000001a581aa22b */ /* 0x062e62000000010e */
[----:B------:R-:W-:Y:S02]  /*0960*/  ISETP.GE.AND P6, PT, R6, c[0x0][0x180], PT ;  /* 0x0000600006007a0c */ /* 0x000fe40003fc6270 */
[----:B------:R-:W-:Y:S01]  /*0970*/  ISETP.GE.AND P5, PT, R7, c[0x0][0x180], PT ;  /* 0x0000600007007a0c */ /* 0x000fe20003fa6270 */
[----:B------:R-:W2:Y:S01]  /*0980*/  @!P1 DFMA R30, -R88, R30, R16 ;  /* 0x0000001e581e922b */ /* 0x000ea20000000110 */
[----:B------:R-:W-:-:S02]  /*0990*/  ISETP.GE.AND P3, PT, R8, c[0x0][0x180], PT ;  /* 0x0000600008007a0c */ /* 0x000fc40003f66270 */
[----:B-1----:R1:W-:Y:S01]  /*09a0*/  @!P2 STG.E.64 [R2.64], R26 ;  /* 0x0000001a0200a986 */ /* 0x0023e2000c101b04 */
[----:B------:R-:W-:Y:S01]  /*09b0*/  ISETP.GE.AND P2, PT, R9, c[0x0][0x180], PT ;  /* 0x0000600009007a0c */ /* 0x000fe20003f46270 */
[C---:B------:R-:W3:Y:S02]  /*09c0*/  @!P0 DFMA R34, -R88.reuse, R34, R18 ;  /* 0x000000225822822b */ /* 0x040ee40000000112 */
[----:B--2---:R1:W-:Y:S01]  /*09d0*/  @!P1 STG.E.64 [R2.64+0x100], R30 ;  /* 0x0001001e02009986 */ /* 0x0043e2000c101b04 */
[----:B------:R-:W-:Y:S01]  /*09e0*/  ISETP.GE.AND P1, PT, R10, c[0x0][0x180], PT ;  /* 0x000060000a007a0c */ /* 0x000fe20003f26270 */
[----:B------:R-:W2:-:S03]  /*09f0*/  @!P4 DFMA R38, -R88, R38, R20 ;  /* 0x000000265826c22b */ /* 0x000e860000000114 */
[----:B---3--:R1:W-:Y:S01]  /*0a00*/  @!P0 STG.E.64 [R2.64+0x200], R34 ;  /* 0x0002002202008986 */ /* 0x0083e2000c101b04 */
[C---:B------:R-:W3:Y:S01]  /*0a10*/  @!P6 DFMA R42, -R88.reuse, R42, R22 ;  /* 0x0000002a582ae22b */ /* 0x040ee20000000116 */
[----:B------:R-:W-:Y:S02]  /*0a20*/  ISETP.GE.AND P0, PT, R11, c[0x0][0x180], PT ;  /* 0x000060000b007a0c */ /* 0x000fe40003f06270 */
[----:B--2---:R1:W-:Y:S01]  /*0a30*/  @!P4 STG.E.64 [R2.64+0x300], R38 ;  /* 0x000300260200c986 */ /* 0x0043e2000c101b04 */
[C---:B------:R-:W2:Y:S01]  /*0a40*/  @!P5 DFMA R46, -R88.reuse, R46, R24 ;  /* 0x0000002e582ed22b */ /* 0x040ea20000000118 */
[----:B------:R-:W-:Y:S02]  /*0a50*/  ISETP.GE.AND P4, PT, R12, c[0x0][0x180], PT ;  /* 0x000060000c007a0c */ /* 0x000fe40003f86270 */
[----:B---3--:R1:W-:Y:S01]  /*0a60*/  @!P6 STG.E.64 [R2.64+0x400], R42 ;  /* 0x0004002a0200e986 */ /* 0x0083e2000c101b04 */
[----:B------:R-:W3:Y:S01]  /*0a70*/  @!P3 DFMA R50, -R88, R50, R28 ;  /* 0x000000325832b22b */ /* 0x000ee2000000011c */
[----:B------:R-:W-:-:S02]  /*0a80*/  ISETP.GE.AND P6, PT, R13, c[0x0][0x180], PT ;  /* 0x000060000d007a0c */ /* 0x000fc40003fc6270 */
[----:B--2---:R1:W-:Y:S01]  /*0a90*/  @!P5 STG.E.64 [R2.64+0x500], R46 ;  /* 0x0005002e0200d986 */ /* 0x0043e2000c101b04 */
[C---:B------:R-:W2:Y:S01]  /*0aa0*/  @!P2 DFMA R54, -R88.reuse, R54, R32 ;  /* 0x000000365836a22b */ /* 0x040ea20000000120 */
[----:B------:R-:W-:Y:S02]  /*0ab0*/  ISETP.GE.AND P5, PT, R84, c[0x0][0x180], PT ;  /* 0x0000600054007a0c */ /* 0x000fe40003fa6270 */
[----:B---3--:R1:W-:Y:S01]  /*0ac0*/  @!P3 STG.E.64 [R2.64+0x600], R50 ;  /* 0x000600320200b986 */ /* 0x0083e2000c101b04 */
[----:B------:R-:W-:Y:S01]  /*0ad0*/  ISETP.GE.AND P3, PT, R85, c[0x0][0x180], PT ;  /* 0x0000600055007a0c */ /* 0x000fe20003f66270 */
[C---:B------:R-:W3:Y:S02]  /*0ae0*/  @!P1 DFMA R58, -R88.reuse, R58, R36 ;  /* 0x0000003a583a922b */ /* 0x040ee40000000124 */
[----:B--2---:R1:W-:Y:S01]  /*0af0*/  @!P2 STG.E.64 [R2.64+0x700], R54 ;  /* 0x000700360200a986 */ /* 0x0043e2000c101b04 */
[----:B------:R-:W-:Y:S01]  /*0b00*/  ISETP.GE.AND P2, PT, R86, c[0x0][0x180], PT ;  /* 0x0000600056007a0c */ /* 0x000fe20003f46270 */
[----:B------:R-:W2:-:S03]  /*0b10*/  @!P0 DFMA R64, -R88, R64, R40 ;  /* 0x000000405840822b */ /* 0x000e860000000128 */
[----:B---3--:R1:W-:Y:S01]  /*0b20*/  @!P1 STG.E.64 [R2.64+0x800], R58 ;  /* 0x0008003a02009986 */ /* 0x0083e2000c101b04 */
[----:B------:R-:W-:Y:S01]  /*0b30*/  ISETP.GE.AND P1, PT, R87, c[0x0][0x180], PT ;  /* 0x0000600057007a0c */ /* 0x000fe20003f26270 */
[C---:B------:R-:W3:Y:S02]  /*0b40*/  @!P4 DFMA R66, -R88.reuse, R66, R44 ;  /* 0x000000425842c22b */ /* 0x040ee4000000012c */
[----:B--2---:R1:W-:Y:S02]  /*0b50*/  @!P0 STG.E.64 [R2.64+0x900], R64 ;  /* 0x0009004002008986 */ /* 0x0043e4000c101b04 */
[----:B------:R-:W2:-:S03]  /*0b60*/  @!P6 DFMA R68, -R88, R68, R48 ;  /* 0x000000445844e22b */ /* 0x000e860000000130 */
[----:B---3--:R1:W-:Y:S01]  /*0b70*/  @!P4 STG.E.64 [R2.64+0xa00], R66 ;  /* 0x000a00420200c986 */ /* 0x0083e2000c101b04 */
[----:B------:R-:W3:-:S03]  /*0b80*/  @!P5 DFMA R70, -R88, R70, R52 ;  /* 0x000000465846d22b */ /* 0x000ec60000000134 */
[----:B--2---:R1:W-:Y:S01]  /*0b90*/  @!P6 STG.E.64 [R2.64+0xb00], R68 ;  /* 0x000b00440200e986 */ /* 0x0043e2000c101b04 */
[----:B------:R-:W2:-:S03]  /*0ba0*/  @!P3 DFMA R72, -R88, R72, R56 ;  /* 0x000000485848b22b */ /* 0x000e860000000138 */
[----:B---3--:R1:W-:Y:S01]  /*0bb0*/  @!P5 STG.E.64 [R2.64+0xc00], R70 ;  /* 0x000c00460200d986 */ /* 0x0083e2000c101b04 */
[----:B------:R-:W3:-:S03]  /*0bc0*/  @!P2 DFMA R74, -R88, R74, R60 ;  /* 0x0000004a584aa22b */ /* 0x000ec6000000013c */
[----:B--2---:R1:W-:Y:S04]  /*0bd0*/  @!P3 STG.E.64 [R2.64+0xd00], R72 ;  /* 0x000d00480200b986 */ /* 0x0043e8000c101b04 */
[----:B---3--:R1:W-:Y:S01]  /*0be0*/  @!P2 STG.E.64 [R2.64+0xe00], R74 ;  /* 0x000e004a0200a986 */ /* 0x0083e2000c101b04 */
[----:B------:R-:W-:Y:S05]  /*0bf0*/  @P1 EXIT ;  /* 0x000000000000194d */ /* 0x000fea0003800000 */
[----:B------:R-:W2:-:S07]  /*0c00*/  DFMA R76, -R88, R76, R62 ;  /* 0x0000004c584c722b */ /* 0x000e8e000000013e */
[----:B--2---:R-:W-:Y:S01]  /*0c10*/  STG.E.64 [R2.64+0xf00], R76 ;  /* 0x000f004c02007986 */ /* 0x004fe2000c101b04 */
[----:B------:R-:W-:Y:S05]  /*0c20*/  EXIT ;  /* 0x000000000000794d */ /* 0x000fea0003800000 */
.L_x_4319:
        /* <DEDUP_REMOVED lines=13> */
.L_x_10954:


//--------------------- .text._ZN43_GLOBAL__N__9ae7fba5_10_SoftMax_cu_9f978f6321softmax_warp_backwardIdddLi8ELb0ELb0EEEvPT0_PKT_S5_iiiPKb --------------------------
	.section	.text._ZN43_GLOBAL__N__9ae7fba5_10_SoftMax_cu_9f978f6321softmax_warp_backwardIdddLi8ELb0ELb0EEEvPT0_PKT_S5_iiiPKb,"ax",@progbits
	.sectioninfo	@"SHI_REGISTERS=48"
	.align	128
.text._ZN43_GLOBAL__N__9ae7fba5_10_SoftMax_cu_9f978f6321softmax_warp_backwardIdddLi8ELb0ELb0EEEvPT0_PKT_S5_iiiPKb:
        .type           _ZN43_GLOBAL__N__9ae7fba5_10_SoftMax_cu_9f978f6321softmax_warp_backwardIdddLi8ELb0ELb0EEEvPT0_PKT_S5_iiiPKb,@function
        .size           _ZN43_GLOBAL__N__9ae7fba5_10_SoftMax_cu_9f978f6321softmax_warp_backwardIdddLi8ELb0ELb0EEEvPT0_PKT_S5_iiiPKb,(.L_x_10955 - _ZN43_GLOBAL__N__9ae7fba5_10_SoftMax_cu_9f978f6321softmax_warp_backwardIdddLi8ELb0ELb0EEEvPT0_PKT_S5_iiiPKb)
        .other          _ZN43_GLOBAL__N__9ae7fba5_10_SoftMax_cu_9f978f6321softmax_warp_backwardIdddLi8ELb0ELb0EEEvPT0_PKT_S5_iiiPKb,@"STO_CUDA_ENTRY STV_DEFAULT"
_ZN43_GLOBAL__N__9ae7fba5_10_SoftMax_cu_9f978f6321softmax_warp_backwardIdddLi8ELb0ELb0EEEvPT0_PKT_S5_iiiPKb:
        /* <DEDUP_REMOVED lines=39> */
[----:B------:R0:W4:Y:S04]  /*0270*/  @!P3 LDG.E.64 R14, [R34.64+0x400] ;  /* 0x00040004220eb981 */ /* 0x000128000c1e1b00 */
[----:B------:R1:W5:Y:S01]  /*0280*/  @!P6 LDG.E.64 R18, [R40.64] ;  /* 0x000000042812e981 */ /* 0x000362000c1e1b00 */
        /* <DEDUP_REMOVED lines=12> */
[----:B------:R-:W-:Y:S01]  /*0350*/  ISETP.GE.AND P0, PT, R36, 0x1, PT ;  /* 0x000000012400780c */ /* 0x000fe20003f06270 */
[----:B0-----:R-:W-:Y:S01]  /*0360*/  CS2R R34, SRZ ;  /* 0x0000000000227805 */ /* 0x001fe2000001ff00 */
[----:B------:R-:W-:Y:S01]  /*0370*/  CS2R R36, SRZ ;  /* 0x0000000000247805 */ /* 0x000fe2000001ff00 */
        /* <DEDUP_REMOVED lines=32> */
[----:B------:R-:W-:-:S02]  /*0580*/  SHF.R.S32.HI R0, RZ, 0x1f, R3 ;  /* 0x0000001fff007819 */ /* 0x000fc40000011403 */
[C---:B------:R-:W-:Y:S02]  /*0590*/  LEA R2, P0, R3.reuse, c[0x0][0x160], 0x3 ;  /* 0x0000580003027a11 */ /* 0x040fe400078018ff */
        /* <DEDUP_REMOVED lines=25> */
.L_x_4320:
        /* <DEDUP_REMOVED lines=13> */
.L_x_10955:


//--------------------- .text._ZN43_GLOBAL__N__9ae7fba5_10_SoftMax_cu_9f978f6321softmax_warp_backwardIdddLi7ELb0ELb0EEEvPT0_PKT_S5_iiiPKb --------------------------
	.section	.text._ZN43_GLOBAL__N__9ae7fba5_10_SoftMax_cu_9f978f6321softmax_warp_backwardIdddLi7ELb0ELb0EEEvPT0_PKT_S5_iiiPKb,"ax",@progbits
	.sectioninfo	@"SHI_REGISTERS=56"
	.align	128
.text._ZN43_GLOBAL__N__9ae7fba5_10_SoftMax_cu_9f978f6321softmax_warp_backwardIdddLi7ELb0ELb0EEEvPT0_PKT_S5_iiiPKb:
        .type           _ZN43_GLOBAL__N__9ae7fba5_10_SoftMax_cu_9f978f6321softmax_warp_backwardIdddLi7ELb0ELb0EEEvPT0_PKT_S5_iiiPKb,@function
        .size           _ZN43_GLOBAL__N__9ae7fba5_10_SoftMax_cu_9f978f6321softmax_warp_backwardIdddLi7ELb0ELb0EEEvPT0_PKT_S5_iiiPKb,(.L_x_10956 - _ZN43_GLOBAL__N__9ae7fba5_10_SoftMax_cu_9f978f6321softmax_warp_backwardIdddLi7ELb0ELb0EEEvPT0_PKT_S5_iiiPKb)
        .other          _ZN43_GLOBAL__N__9ae7fba5_10_SoftMax_cu_9f978f6321softmax_warp_backwardIdddLi7ELb0ELb0EEEvPT0_PKT_S5_iiiPKb,@"STO_CUDA_ENTRY STV_DEFAULT"
_ZN43_GLOBAL__N__9ae7fba5_10_SoftMax_cu_9f978f6321softmax_warp_backwardIdddLi7ELb0ELb0EEEvPT0_PKT_S5_iiiPKb:
[----:B------:R-:W-:Y:S02]  /*0000*/  IMAD.MOV.U32 R1, RZ, RZ, c[0x0][0x28] ;  /* 0x00000a00ff017624 */ /* 0x000fe400078e00ff */
[----:B------:R-:W0:Y:S01]  /*0010*/  S2R R0, SR_CTAID.X ;  /* 0x0000000000007919 */ /* 0x000e220000002500 */
[----:B------:R-:W-:Y:S01]  /*0020*/  IMAD.MOV.U32 R14, RZ, RZ, c[0x0][0x180] ;  /* 0x00006000ff0e7624 */ /* 0x000fe200078e00ff */
[----:B------:R-:W-:Y:S01]  /*0030*/  CS2R R8, SRZ ;  /* 0x0000000000087805 */ /* 0x000fe2000001ff00 */
[----:B------:R-:W-:Y:S01]  /*0040*/  IMAD.MOV.U32 R41, RZ, RZ, 0x8 ;  /* 0x00000008ff297424 */ /* 0x000fe200078e00ff */
[----:B------:R-:W0:Y:S01]  /*0050*/  S2R R3, SR_TID.Y ;  /* 0x0000000000037919 */ /* 0x000e220000002200 */
[----:B------:R-:W-:Y:S01]  /*0060*/  CS2R R16, SRZ ;  /* 0x0000000000107805 */ /* 0x000fe2000001ff00 */
[----:B------:R-:W-:Y:S01]  /*0070*/  ULDC.64 UR4, c[0x0][0x118] ;  /* 0x0000460000047ab9 */ /* 0x000fe20000000a00 */
[----:B------:R-:W-:Y:S01]  /*0080*/  CS2R R10, SRZ ;  /* 0x00000000000a7805 */ /* 0x000fe2000001ff00 */
[----:B------:R-:W1:Y:S01]  /*0090*/  S2R R2, SR_TID.X ;  /* 0x0000000000027919 */ /* 0x000e620000002100 */
[----:B------:R-:W-:Y:S01]  /*00a0*/  CS2R R12, SRZ ;  /* 0x00000000000c7805 */ /* 0x000fe2000001ff00 */
[----:B0-----:R-:W-:-:S04]  /*00b0*/  IMAD R0, R0, c[0x0][0x4], R3 ;  /* 0x0000010000007a24 */ /* 0x001fc800078e0203 */
[----:B------:R-:W-:Y:S01]  /*00c0*/  IMAD.SHL.U32 R7, R0, 0x2, RZ ;  /* 0x0000000200077824 */ /* 0x000fe200078e00ff */
[----:B-1----:R-:W-:-:S04]  /*00d0*/  LOP3.LUT R2, R2, 0x1f, RZ, 0xc0, !PT ;  /* 0x0000001f02027812 */ /* 0x002fc800078ec0ff */
[----:B------:R-:W-:Y:S02]  /*00e0*/  IADD3 R50, -R7, c[0x0][0x178], RZ ;  /* 0x00005e0007327a10 */ /* 0x000fe40007ffe1ff */
[----:B------:R-:W-:Y:S02]  /*00f0*/  LOP3.LUT R3, R2, 0x20, RZ, 0xfc, !PT ;  /* 0x0000002002037812 */ /* 0x000fe400078efcff */
[----:B------:R-:W-:Y:S02]  /*0100*/  ISETP.GT.AND P0, PT, R50, RZ, PT ;  /* 0x000000ff3200720c */ /* 0x000fe40003f04270 */
[C---:B------:R-:W-:Y:S02]  /*0110*/  LOP3.LUT R4, R2.reuse, 0x40, RZ, 0xfc, !PT ;  /* 0x0000004002047812 */ /* 0x040fe400078efcff */
[----:B------:R-:W-:Y:S02]  /*0120*/  SEL R6, RZ, c[0x0][0x180], !P0 ;  /* 0x00006000ff067a07 */ /* 0x000fe40004000000 */
[----:B------:R-:W-:-:S02]  /*0130*/  LOP3.LUT R5, R2, 0x60, RZ, 0xfc, !PT ;  /* 0x0000006002057812 */ /* 0x000fc400078efcff */
[-C--:B------:R-:W-:Y:S02]  /*0140*/  ISETP.GE.AND P6, PT, R2, R6.reuse, PT ;  /* 0x000000060200720c */ /* 0x080fe40003fc6270 */
[-C--:B------:R-:W-:Y:S02]  /*0150*/  ISETP.GE.AND P5, PT, R3, R6.reuse, PT ;  /* 0x000000060300720c */ /* 0x080fe40003fa6270 */
[-C--:B------:R-:W-:Y:S02]  /*0160*/  ISETP.GE.AND P4, PT, R4, R6.reuse, PT ;  /* 0x000000060400720c */ /* 0x080fe40003f86270 */
[----:B------:R-:W-:Y:S01]  /*0170*/  ISETP.GE.AND P3, PT, R5, R6, PT ;  /* 0x000000060500720c */ /* 0x000fe20003f66270 */
[----:B------:R-:W-:Y:S01]  /*0180*/  IMAD R6, R7, c[0x0][0x17c], R2 ;  /* 0x00005f0007067a24 */ /* 0x000fe200078e0202 */
[----:B------:R-:W-:-:S03]  /*0190*/  IMNMX R50, R50, 0x2, PT ;  /* 0x0000000232327817 */ /* 0x000fc60003800200 */
[-C--:B------:R-:W-:Y:S01]  /*01a0*/  IMAD.WIDE R32, R6, R41.reuse, c[0x0][0x168] ;  /* 0x00005a0006207625 */ /* 0x080fe200078e0229 */
[----:B------:R-:W-:Y:S02]  /*01b0*/  ISETP.GT.AND P0, PT, R50, 0x1, PT ;  /* 0x000000013200780c */ /* 0x000fe40003f04270 */
[C---:B------:R-:W-:Y:S02]  /*01c0*/  IADD3 R48, P1, R6.reuse, c[0x0][0x180], RZ ;  /* 0x0000600006307a10 */ /* 0x040fe40007f3e0ff */
[----:B------:R-:W-:Y:S01]  /*01d0*/  SHF.R.S32.HI R7, RZ, 0x1f, R6 ;  /* 0x0000001fff077819 */ /* 0x000fe20000011406 */
[----:B------:R-:W-:Y:S01]  /*01e0*/  IMAD.WIDE R40, R6, R41, c[0x0][0x170] ;  /* 0x00005c0006287625 */ /* 0x000fe200078e0229 */
[----:B------:R-:W-:Y:S01]  /*01f0*/  SEL R20, RZ, c[0x0][0x180], !P0 ;  /* 0x00006000ff147a07 */ /* 0x000fe20004000000 */
[----:B------:R0:W2:Y:S01]  /*0200*/  @!P6 LDG.E.64 R8, [R32.64] ;  /* 0x000000042008e981 */ /* 0x0000a2000c1e1b00 */
[----:B------:R-:W-:Y:S01]  /*0210*/  LEA.HI.X.SX32 R49, R14, R7, 0x1, P1 ;  /* 0x000000070e317211 */ /* 0x000fe200008f0eff */
[----:B------:R-:W-:Y:S01]  /*0220*/  IMAD.SHL.U32 R44, R48, 0x8, RZ ;  /* 0x00000008302c7824 */ /* 0x000fe200078e00ff */
[-C--:B------:R-:W-:Y:S01]  /*0230*/  ISETP.GE.AND P2, PT, R2, R20.reuse, PT ;  /* 0x000000140200720c */ /* 0x080fe20003f46270 */
[----:B------:R-:W-:Y:S01]  /*0240*/  CS2R R14, SRZ ;  /* 0x00000000000e7805 */ /* 0x000fe2000001ff00 */
[----:B------:R-:W-:Y:S01]  /*0250*/  SHF.L.U64.HI R34, R48, 0x3, R49 ;  /* 0x0000000330227819 */ /* 0x000fe20000010231 */
[----:B------:R-:W-:Y:S01]  /*0260*/  CS2R R18, SRZ ;  /* 0x0000000000127805 */ /* 0x000fe2000001ff00 */
[----:B------:R-:W-:Y:S01]  /*0270*/  IADD3 R36, P0, R44, c[0x0][0x168], RZ ;  /* 0x00005a002c247a10 */ /* 0x000fe20007f1e0ff */
[----:B------:R0:W3:Y:S01]  /*0280*/  @!P5 LDG.E.64 R10, [R32.64+0x100] ;  /* 0x00010004200ad981 */ /* 0x0000e2000c1e1b00 */
[----:B------:R-:W-:-:S02]  /*0290*/  ISETP.GE.AND P1, PT, R3, R20, PT ;  /* 0x000000140300720c */ /* 0x000fc40003f26270 */
[----:B------:R-:W-:Y:S01]  /*02a0*/  IADD3.X R37, R34, c[0x0][0x16c], RZ, P0, !PT ;  /* 0x00005b0022257a10 */ /* 0x000fe200007fe4ff */
[----:B------:R1:W5:Y:S01]  /*02b0*/  @!P6 LDG.E.64 R14, [R40.64] ;  /* 0x00000004280ee981 */ /* 0x000362000c1e1b00 */
[----:B------:R-:W-:-:S03]  /*02c0*/  ISETP.GE.AND P0, PT, R4, R20, PT ;  /* 0x000000140400720c */ /* 0x000fc60003f06270 */
[----:B------:R4:W1:Y:S01]  /*02d0*/  @!P2 LDG.E.64 R16, [R36.64] ;  /* 0x000000042410a981 */ /* 0x000862000c1e1b00 */
[----:B------:R-:W-:Y:S01]  /*02e0*/  ISETP.GE.AND P6, PT, R5, R20, PT ;  /* 0x000000140500720c */ /* 0x000fe20003fc6270 */
[----:B------:R-:W-:Y:S01]  /*02f0*/  CS2R R22, SRZ ;  /* 0x0000000000167805 */ /* 0x000fe2000001ff00 */
[----:B------:R-:W-:Y:S01]  /*0300*/  CS2R R24, SRZ ;  /* 0x0000000000187805 */ /* 0x000fe2000001ff00 */
[----:B------:R0:W3:Y:S04]  /*0310*/  @!P4 LDG.E.64 R12, [R32.64+0x200] ;  /* 0x00020004200cc981 */ /* 0x0000e8000c1e1b00 */
[----:B------:R4:W3:Y:S01]  /*0320*/  @!P1 LDG.E.64 R18, [R36.64+0x100] ;  /* 0x0001000424129981 */ /* 0x0008e2000c1e1b00 */
[----:B------:R-:W-:-:S03]  /*0330*/  CS2R R20, SRZ ;  /* 0x0000000000147805 */ /* 0x000fc6000001ff00 */
[----:B------:R4:W3:Y:S04]  /*0340*/  @!P0 LDG.E.64 R22, [R36.64+0x200] ;  /* 0x0002000424168981 */ /* 0x0008e8000c1e1b00 */
[----:B------:R0:W3:Y:S04]  /*0350*/  @!P3 LDG.E.64 R20, [R32.64+0x300] ;  /* 0x000300042014b981 */ /* 0x0000e8000c1e1b00 */
[----:B------:R4:W3:Y:S01]  /*0360*/  @!P6 LDG.E.64 R24, [R36.64+0x300] ;  /* 0x000300042418e981 */ /* 0x0008e2000c1e1b00 */
[----:B------:R-:W-:Y:S01]  /*0370*/  CS2R R26, SRZ ;  /* 0x00000000001a7805 */ /* 0x000fe2000001ff00 */
[----:B------:R-:W-:Y:S01]  /*0380*/  CS2R R28, SRZ ;  /* 0x00000000001c7805 */ /* 0x000fe2000001ff00 */
[----:B------:R-:W-:-:S04]  /*0390*/  CS2R R30, SRZ ;  /* 0x00000000001e7805 */ /* 0x000fc8000001ff00 */
[----:B------:R1:W5:Y:S04]  /*03a0*/  @!P5 LDG.E.64 R26, [R40.64+0x100] ;  /* 0x00010004281ad981 */ /* 0x000368000c1e1b00 */
[----:B------:R1:W5:Y:S04]  /*03b0*/  @!P4 LDG.E.64 R28, [R40.64+0x200] ;  /* 0x00020004281cc981 */ /* 0x000368000c1e1b00 */
[----:B------:R1:W5:Y:S01]  /*03c0*/  @!P3 LDG.E.64 R30, [R40.64+0x300] ;  /* 0x00030004281eb981 */ /* 0x000362000c1e1b00 */
[----:B------:R-:W-:Y:S01]  /*03d0*/  IADD3 R44, P3, R44, c[0x0][0x170], RZ ;  /* 0x00005c002c2c7a10 */ /* 0x000fe20007f7e0ff */
[----:B0-----:R-:W-:Y:S01]  /*03e0*/  CS2R R32, SRZ ;  /* 0x0000000000207805 */ /* 0x001fe2000001ff00 */
[----:B----4-:R-:W-:Y:S01]  /*03f0*/  CS2R R36, SRZ ;  /* 0x0000000000247805 */ /* 0x010fe2000001ff00 */
[----:B------:R-:W-:Y:S01]  /*0400*/  CS2R R38, SRZ ;  /* 0x0000000000267805 */ /* 0x000fe2000001ff00 */
[----:B------:R-:W-:-:S02]  /*0410*/  IADD3.X R45, R34, c[0x0][0x174], RZ, P3, !PT ;  /* 0x00005d00222d7a10 */ /* 0x000fc40001ffe4ff */
[----:B------:R-:W-:-:S03]  /*0420*/  CS2R R34, SRZ ;  /* 0x0000000000227805 */ /* 0x000fc6000001ff00 */
[----:B------:R0:W5:Y:S04]  /*0430*/  @!P2 LDG.E.64 R32, [R44.64] ;  /* 0x000000042c20a981 */ /* 0x000168000c1e1b00 */
[----:B------:R0:W5:Y:S04]  /*0440*/  @!P1 LDG.E.64 R34, [R44.64+0x100] ;  /* 0x000100042c229981 */ /* 0x000168000c1e1b00 */
[----:B------:R0:W5:Y:S04]  /*0450*/  @!P0 LDG.E.64 R36, [R44.64+0x200] ;  /* 0x000200042c248981 */ /* 0x000168000c1e1b00 */
[----:B------:R0:W5:Y:S01]  /*0460*/  @!P6 LDG.E.64 R38, [R44.64+0x300] ;  /* 0x000300042c26e981 */ /* 0x000162000c1e1b00 */
[----:B------:R-:W-:Y:S01]  /*0470*/  ISETP.GE.AND P0, PT, R50, 0x1, PT ;  /* 0x000000013200780c */ /* 0x000fe20003f06270 */
[----:B--2---:R-:W3:-:S06]  /*0480*/  DADD R52, RZ, R8 ;  /* 0x00000000ff347229 */ /* 0x004ecc0000000008 */
[----:B---3--:R-:W-:-:S04]  /*0490*/  DADD R52, R52, R10 ;  /* 0x0000000034347229 */ /* 0x008fc8000000000a */
[----:B-1----:R-:W1:-:S06]  /*04a0*/  DADD R40, RZ, R16 ;  /* 0x00000000ff287229 */ /* 0x002e4c0000000010 */
[----:B-1----:R-:W1:-:S04]  /*04b0*/  DADD R40, R40, R18 ;  /* 0x0000000028287229 */ /* 0x002e480000000012 */
[----:B------:R-:W2:-:S04]  /*04c0*/  DADD R52, R52, R12 ;  /* 0x0000000034347229 */ /* 0x000e88000000000c */
[----:B-1----:R-:W1:-:S04]  /*04d0*/  DADD R40, R40, R22 ;  /* 0x0000000028287229 */ /* 0x002e480000000016 */
[----:B--2---:R-:W2:-:S04]  /*04e0*/  DADD R52, R52, R20 ;  /* 0x0000000034347229 */ /* 0x004e880000000014 */
[----:B-1----:R-:W1:-:S03]  /*04f0*/  DADD R40, R40, R24 ;  /* 0x0000000028287229 */ /* 0x002e460000000018 */
[----:B--2---:R-:W-:Y:S04]  /*0500*/  SHFL.BFLY PT, R43, R53, 0x10, 0x1f ;  /* 0x0e001f00352b7f89 */ /* 0x004fe800000e0000 */
[----:B------:R-:W2:Y:S04]  /*0510*/  SHFL.BFLY PT, R42, R52, 0x10, 0x1f ;  /* 0x0e001f00342a7f89 */ /* 0x000ea800000e0000 */
[----:B-1----:R-:W-:Y:S04]  /*0520*/  SHFL.BFLY PT, R47, R41, 0x10, 0x1f ;  /* 0x0e001f00292f7f89 */ /* 0x002fe800000e0000 */
[----:B------:R-:W1:Y:S01]  /*0530*/  SHFL.BFLY PT, R46, R40, 0x10, 0x1f ;  /* 0x0e001f00282e7f89 */ /* 0x000e6200000e0000 */
[----:B--2---:R-:W0:-:S04]  /*0540*/  DADD R42, R52, R42 ;  /* 0x00000000342a7229 */ /* 0x004e08000000002a */
[----:B-1----:R-:W1:-:S03]  /*0550*/  DADD R46, R40, R46 ;  /* 0x00000000282e7229 */ /* 0x002e46000000002e */
[----:B0-----:R-:W-:Y:S04]  /*0560*/  SHFL.BFLY PT, R45, R43, 0x8, 0x1f ;  /* 0x0d001f002b2d7f89 */ /* 0x001fe800000e0000 */
[----:B------:R-:W0:Y:S04]  /*0570*/  SHFL.BFLY PT, R44, R42, 0x8, 0x1f ;  /* 0x0d001f002a2c7f89 */ /* 0x000e2800000e0000 */
[----:B-1----:R-:W-:Y:S04]  /*0580*/  SHFL.BFLY PT, R53, R47, 0x8, 0x1f ;  /* 0x0d001f002f357f89 */ /* 0x002fe800000e0000 */
[----:B------:R-:W1:Y:S01]  /*0590*/  SHFL.BFLY PT, R52, R46, 0x8, 0x1f ;  /* 0x0d001f002e347f89 */ /* 0x000e6200000e0000 */
[----:B0-----:R-:W0:-:S04]  /*05a0*/  DADD R44, R42, R44 ;  /* 0x000000002a2c7229 */ /* 0x001e08000000002c */
        /* <DEDUP_REMOVED lines=13> */
[----:B0-----:R0:W2:Y:S04]  /*0680*/  SHFL.BFLY PT, R53, R45, 0x1, 0x1f ;  /* 0x0c201f002d357f89 */ /* 0x0010a800000e0000 */
[----:B------:R0:W3:Y:S04]  /*0690*/  SHFL.BFLY PT, R52, R44, 0x1, 0x1f ;  /* 0x0c201f002c347f89 */ /* 0x0000e800000e0000 */
[----:B-1----:R0:W1:Y:S04]  /*06a0*/  SHFL.BFLY PT, R51, R47, 0x1, 0x1f ;  /* 0x0c201f002f337f89 */ /* 0x00206800000e0000 */
[----:B------:R0:W4:Y:S01]  /*06b0*/  SHFL.BFLY PT, R50, R46, 0x1, 0x1f ;  /* 0x0c201f002e327f89 */ /* 0x00012200000e0000 */
[----:B------:R-:W-:Y:S05]  /*06c0*/  @!P0 EXIT ;  /* 0x000000000000894d */ /* 0x000fea0003800000 */
[----:B------:R-:W-:Y:S01]  /*06d0*/  ISETP.GE.AND P2, PT, R3, c[0x0][0x180], PT ;  /* 0x0000600003007a0c */ /* 0x000fe20003f46270 */
[----:B------:R-:W-:Y:S01]  /*06e0*/  IMAD.MOV.U32 R3, RZ, RZ, -0x2 ;  /* 0xfffffffeff037424 */ /* 0x000fe200078e00ff */
[----:B------:R-:W-:Y:S01]  /*06f0*/  ISETP.GE.AND P1, PT, R2, c[0x0][0x180], PT ;  /* 0x0000600002007a0c */ /* 0x000fe20003f26270 */
[----:B--23--:R-:W2:Y:S01]  /*0700*/  DADD R52, R44, R52 ;  /* 0x000000002c347229 */ /* 0x00cea20000000034 */
[----:B------:R-:W-:Y:S01]  /*0710*/  ISETP.GE.AND P3, PT, R4, c[0x0][0x180], PT ;  /* 0x0000600004007a0c */ /* 0x000fe20003f66270 */
[----:B------:R-:W-:Y:S01]  /*0720*/  IMAD R0, R0, R3, c[0x0][0x178] ;  /* 0x00005e0000007624 */ /* 0x000fe200078e0203 */
[----:B------:R-:W-:Y:S01]  /*0730*/  ISETP.GE.AND P4, PT, R5, c[0x0][0x180], PT ;  /* 0x0000600005007a0c */ /* 0x000fe20003f86270 */
[----:B-1--4-:R-:W-:Y:S01]  /*0740*/  DADD R50, R46, R50 ;  /* 0x000000002e327229 */ /* 0x012fe20000000032 */
[----:B------:R-:W-:-:S04]  /*0750*/  LEA R2, P0, R6, c[0x0][0x160], 0x3 ;  /* 0x0000580006027a11 */ /* 0x000fc800078018ff */
[----:B------:R-:W-:Y:S01]  /*0760*/  LEA.HI.X R3, R6, c[0x0][0x164], R7, 0x3, P0 ;  /* 0x0000590006037a11 */ /* 0x000fe200000f1c07 */
[----:B--2--5:R-:W1:Y:S01]  /*0770*/  @!P2 DFMA R26, R52, -R26, R10 ;  /* 0x8000001a341aa22b */ /* 0x024e62000000000a */
[----:B------:R-:W-:-:S03]  /*0780*/  ISETP.GE.AND P0, PT, R0, 0x2, PT ;  /* 0x000000020000780c */ /* 0x000fc60003f06270 */
[----:B------:R-:W2:-:S03]  /*0790*/  @!P1 DFMA R14, R52, -R14, R8 ;  /* 0x8000000e340e922b */ /* 0x000e860000000008 */
[----:B-1----:R1:W-:Y:S01]  /*07a0*/  @!P2 STG.E.64 [R2.64+0x100], R26 ;  /* 0x0001001a0200a986 */ /* 0x0023e2000c101b04 */
[----:B------:R-:W3:-:S03]  /*07b0*/  @!P3 DFMA R28, R52, -R28, R12 ;  /* 0x8000001c341cb22b */ /* 0x000ec6000000000c */
[----:B--2---:R1:W-:Y:S01]  /*07c0*/  @!P1 STG.E.64 [R2.64], R14 ;  /* 0x0000000e02009986 */ /* 0x0043e2000c101b04 */
[----:B------:R-:W2:-:S03]  /*07d0*/  @!P4 DFMA R30, R52, -R30, R20 ;  /* 0x8000001e341ec22b */ /* 0x000e860000000014 */
[----:B---3--:R1:W-:Y:S04]  /*07e0*/  @!P3 STG.E.64 [R2.64+0x200], R28 ;  /* 0x0002001c0200b986 */ /* 0x0083e8000c101b04 */
[----:B--2---:R1:W-:Y:S01]  /*07f0*/  @!P4 STG.E.64 [R2.64+0x300], R30 ;  /* 0x0003001e0200c986 */ /* 0x0043e2000c101b04 */
[----:B------:R-:W-:Y:S05]  /*0800*/  @!P0 EXIT ;  /* 0x000000000000894d */ /* 0x000fea0003800000 */
[----:B-1----:R-:W-:Y:S01]  /*0810*/  LEA R2, P0, R48, c[0x0][0x160], 0x3 ;  /* 0x0000580030027a11 */ /* 0x002fe200078018ff */
[----:B------:R-:W1:-:S03]  /*0820*/  @!P1 DFMA R32, R50, -R32, R16 ;  /* 0x800000203220922b */ /* 0x000e460000000010 */
[----:B------:R-:W-:Y:S01]  /*0830*/  LEA.HI.X R3, R48, c[0x0][0x164], R49, 0x3, P0 ;  /* 0x0000590030037a11 */ /* 0x000fe200000f1c31 */
[----:B------:R-:W2:-:S04]  /*0840*/  @!P2 DFMA R34, R50, -R34, R18 ;  /* 0x800000223222a22b */ /* 0x000e880000000012 */
[----:B------:R-:W3:Y:S01]  /*0850*/  @!P3 DFMA R36, R50, -R36, R22 ;  /* 0x800000243224b22b */ /* 0x000ee20000000016 */
[----:B-1----:R1:W-:Y:S04]  /*0860*/  @!P1 STG.E.64 [R2.64], R32 ;  /* 0x0000002002009986 */ /* 0x0023e8000c101b04 */
[----:B--2---:R1:W-:Y:S04]  /*0870*/  @!P2 STG.E.64 [R2.64+0x100], R34 ;  /* 0x000100220200a986 */ /* 0x0043e8000c101b04 */
[----:B---3--:R1:W-:Y:S01]  /*0880*/  @!P3 STG.E.64 [R2.64+0x200], R36 ;  /* 0x000200240200b986 */ /* 0x0083e2000c101b04 */
[----:B------:R-:W-:Y:S05]  /*0890*/  @P4 EXIT ;  /* 0x000000000000494d */ /* 0x000fea0003800000 */
[----:B------:R-:W2:-:S07]  /*08a0*/  DFMA R38, R50, -R38, R24 ;  /* 0x800000263226722b */ /* 0x000e8e0000000018 */
[----:B--2---:R-:W-:Y:S01]  /*08b0*/  STG.E.64 [R2.64+0x300], R38 ;  /* 0x0003002602007986 */ /* 0x004fe2000c101b04 */
[----:B------:R-:W-:Y:S05]  /*08c0*/  EXIT ;  /* 0x000000000000794d */ /* 0x000fea0003800000 */
.L_x_4321:
        /* <DEDUP_REMOVED lines=11> */
.L_x_10956:


//--------------------- .text._ZN43_GLOBAL__N__9ae7fba5_10_SoftMax_cu_9f978f6321softmax_warp_backwardIdddLi6ELb0ELb0EEEvPT0_PKT_S5_iiiPKb --------------------------
	.section	.text._ZN43_GLOBAL__N__9ae7fba5_10_SoftMax_cu_9f978f6321softmax_warp_backwardIdddLi6ELb0ELb0EEEvPT0_PKT_S5_iiiPKb,"ax",@progbits
	.sectioninfo	@"SHI_REGISTERS=32"
	.align	128
.text._ZN43_GLOBAL__N__9ae7fba5_10_SoftMax_cu_9f978f6321softmax_warp_backwardIdddLi6ELb0ELb0EEEvPT0_PKT_S5_iiiPKb:
        .type           _ZN43_GLOBAL__N__9ae7fba5_10_SoftMax_cu_9f978f6321softmax_warp_backwardIdddLi6ELb0ELb0EEEvPT0_PKT_S5_iiiPKb,@function
        .size           _ZN43_GLOBAL__N__9ae7fba5_10_SoftMax_cu_9f978f6321softmax_warp_backwardIdddLi6ELb0ELb0EEEvPT0_PKT_S5_iiiPKb,(.L_x_10957 - _ZN43_GLOBAL__N__9ae7fba5_10_SoftMax_cu_9f978f6321softmax_warp_backwardIdddLi6ELb0ELb0EEEvPT0_PKT_S5_iiiPKb)
        .other          _ZN43_GLOBAL__N__9ae7fba5_10_SoftMax_cu_9f978f6321softmax_warp_backwardIdddLi6ELb0ELb0EEEvPT0_PKT_S5_iiiPKb,@"STO_CUDA_ENTRY STV_DEFAULT"
_ZN43_GLOBAL__N__9ae7fba5_10_SoftMax_cu_9f978f6321softmax_warp_backwardIdddLi6ELb0ELb0EEEvPT0_PKT_S5_iiiPKb:
        /* <DEDUP_REMOVED lines=13> */
[----:B------:R-:W-:-:S03]  /*00d0*/  IMAD.WIDE R8, R26, R23, c[0x0][0x168] ;  /* 0x00005a001a087625 */ /* 0x000fc600078e0217 */
[----:B------:R-:W-:-:S04]  /*00e0*/  SEL R4, RZ, c[0x0][0x180], !P0 ;  /* 0x00006000ff047a07 */ /* 0x000fc80004000000 */
[-C--:B------:R-:W-:Y:S02]  /*00f0*/  ISETP.GE.AND P1, PT, R2, R4.reuse, PT ;  /* 0x000000040200720c */ /* 0x080fe40003f26270 */
[----:B------:R-:W-:Y:S02]  /*0100*/  ISETP.GE.AND P0, PT, R3, R4, PT ;  /* 0x000000040300720c */ /* 0x000fe40003f06270 */
[----:B------:R-:W-:Y:S01]  /*0110*/  CS2R R4, SRZ ;  /* 0x0000000000047805 */ /* 0x000fe2000001ff00 */
[----:B------:R-:W-:-:S08]  /*0120*/  CS2R R6, SRZ ;  /* 0x0000000000067805 */ /* 0x000fd0000001ff00 */
[----:B------:R0:W2:Y:S04]  /*0130*/  @!P1 LDG.E.64 R4, [R8.64] ;  /* 0x0000000408049981 */ /* 0x0000a8000c1e1b00 */
[----:B------:R0:W3:Y:S01]  /*0140*/  @!P0 LDG.E.64 R6, [R8.64+0x100] ;  /* 0x0001000408068981 */ /* 0x0000e2000c1e1b00 */
[----:B------:R-:W-:Y:S01]  /*0150*/  IMNMX R20, R0, 0x2, PT ;  /* 0x0000000200147817 */ /* 0x000fe20003800200 */
[----:B------:R-:W-:Y:S01]  /*0160*/  IMAD.MOV.U32 R12, RZ, RZ, c[0x0][0x180] ;  /* 0x00006000ff0c7624 */ /* 0x000fe200078e00ff */
[----:B------:R-:W-:Y:S02]  /*0170*/  IADD3 R28, P3, R26, c[0x0][0x180], RZ ;  /* 0x000060001a1c7a10 */ /* 0x000fe40007f7e0ff */
[----:B------:R-:W-:Y:S02]  /*0180*/  ISETP.GT.AND P2, PT, R20, 0x1, PT ;  /* 0x000000011400780c */ /* 0x000fe40003f44270 */
[----:B------:R-:W-:Y:S01]  /*0190*/  SHF.R.S32.HI R27, RZ, 0x1f, R26 ;  /* 0x0000001fff1b7819 */ /* 0x000fe2000001141a */
[----:B------:R-:W-:Y:S01]  /*01a0*/  IMAD.SHL.U32 R24, R28, 0x8, RZ ;  /* 0x000000081c187824 */ /* 0x000fe200078e00ff */
[----:B------:R-:W-:Y:S01]  /*01b0*/  SEL R10, RZ, c[0x0][0x180], !P2 ;  /* 0x00006000ff0a7a07 */ /* 0x000fe20005000000 */
[----:B0-----:R-:W-:Y:S01]  /*01c0*/  CS2R R8, SRZ ;  /* 0x0000000000087805 */ /* 0x001fe2000001ff00 */
[----:B------:R-:W-:-:S02]  /*01d0*/  LEA.HI.X.SX32 R29, R12, R27, 0x1, P3 ;  /* 0x0000001b0c1d7211 */ /* 0x000fc400018f0eff */
[-C--:B------:R-:W-:Y:S02]  /*01e0*/  ISETP.GE.AND P3, PT, R2, R10.reuse, PT ;  /* 0x0000000a0200720c */ /* 0x080fe40003f66270 */
[----:B------:R-:W-:Y:S02]  /*01f0*/  SHF.L.U64.HI R16, R28, 0x3, R29 ;  /* 0x000000031c107819 */ /* 0x000fe4000001021d */
[----:B------:R-:W-:Y:S02]  /*0200*/  IADD3 R18, P4, R24, c[0x0][0x168], RZ ;  /* 0x00005a0018127a10 */ /* 0x000fe40007f9e0ff */
[----:B------:R-:W-:Y:S02]  /*0210*/  ISETP.GE.AND P2, PT, R3, R10, PT ;  /* 0x0000000a0300720c */ /* 0x000fe40003f46270 */
[----:B------:R-:W-:Y:S01]  /*0220*/  IADD3.X R19, R16, c[0x0][0x16c], RZ, P4, !PT ;  /* 0x00005b0010137a10 */ /* 0x000fe200027fe4ff */
[----:B------:R-:W-:-:S04]  /*0230*/  CS2R R10, SRZ ;  /* 0x00000000000a7805 */ /* 0x000fc8000001ff00 */
[----:B------:R0:W4:Y:S06]  /*0240*/  @!P3 LDG.E.64 R8, [R18.64] ;  /* 0x000000041208b981 */ /* 0x00012c000c1e1b00 */
[----:B------:R0:W4:Y:S01]  /*0250*/  @!P2 LDG.E.64 R10, [R18.64+0x100] ;  /* 0x00010004120aa981 */ /* 0x000122000c1e1b00 */
[----:B------:R-:W-:Y:S01]  /*0260*/  IADD3 R24, P4, R24, c[0x0][0x170], RZ ;  /* 0x00005c0018187a10 */ /* 0x000fe20007f9e0ff */
[----:B------:R-:W-:Y:S01]  /*0270*/  CS2R R12, SRZ ;  /* 0x00000000000c7805 */ /* 0x000fe2000001ff00 */
[----:B------:R-:W-:Y:S01]  /*0280*/  CS2R R14, SRZ ;  /* 0x00000000000e7805 */ /* 0x000fe2000001ff00 */
[----:B------:R-:W-:Y:S01]  /*0290*/  IMAD.WIDE R22, R26, R23, c[0x0][0x170] ;  /* 0x00005c001a167625 */ /* 0x000fe200078e0217 */
[----:B------:R-:W-:-:S02]  /*02a0*/  IADD3.X R25, R16, c[0x0][0x174], RZ, P4, !PT ;  /* 0x00005d0010197a10 */ /* 0x000fc400027fe4ff */
[----:B------:R-:W-:Y:S02]  /*02b0*/  CS2R R16, SRZ ;  /* 0x0000000000107805 */ /* 0x000fe4000001ff00 */
[----:B------:R1:W5:Y:S01]  /*02c0*/  @!P1 LDG.E.64 R12, [R22.64] ;  /* 0x00000004160c9981 */ /* 0x000362000c1e1b00 */
[----:B0-----:R-:W-:-:S03]  /*02d0*/  CS2R R18, SRZ ;  /* 0x0000000000127805 */ /* 0x001fc6000001ff00 */
[----:B------:R2:W5:Y:S04]  /*02e0*/  @!P3 LDG.E.64 R16, [R24.64] ;  /* 0x000000041810b981 */ /* 0x000568000c1e1b00 */
[----:B------:R2:W5:Y:S04]  /*02f0*/  @!P2 LDG.E.64 R18, [R24.64+0x100] ;  /* 0x000100041812a981 */ /* 0x000568000c1e1b00 */
[----:B------:R1:W5:Y:S01]  /*0300*/  @!P0 LDG.E.64 R14, [R22.64+0x100] ;  /* 0x00010004160e8981 */ /* 0x000362000c1e1b00 */
[----:B------:R-:W-:Y:S01]  /*0310*/  ISETP.GE.AND P0, PT, R20, 0x1, PT ;  /* 0x000000011400780c */ /* 0x000fe20003f06270 */
[----:B--2---:R-:W3:-:S06]  /*0320*/  DADD R24, RZ, R4 ;  /* 0x00000000ff187229 */ /* 0x004ecc0000000004 */
[----:B---3--:R-:W1:-:S07]  /*0330*/  DADD R24, R24, R6 ;  /* 0x0000000018187229 */ /* 0x008e4e0000000006 */
        /* <DEDUP_REMOVED lines=14> */
[----:B----4-:R-:W1:-:S06]  /*0420*/  DADD R22, RZ, R8 ;  /* 0x00000000ff167229 */ /* 0x010e4c0000000008 */
[----:B-1----:R-:W1:-:S04]  /*0430*/  DADD R22, R22, R10 ;  /* 0x0000000016167229 */ /* 0x002e48000000000a */
[----:B0-----:R1:W-:-:S03]  /*0440*/  DADD R20, R24, R20 ;  /* 0x0000000018147229 */ /* 0x0013c60000000014 */
        /* <DEDUP_REMOVED lines=18> */
[----:B------:R-:W-:-:S02]  /*0570*/  ISETP.GE.AND P0, PT, R0, 0x2, PT ;  /* 0x000000020000780c */ /* 0x000fc40003f06270 */
[----:B------:R-:W-:-:S04]  /*0580*/  LEA R2, P3, R26, c[0x0][0x160], 0x3 ;  /* 0x000058001a027a11 */ /* 0x000fc800078618ff */
[----:B------:R-:W-:-:S03]  /*0590*/  LEA.HI.X R3, R26, c[0x0][0x164], R27, 0x3, P3 ;  /* 0x000059001a037a11 */ /* 0x000fc600018f1c1b */
[----:B-----5:R-:W2:-:S04]  /*05a0*/  @!P1 DFMA R12, R20, -R12, R4 ;  /* 0x8000000c140c922b */ /* 0x020e880000000004 */
[----:B------:R-:W3:-:S03]  /*05b0*/  @!P2 DFMA R14, R20, -R14, R6 ;  /* 0x8000000e140ea22b */ /* 0x000ec60000000006 */
[----:B--2---:R2:W-:Y:S04]  /*05c0*/  @!P1 STG.E.64 [R2.64], R12 ;  /* 0x0000000c02009986 */ /* 0x0045e8000c101b04 */
[----:B---3--:R2:W-:Y:S01]  /*05d0*/  @!P2 STG.E.64 [R2.64+0x100], R14 ;  /* 0x0001000e0200a986 */ /* 0x0085e2000c101b04 */
[----:B------:R-:W-:Y:S05]  /*05e0*/  @!P0 EXIT ;  /* 0x000000000000894d */ /* 0x000fea0003800000 */
[----:B--2---:R-:W-:Y:S01]  /*05f0*/  LEA R2, P0, R28, c[0x0][0x160], 0x3 ;  /* 0x000058001c027a11 */ /* 0x004fe200078018ff */
[----:B-1----:R-:W1:-:S03]  /*0600*/  @!P1 DFMA R16, R24, -R16, R8 ;  /* 0x800000101810922b */ /* 0x002e460000000008 */
[----:B------:R-:W-:-:S05]  /*0610*/  LEA.HI.X R3, R28, c[0x0][0x164], R29, 0x3, P0 ;  /* 0x000059001c037a11 */ /* 0x000fca00000f1c1d */
[----:B-1----:R1:W-:Y:S01]  /*0620*/  @!P1 STG.E.64 [R2.64], R16 ;  /* 0x0000001002009986 */ /* 0x0023e2000c101b04 */
[----:B------:R-:W-:Y:S05]  /*0630*/  @P2 EXIT ;  /* 0x000000000000294d */ /* 0x000fea0003800000 */
[----:B------:R-:W2:-:S07]  /*0640*/  DFMA R18, R24, -R18, R10 ;  /* 0x800000121812722b */ /* 0x000e8e000000000a */
[----:B--2---:R-:W-:Y:S01]  /*0650*/  STG.E.64 [R2.64+0x100], R18 ;  /* 0x0001001202007986 */ /* 0x004fe2000c101b04 */
[----:B------:R-:W-:Y:S05]  /*0660*/  EXIT ;  /* 0x000000000000794d */ /* 0x000fea0003800000 */
.L_x_4322:
        /* <DEDUP_REMOVED lines=9> */
.L_x_10957:


//--------------------- .text._ZN43_GLOBAL__N__9ae7fba5_10_SoftMax_cu_9f978f6321softmax_warp_backwardIdddLi5ELb0ELb0EEEvPT0_PKT_S5_iiiPKb --------------------------
	.section	.text._ZN43_GLOBAL__N__9ae7fba5_10_SoftMax_cu_9f978f6321softmax_warp_backwardIdddLi5ELb0ELb0EEEvPT0_PKT_S5_iiiPKb,"ax",@progbits
	.sectioninfo	@"SHI_REGISTERS=30"
	.align	128
.text._ZN43_GLOBAL__N__9ae7fba5_10_SoftMax_cu_9f978f6321softmax_warp_backwardIdddLi5ELb0ELb0EEEvPT0_PKT_S5_iiiPKb:
        .type           _ZN43_GLOBAL__N__9ae7fba5_10_SoftMax_cu_9f978f6321softmax_warp_backwardIdddLi5ELb0ELb0EEEvPT0_PKT_S5_iiiPKb,@function
        .size           _ZN43_GLOBAL__N__9ae7fba5_10_SoftMax_cu_9f978f6321softmax_warp_backwardIdddLi5ELb0ELb0EEEvPT0_PKT_S5_iiiPKb,(.L_x_10958 - _ZN43_GLOBAL__N__9ae7fba5_10_SoftMax_cu_9f978f6321softmax_warp_backwardIdddLi5ELb0ELb0EEEvPT0_PKT_S5_iiiPKb)
        .other          _ZN43_GLOBAL__N__9ae7fba5_10_SoftMax_cu_9f978f6321softmax_warp_backwardIdddLi5ELb0ELb0EEEvPT0_PKT_S5_iiiPKb,@"STO_CUDA_ENTRY STV_DEFAULT"
_ZN43_GLOBAL__N__9ae7fba5_10_SoftMax_cu_9f978f6321softmax_warp_backwardIdddLi5ELb0ELb0EEEvPT0_PKT_S5_iiiPKb:
        /* <DEDUP_REMOVED lines=26> */
[----:B------:R-:W-:Y:S01]  /*01a0*/  CS2R R2, SRZ ;  /* 0x0000000000027805 */ /* 0x000fe2000001ff00 */
[----:B------:R-:W-:-:S02]  /*01b0*/  @!P0 SHF.L.U64.HI R8, R8, 0x3, R5 ;  /* 0x0000000308088819 */ /* 0x000fc40000010205 */
[----:B------:R-:W-:Y:S01]  /*01c0*/  @!P0 IADD3 R14, P2, R24, c[0x0][0x168], RZ ;  /* 0x00005a00180e8a10 */ /* 0x000fe20007f5e0ff */
[----:B------:R-:W-:Y:S02]  /*01d0*/  CS2R R4, SRZ ;  /* 0x0000000000047805 */ /* 0x000fe4000001ff00 */
[----:B------:R-:W2:Y:S01]  /*01e0*/  @!P1 LDG.E.64 R2, [R12.64] ;  /* 0x000000040c029981 */ /* 0x000ea2000c1e1b00 */
[----:B------:R-:W-:-:S05]  /*01f0*/  @!P0 IADD3.X R15, R8, c[0x0][0x16c], RZ, P2, !PT ;  /* 0x00005b00080f8a10 */ /* 0x000fca00017fe4ff */
[----:B------:R-:W3:Y:S01]  /*0200*/  @!P0 LDG.E.64 R4, [R14.64] ;  /* 0x000000040e048981 */ /* 0x000ee2000c1e1b00 */
[----:B------:R-:W-:-:S04]  /*0210*/  @!P1 IADD3 R22, P2, R22, c[0x0][0x170], RZ ;  /* 0x00005c0016169a10 */ /* 0x000fc80007f5e0ff */
[----:B------:R-:W-:Y:S02]  /*0220*/  @!P1 IADD3.X R23, R6, c[0x0][0x174], RZ, P2, !PT ;  /* 0x00005d0006179a10 */ /* 0x000fe400017fe4ff */
[----:B------:R-:W-:-:S06]  /*0230*/  CS2R R6, SRZ ;  /* 0x0000000000067805 */ /* 0x000fcc000001ff00 */
[----:B------:R0:W5:Y:S01]  /*0240*/  @!P1 LDG.E.64 R6, [R22.64] ;  /* 0x0000000416069981 */ /* 0x000162000c1e1b00 */
[----:B------:R-:W-:-:S04]  /*0250*/  @!P0 IADD3 R24, P1, R24, c[0x0][0x170], RZ ;  /* 0x00005c0018188a10 */ /* 0x000fc80007f3e0ff */
[----:B------:R-:W-:Y:S02]  /*0260*/  @!P0 IADD3.X R25, R8, c[0x0][0x174], RZ, P1, !PT ;  /* 0x00005d0008198a10 */ /* 0x000fe40000ffe4ff */
[----:B------:R-:W-:-:S06]  /*0270*/  CS2R R8, SRZ ;  /* 0x0000000000087805 */ /* 0x000fcc000001ff00 */
[----:B------:R1:W5:Y:S01]  /*0280*/  @!P0 LDG.E.64 R8, [R24.64] ;  /* 0x0000000418088981 */ /* 0x000362000c1e1b00 */
[----:B------:R-:W-:Y:S01]  /*0290*/  ISETP.GE.AND P0, PT, R21, 0x1, PT ;  /* 0x000000011500780c */ /* 0x000fe20003f06270 */
[----:B--2---:R-:W2:-:S04]  /*02a0*/  DADD R16, RZ, R2 ;  /* 0x00000000ff107229 */ /* 0x004e880000000002 */
[----:B---3--:R-:W3:-:S03]  /*02b0*/  DADD R18, RZ, R4 ;  /* 0x00000000ff127229 */ /* 0x008ec60000000004 */
[----:B--2---:R-:W-:Y:S04]  /*02c0*/  SHFL.BFLY PT, R13, R17, 0x10, 0x1f ;  /* 0x0e001f00110d7f89 */ /* 0x004fe800000e0000 */
[----:B------:R-:W2:Y:S04]  /*02d0*/  SHFL.BFLY PT, R12, R16, 0x10, 0x1f ;  /* 0x0e001f00100c7f89 */ /* 0x000ea800000e0000 */
[----:B---3--:R-:W-:Y:S04]  /*02e0*/  SHFL.BFLY PT, R15, R19, 0x10, 0x1f ;  /* 0x0e001f00130f7f89 */ /* 0x008fe800000e0000 */
[----:B------:R-:W0:Y:S01]  /*02f0*/  SHFL.BFLY PT, R14, R18, 0x10, 0x1f ;  /* 0x0e001f00120e7f89 */ /* 0x000e2200000e0000 */
[----:B--2---:R-:W2:-:S04]  /*0300*/  DADD R12, R16, R12 ;  /* 0x00000000100c7229 */ /* 0x004e88000000000c */
[----:B0-----:R2:W1:-:S03]  /*0310*/  DADD R22, R18, R14 ;  /* 0x0000000012167229 */ /* 0x001446000000000e */
[----:B--2---:R-:W-:Y:S04]  /*0320*/  SHFL.BFLY PT, R15, R13, 0x8, 0x1f ;  /* 0x0d001f000d0f7f89 */ /* 0x004fe800000e0000 */
[----:B------:R-:W0:Y:S04]  /*0330*/  SHFL.BFLY PT, R14, R12, 0x8, 0x1f ;  /* 0x0d001f000c0e7f89 */ /* 0x000e2800000e0000 */
[----:B-1----:R-:W-:Y:S04]  /*0340*/  SHFL.BFLY PT, R25, R23, 0x8, 0x1f ;  /* 0x0d001f0017197f89 */ /* 0x002fe800000e0000 */
[----:B------:R-:W1:Y:S01]  /*0350*/  SHFL.BFLY PT, R24, R22, 0x8, 0x1f ;  /* 0x0d001f0016187f89 */ /* 0x000e6200000e0000 */
        /* <DEDUP_REMOVED lines=13> */
[----:B-1----:R1:W2:Y:S01]  /*0430*/  SHFL.BFLY PT, R23, R13, 0x1, 0x1f ;  /* 0x0c201f000d177f89 */ /* 0x0022a200000e0000 */
[----:B0-----:R-:W0:-:S03]  /*0440*/  DADD R14, R26, R18 ;  /* 0x000000001a0e7229 */ /* 0x001e060000000012 */
[----:B------:R1:W3:Y:S04]  /*0450*/  SHFL.BFLY PT, R22, R12, 0x1, 0x1f ;  /* 0x0c201f000c167f89 */ /* 0x0002e800000e0000 */
[----:B0-----:R1:W0:Y:S04]  /*0460*/  SHFL.BFLY PT, R19, R15, 0x1, 0x1f ;  /* 0x0c201f000f137f89 */ /* 0x00122800000e0000 */
[----:B------:R1:W4:Y:S01]  /*0470*/  SHFL.BFLY PT, R18, R14, 0x1, 0x1f ;  /* 0x0c201f000e127f89 */ /* 0x00032200000e0000 */
[----:B------:R-:W-:Y:S05]  /*0480*/  @!P0 EXIT ;  /* 0x000000000000894d */ /* 0x000fea0003800000 */
[----:B------:R-:W-:Y:S01]  /*0490*/  ISETP.GE.AND P1, PT, R0, c[0x0][0x180], PT ;  /* 0x0000600000007a0c */ /* 0x000fe20003f26270 */
[----:B--23--:R2:W3:Y:S01]  /*04a0*/  DADD R22, R12, R22 ;  /* 0x000000000c167229 */ /* 0x00c4e20000000016 */
[----:B------:R-:W-:-:S11]  /*04b0*/  ISETP.GE.AND P0, PT, R20, 0x2, PT ;  /* 0x000000021400780c */ /* 0x000fd60003f06270 */
[----:B-12---:R-:W-:Y:S01]  /*04c0*/  @!P1 LEA R12, P2, R10, c[0x0][0x160], 0x3 ;  /* 0x000058000a0c9a11 */ /* 0x006fe200078418ff */
[----:B---3-5:R-:W1:-:S03]  /*04d0*/  @!P1 DFMA R6, R22, -R6, R2 ;  /* 0x800000061606922b */ /* 0x028e460000000002 */
[----:B------:R-:W-:-:S05]  /*04e0*/  @!P1 LEA.HI.X R13, R10, c[0x0][0x164], R11, 0x3, P2 ;  /* 0x000059000a0d9a11 */ /* 0x000fca00010f1c0b */
[----:B-1----:R1:W-:Y:S01]  /*04f0*/  @!P1 STG.E.64 [R12.64], R6 ;  /* 0x000000060c009986 */ /* 0x0023e2000c101b04 */
[----:B------:R-:W-:Y:S05]  /*0500*/  @!P0 EXIT ;  /* 0x000000000000894d */ /* 0x000fea0003800000 */
[----:B------:R-:W-:Y:S05]  /*0510*/  @P1 EXIT ;  /* 0x000000000000194d */ /* 0x000fea0003800000 */
[----:B------:R-:W-:Y:S01]  /*0520*/  IMAD.MOV.U32 R0, RZ, RZ, c[0x0][0x180] ;  /* 0x00006000ff007624 */ /* 0x000fe200078e00ff */
[----:B------:R-:W-:Y:S01]  /*0530*/  IADD3 R10, P0, R10, c[0x0][0x180], RZ ;  /* 0x000060000a0a7a10 */ /* 0x000fe20007f1e0ff */
[----:B0---4-:R-:W0:-:S03]  /*0540*/  DADD R18, R14, R18 ;  /* 0x000000000e127229 */ /* 0x011e060000000012 */
[----:B------:R-:W-:Y:S02]  /*0550*/  LEA.HI.X.SX32 R11, R0, R11, 0x1, P0 ;  /* 0x0000000b000b7211 */ /* 0x000fe400000f0eff */
[----:B------:R-:W-:Y:S01]  /*0560*/  LEA R2, P0, R10, c[0x0][0x160], 0x3 ;  /* 0x000058000a027a11 */ /* 0x000fe200078018ff */
[----:B0-----:R-:W0:-:S03]  /*0570*/  DFMA R8, R18, -R8, R4 ;  /* 0x800000081208722b */ /* 0x001e060000000004 */
[----:B------:R-:W-:-:S05]  /*0580*/  LEA.HI.X R3, R10, c[0x0][0x164], R11, 0x3, P0 ;  /* 0x000059000a037a11 */ /* 0x000fca00000f1c0b */
[----:B0-----:R-:W-:Y:S01]  /*0590*/  STG.E.64 [R2.64], R8 ;  /* 0x0000000802007986 */ /* 0x001fe2000c101b04 */
[----:B------:R-:W-:Y:S05]  /*05a0*/  EXIT ;  /* 0x000000000000794d */ /* 0x000fea0003800000 */
.L_x_4323:
        /* <DEDUP_REMOVED lines=13> */
.L_x_10958:


//--------------------- .text._ZN43_GLOBAL__N__9ae7fba5_10_SoftMax_cu_9f978f6321softmax_warp_backwardIdddLi4ELb0ELb0EEEvPT0_PKT_S5_iiiPKb --------------------------
	.section	.text._ZN43_GLOBAL__N__9ae7fba5_10_SoftMax_cu_9f978f6321softmax_warp_backwardIdddLi4ELb0ELb0EEEvPT0_PKT_S5_iiiPKb,"ax",@progbits
	.sectioninfo	@"SHI_REGISTERS=30"
	.align	128
.text._ZN43_GLOBAL__N__9ae7fba5_10_SoftMax_cu_9f978f6321softmax_warp_backwardIdddLi4ELb0ELb0EEEvPT0_PKT_S5_iiiPKb:
        .type           _ZN43_GLOBAL__N__9ae7fba5_10_SoftMax_cu_9f978f6321softmax_warp_backwardIdddLi4ELb0ELb0EEEvPT0_PKT_S5_iiiPKb,@function
        .size           _ZN43_GLOBAL__N__9ae7fba5_10_SoftMax_cu_9f978f6321softmax_warp_backwardIdddLi4ELb0ELb0EEEvPT0_PKT_S5_iiiPKb,(.L_x_10959 - _ZN43_GLOBAL__N__9ae7fba5_10_SoftMax_cu_9f978f6321softmax_warp_backwardIdddLi4ELb0ELb0EEEvPT0_PKT_S5_iiiPKb)
        .other          _ZN43_GLOBAL__N__9ae7fba5_10_SoftMax_cu_9f978f6321softmax_warp_backwardIdddLi4ELb0ELb0EEEvPT0_PKT_S5_iiiPKb,@"STO_CUDA_ENTRY STV_DEFAULT"
_ZN43_GLOBAL__N__9ae7fba5_10_SoftMax_cu_9f978f6321softmax_warp_backwardIdddLi4ELb0ELb0EEEvPT0_PKT_S5_iiiPKb:
        /* <DEDUP_REMOVED lines=68> */
[----:B--23--:R-:W2:Y:S01]  /*0440*/  DADD R26, R16, R26 ;  /* 0x00000000101a7229 */ /* 0x00cea2000000001a */
[----:B------:R-:W-:-:S11]  /*0450*/  ISETP.GE.AND P0, PT, R20, 0x2, PT ;  /* 0x000000021400780c */ /* 0x000fd60003f06270 */
[----:B------:R-:W-:Y:S01]  /*0460*/  @!P1 LEA R14, P2, R10, c[0x0][0x160], 0x3 ;  /* 0x000058000a0e9a11 */ /* 0x000fe200078418ff */
[----:B--2--5:R-:W2:-:S03]  /*0470*/  @!P1 DFMA R6, R26, -R6, R2 ;  /* 0x800000061a06922b */ /* 0x024e860000000002 */
[----:B------:R-:W-:-:S05]  /*0480*/  @!P1 LEA.HI.X R15, R10, c[0x0][0x164], R11, 0x3, P2 ;  /* 0x000059000a0f9a11 */ /* 0x000fca00010f1c0b */
[----:B--2---:R2:W-:Y:S01]  /*0490*/  @!P1 STG.E.64 [R14.64], R6 ;  /* 0x000000060e009986 */ /* 0x0045e2000c101b04 */
        /* <DEDUP_REMOVED lines=11> */
.L_x_4324:
        /* <DEDUP_REMOVED lines=11> */
.L_x_10959:


//--------------------- .text._ZN43_GLOBAL__N__9ae7fba5_10_SoftMax_cu_9f978f6321softmax_warp_backwardIdddLi3ELb0ELb0EEEvPT0_PKT_S5_iiiPKb --------------------------
	.section	.text._ZN43_GLOBAL__N__9ae7fba5_10_SoftMax_cu_9f978f6321softmax_warp_backwardIdddLi3ELb0ELb0EEEvPT0_PKT_S5_iiiPKb,"ax",@progbits
	.sectioninfo	@"SHI_REGISTERS=28"
	.align	128
.text._ZN43_GLOBAL__N__9ae7fba5_10_SoftMax_cu_9f978f6321softmax_warp_backwardIdddLi3ELb0ELb0EEEvPT0_PKT_S5_iiiPKb:
        .type           _ZN43_GLOBAL__N__9ae7fba5_10_SoftMax_cu_9f978f6321softmax_warp_backwardIdddLi3ELb0ELb0EEEvPT0_PKT_S5_iiiPKb,@function
        .size           _ZN43_GLOBAL__N__9ae7fba5_10_SoftMax_cu_9f978f6321softmax_warp_backwardIdddLi3ELb0ELb0EEEvPT0_PKT_S5_iiiPKb,(.L_x_10960 - _ZN43_GLOBAL__N__9ae7fba5_10_SoftMax_cu_9f978f6321softmax_warp_backwardIdddLi3ELb0ELb0EEEvPT0_PKT_S5_iiiPKb)
        .other          _ZN43_GLOBAL__N__9ae7fba5_10_SoftMax_cu_9f978f6321softmax_warp_backwardIdddLi3ELb0ELb0EEEvPT0_PKT_S5_iiiPKb,@"STO_CUDA_ENTRY STV_DEFAULT"
_ZN43_GLOBAL__N__9ae7fba5_10_SoftMax_cu_9f978f6321softmax_warp_backwardIdddLi3ELb0ELb0EEEvPT0_PKT_S5_iiiPKb:
        /* <DEDUP_REMOVED lines=54> */
[----:B0-----:R-:W0:-:S04]  /*0360*/  DADD R14, R12, R14 ;  /* 0x000000000c0e7229 */ /* 0x001e08000000000e */
[----:B-1----:R0:W1:-:S03]  /*0370*/  DADD R16, R22, R24 ;  /* 0x0000000016107229 */ /* 0x0020460000000018 */
[----:B0-----:R0:W2:Y:S04]  /*0380*/  SHFL.BFLY PT, R25, R15, 0x1, 0x181f ;  /* 0x0c381f000f197f89 */ /* 0x0010a800000e0000 */
[----:B------:R0:W3:Y:S04]  /*0390*/  SHFL.BFLY PT, R24, R14, 0x1, 0x181f ;  /* 0x0c381f000e187f89 */ /* 0x0000e800000e0000 */
[----:B-1----:R0:W1:Y:S04]  /*03a0*/  SHFL.BFLY PT, R19, R17, 0x1, 0x181f ;  /* 0x0c381f0011137f89 */ /* 0x00206800000e0000 */
        /* <DEDUP_REMOVED lines=13> */
[----:B-1--4-:R-:W1:-:S03]  /*0480*/  DADD R18, R16, R18 ;  /* 0x0000000010127229 */ /* 0x012e460000000012 */
[----:B------:R-:W-:Y:S02]  /*0490*/  LEA.HI.X.SX32 R11, R0, R11, 0x1, P0 ;  /* 0x0000000b000b7211 */ /* 0x000fe400000f0eff */
[----:B------:R-:W-:Y:S01]  /*04a0*/  LEA R2, P0, R10, c[0x0][0x160], 0x3 ;  /* 0x000058000a027a11 */ /* 0x000fe200078018ff */
[----:B-1----:R-:W1:-:S03]  /*04b0*/  DFMA R8, R18, -R8, R4 ;  /* 0x800000081208722b */ /* 0x002e460000000004 */
[----:B------:R-:W-:-:S05]  /*04c0*/  LEA.HI.X R3, R10, c[0x0][0x164], R11, 0x3, P0 ;  /* 0x000059000a037a11 */ /* 0x000fca00000f1c0b */
[----:B-1----:R-:W-:Y:S01]  /*04d0*/  STG.E.64 [R2.64], R8 ;  /* 0x0000000802007986 */ /* 0x002fe2000c101b04 */
[----:B------:R-:W-:Y:S05]  /*04e0*/  EXIT ;  /* 0x000000000000794d */ /* 0x000fea0003800000 */
.L_x_4325:
        /* <DEDUP_REMOVED lines=9> */
.L_x_10960:


//--------------------- .text._ZN43_GLOBAL__N__9ae7fba5_10_SoftMax_cu_9f978f6321softmax_warp_backwardIdddLi2ELb0ELb0EEEvPT0_PKT_S5_iiiPKb --------------------------
	.section	.text._ZN43_GLOBAL__N__9ae7fba5_10_SoftMax_cu_9f978f6321softmax_warp_backwardIdddLi2ELb0ELb0EEEvPT0_PKT_S5_iiiPKb,"ax",@progbits
	.sectioninfo	@"SHI_REGISTERS=30"
	.align	128
.text._ZN43_GLOBAL__N__9ae7fba5_10_SoftMax_cu_9f978f6321softmax_warp_backwardIdddLi2ELb0ELb0EEEvPT0_PKT_S5_iiiPKb:
        .type           _ZN43_GLOBAL__N__9ae7fba5_10_SoftMax_cu_9f978f6321softmax_warp_backwardIdddLi2ELb0ELb0EEEvPT0_PKT_S5_iiiPKb,@function
        .size           _ZN43_GLOBAL__N__9ae7fba5_10_SoftMax_cu_9f978f6321softmax_warp_backwardIdddLi2ELb0ELb0EEEvPT0_PKT_S5_iiiPKb,(.L_x_10961 - _ZN43_GLOBAL__N__9ae7fba5_10_SoftMax_cu_9f978f6321softmax_warp_backwardIdddLi2ELb0ELb0EEEvPT0_PKT_S5_iiiPKb)
        .other          _ZN43_GLOBAL__N__9ae7fba5_10_SoftMax_cu_9f978f6321softmax_warp_backwardIdddLi2ELb0ELb0EEEvPT0_PKT_S5_iiiPKb,@"STO_CUDA_ENTRY STV_DEFAULT"
_ZN43_GLOBAL__N__9ae7fba5_10_SoftMax_cu_9f978f6321softmax_warp_backwardIdddLi2ELb0ELb0EEEvPT0_PKT_S5_iiiPKb:
        /* <DEDUP_REMOVED lines=16> */
[----:B------:R-:W-:Y:S01]  /*0100*/  ISETP.GE.AND P0, PT, R10, R5, PT ;  /* 0x000000050a00720c */ /* 0x000fe20003f06270 */
[----:B------:R-:W-:Y:S01]  /*0110*/  CS2R R2, SRZ ;  /* 0x0000000000027805 */ /* 0x000fe2000001ff00 */
        /* <DEDUP_REMOVED lines=11> */
[----:B------:R-:W-:Y:S01]  /*01d0*/  CS2R R4, SRZ ;  /* 0x0000000000047805 */ /* 0x000fe2000001ff00 */
[----:B------:R-:W2:Y:S02]  /*01e0*/  @!P1 LDG.E.64 R2, [R12.64] ;  /* 0x000000040c029981 */ /* 0x000ea4000c1e1b00 */
        /* <DEDUP_REMOVED lines=16> */
[----:B------:R-:W3:Y:S01]  /*02f0*/  SHFL.BFLY PT, R14, R20, 0x2, 0x1c1f ;  /* 0x0c5c1f00140e7f89 */ /* 0x000ee200000e0000 */
[----:B--2---:R-:W2:-:S07]  /*0300*/  DADD R12, R18, R12 ;  /* 0x00000000120c7229 */ /* 0x004e8e000000000c */
[----:B--2---:R1:W2:Y:S01]  /*0310*/  SHFL.BFLY PT, R25, R13, 0x1, 0x1c1f ;  /* 0x0c3c1f000d197f89 */ /* 0x0042a200000e0000 */
[----:B---3--:R-:W0:-:S03]  /*0320*/  DADD R14, R20, R14 ;  /* 0x00000000140e7229 */ /* 0x008e06000000000e */
        /* <DEDUP_REMOVED lines=22> */
.L_x_4326:
        /* <DEDUP_REMOVED lines=15> */
.L_x_10961:


//--------------------- .text._ZN43_GLOBAL__N__9ae7fba5_10_SoftMax_cu_9f978f6321softmax_warp_backwardIdddLi1ELb0ELb0EEEvPT0_PKT_S5_iiiPKb --------------------------
	.section	.text._ZN43_GLOBAL__N__9ae7fba5_10_SoftMax_cu_9f978f6321softmax_warp_backwardIdddLi1ELb0ELb0EEEvPT0_PKT_S5_iiiPKb,"ax",@progbits
	.sectioninfo	@"SHI_REGISTERS=27"
	.align	128
.text._ZN43_GLOBAL__N__9ae7fba5_10_SoftMax_cu_9f978f6321softmax_warp_backwardIdddLi1ELb0ELb0EEEvPT0_PKT_S5_iiiPKb:
        .type           _ZN43_GLOBAL__N__9ae7fba5_10_SoftMax_cu_9f978f6321softmax_warp_backwardIdddLi1ELb0ELb0EEEvPT0_PKT_S5_iiiPKb,@function
        .size           _ZN43_GLOBAL__N__9ae7fba5_10_SoftMax_cu_9f978f6321softmax_warp_backwardIdddLi1ELb0ELb0EEEvPT0_PKT_S5_iiiPKb,(.L_x_10962 - _ZN43_GLOBAL__N__9ae7fba5_10_SoftMax_cu_9f978f6321softmax_warp_backwardIdddLi1ELb0ELb0EEEvPT0_PKT_S5_iiiPKb)
        .other          _ZN43_GLOBAL__N__9ae7fba5_10_SoftMax_cu_9f978f6321softmax_warp_backwardIdddLi1ELb0ELb0EEEvPT0_PKT_S5_iiiPKb,@"STO_CUDA_ENTRY STV_DEFAULT"
_ZN43_GLOBAL__N__9ae7fba5_10_SoftMax_cu_9f978f6321softmax_warp_backwardIdddLi1ELb0ELb0EEEvPT0_PKT_S5_iiiPKb:
        /* <DEDUP_REMOVED lines=33> */
[----:B------:R-:W-:Y:S01]  /*0210*/  @!P1 IADD3 R20, P2, R20, c[0x0][0x170], RZ ;  /* 0x00005c0014149a10 */ /* 0x000fe20007f5e0ff */
[----:B------:R-:W-:-:S03]  /*0220*/  CS2R R10, SRZ ;  /* 0x00000000000a7805 */ /* 0x000fc6000001ff00 */
[----:B------:R-:W-:-:S05]  /*0230*/  @!P1 IADD3.X R21, R9, c[0x0][0x174], RZ, P2, !PT ;  /* 0x00005d0009159a10 */ /* 0x000fca00017fe4ff */
[----:B------:R0:W5:Y:S01]  /*0240*/  @!P1 LDG.E.64 R10, [R20.64] ;  /* 0x00000004140a9981 */ /* 0x000162000c1e1b00 */
[----:B------:R-:W-:-:S04]  /*0250*/  @!P0 IADD3 R22, P1, R22, c[0x0][0x170], RZ ;  /* 0x00005c0016168a10 */ /* 0x000fc80007f3e0ff */
[----:B------:R-:W-:Y:S02]  /*0260*/  @!P0 IADD3.X R23, R8, c[0x0][0x174], RZ, P1, !PT ;  /* 0x00005d0008178a10 */ /* 0x000fe40000ffe4ff */
[----:B------:R-:W-:-:S06]  /*0270*/  CS2R R8, SRZ ;  /* 0x0000000000087805 */ /* 0x000fcc000001ff00 */
[----:B------:R0:W5:Y:S01]  /*0280*/  @!P0 LDG.E.64 R8, [R22.64] ;  /* 0x0000000416088981 */ /* 0x000162000c1e1b00 */
[----:B------:R-:W-:Y:S01]  /*0290*/  ISETP.GE.AND P0, PT, R18, 0x1, PT ;  /* 0x000000011200780c */ /* 0x000fe20003f06270 */
[----:B--2---:R-:W1:-:S04]  /*02a0*/  DADD R16, RZ, R2 ;  /* 0x00000000ff107229 */ /* 0x004e480000000002 */
[----:B---3--:R-:W2:-:S03]  /*02b0*/  DADD R12, RZ, R4 ;  /* 0x00000000ff0c7229 */ /* 0x008e860000000004 */
[----:B-1----:R0:W1:Y:S04]  /*02c0*/  SHFL.BFLY PT, R19, R17, 0x1, 0x1e1f ;  /* 0x0c3e1f0011137f89 */ /* 0x00206800000e0000 */
[----:B------:R0:W3:Y:S04]  /*02d0*/  SHFL.BFLY PT, R18, R16, 0x1, 0x1e1f ;  /* 0x0c3e1f0010127f89 */ /* 0x0000e800000e0000 */
[----:B--2---:R0:W2:Y:S04]  /*02e0*/  SHFL.BFLY PT, R15, R13, 0x1, 0x1e1f ;  /* 0x0c3e1f000d0f7f89 */ /* 0x0040a800000e0000 */
[----:B------:R0:W4:Y:S01]  /*02f0*/  SHFL.BFLY PT, R14, R12, 0x1, 0x1e1f ;  /* 0x0c3e1f000c0e7f89 */ /* 0x00012200000e0000 */
[----:B------:R-:W-:Y:S05]  /*0300*/  @!P0 EXIT ;  /* 0x000000000000894d */ /* 0x000fea0003800000 */
[----:B------:R-:W-:Y:S01]  /*0310*/  ISETP.GE.AND P1, PT, R6, c[0x0][0x180], PT ;  /* 0x0000600006007a0c */ /* 0x000fe20003f26270 */
[----:B-1-3--:R1:W3:Y:S01]  /*0320*/  DADD R18, R16, R18 ;  /* 0x0000000010127229 */ /* 0x00a2e20000000012 */
[----:B------:R-:W-:-:S11]  /*0330*/  ISETP.GE.AND P0, PT, R24, 0x2, PT ;  /* 0x000000021800780c */ /* 0x000fd60003f06270 */
[----:B01----:R-:W-:Y:S01]  /*0340*/  @!P1 LEA R16, P2, R0, c[0x0][0x160], 0x3 ;  /* 0x0000580000109a11 */ /* 0x003fe200078418ff */
[----:B---3-5:R-:W0:-:S03]  /*0350*/  @!P1 DFMA R10, R18, -R10, R2 ;  /* 0x8000000a120a922b */ /* 0x028e060000000002 */
[----:B------:R-:W-:-:S05]  /*0360*/  @!P1 LEA.HI.X R17, R0, c[0x0][0x164], R7, 0x3, P2 ;  /* 0x0000590000119a11 */ /* 0x000fca00010f1c07 */
[----:B0-----:R0:W-:Y:S01]  /*0370*/  @!P1 STG.E.64 [R16.64], R10 ;  /* 0x0000000a10009986 */ /* 0x0011e2000c101b04 */
[----:B------:R-:W-:Y:S05]  /*0380*/  @!P0 EXIT ;  /* 0x000000000000894d */ /* 0x000fea0003800000 */
[----:B------:R-:W-:Y:S05]  /*0390*/  @P1 EXIT ;  /* 0x000000000000194d */ /* 0x000fea0003800000 */
[----:B------:R-:W-:Y:S01]  /*03a0*/  IADD3 R3, P0, R0, c[0x0][0x180], RZ ;  /* 0x0000600000037a10 */ /* 0x000fe20007f1e0ff */
[----:B------:R-:W-:Y:S01]  /*03b0*/  IMAD.MOV.U32 R0, RZ, RZ, c[0x0][0x180] ;  /* 0x00006000ff007624 */ /* 0x000fe200078e00ff */
[----:B--2-4-:R-:W1:-:S04]  /*03c0*/  DADD R14, R12, R14 ;  /* 0x000000000c0e7229 */ /* 0x014e48000000000e */
[----:B------:R-:W-:Y:S02]  /*03d0*/  LEA.HI.X.SX32 R0, R0, R7, 0x1, P0 ;  /* 0x0000000700007211 */ /* 0x000fe400000f0eff */
[----:B------:R-:W-:Y:S01]  /*03e0*/  LEA R2, P0, R3, c[0x0][0x160], 0x3 ;  /* 0x0000580003027a11 */ /* 0x000fe200078018ff */
[----:B-1----:R-:W1:-:S03]  /*03f0*/  DFMA R8, R14, -R8, R4 ;  /* 0x800000080e08722b */ /* 0x002e460000000004 */
[----:B------:R-:W-:-:S05]  /*0400*/  LEA.HI.X R3, R3, c[0x0][0x164], R0, 0x3, P0 ;  /* 0x0000590003037a11 */ /* 0x000fca00000f1c00 */
[----:B-1----:R-:W-:Y:S01]  /*0410*/  STG.E.64 [R2.64], R8 ;  /* 0x0000000802007986 */ /* 0x002fe2000c101b04 */
[----:B------:R-:W-:Y:S05]  /*0420*/  EXIT ;  /* 0x000000000000794d */ /* 0x000fea0003800000 */
.L_x_4327:
        /* <DEDUP_REMOVED lines=13> */
.L_x_10962:


//--------------------- .text._ZN43_GLOBAL__N__9ae7fba5_10_SoftMax_cu_9f978f6321softmax_warp_backwardIdddLi0ELb0ELb0EEEvPT0_PKT_S5_iiiPKb --------------------------
	.section	.text._ZN43_GLOBAL__N__9ae7fba5_10_SoftMax_cu_9f978f6321softmax_warp_backwardIdddLi0ELb0ELb0EEEvPT0_PKT_S5_iiiPKb,"ax",@progbits
	.sectioninfo	@"SHI_REGISTERS=23"
	.align	128
.text._ZN43_GLOBAL__N__9ae7fba5_10_SoftMax_cu_9f978f6321softmax_warp_backwardIdddLi0ELb0ELb0EEEvPT0_PKT_S5_iiiPKb:
        .type           _ZN43_GLOBAL__N__9ae7fba5_10_SoftMax_cu_9f978f6321softmax_warp_backwardIdddLi0ELb0ELb0EEEvPT0_PKT_S5_iiiPKb,@function
        .size           _ZN43_GLOBAL__N__9ae7fba5_10_SoftMax_cu_9f978f6321softmax_warp_backwardIdddLi0ELb0ELb0EEEvPT0_PKT_S5_iiiPKb,(.L_x_10963 - _ZN43_GLOBAL__N__9ae7fba5_10_SoftMax_cu_9f978f6321softmax_warp_backwardIdddLi0ELb0ELb0EEEvPT0_PKT_S5_iiiPKb)
        .other          _ZN43_GLOBAL__N__9ae7fba5_10_SoftMax_cu_9f978f6321softmax_warp_backwardIdddLi0ELb0ELb0EEEvPT0_PKT_S5_iiiPKb,@"STO_CUDA_ENTRY STV_DEFAULT"
_ZN43_GLOBAL__N__9ae7fba5_10_SoftMax_cu_9f978f6321softmax_warp_backwardIdddLi0ELb0ELb0EEEvPT0_PKT_S5_iiiPKb:
[----:B------:R-:W-:Y:S02]  /*0000*/  IMAD.MOV.U32 R1, RZ, RZ, c[0x0][0x28] ;  /* 0x00000a00ff017624 */ /* 0x000fe400078e00ff */
[----:B------:R-:W0:Y:S01]  /*0010*/  S2R R0, SR_CTAID.X ;  /* 0x0000000000007919 */ /* 0x000e220000002500 */
[----:B------:R-:W-:Y:S01]  /*0020*/  ULDC.64 UR4, c[0x0][0x118] ;  /* 0x0000460000047ab9 */ /* 0x000fe20000000a00 */
[----:B------:R-:W-:Y:S01]  /*0030*/  CS2R R6, SRZ ;  /* 0x0000000000067805 */ /* 0x000fe2000001ff00 */
[----:B------:R-:W-:Y:S01]  /*0040*/  CS2R R4, SRZ ;  /* 0x0000000000047805 */ /* 0x000fe2000001ff00 */
[----:B------:R-:W0:Y:S01]  /*0050*/  S2R R3, SR_TID.Y ;  /* 0x0000000000037919 */ /* 0x000e220000002200 */
[----:B------:R-:W-:Y:S01]  /*0060*/  CS2R R8, SRZ ;  /* 0x0000000000087805 */ /* 0x000fe2000001ff00 */
[----:B0-----:R-:W-:Y:S02]  /*0070*/  IMAD R0, R0, c[0x0][0x4], R3 ;  /* 0x0000010000007a24 */ /* 0x001fe400078e0203 */
[----:B------:R-:W-:Y:S02]  /*0080*/  CS2R R2, SRZ ;  /* 0x0000000000027805 */ /* 0x000fe4000001ff00 */
[----:B------:R-:W-:-:S02]  /*0090*/  IMAD.SHL.U32 R14, R0, 0x2, RZ ;  /* 0x00000002000e7824 */ /* 0x000fc400078e00ff */
        /* <DEDUP_REMOVED lines=28> */
.L_x_4328:
[----:B------:R-:W-:Y:S05]  /*0260*/  @!P1 EXIT ;  /* 0x000000000000994d */ /* 0x000fea0003800000 */
[----:B------:R-:W-:Y:S05]  /*0270*/  @!P0 EXIT ;  /* 0x000000000000894d */ /* 0x000fea0003800000 */
[----:B0----5:R-:W0:Y:S01]  /*0280*/  DADD R10, RZ, R6 ;  /* 0x00000000ff0a7229 */ /* 0x021e220000000006 */
[----:B------:R-:W-:Y:S02]  /*0290*/  ISETP.GE.AND P0, PT, R20, 0x2, PT ;  /* 0x000000021400780c */ /* 0x000fe40003f06270 */
[----:B------:R-:W-:-:S03]  /*02a0*/  LEA R12, P1, R14, c[0x0][0x160], 0x3 ;  /* 0x000058000e0c7a11 */ /* 0x000fc600078218ff */
[----:B0-----:R-:W0:Y:S01]  /*02b0*/  DFMA R8, R10, -R8, R6 ;  /* 0x800000080a08722b */ /* 0x001e220000000006 */
[----:B------:R-:W-:-:S06]  /*02c0*/  LEA.HI.X R13, R14, c[0x0][0x164], R15, 0x3, P1 ;  /* 0x000059000e0d7a11 */ /* 0x000fcc00008f1c0f */
[----:B0-----:R0:W-:Y:S01]  /*02d0*/  STG.E.64 [R12.64], R8 ;  /* 0x000000080c007986 */ /* 0x0011e2000c101b04 */
[----:B------:R-:W-:Y:S05]  /*02e0*/  @!P0 EXIT ;  /* 0x000000000000894d */ /* 0x000fea0003800000 */
[----:B------:R-:W1:Y:S01]  /*02f0*/  DADD R6, RZ, R2 ;  /* 0x00000000ff067229 */ /* 0x000e620000000002 */
[----:B0-----:R-:W-:-:S05]  /*0300*/  IMAD.WIDE R12, R0, 0x8, R12 ;  /* 0x00000008000c7825 */ /* 0x001fca00078e020c */
[----:B-1----:R-:W0:-:S07]  /*0310*/  DFMA R4, R6, -R4, R2 ;  /* 0x800000040604722b */ /* 0x002e0e0000000002 */
[----:B0-----:R-:W-:Y:S01]  /*0320*/  STG.E.64 [R12.64], R4 ;  /* 0x000000040c007986 */ /* 0x001fe2000c101b04 */
[----:B------:R-:W-:Y:S05]  /*0330*/  EXIT ;  /* 0x000000000000794d */ /* 0x000fea0003800000 */
.L_x_4329:
        /* <DEDUP_REMOVED lines=12> */
.L_x_10963:


//--------------------- .text._ZN43_GLOBAL__N__9ae7fba5_10_SoftMax_cu_9f978f6320softmax_warp_forwardIN3c108BFloat16EffLi11ELb0ELb0EEEvPT0_PKT_iiiPKbib --------------------------
	.section	.text._ZN43_GLOBAL__N__9ae7fba5_10_SoftMax_cu_9f978f6320softmax_warp_forwardIN3c108BFloat16EffLi11ELb0ELb0EEEvPT0_PKT_iiiPKbib,"ax",@progbits
	.sectioninfo	@"SHI_REGISTERS=164"
	.align	128
.text._ZN43_GLOBAL__N__9ae7fba5_10_SoftMax_cu_9f978f6320softmax_warp_forwardIN3c108BFloat16EffLi11ELb0ELb0EEEvPT0_PKT_iiiPKbib:
        .type           _ZN43_GLOBAL__N__9ae7fba5_10_SoftMax_cu_9f978f6320softmax_warp_forwardIN3c108BFloat16EffLi11ELb0ELb0EEEvPT0_PKT_iiiPKbib,@function
        .size           _ZN43_GLOBAL__N__9ae7fba5_10_SoftMax_cu_9f978f6320softmax_warp_forwardIN3c108BFloat16EffLi11ELb0ELb0EEEvPT0_PKT_iiiPKbib,(.L_x_10964 - _ZN43_GLOBAL__N__9ae7fba5_10_SoftMax_cu_9f978f6320softmax_warp_forwardIN3c108BFloat16EffLi11ELb0ELb0EEEvPT0_PKT_iiiPKbib)
        .other          _ZN43_GLOBAL__N__9ae7fba5_10_SoftMax_cu_9f978f6320softmax_warp_forwardIN3c108BFloat16EffLi11ELb0ELb0EEEvPT0_PKT_iiiPKbib,@"STO_CUDA_ENTRY STV_DEFAULT"
_ZN43_GLOBAL__N__9ae7fba5_10_SoftMax_cu_9f978f6320softmax_warp_forwardIN3c108BFloat16EffLi11ELb0ELb0EEEvPT0_PKT_iiiPKbib:
[----:B------:R-:W-:Y:S02]  /*0000*/  IMAD.MOV.U32 R1, RZ, RZ, c[0x0][0x28] ;  /* 0x00000a00ff017624 */ /* 0x000fe400078e00ff */
[----:B------:R-:W0:Y:S01]  /*0010*/  S2R R67, SR_CTAID.X ;  /* 0x0000000000437919 */ /* 0x000e220000002500 */
[----:B------:R-:W-:Y:S01]  /*0020*/  IMAD.MOV.U32 R2, RZ, RZ, 0x2 ;  /* 0x00000002ff027424 */ /* 0x000fe200078e00ff */
[----:B------:R-:W-:Y:S02]  /*0030*/  ULDC.64 UR4, c[0x0][0x118] ;  /* 0x0000460000047ab9 */ /* 0x000fe40000000a00 */
[----:B------:R-:W0:Y:S04]  /*0040*/  S2R R0, SR_TID.Y ;  /* 0x0000000000007919 */ /* 0x000e280000002200 */
[----:B------:R-:W1:Y:S01]  /*0050*/  S2R R66, SR_TID.X ;  /* 0x0000000000427919 */ /* 0x000e620000002100 */
[----:B0-----:R-:W-:Y:S01]  /*0060*/  IMAD R67, R67, c[0x0][0x4], R0 ;  /* 0x0000010043437a24 */ /* 0x001fe200078e0200 */
[----:B-1----:R-:W-:-:S04]  /*0070*/  IADD3 R68, R66, 0x20, RZ ;  /* 0x0000002042447810 */ /* 0x002fc80007ffe0ff */
[C---:B------:R-:W-:Y:S01]  /*0080*/  IADD3 R130, -R67.reuse, c[0x0][0x170], RZ ;  /* 0x00005c0043827a10 */ /* 0x040fe20007ffe1ff */
[----:B------:R-:W-:-:S03]  /*0090*/  IMAD R67, R67, c[0x0][0x174], R66 ;  /* 0x00005d0043437a24 */ /* 0x000fc600078e0242 */
[----:B------:R-:W-:Y:S01]  /*00a0*/  ISETP.GT.AND P0, PT, R130, RZ, PT ;  /* 0x000000ff8200720c */ /* 0x000fe20003f04270 */
[----:B------:R-:W-:-:S03]  /*00b0*/  IMAD.WIDE R2, R67, R2, c[0x0][0x168] ;  /* 0x00005a0043027625 */ /* 0x000fc600078e0202 */
[----:B------:R-:W-:-:S04]  /*00c0*/  SEL R99, RZ, c[0x0][0x178], !P0 ;  /* 0x00005e00ff637a07 */ /* 0x000fc80004000000 */
[-C--:B------:R-:W-:Y:S02]  /*00d0*/  ISETP.GE.AND P0, PT, R66, R99.reuse, PT ;  /* 0x000000634200720c */ /* 0x080fe40003f06270 */
[----:B------:R-:W-:-:S11]  /*00e0*/  ISETP.GE.AND P1, PT, R68, R99, PT ;  /* 0x000000634400720c */ /* 0x000fd60003f26270 */
[----:B------:R-:W2:Y:S04]  /*00f0*/  @!P0 LDG.E.U16 R8, [R2.64] ;  /* 0x0000000402088981 */ /* 0x000ea8000c1e1500 */
[----:B------:R-:W3:Y:S01]  /*0100*/  @!P1 LDG.E.U16 R0, [R2.64+0x40] ;  /* 0x0000400402009981 */ /* 0x000ee2000c1e1500 */
[----:B------:R-:W-:-:S04]  /*0110*/  IADD3 R64, R66, 0x40, RZ ;  /* 0x0000004042407810 */ /* 0x000fc80007ffe0ff */
[----:B------:R-:W-:-:S13]  /*0120*/  ISETP.GE.AND P2, PT, R64, R99, PT ;  /* 0x000000634000720c */ /* 0x000fda0003f46270 */
[----:B------:R-:W4:Y:S01]  /*0130*/  @!P2 LDG.E.U16 R4, [R2.64+0x80] ;  /* 0x000080040204a981 */ /* 0x000f22000c1e1500 */
[C---:B------:R-:W-:Y:S02]  /*0140*/  IADD3 R63, R66.reuse, 0x60, RZ ;  /* 0x00000060423f7810 */ /* 0x040fe40007ffe0ff */
[----:B------:R-:W-:Y:S02]  /*0150*/  IADD3 R62, R66, 0x80, RZ ;  /* 0x00000080423e7810 */ /* 0x000fe40007ffe0ff */
[-C--:B------:R-:W-:Y:S02]  /*0160*/  ISETP.GE.AND P3, PT, R63, R99.reuse, PT ;  /* 0x000000633f00720c */ /* 0x080fe40003f66270 */
[----:B------:R-:W-:Y:S02]  /*0170*/  ISETP.GE.AND P4, PT, R62, R99, PT ;  /* 0x000000633e00720c */ /* 0x000fe40003f86270 */
[----:B------:R-:W-:-:S04]  /*0180*/  IADD3 R61, R66, 0xa0, RZ ;  /* 0x000000a0423d7810 */ /* 0x000fc80007ffe0ff */
[----:B------:R-:W-:-:S05]  /*0190*/  ISETP.GE.AND P5, PT, R61, R99, PT ;  /* 0x000000633d00720c */ /* 0x000fca0003fa6270 */
[----:B------:R-:W5:Y:S01]  /*01a0*/  @!P3 LDG.E.U16 R5, [R2.64+0xc0] ;  /* 0x0000c0040205b981 */ /* 0x000f62000c1e1500 */
[----:B------:R-:W-:-:S03]  /*01b0*/  IADD3 R60, R66, 0xc0, RZ ;  /* 0x000000c0423c7810 */ /* 0x000fc60007ffe0ff */
[----:B------:R-:W5:Y:S01]  /*01c0*/  @!P4 LDG.E.U16 R6, [R2.64+0x100] ;  /* 0x000100040206c981 */ /* 0x000f62000c1e1500 */
[----:B------:R-:W-:Y:S01]  /*01d0*/  IADD3 R59, R66, 0xe0, RZ ;  /* 0x000000e0423b7810 */ /* 0x000fe20007ffe0ff */
[----:B------:R-:W-:Y:S01]  /*01e0*/  IMAD.MOV.U32 R155, RZ, RZ, -0x800000 ;  /* 0xff800000ff9b7424 */ /* 0x000fe200078e00ff */
[-C--:B------:R-:W-:Y:S01]  /*01f0*/  ISETP.GE.AND P6, PT, R60, R99.reuse, PT ;  /* 0x000000633c00720c */ /* 0x080fe20003fc6270 */
[----:B------:R-:W5:Y:S01]  /*0200*/  @!P5 LDG.E.U16 R7, [R2.64+0x140] ;  /* 0x000140040207d981 */ /* 0x000f62000c1e1500 */
[C---:B------:R-:W-:Y:S01]  /*0210*/  IADD3 R58, R66.reuse, 0x100, RZ ;  /* 0x00000100423a7810 */ /* 0x040fe20007ffe0ff */
[----:B------:R-:W-:Y:S01]  /*0220*/  IMAD.MOV.U32 R102, RZ, RZ, -0x800000 ;  /* 0xff800000ff667424 */ /* 0x000fe200078e00ff */
[----:B------:R-:W-:Y:S01]  /*0230*/  IADD3 R57, R66, 0x120, RZ ;  /* 0x0000012042397810 */ /* 0x000fe20007ffe0ff */
[----:B------:R-:W-:Y:S01]  /*0240*/  IMAD.MOV.U32 R103, RZ, RZ, -0x800000 ;  /* 0xff800000ff677424 */ /* 0x000fe200078e00ff */
[----:B--2---:R-:W-:Y:S02]  /*0250*/  @!P0 PRMT R155, RZ, 0x5410, R8 ;  /* 0x00005410ff9b8816 */ /* 0x004fe40000000008 */
[----:B------:R-:W-:-:S05]  /*0260*/  ISETP.GE.AND P0, PT, R59, R99, PT ;  /* 0x000000633b00720c */ /* 0x000fca0003f06270 */
[----:B------:R-:W2:Y:S01]  /*0270*/  @!P6 LDG.E.U16 R8, [R2.64+0x180] ;  /* 0x000180040208e981 */ /* 0x000ea2000c1e1500 */
[----:B---3--:R-:W-:Y:S02]  /*0280*/  @!P1 PRMT R102, RZ, 0x5410, R0 ;  /* 0x00005410ff669816 */ /* 0x008fe40000000000 */
[----:B------:R-:W-:-:S05]  /*0290*/  ISETP.GE.AND P1, PT, R58, R99, PT ;  /* 0x000000633a00720c */ /* 0x000fca0003f26270 */
[----:B------:R-:W3:Y:S08]  /*02a0*/  @!P0 LDG.E.U16 R0, [R2.64+0x1c0] ;  /* 0x0001c00402008981 */ /* 0x000ef0000c1e1500 */
[----:B------:R-:W3:Y:S01]  /*02b0*/  @!P1 LDG.E.U16 R9, [R2.64+0x200] ;  /* 0x0002000402099981 */ /* 0x000ee2000c1e1500 */
[----:B----4-:R-:W-:Y:S02]  /*02c0*/  @!P2 PRMT R103, RZ, 0x5410, R4 ;  /* 0x00005410ff67a816 */ /* 0x010fe40000000004 */
[----:B------:R-:W-:-:S13]  /*02d0*/  ISETP.GE.AND P2, PT, R57, R99, PT ;  /* 0x000000633900720c */ /* 0x000fda0003f46270 */
[----:B------:R-:W4:Y:S01]  /*02e0*/  @!P2 LDG.E.U16 R4, [R2.64+0x240] ;  /* 0x000240040204a981 */ /* 0x000f22000c1e1500 */
[----:B------:R-:W-:Y:S01]  /*02f0*/  IADD3 R56, R66, 0x140, RZ ;  /* 0x0000014042387810 */ /* 0x000fe20007ffe0ff */
[----:B------:R-:W-:Y:S01]  /*0300*/  IMAD.MOV.U32 R105, RZ, RZ, -0x800000 ;  /* 0xff800000ff697424 */ /* 0x000fe200078e00ff */
[----:B-----5:R-:W-:Y:S01]  /*0310*/  @!P3 PRMT R105, RZ, 0x5410, R5 ;  /* 0x00005410ff69b816 */ /* 0x020fe20000000005 */
[----:B------:R-:W-:Y:S01]  /*0320*/  IMAD.MOV.U32 R151, RZ, RZ, -0x800000 ;  /* 0xff800000ff977424 */ /* 0x000fe200078e00ff */
[-C--:B------:R-:W-:Y:S01]  /*0330*/  ISETP.GE.AND P3, PT, R56, R99.reuse, PT ;  /* 0x000000633800720c */ /* 0x080fe20003f66270 */
[----:B------:R-:W-:Y:S01]  /*0340*/  IMAD.MOV.U32 R107, RZ, RZ, -0x800000 ;  /* 0xff800000ff6b7424 */ /* 0x000fe200078e00ff */
[----:B------:R-:W-:Y:S02]  /*0350*/  IADD3 R55, R66, 0x160, RZ ;  /* 0x0000016042377810 */ /* 0x000fe40007ffe0ff */
[----:B------:R-:W-:Y:S02]  /*0360*/  @!P4 PRMT R151, RZ, 0x5410, R6 ;  /* 0x00005410ff97c816 */ /* 0x000fe40000000006 */
[----:B------:R-:W-:-:S02]  /*0370*/  ISETP.GE.AND P4, PT, R55, R99, PT ;  /* 0x000000633700720c */ /* 0x000fc40003f86270 */
[----:B------:R-:W-:Y:S02]  /*0380*/  IADD3 R54, R66, 0x180, RZ ;  /* 0x0000018042367810 */ /* 0x000fe40007ffe0ff */
[----:B------:R-:W-:-:S03]  /*0390*/  @!P5 PRMT R107, RZ, 0x5410, R7 ;  /* 0x00005410ff6bd816 */ /* 0x000fc60000000007 */
[----:B------:R-:W5:Y:S01]  /*03a0*/  @!P3 LDG.E.U16 R10, [R2.64+0x280] ;  /* 0x00028004020ab981 */ /* 0x000f62000c1e1500 */
[----:B------:R-:W-:Y:S01]  /*03b0*/  ISETP.GE.AND P5, PT, R54, R99, PT ;  /* 0x000000633600720c */ /* 0x000fe20003fa6270 */
[----:B------:R-:W-:Y:S01]  /*03c0*/  IMAD.MOV.U32 R153, RZ, RZ, -0x800000 ;  /* 0xff800000ff997424 */ /* 0x000fe200078e00ff */
[----:B------:R-:W-:-:S03]  /*03d0*/  IADD3 R53, R66, 0x1a0, RZ ;  /* 0x000001a042357810 */ /* 0x000fc60007ffe0ff */
[----:B------:R-:W5:Y:S01]  /*03e0*/  @!P4 LDG.E.U16 R5, [R2.64+0x2c0] ;  /* 0x0002c0040205c981 */ /* 0x000f62000c1e1500 */
[C---:B------:R-:W-:Y:S01]  /*03f0*/  IADD3 R52, R66.reuse, 0x1c0, RZ ;  /* 0x000001c042347810 */ /* 0x040fe20007ffe0ff */
[----:B------:R-:W-:Y:S01]  /*0400*/  IMAD.MOV.U32 R109, RZ, RZ, -0x800000 ;  /* 0xff800000ff6d7424 */ /* 0x000fe200078e00ff */
[----:B------:R-:W-:-:S05]  /*0410*/  IADD3 R51, R66, 0x1e0, RZ ;  /* 0x000001e042337810 */ /* 0x000fca0007ffe0ff */
[----:B------:R-:W5:Y:S01]  /*0420*/  @!P5 LDG.E.U16 R6, [R2.64+0x300] ;  /* 0x000300040206d981 */ /* 0x000f62000c1e1500 */
[----:B------:R-:W-:Y:S01]  /*0430*/  IMAD.MOV.U32 R147, RZ, RZ, -0x800000 ;  /* 0xff800000ff937424 */ /* 0x000fe200078e00ff */
[----:B------:R-:W-:Y:S01]  /*0440*/  IADD3 R50, R66, 0x200, RZ ;  /* 0x0000020042327810 */ /* 0x000fe20007ffe0ff */
[----:B------:R-:W-:Y:S01]  /*0450*/  IMAD.MOV.U32 R111, RZ, RZ, -0x800000 ;  /* 0xff800000ff6f7424 */ /* 0x000fe200078e00ff */
[----:B--2---:R-:W-:Y:S02]  /*0460*/  @!P6 PRMT R153, RZ, 0x5410, R8 ;  /* 0x00005410ff99e816 */ /* 0x004fe40000000008 */
[-C--:B------:R-:W-:Y:S02]  /*0470*/  ISETP.GE.AND P6, PT, R53, R99.reuse, PT ;  /* 0x000000633500720c */ /* 0x080fe40003fc6270 */
[----:B---3--:R-:W-:Y:S02]  /*0480*/  @!P0 PRMT R109, RZ, 0x5410, R0 ;  /* 0x00005410ff6d8816 */ /* 0x008fe40000000000 */
[----:B------:R-:W-:-:S09]  /*0490*/  ISETP.GE.AND P0, PT, R52, R99, PT ;  /* 0x000000633400720c */ /* 0x000fd20003f06270 */
[----:B------:R-:W2:Y:S01]  /*04a0*/  @!P6 LDG.E.U16 R0, [R2.64+0x340] ;  /* 0x000340040200e981 */ /* 0x000ea2000c1e1500 */
[----:B------:R-:W-:Y:S02]  /*04b0*/  @!P1 PRMT R147, RZ, 0x5410, R9 ;  /* 0x00005410ff939816 */ /* 0x000fe40000000009 */
[----:B------:R-:W-:Y:S01]  /*04c0*/  ISETP.GE.AND P1, PT, R51, R99, PT ;  /* 0x000000633300720c */ /* 0x000fe20003f26270 */
[----:B------:R-:W3:-:S12]  /*04d0*/  @!P0 LDG.E.U16 R7, [R2.64+0x380] ;  /* 0x0003800402078981 */ /* 0x000ed8000c1e1500 */
[----:B------:R-:W3:Y:S01]  /*04e0*/  @!P1 LDG.E.U16 R8, [R2.64+0x3c0] ;  /* 0x0003c00402089981 */ /* 0x000ee2000c1e1500 */
[----:B----4-:R-:W-:Y:S02]  /*04f0*/  @!P2 PRMT R111, RZ, 0x5410, R4 ;  /* 0x00005410ff6fa816 */ /* 0x010fe40000000004 */
[----:B------:R-:W-:-:S13]  /*0500*/  ISETP.GE.AND P2, PT, R50, R99, PT ;  /* 0x000000633200720c */ /* 0x000fda0003f46270 */
[----:B------:R-:W4:Y:S01]  /*0510*/  @!P2 LDG.E.U16 R4, [R2.64+0x400] ;  /* 0x000400040204a981 */ /* 0x000f22000c1e1500 */
[C---:B------:R-:W-:Y:S01]  /*0520*/  IADD3 R49, R66.reuse, 0x220, RZ ;  /* 0x0000022042317810 */ /* 0x040fe20007ffe0ff */
[----:B------:R-:W-:Y:S01]  /*0530*/  IMAD.MOV.U32 R149, RZ, RZ, -0x800000 ;  /* 0xff800000ff957424 */ /* 0x000fe200078e00ff */
[----:B-----5:R-:W-:Y:S02]  /*0540*/  @!P3 PRMT R149, RZ, 0x5410, R10 ;  /* 0x00005410ff95b816 */ /* 0x020fe4000000000a */
[-C--:B------:R-:W-:Y:S02]  /*0550*/  ISETP.GE.AND P3, PT, R49, R99.reuse, PT ;  /* 0x000000633100720c */ /* 0x080fe40003f66270 */
[----:B------:R-:W-:Y:S01]  /*0560*/  IADD3 R48, R66, 0x240, RZ ;  /* 0x0000024042307810 */ /* 0x000fe20007ffe0ff */
[----:B------:R-:W-:Y:S01]  /*0570*/  IMAD.MOV.U32 R113, RZ, RZ, -0x800000 ;  /* 0xff800000ff717424 */ /* 0x000fe200078e00ff */
[----:B------:R-:W-:Y:S02]  /*0580*/  @!P4 PRMT R113, RZ, 0x5410, R5 ;  /* 0x00005410ff71c816 */ /* 0x000fe40000000005 */
[----:B------:R-:W-:-:S02]  /*0590*/  ISETP.GE.AND P4, PT, R48, R99, PT ;  /* 0x000000633000720c */ /* 0x000fc40003f86270 */
[----:B------:R-:W-:Y:S01]  /*05a0*/  IADD3 R47, R66, 0x260, RZ ;  /* 0x00000260422f7810 */ /* 0x000fe20007ffe0ff */
[----:B------:R-:W-:-:S04]  /*05b0*/  IMAD.MOV.U32 R115, RZ, RZ, -0x800000 ;  /* 0xff800000ff737424 */ /* 0x000fc800078e00ff */
[----:B------:R-:W5:Y:S01]  /*05c0*/  @!P3 LDG.E.U16 R9, [R2.64+0x440] ;  /* 0x000440040209b981 */ /* 0x000f62000c1e1500 */
[----:B------:R-:W-:Y:S02]  /*05d0*/  @!P5 PRMT R115, RZ, 0x5410, R6 ;  /* 0x00005410ff73d816 */ /* 0x000fe40000000006 */
[----:B------:R-:W-:Y:S02]  /*05e0*/  ISETP.GE.AND P5, PT, R47, R99, PT ;  /* 0x000000632f00720c */ /* 0x000fe40003fa6270 */
[C---:B------:R-:W-:Y:S01]  /*05f0*/  IADD3 R46, R66.reuse, 0x280, RZ ;  /* 0x00000280422e7810 */ /* 0x040fe20007ffe0ff */
[----:B------:R-:W5:Y:S01]  /*0600*/  @!P4 LDG.E.U16 R5, [R2.64+0x480] ;  /* 0x000480040205c981 */ /* 0x000f62000c1e1500 */
[----:B------:R-:W-:Y:S01]  /*0610*/  IMAD.MOV.U32 R141, RZ, RZ, -0x800000 ;  /* 0xff800000ff8d7424 */ /* 0x000fe200078e00ff */
[C---:B------:R-:W-:Y:S01]  /*0620*/  IADD3 R45, R66.reuse, 0x2a0, RZ ;  /* 0x000002a0422d7810 */ /* 0x040fe20007ffe0ff */
[----:B------:R-:W-:Y:S01]  /*0630*/  IMAD.MOV.U32 R143, RZ, RZ, -0x800000 ;  /* 0xff800000ff8f7424 */ /* 0x000fe200078e00ff */
[C---:B------:R-:W-:Y:S01]  /*0640*/  IADD3 R44, R66.reuse, 0x2c0, RZ ;  /* 0x000002c0422c7810 */ /* 0x040fe20007ffe0ff */
[----:B------:R-:W-:Y:S01]  /*0650*/  IMAD.MOV.U32 R117, RZ, RZ, -0x800000 ;  /* 0xff800000ff757424 */ /* 0x000fe200078e00ff */
[----:B------:R-:W-:Y:S01]  /*0660*/  IADD3 R43, R66, 0x2e0, RZ ;  /* 0x000002e0422b7810 */ /* 0x000fe20007ffe0ff */
[----:B------:R-:W-:Y:S01]  /*0670*/  IMAD.MOV.U32 R119, RZ, RZ, -0x800000 ;  /* 0xff800000ff777424 */ /* 0x000fe200078e00ff */
[----:B--2---:R-:W-:-:S02]  /*0680*/  @!P6 PRMT R141, RZ, 0x5410, R0 ;  /* 0x00005410ff8de816 */ /* 0x004fc40000000000 */
[-C--:B------:R-:W-:Y:S01]  /*0690*/  ISETP.GE.AND P6, PT, R46, R99.reuse, PT ;  /* 0x000000632e00720c */ /* 0x080fe20003fc6270 */
[----:B------:R-:W2:Y:S01]  /*06a0*/  @!P5 LDG.E.U16 R0, [R2.64+0x4c0] ;  /* 0x0004c0040200d981 */ /* 0x000ea2000c1e1500 */
[----:B---3--:R-:W-:Y:S02]  /*06b0*/  @!P0 PRMT R143, RZ, 0x5410, R7 ;  /* 0x00005410ff8f8816 */ /* 0x008fe40000000007 */
[----:B------:R-:W-:-:S09]  /*06c0*/  ISETP.GE.AND P0, PT, R45, R99, PT ;  /* 0x000000632d00720c */ /* 0x000fd20003f06270 */
[----:B------:R-:W3:Y:S01]  /*06d0*/  @!P6 LDG.E.U16 R6, [R2.64+0x500] ;  /* 0x000500040206e981 */ /* 0x000ee2000c1e1500 */
[----:B------:R-:W-:Y:S02]  /*06e0*/  @!P1 PRMT R117, RZ, 0x5410, R8 ;  /* 0x00005410ff759816 */ /* 0x000fe40000000008 */
[----:B------:R-:W-:Y:S01]  /*06f0*/  ISETP.GE.AND P1, PT, R44, R99, PT ;  /* 0x000000632c00720c */ /* 0x000fe20003f26270 */
[----:B------:R-:W3:-:S12]  /*0700*/  @!P0 LDG.E.U16 R7, [R2.64+0x540] ;  /* 0x0005400402078981 */ /* 0x000ed8000c1e1500 */
[----:B------:R-:W3:Y:S01]  /*0710*/  @!P1 LDG.E.U16 R8, [R2.64+0x580] ;  /* 0x0005800402089981 */ /* 0x000ee2000c1e1500 */
[----:B----4-:R-:W-:Y:S02]  /*0720*/  @!P2 PRMT R119, RZ, 0x5410, R4 ;  /* 0x00005410ff77a816 */ /* 0x010fe40000000004 */
[----:B------:R-:W-:-:S13]  /*0730*/  ISETP.GE.AND P2, PT, R43, R99, PT ;  /* 0x000000632b00720c */ /* 0x000fda0003f46270 */
[----:B------:R-:W4:Y:S01]  /*0740*/  @!P2 LDG.E.U16 R4, [R2.64+0x5c0] ;  /* 0x0005c0040204a981 */ /* 0x000f22000c1e1500 */
[----:B------:R-:W-:Y:S01]  /*0750*/  IADD3 R42, R66, 0x300, RZ ;  /* 0x00000300422a7810 */ /* 0x000fe20007ffe0ff */
        /* <DEDUP_REMOVED lines=18> */
[----:B--2---:R-:W-:Y:S02]  /*0880*/  @!P5 PRMT R121, RZ, 0x5410, R0 ;  /* 0x00005410ff79d816 */ /* 0x004fe40000000000 */
[----:B------:R-:W-:Y:S01]  /*0890*/  ISETP.GE.AND P5, PT, R40, R99, PT ;  /* 0x000000632800720c */ /* 0x000fe20003fa6270 */
[----:B------:R-:W2:Y:S01]  /*08a0*/  @!P4 LDG.E.U16 R0, [R2.64+0x640] ;  /* 0x000640040200c981 */ /* 0x000ea2000c1e1500 */
[----:B---3--:R-:W-:-:S02]  /*08b0*/  @!P6 PRMT R135, RZ, 0x5410, R6 ;  /* 0x00005410ff87e816 */ /* 0x008fc40000000006 */
[----:B------:R-:W-:-:S09]  /*08c0*/  ISETP.GE.AND P6, PT, R39, R99, PT ;  /* 0x000000632700720c */ /* 0x000fd20003fc6270 */
[----:B------:R-:W3:Y:S01]  /*08d0*/  @!P5 LDG.E.U16 R5, [R2.64+0x680] ;  /* 0x000680040205d981 */ /* 0x000ee2000c1e1500 */
[----:B------:R-:W-:Y:S02]  /*08e0*/  @!P0 PRMT R123, RZ, 0x5410, R7 ;  /* 0x00005410ff7b8816 */ /* 0x000fe40000000007 */
[-C--:B------:R-:W-:Y:S01]  /*08f0*/  ISETP.GE.AND P0, PT, R38, R99.reuse, PT ;  /* 0x000000632600720c */ /* 0x080fe20003f06270 */
[----:B------:R-:W3:Y:S01]  /*0900*/  @!P6 LDG.E.U16 R6, [R2.64+0x6c0] ;  /* 0x0006c0040206e981 */ /* 0x000ee2000c1e1500 */
[----:B------:R-:W-:Y:S02]  /*0910*/  @!P1 PRMT R133, RZ, 0x5410, R8 ;  /* 0x00005410ff859816 */ /* 0x000fe40000000008 */
[----:B------:R-:W-:-:S09]  /*0920*/  ISETP.GE.AND P1, PT, R37, R99, PT ;  /* 0x000000632500720c */ /* 0x000fd20003f26270 */
[----:B------:R-:W3:Y:S04]  /*0930*/  @!P0 LDG.E.U16 R7, [R2.64+0x700] ;  /* 0x0007000402078981 */ /* 0x000ee8000c1e1500 */
[----:B------:R-:W3:Y:S01]  /*0940*/  @!P1 LDG.E.U16 R8, [R2.64+0x740] ;  /* 0x0007400402089981 */ /* 0x000ee2000c1e1500 */
[----:B----4-:R-:W-:Y:S02]  /*0950*/  @!P2 PRMT R137, RZ, 0x5410, R4 ;  /* 0x00005410ff89a816 */ /* 0x010fe40000000004 */
[----:B------:R-:W-:-:S13]  /*0960*/  ISETP.GE.AND P2, PT, R36, R99, PT ;  /* 0x000000632400720c */ /* 0x000fda0003f46270 */
[----:B------:R-:W4:Y:S01]  /*0970*/  @!P2 LDG.E.U16 R4, [R2.64+0x780] ;  /* 0x000780040204a981 */ /* 0x000f22000c1e1500 */
[C---:B------:R-:W-:Y:S01]  /*0980*/  IADD3 R35, R66.reuse, 0x3e0, RZ ;  /* 0x000003e042237810 */ /* 0x040fe20007ffe0ff */
[----:B------:R-:W-:Y:S01]  /*0990*/  IMAD.MOV.U32 R139, RZ, RZ, -0x800000 ;  /* 0xff800000ff8b7424 */ /* 0x000fe200078e00ff */
[----:B-----5:R-:W-:Y:S02]  /*09a0*/  @!P3 PRMT R139, RZ, 0x5410, R9 ;  /* 0x00005410ff8bb816 */ /* 0x020fe40000000009 */
[----:B------:R-:W-:Y:S02]  /*09b0*/  ISETP.GE.AND P3, PT, R35, R99, PT ;  /* 0x000000632300720c */ /* 0x000fe40003f66270 */
[C---:B------:R-:W-:Y:S01]  /*09c0*/  IADD3 R34, R66.reuse, 0x400, RZ ;  /* 0x0000040042227810 */ /* 0x040fe20007ffe0ff */
[----:B------:R-:W-:Y:S01]  /*09d0*/  IMAD.MOV.U32 R127, RZ, RZ, -0x800000 ;  /* 0xff800000ff7f7424 */ /* 0x000fe200078e00ff */
[----:B------:R-:W-:Y:S01]  /*09e0*/  IADD3 R33, R66, 0x420, RZ ;  /* 0x0000042042217810 */ /* 0x000fe20007ffe0ff */
[----:B------:R-:W-:-:S08]  /*09f0*/  IMAD.MOV.U32 R129, RZ, RZ, -0x800000 ;  /* 0xff800000ff817424 */ /* 0x000fd000078e00ff */
        /* <DEDUP_REMOVED lines=10> */
[----:B------:R-:W-:-:S02]  /*0aa0*/  ISETP.GE.AND P4, PT, R34, R99, PT ;  /* 0x000000632200720c */ /* 0x000fc40003f86270 */
[----:B---3--:R-:W-:Y:S02]  /*0ab0*/  @!P5 PRMT R129, RZ, 0x5410, R5 ;  /* 0x00005410ff81d816 */ /* 0x008fe40000000005 */
[----:B------:R-:W-:-:S09]  /*0ac0*/  ISETP.GE.AND P5, PT, R33, R99, PT ;  /* 0x000000632100720c */ /* 0x000fd20003fa6270 */
[----:B------:R-:W2:Y:S01]  /*0ad0*/  @!P4 LDG.E.U16 R0, [R2.64+0x800] ;  /* 0x000800040200c981 */ /* 0x000ea2000c1e1500 */
[----:B------:R-:W-:Y:S02]  /*0ae0*/  @!P6 PRMT R131, RZ, 0x5410, R6 ;  /* 0x00005410ff83e816 */ /* 0x000fe40000000006 */
[-C--:B------:R-:W-:Y:S01]  /*0af0*/  ISETP.GE.AND P6, PT, R32, R99.reuse, PT ;  /* 0x000000632000720c */ /* 0x080fe20003fc6270 */
[----:B------:R-:W3:Y:S01]  /*0b00*/  @!P5 LDG.E.U16 R5, [R2.64+0x840] ;  /* 0x000840040205d981 */ /* 0x000ee2000c1e1500 */
[----:B------:R-:W-:Y:S02]  /*0b10*/  @!P0 PRMT R97, RZ, 0x5410, R7 ;  /* 0x00005410ff618816 */ /* 0x000fe40000000007 */
        /* <DEDUP_REMOVED lines=92> */
[----:B------:R-:W-:Y:S01]  /*10e0*/  IADD3 R9, R66, 0x720, RZ ;  /* 0x0000072042097810 */ /* 0x000fe20007ffe0ff */
[----:B------:R-:W-:Y:S02]  /*10f0*/  IMAD.MOV.U32 R87, RZ, RZ, -0x800000 ;  /* 0xff800000ff577424 */ /* 0x000fe400078e00ff */
        /* <DEDUP_REMOVED lines=17> */
[----:B------:R-:W-:-:S04]  /*1210*/  FSETP.GT.FTZ.AND P2, PT, R155, R102, PT ;  /* 0x000000669b00720b */ /* 0x000fc80003f54000 */
[----:B------:R-:W-:-:S04]  /*1220*/  FSEL R4, R155, R102, P2 ;  /* 0x000000669b047208 */ /* 0x000fc80001000000 */
        /* <DEDUP_REMOVED lines=31> */
[----:B------:R-:W-:Y:S02]  /*1420*/  FSEL R4, R4, R145, P2 ;  /* 0x0000009104047208 */ /* 0x000fe40001000000 */
[----:B------:R-:W-:Y:S02]  /*1430*/  IADD3 R8, R66, 0x740, RZ ;  /* 0x0000074042087810 */ /* 0x000fe40007ffe0ff */
[----:B------:R-:W-:Y:S01]  /*1440*/  FSETP.GT.FTZ.AND P2, PT, R4, R125, PT ;  /* 0x0000007d0400720b */ /* 0x000fe20003f54000 */
[----:B------:R-:W-:-:S03]  /*1450*/  IMAD.MOV.U32 R89, RZ, RZ, -0x800000 ;  /* 0xff800000ff597424 */ /* 0x000fc600078e00ff */
[----:B------:R-:W-:Y:S02]  /*1460*/  FSEL R4, R4, R125, P2 ;  /* 0x0000007d04047208 */ /* 0x000fe40001000000 */
[----:B------:R-:W-:Y:S02]  /*1470*/  ISETP.GE.AND P2, PT, R8, R99, PT ;  /* 0x000000630800720c */ /* 0x000fe40003f46270 */
[----:B-----5:R-:W-:Y:S02]  /*1480*/  @!P3 PRMT R89, RZ, 0x5410, R65 ;  /* 0x00005410ff59b816 */ /* 0x020fe40000000041 */
[-C--:B------:R-:W-:Y:S02]  /*1490*/  FSETP.GT.FTZ.AND P3, PT, R4, R121.reuse, PT ;  /* 0x000000790400720b */ /* 0x080fe40003f74000 */
[----:B------:R-:W-:Y:S02]  /*14a0*/  IADD3 R7, R66, 0x760, RZ ;  /* 0x0000076042077810 */ /* 0x000fe40007ffe0ff */
[----:B------:R-:W-:Y:S01]  /*14b0*/  FSEL R4, R4, R121, P3 ;  /* 0x0000007904047208 */ /* 0x000fe20001800000 */
[----:B------:R-:W-:Y:S01]  /*14c0*/  IMAD.MOV.U32 R90, RZ, RZ, -0x800000 ;  /* 0xff800000ff5a7424 */ /* 0x000fe200078e00ff */
[----:B------:R-:W-:-:S02]  /*14d0*/  ISETP.GE.AND P3, PT, R7, R99, PT ;  /* 0x000000630700720c */ /* 0x000fc40003f66270 */
[----:B------:R-:W-:Y:S01]  /*14e0*/  IADD3 R6, R66, 0x780, RZ ;  /* 0x0000078042067810 */ /* 0x000fe20007ffe0ff */
[----:B------:R0:W4:Y:S01]  /*14f0*/  @!P2 LDG.E.U16 R110, [R2.64+0xe80] ;  /* 0x000e8004026ea981 */ /* 0x000122000c1e1500 */
[----:B------:R-:W-:Y:S02]  /*1500*/  IMAD.MOV.U32 R91, RZ, RZ, -0x800000 ;  /* 0xff800000ff5b7424 */ /* 0x000fe400078e00ff */
[----:B------:R-:W-:-:S07]  /*1510*/  IMAD.MOV.U32 R65, RZ, RZ, -0x800000 ;  /* 0xff800000ff417424 */ /* 0x000fce00078e00ff */
[----:B------:R0:W5:Y:S01]  /*1520*/  @!P3 LDG.E.U16 R98, [R2.64+0xec0] ;  /* 0x000ec0040262b981 */ /* 0x000162000c1e1500 */
[----:B--2---:R-:W-:Y:S02]  /*1530*/  @!P4 PRMT R90, RZ, 0x5410, R0 ;  /* 0x00005410ff5ac816 */ /* 0x004fe40000000000 */
[----:B------:R-:W-:-:S04]  /*1540*/  FSETP.GT.FTZ.AND P4, PT, R4, R135, PT ;  /* 0x000000870400720b */ /* 0x000fc80003f94000 */
[----:B------:R-:W-:Y:S02]  /*1550*/  FSEL R4, R4, R135, P4 ;  /* 0x0000008704047208 */ /* 0x000fe40002000000 */
[----:B------:R-:W-:Y:S02]  /*1560*/  ISETP.GE.AND P4, PT, R6, R99, PT ;  /* 0x000000630600720c */ /* 0x000fe40003f86270 */
[----:B---3--:R-:W-:Y:S02]  /*1570*/  @!P5 PRMT R91, RZ, 0x5410, R5 ;  /* 0x00005410ff5bd816 */ /* 0x008fe40000000005 */
[-C--:B------:R-:W-:Y:S02]  /*1580*/  FSETP.GT.FTZ.AND P5, PT, R4, R123.reuse, PT ;  /* 0x0000007b0400720b */ /* 0x080fe40003fb4000 */
[----:B------:R-:W-:Y:S02]  /*1590*/  IADD3 R5, R66, 0x7a0, RZ ;  /* 0x000007a042057810 */ /* 0x000fe40007ffe0ff */
[----:B------:R-:W-:-:S02]  /*15a0*/  FSEL R0, R4, R123, P5 ;  /* 0x0000007b04007208 */ /* 0x000fc40002800000 */
[----:B------:R-:W-:-:S03]  /*15b0*/  ISETP.GE.AND P5, PT, R5, R99, PT ;  /* 0x000000630500720c */ /* 0x000fc60003fa6270 */
[----:B------:R0:W2:Y:S01]  /*15c0*/  @!P4 LDG.E.U16 R100, [R2.64+0xf00] ;  /* 0x000f00040264c981 */ /* 0x0000a2000c1e1500 */
[----:B------:R-:W-:Y:S02]  /*15d0*/  IADD3 R4, R66, 0x7c0, RZ ;  /* 0x000007c042047810 */ /* 0x000fe40007ffe0ff */
[----:B------:R-:W-:Y:S01]  /*15e0*/  @!P6 PRMT R65, RZ, 0x5410, R92 ;  /* 0x00005410ff41e816 */ /* 0x000fe2000000005c */
[----:B------:R-:W-:Y:S01]  /*15f0*/  IMAD.MOV.U32 R92, RZ, RZ, -0x800000 ;  /* 0xff800000ff5c7424 */ /* 0x000fe200078e00ff */
[----:B------:R-:W-:-:S04]  /*1600*/  FSETP.GT.FTZ.AND P6, PT, R0, R133, PT ;  /* 0x000000850000720b */ /* 0x000fc80003fd4000 */
[----:B------:R-:W-:Y:S01]  /*1610*/  FSEL R106, R0, R133, P6 ;  /* 0x00000085006a7208 */ /* 0x000fe20003000000 */
[----:B------:R0:W3:Y:S01]  /*1620*/  @!P5 LDG.E.U16 R101, [R2.64+0xf40] ;  /* 0x000f40040265d981 */ /* 0x0000e2000c1e1500 */
[----:B------:R-:W-:Y:S02]  /*1630*/  @!P0 PRMT R92, RZ, 0x5410, R93 ;  /* 0x00005410ff5c8816 */ /* 0x000fe4000000005d */
[----:B------:R-:W-:Y:S02]  /*1640*/  ISETP.GE.AND P0, PT, R4, R99, PT ;  /* 0x000000630400720c */ /* 0x000fe40003f06270 */
[----:B------:R-:W-:Y:S01]  /*1650*/  IADD3 R0, R66, 0x7e0, RZ ;  /* 0x000007e042007810 */ /* 0x000fe20007ffe0ff */
[----:B------:R-:W-:Y:S01]  /*1660*/  IMAD.MOV.U32 R93, RZ, RZ, -0x800000 ;  /* 0xff800000ff5d7424 */ /* 0x000fe200078e00ff */
[----:B------:R-:W-:Y:S02]  /*1670*/  FSETP.GT.FTZ.AND P6, PT, R106, R137, PT ;  /* 0x000000896a00720b */ /* 0x000fe40003fd4000 */
[----:B------:R-:W-:-:S02]  /*1680*/  @!P1 PRMT R93, RZ, 0x5410, R104 ;  /* 0x00005410ff5d9816 */ /* 0x000fc40000000068 */
[----:B------:R-:W-:Y:S02]  /*1690*/  ISETP.GE.AND P1, PT, R0, R99, PT ;  /* 0x000000630000720c */ /* 0x000fe40003f26270 */
[----:B------:R-:W-:-:S03]  /*16a0*/  FSEL R106, R106, R137, P6 ;  /* 0x000000896a6a7208 */ /* 0x000fc60003000000 */
[----:B------:R0:W3:Y:S01]  /*16b0*/  @!P0 LDG.E.U16 R104, [R2.64+0xf80] ;  /* 0x000f800402688981 */ /* 0x0000e2000c1e1500 */
[----:B------:R-:W-:-:S04]  /*16c0*/  FSETP.GT.FTZ.AND P6, PT, R106, R139, PT ;  /* 0x0000008b6a00720b */ /* 0x000fc80003fd4000 */
[----:B------:R-:W-:-:S03]  /*16d0*/  FSEL R108, R106, R139, P6 ;  /* 0x0000008b6a6c7208 */ /* 0x000fc60003000000 */
[----:B------:R0:W3:Y:S01]  /*16e0*/  @!P1 LDG.E.U16 R106, [R2.64+0xfc0] ;  /* 0x000fc004026a9981 */ /* 0x0000e2000c1e1500 */
        /* <DEDUP_REMOVED lines=11> */
[----:B0-----:R-:W-:-:S04]  /*17a0*/  FSEL R3, R108, R95, P6 ;  /* 0x0000005f6c037208 */ /* 0x001fc80003000000 */
        /* <DEDUP_REMOVED lines=51> */
[----:B------:R-:W-:Y:S01]  /*1ae0*/  FSEL R108, R3, R92, P6 ;  /* 0x0000005c036c7208 */ /* 0x000fe20003000000 */
[----:B------:R-:W-:-:S03]  /*1af0*/  IMAD.MOV.U32 R2, RZ, RZ, -0x800000 ;  /* 0xff800000ff027424 */ /* 0x000fc600078e00ff */
[CC--:B------:R-:W-:Y:S02]  /*1b00*/  FSETP.GT.FTZ.AND P6, PT, R108.reuse, R93.reuse, PT ;  /* 0x0000005d6c00720b */ /* 0x0c0fe40003fd4000 */
[----:B----4-:R-:W-:Y:S02]  /*1b10*/  @!P2 PRMT R2, RZ, 0x5410, R110 ;  /* 0x00005410ff02a816 */ /* 0x010fe4000000006e */
[----:B------:R-:W-:Y:S01]  /*1b20*/  FSEL R99, R108, R93, P6 ;  /* 0x0000005d6c637208 */ /* 0x000fe20003000000 */
[----:B------:R-:W-:-:S03]  /*1b30*/  IMAD.MOV.U32 R3, RZ, RZ, -0x800000 ;  /* 0xff800000ff037424 */ /* 0x000fc600078e00ff */
[CC--:B------:R-:W-:Y:S02]  /*1b40*/  FSETP.GT.FTZ.AND P2, PT, R99.reuse, R2.reuse, PT ;  /* 0x000000026300720b */ /* 0x0c0fe40003f54000 */
[----:B-----5:R-:W-:Y:S02]  /*1b50*/  @!P3 PRMT R3, RZ, 0x5410, R98 ;  /* 0x00005410ff03b816 */ /* 0x020fe40000000062 */
[----:B------:R-:W-:Y:S01]  /*1b60*/  FSEL R108, R99, R2, P2 ;  /* 0x00000002636c7208 */ /* 0x000fe20001000000 */
[----:B------:R-:W-:-:S03]  /*1b70*/  IMAD.MOV.U32 R98, RZ, RZ, -0x800000 ;  /* 0xff800000ff627424 */ /* 0x000fc600078e00ff */
[CC--:B------:R-:W-:Y:S02]  /*1b80*/  FSETP.GT.FTZ.AND P2, PT, R108.reuse, R3.reuse, PT ;  /* 0x000000036c00720b */ /* 0x0c0fe40003f54000 */
[----:B--2---:R-:W-:Y:S02]  /*1b90*/  @!P4 PRMT R98, RZ, 0x5410, R100 ;  /* 0x00005410ff62c816 */ /* 0x004fe40000000064 */
[----:B------:R-:W-:Y:S01]  /*1ba0*/  FSEL R157, R108, R3, P2 ;  /* 0x000000036c9d7208 */ /* 0x000fe20001000000 */
[----:B------:R-:W-:-:S03]  /*1bb0*/  IMAD.MOV.U32 R99, RZ, RZ, -0x800000 ;  /* 0xff800000ff637424 */ /* 0x000fc600078e00ff */
[CC--:B------:R-:W-:Y:S02]  /*1bc0*/  FSETP.GT.FTZ.AND P2, PT, R157.reuse, R98.reuse, PT ;  /* 0x000000629d00720b */ /* 0x0c0fe40003f54000 */
[----:B---3--:R-:W-:Y:S02]  /*1bd0*/  @!P5 PRMT R99, RZ, 0x5410, R101 ;  /* 0x00005410ff63d816 */ /* 0x008fe40000000065 */
[----:B------:R-:W-:Y:S01]  /*1be0*/  FSEL R108, R157, R98, P2 ;  /* 0x000000629d6c7208 */ /* 0x000fe20001000000 */
[----:B------:R-:W-:-:S03]  /*1bf0*/  IMAD.MOV.U32 R100, RZ, RZ, -0x800000 ;  /* 0xff800000ff647424 */ /* 0x000fc600078e00ff */
[CC--:B------:R-:W-:Y:S02]  /*1c00*/  FSETP.GT.FTZ.AND P2, PT, R108.reuse, R99.reuse, PT ;  /* 0x000000636c00720b */ /* 0x0c0fe40003f54000 */
[----:B------:R-:W-:Y:S02]  /*1c10*/  @!P0 PRMT R100, RZ, 0x5410, R104 ;  /* 0x00005410ff648816 */ /* 0x000fe40000000068 */
[----:B------:R-:W-:Y:S01]  /*1c20*/  FSEL R157, R108, R99, P2 ;  /* 0x000000636c9d7208 */ /* 0x000fe20001000000 */
[----:B------:R-:W-:-:S03]  /*1c30*/  IMAD.MOV.U32 R101, RZ, RZ, -0x800000 ;  /* 0xff800000ff657424 */ /* 0x000fc600078e00ff */
[CC--:B------:R-:W-:Y:S02]  /*1c40*/  FSETP.GT.FTZ.AND P0, PT, R157.reuse, R100.reuse, PT ;  /* 0x000000649d00720b */ /* 0x0c0fe40003f14000 */
[----:B------:R-:W-:Y:S02]  /*1c50*/  @!P1 PRMT R101, RZ, 0x5410, R106 ;  /* 0x00005410ff659816 */ /* 0x000fe4000000006a */
[----:B------:R-:W-:-:S04]  /*1c60*/  FSEL R104, R157, R100, P0 ;  /* 0x000000649d687208 */ /* 0x000fc80000000000 */
[----:B------:R-:W-:-:S04]  /*1c70*/  FSETP.GT.FTZ.AND P0, PT, R104, R101, PT ;  /* 0x000000656800720b */ /* 0x000fc80003f14000 */
[----:B------:R-:W-:-:S05]  /*1c80*/  FSEL R104, R104, R101, P0 ;  /* 0x0000006568687208 */ /* 0x000fca0000000000 */
        /* <DEDUP_REMOVED lines=15> */
[C---:B------:R-:W-:Y:S02]  /*1d80*/  FADD.FTZ R155, -R104.reuse, R155 ;  /* 0x0000009b689b7221 */ /* 0x040fe40000010100 */
[C---:B------:R-:W-:Y:S02]  /*1d90*/  FADD.FTZ R106, -R104.reuse, R102 ;  /* 0x00000066686a7221 */ /* 0x040fe40000010100 */
[----:B------:R-:W-:Y:S02]  /*1da0*/  FADD.FTZ R131, -R104, R131 ;  /* 0x0000008368837221 */ /* 0x000fe40000010100 */
[----:B------:R-:W-:Y:S02]  /*1db0*/  FMUL.FTZ R155, R155, 1.4426950216293334961 ;  /* 0x3fb8aa3b9b9b7820 */ /* 0x000fe40000410000 */
[----:B------:R-:W-:Y:S02]  /*1dc0*/  FMUL.FTZ R110, R106, 1.4426950216293334961 ;  /* 0x3fb8aa3b6a6e7820 */ /* 0x000fe40000410000 */
[----:B------:R-:W-:-:S02]  /*1dd0*/  FADD.FTZ R106, -R104, R103 ;  /* 0x00000067686a7221 */ /* 0x000fc40000010100 */
[C---:B------:R-:W-:Y:S01]  /*1de0*/  FADD.FTZ R125, -R104.reuse, R125 ;  /* 0x0000007d687d7221 */ /* 0x040fe20000010100 */
[----:B------:R-:W0:Y:S01]  /*1df0*/  MUFU.EX2 R102, R155 ;  /* 0x0000009b00667308 */ /* 0x000e220000000800 */
[----:B------:R-:W-:Y:S02]  /*1e00*/  FMUL.FTZ R131, R131, 1.4426950216293334961 ;  /* 0x3fb8aa3b83837820 */ /* 0x000fe40000410000 */
[----:B------:R-:W-:Y:S02]  /*1e10*/  FADD.FTZ R133, -R104, R133 ;  /* 0x0000008568857221 */ /* 0x000fe40000010100 */
[----:B------:R-:W-:Y:S02]  /*1e20*/  FMUL.FTZ R112, R106, 1.4426950216293334961 ;  /* 0x3fb8aa3b6a707820 */ /* 0x000fe40000410000 */
[----:B------:R-:W-:Y:S02]  /*1e30*/  FADD.FTZ R106, -R104, R105 ;  /* 0x00000069686a7221 */ /* 0x000fe40000010100 */
[----:B------:R-:W-:-:S02]  /*1e40*/  FMUL.FTZ R125, R125, 1.4426950216293334961 ;  /* 0x3fb8aa3b7d7d7820 */ /* 0x000fc40000410000 */
[----:B------:R-:W-:Y:S01]  /*1e50*/  FADD.FTZ R132, -R104, R97 ;  /* 0x0000006168847221 */ /* 0x000fe20000010100 */
[----:B------:R-:W1:Y:S01]  /*1e60*/  MUFU.EX2 R103, R110 ;  /* 0x0000006e00677308 */ /* 0x000e620000000800 */
[----:B------:R-:W-:Y:S02]  /*1e70*/  FMUL.FTZ R133, R133, 1.4426950216293334961 ;  /* 0x3fb8aa3b85857820 */ /* 0x000fe40000410000 */
[----:B------:R-:W-:Y:S02]  /*1e80*/  FMUL.FTZ R106, R106, 1.4426950216293334961 ;  /* 0x3fb8aa3b6a6a7820 */ /* 0x000fe40000410000 */
[----:B------:R-:W-:-:S03]  /*1e90*/  FADD.FTZ R122, -R104, R121 ;  /* 0x00000079687a7221 */ /* 0x000fc60000010100 */
[----:B------:R2:W-:Y:S01]  /*1ea0*/  MUFU.EX2 R97, R131 ;  /* 0x0000008300617308 */ /* 0x0005e20000000800 */
[C---:B------:R-:W-:Y:S02]  /*1eb0*/  FADD.FTZ R151, -R104.reuse, R151 ;  /* 0x0000009768977221 */ /* 0x040fe40000010100 */
[C---:B------:R-:W-:Y:S02]  /*1ec0*/  FADD.FTZ R137, -R104.reuse, R137 ;  /* 0x0000008968897221 */ /* 0x040fe40000010100 */
[----:B--2---:R-:W-:-:S03]  /*1ed0*/  FADD.FTZ R131, -R104, R69 ;  /* 0x0000004568837221 */ /* 0x004fc60000010100 */
[----:B------:R-:W-:Y:S01]  /*1ee0*/  MUFU.EX2 R121, R125 ;  /* 0x0000007d00797308 */ /* 0x000fe20000000800 */
[C---:B------:R-:W-:Y:S02]  /*1ef0*/  FADD.FTZ R108, -R104.reuse, R107 ;  /* 0x0000006b686c7221 */ /* 0x040fe40000010100 */
[----:B------:R-:W-:Y:S02]  /*1f00*/  FMUL.FTZ R136, R131, 1.4426950216293334961 ;  /* 0x3fb8aa3b83887820 */ /* 0x000fe40000410000 */
[----:B------:R-:W-:-:S03]  /*1f10*/  FADD.FTZ R131, -R104, R70 ;  /* 0x0000004668837221 */ /* 0x000fc60000010100 */
[----:B------:R-:W2:Y:S01]  /*1f20*/  MUFU.EX2 R105, R112 ;  /* 0x0000007000697308 */ /* 0x000ea20000000800 */
[----:B------:R-:W-:Y:S02]  /*1f30*/  FMUL.FTZ R132, R132, 1.4426950216293334961 ;  /* 0x3fb8aa3b84847820 */ /* 0x000fe40000410000 */
[----:B------:R-:W-:-:S05]  /*1f40*/  FMUL.FTZ R151, R151, 1.4426950216293334961 ;  /* 0x3fb8aa3b97977820 */ /* 0x000fca0000410000 */
[----:B------:R3:W-:Y:S01]  /*1f50*/  MUFU.EX2 R125, R133 ;  /* 0x00000085007d7308 */ /* 0x0007e20000000800 */
[C---:B------:R-:W-:Y:S02]  /*1f60*/  FADD.FTZ R135, -R104.reuse, R135 ;  /* 0x0000008768877221 */ /* 0x040fe40000010100 */
[----:B------:R-:W-:Y:S02]  /*1f70*/  FMUL.FTZ R126, R137, 1.4426950216293334961 ;  /* 0x3fb8aa3b897e7820 */ /* 0x000fe40000410000 */
[----:B------:R-:W-:Y:S02]  /*1f80*/  FMUL.FTZ R137, R131, 1.4426950216293334961 ;  /* 0x3fb8aa3b83897820 */ /* 0x000fe40000410000 */
[----:B---3--:R-:W-:Y:S01]  /*1f90*/  FADD.FTZ R133, -R104, R96 ;  /* 0x0000006068857221 */ /* 0x008fe20000010100 */
[----:B------:R-:W3:Y:S01]  /*1fa0*/  MUFU.EX2 R106, R106 ;  /* 0x0000006a006a7308 */ /* 0x000ee20000000800 */
[----:B------:R-:W-:Y:S02]  /*1fb0*/  FMUL.FTZ R108, R108, 1.4426950216293334961 ;  /* 0x3fb8aa3b6c6c7820 */ /* 0x000fe40000410000 */
[----:B------:R-:W-:-:S02]  /*1fc0*/  FMUL.FTZ R133, R133, 1.4426950216293334961 ;  /* 0x3fb8aa3b85857820 */ /* 0x000fc40000410000 */
[C---:B------:R-:W-:Y:S02]  /*1fd0*/  FADD.FTZ R134, -R104.reuse, R95 ;  /* 0x0000005f68867221 */ /* 0x040fe40000010100 */
[C---:B------:R-:W-:Y:S01]  /*1fe0*/  FADD.FTZ R131, -R104.reuse, R71 ;  /* 0x0000004768837221 */ /* 0x040fe20000010100 */
[----:B------:R0:W-:Y:S01]  /*1ff0*/  MUFU.EX2 R96, R132 ;  /* 0x0000008400607308 */ /* 0x0001e20000000800 */
[C---:B------:R-:W-:Y:S02]  /*2000*/  FADD.FTZ R153, -R104.reuse, R153 ;  /* 0x0000009968997221 */ /* 0x040fe40000010100 */
[----:B------:R-:W-:Y:S02]  /*2010*/  FMUL.FTZ R135, R135, 1.4426950216293334961 ;  /* 0x3fb8aa3b87877820 */ /* 0x000fe40000410000 */
[----:B------:R-:W-:-:S03]  /*2020*/  FADD.FTZ R110, -R104, R109 ;  /* 0x0000006d686e7221 */ /* 0x000fc60000010100 */
[----:B------:R-:W4:Y:S01]  /*2030*/  MUFU.EX2 R107, R151 ;  /* 0x00000097006b7308 */ /* 0x000f220000000800 */
[----:B0-----:R-:W-:Y:S02]  /*2040*/  FADD.FTZ R132, RZ, R102 ;  /* 0x00000066ff847221 */ /* 0x001fe40000010000 */
[----:B------:R-:W-:Y:S02]  /*2050*/  FMUL.FTZ R134, R134, 1.4426950216293334961 ;  /* 0x3fb8aa3b86867820 */ /* 0x000fe40000410000 */
[----:B------:R-:W-:-:S03]  /*2060*/  FADD.FTZ R124, -R104, R123 ;  /* 0x0000007b687c7221 */ /* 0x000fc60000010100 */
[----:B------:R0:W-:Y:S01]  /*2070*/  MUFU.EX2 R95, R133 ;  /* 0x00000085005f7308 */ /* 0x0001e20000000800 */
[----:B------:R-:W-:Y:S02]  /*2080*/  FMUL.FTZ R153, R153, 1.4426950216293334961 ;  /* 0x3fb8aa3b99997820 */ /* 0x000fe40000410000 */
[----:B-1----:R-:W-:Y:S02]  /*2090*/  FADD.FTZ R132, R132, R103 ;  /* 0x0000006784847221 */ /* 0x002fe40000010000 */
[----:B------:R-:W-:Y:S02]  /*20a0*/  FMUL.FTZ R110, R110, 1.4426950216293334961 ;  /* 0x3fb8aa3b6e6e7820 */ /* 0x000fe40000410000 */
[----:B0-----:R-:W-:Y:S01]  /*20b0*/  FMUL.FTZ R133, R131, 1.4426950216293334961 ;  /* 0x3fb8aa3b83857820 */ /* 0x001fe20000410000 */
[----:B------:R-:W0:Y:S01]  /*20c0*/  MUFU.EX2 R108, R108 ;  /* 0x0000006c006c7308 */ /* 0x000e220000000800 */
[C---:B------:R-:W-:Y:S02]  /*20d0*/  FADD.FTZ R131, -R104.reuse, R72 ;  /* 0x0000004868837221 */ /* 0x040fe40000010100 */
[----:B------:R-:W-:-:S05]  /*20e0*/  FADD.FTZ R147, -R104, R147 ;  /* 0x0000009368937221 */ /* 0x000fca0000010100 */
[----:B------:R1:W-:Y:S01]  /*20f0*/  MUFU.EX2 R123, R135 ;  /* 0x00000087007b7308 */ /* 0x0003e20000000800 */
[C---:B------:R-:W-:Y:S02]  /*2100*/  FADD.FTZ R112, -R104.reuse, R111 ;  /* 0x0000006f68707221 */ /* 0x040fe40000010100 */
[----:B-1----:R-:W-:-:S05]  /*2110*/  FADD.FTZ R135, -R104, R94 ;  /* 0x0000005e68877221 */ /* 0x002fca0000010100 */
[----:B------:R1:W-:Y:S01]  /*2120*/  MUFU.EX2 R94, R134 ;  /* 0x00000086005e7308 */ /* 0x0003e20000000800 */
[----:B------:R-:W-:-:S07]  /*2130*/  FMUL.FTZ R147, R147, 1.4426950216293334961 ;  /* 0x3fb8aa3b93937820 */ /* 0x000fce0000410000 */
[----:B------:R-:W5:Y:S01]  /*2140*/  MUFU.EX2 R109, R153 ;  /* 0x00000099006d7308 */ /* 0x000f620000000800 */
[----:B-1----:R-:W-:Y:S02]  /*2150*/  FMUL.FTZ R134, R131, 1.4426950216293334961 ;  /* 0x3fb8aa3b83867820 */ /* 0x002fe40000410000 */
[----:B--2---:R-:W-:Y:S02]  /*2160*/  FADD.FTZ R131, R132, R105 ;  /* 0x0000006984837221 */ /* 0x004fe40000010000 */
[----:B------:R-:W-:Y:S02]  /*2170*/  FMUL.FTZ R112, R112, 1.4426950216293334961 ;  /* 0x3fb8aa3b70707820 */ /* 0x000fe40000410000 */
[----:B---3--:R-:W-:Y:S01]  /*2180*/  FADD.FTZ R132, R131, R106 ;  /* 0x0000006a83847221 */ /* 0x008fe20000010000 */
[----:B------:R-:W1:Y:S01]  /*2190*/  MUFU.EX2 R110, R110 ;  /* 0x0000006e006e7308 */ /* 0x000e620000000800 */
[----:B------:R-:W-:Y:S02]  /*21a0*/  FADD.FTZ R149, -R104, R149 ;  /* 0x0000009568957221 */ /* 0x000fe40000010100 */
[----:B----4-:R-:W-:-:S02]  /*21b0*/  FADD.FTZ R131, R132, R107 ;  /* 0x0000006b84837221 */ /* 0x010fc40000010000 */
[----:B------:R-:W-:-:S03]  /*21c0*/  FADD.FTZ R114, -R104, R113 ;  /* 0x0000007168727221 */ /* 0x000fc60000010100 */
[----:B------:R-:W2:Y:S01]  /*21d0*/  MUFU.EX2 R111, R147 ;  /* 0x00000093006f7308 */ /* 0x000ea20000000800 */
[----:B------:R-:W-:Y:S02]  /*21e0*/  FMUL.FTZ R149, R149, 1.4426950216293334961 ;  /* 0x3fb8aa3b95957820 */ /* 0x000fe40000410000 */
[----:B0-----:R-:W-:Y:S02]  /*21f0*/  FADD.FTZ R132, R131, R108 ;  /* 0x0000006c83847221 */ /* 0x001fe40000010000 */
[----:B------:R-:W-:-:S03]  /*2200*/  FMUL.FTZ R114, R114, 1.4426950216293334961 ;  /* 0x3fb8aa3b72727820 */ /* 0x000fc60000410000 */
[----:B------:R-:W0:Y:S01]  /*2210*/  MUFU.EX2 R112, R112 ;  /* 0x0000007000707308 */ /* 0x000e220000000800 */
[----:B------:R-:W-:Y:S02]  /*2220*/  FADD.FTZ R115, -R104, R115 ;  /* 0x0000007368737221 */ /* 0x000fe40000010100 */
[----:B-----5:R-:W-:Y:S02]  /*2230*/  FADD.FTZ R131, R132, R109 ;  /* 0x0000006d84837221 */ /* 0x020fe40000010000 */
[----:B------:R-:W-:-:S03]  /*2240*/  FMUL.FTZ R115, R115, 1.4426950216293334961 ;  /* 0x3fb8aa3b73737820 */ /* 0x000fc60000410000 */
[----:B------:R-:W3:Y:S01]  /*2250*/  MUFU.EX2 R113, R149 ;  /* 0x0000009500717308 */ /* 0x000ee20000000800 */
[----:B------:R-:W-:Y:S02]  /*2260*/  FADD.FTZ R141, -R104, R141 ;  /* 0x0000008d688d7221 */ /* 0x000fe40000010100 */
[----:B-1----:R-:W-:Y:S02]  /*2270*/  FADD.FTZ R132, R131, R110 ;  /* 0x0000006e83847221 */ /* 0x002fe40000010000 */
[----:B------:R-:W-:-:S03]  /*2280*/  FMUL.FTZ R116, R141, 1.4426950216293334961 ;  /* 0x3fb8aa3b8d747820 */ /* 0x000fc60000410000 */
[----:B------:R-:W1:Y:S01]  /*2290*/  MUFU.EX2 R114, R114 ;  /* 0x0000007200727308 */ /* 0x000e620000000800 */
[----:B------:R-:W-:Y:S02]  /*22a0*/  FADD.FTZ R143, -R104, R143 ;  /* 0x0000008f688f7221 */ /* 0x000fe40000010100 */
[----:B--2---:R-:W-:Y:S02]  /*22b0*/  FADD.FTZ R131, R132, R111 ;  /* 0x0000006f84837221 */ /* 0x004fe40000010000 */
[----:B------:R-:W-:-:S03]  /*22c0*/  FADD.FTZ R118, -R104, R117 ;  /* 0x0000007568767221 */ /* 0x000fc60000010100 */
[----:B------:R-:W2:Y:S01]  /*22d0*/  MUFU.EX2 R115, R115 ;  /* 0x0000007300737308 */ /* 0x000ea20000000800 */
[----:B------:R-:W-:Y:S02]  /*22e0*/  FMUL.FTZ R143, R143, 1.4426950216293334961 ;  /* 0x3fb8aa3b8f8f7820 */ /* 0x000fe40000410000 */
[----:B0-----:R-:W-:Y:S02]  /*22f0*/  FADD.FTZ R132, R131, R112 ;  /* 0x0000007083847221 */ /* 0x001fe40000010000 */
[----:B------:R-:W-:-:S03]  /*2300*/  FMUL.FTZ R118, R118, 1.4426950216293334961 ;  /* 0x3fb8aa3b76767820 */ /* 0x000fc60000410000 */
[----:B------:R-:W0:Y:S01]  /*2310*/  MUFU.EX2 R116, R116 ;  /* 0x0000007400747308 */ /* 0x000e220000000800 */
[----:B------:R-:W-:Y:S02]  /*2320*/  FADD.FTZ R119, -R104, R119 ;  /* 0x0000007768777221 */ /* 0x000fe40000010100 */
[----:B---3--:R-:W-:Y:S02]  /*2330*/  FADD.FTZ R131, R132, R113 ;  /* 0x0000007184837221 */ /* 0x008fe40000010000 */
[----:B------:R-:W-:-:S03]  /*2340*/  FMUL.FTZ R119, R119, 1.4426950216293334961 ;  /* 0x3fb8aa3b77777820 */ /* 0x000fc60000410000 */
[----:B------:R-:W3:Y:S01]  /*2350*/  MUFU.EX2 R117, R143 ;  /* 0x0000008f00757308 */ /* 0x000ee20000000800 */
[----:B------:R-:W-:Y:S02]  /*2360*/  FADD.FTZ R145, -R104, R145 ;  /* 0x0000009168917221 */ /* 0x000fe40000010100 */
[----:B-1----:R-:W-:Y:S02]  /*2370*/  FADD.FTZ R132, R131, R114 ;  /* 0x0000007283847221 */ /* 0x002fe40000010000 */
[----:B------:R-:W-:-:S03]  /*2380*/  FMUL.FTZ R120, R145, 1.4426950216293334961 ;  /* 0x3fb8aa3b91787820 */ /* 0x000fc60000410000 */
[----:B------:R-:W1:Y:S01]  /*2390*/  MUFU.EX2 R118, R118 ;  /* 0x0000007600767308 */ /* 0x000e620000000800 */
[----:B--2---:R-:W-:-:S07]  /*23a0*/  FADD.FTZ R131, R132, R115 ;  /* 0x0000007384837221 */ /* 0x004fce0000010000 */
[----:B------:R-:W2:Y:S01]  /*23b0*/  MUFU.EX2 R119, R119 ;  /* 0x0000007700777308 */ /* 0x000ea20000000800 */
[----:B0-----:R-:W-:Y:S02]  /*23c0*/  FADD.FTZ R132, R131, R116 ;  /* 0x0000007483847221 */ /* 0x001fe40000010000 */
[----:B------:R-:W-:-:S05]  /*23d0*/  FMUL.FTZ R122, R122, 1.4426950216293334961 ;  /* 0x3fb8aa3b7a7a7820 */ /* 0x000fca0000410000 */
[----:B------:R-:W0:Y:S01]  /*23e0*/  MUFU.EX2 R120, R120 ;  /* 0x0000007800787308 */ /* 0x000e220000000800 */
[----:B---3--:R-:W-:Y:S02]  /*23f0*/  FADD.FTZ R131, R132, R117 ;  /* 0x0000007584837221 */ /* 0x008fe40000010000 */
[----:B------:R-:W-:Y:S02]  /*2400*/  FMUL.FTZ R124, R124, 1.4426950216293334961 ;  /* 0x3fb8aa3b7c7c7820 */ /* 0x000fe40000410000 */
[----:B-1----:R-:W-:-:S03]  /*2410*/  FADD.FTZ R132, R131, R118 ;  /* 0x0000007683847221 */ /* 0x002fc60000010000 */
[----:B------:R-:W1:Y:S01]  /*2420*/  MUFU.EX2 R122, R122 ;  /* 0x0000007a007a7308 */ /* 0x000e620000000800 */
[----:B--2---:R-:W-:Y:S02]  /*2430*/  FADD.FTZ R131, R132, R119 ;  /* 0x0000007784837221 */ /* 0x004fe40000010000 */
[----:B------:R-:W-:-:S05]  /*2440*/  FADD.FTZ R139, -R104, R139 ;  /* 0x0000008b688b7221 */ /* 0x000fca0000010100 */
[----:B------:R-:W2:Y:S01]  /*2450*/  MUFU.EX2 R124, R124 ;  /* 0x0000007c007c7308 */ /* 0x000ea20000000800 */
[----:B0-----:R-:W-:Y:S02]  /*2460*/  FADD.FTZ R132, R131, R120 ;  /* 0x0000007883847221 */ /* 0x001fe40000010000 */
[----:B------:R-:W-:Y:S02]  /*2470*/  FADD.FTZ R128, -R104, R127 ;  /* 0x0000007f68807221 */ /* 0x000fe40000010100 */
[----:B------:R-:W-:Y:S02]  /*2480*/  FADD.FTZ R131, R132, R121 ;  /* 0x0000007984837221 */ /* 0x000fe40000010000 */
[----:B------:R-:W-:Y:S01]  /*2490*/  FMUL.FTZ R139, R139, 1.4426950216293334961 ;  /* 0x3fb8aa3b8b8b7820 */ /* 0x000fe20000410000 */
[----:B------:R-:W0:Y:S01]  /*24a0*/  MUFU.EX2 R126, R126 ;  /* 0x0000007e007e7308 */ /* 0x000e220000000800 */
[----:B-1----:R-:W-:Y:S02]  /*24b0*/  FADD.FTZ R132, R131, R122 ;  /* 0x0000007a83847221 */ /* 0x002fe40000010000 */
[----:B------:R-:W-:-:S02]  /*24c0*/  FMUL.FTZ R128, R128, 1.4426950216293334961 ;  /* 0x3fb8aa3b80807820 */ /* 0x000fc40000410000 */
[----:B------:R-:W-:Y:S02]  /*24d0*/  FADD.FTZ R129, -R104, R129 ;  /* 0x0000008168817221 */ /* 0x000fe40000010100 */
[----:B------:R-:W-:Y:S01]  /*24e0*/  FADD.FTZ R131, R132, R123 ;  /* 0x0000007b84837221 */ /* 0x000fe20000010000 */
[----:B------:R-:W1:Y:S01]  /*24f0*/  MUFU.EX2 R127, R139 ;  /* 0x0000008b007f7308 */ /* 0x000e620000000800 */
[----:B------:R-:W-:Y:S02]  /*2500*/  FMUL.FTZ R129, R129, 1.4426950216293334961 ;  /* 0x3fb8aa3b81817820 */ /* 0x000fe40000410000 */
[----:B--2---:R-:W-:-:S05]  /*2510*/  FADD.FTZ R132, R131, R124 ;  /* 0x0000007c83847221 */ /* 0x004fca0000010000 */
[----:B------:R-:W2:Y:S01]  /*2520*/  MUFU.EX2 R128, R128 ;  /* 0x0000008000807308 */ /* 0x000ea20000000800 */
[----:B------:R-:W-:-:S07]  /*2530*/  FADD.FTZ R131, R132, R125 ;  /* 0x0000007d84837221 */ /* 0x000fce0000010000 */
[----:B------:R-:W3:Y:S01]  /*2540*/  MUFU.EX2 R129, R129 ;  /* 0x0000008100817308 */ /* 0x000ee20000000800 */
[----:B0-----:R-:W-:-:S04]  /*2550*/  FADD.FTZ R132, R131, R126 ;  /* 0x0000007e83847221 */ /* 0x001fc80000010000 */
[----:B-1----:R-:W-:-:S04]  /*2560*/  FADD.FTZ R131, R132, R127 ;  /* 0x0000007f84837221 */ /* 0x002fc80000010000 */
[----:B--2---:R-:W-:Y:S02]  /*2570*/  FADD.FTZ R132, R131, R128 ;  /* 0x0000008083847221 */ /* 0x004fe40000010000 */
[----:B------:R-:W-:Y:S02]  /*2580*/  FMUL.FTZ R135, R135, 1.4426950216293334961 ;  /* 0x3fb8aa3b87877820 */ /* 0x000fe40000410000 */
[----:B---3--:R-:W-:Y:S02]  /*2590*/  FADD.FTZ R132, R132, R129 ;  /* 0x0000008184847221 */ /* 0x008fe40000010000 */
[----:B------:R0:W1:Y:S02]  /*25a0*/  MUFU.EX2 R69, R135 ;  /* 0x0000008700457308 */ /* 0x0000640000000800 */
[----:B------:R-:W-:-:S04]  /*25b0*/  FADD.FTZ R131, R132, R97 ;  /* 0x0000006184837221 */ /* 0x000fc80000010000 */
[----:B------:R-:W-:Y:S02]  /*25c0*/  FADD.FTZ R132, R131, R96 ;  /* 0x0000006083847221 */ /* 0x000fe40000010000 */
[----:B------:R2:W3:Y:S02]  /*25d0*/  MUFU.EX2 R70, R136 ;  /* 0x0000008800467308 */ /* 0x0004e40000000800 */
[----:B------:R-:W-:-:S06]  /*25e0*/  FADD.FTZ R131, R132, R95 ;  /* 0x0000005f84837221 */ /* 0x000fcc0000010000 */
[----:B------:R-:W4:Y:S01]  /*25f0*/  MUFU.EX2 R71, R137 ;  /* 0x0000008900477308 */ /* 0x000f220000000800 */
[----:B0-----:R-:W-:Y:S02]  /*2600*/  FADD.FTZ R135, -R104, R73 ;  /* 0x0000004968877221 */ /* 0x001fe40000010100 */
[----:B------:R-:W-:-:S05]  /*2610*/  FADD.FTZ R132, R131, R94 ;  /* 0x0000005e83847221 */ /* 0x000fca0000010000 */
[----:B------:R0:W5:Y:S01]  /*2620*/  MUFU.EX2 R72, R133 ;  /* 0x0000008500487308 */ /* 0x0001620000000800 */
[----:B------:R-:W-:Y:S02]  /*2630*/  FMUL.FTZ R135, R135, 1.4426950216293334961 ;  /* 0x3fb8aa3b87877820 */ /* 0x000fe40000410000 */
[----:B--2---:R-:W-:Y:S02]  /*2640*/  FADD.FTZ R136, -R104, R74 ;  /* 0x0000004a68887221 */ /* 0x004fe40000010100 */
[----:B-1----:R-:W-:-:S03]  /*2650*/  FADD.FTZ R131, R132, R69 ;  /* 0x0000004584837221 */ /* 0x002fc60000010000 */
[----:B------:R1:W2:Y:S01]  /*2660*/  MUFU.EX2 R73, R134 ;  /* 0x0000008600497308 */ /* 0x0002a20000000800 */
[----:B------:R-:W-:Y:S02]  /*2670*/  FMUL.FTZ R136, R136, 1.4426950216293334961 ;  /* 0x3fb8aa3b88887820 */ /* 0x000fe40000410000 */
[----:B0-----:R-:W-:Y:S02]  /*2680*/  FADD.FTZ R133, -R104, R75 ;  /* 0x0000004b68857221 */ /* 0x001fe40000010100 */
[----:B---3--:R-:W-:-:S03]  /*2690*/  FADD.FTZ R132, R131, R70 ;  /* 0x0000004683847221 */ /* 0x008fc60000010000 */
[----:B------:R0:W3:Y:S01]  /*26a0*/  MUFU.EX2 R74, R135 ;  /* 0x00000087004a7308 */ /* 0x0000e20000000800 */
[----:B------:R-:W-:Y:S02]  /*26b0*/  FMUL.FTZ R133, R133, 1.4426950216293334961 ;  /* 0x3fb8aa3b85857820 */ /* 0x000fe40000410000 */
[----:B-1----:R-:W-:Y:S02]  /*26c0*/  FADD.FTZ R134, -R104, R76 ;  /* 0x0000004c68867221 */ /* 0x002fe40000010100 */
[----:B----4-:R-:W-:-:S03]  /*26d0*/  FADD.FTZ R131, R132, R71 ;  /* 0x0000004784837221 */ /* 0x010fc60000010000 */
[----:B------:R1:W4:Y:S01]  /*26e0*/  MUFU.EX2 R75, R136 ;  /* 0x00000088004b7308 */ /* 0x0003220000000800 */
[----:B------:R-:W-:Y:S02]  /*26f0*/  FMUL.FTZ R134, R134, 1.4426950216293334961 ;  /* 0x3fb8aa3b86867820 */ /* 0x000fe40000410000 */
[----:B0-----:R-:W-:Y:S02]  /*2700*/  FADD.FTZ R135, -R104, R77 ;  /* 0x0000004d68877221 */ /* 0x001fe40000010100 */
[----:B-----5:R-:W-:-:S03]  /*2710*/  FADD.FTZ R132, R131, R72 ;  /* 0x0000004883847221 */ /* 0x020fc60000010000 */
[----:B------:R0:W5:Y:S01]  /*2720*/  MUFU.EX2 R76, R133 ;  /* 0x00000085004c7308 */ /* 0x0001620000000800 */
[----:B------:R-:W-:Y:S02]  /*2730*/  FMUL.FTZ R135, R135, 1.4426950216293334961 ;  /* 0x3fb8aa3b87877820 */ /* 0x000fe40000410000 */
[----:B-1----:R-:W-:Y:S02]  /*2740*/  FADD.FTZ R136, -R104, R78 ;  /* 0x0000004e68887221 */ /* 0x002fe40000010100 */
[----:B--2---:R-:W-:-:S03]  /*2750*/  FADD.FTZ R131, R132, R73 ;  /* 0x0000004984837221 */ /* 0x004fc60000010000 */
        /* <DEDUP_REMOVED lines=31> */
[----:B--2---:R-:W-:Y:S02]  /*2950*/  FADD.FTZ R131, R132, R81 ;  /* 0x0000005184837221 */ /* 0x004fe40000010000 */
[----:B0-----:R-:W-:Y:S01]  /*2960*/  FADD.FTZ R133, -R104, R87 ;  /* 0x0000005768857221 */ /* 0x001fe20000010100 */
[----:B------:R0:W1:Y:S01]  /*2970*/  MUFU.EX2 R85, R134 ;  /* 0x0000008600557308 */ /* 0x0000620000000800 */
[----:B------:R-:W-:Y:S02]  /*2980*/  FMUL.FTZ R136, R136, 1.4426950216293334961 ;  /* 0x3fb8aa3b88887820 */ /* 0x000fe40000410000 */
[----:B------:R-:W-:-:S02]  /*2990*/  FMUL.FTZ R133, R133, 1.4426950216293334961 ;  /* 0x3fb8aa3b85857820 */ /* 0x000fc40000410000 */
[----:B---3--:R-:W-:-:S03]  /*29a0*/  FADD.FTZ R132, R131, R82 ;  /* 0x0000005283847221 */ /* 0x008fc60000010000 */
[----:B------:R2:W3:Y:S01]  /*29b0*/  MUFU.EX2 R86, R135 ;  /* 0x0000008700567308 */ /* 0x0004e20000000800 */
[----:B0-----:R-:W-:Y:S02]  /*29c0*/  FADD.FTZ R134, -R104, R88 ;  /* 0x0000005868867221 */ /* 0x001fe40000010100 */
[----:B----4-:R-:W-:Y:S02]  /*29d0*/  FADD.FTZ R131, R132, R83 ;  /* 0x0000005384837221 */ /* 0x010fe40000010000 */
[----:B------:R-:W-:-:S03]  /*29e0*/  FMUL.FTZ R134, R134, 1.4426950216293334961 ;  /* 0x3fb8aa3b86867820 */ /* 0x000fc60000410000 */
[----:B------:R0:W-:Y:S01]  /*29f0*/  MUFU.EX2 R88, R133 ;  /* 0x0000008500587308 */ /* 0x0001e20000000800 */
[----:B--2---:R-:W-:Y:S02]  /*2a00*/  FADD.FTZ R135, -R104, R89 ;  /* 0x0000005968877221 */ /* 0x004fe40000010100 */
[----:B-----5:R-:W-:-:S05]  /*2a10*/  FADD.FTZ R132, R131, R84 ;  /* 0x0000005483847221 */ /* 0x020fca0000010000 */
[----:B------:R2:W4:Y:S01]  /*2a20*/  MUFU.EX2 R87, R136 ;  /* 0x0000008800577308 */ /* 0x0005220000000800 */
[----:B0-----:R-:W-:-:S04]  /*2a30*/  FADD.FTZ R133, -R104, R91 ;  /* 0x0000005b68857221 */ /* 0x001fc80000010100 */
[----:B------:R-:W-:-:S03]  /*2a40*/  FMUL.FTZ R133, R133, 1.4426950216293334961 ;  /* 0x3fb8aa3b85857820 */ /* 0x000fc60000410000 */
[----:B------:R0:W5:Y:S01]  /*2a50*/  MUFU.EX2 R89, R134 ;  /* 0x0000008600597308 */ /* 0x0001620000000800 */
[C---:B------:R-:W-:Y:S02]  /*2a60*/  FADD.FTZ R2, -R104.reuse, R2 ;  /* 0x0000000268027221 */ /* 0x040fe40000010100 */
[----:B------:R-:W-:Y:S02]  /*2a70*/  FMUL.FTZ R135, R135, 1.4426950216293334961 ;  /* 0x3fb8aa3b87877820 */ /* 0x000fe40000410000 */
[C---:B--2---:R-:W-:Y:S02]  /*2a80*/  FADD.FTZ R136, -R104.reuse, R90 ;  /* 0x0000005a68887221 */ /* 0x044fe40000010100 */
[----:B0-----:R-:W-:Y:S02]  /*2a90*/  FADD.FTZ R134, -R104, R65 ;  /* 0x0000004168867221 */ /* 0x001fe40000010100 */
[----:B------:R1:W-:Y:S01]  /*2aa0*/  MUFU.EX2 R65, R133 ;  /* 0x0000008500417308 */ /* 0x0003e20000000800 */
[----:B------:R-:W-:-:S02]  /*2ab0*/  FMUL.FTZ R136, R136, 1.4426950216293334961 ;  /* 0x3fb8aa3b88887820 */ /* 0x000fc40000410000 */
[----:B-1----:R-:W-:-:S05]  /*2ac0*/  FADD.FTZ R133, R132, R85 ;  /* 0x0000005584857221 */ /* 0x002fca0000010000 */
[----:B------:R0:W1:Y:S01]  /*2ad0*/  MUFU.EX2 R90, R135 ;  /* 0x00000087005a7308 */ /* 0x0000620000000800 */
[----:B------:R-:W-:Y:S02]  /*2ae0*/  FMUL.FTZ R132, R2, 1.4426950216293334961 ;  /* 0x3fb8aa3b02847820 */ /* 0x000fe40000410000 */
[----:B---3--:R-:W-:Y:S02]  /*2af0*/  FADD.FTZ R2, R133, R86 ;  /* 0x0000005685027221 */ /* 0x008fe40000010000 */
[----:B------:R-:W-:Y:S02]  /*2b00*/  FADD.FTZ R133, -R104, R3 ;  /* 0x0000000368857221 */ /* 0x000fe40000010100 */
[----:B----4-:R-:W-:Y:S01]  /*2b10*/  FADD.FTZ R3, R2, R87 ;  /* 0x0000005702037221 */ /* 0x010fe20000010000 */
[----:B------:R2:W3:Y:S01]  /*2b20*/  MUFU.EX2 R91, R136 ;  /* 0x00000088005b7308 */ /* 0x0004e20000000800 */
[----:B------:R-:W-:Y:S02]  /*2b30*/  FMUL.FTZ R134, R134, 1.4426950216293334961 ;  /* 0x3fb8aa3b86867820 */ /* 0x000fe40000410000 */
[----:B0-----:R-:W-:-:S02]  /*2b40*/  FADD.FTZ R135, -R104, R92 ;  /* 0x0000005c68877221 */ /* 0x001fc40000010100 */
[----:B------:R-:W-:Y:S02]  /*2b50*/  FADD.FTZ R2, R3, R88 ;  /* 0x0000005803027221 */ /* 0x000fe40000010000 */
[----:B------:R-:W-:Y:S01]  /*2b60*/  FMUL.FTZ R135, R135, 1.4426950216293334961 ;  /* 0x3fb8aa3b87877820 */ /* 0x000fe20000410000 */
[----:B------:R-:W0:Y:S01]  /*2b70*/  MUFU.EX2 R92, R134 ;  /* 0x00000086005c7308 */ /* 0x000e220000000800 */
[----:B--2---:R-:W-:Y:S02]  /*2b80*/  FADD.FTZ R136, -R104, R93 ;  /* 0x0000005d68887221 */ /* 0x004fe40000010100 */
[----:B-----5:R-:W-:Y:S02]  /*2b90*/  FADD.FTZ R3, R2, R89 ;  /* 0x0000005902037221 */ /* 0x020fe40000010000 */
[----:B------:R-:W-:Y:S02]  /*2ba0*/  FMUL.FTZ R136, R136, 1.4426950216293334961 ;  /* 0x3fb8aa3b88887820 */ /* 0x000fe40000410000 */
[----:B-1----:R-:W-:Y:S01]  /*2bb0*/  FADD.FTZ R2, R3, R90 ;  /* 0x0000005a03027221 */ /* 0x002fe20000010000 */
[----:B------:R1:W2:Y:S01]  /*2bc0*/  MUFU.EX2 R93, R135 ;  /* 0x00000087005d7308 */ /* 0x0002a20000000800 */
[----:B------:R-:W-:-:S02]  /*2bd0*/  FADD.FTZ R3, -R104, R99 ;  /* 0x0000006368037221 */ /* 0x000fc40000010100 */
[----:B---3--:R-:W-:-:S05]  /*2be0*/  FADD.FTZ R2, R2, R91 ;  /* 0x0000005b02027221 */ /* 0x008fca0000010000 */
[----:B------:R3:W4:Y:S01]  /*2bf0*/  MUFU.EX2 R131, R136 ;  /* 0x0000008800837308 */ /* 0x0007220000000800 */
[----:B-1----:R-:W-:Y:S02]  /*2c00*/  FMUL.FTZ R135, R3, 1.4426950216293334961 ;  /* 0x3fb8aa3b03877820 */ /* 0x002fe40000410000 */
[----:B------:R-:W-:Y:S02]  /*2c10*/  FMUL.FTZ R133, R133, 1.4426950216293334961 ;  /* 0x3fb8aa3b85857820 */ /* 0x000fe40000410000 */
[----:B------:R-:W-:Y:S02]  /*2c20*/  FADD.FTZ R134, -R104, R98 ;  /* 0x0000006268867221 */ /* 0x000fe40000010100 */
[----:B------:R-:W-:Y:S01]  /*2c30*/  FADD.FTZ R3, R2, R65 ;  /* 0x0000004102037221 */ /* 0x000fe20000010000 */
[----:B------:R-:W1:Y:S01]  /*2c40*/  MUFU.EX2 R132, R132 ;  /* 0x0000008400847308 */ /* 0x000e620000000800 */
[----:B------:R-:W-:Y:S02]  /*2c50*/  FMUL.FTZ R134, R134, 1.4426950216293334961 ;  /* 0x3fb8aa3b86867820 */ /* 0x000fe40000410000 */
[----:B0-----:R-:W-:-:S05]  /*2c60*/  FADD.FTZ R2, R3, R92 ;  /* 0x0000005c03027221 */ /* 0x001fca0000010000 */
[----:B------:R-:W0:Y:S01]  /*2c70*/  MUFU.EX2 R98, R133 ;  /* 0x0000008500627308 */ /* 0x000e220000000800 */
[----:B---3--:R-:W-:Y:S02]  /*2c80*/  FADD.FTZ R136, -R104, R100 ;  /* 0x0000006468887221 */ /* 0x008fe40000010100 */
[----:B--2---:R-:W-:Y:S02]  /*2c90*/  FADD.FTZ R2, R2, R93 ;  /* 0x0000005d02027221 */ /* 0x004fe40000010000 */
[----:B------:R-:W-:-:S03]  /*2ca0*/  FADD.FTZ R104, -R104, R101 ;  /* 0x0000006568687221 */ /* 0x000fc60000010100 */
[----:B------:R-:W2:Y:S01]  /*2cb0*/  MUFU.EX2 R99, R134 ;  /* 0x0000008600637308 */ /* 0x000ea20000000800 */
[----:B------:R-:W-:Y:S02]  /*2cc0*/  FMUL.FTZ R136, R136, 1.4426950216293334961 ;  /* 0x3fb8aa3b88887820 */ /* 0x000fe40000410000 */
[----:B----4-:R-:W-:Y:S02]  /*2cd0*/  FADD.FTZ R3, R2, R131 ;  /* 0x0000008302037221 */ /* 0x010fe40000010000 */
[----:B------:R-:W-:-:S03]  /*2ce0*/  FMUL.FTZ R104, R104, 1.4426950216293334961 ;  /* 0x3fb8aa3b68687820 */ /* 0x000fc60000410000 */
[----:B------:R-:W3:Y:S01]  /*2cf0*/  MUFU.EX2 R100, R135 ;  /* 0x0000008700647308 */ /* 0x000ee20000000800 */
[----:B-1----:R-:W-:-:S07]  /*2d00*/  FADD.FTZ R3, R3, R132 ;  /* 0x0000008403037221 */ /* 0x002fce0000010000 */
[----:B------:R-:W1:Y:S01]  /*2d10*/  MUFU.EX2 R101, R136 ;  /* 0x0000008800657308 */ /* 0x000e620000000800 */
[----:B0-----:R-:W-:-:S07]  /*2d20*/  FADD.FTZ R2, R3, R98 ;  /* 0x0000006203027221 */ /* 0x001fce0000010000 */
[----:B------:R-:W0:Y:S01]  /*2d30*/  MUFU.EX2 R104, R104 ;  /* 0x0000006800687308 */ /* 0x000e220000000800 */
[----:B--2---:R-:W-:-:S04]  /*2d40*/  FADD.FTZ R3, R2, R99 ;  /* 0x0000006302037221 */ /* 0x004fc80000010000 */
[----:B---3--:R-:W-:-:S04]  /*2d50*/  FADD.FTZ R2, R3, R100 ;  /* 0x0000006403027221 */ /* 0x008fc80000010000 */
[----:B-1----:R-:W-:-:S04]  /*2d60*/  FADD.FTZ R3, R2, R101 ;  /* 0x0000006502037221 */ /* 0x002fc80000010000 */
[----:B0-----:R-:W-:-:S05]  /*2d70*/  FADD.FTZ R3, R3, R104 ;  /* 0x0000006803037221 */ /* 0x001fca0000010000 */
[----:B------:R-:W0:Y:S02]  /*2d80*/  SHFL.BFLY PT, R2, R3, 0x10, 0x1f ;  /* 0x0e001f0003027f89 */ /* 0x000e2400000e0000 */
[----:B0-----:R-:W-:-:S05]  /*2d90*/  FADD.FTZ R2, R3, R2 ;  /* 0x0000000203027221 */ /* 0x001fca0000010000 */
[----:B------:R-:W0:Y:S02]  /*2da0*/  SHFL.BFLY PT, R133, R2, 0x8, 0x1f ;  /* 0x0d001f0002857f89 */ /* 0x000e2400000e0000 */
        /* <DEDUP_REMOVED lines=13> */
[----:B------:R-:W-:Y:S01]  /*2e80*/  ISETP.GE.AND P1, PT, R68, c[0x0][0x178], PT ;  /* 0x00005e0044007a0c */ /* 0x000fe20003f26270 */
[----:B------:R-:W-:Y:S02]  /*2e90*/  IMAD.MOV.U32 R133, RZ, RZ, 0x7fc00000 ;  /* 0x7fc00000ff857424 */ /* 0x000fe400078e00ff */
[----:B------:R-:W-:-:S08]  /*2ea0*/  IMAD.WIDE R2, R67, R2, c[0x0][0x160] ;  /* 0x0000580043027625 */ /* 0x000fd000078e0202 */
[----:B0-----:R-:W0:Y:S02]  /*2eb0*/  @P0 MUFU.RCP R135, R66 ;  /* 0x0000004200870308 */ /* 0x001e240000001000 */
        /* <DEDUP_REMOVED lines=327> */
[----:B--2---:R-:W2:Y:S01]  /*4330*/  @P0 MUFU.RCP R13, R66 ;  /* 0x00000042000d0308 */ /* 0x004ea20000001000 */
        /* <DEDUP_REMOVED lines=13> */
[----:B------:R-:W-:Y:S02]  /*4410*/  IMAD.MOV.U32 R9, RZ, RZ, 0x7fc00000 ;  /* 0x7fc00000ff097424 */ /* 0x000fe400078e00ff */
[----:B---3--:R-:W-:-:S05]  /*4420*/  @P0 FMUL.FTZ R9, R131, R10 ;  /* 0x0000000a83090220 */ /* 0x008fca0000410000 */
[----:B------:R3:W-:Y:S05]  /*4430*/  STG.E [R2.64+0x1c80], R9 ;  /* 0x001c800902007986 */ /* 0x0007ea000c101904 */
[----:B------:R-:W-:Y:S05]  /*4440*/  @P1 EXIT ;  /* 0x000000000000194d */ /* 0x000fea0003800000 */
[----:B--2---:R-:W2:Y:S01]  /*4450*/  @P0 MUFU.RCP R11, R66 ;  /* 0x00000042000b0308 */ /* 0x004ea20000001000 */
[----:B------:R-:W-:Y:S01]  /*4460*/  ISETP.GE.AND P1, PT, R7, c[0x0][0x178], PT ;  /* 0x00005e0007007a0c */ /* 0x000fe20003f26270 */
[----:B---3--:R-:W-:Y:S02]  /*4470*/  IMAD.MOV.U32 R9, RZ, RZ, 0x7fc00000 ;  /* 0x7fc00000ff097424 */ /* 0x008fe400078e00ff */
[----:B--2---:R-:W-:-:S05]  /*4480*/  @P0 FMUL.FTZ R9, R132, R11 ;  /* 0x0000000b84090220 */ /* 0x004fca0000410000 */
        /* <DEDUP_REMOVED lines=31> */
.L_x_4330:
        /* <DEDUP_REMOVED lines=16> */
.L_x_10964:


//--------------------- .text._ZN43_GLOBAL__N__9ae7fba5_10_SoftMax_cu_9f978f6320softmax_warp_forwardIN3c108BFloat16EffLi10ELb0ELb0EEEvPT0_PKT_iiiPKbib --------------------------
	.section	.text._ZN43_GLOBAL__N__9ae7fba5_10_SoftMax_cu_9f978f6320softmax_warp_forwardIN3c108BFloat16EffLi10ELb0ELb0EEEvPT0_PKT_iiiPKbib,"ax",@progbits
	.sectioninfo	@"SHI_REGISTERS=72"
	.align	128
.text._ZN43_GLOBAL__N__9ae7fba5_10_SoftMax_cu_9f978f6320softmax_warp_forwardIN3c108BFloat16EffLi10ELb0ELb0EEEvPT0_PKT_iiiPKbib:
        .type           _ZN43_GLOBAL__N__9ae7fba5_10_SoftMax_cu_9f978f6320softmax_warp_forwardIN3c108BFloat16EffLi10ELb0ELb0EEEvPT0_PKT_iiiPKbib,@function
        .size           _ZN43_GLOBAL__N__9ae7fba5_10_SoftMax_cu_9f978f6320softmax_warp_forwardIN3c108BFloat16EffLi10ELb0ELb0EEEvPT0_PKT_iiiPKbib,(.L_x_10965 - _ZN43_GLOBAL__N__9ae7fba5_10_SoftMax_cu_9f978f6320softmax_warp_forwardIN3c108BFloat16EffLi10ELb0ELb0EEEvPT0_PKT_iiiPKbib)
        .other          _ZN43_GLOBAL__N__9ae7fba5_10_SoftMax_cu_9f978f6320softmax_warp_forwardIN3c108BFloat16EffLi10ELb0ELb0EEEvPT0_PKT_iiiPKbib,@"STO_CUDA_ENTRY STV_DEFAULT"
_ZN43_GLOBAL__N__9ae7fba5_10_SoftMax_cu_9f978f6320softmax_warp_forwardIN3c108BFloat16EffLi10ELb0ELb0EEEvPT0_PKT_iiiPKbib:
[----:B------:R-:W-:Y:S02]  /*0000*/  IMAD.MOV.U32 R1, RZ, RZ, c[0x0][0x28] ;  /* 0x00000a00ff017624 */ /* 0x000fe400078e00ff */
[----:B------:R-:W0:Y:S01]  /*0010*/  S2R R8, SR_CTAID.X ;  /* 0x0000000000087919 */ /* 0x000e220000002500 */
[----:B------:R-:W-:-:S03]  /*0020*/  ULDC.64 UR4, c[0x0][0x118] ;  /* 0x0000460000047ab9 */ /* 0x000fc60000000a00 */
[----:B------:R-:W0:Y:S04]  /*0030*/  S2R R3, SR_TID.Y ;  /* 0x0000000000037919 */ /* 0x000e280000002200 */
[----:B------:R-:W1:Y:S01]  /*0040*/  S2R R7, SR_TID.X ;  /* 0x0000000000077919 */ /* 0x000e620000002100 */
[----:B0-----:R-:W-:Y:S02]  /*0050*/  IMAD R8, R8, c[0x0][0x4], R3 ;  /* 0x0000010008087a24 */ /* 0x001fe400078e0203 */
[----:B------:R-:W-:Y:S01]  /*0060*/  IMAD.MOV.U32 R3, RZ, RZ, 0x2 ;  /* 0x00000002ff037424 */ /* 0x000fe200078e00ff */
[----:B-1----:R-:W-:Y:S02]  /*0070*/  IADD3 R9, R7, 0x20, RZ ;  /* 0x0000002007097810 */ /* 0x002fe40007ffe0ff */
[C---:B------:R-:W-:Y:S01]  /*0080*/  IADD3 R37, -R8.reuse, c[0x0][0x170], RZ ;  /* 0x00005c0008257a10 */ /* 0x040fe20007ffe1ff */
[----:B------:R-:W-:-:S03]  /*0090*/  IMAD R8, R8, c[0x0][0x174], R7 ;  /* 0x00005d0008087a24 */ /* 0x000fc600078e0207 */
[----:B------:R-:W-:Y:S01]  /*00a0*/  ISETP.GT.AND P0, PT, R37, RZ, PT ;  /* 0x000000ff2500720c */ /* 0x000fe20003f04270 */
[----:B------:R-:W-:-:S03]  /*00b0*/  IMAD.WIDE R2, R8, R3, c[0x0][0x168] ;  /* 0x00005a0008027625 */ /* 0x000fc600078e0203 */
[----:B------:R-:W-:-:S04]  /*00c0*/  SEL R63, RZ, c[0x0][0x178], !P0 ;  /* 0x00005e00ff3f7a07 */ /* 0x000fc80004000000 */
[-C--:B------:R-:W-:Y:S02]  /*00d0*/  ISETP.GE.AND P4, PT, R7, R63.reuse, PT ;  /* 0x0000003f0700720c */ /* 0x080fe40003f86270 */
[----:B------:R-:W-:Y:S02]  /*00e0*/  ISETP.GE.AND P3, PT, R9, R63, PT ;  /* 0x0000003f0900720c */ /* 0x000fe40003f66270 */
[----:B------:R-:W-:-:S04]  /*00f0*/  IADD3 R10, R7, 0x40, RZ ;  /* 0x00000040070a7810 */ /* 0x000fc80007ffe0ff */
[----:B------:R-:W-:-:S05]  /*0100*/  ISETP.GE.AND P2, PT, R10, R63, PT ;  /* 0x0000003f0a00720c */ /* 0x000fca0003f46270 */
[----:B------:R-:W2:Y:S04]  /*0110*/  @!P4 LDG.E.U16 R5, [R2.64] ;  /* 0x000000040205c981 */ /* 0x000ea8000c1e1500 */
[----:B------:R-:W3:Y:S04]  /*0120*/  @!P3 LDG.E.U16 R0, [R2.64+0x40] ;  /* 0x000040040200b981 */ /* 0x000ee8000c1e1500 */
[----:B------:R-:W4:Y:S01]  /*0130*/  @!P2 LDG.E.U16 R4, [R2.64+0x80] ;  /* 0x000080040204a981 */ /* 0x000f22000c1e1500 */
[C---:B------:R-:W-:Y:S01]  /*0140*/  IADD3 R11, R7.reuse, 0x60, RZ ;  /* 0x00000060070b7810 */ /* 0x040fe20007ffe0ff */
[----:B------:R-:W-:Y:S01]  /*0150*/  IMAD.MOV.U32 R60, RZ, RZ, -0x800000 ;  /* 0xff800000ff3c7424 */ /* 0x000fe200078e00ff */
[----:B------:R-:W-:-:S02]  /*0160*/  IADD3 R12, R7, 0x80, RZ ;  /* 0x00000080070c7810 */ /* 0x000fc40007ffe0ff */
[-C--:B------:R-:W-:Y:S02]  /*0170*/  ISETP.GE.AND P1, PT, R11, R63.reuse, PT ;  /* 0x0000003f0b00720c */ /* 0x080fe40003f26270 */
[C---:B------:R-:W-:Y:S02]  /*0180*/  IADD3 R14, R7.reuse, 0xc0, RZ ;  /* 0x000000c0070e7810 */ /* 0x040fe40007ffe0ff */
[C---:B------:R-:W-:Y:S02]  /*0190*/  IADD3 R15, R7.reuse, 0xe0, RZ ;  /* 0x000000e0070f7810 */ /* 0x040fe40007ffe0ff */
[-C--:B------:R-:W-:Y:S02]  /*01a0*/  ISETP.GE.AND P0, PT, R12, R63.reuse, PT ;  /* 0x0000003f0c00720c */ /* 0x080fe40003f06270 */
[-C--:B------:R-:W-:Y:S02]  /*01b0*/  ISETP.GE.AND P5, PT, R14, R63.reuse, PT ;  /* 0x0000003f0e00720c */ /* 0x080fe40003fa6270 */
[C---:B------:R-:W-:Y:S01]  /*01c0*/  IADD3 R16, R7.reuse, 0x100, RZ ;  /* 0x0000010007107810 */ /* 0x040fe20007ffe0ff */
[----:B------:R-:W-:Y:S01]  /*01d0*/  IMAD.MOV.U32 R66, RZ, RZ, -0x800000 ;  /* 0xff800000ff427424 */ /* 0x000fe200078e00ff */
[C---:B------:R-:W-:Y:S01]  /*01e0*/  IADD3 R13, R7.reuse, 0xa0, RZ ;  /* 0x000000a0070d7810 */ /* 0x040fe20007ffe0ff */
[----:B------:R-:W5:Y:S01]  /*01f0*/  @!P1 LDG.E.U16 R19, [R2.64+0xc0] ;  /* 0x0000c00402139981 */ /* 0x000f62000c1e1500 */
[----:B------:R-:W-:Y:S01]  /*0200*/  IADD3 R17, R7, 0x120, RZ ;  /* 0x0000012007117810 */ /* 0x000fe20007ffe0ff */
[----:B------:R-:W-:Y:S01]  /*0210*/  IMAD.MOV.U32 R62, RZ, RZ, -0x800000 ;  /* 0xff800000ff3e7424 */ /* 0x000fe200078e00ff */
[----:B------:R-:W-:-:S13]  /*0220*/  ISETP.GE.AND P6, PT, R13, R63, PT ;  /* 0x0000003f0d00720c */ /* 0x000fda0003fc6270 */
[----:B------:R-:W5:Y:S01]  /*0230*/  @!P6 LDG.E.U16 R6, [R2.64+0x140] ;  /* 0x000140040206e981 */ /* 0x000f62000c1e1500 */
[----:B--2---:R-:W-:Y:S02]  /*0240*/  @!P4 PRMT R60, RZ, 0x5410, R5 ;  /* 0x00005410ff3cc816 */ /* 0x004fe40000000005 */
[-C--:B------:R-:W-:Y:S01]  /*0250*/  ISETP.GE.AND P4, PT, R15, R63.reuse, PT ;  /* 0x0000003f0f00720c */ /* 0x080fe20003f86270 */
[----:B------:R-:W2:Y:S01]  /*0260*/  @!P0 LDG.E.U16 R5, [R2.64+0x100] ;  /* 0x0001000402058981 */ /* 0x000ea2000c1e1500 */
[----:B---3--:R-:W-:Y:S02]  /*0270*/  @!P3 PRMT R66, RZ, 0x5410, R0 ;  /* 0x00005410ff42b816 */ /* 0x008fe40000000000 */
[-C--:B------:R-:W-:Y:S01]  /*0280*/  ISETP.GE.AND P3, PT, R16, R63.reuse, PT ;  /* 0x0000003f1000720c */ /* 0x080fe20003f66270 */
[----:B------:R-:W3:Y:S01]  /*0290*/  @!P5 LDG.E.U16 R0, [R2.64+0x180] ;  /* 0x000180040200d981 */ /* 0x000ee2000c1e1500 */
[----:B----4-:R-:W-:Y:S02]  /*02a0*/  @!P2 PRMT R62, RZ, 0x5410, R4 ;  /* 0x00005410ff3ea816 */ /* 0x010fe40000000004 */
[----:B------:R-:W-:-:S05]  /*02b0*/  ISETP.GE.AND P2, PT, R17, R63, PT ;  /* 0x0000003f1100720c */ /* 0x000fca0003f46270 */
[----:B------:R-:W4:Y:S04]  /*02c0*/  @!P4 LDG.E.U16 R23, [R2.64+0x1c0] ;  /* 0x0001c0040217c981 */ /* 0x000f28000c1e1500 */
[----:B------:R-:W4:Y:S04]  /*02d0*/  @!P3 LDG.E.U16 R24, [R2.64+0x200] ;  /* 0x000200040218b981 */ /* 0x000f28000c1e1500 */
[----:B------:R-:W4:Y:S01]  /*02e0*/  @!P2 LDG.E.U16 R4, [R2.64+0x240] ;  /* 0x000240040204a981 */ /* 0x000f22000c1e1500 */
[----:B------:R-:W-:Y:S01]  /*02f0*/  IADD3 R18, R7, 0x140, RZ ;  /* 0x0000014007127810 */ /* 0x000fe20007ffe0ff */
[----:B------:R-:W-:Y:S01]  /*0300*/  IMAD.MOV.U32 R44, RZ, RZ, -0x800000 ;  /* 0xff800000ff2c7424 */ /* 0x000fe200078e00ff */
[----:B-----5:R-:W-:-:S02]  /*0310*/  @!P1 PRMT R44, RZ, 0x5410, R19 ;  /* 0x00005410ff2c9816 */ /* 0x020fc40000000013 */
[----:B------:R-:W-:Y:S02]  /*0320*/  ISETP.GE.AND P1, PT, R18, R63, PT ;  /* 0x0000003f1200720c */ /* 0x000fe40003f26270 */
[C---:B------:R-:W-:Y:S02]  /*0330*/  IADD3 R19, R7.reuse, 0x160, RZ ;  /* 0x0000016007137810 */ /* 0x040fe40007ffe0ff */
[C---:B------:R-:W-:Y:S02]  /*0340*/  IADD3 R20, R7.reuse, 0x180, RZ ;  /* 0x0000018007147810 */ /* 0x040fe40007ffe0ff */
[----:B------:R-:W-:Y:S01]  /*0350*/  IADD3 R22, R7, 0x1c0, RZ ;  /* 0x000001c007167810 */ /* 0x000fe20007ffe0ff */
[----:B------:R-:W-:Y:S02]  /*0360*/  IMAD.MOV.U32 R45, RZ, RZ, -0x800000 ;  /* 0xff800000ff2d7424 */ /* 0x000fe400078e00ff */
[----:B------:R-:W-:Y:S02]  /*0370*/  IMAD.MOV.U32 R47, RZ, RZ, -0x800000 ;  /* 0xff800000ff2f7424 */ /* 0x000fe400078e00ff */
[----:B------:R-:W-:-:S02]  /*0380*/  IMAD.MOV.U32 R48, RZ, RZ, -0x800000 ;  /* 0xff800000ff307424 */ /* 0x000fc400078e00ff */
[----:B------:R-:W-:Y:S01]  /*0390*/  IMAD.MOV.U32 R49, RZ, RZ, -0x800000 ;  /* 0xff800000ff317424 */ /* 0x000fe200078e00ff */
[----:B------:R-:W5:Y:S01]  /*03a0*/  @!P1 LDG.E.U16 R26, [R2.64+0x280] ;  /* 0x00028004021a9981 */ /* 0x000f62000c1e1500 */
[----:B------:R-:W-:Y:S01]  /*03b0*/  IADD3 R21, R7, 0x1a0, RZ ;  /* 0x000001a007157810 */ /* 0x000fe20007ffe0ff */
[----:B------:R-:W-:Y:S01]  /*03c0*/  IMAD.MOV.U32 R46, RZ, RZ, -0x800000 ;  /* 0xff800000ff2e7424 */ /* 0x000fe200078e00ff */
[----:B------:R-:W-:Y:S01]  /*03d0*/  @!P6 PRMT R46, RZ, 0x5410, R6 ;  /* 0x00005410ff2ee816 */ /* 0x000fe20000000006 */
[----:B------:R-:W-:Y:S01]  /*03e0*/  IMAD.MOV.U32 R50, RZ, RZ, -0x800000 ;  /* 0xff800000ff327424 */ /* 0x000fe200078e00ff */
[----:B------:R-:W-:-:S13]  /*03f0*/  ISETP.GE.AND P6, PT, R21, R63, PT ;  /* 0x0000003f1500720c */ /* 0x000fda0003fc6270 */
[----:B------:R-:W5:Y:S01]  /*0400*/  @!P6 LDG.E.U16 R6, [R2.64+0x340] ;  /* 0x000340040206e981 */ /* 0x000f62000c1e1500 */
[----:B--2---:R-:W-:Y:S02]  /*0410*/  @!P0 PRMT R45, RZ, 0x5410, R5 ;  /* 0x00005410ff2d8816 */ /* 0x004fe40000000005 */
[-C--:B------:R-:W-:Y:S02]  /*0420*/  ISETP.GE.AND P0, PT, R19, R63.reuse, PT ;  /* 0x0000003f1300720c */ /* 0x080fe40003f06270 */
[----:B---3--:R-:W-:Y:S02]  /*0430*/  @!P5 PRMT R47, RZ, 0x5410, R0 ;  /* 0x00005410ff2fd816 */ /* 0x008fe40000000000 */
[-C--:B------:R-:W-:Y:S02]  /*0440*/  ISETP.GE.AND P5, PT, R20, R63.reuse, PT ;  /* 0x0000003f1400720c */ /* 0x080fe40003fa6270 */
[----:B----4-:R-:W-:Y:S02]  /*0450*/  @!P4 PRMT R48, RZ, 0x5410, R23 ;  /* 0x00005410ff30c816 */ /* 0x010fe40000000017 */
[----:B------:R-:W-:-:S05]  /*0460*/  ISETP.GE.AND P4, PT, R22, R63, PT ;  /* 0x0000003f1600720c */ /* 0x000fca0003f86270 */
[----:B------:R-:W2:Y:S01]  /*0470*/  @!P0 LDG.E.U16 R0, [R2.64+0x2c0] ;  /* 0x0002c00402008981 */ /* 0x000ea2000c1e1500 */
[----:B------:R-:W-:Y:S02]  /*0480*/  IADD3 R23, R7, 0x1e0, RZ ;  /* 0x000001e007177810 */ /* 0x000fe40007ffe0ff */
[----:B------:R-:W-:Y:S01]  /*0490*/  @!P3 PRMT R49, RZ, 0x5410, R24 ;  /* 0x00005410ff31b816 */ /* 0x000fe20000000018 */
[----:B------:R-:W3:Y:S01]  /*04a0*/  @!P5 LDG.E.U16 R5, [R2.64+0x300] ;  /* 0x000300040205d981 */ /* 0x000ee2000c1e1500 */
[-C--:B------:R-:W-:Y:S02]  /*04b0*/  ISETP.GE.AND P3, PT, R23, R63.reuse, PT ;  /* 0x0000003f1700720c */ /* 0x080fe40003f66270 */
[----:B------:R-:W-:Y:S02]  /*04c0*/  IADD3 R24, R7, 0x200, RZ ;  /* 0x0000020007187810 */ /* 0x000fe40007ffe0ff */
[----:B------:R-:W-:Y:S01]  /*04d0*/  @!P2 PRMT R50, RZ, 0x5410, R4 ;  /* 0x00005410ff32a816 */ /* 0x000fe20000000004 */
[----:B------:R-:W4:Y:S01]  /*04e0*/  @!P4 LDG.E.U16 R30, [R2.64+0x380] ;  /* 0x00038004021ec981 */ /* 0x000f22000c1e1500 */
[----:B------:R-:W-:-:S07]  /*04f0*/  ISETP.GE.AND P2, PT, R24, R63, PT ;  /* 0x0000003f1800720c */ /* 0x000fce0003f46270 */
[----:B------:R-:W4:Y:S06]  /*0500*/  @!P3 LDG.E.U16 R31, [R2.64+0x3c0] ;  /* 0x0003c004021fb981 */ /* 0x000f2c000c1e1500 */
[----:B------:R-:W4:Y:S01]  /*0510*/  @!P2 LDG.E.U16 R4, [R2.64+0x400] ;  /* 0x000400040204a981 */ /* 0x000f22000c1e1500 */
[----:B------:R-:W-:Y:S01]  /*0520*/  IADD3 R25, R7, 0x220, RZ ;  /* 0x0000022007197810 */ /* 0x000fe20007ffe0ff */
[----:B------:R-:W-:Y:S01]  /*0530*/  IMAD.MOV.U32 R51, RZ, RZ, -0x800000 ;  /* 0xff800000ff337424 */ /* 0x000fe200078e00ff */
[----:B-----5:R-:W-:Y:S02]  /*0540*/  @!P1 PRMT R51, RZ, 0x5410, R26 ;  /* 0x00005410ff339816 */ /* 0x020fe4000000001a */
[----:B------:R-:W-:-:S02]  /*0550*/  ISETP.GE.AND P1, PT, R25, R63, PT ;  /* 0x0000003f1900720c */ /* 0x000fc40003f26270 */
[C---:B------:R-:W-:Y:S02]  /*0560*/  IADD3 R26, R7.reuse, 0x240, RZ ;  /* 0x00000240071a7810 */ /* 0x040fe40007ffe0ff */
[C---:B------:R-:W-:Y:S01]  /*0570*/  IADD3 R27, R7.reuse, 0x260, RZ ;  /* 0x00000260071b7810 */ /* 0x040fe20007ffe0ff */
[----:B------:R-:W-:Y:S02]  /*0580*/  IMAD.MOV.U32 R52, RZ, RZ, -0x800000 ;  /* 0xff800000ff347424 */ /* 0x000fe400078e00ff */
[----:B------:R-:W-:Y:S02]  /*0590*/  IMAD.MOV.U32 R53, RZ, RZ, -0x800000 ;  /* 0xff800000ff357424 */ /* 0x000fe400078e00ff */
[----:B------:R-:W-:Y:S02]  /*05a0*/  IMAD.MOV.U32 R55, RZ, RZ, -0x800000 ;  /* 0xff800000ff377424 */ /* 0x000fe400078e00ff */
[----:B------:R-:W-:Y:S02]  /*05b0*/  IMAD.MOV.U32 R56, RZ, RZ, -0x800000 ;  /* 0xff800000ff387424 */ /* 0x000fe400078e00ff */
[----:B------:R-:W5:Y:S01]  /*05c0*/  @!P1 LDG.E.U16 R33, [R2.64+0x440] ;  /* 0x0004400402219981 */ /* 0x000f62000c1e1500 */
[C---:B------:R-:W-:Y:S01]  /*05d0*/  IADD3 R29, R7.reuse, 0x2a0, RZ ;  /* 0x000002a0071d7810 */ /* 0x040fe20007ffe0ff */
[----:B------:R-:W-:Y:S01]  /*05e0*/  IMAD.MOV.U32 R54, RZ, RZ, -0x800000 ;  /* 0xff800000ff367424 */ /* 0x000fe200078e00ff */
[----:B------:R-:W-:Y:S01]  /*05f0*/  IADD3 R28, R7, 0x280, RZ ;  /* 0x00000280071c7810 */ /* 0x000fe20007ffe0ff */
[----:B------:R-:W-:Y:S01]  /*0600*/  IMAD.MOV.U32 R57, RZ, RZ, -0x800000 ;  /* 0xff800000ff397424 */ /* 0x000fe200078e00ff */
[----:B------:R-:W-:-:S02]  /*0610*/  @!P6 PRMT R54, RZ, 0x5410, R6 ;  /* 0x00005410ff36e816 */ /* 0x000fc40000000006 */
[----:B------:R-:W-:-:S13]  /*0620*/  ISETP.GE.AND P6, PT, R29, R63, PT ;  /* 0x0000003f1d00720c */ /* 0x000fda0003fc6270 */
[----:B------:R-:W5:Y:S01]  /*0630*/  @!P6 LDG.E.U16 R36, [R2.64+0x540] ;  /* 0x000540040224e981 */ /* 0x000f62000c1e1500 */
[----:B--2---:R-:W-:Y:S02]  /*0640*/  @!P0 PRMT R52, RZ, 0x5410, R0 ;  /* 0x00005410ff348816 */ /* 0x004fe40000000000 */
[-C--:B------:R-:W-:Y:S02]  /*0650*/  ISETP.GE.AND P0, PT, R26, R63.reuse, PT ;  /* 0x0000003f1a00720c */ /* 0x080fe40003f06270 */
[----:B---3--:R-:W-:Y:S02]  /*0660*/  @!P5 PRMT R53, RZ, 0x5410, R5 ;  /* 0x00005410ff35d816 */ /* 0x008fe40000000005 */
[----:B------:R-:W-:Y:S02]  /*0670*/  ISETP.GE.AND P5, PT, R27, R63, PT ;  /* 0x0000003f1b00720c */ /* 0x000fe40003fa6270 */
[----:B----4-:R-:W-:Y:S02]  /*0680*/  @!P4 PRMT R55, RZ, 0x5410, R30 ;  /* 0x00005410ff37c816 */ /* 0x010fe4000000001e */
[----:B------:R-:W-:-:S05]  /*0690*/  IADD3 R30, R7, 0x2c0, RZ ;  /* 0x000002c0071e7810 */ /* 0x000fca0007ffe0ff */
[----:B------:R-:W2:Y:S01]  /*06a0*/  @!P0 LDG.E.U16 R0, [R2.64+0x480] ;  /* 0x0004800402008981 */ /* 0x000ea2000c1e1500 */
[----:B------:R-:W-:-:S03]  /*06b0*/  @!P3 PRMT R56, RZ, 0x5410, R31 ;  /* 0x00005410ff38b816 */ /* 0x000fc6000000001f */
[----:B------:R-:W3:Y:S01]  /*06c0*/  @!P5 LDG.E.U16 R5, [R2.64+0x4c0] ;  /* 0x0004c0040205d981 */ /* 0x000ee2000c1e1500 */
[-C--:B------:R-:W-:Y:S02]  /*06d0*/  ISETP.GE.AND P3, PT, R30, R63.reuse, PT ;  /* 0x0000003f1e00720c */ /* 0x080fe40003f66270 */
[----:B------:R-:W-:Y:S02]  /*06e0*/  IADD3 R31, R7, 0x2e0, RZ ;  /* 0x000002e0071f7810 */ /* 0x000fe40007ffe0ff */
[-C--:B------:R-:W-:Y:S02]  /*06f0*/  ISETP.GE.AND P4, PT, R28, R63.reuse, PT ;  /* 0x0000003f1c00720c */ /* 0x080fe40003f86270 */
[----:B------:R-:W-:Y:S02]  /*0700*/  @!P2 PRMT R57, RZ, 0x5410, R4 ;  /* 0x00005410ff39a816 */ /* 0x000fe40000000004 */
[----:B------:R-:W-:-:S05]  /*0710*/  ISETP.GE.AND P2, PT, R31, R63, PT ;  /* 0x0000003f1f00720c */ /* 0x000fca0003f46270 */
[----:B------:R-:W4:Y:S04]  /*0720*/  @!P3 LDG.E.U16 R38, [R2.64+0x580] ;  /* 0x000580040226b981 */ /* 0x000f28000c1e1500 */
[----:B------:R-:W4:Y:S04]  /*0730*/  @!P4 LDG.E.U16 R6, [R2.64+0x500] ;  /* 0x000500040206c981 */ /* 0x000f28000c1e1500 */
[----:B------:R-:W4:Y:S01]  /*0740*/  @!P2 LDG.E.U16 R4, [R2.64+0x5c0] ;  /* 0x0005c0040204a981 */ /* 0x000f22000c1e1500 */
[----:B------:R-:W-:Y:S01]  /*0750*/  IMAD.MOV.U32 R58, RZ, RZ, -0x800000 ;  /* 0xff800000ff3a7424 */ /* 0x000fe200078e00ff */
[----:B-----5:R-:W-:-:S02]  /*0760*/  @!P1 PRMT R58, RZ, 0x5410, R33 ;  /* 0x00005410ff3a9816 */ /* 0x020fc40000000021 */
[C---:B------:R-:W-:Y:S01]  /*0770*/  IADD3 R33, R7.reuse, 0x320, RZ ;  /* 0x0000032007217810 */ /* 0x040fe20007ffe0ff */
[----:B------:R-:W-:Y:S01]  /*0780*/  IMAD.MOV.U32 R59, RZ, RZ, -0x800000 ;  /* 0xff800000ff3b7424 */ /* 0x000fe200078e00ff */
[C---:B------:R-:W-:Y:S01]  /*0790*/  IADD3 R34, R7.reuse, 0x340, RZ ;  /* 0x0000034007227810 */ /* 0x040fe20007ffe0ff */
[----:B------:R-:W-:Y:S02]  /*07a0*/  IMAD.MOV.U32 R61, RZ, RZ, -0x800000 ;  /* 0xff800000ff3d7424 */ /* 0x000fe400078e00ff */
[----:B------:R-:W-:Y:S01]  /*07b0*/  IMAD.MOV.U32 R67, RZ, RZ, -0x800000 ;  /* 0xff800000ff437424 */ /* 0x000fe200078e00ff */
[C---:B------:R-:W-:Y:S01]  /*07c0*/  IADD3 R32, R7.reuse, 0x300, RZ ;  /* 0x0000030007207810 */ /* 0x040fe20007ffe0ff */
[----:B------:R-:W-:Y:S01]  /*07d0*/  IMAD.MOV.U32 R65, RZ, RZ, -0x800000 ;  /* 0xff800000ff417424 */ /* 0x000fe200078e00ff */
[----:B------:R-:W-:Y:S01]  /*07e0*/  IADD3 R35, R7, 0x360, RZ ;  /* 0x0000036007237810 */ /* 0x000fe20007ffe0ff */
[----:B------:R-:W-:Y:S01]  /*07f0*/  IMAD.MOV.U32 R69, RZ, RZ, -0x800000 ;  /* 0xff800000ff457424 */ /* 0x000fe200078e00ff */
[----:B------:R-:W-:-:S02]  /*0800*/  ISETP.GE.AND P1, PT, R32, R63, PT ;  /* 0x0000003f2000720c */ /* 0x000fc40003f26270 */
[----:B------:R-:W-:Y:S01]  /*0810*/  @!P6 PRMT R65, RZ, 0x5410, R36 ;  /* 0x00005410ff41e816 */ /* 0x000fe20000000024 */
[----:B------:R-:W-:-:S10]  /*0820*/  IMAD.MOV.U32 R36, RZ, RZ, -0x800000 ;  /* 0xff800000ff247424 */ /* 0x000fd400078e00ff */
[----:B------:R-:W5:Y:S01]  /*0830*/  @!P1 LDG.E.U16 R40, [R2.64+0x600] ;  /* 0x0006000402289981 */ /* 0x000f62000c1e1500 */
[----:B--2---:R-:W-:Y:S02]  /*0840*/  @!P0 PRMT R59, RZ, 0x5410, R0 ;  /* 0x00005410ff3b8816 */ /* 0x004fe40000000000 */
[-C--:B------:R-:W-:Y:S02]  /*0850*/  ISETP.GE.AND P0, PT, R33, R63.reuse, PT ;  /* 0x0000003f2100720c */ /* 0x080fe40003f06270 */
[----:B---3--:R-:W-:Y:S02]  /*0860*/  @!P5 PRMT R61, RZ, 0x5410, R5 ;  /* 0x00005410ff3dd816 */ /* 0x008fe40000000005 */
[----:B------:R-:W-:Y:S02]  /*0870*/  IADD3 R5, R7, 0x3a0, RZ ;  /* 0x000003a007057810 */ /* 0x000fe40007ffe0ff */
[----:B------:R-:W-:-:S07]  /*0880*/  ISETP.GE.AND P5, PT, R34, R63, PT ;  /* 0x0000003f2200720c */ /* 0x000fce0003fa6270 */
[----:B------:R-:W2:Y:S01]  /*0890*/  @!P0 LDG.E.U16 R39, [R2.64+0x640] ;  /* 0x0006400402278981 */ /* 0x000ea2000c1e1500 */
[----:B----4-:R-:W-:Y:S02]  /*08a0*/  @!P3 PRMT R67, RZ, 0x5410, R38 ;  /* 0x00005410ff43b816 */ /* 0x010fe40000000026 */
[----:B------:R-:W-:-:S03]  /*08b0*/  ISETP.GE.AND P3, PT, R5, R63, PT ;  /* 0x0000003f0500720c */ /* 0x000fc60003f66270 */
[----:B------:R-:W3:Y:S01]  /*08c0*/  @!P5 LDG.E.U16 R42, [R2.64+0x680] ;  /* 0x00068004022ad981 */ /* 0x000ee2000c1e1500 */
[----:B------:R-:W-:Y:S02]  /*08d0*/  @!P4 PRMT R69, RZ, 0x5410, R6 ;  /* 0x00005410ff45c816 */ /* 0x000fe40000000006 */
[----:B------:R-:W-:Y:S02]  /*08e0*/  IADD3 R6, R7, 0x380, RZ ;  /* 0x0000038007067810 */ /* 0x000fe40007ffe0ff */
[----:B------:R-:W-:Y:S02]  /*08f0*/  @!P2 PRMT R36, RZ, 0x5410, R4 ;  /* 0x00005410ff24a816 */ /* 0x000fe40000000004 */
[----:B------:R-:W-:-:S03]  /*0900*/  ISETP.GE.AND P4, PT, R35, R63, PT ;  /* 0x0000003f2300720c */ /* 0x000fc60003f86270 */
[----:B------:R-:W4:Y:S01]  /*0910*/  @!P3 LDG.E.U16 R4, [R2.64+0x740] ;  /* 0x000740040204b981 */ /* 0x000f22000c1e1500 */
[----:B------:R-:W-:-:S09]  /*0920*/  ISETP.GE.AND P6, PT, R6, R63, PT ;  /* 0x0000003f0600720c */ /* 0x000fd20003fc6270 */
[----:B------:R-:W4:Y:S04]  /*0930*/  @!P4 LDG.E.U16 R41, [R2.64+0x6c0] ;  /* 0x0006c0040229c981 */ /* 0x000f28000c1e1500 */
[----:B------:R-:W4:Y:S01]  /*0940*/  @!P6 LDG.E.U16 R0, [R2.64+0x700] ;  /* 0x000700040200e981 */ /* 0x000f22000c1e1500 */
[----:B------:R-:W-:Y:S01]  /*0950*/  IMAD.MOV.U32 R38, RZ, RZ, -0x800000 ;  /* 0xff800000ff267424 */ /* 0x000fe200078e00ff */
[----:B------:R-:W-:Y:S01]  /*0960*/  ISETP.GE.AND P2, PT, R37, 0x1, PT ;  /* 0x000000012500780c */ /* 0x000fe20003f46270 */
[----:B------:R-:W-:Y:S01]  /*0970*/  IMAD.MOV.U32 R37, RZ, RZ, -0x800000 ;  /* 0xff800000ff257424 */ /* 0x000fe200078e00ff */
[----:B-----5:R-:W-:Y:S01]  /*0980*/  @!P1 PRMT R37, RZ, 0x5410, R40 ;  /* 0x00005410ff259816 */ /* 0x020fe20000000028 */
[----:B------:R-:W-:Y:S01]  /*0990*/  IMAD.MOV.U32 R40, RZ, RZ, -0x800000 ;  /* 0xff800000ff287424 */ /* 0x000fe200078e00ff */
[----:B--2---:R-:W-:Y:S01]  /*09a0*/  @!P0 PRMT R38, RZ, 0x5410, R39 ;  /* 0x00005410ff268816 */ /* 0x004fe20000000027 */
[----:B------:R-:W-:Y:S01]  /*09b0*/  IMAD.MOV.U32 R39, RZ, RZ, -0x800000 ;  /* 0xff800000ff277424 */ /* 0x000fe200078e00ff */
[----:B---3--:R-:W-:Y:S01]  /*09c0*/  @!P5 PRMT R39, RZ, 0x5410, R42 ;  /* 0x00005410ff27d816 */ /* 0x008fe2000000002a */
[----:B------:R-:W-:Y:S01]  /*09d0*/  IMAD.MOV.U32 R42, RZ, RZ, -0x800000 ;  /* 0xff800000ff2a7424 */ /* 0x000fe200078e00ff */
[----:B----4-:R-:W-:-:S02]  /*09e0*/  @!P3 PRMT R42, RZ, 0x5410, R4 ;  /* 0x00005410ff2ab816 */ /* 0x010fc40000000004 */
[----:B------:R-:W-:-:S04]  /*09f0*/  IADD3 R4, R7, 0x3c0, RZ ;  /* 0x000003c007047810 */ /* 0x000fc80007ffe0ff */
[----:B------:R-:W-:Y:S02]  /*0a00*/  ISETP.GE.AND P0, PT, R4, R63, PT ;  /* 0x0000003f0400720c */ /* 0x000fe40003f06270 */
[----:B------:R-:W-:Y:S01]  /*0a10*/  @!P4 PRMT R40, RZ, 0x5410, R41 ;  /* 0x00005410ff28c816 */ /* 0x000fe20000000029 */
[----:B------:R-:W-:Y:S01]  /*0a20*/  IMAD.MOV.U32 R41, RZ, RZ, -0x800000 ;  /* 0xff800000ff297424 */ /* 0x000fe200078e00ff */
[----:B------:R-:W-:-:S09]  /*0a30*/  @!P6 PRMT R41, RZ, 0x5410, R0 ;  /* 0x00005410ff29e816 */ /* 0x000fd20000000000 */
[----:B------:R-:W2:Y:S01]  /*0a40*/  @!P0 LDG.E.U16 R0, [R2.64+0x780] ;  /* 0x0007800402008981 */ /* 0x000ea2000c1e1500 */
[----:B------:R-:W-:Y:S01]  /*0a50*/  IMAD.MOV.U32 R43, RZ, RZ, -0x800000 ;  /* 0xff800000ff2b7424 */ /* 0x000fe200078e00ff */
[----:B--2---:R-:W-:Y:S02]  /*0a60*/  @!P0 PRMT R43, RZ, 0x5410, R0 ;  /* 0x00005410ff2b8816 */ /* 0x004fe40000000000 */
[----:B------:R-:W-:-:S04]  /*0a70*/  IADD3 R0, R7, 0x3e0, RZ ;  /* 0x000003e007007810 */ /* 0x000fc80007ffe0ff */
[----:B------:R-:W-:-:S13]  /*0a80*/  ISETP.GE.AND P0, PT, R0, R63, PT ;  /* 0x0000003f0000720c */ /* 0x000fda0003f06270 */
[----:B------:R-:W2:Y:S01]  /*0a90*/  @!P0 LDG.E.U16 R64, [R2.64+0x7c0] ;  /* 0x0007c00402408981 */ /* 0x000ea2000c1e1500 */
[----:B------:R-:W-:Y:S01]  /*0aa0*/  IMAD.MOV.U32 R63, RZ, RZ, -0x800000 ;  /* 0xff800000ff3f7424 */ /* 0x000fe200078e00ff */
[----:B--2---:R-:W-:Y:S02]  /*0ab0*/  @!P0 PRMT R63, RZ, 0x5410, R64 ;  /* 0x00005410ff3f8816 */ /* 0x004fe40000000040 */
        /* <DEDUP_REMOVED lines=81> */
[----:B------:R-:W-:Y:S02]  /*0fd0*/  FADD.FTZ R3, -R64, R62 ;  /* 0x0000003e40037221 */ /* 0x000fe40000010100 */
[----:B------:R-:W-:-:S02]  /*0fe0*/  FMUL.FTZ R2, R2, 1.4426950216293334961 ;  /* 0x3fb8aa3b02027820 */ /* 0x000fc40000410000 */
[----:B------:R-:W0:Y:S01]  /*0ff0*/  MUFU.EX2 R67, R67 ;  /* 0x0000004300437308 */ /* 0x000e220000000800 */
[C---:B------:R-:W-:Y:S02]  /*1000*/  FADD.FTZ R44, -R64.reuse, R44 ;  /* 0x0000002c402c7221 */ /* 0x040fe40000010100 */
[----:B------:R-:W-:Y:S02]  /*1010*/  FMUL.FTZ R3, R3, 1.4426950216293334961 ;  /* 0x3fb8aa3b03037820 */ /* 0x000fe40000410000 */
[----:B------:R-:W-:-:S03]  /*1020*/  FADD.FTZ R45, -R64, R45 ;  /* 0x0000002d402d7221 */ /* 0x000fc60000010100 */
[----:B------:R-:W1:Y:S01]  /*1030*/  MUFU.EX2 R60, R2 ;  /* 0x00000002003c7308 */ /* 0x000e620000000800 */
[----:B------:R-:W-:Y:S02]  /*1040*/  FMUL.FTZ R44, R44, 1.4426950216293334961 ;  /* 0x3fb8aa3b2c2c7820 */ /* 0x000fe40000410000 */
[C---:B------:R-:W-:Y:S02]  /*1050*/  FADD.FTZ R46, -R64.reuse, R46 ;  /* 0x0000002e402e7221 */ /* 0x040fe40000010100 */
[C---:B------:R-:W-:Y:S02]  /*1060*/  FADD.FTZ R47, -R64.reuse, R47 ;  /* 0x0000002f402f7221 */ /* 0x040fe40000010100 */
[C---:B------:R-:W-:Y:S02]  /*1070*/  FADD.FTZ R48, -R64.reuse, R48 ;  /* 0x0000003040307221 */ /* 0x040fe40000010100 */
[C---:B------:R-:W-:Y:S02]  /*1080*/  FADD.FTZ R49, -R64.reuse, R49 ;  /* 0x0000003140317221 */ /* 0x040fe40000010100 */
[----:B------:R-:W-:-:S02]  /*1090*/  FADD.FTZ R50, -R64, R50 ;  /* 0x0000003240327221 */ /* 0x000fc40000010100 */
[C---:B------:R-:W-:Y:S02]  /*10a0*/  FADD.FTZ R51, -R64.reuse, R51 ;  /* 0x0000003340337221 */ /* 0x040fe40000010100 */
        /* <DEDUP_REMOVED lines=19> */
[----:B------:R-:W-:Y:S02]  /*11e0*/  FADD.FTZ R63, -R64, R63 ;  /* 0x0000003f403f7221 */ /* 0x000fe40000010100 */
[----:B------:R0:W2:Y:S01]  /*11f0*/  MUFU.EX2 R64, R3 ;  /* 0x0000000300407308 */ /* 0x0000a20000000800 */
[----:B------:R-:W-:Y:S02]  /*1200*/  FMUL.FTZ R45, R45, 1.4426950216293334961 ;  /* 0x3fb8aa3b2d2d7820 */ /* 0x000fe40000410000 */
[----:B------:R-:W-:-:S05]  /*1210*/  FMUL.FTZ R46, R46, 1.4426950216293334961 ;  /* 0x3fb8aa3b2e2e7820 */ /* 0x000fca0000410000 */
[----:B------:R-:W3:Y:S01]  /*1220*/  MUFU.EX2 R44, R44 ;  /* 0x0000002c002c7308 */ /* 0x000ee20000000800 */
[----:B0-----:R-:W-:Y:S02]  /*1230*/  FADD.FTZ R3, RZ, R67 ;  /* 0x00000043ff037221 */ /* 0x001fe40000010000 */
[----:B------:R-:W-:-:S05]  /*1240*/  FMUL.FTZ R47, R47, 1.4426950216293334961 ;  /* 0x3fb8aa3b2f2f7820 */ /* 0x000fca0000410000 */
[----:B------:R-:W0:Y:S01]  /*1250*/  MUFU.EX2 R45, R45 ;  /* 0x0000002d002d7308 */ /* 0x000e220000000800 */
[----:B-1----:R-:W-:Y:S02]  /*1260*/  FADD.FTZ R3, R3, R60 ;  /* 0x0000003c03037221 */ /* 0x002fe40000010000 */
[----:B------:R-:W-:-:S05]  /*1270*/  FMUL.FTZ R48, R48, 1.4426950216293334961 ;  /* 0x3fb8aa3b30307820 */ /* 0x000fca0000410000 */
[----:B------:R-:W1:Y:S01]  /*1280*/  MUFU.EX2 R46, R46 ;  /* 0x0000002e002e7308 */ /* 0x000e620000000800 */
[----:B--2---:R-:W-:Y:S02]  /*1290*/  FADD.FTZ R3, R3, R64 ;  /* 0x0000004003037221 */ /* 0x004fe40000010000 */
[----:B------:R-:W-:-:S05]  /*12a0*/  FMUL.FTZ R49, R49, 1.4426950216293334961 ;  /* 0x3fb8aa3b31317820 */ /* 0x000fca0000410000 */
[----:B------:R-:W2:Y:S01]  /*12b0*/  MUFU.EX2 R47, R47 ;  /* 0x0000002f002f7308 */ /* 0x000ea20000000800 */
[----:B---3--:R-:W-:Y:S02]  /*12c0*/  FADD.FTZ R2, R3, R44 ;  /* 0x0000002c03027221 */ /* 0x008fe40000010000 */
[----:B------:R-:W-:-:S05]  /*12d0*/  FMUL.FTZ R50, R50, 1.4426950216293334961 ;  /* 0x3fb8aa3b32327820 */ /* 0x000fca0000410000 */
[----:B------:R-:W3:Y:S01]  /*12e0*/  MUFU.EX2 R48, R48 ;  /* 0x0000003000307308 */ /* 0x000ee20000000800 */
[----:B0-----:R-:W-:Y:S02]  /*12f0*/  FADD.FTZ R3, R2, R45 ;  /* 0x0000002d02037221 */ /* 0x001fe40000010000 */
        /* <DEDUP_REMOVED lines=65> */
[----:B--2---:R-:W-:-:S07]  /*1710*/  FADD.FTZ R3, R2, R39 ;  /* 0x0000002702037221 */ /* 0x004fce0000010000 */
[----:B------:R-:W2:Y:S01]  /*1720*/  MUFU.EX2 R43, R43 ;  /* 0x0000002b002b7308 */ /* 0x000ea20000000800 */
[----:B---3--:R-:W-:-:S07]  /*1730*/  FADD.FTZ R2, R3, R40 ;  /* 0x0000002803027221 */ /* 0x008fce0000010000 */
[----:B------:R-:W3:Y:S01]  /*1740*/  MUFU.EX2 R63, R63 ;  /* 0x0000003f003f7308 */ /* 0x000ee20000000800 */
[----:B0-----:R-:W-:-:S04]  /*1750*/  FADD.FTZ R3, R2, R41 ;  /* 0x0000002902037221 */ /* 0x001fc80000010000 */
[----:B-1----:R-:W-:-:S04]  /*1760*/  FADD.FTZ R2, R3, R42 ;  /* 0x0000002a03027221 */ /* 0x002fc80000010000 */
[----:B--2---:R-:W-:-:S04]  /*1770*/  FADD.FTZ R2, R2, R43 ;  /* 0x0000002b02027221 */ /* 0x004fc80000010000 */
[----:B---3--:R-:W-:-:S05]  /*1780*/  FADD.FTZ R2, R2, R63 ;  /* 0x0000003f02027221 */ /* 0x008fca0000010000 */
[----:B------:R-:W0:Y:S02]  /*1790*/  SHFL.BFLY PT, R3, R2, 0x10, 0x1f ;  /* 0x0e001f0002037f89 */ /* 0x000e2400000e0000 */
[----:B0-----:R-:W-:-:S05]  /*17a0*/  FADD.FTZ R3, R2, R3 ;  /* 0x0000000302037221 */ /* 0x001fca0000010000 */
[----:B------:R-:W0:Y:S02]  /*17b0*/  SHFL.BFLY PT, R68, R3, 0x8, 0x1f ;  /* 0x0d001f0003447f89 */ /* 0x000e2400000e0000 */
        /* <DEDUP_REMOVED lines=8> */
[----:B------:R-:W-:-:S13]  /*1840*/  ISETP.GE.AND P0, PT, R7, c[0x0][0x178], PT ;  /* 0x00005e0007007a0c */ /* 0x000fda0003f06270 */
[----:B------:R-:W-:Y:S05]  /*1850*/  @P0 EXIT ;  /* 0x000000000000094d */ /* 0x000fea0003800000 */
[----:B------:R-:W-:Y:S01]  /*1860*/  FSETP.NEU.FTZ.AND P0, PT, R68, RZ, PT ;  /* 0x000000ff4400720b */ /* 0x000fe20003f1d000 */
[----:B------:R-:W-:Y:S01]  /*1870*/  IMAD.MOV.U32 R7, RZ, RZ, 0x7fc00000 ;  /* 0x7fc00000ff077424 */ /* 0x000fe200078e00ff */
[----:B------:R-:W-:-:S11]  /*1880*/  SHF.R.S32.HI R3, RZ, 0x1f, R8 ;  /* 0x0000001fff037819 */ /* 0x000fd60000011408 */
[----:B------:R-:W0:Y:S02]  /*1890*/  @P0 MUFU.RCP R2, R68 ;  /* 0x0000004400020308 */ /* 0x000e240000001000 */
[----:B0-----:R-:W-:Y:S01]  /*18a0*/  @P0 FMUL.FTZ R7, R67, R2 ;  /* 0x0000000243070220 */ /* 0x001fe20000410000 */
[----:B------:R-:W-:-:S04]  /*18b0*/  LEA R2, P1, R8, c[0x0][0x160], 0x2 ;  /* 0x0000580008027a11 */ /* 0x000fc800078210ff */
[----:B------:R-:W-:Y:S02]  /*18c0*/  LEA.HI.X R3, R8, c[0x0][0x164], R3, 0x2, P1 ;  /* 0x0000590008037a11 */ /* 0x000fe400008f1403 */
[----:B------:R-:W-:-:S03]  /*18d0*/  ISETP.GE.AND P1, PT, R9, c[0x0][0x178], PT ;  /* 0x00005e0009007a0c */ /* 0x000fc60003f26270 */
[----:B------:R0:W-:Y:S10]  /*18e0*/  STG.E [R2.64], R7 ;  /* 0x0000000702007986 */ /* 0x0001f4000c101904 */
[----:B------:R-:W-:Y:S05]  /*18f0*/  @P1 EXIT ;  /* 0x000000000000194d */ /* 0x000fea0003800000 */
[----:B------:R-:W1:Y:S01]  /*1900*/  @P0 MUFU.RCP R9, R68 ;  /* 0x0000004400090308 */ /* 0x000e620000001000 */
[----:B------:R-:W-:Y:S01]  /*1910*/  ISETP.GE.AND P1, PT, R10, c[0x0][0x178], PT ;  /* 0x00005e000a007a0c */ /* 0x000fe20003f26270 */
[----:B0-----:R-:W-:-:S02]  /*1920*/  IMAD.MOV.U32 R7, RZ, RZ, 0x7fc00000 ;  /* 0x7fc00000ff077424 */ /* 0x001fc400078e00ff */
        /* <DEDUP_REMOVED lines=165> */
[----:B0-----:R-:W0:Y:S01]  /*2380*/  @P0 MUFU.RCP R7, R68 ;  /* 0x0000004400070308 */ /* 0x001e220000001000 */
[----:B------:R-:W-:Y:S01]  /*2390*/  ISETP.GE.AND P1, PT, R4, c[0x0][0x178], PT ;  /* 0x00005e0004007a0c */ /* 0x000fe20003f26270 */
[----:B------:R-:W-:Y:S02]  /*23a0*/  IMAD.MOV.U32 R5, RZ, RZ, 0x7fc00000 ;  /* 0x7fc00000ff057424 */ /* 0x000fe400078e00ff */
[----:B0-----:R-:W-:-:S05]  /*23b0*/  @P0 FMUL.FTZ R5, R42, R7 ;  /* 0x000000072a050220 */ /* 0x001fca0000410000 */
        /* <DEDUP_REMOVED lines=13> */
.L_x_4331:
        /* <DEDUP_REMOVED lines=15> */
.L_x_10965:


//--------------------- .text._ZN43_GLOBAL__N__9ae7fba5_10_SoftMax_cu_9f978f6320softmax_warp_forwardIN3c108BFloat16EffLi9ELb0ELb0EEEvPT0_PKT_iiiPKbib --------------------------
	.section	.text._ZN43_GLOBAL__N__9ae7fba5_10_SoftMax_cu_9f978f6320softmax_warp_forwardIN3c108BFloat16EffLi9ELb0ELb0EEEvPT0_PKT_iiiPKbib,"ax",@progbits
	.sectioninfo	@"SHI_REGISTERS=40"
	.align	128
.text._ZN43_GLOBAL__N__9ae7fba5_10_SoftMax_cu_9f978f6320softmax_warp_forwardIN3c108BFloat16EffLi9ELb0ELb0EEEvPT0_PKT_iiiPKbib:
        .type           _ZN43_GLOBAL__N__9ae7fba5_10_SoftMax_cu_9f978f6320softmax_warp_forwardIN3c108BFloat16EffLi9ELb0ELb0EEEvPT0_PKT_iiiPKbib,@function
        .size           _ZN43_GLOBAL__N__9ae7fba5_10_SoftMax_cu_9f978f6320softmax_warp_forwardIN3c108BFloat16EffLi9ELb0ELb0EEEvPT0_PKT_iiiPKbib,(.L_x_10966 - _ZN43_GLOBAL__N__9ae7fba5_10_SoftMax_cu_9f978f6320softmax_warp_forwardIN3c108BFloat16EffLi9ELb0ELb0EEEvPT0_PKT_iiiPKbib)
        .other          _ZN43_GLOBAL__N__9ae7fba5_10_SoftMax_cu_9f978f6320softmax_warp_forwardIN3c108BFloat16EffLi9ELb0ELb0EEEvPT0_PKT_iiiPKbib,@"STO_CUDA_ENTRY STV_DEFAULT"
_ZN43_GLOBAL__N__9ae7fba5_10_SoftMax_cu_9f978f6320softmax_warp_forwardIN3c108BFloat16EffLi9ELb0ELb0EEEvPT0_PKT_iiiPKbib:
[----:B------:R-:W-:Y:S02]  /*0000*/  IMAD.MOV.U32 R1, RZ, RZ, c[0x0][0x28] ;  /* 0x00000a00ff017624 */ /* 0x000fe400078e00ff */
[----:B------:R-:W0:Y:S01]  /*0010*/  S2R R0, SR_CTAID.X ;  /* 0x0000000000007919 */ /* 0x000e220000002500 */
[----:B------:R-:W-:Y:S01]  /*0020*/  IMAD.MOV.U32 R2, RZ, RZ, 0x2 ;  /* 0x00000002ff027424 */ /* 0x000fe200078e00ff */
[----:B------:R-:W-:Y:S02]  /*0030*/  ULDC.64 UR4, c[0x0][0x118] ;  /* 0x0000460000047ab9 */ /* 0x000fe40000000a00 */
[----:B------:R-:W0:Y:S04]  /*0040*/  S2R R3, SR_TID.Y ;  /* 0x0000000000037919 */ /* 0x000e280000002200 */
[----:B------:R-:W1:Y:S01]  /*0050*/  S2R R23, SR_TID.X ;  /* 0x0000000000177919 */ /* 0x000e620000002100 */
[----:B0-----:R-:W-:Y:S01]  /*0060*/  IMAD R0, R0, c[0x0][0x4], R3 ;  /* 0x0000010000007a24 */ /* 0x001fe200078e0203 */
[----:B-1----:R-:W-:-:S03]  /*0070*/  IADD3 R24, R23, 0x20, RZ ;  /* 0x0000002017187810 */ /* 0x002fc60007ffe0ff */
[C---:B------:R-:W-:Y:S01]  /*0080*/  IMAD R17, R0.reuse, c[0x0][0x174], R23 ;  /* 0x00005d0000117a24 */ /* 0x040fe200078e0217 */
[----:B------:R-:W-:Y:S02]  /*0090*/  IADD3 R29, -R0, c[0x0][0x170], RZ ;  /* 0x00005c00001d7a10 */ /* 0x000fe40007ffe1ff */
[----:B------:R-:W-:Y:S01]  /*00a0*/  IADD3 R16, R23, 0x40, RZ ;  /* 0x0000004017107810 */ /* 0x000fe20007ffe0ff */
[----:B------:R-:W-:Y:S01]  /*00b0*/  IMAD.WIDE R2, R17, R2, c[0x0][0x168] ;  /* 0x00005a0011027625 */ /* 0x000fe200078e0202 */
[----:B------:R-:W-:-:S04]  /*00c0*/  ISETP.GT.AND P0, PT, R29, RZ, PT ;  /* 0x000000ff1d00720c */ /* 0x000fc80003f04270 */
[----:B------:R-:W-:-:S04]  /*00d0*/  SEL R35, RZ, c[0x0][0x178], !P0 ;  /* 0x00005e00ff237a07 */ /* 0x000fc80004000000 */
[CC--:B------:R-:W-:Y:S02]  /*00e0*/  ISETP.GE.AND P3, PT, R23.reuse, R35.reuse, PT ;  /* 0x000000231700720c */ /* 0x0c0fe40003f66270 */
[-C--:B------:R-:W-:Y:S02]  /*00f0*/  ISETP.GE.AND P4, PT, R24, R35.reuse, PT ;  /* 0x000000231800720c */ /* 0x080fe40003f86270 */
[----:B------:R-:W-:Y:S02]  /*0100*/  ISETP.GE.AND P5, PT, R16, R35, PT ;  /* 0x000000231000720c */ /* 0x000fe40003fa6270 */
[----:B------:R-:W-:-:S07]  /*0110*/  IADD3 R15, R23, 0x60, RZ ;  /* 0x00000060170f7810 */ /* 0x000fce0007ffe0ff */
[----:B------:R-:W2:Y:S01]  /*0120*/  @!P3 LDG.E.U16 R6, [R2.64] ;  /* 0x000000040206b981 */ /* 0x000ea2000c1e1500 */
[----:B------:R-:W-:-:S03]  /*0130*/  ISETP.GE.AND P6, PT, R15, R35, PT ;  /* 0x000000230f00720c */ /* 0x000fc60003fc6270 */
[----:B------:R-:W3:Y:S04]  /*0140*/  @!P4 LDG.E.U16 R0, [R2.64+0x40] ;  /* 0x000040040200c981 */ /* 0x000ee8000c1e1500 */
[----:B------:R-:W4:Y:S06]  /*0150*/  @!P5 LDG.E.U16 R4, [R2.64+0x80] ;  /* 0x000080040204d981 */ /* 0x000f2c000c1e1500 */
[----:B------:R-:W5:Y:S01]  /*0160*/  @!P6 LDG.E.U16 R5, [R2.64+0xc0] ;  /* 0x0000c0040205e981 */ /* 0x000f62000c1e1500 */
[C---:B------:R-:W-:Y:S01]  /*0170*/  IADD3 R14, R23.reuse, 0x80, RZ ;  /* 0x00000080170e7810 */ /* 0x040fe20007ffe0ff */
[----:B------:R-:W-:Y:S01]  /*0180*/  IMAD.MOV.U32 R21, RZ, RZ, -0x800000 ;  /* 0xff800000ff157424 */ /* 0x000fe200078e00ff */
[----:B------:R-:W-:Y:S01]  /*0190*/  IADD3 R12, R23, 0xc0, RZ ;  /* 0x000000c0170c7810 */ /* 0x000fe20007ffe0ff */
[----:B------:R-:W-:Y:S01]  /*01a0*/  IMAD.MOV.U32 R33, RZ, RZ, -0x800000 ;  /* 0xff800000ff217424 */ /* 0x000fe200078e00ff */
[----:B------:R-:W-:-:S02]  /*01b0*/  ISETP.GE.AND P0, PT, R14, R35, PT ;  /* 0x000000230e00720c */ /* 0x000fc40003f06270 */
[C---:B------:R-:W-:Y:S02]  /*01c0*/  IADD3 R11, R23.reuse, 0xe0, RZ ;  /* 0x000000e0170b7810 */ /* 0x040fe40007ffe0ff */
[-C--:B------:R-:W-:Y:S02]  /*01d0*/  ISETP.GE.AND P2, PT, R12, R35.reuse, PT ;  /* 0x000000230c00720c */ /* 0x080fe40003f46270 */
[C---:B------:R-:W-:Y:S01]  /*01e0*/  IADD3 R10, R23.reuse, 0x100, RZ ;  /* 0x00000100170a7810 */ /* 0x040fe20007ffe0ff */
[----:B------:R-:W-:Y:S01]  /*01f0*/  IMAD.MOV.U32 R22, RZ, RZ, -0x800000 ;  /* 0xff800000ff167424 */ /* 0x000fe200078e00ff */
[C---:B------:R-:W-:Y:S02]  /*0200*/  IADD3 R13, R23.reuse, 0xa0, RZ ;  /* 0x000000a0170d7810 */ /* 0x040fe40007ffe0ff */
[C---:B------:R-:W-:Y:S02]  /*0210*/  IADD3 R9, R23.reuse, 0x120, RZ ;  /* 0x0000012017097810 */ /* 0x040fe40007ffe0ff */
[----:B------:R-:W-:Y:S01]  /*0220*/  IADD3 R8, R23, 0x140, RZ ;  /* 0x0000014017087810 */ /* 0x000fe20007ffe0ff */
[----:B------:R-:W-:Y:S01]  /*0230*/  IMAD.MOV.U32 R19, RZ, RZ, -0x800000 ;  /* 0xff800000ff137424 */ /* 0x000fe200078e00ff */
[----:B------:R-:W-:-:S03]  /*0240*/  ISETP.GE.AND P1, PT, R13, R35, PT ;  /* 0x000000230d00720c */ /* 0x000fc60003f26270 */
[----:B------:R-:W5:Y:S10]  /*0250*/  @!P2 LDG.E.U16 R27, [R2.64+0x180] ;  /* 0x00018004021ba981 */ /* 0x000f74000c1e1500 */
[----:B------:R-:W5:Y:S01]  /*0260*/  @!P1 LDG.E.U16 R26, [R2.64+0x140] ;  /* 0x00014004021a9981 */ /* 0x000f62000c1e1500 */
[----:B--2---:R-:W-:-:S02]  /*0270*/  @!P3 PRMT R21, RZ, 0x5410, R6 ;  /* 0x00005410ff15b816 */ /* 0x004fc40000000006 */
[-C--:B------:R-:W-:Y:S01]  /*0280*/  ISETP.GE.AND P3, PT, R11, R35.reuse, PT ;  /* 0x000000230b00720c */ /* 0x080fe20003f66270 */
[----:B------:R-:W2:Y:S01]  /*0290*/  @!P0 LDG.E.U16 R6, [R2.64+0x100] ;  /* 0x0001000402068981 */ /* 0x000ea2000c1e1500 */
[----:B---3--:R-:W-:Y:S02]  /*02a0*/  @!P4 PRMT R33, RZ, 0x5410, R0 ;  /* 0x00005410ff21c816 */ /* 0x008fe40000000000 */
[-C--:B------:R-:W-:Y:S02]  /*02b0*/  ISETP.GE.AND P4, PT, R10, R35.reuse, PT ;  /* 0x000000230a00720c */ /* 0x080fe40003f86270 */
[----:B----4-:R-:W-:Y:S02]  /*02c0*/  @!P5 PRMT R22, RZ, 0x5410, R4 ;  /* 0x00005410ff16d816 */ /* 0x010fe40000000004 */
[----:B------:R-:W-:-:S05]  /*02d0*/  ISETP.GE.AND P5, PT, R9, R35, PT ;  /* 0x000000230900720c */ /* 0x000fca0003fa6270 */
[----:B------:R-:W3:Y:S01]  /*02e0*/  @!P3 LDG.E.U16 R4, [R2.64+0x1c0] ;  /* 0x0001c0040204b981 */ /* 0x000ee2000c1e1500 */
[----:B-----5:R-:W-:Y:S02]  /*02f0*/  @!P6 PRMT R19, RZ, 0x5410, R5 ;  /* 0x00005410ff13e816 */ /* 0x020fe40000000005 */
[----:B------:R-:W-:Y:S01]  /*0300*/  ISETP.GE.AND P6, PT, R8, R35, PT ;  /* 0x000000230800720c */ /* 0x000fe20003fc6270 */
[----:B------:R-:W4:Y:S04]  /*0310*/  @!P4 LDG.E.U16 R28, [R2.64+0x200] ;  /* 0x00020004021cc981 */ /* 0x000f28000c1e1500 */
[----:B------:R-:W5:Y:S08]  /*0320*/  @!P5 LDG.E.U16 R25, [R2.64+0x240] ;  /* 0x000240040219d981 */ /* 0x000f70000c1e1500 */
[----:B------:R-:W5:Y:S01]  /*0330*/  @!P6 LDG.E.U16 R0, [R2.64+0x280] ;  /* 0x000280040200e981 */ /* 0x000f62000c1e1500 */
[----:B------:R-:W-:Y:S01]  /*0340*/  IMAD.MOV.U32 R20, RZ, RZ, -0x800000 ;  /* 0xff800000ff147424 */ /* 0x000fe200078e00ff */
[C---:B------:R-:W-:Y:S01]  /*0350*/  IADD3 R7, R23.reuse, 0x160, RZ ;  /* 0x0000016017077810 */ /* 0x040fe20007ffe0ff */
[----:B------:R-:W-:Y:S01]  /*0360*/  IMAD.MOV.U32 R18, RZ, RZ, -0x800000 ;  /* 0xff800000ff127424 */ /* 0x000fe200078e00ff */
[----:B------:R-:W-:Y:S01]  /*0370*/  IADD3 R5, R23, 0x1a0, RZ ;  /* 0x000001a017057810 */ /* 0x000fe20007ffe0ff */
[----:B------:R-:W-:Y:S01]  /*0380*/  IMAD.MOV.U32 R34, RZ, RZ, -0x800000 ;  /* 0xff800000ff227424 */ /* 0x000fe200078e00ff */
[----:B------:R-:W-:Y:S01]  /*0390*/  @!P2 PRMT R18, RZ, 0x5410, R27 ;  /* 0x00005410ff12a816 */ /* 0x000fe2000000001b */
[----:B------:R-:W-:-:S02]  /*03a0*/  IMAD.MOV.U32 R31, RZ, RZ, -0x800000 ;  /* 0xff800000ff1f7424 */ /* 0x000fc400078e00ff */
[----:B------:R-:W-:Y:S02]  /*03b0*/  IMAD.MOV.U32 R36, RZ, RZ, -0x800000 ;  /* 0xff800000ff247424 */ /* 0x000fe400078e00ff */
[----:B------:R-:W-:Y:S01]  /*03c0*/  IMAD.MOV.U32 R30, RZ, RZ, -0x800000 ;  /* 0xff800000ff1e7424 */ /* 0x000fe200078e00ff */
[----:B------:R-:W-:Y:S02]  /*03d0*/  @!P1 PRMT R36, RZ, 0x5410, R26 ;  /* 0x00005410ff249816 */ /* 0x000fe4000000001a */
[----:B------:R-:W-:Y:S02]  /*03e0*/  ISETP.GE.AND P1, PT, R29, 0x1, PT ;  /* 0x000000011d00780c */ /* 0x000fe40003f26270 */
[----:B--2---:R-:W-:Y:S02]  /*03f0*/  @!P0 PRMT R20, RZ, 0x5410, R6 ;  /* 0x00005410ff148816 */ /* 0x004fe40000000006 */
[----:B------:R-:W-:Y:S02]  /*0400*/  IADD3 R6, R23, 0x180, RZ ;  /* 0x0000018017067810 */ /* 0x000fe40007ffe0ff */
[----:B------:R-:W-:-:S02]  /*0410*/  ISETP.GE.AND P0, PT, R7, R35, PT ;  /* 0x000000230700720c */ /* 0x000fc40003f06270 */
[-C--:B------:R-:W-:Y:S02]  /*0420*/  ISETP.GE.AND P2, PT, R6, R35.reuse, PT ;  /* 0x000000230600720c */ /* 0x080fe40003f46270 */
[----:B---3--:R-:W-:Y:S02]  /*0430*/  @!P3 PRMT R34, RZ, 0x5410, R4 ;  /* 0x00005410ff22b816 */ /* 0x008fe40000000004 */
[----:B------:R-:W-:Y:S02]  /*0440*/  IADD3 R4, R23, 0x1c0, RZ ;  /* 0x000001c017047810 */ /* 0x000fe40007ffe0ff */
[----:B------:R-:W-:-:S05]  /*0450*/  ISETP.GE.AND P3, PT, R5, R35, PT ;  /* 0x000000230500720c */ /* 0x000fca0003f66270 */
[----:B------:R-:W2:Y:S01]  /*0460*/  @!P0 LDG.E.U16 R27, [R2.64+0x2c0] ;  /* 0x0002c004021b8981 */ /* 0x000ea2000c1e1500 */
[----:B----4-:R-:W-:Y:S02]  /*0470*/  @!P4 PRMT R31, RZ, 0x5410, R28 ;  /* 0x00005410ff1fc816 */ /* 0x010fe4000000001c */
[----:B------:R-:W-:Y:S01]  /*0480*/  ISETP.GE.AND P4, PT, R4, R35, PT ;  /* 0x000000230400720c */ /* 0x000fe20003f86270 */
[----:B------:R-:W3:Y:S01]  /*0490*/  @!P2 LDG.E.U16 R28, [R2.64+0x300] ;  /* 0x00030004021ca981 */ /* 0x000ee2000c1e1500 */
[----:B-----5:R-:W-:Y:S01]  /*04a0*/  @!P5 PRMT R30, RZ, 0x5410, R25 ;  /* 0x00005410ff1ed816 */ /* 0x020fe20000000019 */
[----:B------:R-:W-:Y:S01]  /*04b0*/  IMAD.MOV.U32 R25, RZ, RZ, -0x800000 ;  /* 0xff800000ff197424 */ /* 0x000fe200078e00ff */
[----:B------:R-:W-:Y:S01]  /*04c0*/  @!P6 PRMT R25, RZ, 0x5410, R0 ;  /* 0x00005410ff19e816 */ /* 0x000fe20000000000 */
[----:B------:R-:W4:Y:S08]  /*04d0*/  @!P3 LDG.E.U16 R29, [R2.64+0x340] ;  /* 0x00034004021db981 */ /* 0x000f30000c1e1500 */
[----:B------:R-:W5:Y:S01]  /*04e0*/  @!P4 LDG.E.U16 R0, [R2.64+0x380] ;  /* 0x000380040200c981 */ /* 0x000f62000c1e1500 */
[----:B------:R-:W-:Y:S01]  /*04f0*/  IMAD.MOV.U32 R26, RZ, RZ, -0x800000 ;  /* 0xff800000ff1a7424 */ /* 0x000fe200078e00ff */
[----:B--2---:R-:W-:Y:S01]  /*0500*/  @!P0 PRMT R26, RZ, 0x5410, R27 ;  /* 0x00005410ff1a8816 */ /* 0x004fe2000000001b */
[----:B------:R-:W-:Y:S01]  /*0510*/  IMAD.MOV.U32 R27, RZ, RZ, -0x800000 ;  /* 0xff800000ff1b7424 */ /* 0x000fe200078e00ff */
[----:B---3--:R-:W-:Y:S01]  /*0520*/  @!P2 PRMT R27, RZ, 0x5410, R28 ;  /* 0x00005410ff1ba816 */ /* 0x008fe2000000001c */
[----:B------:R-:W-:Y:S01]  /*0530*/  IMAD.MOV.U32 R28, RZ, RZ, -0x800000 ;  /* 0xff800000ff1c7424 */ /* 0x000fe200078e00ff */
[----:B----4-:R-:W-:Y:S01]  /*0540*/  @!P3 PRMT R28, RZ, 0x5410, R29 ;  /* 0x00005410ff1cb816 */ /* 0x010fe2000000001d */
[----:B------:R-:W-:Y:S01]  /*0550*/  IMAD.MOV.U32 R29, RZ, RZ, -0x800000 ;  /* 0xff800000ff1d7424 */ /* 0x000fe200078e00ff */
[----:B-----5:R-:W-:-:S02]  /*0560*/  @!P4 PRMT R29, RZ, 0x5410, R0 ;  /* 0x00005410ff1dc816 */ /* 0x020fc40000000000 */
[----:B------:R-:W-:-:S04]  /*0570*/  IADD3 R0, R23, 0x1e0, RZ ;  /* 0x000001e017007810 */ /* 0x000fc80007ffe0ff */
[----:B------:R-:W-:-:S13]  /*0580*/  ISETP.GE.AND P2, PT, R0, R35, PT ;  /* 0x000000230000720c */ /* 0x000fda0003f46270 */
[----:B------:R-:W2:Y:S01]  /*0590*/  @!P2 LDG.E.U16 R2, [R2.64+0x3c0] ;  /* 0x0003c0040202a981 */ /* 0x000ea2000c1e1500 */
        /* <DEDUP_REMOVED lines=14> */
[----:B--2---:R-:W-:Y:S02]  /*0680*/  @!P2 PRMT R32, RZ, 0x5410, R2 ;  /* 0x00005410ff20a816 */ /* 0x004fe40000000002 */
        /* <DEDUP_REMOVED lines=33> */
[----:B------:R-:W-:Y:S02]  /*08a0*/  FADD.FTZ R33, -R3, R33 ;  /* 0x0000002103217221 */ /* 0x000fe40000010100 */
[----:B------:R-:W-:Y:S02]  /*08b0*/  FMUL.FTZ R2, R21, 1.4426950216293334961 ;  /* 0x3fb8aa3b15027820 */ /* 0x000fe40000410000 */
[----:B------:R-:W-:Y:S02]  /*08c0*/  FADD.FTZ R21, -R3, R22 ;  /* 0x0000001603157221 */ /* 0x000fe40000010100 */
[----:B------:R-:W-:Y:S02]  /*08d0*/  FMUL.FTZ R33, R33, 1.4426950216293334961 ;  /* 0x3fb8aa3b21217820 */ /* 0x000fe40000410000 */
[----:B------:R-:W0:Y:S01]  /*08e0*/  MUFU.EX2 R2, R2 ;  /* 0x0000000200027308 */ /* 0x000e220000000800 */
[----:B------:R-:W-:-:S02]  /*08f0*/  FADD.FTZ R19, -R3, R19 ;  /* 0x0000001303137221 */ /* 0x000fc40000010100 */
[----:B------:R-:W-:Y:S02]  /*0900*/  FADD.FTZ R34, -R3, R34 ;  /* 0x0000002203227221 */ /* 0x000fe40000010100 */
[----:B------:R-:W-:Y:S02]  /*0910*/  FMUL.FTZ R21, R21, 1.4426950216293334961 ;  /* 0x3fb8aa3b15157820 */ /* 0x000fe40000410000 */
[----:B------:R-:W-:Y:S01]  /*0920*/  FMUL.FTZ R35, R19, 1.4426950216293334961 ;  /* 0x3fb8aa3b13237820 */ /* 0x000fe20000410000 */
[----:B------:R1:W2:Y:S01]  /*0930*/  MUFU.EX2 R22, R33 ;  /* 0x0000002100167308 */ /* 0x0002a20000000800 */
[----:B------:R-:W-:Y:S02]  /*0940*/  FMUL.FTZ R37, R34, 1.4426950216293334961 ;  /* 0x3fb8aa3b22257820 */ /* 0x000fe40000410000 */
[C---:B------:R-:W-:Y:S02]  /*0950*/  FADD.FTZ R19, -R3.reuse, R20 ;  /* 0x0000001403137221 */ /* 0x040fe40000010100 */
[----:B------:R-:W-:-:S02]  /*0960*/  FADD.FTZ R36, -R3, R36 ;  /* 0x0000002403247221 */ /* 0x000fc40000010100 */
[----:B------:R-:W-:Y:S01]  /*0970*/  FADD.FTZ R34, -R3, R31 ;  /* 0x0000001f03227221 */ /* 0x000fe20000010100 */
[----:B------:R-:W3:Y:S01]  /*0980*/  MUFU.EX2 R21, R21 ;  /* 0x0000001500157308 */ /* 0x000ee20000000800 */
[----:B------:R-:W-:Y:S02]  /*0990*/  FMUL.FTZ R19, R19, 1.4426950216293334961 ;  /* 0x3fb8aa3b13137820 */ /* 0x000fe40000410000 */
[----:B------:R-:W-:Y:S02]  /*09a0*/  FMUL.FTZ R36, R36, 1.4426950216293334961 ;  /* 0x3fb8aa3b24247820 */ /* 0x000fe40000410000 */
[----:B------:R-:W-:-:S03]  /*09b0*/  FMUL.FTZ R34, R34, 1.4426950216293334961 ;  /* 0x3fb8aa3b22227820 */ /* 0x000fc60000410000 */
[----:B------:R4:W5:Y:S01]  /*09c0*/  MUFU.EX2 R20, R35 ;  /* 0x0000002300147308 */ /* 0x0009620000000800 */
[C---:B-1----:R-:W-:Y:S02]  /*09d0*/  FADD.FTZ R33, -R3.reuse, R18 ;  /* 0x0000001203217221 */ /* 0x042fe40000010100 */
[C---:B------:R-:W-:Y:S02]  /*09e0*/  FADD.FTZ R26, -R3.reuse, R26 ;  /* 0x0000001a031a7221 */ /* 0x040fe40000010100 */
[----:B----4-:R-:W-:-:S03]  /*09f0*/  FADD.FTZ R35, -R3, R30 ;  /* 0x0000001e03237221 */ /* 0x010fc60000010100 */
[----:B------:R1:W-:Y:S01]  /*0a00*/  MUFU.EX2 R18, R36 ;  /* 0x0000002400127308 */ /* 0x0003e20000000800 */
[C---:B------:R-:W-:Y:S02]  /*0a10*/  FADD.FTZ R27, -R3.reuse, R27 ;  /* 0x0000001b031b7221 */ /* 0x040fe40000010100 */
[C---:B------:R-:W-:Y:S02]  /*0a20*/  FADD.FTZ R28, -R3.reuse, R28 ;  /* 0x0000001c031c7221 */ /* 0x040fe40000010100 */
[----:B------:R-:W-:-:S03]  /*0a30*/  FADD.FTZ R29, -R3, R29 ;  /* 0x0000001d031d7221 */ /* 0x000fc60000010100 */
[----:B------:R4:W-:Y:S01]  /*0a40*/  MUFU.EX2 R30, R34 ;  /* 0x00000022001e7308 */ /* 0x0009e20000000800 */
[----:B-1----:R-:W-:Y:S02]  /*0a50*/  FMUL.FTZ R36, R35, 1.4426950216293334961 ;  /* 0x3fb8aa3b23247820 */ /* 0x002fe40000410000 */
[----:B0-----:R-:W-:Y:S02]  /*0a60*/  FADD.FTZ R35, RZ, R2 ;  /* 0x00000002ff237221 */ /* 0x001fe40000010000 */
[----:B------:R-:W-:-:S03]  /*0a70*/  FMUL.FTZ R33, R33, 1.4426950216293334961 ;  /* 0x3fb8aa3b21217820 */ /* 0x000fc60000410000 */
[----:B------:R-:W0:Y:S01]  /*0a80*/  MUFU.EX2 R19, R19 ;  /* 0x0000001300137308 */ /* 0x000e220000000800 */
[C---:B----4-:R-:W-:Y:S02]  /*0a90*/  FADD.FTZ R34, -R3.reuse, R25 ;  /* 0x0000001903227221 */ /* 0x050fe40000010100 */
[----:B------:R-:W-:Y:S02]  /*0aa0*/  FADD.FTZ R3, -R3, R32 ;  /* 0x0000002003037221 */ /* 0x000fe40000010100 */
[----:B------:R-:W-:Y:S02]  /*0ab0*/  FMUL.FTZ R32, R34, 1.4426950216293334961 ;  /* 0x3fb8aa3b22207820 */ /* 0x000fe40000410000 */
[----:B--2---:R-:W-:Y:S01]  /*0ac0*/  FADD.FTZ R34, R35, R22 ;  /* 0x0000001623227221 */ /* 0x004fe20000010000 */
[----:B------:R-:W1:Y:S03]  /*0ad0*/  MUFU.EX2 R33, R33 ;  /* 0x0000002100217308 */ /* 0x000e660000000800 */
[----:B---3--:R-:W-:-:S04]  /*0ae0*/  FADD.FTZ R35, R34, R21 ;  /* 0x0000001522237221 */ /* 0x008fc80000010000 */
[----:B-----5:R-:W-:Y:S01]  /*0af0*/  FADD.FTZ R34, R35, R20 ;  /* 0x0000001423227221 */ /* 0x020fe20000010000 */
[----:B------:R-:W2:Y:S03]  /*0b00*/  MUFU.EX2 R31, R37 ;  /* 0x00000025001f7308 */ /* 0x000ea60000000800 */
[----:B0-----:R-:W-:Y:S02]  /*0b10*/  FADD.FTZ R35, R34, R19 ;  /* 0x0000001322237221 */ /* 0x001fe40000010000 */
[----:B------:R-:W-:Y:S02]  /*0b20*/  FMUL.FTZ R26, R26, 1.4426950216293334961 ;  /* 0x3fb8aa3b1a1a7820 */ /* 0x000fe40000410000 */
[----:B------:R-:W-:Y:S01]  /*0b30*/  FADD.FTZ R34, R35, R18 ;  /* 0x0000001223227221 */ /* 0x000fe20000010000 */
[----:B------:R-:W0:Y:S01]  /*0b40*/  MUFU.EX2 R25, R36 ;  /* 0x0000002400197308 */ /* 0x000e220000000800 */
[----:B------:R-:W-:-:S02]  /*0b50*/  FMUL.FTZ R27, R27, 1.4426950216293334961 ;  /* 0x3fb8aa3b1b1b7820 */ /* 0x000fc40000410000 */
[----:B-1----:R-:W-:-:S05]  /*0b60*/  FADD.FTZ R34, R34, R33 ;  /* 0x0000002122227221 */ /* 0x002fca0000010000 */
[----:B------:R-:W1:Y:S01]  /*0b70*/  MUFU.EX2 R32, R32 ;  /* 0x0000002000207308 */ /* 0x000e620000000800 */
[----:B--2---:R-:W-:Y:S02]  /*0b80*/  FADD.FTZ R35, R34, R31 ;  /* 0x0000001f22237221 */ /* 0x004fe40000010000 */
[----:B------:R-:W-:-:S05]  /*0b90*/  FMUL.FTZ R28, R28, 1.4426950216293334961 ;  /* 0x3fb8aa3b1c1c7820 */ /* 0x000fca0000410000 */
[----:B------:R-:W2:Y:S01]  /*0ba0*/  MUFU.EX2 R26, R26 ;  /* 0x0000001a001a7308 */ /* 0x000ea20000000800 */
[----:B------:R-:W-:Y:S02]  /*0bb0*/  FADD.FTZ R34, R35, R30 ;  /* 0x0000001e23227221 */ /* 0x000fe40000010000 */
[----:B------:R-:W-:-:S05]  /*0bc0*/  FMUL.FTZ R29, R29, 1.4426950216293334961 ;  /* 0x3fb8aa3b1d1d7820 */ /* 0x000fca0000410000 */
[----:B------:R-:W3:Y:S01]  /*0bd0*/  MUFU.EX2 R27, R27 ;  /* 0x0000001b001b7308 */ /* 0x000ee20000000800 */
[----:B0-----:R-:W-:Y:S02]  /*0be0*/  FADD.FTZ R35, R34, R25 ;  /* 0x0000001922237221 */ /* 0x001fe40000010000 */
[----:B------:R-:W-:-:S05]  /*0bf0*/  FMUL.FTZ R34, R3, 1.4426950216293334961 ;  /* 0x3fb8aa3b03227820 */ /* 0x000fca0000410000 */
[----:B------:R-:W0:Y:S01]  /*0c00*/  MUFU.EX2 R28, R28 ;  /* 0x0000001c001c7308 */ /* 0x000e220000000800 */
[----:B-1----:R-:W-:-:S07]  /*0c10*/  FADD.FTZ R35, R35, R32 ;  /* 0x0000002023237221 */ /* 0x002fce0000010000 */
[----:B------:R-:W1:Y:S01]  /*0c20*/  MUFU.EX2 R29, R29 ;  /* 0x0000001d001d7308 */ /* 0x000e620000000800 */
[----:B--2---:R-:W-:-:S07]  /*0c30*/  FADD.FTZ R36, R35, R26 ;  /* 0x0000001a23247221 */ /* 0x004fce0000010000 */
[----:B------:R-:W2:Y:S01]  /*0c40*/  MUFU.EX2 R34, R34 ;  /* 0x0000002200227308 */ /* 0x000ea20000000800 */
[----:B---3--:R-:W-:-:S04]  /*0c50*/  FADD.FTZ R3, R36, R27 ;  /* 0x0000001b24037221 */ /* 0x008fc80000010000 */
[----:B0-----:R-:W-:-:S04]  /*0c60*/  FADD.FTZ R36, R3, R28 ;  /* 0x0000001c03247221 */ /* 0x001fc80000010000 */
[----:B-1----:R-:W-:-:S04]  /*0c70*/  FADD.FTZ R3, R36, R29 ;  /* 0x0000001d24037221 */ /* 0x002fc80000010000 */
[----:B--2---:R-:W-:-:S05]  /*0c80*/  FADD.FTZ R3, R3, R34 ;  /* 0x0000002203037221 */ /* 0x004fca0000010000 */
        /* <DEDUP_REMOVED lines=15> */
[----:B------:R-:W-:Y:S02]  /*0d80*/  ISETP.GE.AND P1, PT, R24, c[0x0][0x178], PT ;  /* 0x00005e0018007a0c */ /* 0x000fe40003f26270 */
[----:B------:R-:W-:-:S09]  /*0d90*/  SHF.R.S32.HI R24, RZ, 0x1f, R17 ;  /* 0x0000001fff187819 */ /* 0x000fd20000011411 */
[----:B------:R-:W0:Y:S02]  /*0da0*/  @P0 MUFU.RCP R3, R35 ;  /* 0x0000002300030308 */ /* 0x000e240000001000 */
[----:B0-----:R-:W-:Y:S01]  /*0db0*/  @P0 FMUL.FTZ R23, R2, R3 ;  /* 0x0000000302170220 */ /* 0x001fe20000410000 */
[----:B------:R-:W-:-:S04]  /*0dc0*/  LEA R2, P2, R17, c[0x0][0x160], 0x2 ;  /* 0x0000580011027a11 */ /* 0x000fc800078410ff */
[----:B------:R-:W-:-:S05]  /*0dd0*/  LEA.HI.X R3, R17, c[0x0][0x164], R24, 0x2, P2 ;  /* 0x0000590011037a11 */ /* 0x000fca00010f1418 */
[----:B------:R0:W-:Y:S01]  /*0de0*/  STG.E [R2.64], R23 ;  /* 0x0000001702007986 */ /* 0x0001e2000c101904 */
        /* <DEDUP_REMOVED lines=43> */
[----:B0-----:R-:W0:Y:S01]  /*10a0*/  @P0 MUFU.RCP R13, R35 ;  /* 0x00000023000d0308 */ /* 0x001e220000001000 */
[----:B------:R-:W-:Y:S01]  /*10b0*/  ISETP.GE.AND P1, PT, R9, c[0x0][0x178], PT ;  /* 0x00005e0009007a0c */ /* 0x000fe20003f26270 */
[----:B-1----:R-:W-:Y:S02]  /*10c0*/  IMAD.MOV.U32 R11, RZ, RZ, 0x7fc00000 ;  /* 0x7fc00000ff0b7424 */ /* 0x002fe400078e00ff */
[----:B0-----:R-:W-:-:S05]  /*10d0*/  @P0 FMUL.FTZ R11, R30, R13 ;  /* 0x0000000d1e0b0220 */ /* 0x001fca0000410000 */
        /* <DEDUP_REMOVED lines=43> */
.L_x_4332:
        /* <DEDUP_REMOVED lines=15> */
.L_x_10966:


//--------------------- .text._ZN43_GLOBAL__N__9ae7fba5_10_SoftMax_cu_9f978f6320softmax_warp_forwardIN3c108BFloat16EffLi8ELb0ELb0EEEvPT0_PKT_iiiPKbib --------------------------
	.section	.text._ZN43_GLOBAL__N__9ae7fba5_10_SoftMax_cu_9f978f6320softmax_warp_forwardIN3c108BFloat16EffLi8ELb0ELb0EEEvPT0_PKT_iiiPKbib,"ax",@progbits
	.sectioninfo	@"SHI_REGISTERS=27"
	.align	128
.text._ZN43_GLOBAL__N__9ae7fba5_10_SoftMax_cu_9f978f6320softmax_warp_forwardIN3c108BFloat16EffLi8ELb0ELb0EEEvPT0_PKT_iiiPKbib:
        .type           _ZN43_GLOBAL__N__9ae7fba5_10_SoftMax_cu_9f978f6320softmax_warp_forwardIN3c108BFloat16EffLi8ELb0ELb0EEEvPT0_PKT_iiiPKbib,@function
        .size           _ZN43_GLOBAL__N__9ae7fba5_10_SoftMax_cu_9f978f6320softmax_warp_forwardIN3c108BFloat16EffLi8ELb0ELb0EEEvPT0_PKT_iiiPKbib,(.L_x_10967 - _ZN43_GLOBAL__N__9ae7fba5_10_SoftMax_cu_9f978f6320softmax_warp_forwardIN3c108BFloat16EffLi8ELb0ELb0EEEvPT0_PKT_iiiPKbib)
        .other          _ZN43_GLOBAL__N__9ae7fba5_10_SoftMax_cu_9f978f6320softmax_warp_forwardIN3c108BFloat16EffLi8ELb0ELb0EEEvPT0_PKT_iiiPKbib,@"STO_CUDA_ENTRY STV_DEFAULT"
_ZN43_GLOBAL__N__9ae7fba5_10_SoftMax_cu_9f978f6320softmax_warp_forwardIN3c108BFloat16EffLi8ELb0ELb0EEEvPT0_PKT_iiiPKbib:
[----:B------:R-:W-:Y:S02]  /*0000*/  IMAD.MOV.U32 R1, RZ, RZ, c[0x0][0x28] ;  /* 0x00000a00ff017624 */ /* 0x000fe400078e00ff */
[----:B------:R-:W0:Y:S01]  /*0010*/  S2R R8, SR_CTAID.X ;  /* 0x0000000000087919 */ /* 0x000e220000002500 */
[----:B------:R-:W-:Y:S01]  /*0020*/  IMAD.MOV.U32 R11, RZ, RZ, 0x2 ;  /* 0x00000002ff0b7424 */ /* 0x000fe200078e00ff */
[----:B------:R-:W-:Y:S02]  /*0030*/  ULDC.64 UR4, c[0x0][0x118] ;  /* 0x0000460000047ab9 */ /* 0x000fe40000000a00 */
[----:B------:R-:W0:Y:S04]  /*0040*/  S2R R3, SR_TID.Y ;  /* 0x0000000000037919 */ /* 0x000e280000002200 */
[----:B------:R-:W1:Y:S01]  /*0050*/  S2R R9, SR_TID.X ;  /* 0x0000000000097919 */ /* 0x000e620000002100 */
[----:B0-----:R-:W-:-:S05]  /*0060*/  IMAD R8, R8, c[0x0][0x4], R3 ;  /* 0x0000010008087a24 */ /* 0x001fca00078e0203 */
[C---:B------:R-:W-:Y:S01]  /*0070*/  IADD3 R20, -R8.reuse, c[0x0][0x170], RZ ;  /* 0x00005c0008147a10 */ /* 0x040fe20007ffe1ff */
[----:B-1----:R-:W-:-:S03]  /*0080*/  IMAD R8, R8, c[0x0][0x174], R9 ;  /* 0x00005d0008087a24 */ /* 0x002fc600078e0209 */
[----:B------:R-:W-:Y:S01]  /*0090*/  ISETP.GT.AND P0, PT, R20, RZ, PT ;  /* 0x000000ff1400720c */ /* 0x000fe20003f04270 */
[----:B------:R-:W-:-:S03]  /*00a0*/  IMAD.WIDE R10, R8, R11, c[0x0][0x168] ;  /* 0x00005a00080a7625 */ /* 0x000fc600078e020b */
[----:B------:R-:W-:-:S04]  /*00b0*/  SEL R13, RZ, c[0x0][0x178], !P0 ;  /* 0x00005e00ff0d7a07 */ /* 0x000fc80004000000 */
[----:B------:R-:W-:-:S13]  /*00c0*/  ISETP.GE.AND P0, PT, R9, R13, PT ;  /* 0x0000000d0900720c */ /* 0x000fda0003f06270 */
[----:B------:R-:W2:Y:S01]  /*00d0*/  @!P0 LDG.E.U16 R16, [R10.64] ;  /* 0x000000040a108981 */ /* 0x000ea2000c1e1500 */
[C---:B------:R-:W-:Y:S02]  /*00e0*/  IADD3 R7, R9.reuse, 0x20, RZ ;  /* 0x0000002009077810 */ /* 0x040fe40007ffe0ff */
[----:B------:R-:W-:Y:S02]  /*00f0*/  IADD3 R6, R9, 0x40, RZ ;  /* 0x0000004009067810 */ /* 0x000fe40007ffe0ff */
[-C--:B------:R-:W-:Y:S02]  /*0100*/  ISETP.GE.AND P6, PT, R7, R13.reuse, PT ;  /* 0x0000000d0700720c */ /* 0x080fe40003fc6270 */
[----:B------:R-:W-:Y:S02]  /*0110*/  ISETP.GE.AND P5, PT, R6, R13, PT ;  /* 0x0000000d0600720c */ /* 0x000fe40003fa6270 */
[----:B------:R-:W-:-:S04]  /*0120*/  IADD3 R5, R9, 0x60, RZ ;  /* 0x0000006009057810 */ /* 0x000fc80007ffe0ff */
[----:B------:R-:W-:-:S05]  /*0130*/  ISETP.GE.AND P4, PT, R5, R13, PT ;  /* 0x0000000d0500720c */ /* 0x000fca0003f86270 */
[----:B------:R-:W3:Y:S01]  /*0140*/  @!P6 LDG.E.U16 R14, [R10.64+0x40] ;  /* 0x000040040a0ee981 */ /* 0x000ee2000c1e1500 */
[----:B------:R-:W-:-:S03]  /*0150*/  IADD3 R4, R9, 0x80, RZ ;  /* 0x0000008009047810 */ /* 0x000fc60007ffe0ff */
[----:B------:R-:W4:Y:S01]  /*0160*/  @!P5 LDG.E.U16 R15, [R10.64+0x80] ;  /* 0x000080040a0fd981 */ /* 0x000f22000c1e1500 */
[-C--:B------:R-:W-:Y:S02]  /*0170*/  ISETP.GE.AND P3, PT, R4, R13.reuse, PT ;  /* 0x0000000d0400720c */ /* 0x080fe40003f66270 */
[C---:B------:R-:W-:Y:S01]  /*0180*/  IADD3 R3, R9.reuse, 0xa0, RZ ;  /* 0x000000a009037810 */ /* 0x040fe20007ffe0ff */
[----:B------:R0:W5:Y:S01]  /*0190*/  @!P4 LDG.E.U16 R19, [R10.64+0xc0] ;  /* 0x0000c0040a13c981 */ /* 0x000162000c1e1500 */
[----:B------:R-:W-:Y:S02]  /*01a0*/  IADD3 R2, R9, 0xc0, RZ ;  /* 0x000000c009027810 */ /* 0x000fe40007ffe0ff */
[-C--:B------:R-:W-:Y:S02]  /*01b0*/  ISETP.GE.AND P2, PT, R3, R13.reuse, PT ;  /* 0x0000000d0300720c */ /* 0x080fe40003f46270 */
[----:B------:R-:W-:-:S05]  /*01c0*/  ISETP.GE.AND P1, PT, R2, R13, PT ;  /* 0x0000000d0200720c */ /* 0x000fca0003f26270 */
[----:B------:R0:W5:Y:S01]  /*01d0*/  @!P3 LDG.E.U16 R21, [R10.64+0x100] ;  /* 0x000100040a15b981 */ /* 0x000162000c1e1500 */
[----:B------:R-:W-:Y:S01]  /*01e0*/  IADD3 R0, R9, 0xe0, RZ ;  /* 0x000000e009007810 */ /* 0x000fe20007ffe0ff */
[----:B------:R-:W-:-:S04]  /*01f0*/  IMAD.MOV.U32 R12, RZ, RZ, -0x800000 ;  /* 0xff800000ff0c7424 */ /* 0x000fc800078e00ff */
[----:B------:R0:W5:Y:S01]  /*0200*/  @!P2 LDG.E.U16 R17, [R10.64+0x140] ;  /* 0x000140040a11a981 */ /* 0x000162000c1e1500 */
[----:B--2---:R-:W-:Y:S02]  /*0210*/  @!P0 PRMT R12, RZ, 0x5410, R16 ;  /* 0x00005410ff0c8816 */ /* 0x004fe40000000010 */
[----:B------:R-:W-:Y:S01]  /*0220*/  ISETP.GE.AND P0, PT, R0, R13, PT ;  /* 0x0000000d0000720c */ /* 0x000fe20003f06270 */
[----:B------:R0:W2:-:S12]  /*0230*/  @!P1 LDG.E.U16 R16, [R10.64+0x180] ;  /* 0x000180040a109981 */ /* 0x000098000c1e1500 */
[----:B------:R0:W2:Y:S01]  /*0240*/  @!P0 LDG.E.U16 R18, [R10.64+0x1c0] ;  /* 0x0001c0040a128981 */ /* 0x0000a2000c1e1500 */
[----:B------:R-:W-:Y:S01]  /*0250*/  IMAD.MOV.U32 R13, RZ, RZ, -0x800000 ;  /* 0xff800000ff0d7424 */ /* 0x000fe200078e00ff */
[----:B---3--:R-:W-:Y:S01]  /*0260*/  @!P6 PRMT R13, RZ, 0x5410, R14 ;  /* 0x00005410ff0de816 */ /* 0x008fe2000000000e */
[----:B------:R-:W-:-:S03]  /*0270*/  IMAD.MOV.U32 R14, RZ, RZ, -0x800000 ;  /* 0xff800000ff0e7424 */ /* 0x000fc600078e00ff */
[CC--:B------:R-:W-:Y:S02]  /*0280*/  FSETP.GT.FTZ.AND P6, PT, R12.reuse, R13.reuse, PT ;  /* 0x0000000d0c00720b */ /* 0x0c0fe40003fd4000 */
[----:B----4-:R-:W-:Y:S01]  /*0290*/  @!P5 PRMT R14, RZ, 0x5410, R15 ;  /* 0x00005410ff0ed816 */ /* 0x010fe2000000000f */
[----:B------:R-:W-:Y:S01]  /*02a0*/  IMAD.MOV.U32 R15, RZ, RZ, -0x800000 ;  /* 0xff800000ff0f7424 */ /* 0x000fe200078e00ff */
[----:B------:R-:W-:Y:S01]  /*02b0*/  FSEL R23, R12, R13, P6 ;  /* 0x0000000d0c177208 */ /* 0x000fe20003000000 */
[----:B0-----:R-:W-:Y:S01]  /*02c0*/  IMAD.MOV.U32 R10, RZ, RZ, -0x800000 ;  /* 0xff800000ff0a7424 */ /* 0x001fe200078e00ff */
[----:B-----5:R-:W-:Y:S01]  /*02d0*/  @!P4 PRMT R15, RZ, 0x5410, R19 ;  /* 0x00005410ff0fc816 */ /* 0x020fe20000000013 */
[----:B------:R-:W-:Y:S01]  /*02e0*/  IMAD.MOV.U32 R11, RZ, RZ, -0x800000 ;  /* 0xff800000ff0b7424 */ /* 0x000fe200078e00ff */
[----:B------:R-:W-:-:S04]  /*02f0*/  FSETP.GT.FTZ.AND P5, PT, R23, R14, PT ;  /* 0x0000000e1700720b */ /* 0x000fc80003fb4000 */
[----:B------:R-:W-:Y:S02]  /*0300*/  FSEL R22, R23, R14, P5 ;  /* 0x0000000e17167208 */ /* 0x000fe40002800000 */
[----:B------:R-:W-:Y:S02]  /*0310*/  @!P3 PRMT R10, RZ, 0x5410, R21 ;  /* 0x00005410ff0ab816 */ /* 0x000fe40000000015 */
[----:B------:R-:W-:-:S04]  /*0320*/  FSETP.GT.FTZ.AND P4, PT, R22, R15, PT ;  /* 0x0000000f1600720b */ /* 0x000fc80003f94000 */
[----:B------:R-:W-:Y:S02]  /*0330*/  FSEL R19, R22, R15, P4 ;  /* 0x0000000f16137208 */ /* 0x000fe40002000000 */
[----:B------:R-:W-:Y:S01]  /*0340*/  @!P2 PRMT R11, RZ, 0x5410, R17 ;  /* 0x00005410ff0ba816 */ /* 0x000fe20000000011 */
[----:B------:R-:W-:Y:S01]  /*0350*/  IMAD.MOV.U32 R17, RZ, RZ, -0x800000 ;  /* 0xff800000ff117424 */ /* 0x000fe200078e00ff */
[----:B------:R-:W-:-:S04]  /*0360*/  FSETP.GT.FTZ.AND P3, PT, R19, R10, PT ;  /* 0x0000000a1300720b */ /* 0x000fc80003f74000 */
[----:B------:R-:W-:-:S04]  /*0370*/  FSEL R22, R19, R10, P3 ;  /* 0x0000000a13167208 */ /* 0x000fc80001800000 */
[----:B------:R-:W-:-:S04]  /*0380*/  FSETP.GT.FTZ.AND P2, PT, R22, R11, PT ;  /* 0x0000000b1600720b */ /* 0x000fc80003f54000 */
[----:B------:R-:W-:Y:S02]  /*0390*/  FSEL R22, R22, R11, P2 ;  /* 0x0000000b16167208 */ /* 0x000fe40001000000 */
[----:B--2---:R-:W-:Y:S01]  /*03a0*/  @!P1 PRMT R17, RZ, 0x5410, R16 ;  /* 0x00005410ff119816 */ /* 0x004fe20000000010 */
[----:B------:R-:W-:-:S03]  /*03b0*/  IMAD.MOV.U32 R16, RZ, RZ, -0x800000 ;  /* 0xff800000ff107424 */ /* 0x000fc600078e00ff */
[----:B------:R-:W-:-:S04]  /*03c0*/  FSETP.GT.FTZ.AND P1, PT, R22, R17, PT ;  /* 0x000000111600720b */ /* 0x000fc80003f34000 */
[----:B------:R-:W-:Y:S02]  /*03d0*/  FSEL R19, R22, R17, P1 ;  /* 0x0000001116137208 */ /* 0x000fe40000800000 */
[----:B------:R-:W-:-:S04]  /*03e0*/  @!P0 PRMT R16, RZ, 0x5410, R18 ;  /* 0x00005410ff108816 */ /* 0x000fc80000000012 */
        /* <DEDUP_REMOVED lines=16> */
[----:B------:R-:W-:Y:S02]  /*04f0*/  FSEL R18, R24, R23, !P0 ;  /* 0x0000001718127208 */ /* 0x000fe40004000000 */
[----:B------:R-:W-:-:S03]  /*0500*/  ISETP.GE.AND P0, PT, R20, 0x1, PT ;  /* 0x000000011400780c */ /* 0x000fc60003f06270 */
[C---:B------:R-:W-:Y:S02]  /*0510*/  FADD.FTZ R12, -R18.reuse, R12 ;  /* 0x0000000c120c7221 */ /* 0x040fe40000010100 */
[----:B------:R-:W-:Y:S02]  /*0520*/  FADD.FTZ R13, -R18, R13 ;  /* 0x0000000d120d7221 */ /* 0x000fe40000010100 */
[----:B------:R-:W-:Y:S02]  /*0530*/  FMUL.FTZ R12, R12, 1.4426950216293334961 ;  /* 0x3fb8aa3b0c0c7820 */ /* 0x000fe40000410000 */
[----:B------:R-:W-:Y:S02]  /*0540*/  FMUL.FTZ R13, R13, 1.4426950216293334961 ;  /* 0x3fb8aa3b0d0d7820 */ /* 0x000fe40000410000 */
[C---:B------:R-:W-:Y:S02]  /*0550*/  FADD.FTZ R14, -R18.reuse, R14 ;  /* 0x0000000e120e7221 */ /* 0x040fe40000010100 */
[----:B------:R-:W0:Y:S01]  /*0560*/  MUFU.EX2 R12, R12 ;  /* 0x0000000c000c7308 */ /* 0x000e220000000800 */
[----:B------:R-:W-:-:S02]  /*0570*/  FADD.FTZ R15, -R18, R15 ;  /* 0x0000000f120f7221 */ /* 0x000fc40000010100 */
[----:B------:R-:W-:Y:S02]  /*0580*/  FMUL.FTZ R14, R14, 1.4426950216293334961 ;  /* 0x3fb8aa3b0e0e7820 */ /* 0x000fe40000410000 */
[----:B------:R-:W-:Y:S02]  /*0590*/  FMUL.FTZ R15, R15, 1.4426950216293334961 ;  /* 0x3fb8aa3b0f0f7820 */ /* 0x000fe40000410000 */
[C---:B------:R-:W-:Y:S01]  /*05a0*/  FADD.FTZ R10, -R18.reuse, R10 ;  /* 0x0000000a120a7221 */ /* 0x040fe20000010100 */
[----:B------:R-:W1:Y:S01]  /*05b0*/  MUFU.EX2 R13, R13 ;  /* 0x0000000d000d7308 */ /* 0x000e620000000800 */
[----:B------:R-:W-:Y:S02]  /*05c0*/  FADD.FTZ R11, -R18, R11 ;  /* 0x0000000b120b7221 */ /* 0x000fe40000010100 */
[----:B------:R-:W-:Y:S02]  /*05d0*/  FMUL.FTZ R19, R10, 1.4426950216293334961 ;  /* 0x3fb8aa3b0a137820 */ /* 0x000fe40000410000 */
[----:B------:R-:W-:-:S02]  /*05e0*/  FADD.FTZ R10, -R18, R17 ;  /* 0x00000011120a7221 */ /* 0x000fc40000010100 */
[----:B------:R-:W-:Y:S01]  /*05f0*/  FMUL.FTZ R21, R11, 1.4426950216293334961 ;  /* 0x3fb8aa3b0b157820 */ /* 0x000fe20000410000 */
[----:B------:R-:W2:Y:S01]  /*0600*/  MUFU.EX2 R14, R14 ;  /* 0x0000000e000e7308 */ /* 0x000ea20000000800 */
[----:B------:R-:W-:Y:S02]  /*0610*/  FMUL.FTZ R22, R10, 1.4426950216293334961 ;  /* 0x3fb8aa3b0a167820 */ /* 0x000fe40000410000 */
[----:B0-----:R-:W-:Y:S02]  /*0620*/  FADD.FTZ R10, RZ, R12 ;  /* 0x0000000cff0a7221 */ /* 0x001fe40000010000 */
[----:B------:R-:W-:-:S03]  /*0630*/  FADD.FTZ R18, -R18, R16 ;  /* 0x0000001012127221 */ /* 0x000fc60000010100 */
[----:B------:R-:W0:Y:S01]  /*0640*/  MUFU.EX2 R15, R15 ;  /* 0x0000000f000f7308 */ /* 0x000e220000000800 */
[----:B-1----:R-:W-:Y:S02]  /*0650*/  FADD.FTZ R11, R10, R13 ;  /* 0x0000000d0a0b7221 */ /* 0x002fe40000010000 */
[----:B------:R-:W-:-:S05]  /*0660*/  FMUL.FTZ R18, R18, 1.4426950216293334961 ;  /* 0x3fb8aa3b12127820 */ /* 0x000fca0000410000 */
[----:B------:R-:W1:Y:S01]  /*0670*/  MUFU.EX2 R19, R19 ;  /* 0x0000001300137308 */ /* 0x000e620000000800 */
[----:B--2---:R-:W-:-:S07]  /*0680*/  FADD.FTZ R10, R11, R14 ;  /* 0x0000000e0b0a7221 */ /* 0x004fce0000010000 */
[----:B------:R-:W2:Y:S01]  /*0690*/  MUFU.EX2 R17, R21 ;  /* 0x0000001500117308 */ /* 0x000ea20000000800 */
[----:B0-----:R-:W-:-:S07]  /*06a0*/  FADD.FTZ R10, R10, R15 ;  /* 0x0000000f0a0a7221 */ /* 0x001fce0000010000 */
[----:B------:R-:W0:Y:S01]  /*06b0*/  MUFU.EX2 R16, R22 ;  /* 0x0000001600107308 */ /* 0x000e220000000800 */
[----:B-1----:R-:W-:-:S07]  /*06c0*/  FADD.FTZ R10, R10, R19 ;  /* 0x000000130a0a7221 */ /* 0x002fce0000010000 */
[----:B------:R-:W1:Y:S01]  /*06d0*/  MUFU.EX2 R18, R18 ;  /* 0x0000001200127308 */ /* 0x000e620000000800 */
[----:B--2---:R-:W-:-:S04]  /*06e0*/  FADD.FTZ R11, R10, R17 ;  /* 0x000000110a0b7221 */ /* 0x004fc80000010000 */
[----:B0-----:R-:W-:-:S04]  /*06f0*/  FADD.FTZ R11, R11, R16 ;  /* 0x000000100b0b7221 */ /* 0x001fc80000010000 */
[----:B-1----:R-:W-:-:S05]  /*0700*/  FADD.FTZ R11, R11, R18 ;  /* 0x000000120b0b7221 */ /* 0x002fca0000010000 */
        /* <DEDUP_REMOVED lines=16> */
[----:B------:R-:W-:Y:S02]  /*0810*/  SHF.R.S32.HI R11, RZ, 0x1f, R8 ;  /* 0x0000001fff0b7819 */ /* 0x000fe40000011408 */
[----:B------:R-:W-:-:S04]  /*0820*/  LEA R10, P2, R8, c[0x0][0x160], 0x2 ;  /* 0x00005800080a7a11 */ /* 0x000fc800078410ff */
[----:B------:R-:W-:-:S03]  /*0830*/  LEA.HI.X R11, R8, c[0x0][0x164], R11, 0x2, P2 ;  /* 0x00005900080b7a11 */ /* 0x000fc600010f140b */
        /* <DEDUP_REMOVED lines=40> */
[----:B------:R-:W3:Y:S01]  /*0ac0*/  @P0 MUFU.RCP R9, R9 ;  /* 0x0000000900090308 */ /* 0x000ee20000001000 */
[----:B--2---:R-:W-:Y:S02]  /*0ad0*/  IMAD.MOV.U32 R3, RZ, RZ, 0x7fc00000 ;  /* 0x7fc00000ff037424 */ /* 0x004fe400078e00ff */
[----:B---3--:R-:W-:-:S05]  /*0ae0*/  @P0 FMUL.FTZ R3, R18, R9 ;  /* 0x0000000912030220 */ /* 0x008fca0000410000 */
[----:B------:R-:W-:Y:S01]  /*0af0*/  STG.E [R10.64+0x380], R3 ;  /* 0x000380030a007986 */ /* 0x000fe2000c101904 */
[----:B------:R-:W-:Y:S05]  /*0b00*/  EXIT ;  /* 0x000000000000794d */ /* 0x000fea0003800000 */
.L_x_4333:
        /* <DEDUP_REMOVED lines=15> */
.L_x_10967:


//--------------------- .text._ZN43_GLOBAL__N__9ae7fba5_10_SoftMax_cu_9f978f6320softmax_warp_forwardIN3c108BFloat16EffLi7ELb0ELb0EEEvPT0_PKT_iiiPKbib --------------------------
	.section	.text._ZN43_GLOBAL__N__9ae7fba5_10_SoftMax_cu_9f978f6320softmax_warp_forwardIN3c108BFloat16EffLi7ELb0ELb0EEEvPT0_PKT_iiiPKbib,"ax",@progbits
	.sectioninfo	@"SHI_REGISTERS=30"
	.align	128
.text._ZN43_GLOBAL__N__9ae7fba5_10_SoftMax_cu_9f978f6320softmax_warp_forwardIN3c108BFloat16EffLi7ELb0ELb0EEEvPT0_PKT_iiiPKbib:
        .type           _ZN43_GLOBAL__N__9ae7fba5_10_SoftMax_cu_9f978f6320softmax_warp_forwardIN3c108BFloat16EffLi7ELb0ELb0EEEvPT0_PKT_iiiPKbib,@function
        .size           _ZN43_GLOBAL__N__9ae7fba5_10_SoftMax_cu_9f978f6320softmax_warp_forwardIN3c108BFloat16EffLi7ELb0ELb0EEEvPT0_PKT_iiiPKbib,(.L_x_10968 - _ZN43_GLOBAL__N__9ae7fba5_10_SoftMax_cu_9f978f6320softmax_warp_forwardIN3c108BFloat16EffLi7ELb0ELb0EEEvPT0_PKT_iiiPKbib)
        .other          _ZN43_GLOBAL__N__9ae7fba5_10_SoftMax_cu_9f978f6320softmax_warp_forwardIN3c108BFloat16EffLi7ELb0ELb0EEEvPT0_PKT_iiiPKbib,@"STO_CUDA_ENTRY STV_DEFAULT"
_ZN43_GLOBAL__N__9ae7fba5_10_SoftMax_cu_9f978f6320softmax_warp_forwardIN3c108BFloat16EffLi7ELb0ELb0EEEvPT0_PKT_iiiPKbib:
[----:B------:R-:W-:Y:S02]  /*0000*/  IMAD.MOV.U32 R1, RZ, RZ, c[0x0][0x28] ;  /* 0x00000a00ff017624 */ /* 0x000fe400078e00ff */
[----:B------:R-:W0:Y:S01]  /*0010*/  S2R R0, SR_CTAID.X ;  /* 0x0000000000007919 */ /* 0x000e220000002500 */
[----:B------:R-:W-:Y:S01]  /*0020*/  IMAD.MOV.U32 R15, RZ, RZ, 0x2 ;  /* 0x00000002ff0f7424 */ /* 0x000fe200078e00ff */
[----:B------:R-:W-:Y:S02]  /*0030*/  ULDC.64 UR4, c[0x0][0x118] ;  /* 0x0000460000047ab9 */ /* 0x000fe40000000a00 */
[----:B------:R-:W0:Y:S04]  /*0040*/  S2R R3, SR_TID.Y ;  /* 0x0000000000037919 */ /* 0x000e280000002200 */
[----:B------:R-:W1:Y:S01]  /*0050*/  S2R R8, SR_TID.X ;  /* 0x0000000000087919 */ /* 0x000e620000002100 */
[----:B0-----:R-:W-:-:S04]  /*0060*/  IMAD R0, R0, c[0x0][0x4], R3 ;  /* 0x0000010000007a24 */ /* 0x001fc800078e0203 */
[----:B------:R-:W-:-:S04]  /*0070*/  IMAD.SHL.U32 R3, R0, 0x2, RZ ;  /* 0x0000000200037824 */ /* 0x000fc800078e00ff */
[C---:B-1----:R-:W-:Y:S01]  /*0080*/  IMAD R2, R3.reuse, c[0x0][0x174], R8 ;  /* 0x00005d0003027a24 */ /* 0x042fe200078e0208 */
[----:B------:R-:W-:-:S03]  /*0090*/  IADD3 R10, -R3, c[0x0][0x170], RZ ;  /* 0x00005c00030a7a10 */ /* 0x000fc60007ffe1ff */
[----:B------:R-:W-:Y:S01]  /*00a0*/  IMAD.WIDE R14, R2, R15, c[0x0][0x168] ;  /* 0x00005a00020e7625 */ /* 0x000fe200078e020f */
[----:B------:R-:W-:-:S04]  /*00b0*/  ISETP.GT.AND P0, PT, R10, RZ, PT ;  /* 0x000000ff0a00720c */ /* 0x000fc80003f04270 */
[----:B------:R-:W-:-:S04]  /*00c0*/  SEL R6, RZ, c[0x0][0x178], !P0 ;  /* 0x00005e00ff067a07 */ /* 0x000fc80004000000 */
[----:B------:R-:W-:-:S13]  /*00d0*/  ISETP.GE.AND P6, PT, R8, R6, PT ;  /* 0x000000060800720c */ /* 0x000fda0003fc6270 */
[----:B------:R-:W2:Y:S01]  /*00e0*/  @!P6 LDG.E.U16 R19, [R14.64] ;  /* 0x000000040e13e981 */ /* 0x000ea2000c1e1500 */
[C---:B------:R-:W-:Y:S02]  /*00f0*/  IADD3 R3, R8.reuse, 0x20, RZ ;  /* 0x0000002008037810 */ /* 0x040fe40007ffe0ff */
[----:B------:R-:W-:Y:S02]  /*0100*/  IADD3 R4, R8, 0x40, RZ ;  /* 0x0000004008047810 */ /* 0x000fe40007ffe0ff */
[-C--:B------:R-:W-:Y:S02]  /*0110*/  ISETP.GE.AND P5, PT, R3, R6.reuse, PT ;  /* 0x000000060300720c */ /* 0x080fe40003fa6270 */
[----:B------:R-:W-:Y:S02]  /*0120*/  IMNMX R10, R10, 0x2, PT ;  /* 0x000000020a0a7817 */ /* 0x000fe40003800200 */
[----:B------:R-:W-:Y:S02]  /*0130*/  ISETP.GE.AND P4, PT, R4, R6, PT ;  /* 0x000000060400720c */ /* 0x000fe40003f86270 */
[----:B------:R-:W-:-:S02]  /*0140*/  ISETP.GT.AND P0, PT, R10, 0x1, PT ;  /* 0x000000010a00780c */ /* 0x000fc40003f04270 */
[----:B------:R-:W-:Y:S01]  /*0150*/  IADD3 R5, R8, 0x60, RZ ;  /* 0x0000006008057810 */ /* 0x000fe20007ffe0ff */
[----:B------:R-:W-:Y:S01]  /*0160*/  IMAD.MOV.U32 R12, RZ, RZ, c[0x0][0x178] ;  /* 0x00005e00ff0c7624 */ /* 0x000fe200078e00ff */
[----:B------:R-:W-:-:S03]  /*0170*/  SEL R16, RZ, c[0x0][0x178], !P0 ;  /* 0x00005e00ff107a07 */ /* 0x000fc60004000000 */
[----:B------:R-:W3:Y:S01]  /*0180*/  @!P5 LDG.E.U16 R17, [R14.64+0x40] ;  /* 0x000040040e11d981 */ /* 0x000ee2000c1e1500 */
[----:B------:R-:W-:Y:S02]  /*0190*/  ISETP.GE.AND P3, PT, R5, R6, PT ;  /* 0x000000060500720c */ /* 0x000fe40003f66270 */
[----:B------:R-:W-:Y:S01]  /*01a0*/  SHF.R.S32.HI R7, RZ, 0x1f, R2 ;  /* 0x0000001fff077819 */ /* 0x000fe20000011402 */
[----:B------:R-:W4:Y:S01]  /*01b0*/  @!P4 LDG.E.U16 R22, [R14.64+0x80] ;  /* 0x000080040e16c981 */ /* 0x000f22000c1e1500 */
[----:B------:R-:W-:Y:S02]  /*01c0*/  IADD3 R6, P0, R2, c[0x0][0x178], RZ ;  /* 0x00005e0002067a10 */ /* 0x000fe40007f1e0ff */
[-C--:B------:R-:W-:Y:S02]  /*01d0*/  ISETP.GE.AND P2, PT, R8, R16.reuse, PT ;  /* 0x000000100800720c */ /* 0x080fe40003f46270 */
[----:B------:R-:W-:Y:S02]  /*01e0*/  ISETP.GE.AND P1, PT, R3, R16, PT ;  /* 0x000000100300720c */ /* 0x000fe40003f26270 */
[----:B------:R-:W-:-:S02]  /*01f0*/  LEA.HI.X.SX32 R9, R12, R7, 0x1, P0 ;  /* 0x000000070c097211 */ /* 0x000fc400000f0eff */
[C---:B------:R-:W-:Y:S01]  /*0200*/  LEA R12, P0, R6.reuse, c[0x0][0x168], 0x1 ;  /* 0x00005a00060c7a11 */ /* 0x040fe200078008ff */
[----:B------:R-:W-:Y:S01]  /*0210*/  IMAD.MOV.U32 R11, RZ, RZ, -0x800000 ;  /* 0xff800000ff0b7424 */ /* 0x000fe200078e00ff */
[----:B------:R0:W5:Y:S02]  /*0220*/  @!P3 LDG.E.U16 R23, [R14.64+0xc0] ;  /* 0x0000c0040e17b981 */ /* 0x000164000c1e1500 */
[----:B------:R-:W-:Y:S02]  /*0230*/  LEA.HI.X R13, R6, c[0x0][0x16c], R9, 0x1, P0 ;  /* 0x00005b00060d7a11 */ /* 0x000fe400000f0c09 */
[----:B------:R-:W-:-:S03]  /*0240*/  ISETP.GE.AND P0, PT, R4, R16, PT ;  /* 0x000000100400720c */ /* 0x000fc60003f06270 */
[----:B------:R1:W5:Y:S04]  /*0250*/  @!P2 LDG.E.U16 R18, [R12.64] ;  /* 0x000000040c12a981 */ /* 0x000368000c1e1500 */
[----:B------:R1:W5:Y:S01]  /*0260*/  @!P1 LDG.E.U16 R21, [R12.64+0x40] ;  /* 0x000040040c159981 */ /* 0x000362000c1e1500 */
[----:B--2---:R-:W-:Y:S02]  /*0270*/  @!P6 PRMT R11, RZ, 0x5410, R19 ;  /* 0x00005410ff0be816 */ /* 0x004fe40000000013 */
[----:B------:R-:W-:-:S03]  /*0280*/  ISETP.GE.AND P6, PT, R5, R16, PT ;  /* 0x000000100500720c */ /* 0x000fc60003fc6270 */
[----:B------:R1:W2:Y:S10]  /*0290*/  @!P0 LDG.E.U16 R19, [R12.64+0x80] ;  /* 0x000080040c138981 */ /* 0x0002b4000c1e1500 */
[----:B------:R1:W2:Y:S01]  /*02a0*/  @!P6 LDG.E.U16 R20, [R12.64+0xc0] ;  /* 0x0000c0040c14e981 */ /* 0x0002a2000c1e1500 */
[----:B------:R-:W-:Y:S01]  /*02b0*/  IMAD.MOV.U32 R16, RZ, RZ, -0x800000 ;  /* 0xff800000ff107424 */ /* 0x000fe200078e00ff */
[----:B---3--:R-:W-:Y:S01]  /*02c0*/  @!P5 PRMT R16, RZ, 0x5410, R17 ;  /* 0x00005410ff10d816 */ /* 0x008fe20000000011 */
[----:B------:R-:W-:-:S03]  /*02d0*/  IMAD.MOV.U32 R17, RZ, RZ, -0x800000 ;  /* 0xff800000ff117424 */ /* 0x000fc600078e00ff */
[CC--:B------:R-:W-:Y:S02]  /*02e0*/  FSETP.GT.FTZ.AND P5, PT, R11.reuse, R16.reuse, PT ;  /* 0x000000100b00720b */ /* 0x0c0fe40003fb4000 */
[----:B----4-:R-:W-:Y:S02]  /*02f0*/  @!P4 PRMT R17, RZ, 0x5410, R22 ;  /* 0x00005410ff11c816 */ /* 0x010fe40000000016 */
[----:B0-----:R-:W-:-:S04]  /*0300*/  FSEL R14, R11, R16, P5 ;  /* 0x000000100b0e7208 */ /* 0x001fc80002800000 */
[----:B------:R-:W-:Y:S01]  /*0310*/  FSETP.GT.FTZ.AND P4, PT, R14, R17, PT ;  /* 0x000000110e00720b */ /* 0x000fe20003f94000 */
[----:B-1----:R-:W-:-:S03]  /*0320*/  IMAD.MOV.U32 R13, RZ, RZ, -0x800000 ;  /* 0xff800000ff0d7424 */ /* 0x002fc600078e00ff */
[----:B------:R-:W-:Y:S01]  /*0330*/  FSEL R22, R14, R17, P4 ;  /* 0x000000110e167208 */ /* 0x000fe20002000000 */
[----:B------:R-:W-:Y:S01]  /*0340*/  IMAD.MOV.U32 R14, RZ, RZ, -0x800000 ;  /* 0xff800000ff0e7424 */ /* 0x000fe200078e00ff */
[----:B-----5:R-:W-:Y:S02]  /*0350*/  @!P2 PRMT R14, RZ, 0x5410, R18 ;  /* 0x00005410ff0ea816 */ /* 0x020fe40000000012 */
[----:B------:R-:W-:Y:S01]  /*0360*/  @!P1 PRMT R13, RZ, 0x5410, R21 ;  /* 0x00005410ff0d9816 */ /* 0x000fe20000000015 */
[----:B------:R-:W-:-:S03]  /*0370*/  IMAD.MOV.U32 R18, RZ, RZ, -0x800000 ;  /* 0xff800000ff127424 */ /* 0x000fc600078e00ff */
[CC--:B------:R-:W-:Y:S01]  /*0380*/  FSETP.GT.FTZ.AND P1, PT, R14.reuse, R13.reuse, PT ;  /* 0x0000000d0e00720b */ /* 0x0c0fe20003f34000 */
[----:B------:R-:W-:Y:S01]  /*0390*/  IMAD.MOV.U32 R15, RZ, RZ, -0x800000 ;  /* 0xff800000ff0f7424 */ /* 0x000fe200078e00ff */
[----:B------:R-:W-:Y:S02]  /*03a0*/  @!P3 PRMT R15, RZ, 0x5410, R23 ;  /* 0x00005410ff0fb816 */ /* 0x000fe40000000017 */
[----:B------:R-:W-:Y:S02]  /*03b0*/  FSEL R21, R14, R13, P1 ;  /* 0x0000000d0e157208 */ /* 0x000fe40000800000 */
[----:B------:R-:W-:-:S04]  /*03c0*/  FSETP.GT.FTZ.AND P3, PT, R22, R15, PT ;  /* 0x0000000f1600720b */ /* 0x000fc80003f74000 */
[----:B------:R-:W-:-:S05]  /*03d0*/  FSEL R22, R22, R15, P3 ;  /* 0x0000000f16167208 */ /* 0x000fca0001800000 */
[----:B------:R-:W0:Y:S01]  /*03e0*/  SHFL.BFLY PT, R23, R22, 0x10, 0x1f ;  /* 0x0e001f0016177f89 */ /* 0x000e2200000e0000 */
[----:B--2---:R-:W-:Y:S01]  /*03f0*/  @!P0 PRMT R18, RZ, 0x5410, R19 ;  /* 0x00005410ff128816 */ /* 0x004fe20000000013 */
[----:B------:R-:W-:-:S03]  /*0400*/  IMAD.MOV.U32 R19, RZ, RZ, -0x800000 ;  /* 0xff800000ff137424 */ /* 0x000fc600078e00ff */
[----:B------:R-:W-:-:S04]  /*0410*/  FSETP.GT.FTZ.AND P0, PT, R21, R18, PT ;  /* 0x000000121500720b */ /* 0x000fc80003f14000 */
[----:B------:R-:W-:Y:S02]  /*0420*/  FSEL R12, R21, R18, P0 ;  /* 0x00000012150c7208 */ /* 0x000fe40000000000 */
[----:B------:R-:W-:-:S04]  /*0430*/  @!P6 PRMT R19, RZ, 0x5410, R20 ;  /* 0x00005410ff13e816 */ /* 0x000fc80000000014 */
[----:B------:R-:W-:-:S04]  /*0440*/  FSETP.GT.FTZ.AND P0, PT, R12, R19, PT ;  /* 0x000000130c00720b */ /* 0x000fc80003f14000 */
[----:B------:R-:W-:-:S05]  /*0450*/  FSEL R12, R12, R19, P0 ;  /* 0x000000130c0c7208 */ /* 0x000fca0000000000 */
[----:B------:R-:W1:Y:S01]  /*0460*/  SHFL.BFLY PT, R21, R12, 0x10, 0x1f ;  /* 0x0e001f000c157f89 */ /* 0x000e6200000e0000 */
[----:B0-----:R-:W-:-:S04]  /*0470*/  FSETP.GEU.FTZ.AND P0, PT, R22, R23, PT ;  /* 0x000000171600720b */ /* 0x001fc80003f1e000 */
[----:B------:R-:W-:-:S05]  /*0480*/  FSEL R22, R23, R22, !P0 ;  /* 0x0000001617167208 */ /* 0x000fca0004000000 */
[----:B------:R-:W0:Y:S01]  /*0490*/  SHFL.BFLY PT, R23, R22, 0x8, 0x1f ;  /* 0x0d001f0016177f89 */ /* 0x000e2200000e0000 */
[----:B-1----:R-:W-:-:S04]  /*04a0*/  FSETP.GEU.FTZ.AND P0, PT, R12, R21, PT ;  /* 0x000000150c00720b */ /* 0x002fc80003f1e000 */
[----:B------:R-:W-:-:S05]  /*04b0*/  FSEL R21, R21, R12, !P0 ;  /* 0x0000000c15157208 */ /* 0x000fca0004000000 */
        /* <DEDUP_REMOVED lines=21> */
[C---:B------:R-:W-:Y:S02]  /*0610*/  FADD.FTZ R11, -R22.reuse, R11 ;  /* 0x0000000b160b7221 */ /* 0x040fe40000010100 */
[C---:B------:R-:W-:Y:S02]  /*0620*/  FADD.FTZ R17, -R22.reuse, R17 ;  /* 0x0000001116117221 */ /* 0x040fe40000010100 */
[----:B------:R-:W-:Y:S02]  /*0630*/  FMUL.FTZ R11, R11, 1.4426950216293334961 ;  /* 0x3fb8aa3b0b0b7820 */ /* 0x000fe40000410000 */
[----:B------:R-:W-:Y:S01]  /*0640*/  FADD.FTZ R16, -R22, R16 ;  /* 0x0000001016107221 */ /* 0x000fe20000010100 */
[----:B-1----:R-:W-:Y:S01]  /*0650*/  FSETP.GEU.FTZ.AND P0, PT, R20, R21, PT ;  /* 0x000000151400720b */ /* 0x002fe20003f1e000 */
[----:B------:R-:W-:-:S03]  /*0660*/  FADD.FTZ R22, -R22, R15 ;  /* 0x0000000f16167221 */ /* 0x000fc60000010100 */
[----:B------:R-:W-:Y:S01]  /*0670*/  FSEL R20, R21, R20, !P0 ;  /* 0x0000001415147208 */ /* 0x000fe20004000000 */
[----:B------:R-:W-:Y:S01]  /*0680*/  FMUL.FTZ R15, R17, 1.4426950216293334961 ;  /* 0x3fb8aa3b110f7820 */ /* 0x000fe20000410000 */
[----:B------:R0:W1:Y:S03]  /*0690*/  MUFU.EX2 R12, R11 ;  /* 0x0000000b000c7308 */ /* 0x0000660000000800 */
[----:B------:R-:W-:Y:S02]  /*06a0*/  FADD.FTZ R17, -R20, R14 ;  /* 0x0000000e14117221 */ /* 0x000fe40000010100 */
[----:B------:R-:W-:Y:S02]  /*06b0*/  FMUL.FTZ R16, R16, 1.4426950216293334961 ;  /* 0x3fb8aa3b10107820 */ /* 0x000fe40000410000 */
[----:B------:R-:W-:Y:S02]  /*06c0*/  FMUL.FTZ R21, R17, 1.4426950216293334961 ;  /* 0x3fb8aa3b11157820 */ /* 0x000fe40000410000 */
[----:B0-----:R-:W-:-:S02]  /*06d0*/  FADD.FTZ R11, -R20, R13 ;  /* 0x0000000d140b7221 */ /* 0x001fc40000010100 */
[----:B------:R-:W-:Y:S02]  /*06e0*/  FADD.FTZ R18, -R20, R18 ;  /* 0x0000001214127221 */ /* 0x000fe40000010100 */
[----:B------:R-:W-:Y:S01]  /*06f0*/  FMUL.FTZ R17, R11, 1.4426950216293334961 ;  /* 0x3fb8aa3b0b117820 */ /* 0x000fe20000410000 */
[----:B------:R-:W-:Y:S01]  /*0700*/  MUFU.EX2 R13, R21 ;  /* 0x00000015000d7308 */ /* 0x000fe20000000800 */
[----:B------:R-:W-:Y:S02]  /*0710*/  FMUL.FTZ R18, R18, 1.4426950216293334961 ;  /* 0x3fb8aa3b12127820 */ /* 0x000fe40000410000 */
[----:B------:R-:W-:-:S05]  /*0720*/  FADD.FTZ R19, -R20, R19 ;  /* 0x0000001314137221 */ /* 0x000fca0000010100 */
[----:B------:R-:W0:Y:S01]  /*0730*/  MUFU.EX2 R16, R16 ;  /* 0x0000001000107308 */ /* 0x000e220000000800 */
[----:B------:R-:W-:Y:S02]  /*0740*/  FMUL.FTZ R19, R19, 1.4426950216293334961 ;  /* 0x3fb8aa3b13137820 */ /* 0x000fe40000410000 */
[----:B------:R-:W-:-:S05]  /*0750*/  FMUL.FTZ R22, R22, 1.4426950216293334961 ;  /* 0x3fb8aa3b16167820 */ /* 0x000fca0000410000 */
[----:B------:R-:W2:Y:S08]  /*0760*/  MUFU.EX2 R17, R17 ;  /* 0x0000001100117308 */ /* 0x000eb00000000800 */
[----:B------:R-:W3:Y:S01]  /*0770*/  MUFU.EX2 R15, R15 ;  /* 0x0000000f000f7308 */ /* 0x000ee20000000800 */
[----:B-1----:R-:W-:-:S07]  /*0780*/  FADD.FTZ R11, RZ, R12 ;  /* 0x0000000cff0b7221 */ /* 0x002fce0000010000 */
[----:B------:R-:W1:Y:S01]  /*0790*/  MUFU.EX2 R18, R18 ;  /* 0x0000001200127308 */ /* 0x000e620000000800 */
[----:B0-----:R-:W-:-:S07]  /*07a0*/  FADD.FTZ R20, R11, R16 ;  /* 0x000000100b147221 */ /* 0x001fce0000010000 */
[----:B------:R0:W4:Y:S08]  /*07b0*/  MUFU.EX2 R14, R22 ;  /* 0x00000016000e7308 */ /* 0x0001300000000800 */
[----:B------:R-:W5:Y:S01]  /*07c0*/  MUFU.EX2 R19, R19 ;  /* 0x0000001300137308 */ /* 0x000f620000000800 */
[----:B0-----:R-:W-:-:S04]  /*07d0*/  FADD.FTZ R22, RZ, R13 ;  /* 0x0000000dff167221 */ /* 0x001fc80000010000 */
[----:B--2---:R-:W-:Y:S02]  /*07e0*/  FADD.FTZ R21, R22, R17 ;  /* 0x0000001116157221 */ /* 0x004fe40000010000 */
[----:B---3--:R-:W-:Y:S02]  /*07f0*/  FADD.FTZ R11, R20, R15 ;  /* 0x0000000f140b7221 */ /* 0x008fe40000010000 */
[----:B-1----:R-:W-:Y:S02]  /*0800*/  FADD.FTZ R20, R21, R18 ;  /* 0x0000001215147221 */ /* 0x002fe40000010000 */
[----:B----4-:R-:W-:Y:S02]  /*0810*/  FADD.FTZ R11, R11, R14 ;  /* 0x0000000e0b0b7221 */ /* 0x010fe40000010000 */
[----:B-----5:R-:W-:-:S03]  /*0820*/  FADD.FTZ R20, R20, R19 ;  /* 0x0000001314147221 */ /* 0x020fc60000010000 */
        /* <DEDUP_REMOVED lines=14> */
[----:B------:R-:W-:Y:S01]  /*0910*/  ISETP.GE.AND P0, PT, R10, 0x1, PT ;  /* 0x000000010a00780c */ /* 0x000fe20003f06270 */
[----:B0-----:R-:W-:Y:S02]  /*0920*/  FADD.FTZ R11, R26, R11 ;  /* 0x0000000b1a0b7221 */ /* 0x001fe40000010000 */
[----:B-1----:R-:W-:-:S03]  /*0930*/  FADD.FTZ R20, R25, R20 ;  /* 0x0000001419147221 */ /* 0x002fc60000010000 */
[----:B------:R0:W1:Y:S04]  /*0940*/  SHFL.BFLY PT, R22, R11, 0x1, 0x1f ;  /* 0x0c201f000b167f89 */ /* 0x00006800000e0000 */
[----:B------:R0:W2:Y:S03]  /*0950*/  SHFL.BFLY PT, R21, R20, 0x1, 0x1f ;  /* 0x0c201f0014157f89 */ /* 0x0000a600000e0000 */
[----:B------:R-:W-:Y:S05]  /*0960*/  @!P0 EXIT ;  /* 0x000000000000894d */ /* 0x000fea0003800000 */
[----:B------:R-:W-:Y:S01]  /*0970*/  ISETP.GE.AND P1, PT, R8, c[0x0][0x178], PT ;  /* 0x00005e0008007a0c */ /* 0x000fe20003f26270 */
[----:B------:R-:W-:Y:S01]  /*0980*/  BSSY B0, `(.L_x_4334) ;  /* 0x000001d000007945 */ /* 0x000fe20003800000 */
[----:B-1----:R-:W-:Y:S02]  /*0990*/  FADD.FTZ R22, R11, R22 ;  /* 0x000000160b167221 */ /* 0x002fe40000010000 */
[----:B--2---:R-:W-:-:S09]  /*09a0*/  FADD.FTZ R8, R20, R21 ;  /* 0x0000001514087221 */ /* 0x004fd20000010000 */
[----:B------:R-:W-:Y:S05]  /*09b0*/  @P1 BRA `(.L_x_4335) ;  /* 0x0000019000001947 */ /* 0x000fea0003800000 */
[----:B------:R-:W-:Y:S01]  /*09c0*/  FSETP.NEU.FTZ.AND P2, PT, R22, RZ, PT ;  /* 0x000000ff1600720b */ /* 0x000fe20003f5d000 */
[----:B------:R-:W-:Y:S01]  /*09d0*/  IMAD.MOV.U32 R21, RZ, RZ, 0x7fc00000 ;  /* 0x7fc00000ff157424 */ /* 0x000fe200078e00ff */
[----:B------:R-:W-:-:S04]  /*09e0*/  LEA R10, P0, R2, c[0x0][0x160], 0x2 ;  /* 0x00005800020a7a11 */ /* 0x000fc800078010ff */
[----:B0-----:R-:W-:Y:S02]  /*09f0*/  LEA.HI.X R11, R2, c[0x0][0x164], R7, 0x2, P0 ;  /* 0x00005900020b7a11 */ /* 0x001fe400000f1407 */
[----:B------:R-:W-:-:S05]  /*0a00*/  ISETP.GE.AND P0, PT, R3, c[0x0][0x178], PT ;  /* 0x00005e0003007a0c */ /* 0x000fca0003f06270 */
[----:B------:R-:W0:Y:S02]  /*0a10*/  @P2 MUFU.RCP R23, R22 ;  /* 0x0000001600172308 */ /* 0x000e240000001000 */
[----:B0-----:R-:W-:-:S05]  /*0a20*/  @P2 FMUL.FTZ R21, R12, R23 ;  /* 0x000000170c152220 */ /* 0x001fca0000410000 */
[----:B------:R0:W-:Y:S01]  /*0a30*/  STG.E [R10.64], R21 ;  /* 0x000000150a007986 */ /* 0x0001e2000c101904 */
[----:B------:R-:W-:Y:S05]  /*0a40*/  @P0 BRA `(.L_x_4335) ;  /* 0x0000010000000947 */ /* 0x000fea0003800000 */
[----:B0-----:R-:W0:Y:S01]  /*0a50*/  @P2 MUFU.RCP R21, R22 ;  /* 0x0000001600152308 */ /* 0x001e220000001000 */
[----:B------:R-:W-:Y:S01]  /*0a60*/  IMAD.MOV.U32 R7, RZ, RZ, 0x7fc00000 ;  /* 0x7fc00000ff077424 */ /* 0x000fe200078e00ff */
[----:B------:R-:W-:Y:S01]  /*0a70*/  ISETP.GE.AND P0, PT, R4, c[0x0][0x178], PT ;  /* 0x00005e0004007a0c */ /* 0x000fe20003f06270 */
[----:B0-----:R-:W-:-:S05]  /*0a80*/  @P2 FMUL.FTZ R7, R16, R21 ;  /* 0x0000001510072220 */ /* 0x001fca0000410000 */
        /* <DEDUP_REMOVED lines=12> */
.L_x_4335:
[----:B------:R-:W-:Y:S05]  /*0b50*/  BSYNC B0 ;  /* 0x0000000000007941 */ /* 0x000fea0003800000 */
.L_x_4334:
[----:B0-----:R-:W-:-:S04]  /*0b60*/  IMAD.MOV.U32 R7, RZ, RZ, -0x2 ;  /* 0xfffffffeff077424 */ /* 0x001fc800078e00ff */
[----:B------:R-:W-:-:S05]  /*0b70*/  IMAD R0, R0, R7, c[0x0][0x170] ;  /* 0x00005c0000007624 */ /* 0x000fca00078e0207 */
[----:B------:R-:W-:-:S13]  /*0b80*/  ISETP.GE.AND P0, PT, R0, 0x2, PT ;  /* 0x000000020000780c */ /* 0x000fda0003f06270 */
[----:B------:R-:W-:Y:S05]  /*0b90*/  @!P0 EXIT ;  /* 0x000000000000894d */ /* 0x000fea0003800000 */
[----:B------:R-:W-:Y:S05]  /*0ba0*/  @P1 EXIT ;  /* 0x000000000000194d */ /* 0x000fea0003800000 */
[----:B------:R-:W-:Y:S01]  /*0bb0*/  FSETP.NEU.FTZ.AND P1, PT, R8, RZ, PT ;  /* 0x000000ff0800720b */ /* 0x000fe20003f3d000 */
[----:B------:R-:W-:Y:S01]  /*0bc0*/  IMAD.MOV.U32 R7, RZ, RZ, 0x7fc00000 ;  /* 0x7fc00000ff077424 */ /* 0x000fe200078e00ff */
[----:B------:R-:W-:Y:S02]  /*0bd0*/  ISETP.GE.AND P2, PT, R3, c[0x0][0x178], PT ;  /* 0x00005e0003007a0c */ /* 0x000fe40003f46270 */
[----:B------:R-:W-:-:S04]  /*0be0*/  LEA R2, P0, R6, c[0x0][0x160], 0x2 ;  /* 0x0000580006027a11 */ /* 0x000fc800078010ff */
[----:B------:R-:W-:-:S05]  /*0bf0*/  LEA.HI.X R3, R6, c[0x0][0x164], R9, 0x2, P0 ;  /* 0x0000590006037a11 */ /* 0x000fca00000f1409 */
        /* <DEDUP_REMOVED lines=17> */
[----:B------:R-:W-:Y:S02]  /*0d10*/  IMAD.MOV.U32 R5, RZ, RZ, 0x7fc00000 ;  /* 0x7fc00000ff057424 */ /* 0x000fe400078e00ff */
[----:B-1----:R-:W-:-:S05]  /*0d20*/  @P1 FMUL.FTZ R5, R19, R8 ;  /* 0x0000000813051220 */ /* 0x002fca0000410000 */
[----:B------:R-:W-:Y:S01]  /*0d30*/  STG.E [R2.64+0x180], R5 ;  /* 0x0001800502007986 */ /* 0x000fe2000c101904 */
[----:B------:R-:W-:Y:S05]  /*0d40*/  EXIT ;  /* 0x000000000000794d */ /* 0x000fea0003800000 */
.L_x_4336:
        /* <DEDUP_REMOVED lines=11> */
.L_x_10968:


//--------------------- .text._ZN43_GLOBAL__N__9ae7fba5_10_SoftMax_cu_9f978f6320softmax_warp_forwardIN3c108BFloat16EffLi6ELb0ELb0EEEvPT0_PKT_iiiPKbib --------------------------
	.section	.text._ZN43_GLOBAL__N__9ae7fba5_10_SoftMax_cu_9f978f6320softmax_warp_forwardIN3c108BFloat16EffLi6ELb0ELb0EEEvPT0_PKT_iiiPKbib,"ax",@progbits
	.sectioninfo	@"SHI_REGISTERS=23"
	.align	128
.text._ZN43_GLOBAL__N__9ae7fba5_10_SoftMax_cu_9f978f6320softmax_warp_forwardIN3c108BFloat16EffLi6ELb0ELb0EEEvPT0_PKT_iiiPKbib:
        .type           _ZN43_GLOBAL__N__9ae7fba5_10_SoftMax_cu_9f978f6320softmax_warp_forwardIN3c108BFloat16EffLi6ELb0ELb0EEEvPT0_PKT_iiiPKbib,@function
        .size           _ZN43_GLOBAL__N__9ae7fba5_10_SoftMax_cu_9f978f6320softmax_warp_forwardIN3c108BFloat16EffLi6ELb0ELb0EEEvPT0_PKT_iiiPKbib,(.L_x_10969 - _ZN43_GLOBAL__N__9ae7fba5_10_SoftMax_cu_9f978f6320softmax_warp_forwardIN3c108BFloat16EffLi6ELb0ELb0EEEvPT0_PKT_iiiPKbib)
        .other          _ZN43_GLOBAL__N__9ae7fba5_10_SoftMax_cu_9f978f6320softmax_warp_forwardIN3c108BFloat16EffLi6ELb0ELb0EEEvPT0_PKT_iiiPKbib,@"STO_CUDA_ENTRY STV_DEFAULT"
_ZN43_GLOBAL__N__9ae7fba5_10_SoftMax_cu_9f978f6320softmax_warp_forwardIN3c108BFloat16EffLi6ELb0ELb0EEEvPT0_PKT_iiiPKbib:
        /* <DEDUP_REMOVED lines=9> */
[----:B-1----:R-:W-:-:S03]  /*0090*/  IADD3 R0, R3, 0x20, RZ ;  /* 0x0000002003007810 */ /* 0x002fc60007ffe0ff */
[C---:B------:R-:W-:Y:S01]  /*00a0*/  IMAD R5, R2.reuse, c[0x0][0x174], R3 ;  /* 0x00005d0002057a24 */ /* 0x040fe200078e0203 */
[----:B------:R-:W-:-:S03]  /*00b0*/  IADD3 R8, -R2, c[0x0][0x170], RZ ;  /* 0x00005c0002087a10 */ /* 0x000fc60007ffe1ff */
[----:B------:R-:W-:Y:S01]  /*00c0*/  IMAD.WIDE R14, R5, R14, c[0x0][0x168] ;  /* 0x00005a00050e7625 */ /* 0x000fe200078e020e */
[C---:B------:R-:W-:Y:S02]  /*00d0*/  ISETP.GT.AND P0, PT, R8.reuse, RZ, PT ;  /* 0x000000ff0800720c */ /* 0x040fe40003f04270 */
[----:B------:R-:W-:Y:S02]  /*00e0*/  IMNMX R8, R8, 0x2, PT ;  /* 0x0000000208087817 */ /* 0x000fe40003800200 */
[----:B------:R-:W-:Y:S02]  /*00f0*/  SEL R6, RZ, c[0x0][0x178], !P0 ;  /* 0x00005e00ff067a07 */ /* 0x000fe40004000000 */
[----:B------:R-:W-:Y:S02]  /*0100*/  ISETP.GT.AND P2, PT, R8, 0x1, PT ;  /* 0x000000010800780c */ /* 0x000fe40003f44270 */
[-C--:B------:R-:W-:Y:S02]  /*0110*/  ISETP.GE.AND P0, PT, R3, R6.reuse, PT ;  /* 0x000000060300720c */ /* 0x080fe40003f06270 */
[----:B------:R-:W-:-:S02]  /*0120*/  ISETP.GE.AND P1, PT, R0, R6, PT ;  /* 0x000000060000720c */ /* 0x000fc40003f26270 */
[----:B------:R-:W-:Y:S02]  /*0130*/  SEL R7, RZ, c[0x0][0x178], !P2 ;  /* 0x00005e00ff077a07 */ /* 0x000fe40005000000 */
[----:B------:R-:W-:Y:S02]  /*0140*/  SHF.R.S32.HI R6, RZ, 0x1f, R5 ;  /* 0x0000001fff067819 */ /* 0x000fe40000011405 */
[----:B------:R-:W-:Y:S02]  /*0150*/  IADD3 R2, P4, R5, c[0x0][0x178], RZ ;  /* 0x00005e0005027a10 */ /* 0x000fe40007f9e0ff */
[-C--:B------:R-:W-:Y:S02]  /*0160*/  ISETP.GE.AND P2, PT, R3, R7.reuse, PT ;  /* 0x000000070300720c */ /* 0x080fe40003f46270 */
[----:B------:R-:W-:Y:S01]  /*0170*/  ISETP.GE.AND P3, PT, R0, R7, PT ;  /* 0x000000070000720c */ /* 0x000fe20003f66270 */
[----:B------:R-:W2:Y:S01]  /*0180*/  @!P0 LDG.E.U16 R11, [R14.64] ;  /* 0x000000040e0b8981 */ /* 0x000ea2000c1e1500 */
[----:B------:R-:W-:-:S02]  /*0190*/  LEA.HI.X.SX32 R7, R9, R6, 0x1, P4 ;  /* 0x0000000609077211 */ /* 0x000fc400020f0eff */
[C---:B------:R-:W-:Y:S01]  /*01a0*/  LEA R16, P4, R2.reuse, c[0x0][0x168], 0x1 ;  /* 0x00005a0002107a11 */ /* 0x040fe200078808ff */
[----:B------:R-:W3:Y:S03]  /*01b0*/  @!P1 LDG.E.U16 R10, [R14.64+0x40] ;  /* 0x000040040e0a9981 */ /* 0x000ee6000c1e1500 */
[----:B------:R-:W-:-:S05]  /*01c0*/  LEA.HI.X R17, R2, c[0x0][0x16c], R7, 0x1, P4 ;  /* 0x00005b0002117a11 */ /* 0x000fca00020f0c07 */
[----:B------:R-:W4:Y:S04]  /*01d0*/  @!P2 LDG.E.U16 R13, [R16.64] ;  /* 0x00000004100da981 */ /* 0x000f28000c1e1500 */
[----:B------:R-:W5:Y:S01]  /*01e0*/  @!P3 LDG.E.U16 R18, [R16.64+0x40] ;  /* 0x000040041012b981 */ /* 0x000f62000c1e1500 */
[----:B------:R-:W-:Y:S02]  /*01f0*/  IMAD.MOV.U32 R12, RZ, RZ, -0x800000 ;  /* 0xff800000ff0c7424 */ /* 0x000fe400078e00ff */
[----:B------:R-:W-:Y:S01]  /*0200*/  IMAD.MOV.U32 R9, RZ, RZ, -0x800000 ;  /* 0xff800000ff097424 */ /* 0x000fe200078e00ff */
[----:B--2---:R-:W-:Y:S02]  /*0210*/  @!P0 PRMT R12, RZ, 0x5410, R11 ;  /* 0x00005410ff0c8816 */ /* 0x004fe4000000000b */
[----:B---3--:R-:W-:Y:S01]  /*0220*/  @!P1 PRMT R9, RZ, 0x5410, R10 ;  /* 0x00005410ff099816 */ /* 0x008fe2000000000a */
[----:B------:R-:W-:-:S02]  /*0230*/  IMAD.MOV.U32 R11, RZ, RZ, -0x800000 ;  /* 0xff800000ff0b7424 */ /* 0x000fc400078e00ff */
[----:B------:R-:W-:Y:S01]  /*0240*/  IMAD.MOV.U32 R10, RZ, RZ, -0x800000 ;  /* 0xff800000ff0a7424 */ /* 0x000fe200078e00ff */
[CC--:B------:R-:W-:Y:S02]  /*0250*/  FSETP.GT.FTZ.AND P0, PT, R12.reuse, R9.reuse, PT ;  /* 0x000000090c00720b */ /* 0x0c0fe40003f14000 */
[----:B----4-:R-:W-:Y:S02]  /*0260*/  @!P2 PRMT R11, RZ, 0x5410, R13 ;  /* 0x00005410ff0ba816 */ /* 0x010fe4000000000d */
[----:B-----5:R-:W-:Y:S02]  /*0270*/  @!P3 PRMT R10, RZ, 0x5410, R18 ;  /* 0x00005410ff0ab816 */ /* 0x020fe40000000012 */
[----:B------:R-:W-:Y:S02]  /*0280*/  FSEL R13, R12, R9, P0 ;  /* 0x000000090c0d7208 */ /* 0x000fe40000000000 */
[----:B------:R-:W-:-:S03]  /*0290*/  FSETP.GT.FTZ.AND P0, PT, R11, R10, PT ;  /* 0x0000000a0b00720b */ /* 0x000fc60003f14000 */
[----:B------:R-:W0:Y:S01]  /*02a0*/  SHFL.BFLY PT, R16, R13, 0x10, 0x1f ;  /* 0x0e001f000d107f89 */ /* 0x000e2200000e0000 */
[----:B------:R-:W-:-:S05]  /*02b0*/  FSEL R14, R11, R10, P0 ;  /* 0x0000000a0b0e7208 */ /* 0x000fca0000000000 */
        /* <DEDUP_REMOVED lines=28> */
[----:B------:R-:W-:Y:S01]  /*0480*/  FADD.FTZ R12, -R18, R12 ;  /* 0x0000000c120c7221 */ /* 0x000fe20000010100 */
[----:B------:R-:W-:-:S03]  /*0490*/  FSEL R17, R17, R16, !P0 ;  /* 0x0000001011117208 */ /* 0x000fc60004000000 */
[----:B------:R-:W-:Y:S02]  /*04a0*/  FMUL.FTZ R13, R12, 1.4426950216293334961 ;  /* 0x3fb8aa3b0c0d7820 */ /* 0x000fe40000410000 */
[C---:B------:R-:W-:Y:S02]  /*04b0*/  FADD.FTZ R12, -R17.reuse, R11 ;  /* 0x0000000b110c7221 */ /* 0x040fe40000010100 */
[----:B------:R-:W-:Y:S02]  /*04c0*/  FADD.FTZ R18, -R18, R9 ;  /* 0x0000000912127221 */ /* 0x000fe40000010100 */
[----:B------:R-:W-:Y:S02]  /*04d0*/  FMUL.FTZ R14, R12, 1.4426950216293334961 ;  /* 0x3fb8aa3b0c0e7820 */ /* 0x000fe40000410000 */
[----:B------:R-:W-:Y:S02]  /*04e0*/  FADD.FTZ R17, -R17, R10 ;  /* 0x0000000a11117221 */ /* 0x000fe40000010100 */
[----:B------:R-:W-:Y:S01]  /*04f0*/  FMUL.FTZ R12, R18, 1.4426950216293334961 ;  /* 0x3fb8aa3b120c7820 */ /* 0x000fe20000410000 */
[----:B------:R-:W-:Y:S01]  /*0500*/  MUFU.EX2 R11, R13 ;  /* 0x0000000d000b7308 */ /* 0x000fe20000000800 */
[----:B------:R-:W-:-:S07]  /*0510*/  FMUL.FTZ R17, R17, 1.4426950216293334961 ;  /* 0x3fb8aa3b11117820 */ /* 0x000fce0000410000 */
[----:B------:R-:W0:Y:S08]  /*0520*/  MUFU.EX2 R10, R14 ;  /* 0x0000000e000a7308 */ /* 0x000e300000000800 */
[----:B------:R-:W1:Y:S08]  /*0530*/  MUFU.EX2 R9, R17 ;  /* 0x0000001100097308 */ /* 0x000e700000000800 */
[----:B------:R-:W2:Y:S01]  /*0540*/  MUFU.EX2 R12, R12 ;  /* 0x0000000c000c7308 */ /* 0x000ea20000000800 */
[----:B0-----:R-:W-:-:S02]  /*0550*/  FADD.FTZ R16, RZ, R10 ;  /* 0x0000000aff107221 */ /* 0x001fc40000010000 */
[----:B------:R-:W-:Y:S02]  /*0560*/  FADD.FTZ R15, RZ, R11 ;  /* 0x0000000bff0f7221 */ /* 0x000fe40000010000 */
[----:B-1----:R-:W-:Y:S02]  /*0570*/  FADD.FTZ R16, R16, R9 ;  /* 0x0000000910107221 */ /* 0x002fe40000010000 */
[----:B--2---:R-:W-:-:S03]  /*0580*/  FADD.FTZ R15, R15, R12 ;  /* 0x0000000c0f0f7221 */ /* 0x004fc60000010000 */
        /* <DEDUP_REMOVED lines=21> */
[----:B------:R-:W-:Y:S01]  /*06e0*/  IMAD.MOV.U32 R17, RZ, RZ, -0x2 ;  /* 0xfffffffeff117424 */ /* 0x000fe200078e00ff */
[----:B------:R-:W-:Y:S01]  /*06f0*/  BSSY B0, `(.L_x_4337) ;  /* 0x0000013000007945 */ /* 0x000fe20003800000 */
[----:B-1----:R-:W-:-:S02]  /*0700*/  FADD.FTZ R13, R16, R13 ;  /* 0x0000000d100d7221 */ /* 0x002fc40000010000 */
[----:B------:R-:W-:Y:S02]  /*0710*/  IMAD R4, R4, R17, c[0x0][0x170] ;  /* 0x00005c0004047624 */ /* 0x000fe400078e0211 */
[----:B0-2---:R-:W-:-:S03]  /*0720*/  FADD.FTZ R15, R15, R8 ;  /* 0x000000080f0f7221 */ /* 0x005fc60000010000 */
[----:B------:R-:W-:-:S03]  /*0730*/  ISETP.GE.AND P1, PT, R4, 0x2, PT ;  /* 0x000000020400780c */ /* 0x000fc60003f26270 */
[----:B------:R-:W-:Y:S05]  /*0740*/  @P2 BRA `(.L_x_4338) ;  /* 0x000000d000002947 */ /* 0x000fea0003800000 */
[----:B------:R-:W-:Y:S01]  /*0750*/  FSETP.NEU.FTZ.AND P3, PT, R15, RZ, PT ;  /* 0x000000ff0f00720b */ /* 0x000fe20003f7d000 */
[----:B------:R-:W-:Y:S01]  /*0760*/  IMAD.MOV.U32 R3, RZ, RZ, 0x7fc00000 ;  /* 0x7fc00000ff037424 */ /* 0x000fe200078e00ff */
[----:B------:R-:W-:-:S04]  /*0770*/  LEA R4, P0, R5, c[0x0][0x160], 0x2 ;  /* 0x0000580005047a11 */ /* 0x000fc800078010ff */
[----:B------:R-:W-:Y:S02]  /*0780*/  LEA.HI.X R5, R5, c[0x0][0x164], R6, 0x2, P0 ;  /* 0x0000590005057a11 */ /* 0x000fe400000f1406 */
        /* <DEDUP_REMOVED lines=9> */
.L_x_4338:
[----:B------:R-:W-:Y:S05]  /*0820*/  BSYNC B0 ;  /* 0x0000000000007941 */ /* 0x000fea0003800000 */
.L_x_4337:
[----:B------:R-:W-:Y:S05]  /*0830*/  @!P1 EXIT ;  /* 0x000000000000994d */ /* 0x000fea0003800000 */
[----:B------:R-:W-:Y:S05]  /*0840*/  @P2 EXIT ;  /* 0x000000000000294d */ /* 0x000fea0003800000 */
[----:B------:R-:W-:Y:S01]  /*0850*/  FSETP.NEU.FTZ.AND P1, PT, R13, RZ, PT ;  /* 0x000000ff0d00720b */ /* 0x000fe20003f3d000 */
[----:B0-----:R-:W-:Y:S01]  /*0860*/  IMAD.MOV.U32 R3, RZ, RZ, 0x7fc00000 ;  /* 0x7fc00000ff037424 */ /* 0x001fe200078e00ff */
        /* <DEDUP_REMOVED lines=12> */
.L_x_4339:
        /* <DEDUP_REMOVED lines=13> */
.L_x_10969:


//--------------------- .text._ZN43_GLOBAL__N__9ae7fba5_10_SoftMax_cu_9f978f6320softmax_warp_forwardIN3c108BFloat16EffLi5ELb0ELb0EEEvPT0_PKT_iiiPKbib --------------------------
	.section	.text._ZN43_GLOBAL__N__9ae7fba5_10_SoftMax_cu_9f978f6320softmax_warp_forwardIN3c108BFloat16EffLi5ELb0ELb0EEEvPT0_PKT_iiiPKbib,"ax",@progbits
	.sectioninfo	@"SHI_REGISTERS=18"
	.align	128
.text._ZN43_GLOBAL__N__9ae7fba5_10_SoftMax_cu_9f978f6320softmax_warp_forwardIN3c108BFloat16EffLi5ELb0ELb0EEEvPT0_PKT_iiiPKbib:
        .type           _ZN43_GLOBAL__N__9ae7fba5_10_SoftMax_cu_9f978f6320softmax_warp_forwardIN3c108BFloat16EffLi5ELb0ELb0EEEvPT0_PKT_iiiPKbib,@function
        .size           _ZN43_GLOBAL__N__9ae7fba5_10_SoftMax_cu_9f978f6320softmax_warp_forwardIN3c108BFloat16EffLi5ELb0ELb0EEEvPT0_PKT_iiiPKbib,(.L_x_10970 - _ZN43_GLOBAL__N__9ae7fba5_10_SoftMax_cu_9f978f6320softmax_warp_forwardIN3c108BFloat16EffLi5ELb0ELb0EEEvPT0_PKT_iiiPKbib)
        .other          _ZN43_GLOBAL__N__9ae7fba5_10_SoftMax_cu_9f978f6320softmax_warp_forwardIN3c108BFloat16EffLi5ELb0ELb0EEEvPT0_PKT_iiiPKbib,@"STO_CUDA_ENTRY STV_DEFAULT"
_ZN43_GLOBAL__N__9ae7fba5_10_SoftMax_cu_9f978f6320softmax_warp_forwardIN3c108BFloat16EffLi5ELb0ELb0EEEvPT0_PKT_iiiPKbib:
[----:B------:R-:W-:Y:S02]  /*0000*/  IMAD.MOV.U32 R1, RZ, RZ, c[0x0][0x28] ;  /* 0x00000a00ff017624 */ /* 0x000fe400078e00ff */
[----:B------:R-:W0:Y:S01]  /*0010*/  S2R R0, SR_CTAID.X ;  /* 0x0000000000007919 */ /* 0x000e220000002500 */
[----:B------:R-:W-:-:S03]  /*0020*/  ULDC.64 UR4, c[0x0][0x118] ;  /* 0x0000460000047ab9 */ /* 0x000fc60000000a00 */
[----:B------:R-:W0:Y:S04]  /*0030*/  S2R R3, SR_TID.Y ;  /* 0x0000000000037919 */ /* 0x000e280000002200 */
[----:B------:R-:W1:Y:S01]  /*0040*/  S2R R2, SR_TID.X ;  /* 0x0000000000027919 */ /* 0x000e620000002100 */
[----:B0-----:R-:W-:-:S04]  /*0050*/  IMAD R0, R0, c[0x0][0x4], R3 ;  /* 0x0000010000007a24 */ /* 0x001fc800078e0203 */
[----:B------:R-:W-:-:S05]  /*0060*/  IMAD.SHL.U32 R3, R0, 0x2, RZ ;  /* 0x0000000200037824 */ /* 0x000fca00078e00ff */
[C---:B------:R-:W-:Y:S01]  /*0070*/  IADD3 R4, -R3.reuse, c[0x0][0x170], RZ ;  /* 0x00005c0003047a10 */ /* 0x040fe20007ffe1ff */
[----:B-1----:R-:W-:-:S03]  /*0080*/  IMAD R3, R3, c[0x0][0x174], R2 ;  /* 0x00005d0003037a24 */ /* 0x002fc600078e0202 */
[C---:B------:R-:W-:Y:S02]  /*0090*/  IMNMX R13, R4.reuse, 0x2, PT ;  /* 0x00000002040d7817 */ /* 0x040fe40003800200 */
[----:B------:R-:W-:Y:S02]  /*00a0*/  ISETP.GT.AND P1, PT, R4, RZ, PT ;  /* 0x000000ff0400720c */ /* 0x000fe40003f24270 */
[----:B------:R-:W-:Y:S02]  /*00b0*/  ISETP.GT.AND P0, PT, R13, 0x1, PT ;  /* 0x000000010d00780c */ /* 0x000fe40003f04270 */
[----:B------:R-:W-:Y:S02]  /*00c0*/  SHF.R.S32.HI R4, RZ, 0x1f, R3 ;  /* 0x0000001fff047819 */ /* 0x000fe40000011403 */
[----:B------:R-:W-:-:S04]  /*00d0*/  SEL R5, RZ, c[0x0][0x178], !P0 ;  /* 0x00005e00ff057a07 */ /* 0x000fc80004000000 */
[----:B------:R-:W-:Y:S02]  /*00e0*/  ISETP.GE.AND P0, PT, R2, R5, PT ;  /* 0x000000050200720c */ /* 0x000fe40003f06270 */
[----:B------:R-:W-:-:S04]  /*00f0*/  SEL R5, RZ, c[0x0][0x178], !P1 ;  /* 0x00005e00ff057a07 */ /* 0x000fc80004800000 */
[----:B------:R-:W-:-:S07]  /*0100*/  ISETP.GE.AND P1, PT, R2, R5, PT ;  /* 0x000000050200720c */ /* 0x000fce0003f26270 */
[----:B------:R-:W-:Y:S01]  /*0110*/  @!P0 IMAD.MOV.U32 R7, RZ, RZ, c[0x0][0x178] ;  /* 0x00005e00ff078624 */ /* 0x000fe200078e00ff */
[----:B------:R-:W-:-:S04]  /*0120*/  @!P0 IADD3 R5, P2, R3, c[0x0][0x178], RZ ;  /* 0x00005e0003058a10 */ /* 0x000fc80007f5e0ff */
[----:B------:R-:W-:Y:S02]  /*0130*/  @!P0 LEA.HI.X.SX32 R10, R7, R4, 0x1, P2 ;  /* 0x00000004070a8211 */ /* 0x000fe400010f0eff */
[----:B------:R-:W-:Y:S02]  /*0140*/  @!P1 LEA R6, P2, R3, c[0x0][0x168], 0x1 ;  /* 0x00005a0003069a11 */ /* 0x000fe400078408ff */
[----:B------:R-:W-:Y:S02]  /*0150*/  @!P0 LEA R8, P3, R5, c[0x0][0x168], 0x1 ;  /* 0x00005a0005088a11 */ /* 0x000fe400078608ff */
[----:B------:R-:W-:Y:S02]  /*0160*/  @!P1 LEA.HI.X R7, R3, c[0x0][0x16c], R4, 0x1, P2 ;  /* 0x00005b0003079a11 */ /* 0x000fe400010f0c04 */
[----:B------:R-:W-:-:S03]  /*0170*/  @!P0 LEA.HI.X R9, R5, c[0x0][0x16c], R10, 0x1, P3 ;  /* 0x00005b0005098a11 */ /* 0x000fc600018f0c0a */
[----:B------:R-:W2:Y:S04]  /*0180*/  @!P1 LDG.E.U16 R6, [R6.64] ;  /* 0x0000000406069981 */ /* 0x000ea8000c1e1500 */
[----:B------:R-:W3:Y:S01]  /*0190*/  @!P0 LDG.E.U16 R8, [R8.64] ;  /* 0x0000000408088981 */ /* 0x000ee2000c1e1500 */
[----:B------:R-:W-:Y:S02]  /*01a0*/  IMAD.MOV.U32 R5, RZ, RZ, -0x800000 ;  /* 0xff800000ff057424 */ /* 0x000fe400078e00ff */
[----:B------:R-:W-:Y:S01]  /*01b0*/  IMAD.MOV.U32 R10, RZ, RZ, -0x800000 ;  /* 0xff800000ff0a7424 */ /* 0x000fe200078e00ff */
[----:B--2---:R-:W-:Y:S02]  /*01c0*/  @!P1 PRMT R5, RZ, 0x5410, R6 ;  /* 0x00005410ff059816 */ /* 0x004fe40000000006 */
[----:B---3--:R-:W-:-:S03]  /*01d0*/  @!P0 PRMT R10, RZ, 0x5410, R8 ;  /* 0x00005410ff0a8816 */ /* 0x008fc60000000008 */
        /* <DEDUP_REMOVED lines=30> */
[----:B------:R-:W-:Y:S02]  /*03c0*/  FADD.FTZ R6, -R6, R5 ;  /* 0x0000000506067221 */ /* 0x000fe40000010100 */
[----:B------:R-:W-:Y:S02]  /*03d0*/  FADD.FTZ R7, -R7, R10 ;  /* 0x0000000a07077221 */ /* 0x000fe40000010100 */
[----:B------:R-:W-:Y:S02]  /*03e0*/  FMUL.FTZ R6, R6, 1.4426950216293334961 ;  /* 0x3fb8aa3b06067820 */ /* 0x000fe40000410000 */
[----:B------:R-:W-:-:S04]  /*03f0*/  FMUL.FTZ R8, R7, 1.4426950216293334961 ;  /* 0x3fb8aa3b07087820 */ /* 0x000fc80000410000 */
[----:B------:R-:W0:Y:S08]  /*0400*/  MUFU.EX2 R5, R8 ;  /* 0x0000000800057308 */ /* 0x000e300000000800 */
[----:B------:R-:W1:Y:S01]  /*0410*/  MUFU.EX2 R6, R6 ;  /* 0x0000000600067308 */ /* 0x000e620000000800 */
[----:B0-----:R-:W-:Y:S02]  /*0420*/  FADD.FTZ R9, RZ, R5 ;  /* 0x00000005ff097221 */ /* 0x001fe40000010000 */
[----:B-1----:R-:W-:-:S03]  /*0430*/  FADD.FTZ R7, RZ, R6 ;  /* 0x00000006ff077221 */ /* 0x002fc60000010000 */
        /* <DEDUP_REMOVED lines=25> */
[----:B--2---:R-:W-:-:S03]  /*05d0*/  FADD.FTZ R10, R7, R10 ;  /* 0x0000000a070a7221 */ /* 0x004fc60000010000 */
[----:B------:R-:W-:-:S03]  /*05e0*/  ISETP.GE.AND P1, PT, R0, 0x2, PT ;  /* 0x000000020000780c */ /* 0x000fc60003f26270 */
        /* <DEDUP_REMOVED lines=8> */
.L_x_4341:
[----:B------:R-:W-:Y:S05]  /*0670*/  BSYNC B0 ;  /* 0x0000000000007941 */ /* 0x000fea0003800000 */
.L_x_4340:
[----:B------:R-:W-:Y:S05]  /*0680*/  @!P1 EXIT ;  /* 0x000000000000994d */ /* 0x000fea0003800000 */
[----:B------:R-:W-:Y:S05]  /*0690*/  @P2 EXIT ;  /* 0x000000000000294d */ /* 0x000fea0003800000 */
[----:B------:R-:W-:Y:S01]  /*06a0*/  FSETP.NEU.FTZ.AND P0, PT, R12, RZ, PT ;  /* 0x000000ff0c00720b */ /* 0x000fe20003f1d000 */
[----:B0-----:R-:W-:Y:S01]  /*06b0*/  IMAD.MOV.U32 R7, RZ, RZ, 0x7fc00000 ;  /* 0x7fc00000ff077424 */ /* 0x001fe200078e00ff */
[----:B------:R-:W-:Y:S01]  /*06c0*/  IADD3 R6, P1, R3, c[0x0][0x178], RZ ;  /* 0x00005e0003067a10 */ /* 0x000fe20007f3e0ff */
[----:B------:R-:W-:-:S05]  /*06d0*/  IMAD.MOV.U32 R3, RZ, RZ, c[0x0][0x178] ;  /* 0x00005e00ff037624 */ /* 0x000fca00078e00ff */
[----:B------:R-:W-:Y:S02]  /*06e0*/  LEA.HI.X.SX32 R3, R3, R4, 0x1, P1 ;  /* 0x0000000403037211 */ /* 0x000fe400008f0eff */
[----:B------:R-:W-:-:S03]  /*06f0*/  LEA R2, P1, R6, c[0x0][0x160], 0x2 ;  /* 0x0000580006027a11 */ /* 0x000fc600078210ff */
[----:B------:R-:W0:Y:S01]  /*0700*/  @P0 MUFU.RCP R0, R12 ;  /* 0x0000000c00000308 */ /* 0x000e220000001000 */
[----:B------:R-:W-:Y:S01]  /*0710*/  LEA.HI.X R3, R6, c[0x0][0x164], R3, 0x2, P1 ;  /* 0x0000590006037a11 */ /* 0x000fe200008f1403 */
[----:B0-----:R-:W-:-:S05]  /*0720*/  @P0 FMUL.FTZ R7, R5, R0 ;  /* 0x0000000005070220 */ /* 0x001fca0000410000 */
[----:B------:R-:W-:Y:S01]  /*0730*/  STG.E [R2.64], R7 ;  /* 0x0000000702007986 */ /* 0x000fe2000c101904 */
[----:B------:R-:W-:Y:S05]  /*0740*/  EXIT ;  /* 0x000000000000794d */ /* 0x000fea0003800000 */
.L_x_4342:
        /* <DEDUP_REMOVED lines=11> */
.L_x_10970:


//--------------------- .text._ZN43_GLOBAL__N__9ae7fba5_10_SoftMax_cu_9f978f6320softmax_warp_forwardIN3c108BFloat16EffLi4ELb0ELb0EEEvPT0_PKT_iiiPKbib --------------------------
	.section	.text._ZN43_GLOBAL__N__9ae7fba5_10_SoftMax_cu_9f978f6320softmax_warp_forwardIN3c108BFloat16EffLi4ELb0ELb0EEEvPT0_PKT_iiiPKbib,"ax",@progbits
	.sectioninfo	@"SHI_REGISTERS=20"
	.align	128
.text._ZN43_GLOBAL__N__9ae7fba5_10_SoftMax_cu_9f978f6320softmax_warp_forwardIN3c108BFloat16EffLi4ELb0ELb0EEEvPT0_PKT_iiiPKbib:
        .type           _ZN43_GLOBAL__N__9ae7fba5_10_SoftMax_cu_9f978f6320softmax_warp_forwardIN3c108BFloat16EffLi4ELb0ELb0EEEvPT0_PKT_iiiPKbib,@function
        .size           _ZN43_GLOBAL__N__9ae7fba5_10_SoftMax_cu_9f978f6320softmax_warp_forwardIN3c108BFloat16EffLi4ELb0ELb0EEEvPT0_PKT_iiiPKbib,(.L_x_10971 - _ZN43_GLOBAL__N__9ae7fba5_10_SoftMax_cu_9f978f6320softmax_warp_forwardIN3c108BFloat16EffLi4ELb0ELb0EEEvPT0_PKT_iiiPKbib)
        .other          _ZN43_GLOBAL__N__9ae7fba5_10_SoftMax_cu_9f978f6320softmax_warp_forwardIN3c108BFloat16EffLi4ELb0ELb0EEEvPT0_PKT_iiiPKbib,@"STO_CUDA_ENTRY STV_DEFAULT"
_ZN43_GLOBAL__N__9ae7fba5_10_SoftMax_cu_9f978f6320softmax_warp_forwardIN3c108BFloat16EffLi4ELb0ELb0EEEvPT0_PKT_iiiPKbib:
[----:B------:R-:W-:Y:S02]  /*0000*/  IMAD.MOV.U32 R1, RZ, RZ, c[0x0][0x28] ;  /* 0x00000a00ff017624 */ /* 0x000fe400078e00ff */
[----:B------:R-:W0:Y:S01]  /*0010*/  S2R R2, SR_CTAID.X ;  /* 0x0000000000027919 */ /* 0x000e220000002500 */
[----:B------:R-:W-:-:S03]  /*0020*/  ULDC.64 UR4, c[0x0][0x118] ;  /* 0x0000460000047ab9 */ /* 0x000fc60000000a00 */
[----:B------:R-:W0:Y:S04]  /*0030*/  S2R R3, SR_TID.Y ;  /* 0x0000000000037919 */ /* 0x000e280000002200 */
[----:B------:R-:W1:Y:S01]  /*0040*/  S2R R0, SR_TID.X ;  /* 0x0000000000007919 */ /* 0x000e620000002100 */
[----:B0-----:R-:W-:-:S04]  /*0050*/  IMAD R2, R2, c[0x0][0x4], R3 ;  /* 0x0000010002027a24 */ /* 0x001fc800078e0203 */
[----:B------:R-:W-:-:S04]  /*0060*/  IMAD.SHL.U32 R3, R2, 0x2, RZ ;  /* 0x0000000202037824 */ /* 0x000fc800078e00ff */
[C---:B-1----:R-:W-:Y:S01]  /*0070*/  IMAD R2, R3.reuse, c[0x0][0x174], R0 ;  /* 0x00005d0003027a24 */ /* 0x042fe200078e0200 */
[----:B------:R-:W-:-:S04]  /*0080*/  IADD3 R12, -R3, c[0x0][0x170], RZ ;  /* 0x00005c00030c7a10 */ /* 0x000fc80007ffe1ff */
        /* <DEDUP_REMOVED lines=11> */
[C---:B------:R-:W-:Y:S02]  /*0140*/  @!P0 LEA R6, P3, R5.reuse, c[0x0][0x168], 0x1 ;  /* 0x00005a0005068a11 */ /* 0x040fe400078608ff */
[C---:B------:R-:W-:Y:S02]  /*0150*/  @!P1 LEA R4, P2, R2.reuse, c[0x0][0x168], 0x1 ;  /* 0x00005a0002049a11 */ /* 0x040fe400078408ff */
        /* <DEDUP_REMOVED lines=31> */
[----:B------:R-:W-:-:S02]  /*0350*/  FSEL R4, R11, R6, !P0 ;  /* 0x000000060b047208 */ /* 0x000fc40004000000 */
[----:B------:R-:W-:Y:S01]  /*0360*/  ISETP.GE.AND P0, PT, R13, 0x1, PT ;  /* 0x000000010d00780c */ /* 0x000fe20003f06270 */
[----:B------:R-:W-:Y:S02]  /*0370*/  FADD.FTZ R15, -R15, R8 ;  /* 0x000000080f0f7221 */ /* 0x000fe40000010100 */
[----:B------:R-:W-:Y:S02]  /*0380*/  FADD.FTZ R9, -R4, R9 ;  /* 0x0000000904097221 */ /* 0x000fe40000010100 */
[----:B------:R-:W-:Y:S02]  /*0390*/  FMUL.FTZ R15, R15, 1.4426950216293334961 ;  /* 0x3fb8aa3b0f0f7820 */ /* 0x000fe40000410000 */
[----:B------:R-:W-:Y:S02]  /*03a0*/  FMUL.FTZ R9, R9, 1.4426950216293334961 ;  /* 0x3fb8aa3b09097820 */ /* 0x000fe40000410000 */
[----:B------:R-:W0:Y:S08]  /*03b0*/  MUFU.EX2 R4, R15 ;  /* 0x0000000f00047308 */ /* 0x000e300000000800 */
[----:B------:R-:W1:Y:S01]  /*03c0*/  MUFU.EX2 R17, R9 ;  /* 0x0000000900117308 */ /* 0x000e620000000800 */
[----:B0-----:R-:W-:-:S05]  /*03d0*/  FADD.FTZ R6, RZ, R4 ;  /* 0x00000004ff067221 */ /* 0x001fca0000010000 */
[----:B------:R-:W0:Y:S01]  /*03e0*/  SHFL.BFLY PT, R7, R6, 0x8, 0x101f ;  /* 0x0d101f0006077f89 */ /* 0x000e2200000e0000 */
[----:B-1----:R-:W-:-:S05]  /*03f0*/  FADD.FTZ R5, RZ, R17 ;  /* 0x00000011ff057221 */ /* 0x002fca0000010000 */
        /* <DEDUP_REMOVED lines=15> */
[----:B------:R-:W-:Y:S01]  /*04f0*/  BSSY B0, `(.L_x_4343) ;  /* 0x000000c000007945 */ /* 0x000fe20003800000 */
[----:B------:R-:W-:Y:S01]  /*0500*/  ISETP.GE.AND P1, PT, R12, 0x2, PT ;  /* 0x000000020c00780c */ /* 0x000fe20003f26270 */
[----:B0-2---:R-:W-:Y:S02]  /*0510*/  FADD.FTZ R9, R9, R6 ;  /* 0x0000000609097221 */ /* 0x005fe40000010000 */
[----:B-1----:R-:W-:-:S08]  /*0520*/  FADD.FTZ R0, R14, R5 ;  /* 0x000000050e007221 */ /* 0x002fd00000010000 */
        /* <DEDUP_REMOVED lines=8> */
.L_x_4344:
[----:B------:R-:W-:Y:S05]  /*05b0*/  BSYNC B0 ;  /* 0x0000000000007941 */ /* 0x000fea0003800000 */
.L_x_4343:
[----:B------:R-:W-:Y:S05]  /*05c0*/  @!P1 EXIT ;  /* 0x000000000000994d */ /* 0x000fea0003800000 */
[----:B------:R-:W-:Y:S05]  /*05d0*/  @P2 EXIT ;  /* 0x000000000000294d */ /* 0x000fea0003800000 */
[----:B------:R-:W-:Y:S01]  /*05e0*/  FSETP.NEU.FTZ.AND P0, PT, R9, RZ, PT ;  /* 0x000000ff0900720b */ /* 0x000fe20003f1d000 */
[----:B------:R-:W-:Y:S01]  /*05f0*/  IMAD.MOV.U32 R0, RZ, RZ, c[0x0][0x178] ;  /* 0x00005e00ff007624 */ /* 0x000fe200078e00ff */
[----:B0-----:R-:W-:Y:S01]  /*0600*/  IADD3 R6, P1, R2, c[0x0][0x178], RZ ;  /* 0x00005e0002067a10 */ /* 0x001fe20007f3e0ff */
[----:B------:R-:W-:-:S03]  /*0610*/  IMAD.MOV.U32 R5, RZ, RZ, 0x7fc00000 ;  /* 0x7fc00000ff057424 */ /* 0x000fc600078e00ff */
[----:B------:R-:W-:Y:S02]  /*0620*/  LEA.HI.X.SX32 R3, R0, R3, 0x1, P1 ;  /* 0x0000000300037211 */ /* 0x000fe400008f0eff */
[----:B------:R-:W-:-:S04]  /*0630*/  LEA R2, P1, R6, c[0x0][0x160], 0x2 ;  /* 0x0000580006027a11 */ /* 0x000fc800078210ff */
[----:B------:R-:W-:Y:S01]  /*0640*/  LEA.HI.X R3, R6, c[0x0][0x164], R3, 0x2, P1 ;  /* 0x0000590006037a11 */ /* 0x000fe200008f1403 */
[----:B------:R-:W0:Y:S02]  /*0650*/  @P0 MUFU.RCP R7, R9 ;  /* 0x0000000900070308 */ /* 0x000e240000001000 */
[----:B0-----:R-:W-:-:S05]  /*0660*/  @P0 FMUL.FTZ R5, R4, R7 ;  /* 0x0000000704050220 */ /* 0x001fca0000410000 */
[----:B------:R-:W-:Y:S01]  /*0670*/  STG.E [R2.64], R5 ;  /* 0x0000000502007986 */ /* 0x000fe2000c101904 */
[----:B------:R-:W-:Y:S05]  /*0680*/  EXIT ;  /* 0x000000000000794d */ /* 0x000fea0003800000 */
.L_x_4345:
        /* <DEDUP_REMOVED lines=15> */
.L_x_10971:


//--------------------- .text._ZN43_GLOBAL__N__9ae7fba5_10_SoftMax_cu_9f978f6320softmax_warp_forwardIN3c108BFloat16EffLi3ELb0ELb0EEEvPT0_PKT_iiiPKbib --------------------------
	.section	.text._ZN43_GLOBAL__N__9ae7fba5_10_SoftMax_cu_9f978f6320softmax_warp_forwardIN3c108BFloat16EffLi3ELb0ELb0EEEvPT0_PKT_iiiPKbib,"ax",@progbits
	.sectioninfo	@"SHI_REGISTERS=18"
	.align	128
.text._ZN43_GLOBAL__N__9ae7fba5_10_SoftMax_cu_9f978f6320softmax_warp_forwardIN3c108BFloat16EffLi3ELb0ELb0EEEvPT0_PKT_iiiPKbib:
        .type           _ZN43_GLOBAL__N__9ae7fba5_10_SoftMax_cu_9f978f6320softmax_warp_forwardIN3c108BFloat16EffLi3ELb0ELb0EEEvPT0_PKT_iiiPKbib,@function
        .size           _ZN43_GLOBAL__N__9ae7fba5_10_SoftMax_cu_9f978f6320softmax_warp_forwardIN3c108BFloat16EffLi3ELb0ELb0EEEvPT0_PKT_iiiPKbib,(.L_x_10972 - _ZN43_GLOBAL__N__9ae7fba5_10_SoftMax_cu_9f978f6320softmax_warp_forwardIN3c108BFloat16EffLi3ELb0ELb0EEEvPT0_PKT_iiiPKbib)
        .other          _ZN43_GLOBAL__N__9ae7fba5_10_SoftMax_cu_9f978f6320softmax_warp_forwardIN3c108BFloat16EffLi3ELb0ELb0EEEvPT0_PKT_iiiPKbib,@"STO_CUDA_ENTRY STV_DEFAULT"
_ZN43_GLOBAL__N__9ae7fba5_10_SoftMax_cu_9f978f6320softmax_warp_forwardIN3c108BFloat16EffLi3ELb0ELb0EEEvPT0_PKT_iiiPKbib:
        /* <DEDUP_REMOVED lines=81> */
.L_x_4347:
[----:B------:R-:W-:Y:S05]  /*0510*/  BSYNC B0 ;  /* 0x0000000000007941 */ /* 0x000fea0003800000 */
.L_x_4346:
        /* <DEDUP_REMOVED lines=13> */
.L_x_4348:
        /* <DEDUP_REMOVED lines=9> */
.L_x_10972:


//--------------------- .text._ZN43_GLOBAL__N__9ae7fba5_10_SoftMax_cu_9f978f6320softmax_warp_forwardIN3c108BFloat16EffLi2ELb0ELb0EEEvPT0_PKT_iiiPKbib --------------------------
	.section	.text._ZN43_GLOBAL__N__9ae7fba5_10_SoftMax_cu_9f978f6320softmax_warp_forwardIN3c108BFloat16EffLi2ELb0ELb0EEEvPT0_PKT_iiiPKbib,"ax",@progbits
	.sectioninfo	@"SHI_REGISTERS=18"
	.align	128
.text._ZN43_GLOBAL__N__9ae7fba5_10_SoftMax_cu_9f978f6320softmax_warp_forwardIN3c108BFloat16EffLi2ELb0ELb0EEEvPT0_PKT_iiiPKbib:
        .type           _ZN43_GLOBAL__N__9ae7fba5_10_SoftMax_cu_9f978f6320softmax_warp_forwardIN3c108BFloat16EffLi2ELb0ELb0EEEvPT0_PKT_iiiPKbib,@function
        .size           _ZN43_GLOBAL__N__9ae7fba5_10_SoftMax_cu_9f978f6320softmax_warp_forwardIN3c108BFloat16EffLi2ELb0ELb0EEEvPT0_PKT_iiiPKbib,(.L_x_10973 - _ZN43_GLOBAL__N__9ae7fba5_10_SoftMax_cu_9f978f6320softmax_warp_forwardIN3c108BFloat16EffLi2ELb0ELb0EEEvPT0_PKT_iiiPKbib)
        .other          _ZN43_GLOBAL__N__9ae7fba5_10_SoftMax_cu_9f978f6320softmax_warp_forwardIN3c108BFloat16EffLi2ELb0ELb0EEEvPT0_PKT_iiiPKbib,@"STO_CUDA_ENTRY STV_DEFAULT"
_ZN43_GLOBAL__N__9ae7fba5_10_SoftMax_cu_9f978f6320softmax_warp_forwardIN3c108BFloat16EffLi2ELb0ELb0EEEvPT0_PKT_iiiPKbib:
        /* <DEDUP_REMOVED lines=61> */
[----:B--2---:R-:W-:Y:S02]  /*03d0*/  FADD.FTZ R10, R11, R10 ;  /* 0x0000000a0b0a7221 */ /* 0x004fe40000010000 */
[----:B-1----:R-:W-:-:S08]  /*03e0*/  FADD.FTZ R15, R8, R15 ;  /* 0x0000000f080f7221 */ /* 0x002fd00000010000 */
        /* <DEDUP_REMOVED lines=8> */
.L_x_4350:
[----:B------:R-:W-:Y:S05]  /*0470*/  BSYNC B0 ;  /* 0x0000000000007941 */ /* 0x000fea0003800000 */
.L_x_4349:
[----:B------:R-:W-:Y:S05]  /*0480*/  @!P1 EXIT ;  /* 0x000000000000994d */ /* 0x000fea0003800000 */
[----:B------:R-:W-:Y:S05]  /*0490*/  @P2 EXIT ;  /* 0x000000000000294d */ /* 0x000fea0003800000 */
[----:B------:R-:W-:Y:S01]  /*04a0*/  FSETP.NEU.FTZ.AND P0, PT, R10, RZ, PT ;  /* 0x000000ff0a00720b */ /* 0x000fe20003f1d000 */
[----:B------:R-:W-:Y:S01]  /*04b0*/  IMAD.MOV.U32 R0, RZ, RZ, c[0x0][0x178] ;  /* 0x00005e00ff007624 */ /* 0x000fe200078e00ff */
[----:B-1----:R-:W-:Y:S01]  /*04c0*/  IADD3 R6, P1, R2, c[0x0][0x178], RZ ;  /* 0x00005e0002067a10 */ /* 0x002fe20007f3e0ff */
[----:B------:R-:W-:-:S03]  /*04d0*/  IMAD.MOV.U32 R5, RZ, RZ, 0x7fc00000 ;  /* 0x7fc00000ff057424 */ /* 0x000fc600078e00ff */
[----:B------:R-:W-:Y:S02]  /*04e0*/  LEA.HI.X.SX32 R3, R0, R3, 0x1, P1 ;  /* 0x0000000300037211 */ /* 0x000fe400008f0eff */
[----:B------:R-:W-:-:S04]  /*04f0*/  LEA R2, P1, R6, c[0x0][0x160], 0x2 ;  /* 0x0000580006027a11 */ /* 0x000fc800078210ff */
[----:B------:R-:W-:Y:S01]  /*0500*/  LEA.HI.X R3, R6, c[0x0][0x164], R3, 0x2, P1 ;  /* 0x0000590006037a11 */ /* 0x000fe200008f1403 */
[----:B------:R-:W1:Y:S02]  /*0510*/  @P0 MUFU.RCP R7, R10 ;  /* 0x0000000a00070308 */ /* 0x000e640000001000 */
[----:B-1----:R-:W-:-:S05]  /*0520*/  @P0 FMUL.FTZ R5, R4, R7 ;  /* 0x0000000704050220 */ /* 0x002fca0000410000 */
[----:B------:R-:W-:Y:S01]  /*0530*/  STG.E [R2.64], R5 ;  /* 0x0000000502007986 */ /* 0x000fe2000c101904 */
[----:B------:R-:W-:Y:S05]  /*0540*/  EXIT ;  /* 0x000000000000794d */ /* 0x000fea0003800000 */
.L_x_4351:
        /* <DEDUP_REMOVED lines=11> */
.L_x_10973:


//--------------------- .text._ZN43_GLOBAL__N__9ae7fba5_10_SoftMax_cu_9f978f6320softmax_warp_forwardIN3c108BFloat16EffLi1ELb0ELb0EEEvPT0_PKT_iiiPKbib --------------------------
	.section	.text._ZN43_GLOBAL__N__9ae7fba5_10_SoftMax_cu_9f978f6320softmax_warp_forwardIN3c108BFloat16EffLi1ELb0ELb0EEEvPT0_PKT_iiiPKbib,"ax",@progbits
	.sectioninfo	@"SHI_REGISTERS=18"
	.align	128
.text._ZN43_GLOBAL__N__9ae7fba5_10_SoftMax_cu_9f978f6320softmax_warp_forwardIN3c108BFloat16EffLi1ELb0ELb0EEEvPT0_PKT_iiiPKbib:
        .type           _ZN43_GLOBAL__N__9ae7fba5_10_SoftMax_cu_9f978f6320softmax_warp_forwardIN3c108BFloat16EffLi1ELb0ELb0EEEvPT0_PKT_iiiPKbib,@function
        .size           _ZN43_GLOBAL__N__9ae7fba5_10_SoftMax_cu_9f978f6320softmax_warp_forwardIN3c108BFloat16EffLi1ELb0ELb0EEEvPT0_PKT_iiiPKbib,(.L_x_10974 - _ZN43_GLOBAL__N__9ae7fba5_10_SoftMax_cu_9f978f6320softmax_warp_forwardIN3c108BFloat16EffLi1ELb0ELb0EEEvPT0_PKT_iiiPKbib)
        .other          _ZN43_GLOBAL__N__9ae7fba5_10_SoftMax_cu_9f978f6320softmax_warp_forwardIN3c108BFloat16EffLi1ELb0ELb0EEEvPT0_PKT_iiiPKbib,@"STO_CUDA_ENTRY STV_DEFAULT"
_ZN43_GLOBAL__N__9ae7fba5_10_SoftMax_cu_9f978f6320softmax_warp_forwardIN3c108BFloat16EffLi1ELb0ELb0EEEvPT0_PKT_iiiPKbib:
        /* <DEDUP_REMOVED lines=40> */
[----:B------:R-:W-:-:S04]  /*0280*/  FMUL.FTZ R10, R10, 1.4426950216293334961 ;  /* 0x3fb8aa3b0a0a7820 */ /* 0x000fc80000410000 */
[----:B------:R-:W0:Y:S08]  /*0290*/  MUFU.EX2 R11, R11 ;  /* 0x0000000b000b7308 */ /* 0x000e300000000800 */
[----:B------:R-:W1:Y:S01]  /*02a0*/  MUFU.EX2 R15, R10 ;  /* 0x0000000a000f7308 */ /* 0x000e620000000800 */
[----:B0-----:R-:W-:-:S05]  /*02b0*/  FADD.FTZ R5, RZ, R11 ;  /* 0x0000000bff057221 */ /* 0x001fca0000010000 */
[----:B------:R0:W2:Y:S01]  /*02c0*/  SHFL.BFLY PT, R6, R5, 0x1, 0x1e1f ;  /* 0x0c3e1f0005067f89 */ /* 0x0000a200000e0000 */
[----:B-1----:R-:W-:-:S05]  /*02d0*/  FADD.FTZ R4, RZ, R15 ;  /* 0x0000000fff047221 */ /* 0x002fca0000010000 */
        /* <DEDUP_REMOVED lines=15> */
.L_x_4353:
[----:B------:R-:W-:Y:S05]  /*03d0*/  BSYNC B0 ;  /* 0x0000000000007941 */ /* 0x000fea0003800000 */
.L_x_4352:
        /* <DEDUP_REMOVED lines=13> */
.L_x_4354:
        /* <DEDUP_REMOVED lines=13> */
.L_x_10974:


//--------------------- .text._ZN43_GLOBAL__N__9ae7fba5_10_SoftMax_cu_9f978f6320softmax_warp_forwardIN3c108BFloat16EffLi0ELb0ELb0EEEvPT0_PKT_iiiPKbib --------------------------
	.section	.text._ZN43_GLOBAL__N__9ae7fba5_10_SoftMax_cu_9f978f6320softmax_warp_forwardIN3c108BFloat16EffLi0ELb0ELb0EEEvPT0_PKT_iiiPKbib,"ax",@progbits
	.sectioninfo	@"SHI_REGISTERS=14"
	.align	128
.text._ZN43_GLOBAL__N__9ae7fba5_10_SoftMax_cu_9f978f6320softmax_warp_forwardIN3c108BFloat16EffLi0ELb0ELb0EEEvPT0_PKT_iiiPKbib:
        .type           _ZN43_GLOBAL__N__9ae7fba5_10_SoftMax_cu_9f978f6320softmax_warp_forwardIN3c108BFloat16EffLi0ELb0ELb0EEEvPT0_PKT_iiiPKbib,@function
        .size           _ZN43_GLOBAL__N__9ae7fba5_10_SoftMax_cu_9f978f6320softmax_warp_forwardIN3c108BFloat16EffLi0ELb0ELb0EEEvPT0_PKT_iiiPKbib,(.L_x_10975 - _ZN43_GLOBAL__N__9ae7fba5_10_SoftMax_cu_9f978f6320softmax_warp_forwardIN3c108BFloat16EffLi0ELb0ELb0EEEvPT0_PKT_iiiPKbib)
        .other          _ZN43_GLOBAL__N__9ae7fba5_10_SoftMax_cu_9f978f6320softmax_warp_forwardIN3c108BFloat16EffLi0ELb0ELb0EEEvPT0_PKT_iiiPKbib,@"STO_CUDA_ENTRY STV_DEFAULT"
_ZN43_GLOBAL__N__9ae7fba5_10_SoftMax_cu_9f978f6320softmax_warp_forwardIN3c108BFloat16EffLi0ELb0ELb0EEEvPT0_PKT_iiiPKbib:
        /* <DEDUP_REMOVED lines=9> */
[----:B------:R-:W-:Y:S02]  /*0090*/  IMNMX R10, R8, 0x2, PT ;  /* 0x00000002080a7817 */ /* 0x000fe40003800200 */
[----:B------:R-:W-:Y:S02]  /*00a0*/  SHF.R.S32.HI R0, RZ, 0x1f, R3 ;  /* 0x0000001fff007819 */ /* 0x000fe40000011403 */
[----:B------:R-:W-:-:S04]  /*00b0*/  ISETP.GT.AND P0, PT, R10, 0x1, PT ;  /* 0x000000010a00780c */ /* 0x000fc80003f04270 */
[----:B------:R-:W-:-:S04]  /*00c0*/  SEL R2, RZ, c[0x0][0x178], !P0 ;  /* 0x00005e00ff027a07 */ /* 0x000fc80004000000 */
[----:B------:R-:W-:-:S13]  /*00d0*/  ISETP.GE.AND P1, PT, R9, R2, PT ;  /* 0x000000020900720c */ /* 0x000fda0003f26270 */
[----:B------:R-:W-:Y:S01]  /*00e0*/  @!P1 IMAD.MOV.U32 R5, RZ, RZ, c[0x0][0x178] ;  /* 0x00005e00ff059624 */ /* 0x000fe200078e00ff */
[----:B------:R-:W-:-:S04]  /*00f0*/  @!P1 IADD3 R2, P0, R3, c[0x0][0x178], RZ ;  /* 0x00005e0003029a10 */ /* 0x000fc80007f1e0ff */
[----:B------:R-:W-:Y:S02]  /*0100*/  @!P1 LEA.HI.X.SX32 R5, R5, R0, 0x1, P0 ;  /* 0x0000000005059211 */ /* 0x000fe400000f0eff */
[----:B------:R-:W-:Y:S02]  /*0110*/  @!P1 LEA R6, P2, R2, c[0x0][0x168], 0x1 ;  /* 0x00005a0002069a11 */ /* 0x000fe400078408ff */
[----:B------:R-:W-:Y:S02]  /*0120*/  ISETP.GT.AND P0, PT, R8, RZ, PT ;  /* 0x000000ff0800720c */ /* 0x000fe40003f04270 */
[----:B------:R-:W-:Y:S02]  /*0130*/  @!P1 LEA.HI.X R7, R2, c[0x0][0x16c], R5, 0x1, P2 ;  /* 0x00005b0002079a11 */ /* 0x000fe400010f0c05 */
[----:B------:R-:W-:-:S03]  /*0140*/  SEL R2, RZ, c[0x0][0x178], !P0 ;  /* 0x00005e00ff027a07 */ /* 0x000fc60004000000 */
[----:B------:R-:W2:Y:S01]  /*0150*/  @!P1 LDG.E.U16 R6, [R6.64] ;  /* 0x0000000406069981 */ /* 0x000ea2000c1e1500 */
[----:B------:R-:W-:-:S13]  /*0160*/  ISETP.GE.AND P0, PT, R9, R2, PT ;  /* 0x000000020900720c */ /* 0x000fda0003f06270 */
[----:B------:R-:W-:-:S04]  /*0170*/  @!P0 LEA R4, P2, R3, c[0x0][0x168], 0x1 ;  /* 0x00005a0003048a11 */ /* 0x000fc800078408ff */
[----:B------:R-:W-:-:S05]  /*0180*/  @!P0 LEA.HI.X R5, R3, c[0x0][0x16c], R0, 0x1, P2 ;  /* 0x00005b0003058a11 */ /* 0x000fca00010f0c00 */
[----:B------:R0:W5:Y:S01]  /*0190*/  @!P0 LDG.E.U16 R4, [R4.64] ;  /* 0x0000000404048981 */ /* 0x000162000c1e1500 */
[----:B------:R-:W-:Y:S01]  /*01a0*/  ISETP.GE.AND P2, PT, R10, 0x1, PT ;  /* 0x000000010a00780c */ /* 0x000fe20003f46270 */
[----:B------:R-:W-:Y:S01]  /*01b0*/  IMAD.MOV.U32 R2, RZ, RZ, -0x800000 ;  /* 0xff800000ff027424 */ /* 0x000fe200078e00ff */
[----:B--2---:R-:W-:-:S05]  /*01c0*/  @!P1 PRMT R2, RZ, 0x5410, R6 ;  /* 0x00005410ff029816 */ /* 0x004fca0000000006 */
[----:B------:R-:W-:-:S06]  /*01d0*/  FADD.FTZ R2, R2, -R2 ;  /* 0x8000000202027221 */ /* 0x000fcc0000010000 */
[----:B------:R-:W-:Y:S05]  /*01e0*/  @!P2 EXIT ;  /* 0x000000000000a94d */ /* 0x000fea0003800000 */
[----:B0-----:R-:W-:Y:S01]  /*01f0*/  FMUL.FTZ R5, R2, 1.4426950216293334961 ;  /* 0x3fb8aa3b02057820 */ /* 0x001fe20000410000 */
[----:B------:R-:W-:Y:S01]  /*0200*/  ISETP.GE.AND P1, PT, R9, c[0x0][0x178], PT ;  /* 0x00005e0009007a0c */ /* 0x000fe20003f26270 */
[----:B------:R-:W-:Y:S01]  /*0210*/  IMAD.MOV.U32 R2, RZ, RZ, -0x800000 ;  /* 0xff800000ff027424 */ /* 0x000fe200078e00ff */
[----:B-----5:R-:W-:Y:S01]  /*0220*/  @!P0 PRMT R2, RZ, 0x5410, R4 ;  /* 0x00005410ff028816 */ /* 0x020fe20000000004 */
[----:B------:R-:W0:Y:S01]  /*0230*/  MUFU.EX2 R11, R5 ;  /* 0x00000005000b7308 */ /* 0x000e220000000800 */
[----:B------:R-:W-:Y:S01]  /*0240*/  BSSY B0, `(.L_x_4355) ;  /* 0x000000f000007945 */ /* 0x000fe20003800000 */
[----:B------:R-:W-:Y:S02]  /*0250*/  ISETP.GE.AND P2, PT, R8, 0x2, PT ;  /* 0x000000020800780c */ /* 0x000fe40003f46270 */
[----:B------:R-:W-:Y:S02]  /*0260*/  FADD.FTZ R2, R2, -R2 ;  /* 0x8000000202027221 */ /* 0x000fe40000010000 */
[----:B0-----:R-:W-:-:S04]  /*0270*/  FADD.FTZ R8, RZ, R11 ;  /* 0x0000000bff087221 */ /* 0x001fc80000010000 */
[----:B------:R-:W-:Y:S05]  /*0280*/  @P1 BRA `(.L_x_4356) ;  /* 0x000000a000001947 */ /* 0x000fea0003800000 */
[----:B------:R-:W-:Y:S01]  /*0290*/  FMUL.FTZ R2, R2, 1.4426950216293334961 ;  /* 0x3fb8aa3b02027820 */ /* 0x000fe20000410000 */
[C---:B------:R-:W-:Y:S01]  /*02a0*/  LEA R4, P3, R3.reuse, c[0x0][0x160], 0x2 ;  /* 0x0000580003047a11 */ /* 0x040fe200078610ff */
[----:B------:R-:W-:Y:S02]  /*02b0*/  IMAD.MOV.U32 R7, RZ, RZ, 0x7fc00000 ;  /* 0x7fc00000ff077424 */ /* 0x000fe400078e00ff */
[----:B------:R-:W0:Y:S01]  /*02c0*/  MUFU.EX2 R9, R2 ;  /* 0x0000000200097308 */ /* 0x000e220000000800 */
[----:B------:R-:W-:Y:S01]  /*02d0*/  LEA.HI.X R5, R3, c[0x0][0x164], R0, 0x2, P3 ;  /* 0x0000590003057a11 */ /* 0x000fe200018f1400 */
[----:B0-----:R-:W-:-:S05]  /*02e0*/  FADD.FTZ R6, RZ, R9 ;  /* 0x00000009ff067221 */ /* 0x001fca0000010000 */
[----:B------:R-:W-:-:S13]  /*02f0*/  FSETP.NEU.FTZ.AND P0, PT, R6, RZ, PT ;  /* 0x000000ff0600720b */ /* 0x000fda0003f1d000 */
[----:B------:R-:W0:Y:S02]  /*0300*/  @P0 MUFU.RCP R6, R6 ;  /* 0x0000000600060308 */ /* 0x000e240000001000 */
[----:B0-----:R-:W-:-:S05]  /*0310*/  @P0 FMUL.FTZ R7, R9, R6 ;  /* 0x0000000609070220 */ /* 0x001fca0000410000 */
[----:B------:R0:W-:Y:S02]  /*0320*/  STG.E [R4.64], R7 ;  /* 0x0000000704007986 */ /* 0x0001e4000c101904 */
.L_x_4356:
[----:B------:R-:W-:Y:S05]  /*0330*/  BSYNC B0 ;  /* 0x0000000000007941 */ /* 0x000fea0003800000 */
.L_x_4355:
        /* <DEDUP_REMOVED lines=13> */
.L_x_4357:
        /* <DEDUP_REMOVED lines=15> */
.L_x_10975:


//--------------------- .text._ZN43_GLOBAL__N__9ae7fba5_10_SoftMax_cu_9f978f6320softmax_warp_forwardIN3c108BFloat16ES2_fLi11ELb0ELb0EEEvPT0_PKT_iiiPKbib --------------------------
	.section	.text._ZN43_GLOBAL__N__9ae7fba5_10_SoftMax_cu_9f978f6320softmax_warp_forwardIN3c108BFloat16ES2_fLi11ELb0ELb0EEEvPT0_PKT_iiiPKbib,"ax",@progbits
	.sectioninfo	@"SHI_REGISTERS=164"
	.align	128
.text._ZN43_GLOBAL__N__9ae7fba5_10_SoftMax_cu_9f978f6320softmax_warp_forwardIN3c108BFloat16ES2_fLi11ELb0ELb0EEEvPT0_PKT_iiiPKbib:
        .type           _ZN43_GLOBAL__N__9ae7fba5_10_SoftMax_cu_9f978f6320softmax_warp_forwardIN3c108BFloat16ES2_fLi11ELb0ELb0EEEvPT0_PKT_iiiPKbib,@function
        .size           _ZN43_GLOBAL__N__9ae7fba5_10_SoftMax_cu_9f978f6320softmax_warp_forwardIN3c108BFloat16ES2_fLi11ELb0ELb0EEEvPT0_PKT_iiiPKbib,(.L_x_10976 - _ZN43_GLOBAL__N__9ae7fba5_10_SoftMax_cu_9f978f6320softmax_warp_forwardIN3c108BFloat16ES2_fLi11ELb0ELb0EEEvPT0_PKT_iiiPKbib)
        .other          _ZN43_GLOBAL__N__9ae7fba5_10_SoftMax_cu_9f978f6320softmax_warp_forwardIN3c108BFloat16ES2_fLi11ELb0ELb0EEEvPT0_PKT_iiiPKbib,@"STO_CUDA_ENTRY STV_DEFAULT"
_ZN43_GLOBAL__N__9ae7fba5_10_SoftMax_cu_9f978f6320softmax_warp_forwardIN3c108BFloat16ES2_fLi11ELb0ELb0EEEvPT0_PKT_iiiPKbib:
[----:B------:R-:W-:Y:S02]  /*0000*/  IMAD.MOV.U32 R1, RZ, RZ, c[0x0][0x28] ;  /* 0x00000a00ff017624 */ /* 0x000fe400078e00ff */
[----:B------:R-:W0:Y:S01]  /*0010*/  S2R R0, SR_CTAID.X ;  /* 0x0000000000007919 */ /* 0x000e220000002500 */
[----:B------:R-:W-:Y:S01]  /*0020*/  IMAD.MOV.U32 R66, RZ, RZ, 0x2 ;  /* 0x00000002ff427424 */ /* 0x000fe200078e00ff */
[----:B------:R-:W-:Y:S02]  /*0030*/  ULDC.64 UR4, c[0x0][0x118] ;  /* 0x0000460000047ab9 */ /* 0x000fe40000000a00 */
[----:B------:R-:W0:Y:S04]  /*0040*/  S2R R3, SR_TID.Y ;  /* 0x0000000000037919 */ /* 0x000e280000002200 */
[----:B------:R-:W1:Y:S01]  /*0050*/  S2R R65, SR_TID.X ;  /* 0x0000000000417919 */ /* 0x000e620000002100 */
[----:B0-----:R-:W-:-:S04]  /*0060*/  IMAD R0, R0, c[0x0][0x4], R3 ;  /* 0x0000010000007a24 */ /* 0x001fc800078e0203 */
[C---:B-1----:R-:W-:Y:S01]  /*0070*/  IMAD R67, R0.reuse, c[0x0][0x174], R65 ;  /* 0x00005d0000437a24 */ /* 0x042fe200078e0241 */
[----:B------:R-:W-:Y:S02]  /*0080*/  IADD3 R132, -R0, c[0x0][0x170], RZ ;  /* 0x00005c0000847a10 */ /* 0x000fe40007ffe1ff */
[----:B------:R-:W-:Y:S01]  /*0090*/  IADD3 R68, R65, 0x20, RZ ;  /* 0x0000002041447810 */ /* 0x000fe20007ffe0ff */
[----:B------:R-:W-:Y:S01]  /*00a0*/  IMAD.WIDE R2, R67, R66, c[0x0][0x168] ;  /* 0x00005a0043027625 */ /* 0x000fe200078e0242 */
[----:B------:R-:W-:-:S04]  /*00b0*/  ISETP.GT.AND P0, PT, R132, RZ, PT ;  /* 0x000000ff8400720c */ /* 0x000fc80003f04270 */
        /* <DEDUP_REMOVED lines=317> */
[CC--:B------:R-:W-:Y:S02]  /*1490*/  FSETP.GT.FTZ.AND P3, PT, R4.reuse, R123.reuse, PT ;  /* 0x0000007b0400720b */ /* 0x0c0fe40003f74000 */
        /* <DEDUP_REMOVED lines=14> */
[CC--:B------:R-:W-:Y:S02]  /*1580*/  FSETP.GT.FTZ.AND P5, PT, R4.reuse, R125.reuse, PT ;  /* 0x0000007d0400720b */ /* 0x0c0fe40003fb4000 */
        /* <DEDUP_REMOVED lines=130> */
[C---:B------:R-:W-:Y:S02]  /*1db0*/  FADD.FTZ R135, -R104.reuse, R135 ;  /* 0x0000008768877221 */ /* 0x040fe40000010100 */
[----:B------:R-:W-:Y:S02]  /*1dc0*/  FADD.FTZ R134, -R104, R99 ;  /* 0x0000006368867221 */ /* 0x000fe40000010100 */
[----:B------:R-:W-:-:S02]  /*1dd0*/  FMUL.FTZ R105, R105, 1.4426950216293334961 ;  /* 0x3fb8aa3b69697820 */ /* 0x000fc40000410000 */
[C---:B------:R-:W-:Y:S01]  /*1de0*/  FADD.FTZ R153, -R104.reuse, R153 ;  /* 0x0000009968997221 */ /* 0x040fe20000010100 */
[----:B------:R-:W0:Y:S01]  /*1df0*/  MUFU.EX2 R107, R107 ;  /* 0x0000006b006b7308 */ /* 0x000e220000000800 */
[----:B------:R-:W-:Y:S02]  /*1e00*/  FMUL.FTZ R135, R135, 1.4426950216293334961 ;  /* 0x3fb8aa3b87877820 */ /* 0x000fe40000410000 */
[----:B------:R-:W-:Y:S02]  /*1e10*/  FADD.FTZ R133, -R104, R133 ;  /* 0x0000008568857221 */ /* 0x000fe40000010100 */
[----:B------:R-:W-:Y:S02]  /*1e20*/  FMUL.FTZ R134, R134, 1.4426950216293334961 ;  /* 0x3fb8aa3b86867820 */ /* 0x000fe40000410000 */
[----:B------:R-:W-:Y:S02]  /*1e30*/  FMUL.FTZ R106, R153, 1.4426950216293334961 ;  /* 0x3fb8aa3b996a7820 */ /* 0x000fe40000410000 */
[----:B------:R-:W-:-:S02]  /*1e40*/  FADD.FTZ R147, -R104, R147 ;  /* 0x0000009368937221 */ /* 0x000fc40000010100 */
[C---:B------:R-:W-:Y:S02]  /*1e50*/  FADD.FTZ R126, -R104.reuse, R125 ;  /* 0x0000007d687e7221 */ /* 0x040fe40000010100 */
[C---:B------:R-:W-:Y:S01]  /*1e60*/  FADD.FTZ R131, -R104.reuse, R131 ;  /* 0x0000008368837221 */ /* 0x040fe20000010100 */
[----:B------:R1:W-:Y:S01]  /*1e70*/  MUFU.EX2 R125, R135 ;  /* 0x00000087007d7308 */ /* 0x0003e20000000800 */
[----:B------:R-:W-:Y:S02]  /*1e80*/  FMUL.FTZ R133, R133, 1.4426950216293334961 ;  /* 0x3fb8aa3b85857820 */ /* 0x000fe40000410000 */
[----:B------:R-:W-:Y:S02]  /*1e90*/  FADD.FTZ R137, -R104, R137 ;  /* 0x0000008968897221 */ /* 0x000fe40000010100 */
[----:B------:R-:W-:-:S03]  /*1ea0*/  FMUL.FTZ R108, R147, 1.4426950216293334961 ;  /* 0x3fb8aa3b936c7820 */ /* 0x000fc60000410000 */
[----:B------:R-:W2:Y:S01]  /*1eb0*/  MUFU.EX2 R105, R105 ;  /* 0x0000006900697308 */ /* 0x000ea20000000800 */
[C---:B-1----:R-:W-:Y:S02]  /*1ec0*/  FADD.FTZ R135, -R104.reuse, R97 ;  /* 0x0000006168877221 */ /* 0x042fe40000010100 */
[----:B------:R-:W-:Y:S02]  /*1ed0*/  FMUL.FTZ R131, R131, 1.4426950216293334961 ;  /* 0x3fb8aa3b83837820 */ /* 0x000fe40000410000 */
[----:B------:R-:W-:-:S03]  /*1ee0*/  FADD.FTZ R124, -R104, R123 ;  /* 0x0000007b687c7221 */ /* 0x000fc60000010100 */
[----:B------:R1:W-:Y:S01]  /*1ef0*/  MUFU.EX2 R97, R134 ;  /* 0x0000008600617308 */ /* 0x0003e20000000800 */
[C---:B------:R-:W-:Y:S02]  /*1f00*/  FADD.FTZ R155, -R104.reuse, R155 ;  /* 0x0000009b689b7221 */ /* 0x040fe40000010100 */
[----:B------:R-:W-:Y:S02]  /*1f10*/  FMUL.FTZ R128, R137, 1.4426950216293334961 ;  /* 0x3fb8aa3b89807820 */ /* 0x000fe40000410000 */
[C---:B------:R-:W-:Y:S02]  /*1f20*/  FADD.FTZ R110, -R104.reuse, R109 ;  /* 0x0000006d686e7221 */ /* 0x040fe40000010100 */
[----:B-1----:R-:W-:Y:S01]  /*1f30*/  FADD.FTZ R134, -R104, R69 ;  /* 0x0000004568867221 */ /* 0x002fe20000010100 */
[----:B------:R-:W1:Y:S01]  /*1f40*/  MUFU.EX2 R106, R106 ;  /* 0x0000006a006a7308 */ /* 0x000e620000000800 */
[----:B------:R-:W-:Y:S02]  /*1f50*/  FMUL.FTZ R135, R135, 1.4426950216293334961 ;  /* 0x3fb8aa3b87877820 */ /* 0x000fe40000410000 */
[----:B------:R-:W-:-:S02]  /*1f60*/  FMUL.FTZ R137, R134, 1.4426950216293334961 ;  /* 0x3fb8aa3b86897820 */ /* 0x000fc40000410000 */
[----:B------:R-:W-:-:S03]  /*1f70*/  FADD.FTZ R134, -R104, R70 ;  /* 0x0000004668867221 */ /* 0x000fc60000010100 */
[----:B------:R3:W-:Y:S01]  /*1f80*/  MUFU.EX2 R123, R133 ;  /* 0x00000085007b7308 */ /* 0x0007e20000000800 */
[----:B------:R-:W-:Y:S02]  /*1f90*/  FMUL.FTZ R155, R155, 1.4426950216293334961 ;  /* 0x3fb8aa3b9b9b7820 */ /* 0x000fe40000410000 */
[C---:B------:R-:W-:Y:S02]  /*1fa0*/  FADD.FTZ R136, -R104.reuse, R96 ;  /* 0x0000006068887221 */ /* 0x040fe40000010100 */
[----:B---3--:R-:W-:-:S03]  /*1fb0*/  FADD.FTZ R133, -R104, R101 ;  /* 0x0000006568857221 */ /* 0x008fc60000010100 */
[----:B------:R3:W-:Y:S01]  /*1fc0*/  MUFU.EX2 R101, R131 ;  /* 0x0000008300657308 */ /* 0x0007e20000000800 */
[----:B------:R-:W-:Y:S02]  /*1fd0*/  FMUL.FTZ R110, R110, 1.4426950216293334961 ;  /* 0x3fb8aa3b6e6e7820 */ /* 0x000fe40000410000 */
[----:B------:R-:W-:-:S05]  /*1fe0*/  FMUL.FTZ R133, R133, 1.4426950216293334961 ;  /* 0x3fb8aa3b85857820 */ /* 0x000fca0000410000 */
[----:B------:R-:W4:Y:S01]  /*1ff0*/  MUFU.EX2 R108, R108 ;  /* 0x0000006c006c7308 */ /* 0x000f220000000800 */
[C---:B---3--:R-:W-:Y:S02]  /*2000*/  FADD.FTZ R131, -R104.reuse, R95 ;  /* 0x0000005f68837221 */ /* 0x048fe40000010100 */
[----:B------:R-:W-:Y:S02]  /*2010*/  FADD.FTZ R157, -R104, R157 ;  /* 0x0000009d689d7221 */ /* 0x000fe40000010100 */
[----:B------:R-:W-:-:S03]  /*2020*/  FMUL.FTZ R131, R131, 1.4426950216293334961 ;  /* 0x3fb8aa3b83837820 */ /* 0x000fc60000410000 */
[----:B------:R3:W-:Y:S01]  /*2030*/  MUFU.EX2 R96, R135 ;  /* 0x0000008700607308 */ /* 0x0007e20000000800 */
[----:B------:R-:W-:Y:S02]  /*2040*/  FADD.FTZ R112, -R104, R111 ;  /* 0x0000006f68707221 */ /* 0x000fe40000010100 */
[----:B------:R-:W-:-:S05]  /*2050*/  FMUL.FTZ R157, R157, 1.4426950216293334961 ;  /* 0x3fb8aa3b9d9d7820 */ /* 0x000fca0000410000 */
[----:B------:R-:W5:Y:S01]  /*2060*/  MUFU.EX2 R109, R155 ;  /* 0x0000009b006d7308 */ /* 0x000f620000000800 */
[----:B---3--:R-:W-:Y:S02]  /*2070*/  FMUL.FTZ R135, R134, 1.4426950216293334961 ;  /* 0x3fb8aa3b86877820 */ /* 0x008fe40000410000 */
[----:B0-----:R-:W-:-:S05]  /*2080*/  FADD.FTZ R134, RZ, R107 ;  /* 0x0000006bff867221 */ /* 0x001fca0000010000 */
[----:B------:R0:W-:Y:S01]  /*2090*/  MUFU.EX2 R99, R133 ;  /* 0x0000008500637308 */ /* 0x0001e20000000800 */
[----:B------:R-:W-:Y:S02]  /*20a0*/  FMUL.FTZ R112, R112, 1.4426950216293334961 ;  /* 0x3fb8aa3b70707820 */ /* 0x000fe40000410000 */
[C---:B------:R-:W-:Y:S02]  /*20b0*/  FADD.FTZ R149, -R104.reuse, R149 ;  /* 0x0000009568957221 */ /* 0x040fe40000010100 */
[----:B0-----:R-:W-:-:S03]  /*20c0*/  FADD.FTZ R133, -R104, R94 ;  /* 0x0000005e68857221 */ /* 0x001fc60000010100 */
[----:B------:R-:W0:Y:S01]  /*20d0*/  MUFU.EX2 R110, R110 ;  /* 0x0000006e006e7308 */ /* 0x000e220000000800 */
[----:B------:R-:W-:-:S07]  /*20e0*/  FADD.FTZ R114, -R104, R113 ;  /* 0x0000007168727221 */ /* 0x000fce0000010100 */
[----:B------:R2:W-:Y:S01]  /*20f0*/  MUFU.EX2 R94, R131 ;  /* 0x00000083005e7308 */ /* 0x0005e20000000800 */
[----:B------:R-:W-:Y:S02]  /*2100*/  FMUL.FTZ R149, R149, 1.4426950216293334961 ;  /* 0x3fb8aa3b95957820 */ /* 0x000fe40000410000 */
[----:B--2---:R-:W-:-:S05]  /*2110*/  FADD.FTZ R131, R134, R105 ;  /* 0x0000006986837221 */ /* 0x004fca0000010000 */
[----:B------:R-:W2:Y:S01]  /*2120*/  MUFU.EX2 R111, R157 ;  /* 0x0000009d006f7308 */ /* 0x000ea20000000800 */
[----:B-1----:R-:W-:Y:S02]  /*2130*/  FADD.FTZ R131, R131, R106 ;  /* 0x0000006a83837221 */ /* 0x002fe40000010000 */
[----:B------:R-:W-:Y:S02]  /*2140*/  FMUL.FTZ R114, R114, 1.4426950216293334961 ;  /* 0x3fb8aa3b72727820 */ /* 0x000fe40000410000 */
[----:B----4-:R-:W-:-:S03]  /*2150*/  FADD.FTZ R134, R131, R108 ;  /* 0x0000006c83867221 */ /* 0x010fc60000010000 */
[----:B------:R-:W1:Y:S01]  /*2160*/  MUFU.EX2 R112, R112 ;  /* 0x0000007000707308 */ /* 0x000e620000000800 */
[----:B------:R-:W-:Y:S02]  /*2170*/  FADD.FTZ R151, -R104, R151 ;  /* 0x0000009768977221 */ /* 0x000fe40000010100 */
[----:B-----5:R-:W-:Y:S02]  /*2180*/  FADD.FTZ R131, R134, R109 ;  /* 0x0000006d86837221 */ /* 0x020fe40000010000 */
[----:B------:R-:W-:-:S03]  /*2190*/  FADD.FTZ R116, -R104, R115 ;  /* 0x0000007368747221 */ /* 0x000fc60000010100 */
[----:B------:R-:W3:Y:S01]  /*21a0*/  MUFU.EX2 R113, R149 ;  /* 0x0000009500717308 */ /* 0x000ee20000000800 */
[----:B------:R-:W-:Y:S02]  /*21b0*/  FMUL.FTZ R151, R151, 1.4426950216293334961 ;  /* 0x3fb8aa3b97977820 */ /* 0x000fe40000410000 */
[----:B0-----:R-:W-:Y:S02]  /*21c0*/  FADD.FTZ R134, R131, R110 ;  /* 0x0000006e83867221 */ /* 0x001fe40000010000 */
[----:B------:R-:W-:-:S03]  /*21d0*/  FMUL.FTZ R116, R116, 1.4426950216293334961 ;  /* 0x3fb8aa3b74747820 */ /* 0x000fc60000410000 */
[----:B------:R-:W0:Y:S01]  /*21e0*/  MUFU.EX2 R114, R114 ;  /* 0x0000007200727308 */ /* 0x000e220000000800 */
[----:B------:R-:W-:Y:S02]  /*21f0*/  FADD.FTZ R117, -R104, R117 ;  /* 0x0000007568757221 */ /* 0x000fe40000010100 */
[----:B--2---:R-:W-:Y:S02]  /*2200*/  FADD.FTZ R131, R134, R111 ;  /* 0x0000006f86837221 */ /* 0x004fe40000010000 */
[----:B------:R-:W-:-:S03]  /*2210*/  FMUL.FTZ R117, R117, 1.4426950216293334961 ;  /* 0x3fb8aa3b75757820 */ /* 0x000fc60000410000 */
[----:B------:R-:W2:Y:S01]  /*2220*/  MUFU.EX2 R115, R151 ;  /* 0x0000009700737308 */ /* 0x000ea20000000800 */
[----:B------:R-:W-:Y:S02]  /*2230*/  FADD.FTZ R141, -R104, R141 ;  /* 0x0000008d688d7221 */ /* 0x000fe40000010100 */
[----:B-1----:R-:W-:Y:S02]  /*2240*/  FADD.FTZ R134, R131, R112 ;  /* 0x0000007083867221 */ /* 0x002fe40000010000 */
[----:B------:R-:W-:-:S03]  /*2250*/  FMUL.FTZ R118, R141, 1.4426950216293334961 ;  /* 0x3fb8aa3b8d767820 */ /* 0x000fc60000410000 */
[----:B------:R-:W1:Y:S01]  /*2260*/  MUFU.EX2 R116, R116 ;  /* 0x0000007400747308 */ /* 0x000e620000000800 */
[----:B------:R-:W-:Y:S02]  /*2270*/  FADD.FTZ R143, -R104, R143 ;  /* 0x0000008f688f7221 */ /* 0x000fe40000010100 */
[----:B---3--:R-:W-:Y:S02]  /*2280*/  FADD.FTZ R131, R134, R113 ;  /* 0x0000007186837221 */ /* 0x008fe40000010000 */
        /* <DEDUP_REMOVED lines=14> */
[----:B---3--:R-:W-:-:S07]  /*2370*/  FADD.FTZ R131, R134, R117 ;  /* 0x0000007586837221 */ /* 0x008fce0000010000 */
[----:B------:R-:W3:Y:S01]  /*2380*/  MUFU.EX2 R121, R121 ;  /* 0x0000007900797308 */ /* 0x000ee20000000800 */
[----:B0-----:R-:W-:Y:S02]  /*2390*/  FADD.FTZ R134, R131, R118 ;  /* 0x0000007683867221 */ /* 0x001fe40000010000 */
[----:B------:R-:W-:-:S05]  /*23a0*/  FMUL.FTZ R124, R124, 1.4426950216293334961 ;  /* 0x3fb8aa3b7c7c7820 */ /* 0x000fca0000410000 */
[----:B------:R-:W0:Y:S01]  /*23b0*/  MUFU.EX2 R122, R122 ;  /* 0x0000007a007a7308 */ /* 0x000e220000000800 */
[----:B--2---:R-:W-:Y:S02]  /*23c0*/  FADD.FTZ R131, R134, R119 ;  /* 0x0000007786837221 */ /* 0x004fe40000010000 */
[----:B------:R-:W-:Y:S02]  /*23d0*/  FMUL.FTZ R126, R126, 1.4426950216293334961 ;  /* 0x3fb8aa3b7e7e7820 */ /* 0x000fe40000410000 */
[----:B-1----:R-:W-:-:S03]  /*23e0*/  FADD.FTZ R134, R131, R120 ;  /* 0x0000007883867221 */ /* 0x002fc60000010000 */
[----:B------:R-:W1:Y:S01]  /*23f0*/  MUFU.EX2 R124, R124 ;  /* 0x0000007c007c7308 */ /* 0x000e620000000800 */
[----:B------:R-:W-:Y:S02]  /*2400*/  FADD.FTZ R127, -R104, R127 ;  /* 0x0000007f687f7221 */ /* 0x000fe40000010100 */
[----:B---3--:R-:W-:Y:S02]  /*2410*/  FADD.FTZ R131, R134, R121 ;  /* 0x0000007986837221 */ /* 0x008fe40000010000 */
[----:B------:R-:W-:-:S03]  /*2420*/  FMUL.FTZ R127, R127, 1.4426950216293334961 ;  /* 0x3fb8aa3b7f7f7820 */ /* 0x000fc60000410000 */
[----:B------:R-:W2:Y:S01]  /*2430*/  MUFU.EX2 R126, R126 ;  /* 0x0000007e007e7308 */ /* 0x000ea20000000800 */
[----:B0-----:R-:W-:Y:S02]  /*2440*/  FADD.FTZ R134, R131, R122 ;  /* 0x0000007a83867221 */ /* 0x001fe40000010000 */
[----:B------:R-:W-:Y:S02]  /*2450*/  FADD.FTZ R139, -R104, R139 ;  /* 0x0000008b688b7221 */ /* 0x000fe40000010100 */
[----:B------:R-:W-:-:S03]  /*2460*/  FADD.FTZ R131, R134, R123 ;  /* 0x0000007b86837221 */ /* 0x000fc60000010000 */
[----:B------:R-:W0:Y:S01]  /*2470*/  MUFU.EX2 R127, R127 ;  /* 0x0000007f007f7308 */ /* 0x000e220000000800 */
[----:B------:R-:W-:Y:S02]  /*2480*/  FADD.FTZ R130, -R104, R129 ;  /* 0x0000008168827221 */ /* 0x000fe40000010100 */
[----:B------:R-:W-:Y:S02]  /*2490*/  FMUL.FTZ R139, R139, 1.4426950216293334961 ;  /* 0x3fb8aa3b8b8b7820 */ /* 0x000fe40000410000 */
[----:B-1----:R-:W-:-:S03]  /*24a0*/  FADD.FTZ R134, R131, R124 ;  /* 0x0000007c83867221 */ /* 0x002fc60000010000 */
[----:B------:R-:W1:Y:S01]  /*24b0*/  MUFU.EX2 R128, R128 ;  /* 0x0000008000807308 */ /* 0x000e620000000800 */
[----:B------:R-:W-:Y:S02]  /*24c0*/  FMUL.FTZ R130, R130, 1.4426950216293334961 ;  /* 0x3fb8aa3b82827820 */ /* 0x000fe40000410000 */
[----:B------:R-:W-:Y:S02]  /*24d0*/  FMUL.FTZ R133, R133, 1.4426950216293334961 ;  /* 0x3fb8aa3b85857820 */ /* 0x000fe40000410000 */
[----:B------:R-:W-:-:S03]  /*24e0*/  FADD.FTZ R131, R134, R125 ;  /* 0x0000007d86837221 */ /* 0x000fc60000010000 */
[----:B------:R-:W3:Y:S01]  /*24f0*/  MUFU.EX2 R129, R139 ;  /* 0x0000008b00817308 */ /* 0x000ee20000000800 */
[----:B--2---:R-:W-:-:S07]  /*2500*/  FADD.FTZ R134, R131, R126 ;  /* 0x0000007e83867221 */ /* 0x004fce0000010000 */
[----:B------:R2:W-:Y:S01]  /*2510*/  MUFU.EX2 R69, R133 ;  /* 0x0000008500457308 */ /* 0x0005e20000000800 */
[----:B0-----:R-:W-:-:S07]  /*2520*/  FADD.FTZ R131, R134, R127 ;  /* 0x0000007f86837221 */ /* 0x001fce0000010000 */
[----:B------:R-:W0:Y:S01]  /*2530*/  MUFU.EX2 R130, R130 ;  /* 0x0000008200827308 */ /* 0x000e220000000800 */
[----:B--2---:R-:W-:-:S04]  /*2540*/  FADD.FTZ R133, -R104, R72 ;  /* 0x0000004868857221 */ /* 0x004fc80000010100 */
[----:B------:R-:W-:Y:S02]  /*2550*/  FMUL.FTZ R133, R133, 1.4426950216293334961 ;  /* 0x3fb8aa3b85857820 */ /* 0x000fe40000410000 */
[----:B------:R-:W-:Y:S01]  /*2560*/  FMUL.FTZ R136, R136, 1.4426950216293334961 ;  /* 0x3fb8aa3b88887820 */ /* 0x000fe20000410000 */
[----:B------:R2:W-:Y:S01]  /*2570*/  MUFU.EX2 R70, R137 ;  /* 0x0000008900467308 */ /* 0x0005e20000000800 */
[----:B-1----:R-:W-:Y:S02]  /*2580*/  FADD.FTZ R134, R131, R128 ;  /* 0x0000008083867221 */ /* 0x002fe40000010000 */
[----:B--2---:R-:W-:-:S05]  /*2590*/  FADD.FTZ R137, -R104, R73 ;  /* 0x0000004968897221 */ /* 0x004fca0000010100 */
[----:B------:R1:W-:Y:S01]  /*25a0*/  MUFU.EX2 R73, R133 ;  /* 0x0000008500497308 */ /* 0x0003e20000000800 */
[----:B---3--:R-:W-:Y:S02]  /*25b0*/  FADD.FTZ R131, R134, R129 ;  /* 0x0000008186837221 */ /* 0x008fe40000010000 */
[----:B------:R-:W-:Y:S02]  /*25c0*/  FMUL.FTZ R137, R137, 1.4426950216293334961 ;  /* 0x3fb8aa3b89897820 */ /* 0x000fe40000410000 */
[----:B-1----:R-:W-:-:S03]  /*25d0*/  FADD.FTZ R133, -R104, R76 ;  /* 0x0000004c68857221 */ /* 0x002fc60000010100 */
[----:B------:R1:W2:Y:S01]  /*25e0*/  MUFU.EX2 R95, R136 ;  /* 0x00000088005f7308 */ /* 0x0002a20000000800 */
[----:B------:R-:W-:Y:S02]  /*25f0*/  FMUL.FTZ R133, R133, 1.4426950216293334961 ;  /* 0x3fb8aa3b85857820 */ /* 0x000fe40000410000 */
[----:B0-----:R-:W-:Y:S02]  /*2600*/  FADD.FTZ R134, R131, R130 ;  /* 0x0000008283867221 */ /* 0x001fe40000010000 */
[----:B-1----:R-:W-:-:S03]  /*2610*/  FADD.FTZ R136, -R104, R71 ;  /* 0x0000004768887221 */ /* 0x002fc60000010100 */
[----:B------:R0:W1:Y:S01]  /*2620*/  MUFU.EX2 R71, R135 ;  /* 0x0000008700477308 */ /* 0x0000620000000800 */
[----:B------:R-:W-:Y:S02]  /*2630*/  FMUL.FTZ R136, R136, 1.4426950216293334961 ;  /* 0x3fb8aa3b88887820 */ /* 0x000fe40000410000 */
[----:B0-----:R-:W-:-:S05]  /*2640*/  FADD.FTZ R135, -R104, R74 ;  /* 0x0000004a68877221 */ /* 0x001fca0000010100 */
[----:B------:R0:W-:Y:S01]  /*2650*/  MUFU.EX2 R74, R137 ;  /* 0x00000089004a7308 */ /* 0x0001e20000000800 */
[----:B------:R-:W-:Y:S02]  /*2660*/  FMUL.FTZ R135, R135, 1.4426950216293334961 ;  /* 0x3fb8aa3b87877820 */ /* 0x000fe40000410000 */
[----:B------:R-:W-:Y:S02]  /*2670*/  FADD.FTZ R134, R134, R101 ;  /* 0x0000006586867221 */ /* 0x000fe40000010000 */
[----:B0-----:R-:W-:-:S03]  /*2680*/  FADD.FTZ R137, -R104, R77 ;  /* 0x0000004d68897221 */ /* 0x001fc60000010100 */
[----:B------:R0:W-:Y:S01]  /*2690*/  MUFU.EX2 R77, R133 ;  /* 0x00000085004d7308 */ /* 0x0001e20000000800 */
[----:B------:R-:W-:Y:S02]  /*26a0*/  FMUL.FTZ R137, R137, 1.4426950216293334961 ;  /* 0x3fb8aa3b89897820 */ /* 0x000fe40000410000 */
[C---:B------:R-:W-:Y:S02]  /*26b0*/  FADD.FTZ R131, -R104.reuse, R84 ;  /* 0x0000005468837221 */ /* 0x040fe40000010100 */
[----:B0-----:R-:W-:-:S03]  /*26c0*/  FADD.FTZ R133, -R104, R80 ;  /* 0x0000005068857221 */ /* 0x001fc60000010100 */
[----:B------:R0:W3:Y:S01]  /*26d0*/  MUFU.EX2 R72, R136 ;  /* 0x0000008800487308 */ /* 0x0000e20000000800 */
[----:B------:R-:W-:Y:S02]  /*26e0*/  FADD.FTZ R134, R134, R99 ;  /* 0x0000006386867221 */ /* 0x000fe40000010000 */
[----:B------:R-:W-:Y:S02]  /*26f0*/  FMUL.FTZ R133, R133, 1.4426950216293334961 ;  /* 0x3fb8aa3b85857820 */ /* 0x000fe40000410000 */
[----:B0-----:R-:W-:-:S03]  /*2700*/  FADD.FTZ R136, -R104, R75 ;  /* 0x0000004b68887221 */ /* 0x001fc60000010100 */
[----:B------:R0:W4:Y:S02]  /*2710*/  MUFU.EX2 R75, R135 ;  /* 0x00000087004b7308 */ /* 0x0001240000000800 */
[----:B0-----:R-:W-:-:S06]  /*2720*/  FADD.FTZ R135, -R104, R78 ;  /* 0x0000004e68877221 */ /* 0x001fcc0000010100 */
[----:B------:R0:W-:Y:S02]  /*2730*/  MUFU.EX2 R78, R137 ;  /* 0x00000089004e7308 */ /* 0x0001e40000000800 */
[----:B0-----:R-:W-:-:S06]  /*2740*/  FADD.FTZ R137, -R104, R81 ;  /* 0x0000005168897221 */ /* 0x001fcc0000010100 */
[----:B------:R0:W-:Y:S02]  /*2750*/  MUFU.EX2 R81, R133 ;  /* 0x0000008500517308 */ /* 0x0001e40000000800 */
[----:B0-----:R-:W-:Y:S02]  /*2760*/  FMUL.FTZ R133, R131, 1.4426950216293334961 ;  /* 0x3fb8aa3b83857820 */ /* 0x001fe40000410000 */
[----:B------:R-:W-:-:S04]  /*2770*/  FADD.FTZ R131, R134, R97 ;  /* 0x0000006186837221 */ /* 0x000fc80000010000 */
[----:B------:R-:W-:-:S04]  /*2780*/  FADD.FTZ R134, R131, R96 ;  /* 0x0000006083867221 */ /* 0x000fc80000010000 */
[----:B--2---:R-:W-:-:S04]  /*2790*/  FADD.FTZ R131, R134, R95 ;  /* 0x0000005f86837221 */ /* 0x004fc80000010000 */
[----:B------:R-:W-:-:S04]  /*27a0*/  FADD.FTZ R134, R131, R94 ;  /* 0x0000005e83867221 */ /* 0x000fc80000010000 */
[----:B------:R-:W-:-:S04]  /*27b0*/  FADD.FTZ R131, R134, R69 ;  /* 0x0000004586837221 */ /* 0x000fc80000010000 */
[----:B------:R-:W-:Y:S02]  /*27c0*/  FADD.FTZ R134, R131, R70 ;  /* 0x0000004683867221 */ /* 0x000fe40000010000 */
[----:B------:R-:W-:Y:S02]  /*27d0*/  FMUL.FTZ R136, R136, 1.4426950216293334961 ;  /* 0x3fb8aa3b88887820 */ /* 0x000fe40000410000 */
[----:B-1----:R-:W-:Y:S02]  /*27e0*/  FADD.FTZ R131, R134, R71 ;  /* 0x0000004786837221 */ /* 0x002fe40000010000 */
[----:B------:R0:W1:Y:S02]  /*27f0*/  MUFU.EX2 R76, R136 ;  /* 0x00000088004c7308 */ /* 0x0000640000000800 */
[----:B---3--:R-:W-:-:S04]  /*2800*/  FADD.FTZ R134, R131, R72 ;  /* 0x0000004883867221 */ /* 0x008fc80000010000 */
[----:B------:R-:W-:Y:S02]  /*2810*/  FADD.FTZ R131, R134, R73 ;  /* 0x0000004986837221 */ /* 0x000fe40000010000 */
[----:B------:R-:W-:Y:S02]  /*2820*/  FMUL.FTZ R135, R135, 1.4426950216293334961 ;  /* 0x3fb8aa3b87877820 */ /* 0x000fe40000410000 */
[----:B0-----:R-:W-:Y:S02]  /*2830*/  FADD.FTZ R136, -R104, R79 ;  /* 0x0000004f68887221 */ /* 0x001fe40000010100 */
[----:B------:R-:W-:Y:S01]  /*2840*/  FADD.FTZ R134, R131, R74 ;  /* 0x0000004a83867221 */ /* 0x000fe20000010000 */
[----:B------:R0:W2:Y:S01]  /*2850*/  MUFU.EX2 R79, R135 ;  /* 0x00000087004f7308 */ /* 0x0000a20000000800 */
[----:B------:R-:W-:Y:S02]  /*2860*/  FMUL.FTZ R136, R136, 1.4426950216293334961 ;  /* 0x3fb8aa3b88887820 */ /* 0x000fe40000410000 */
[----:B----4-:R-:W-:-:S02]  /*2870*/  FADD.FTZ R131, R134, R75 ;  /* 0x0000004b86837221 */ /* 0x010fc40000010000 */
[----:B------:R-:W-:Y:S02]  /*2880*/  FMUL.FTZ R137, R137, 1.4426950216293334961 ;  /* 0x3fb8aa3b89897820 */ /* 0x000fe40000410000 */
[----:B-1----:R-:W-:Y:S01]  /*2890*/  FADD.FTZ R134, R131, R76 ;  /* 0x0000004c83867221 */ /* 0x002fe20000010000 */
[----:B------:R1:W3:Y:S01]  /*28a0*/  MUFU.EX2 R80, R136 ;  /* 0x0000008800507308 */ /* 0x0002e20000000800 */
[----:B0-----:R-:W-:Y:S02]  /*28b0*/  FADD.FTZ R135, -R104, R82 ;  /* 0x0000005268877221 */ /* 0x001fe40000010100 */
[----:B------:R-:W-:Y:S02]  /*28c0*/  FADD.FTZ R131, R134, R77 ;  /* 0x0000004d86837221 */ /* 0x000fe40000010000 */
[----:B------:R-:W-:-:S03]  /*28d0*/  FMUL.FTZ R135, R135, 1.4426950216293334961 ;  /* 0x3fb8aa3b87877820 */ /* 0x000fc60000410000 */
[----:B------:R0:W4:Y:S01]  /*28e0*/  MUFU.EX2 R82, R137 ;  /* 0x0000008900527308 */ /* 0x0001220000000800 */
[C---:B-1----:R-:W-:Y:S02]  /*28f0*/  FADD.FTZ R136, -R104.reuse, R83 ;  /* 0x0000005368887221 */ /* 0x042fe40000010100 */
[----:B------:R-:W-:Y:S02]  /*2900*/  FADD.FTZ R134, R131, R78 ;  /* 0x0000004e83867221 */ /* 0x000fe40000010000 */
[----:B0-----:R-:W-:-:S03]  /*2910*/  FADD.FTZ R137, -R104, R85 ;  /* 0x0000005568897221 */ /* 0x001fc60000010100 */
[----:B------:R0:W-:Y:S01]  /*2920*/  MUFU.EX2 R85, R133 ;  /* 0x0000008500557308 */ /* 0x0001e20000000800 */
[----:B------:R-:W-:Y:S02]  /*2930*/  FMUL.FTZ R137, R137, 1.4426950216293334961 ;  /* 0x3fb8aa3b89897820 */ /* 0x000fe40000410000 */
[----:B------:R-:W-:Y:S02]  /*2940*/  FMUL.FTZ R136, R136, 1.4426950216293334961 ;  /* 0x3fb8aa3b88887820 */ /* 0x000fe40000410000 */
[----:B--2---:R-:W-:-:S03]  /*2950*/  FADD.FTZ R131, R134, R79 ;  /* 0x0000004f86837221 */ /* 0x004fc60000010000 */
[----:B------:R1:W2:Y:S01]  /*2960*/  MUFU.EX2 R83, R135 ;  /* 0x0000008700537308 */ /* 0x0002a20000000800 */
[----:B0-----:R-:W-:-:S04]  /*2970*/  FADD.FTZ R133, -R104, R88 ;  /* 0x0000005868857221 */ /* 0x001fc80000010100 */
[----:B------:R-:W-:Y:S02]  /*2980*/  FMUL.FTZ R133, R133, 1.4426950216293334961 ;  /* 0x3fb8aa3b85857820 */ /* 0x000fe40000410000 */
[C---:B-1----:R-:W-:Y:S02]  /*2990*/  FADD.FTZ R135, -R104.reuse, R86 ;  /* 0x0000005668877221 */ /* 0x042fe40000010100 */
[----:B------:R0:W-:Y:S01]  /*29a0*/  MUFU.EX2 R86, R137 ;  /* 0x0000008900567308 */ /* 0x0001e20000000800 */
[----:B---3--:R-:W-:Y:S02]  /*29b0*/  FADD.FTZ R134, R131, R80 ;  /* 0x0000005083867221 */ /* 0x008fe40000010000 */
[----:B------:R-:W-:Y:S02]  /*29c0*/  FMUL.FTZ R135, R135, 1.4426950216293334961 ;  /* 0x3fb8aa3b87877820 */ /* 0x000fe40000410000 */
[----:B0-----:R-:W-:-:S03]  /*29d0*/  FADD.FTZ R137, -R104, R89 ;  /* 0x0000005968897221 */ /* 0x001fc60000010100 */
[----:B------:R0:W1:Y:S01]  /*29e0*/  MUFU.EX2 R84, R136 ;  /* 0x0000008800547308 */ /* 0x0000620000000800 */
[----:B------:R-:W-:Y:S02]  /*29f0*/  FMUL.FTZ R137, R137, 1.4426950216293334961 ;  /* 0x3fb8aa3b89897820 */ /* 0x000fe40000410000 */
[----:B------:R-:W-:-:S05]  /*2a00*/  FADD.FTZ R131, R134, R81 ;  /* 0x0000005186837221 */ /* 0x000fca0000010000 */
[----:B------:R3:W-:Y:S01]  /*2a10*/  MUFU.EX2 R89, R133 ;  /* 0x0000008500597308 */ /* 0x0007e20000000800 */
[----:B0-----:R-:W-:Y:S02]  /*2a20*/  FADD.FTZ R136, -R104, R87 ;  /* 0x0000005768887221 */ /* 0x001fe40000010100 */
[----:B----4-:R-:W-:-:S05]  /*2a30*/  FADD.FTZ R134, R131, R82 ;  /* 0x0000005283867221 */ /* 0x010fca0000010000 */
[----:B------:R0:W4:Y:S01]  /*2a40*/  MUFU.EX2 R87, R135 ;  /* 0x0000008700577308 */ /* 0x0001220000000800 */
[C---:B---3--:R-:W-:Y:S02]  /*2a50*/  FADD.FTZ R133, -R104.reuse, R92 ;  /* 0x0000005c68857221 */ /* 0x048fe40000010100 */
[----:B0-----:R-:W-:-:S05]  /*2a60*/  FADD.FTZ R135, -R104, R90 ;  /* 0x0000005a68877221 */ /* 0x001fca0000010100 */
[----:B------:R0:W-:Y:S01]  /*2a70*/  MUFU.EX2 R90, R137 ;  /* 0x00000089005a7308 */ /* 0x0001e20000000800 */
[----:B------:R-:W-:Y:S02]  /*2a80*/  FMUL.FTZ R136, R136, 1.4426950216293334961 ;  /* 0x3fb8aa3b88887820 */ /* 0x000fe40000410000 */
[----:B0-----:R-:W-:Y:S02]  /*2a90*/  FMUL.FTZ R137, R133, 1.4426950216293334961 ;  /* 0x3fb8aa3b85897820 */ /* 0x001fe40000410000 */
[----:B------:R-:W-:-:S04]  /*2aa0*/  FADD.FTZ R133, -R104, R93 ;  /* 0x0000005d68857221 */ /* 0x000fc80000010100 */
[----:B------:R-:W-:Y:S02]  /*2ab0*/  FMUL.FTZ R131, R133, 1.4426950216293334961 ;  /* 0x3fb8aa3b85837820 */ /* 0x000fe40000410000 */
[----:B--2---:R-:W-:Y:S01]  /*2ac0*/  FADD.FTZ R133, R134, R83 ;  /* 0x0000005386857221 */ /* 0x004fe20000010000 */
[----:B------:R0:W2:Y:S01]  /*2ad0*/  MUFU.EX2 R88, R136 ;  /* 0x0000008800587308 */ /* 0x0000a20000000800 */
[----:B------:R-:W-:Y:S02]  /*2ae0*/  FMUL.FTZ R135, R135, 1.4426950216293334961 ;  /* 0x3fb8aa3b87877820 */ /* 0x000fe40000410000 */
[C---:B------:R-:W-:Y:S02]  /*2af0*/  FADD.FTZ R134, -R104.reuse, R2 ;  /* 0x0000000268867221 */ /* 0x040fe40000010100 */
[----:B-1----:R-:W-:Y:S02]  /*2b00*/  FADD.FTZ R2, R133, R84 ;  /* 0x0000005485027221 */ /* 0x002fe40000010000 */
[----:B0-----:R-:W-:-:S02]  /*2b10*/  FADD.FTZ R136, -R104, R91 ;  /* 0x0000005b68887221 */ /* 0x001fc40000010100 */
[----:B------:R0:W1:Y:S01]  /*2b20*/  MUFU.EX2 R91, R135 ;  /* 0x00000087005b7308 */ /* 0x0000620000000800 */
[----:B------:R-:W-:Y:S02]  /*2b30*/  FADD.FTZ R3, -R104, R3 ;  /* 0x0000000368037221 */ /* 0x000fe40000010100 */
[----:B------:R-:W-:Y:S02]  /*2b40*/  FMUL.FTZ R133, R134, 1.4426950216293334961 ;  /* 0x3fb8aa3b86857820 */ /* 0x000fe40000410000 */
[----:B0-----:R-:W-:-:S04]  /*2b50*/  FADD.FTZ R135, R2, R85 ;  /* 0x0000005502877221 */ /* 0x001fc80000010000 */
[----:B------:R-:W-:Y:S02]  /*2b60*/  FADD.FTZ R2, R135, R86 ;  /* 0x0000005687027221 */ /* 0x000fe40000010000 */
[----:B------:R-:W-:Y:S02]  /*2b70*/  FMUL.FTZ R134, R3, 1.4426950216293334961 ;  /* 0x3fb8aa3b03867820 */ /* 0x000fe40000410000 */
[----:B------:R-:W-:Y:S02]  /*2b80*/  FMUL.FTZ R136, R136, 1.4426950216293334961 ;  /* 0x3fb8aa3b88887820 */ /* 0x000fe40000410000 */
[----:B----4-:R-:W-:Y:S02]  /*2b90*/  FADD.FTZ R3, R2, R87 ;  /* 0x0000005702037221 */ /* 0x010fe40000010000 */
[----:B------:R0:W3:Y:S02]  /*2ba0*/  MUFU.EX2 R92, R136 ;  /* 0x00000088005c7308 */ /* 0x0000e40000000800 */
[----:B--2---:R-:W-:-:S04]  /*2bb0*/  FADD.FTZ R2, R3, R88 ;  /* 0x0000005803027221 */ /* 0x004fc80000010000 */
[----:B------:R-:W-:Y:S02]  /*2bc0*/  FADD.FTZ R3, R2, R89 ;  /* 0x0000005902037221 */ /* 0x000fe40000010000 */
[----:B------:R2:W4:Y:S02]  /*2bd0*/  MUFU.EX2 R93, R137 ;  /* 0x00000089005d7308 */ /* 0x0005240000000800 */
[----:B------:R-:W-:Y:S02]  /*2be0*/  FADD.FTZ R2, R3, R90 ;  /* 0x0000005a03027221 */ /* 0x000fe40000010000 */
[----:B------:R-:W-:-:S04]  /*2bf0*/  FADD.FTZ R135, -R104, R98 ;  /* 0x0000006268877221 */ /* 0x000fc80000010100 */
[----:B------:R-:W5:Y:S01]  /*2c00*/  MUFU.EX2 R131, R131 ;  /* 0x0000008300837308 */ /* 0x000f620000000800 */
[----:B-1----:R-:W-:Y:S02]  /*2c10*/  FADD.FTZ R3, R2, R91 ;  /* 0x0000005b02037221 */ /* 0x002fe40000010000 */
[----:B------:R-:W-:-:S05]  /*2c20*/  FMUL.FTZ R135, R135, 1.4426950216293334961 ;  /* 0x3fb8aa3b87877820 */ /* 0x000fca0000410000 */
[----:B------:R-:W1:Y:S01]  /*2c30*/  MUFU.EX2 R133, R133 ;  /* 0x0000008500857308 */ /* 0x000e620000000800 */
[----:B0-----:R-:W-:Y:S02]  /*2c40*/  FADD.FTZ R136, -R104, R100 ;  /* 0x0000006468887221 */ /* 0x001fe40000010100 */
[----:B---3--:R-:W-:-:S05]  /*2c50*/  FADD.FTZ R2, R3, R92 ;  /* 0x0000005c03027221 */ /* 0x008fca0000010000 */
[----:B------:R-:W0:Y:S01]  /*2c60*/  MUFU.EX2 R98, R134 ;  /* 0x0000008600627308 */ /* 0x000e220000000800 */
[----:B------:R-:W-:Y:S02]  /*2c70*/  FMUL.FTZ R136, R136, 1.4426950216293334961 ;  /* 0x3fb8aa3b88887820 */ /* 0x000fe40000410000 */
[----:B--2---:R-:W-:Y:S02]  /*2c80*/  FADD.FTZ R137, -R104, R102 ;  /* 0x0000006668897221 */ /* 0x004fe40000010100 */
[----:B----4-:R-:W-:-:S03]  /*2c90*/  FADD.FTZ R2, R2, R93 ;  /* 0x0000005d02027221 */ /* 0x010fc60000010000 */
[----:B------:R-:W2:Y:S01]  /*2ca0*/  MUFU.EX2 R100, R135 ;  /* 0x0000008700647308 */ /* 0x000ea20000000800 */
[----:B------:R-:W-:Y:S02]  /*2cb0*/  FADD.FTZ R104, -R104, R103 ;  /* 0x0000006768687221 */ /* 0x000fe40000010100 */
[----:B------:R-:W-:Y:S02]  /*2cc0*/  FMUL.FTZ R137, R137, 1.4426950216293334961 ;  /* 0x3fb8aa3b89897820 */ /* 0x000fe40000410000 */
[----:B-----5:R-:W-:-:S03]  /*2cd0*/  FADD.FTZ R2, R2, R131 ;  /* 0x0000008302027221 */ /* 0x020fc60000010000 */
[----:B------:R-:W3:Y:S01]  /*2ce0*/  MUFU.EX2 R102, R136 ;  /* 0x0000008800667308 */ /* 0x000ee20000000800 */
[----:B------:R-:W-:Y:S02]  /*2cf0*/  FMUL.FTZ R104, R104, 1.4426950216293334961 ;  /* 0x3fb8aa3b68687820 */ /* 0x000fe40000410000 */
[----:B-1----:R-:W-:-:S05]  /*2d00*/  FADD.FTZ R3, R2, R133 ;  /* 0x0000008502037221 */ /* 0x002fca0000010000 */
        /* <DEDUP_REMOVED lines=21> */
[----:B------:R-:W-:Y:S02]  /*2e60*/  FSETP.NEU.FTZ.AND P0, PT, R65, RZ, PT ;  /* 0x000000ff4100720b */ /* 0x000fe40003f1d000 */
[----:B------:R-:W-:-:S11]  /*2e70*/  ISETP.GE.AND P1, PT, R68, c[0x0][0x178], PT ;  /* 0x00005e0044007a0c */ /* 0x000fd60003f26270 */
[----:B------:R-:W1:Y:S02]  /*2e80*/  @P0 MUFU.RCP R2, R65 ;  /* 0x0000004100020308 */ /* 0x000e640000001000 */
[----:B-1----:R-:W-:Y:S02]  /*2e90*/  @P0 FMUL.FTZ R107, R107, R2 ;  /* 0x000000026b6b0220 */ /* 0x002fe40000410000 */
[----:B------:R-:W-:-:S03]  /*2ea0*/  IMAD.MOV.U32 R2, RZ, RZ, 0x7fff ;  /* 0x00007fffff027424 */ /* 0x000fc600078e00ff */
[----:B------:R-:W-:-:S04]  /*2eb0*/  @P0 F2FP.BF16.PACK_AB R107, RZ, R107 ;  /* 0x0000006bff6b023e */ /* 0x000fc800000010ff */
[----:B------:R-:W-:Y:S01]  /*2ec0*/  @!P0 PRMT R107, R2, 0x7610, R107 ;  /* 0x00007610026b8816 */ /* 0x000fe2000000006b */
[----:B------:R-:W-:-:S05]  /*2ed0*/  IMAD.WIDE R2, R67, R66, c[0x0][0x160] ;  /* 0x0000580043027625 */ /* 0x000fca00078e0242 */
[----:B------:R1:W-:Y:S01]  /*2ee0*/  STG.E.U16 [R2.64], R107 ;  /* 0x0000006b02007986 */ /* 0x0003e2000c101504 */
[----:B------:R-:W-:Y:S05]  /*2ef0*/  @P1 EXIT ;  /* 0x000000000000194d */ /* 0x000fea0003800000 */
[----:B------:R-:W2:Y:S01]  /*2f00*/  @P0 MUFU.RCP R66, R65 ;  /* 0x0000004100420308 */ /* 0x000ea20000001000 */
[----:B------:R-:W-:Y:S01]  /*2f10*/  ISETP.GE.AND P1, PT, R53, c[0x0][0x178], PT ;  /* 0x00005e0035007a0c */ /* 0x000fe20003f26270 */
[----:B------:R-:W-:Y:S02]  /*2f20*/  IMAD.MOV.U32 R67, RZ, RZ, 0x7fff ;  /* 0x00007fffff437424 */ /* 0x000fe400078e00ff */
[----:B--2---:R-:W-:-:S05]  /*2f30*/  @P0 FMUL.FTZ R66, R105, R66 ;  /* 0x0000004269420220 */ /* 0x004fca0000410000 */
[----:B------:R-:W-:-:S04]  /*2f40*/  @P0 F2FP.BF16.PACK_AB R66, RZ, R66 ;  /* 0x00000042ff42023e */ /* 0x000fc800000010ff */
[----:B------:R-:W-:-:S05]  /*2f50*/  @!P0 PRMT R66, R67, 0x7610, R66 ;  /* 0x0000761043428816 */ /* 0x000fca0000000042 */
[----:B------:R2:W-:Y:S01]  /*2f60*/  STG.E.U16 [R2.64+0x40], R66 ;  /* 0x0000404202007986 */ /* 0x0005e2000c101504 */
[----:B------:R-:W-:Y:S05]  /*2f70*/  @P1 EXIT ;  /* 0x000000000000194d */ /* 0x000fea0003800000 */
[----:B------:R-:W3:Y:S01]  /*2f80*/  @P0 MUFU.RCP R53, R65 ;  /* 0x0000004100350308 */ /* 0x000ee20000001000 */
[----:B------:R-:W-:Y:S01]  /*2f90*/  ISETP.GE.AND P1, PT, R54, c[0x0][0x178], PT ;  /* 0x00005e0036007a0c */ /* 0x000fe20003f26270 */
[----:B--2---:R-:W-:Y:S02]  /*2fa0*/  IMAD.MOV.U32 R66, RZ, RZ, 0x7fff ;  /* 0x00007fffff427424 */ /* 0x004fe400078e00ff */
[----:B---3--:R-:W-:-:S05]  /*2fb0*/  @P0 FMUL.FTZ R53, R106, R53 ;  /* 0x000000356a350220 */ /* 0x008fca0000410000 */
[----:B------:R-:W-:-:S04]  /*2fc0*/  @P0 F2FP.BF16.PACK_AB R53, RZ, R53 ;  /* 0x00000035ff35023e */ /* 0x000fc800000010ff */
[----:B------:R-:W-:-:S05]  /*2fd0*/  @!P0 PRMT R53, R66, 0x7610, R53 ;  /* 0x0000761042358816 */ /* 0x000fca0000000035 */
[----:B------:R2:W-:Y:S01]  /*2fe0*/  STG.E.U16 [R2.64+0x80], R53 ;  /* 0x0000803502007986 */ /* 0x0005e2000c101504 */
[----:B------:R-:W-:Y:S05]  /*2ff0*/  @P1 EXIT ;  /* 0x000000000000194d */ /* 0x000fea0003800000 */
[----:B--2---:R-:W2:Y:S01]  /*3000*/  @P0 MUFU.RCP R53, R65 ;  /* 0x0000004100350308 */ /* 0x004ea20000001000 */
        /* <DEDUP_REMOVED lines=9> */
[----:B--23--:R-:W-:Y:S02]  /*30a0*/  @P0 FMUL.FTZ R53, R109, R54 ;  /* 0x000000366d350220 */ /* 0x00cfe40000410000 */
[----:B------:R-:W-:-:S03]  /*30b0*/  IMAD.MOV.U32 R54, RZ, RZ, 0x7fff ;  /* 0x00007fffff367424 */ /* 0x000fc600078e00ff */
        /* <DEDUP_REMOVED lines=182> */
[----:B--2---:R-:W-:Y:S02]  /*3c20*/  @P0 FMUL.FTZ R39, R99, R40 ;  /* 0x0000002863270220 */ /* 0x004fe40000410000 */
[----:B------:R-:W-:-:S03]  /*3c30*/  IMAD.MOV.U32 R40, RZ, RZ, 0x7fff ;  /* 0x00007fffff287424 */ /* 0x000fc600078e00ff */
        /* <DEDUP_REMOVED lines=285> */
[----:B--2---:R-:W-:Y:S02]  /*4e10*/  IMAD.MOV.U32 R4, RZ, RZ, 0x7fff ;  /* 0x00007fffff047424 */ /* 0x004fe400078e00ff */
[----:B---3--:R-:W-:-:S05]  /*4e20*/  @P0 FMUL.FTZ R0, R104, R65 ;  /* 0x0000004168000220 */ /* 0x008fca0000410000 */
[----:B------:R-:W-:-:S04]  /*4e30*/  @P0 F2FP.BF16.PACK_AB R0, RZ, R0 ;  /* 0x00000000ff00023e */ /* 0x000fc800000010ff */
[----:B------:R-:W-:-:S05]  /*4e40*/  @!P0 PRMT R0, R4, 0x7610, R0 ;  /* 0x0000761004008816 */ /* 0x000fca0000000000 */
[----:B------:R-:W-:Y:S01]  /*4e50*/  STG.E.U16 [R2.64+0xfc0], R0 ;  /* 0x000fc00002007986 */ /* 0x000fe2000c101504 */
[----:B------:R-:W-:Y:S05]  /*4e60*/  EXIT ;  /* 0x000000000000794d */ /* 0x000fea0003800000 */
.L_x_4358:
        /* <DEDUP_REMOVED lines=9> */
.L_x_10976:


//--------------------- .text._ZN43_GLOBAL__N__9ae7fba5_10_SoftMax_cu_9f978f6320softmax_warp_forwardIN3c108BFloat16ES2_fLi10ELb0ELb0EEEvPT0_PKT_iiiPKbib --------------------------
	.section	.text._ZN43_GLOBAL__N__9ae7fba5_10_SoftMax_cu_9f978f6320softmax_warp_forwardIN3c108BFloat16ES2_fLi10ELb0ELb0EEEvPT0_PKT_iiiPKbib,"ax",@progbits
	.sectioninfo	@"SHI_REGISTERS=72"
	.align	128
.text._ZN43_GLOBAL__N__9ae7fba5_10_SoftMax_cu_9f978f6320softmax_warp_forwardIN3c108BFloat16ES2_fLi10ELb0ELb0EEEvPT0_PKT_iiiPKbib:
        .type           _ZN43_GLOBAL__N__9ae7fba5_10_SoftMax_cu_9f978f6320softmax_warp_forwardIN3c108BFloat16ES2_fLi10ELb0ELb0EEEvPT0_PKT_iiiPKbib,@function
        .size           _ZN43_GLOBAL__N__9ae7fba5_10_SoftMax_cu_9f978f6320softmax_warp_forwardIN3c108BFloat16ES2_fLi10ELb0ELb0EEEvPT0_PKT_iiiPKbib,(.L_x_10977 - _ZN43_GLOBAL__N__9ae7fba5_10_SoftMax_cu_9f978f6320softmax_warp_forwardIN3c108BFloat16ES2_fLi10ELb0ELb0EEEvPT0_PKT_iiiPKbib)
        .other          _ZN43_GLOBAL__N__9ae7fba5_10_SoftMax_cu_9f978f6320softmax_warp_forwardIN3c108BFloat16ES2_fLi10ELb0ELb0EEEvPT0_PKT_iiiPKbib,@"STO_CUDA_ENTRY STV_DEFAULT"
_ZN43_GLOBAL__N__9ae7fba5_10_SoftMax_cu_9f978f6320softmax_warp_forwardIN3c108BFloat16ES2_fLi10ELb0ELb0EEEvPT0_PKT_iiiPKbib:
        /* <DEDUP_REMOVED lines=390> */
[----:B------:R-:W-:Y:S02]  /*1860*/  FSETP.NEU.FTZ.AND P0, PT, R68, RZ, PT ;  /* 0x000000ff4400720b */ /* 0x000fe40003f1d000 */
[----:B------:R-:W-:-:S11]  /*1870*/  SHF.R.S32.HI R3, RZ, 0x1f, R8 ;  /* 0x0000001fff037819 */ /* 0x000fd60000011408 */
[----:B------:R-:W0:Y:S02]  /*1880*/  @P0 MUFU.RCP R2, R68 ;  /* 0x0000004400020308 */ /* 0x000e240000001000 */
[----:B0-----:R-:W-:Y:S02]  /*1890*/  @P0 FMUL.FTZ R7, R67, R2 ;  /* 0x0000000243070220 */ /* 0x001fe40000410000 */
[----:B------:R-:W-:-:S03]  /*18a0*/  IMAD.MOV.U32 R2, RZ, RZ, 0x7fff ;  /* 0x00007fffff027424 */ /* 0x000fc600078e00ff */
[----:B------:R-:W-:-:S04]  /*18b0*/  @P0 F2FP.BF16.PACK_AB R7, RZ, R7 ;  /* 0x00000007ff07023e */ /* 0x000fc800000010ff */
[----:B------:R-:W-:Y:S02]  /*18c0*/  @!P0 PRMT R7, R2, 0x7610, R7 ;  /* 0x0000761002078816 */ /* 0x000fe40000000007 */
[----:B------:R-:W-:-:S04]  /*18d0*/  LEA R2, P1, R8, c[0x0][0x160], 0x1 ;  /* 0x0000580008027a11 */ /* 0x000fc800078208ff */
[----:B------:R-:W-:Y:S02]  /*18e0*/  LEA.HI.X R3, R8, c[0x0][0x164], R3, 0x1, P1 ;  /* 0x0000590008037a11 */ /* 0x000fe400008f0c03 */
[----:B------:R-:W-:-:S03]  /*18f0*/  ISETP.GE.AND P1, PT, R9, c[0x0][0x178], PT ;  /* 0x00005e0009007a0c */ /* 0x000fc60003f26270 */
[----:B------:R0:W-:Y:S10]  /*1900*/  STG.E.U16 [R2.64], R7 ;  /* 0x0000000702007986 */ /* 0x0001f4000c101504 */
[----:B------:R-:W-:Y:S05]  /*1910*/  @P1 EXIT ;  /* 0x000000000000194d */ /* 0x000fea0003800000 */
[----:B0-----:R-:W0:Y:S01]  /*1920*/  @P0 MUFU.RCP R7, R68 ;  /* 0x0000004400070308 */ /* 0x001e220000001000 */
[----:B------:R-:W-:Y:S01]  /*1930*/  ISETP.GE.AND P1, PT, R10, c[0x0][0x178], PT ;  /* 0x00005e000a007a0c */ /* 0x000fe20003f26270 */
[----:B------:R-:W-:-:S02]  /*1940*/  IMAD.MOV.U32 R8, RZ, RZ, 0x7fff ;  /* 0x00007fffff087424 */ /* 0x000fc400078e00ff */
        /* <DEDUP_REMOVED lines=21> */
[----:B------:R-:W1:Y:S01]  /*1aa0*/  @P0 MUFU.RCP R8, R68 ;  /* 0x0000004400080308 */ /* 0x000e620000001000 */
[----:B------:R-:W-:Y:S01]  /*1ab0*/  ISETP.GE.AND P1, PT, R13, c[0x0][0x178], PT ;  /* 0x00005e000d007a0c */ /* 0x000fe20003f26270 */
[----:B01----:R-:W-:Y:S02]  /*1ac0*/  @P0 FMUL.FTZ R7, R45, R8 ;  /* 0x000000082d070220 */ /* 0x003fe40000410000 */
[----:B------:R-:W-:-:S03]  /*1ad0*/  IMAD.MOV.U32 R8, RZ, RZ, 0x7fff ;  /* 0x00007fffff087424 */ /* 0x000fc600078e00ff */
        /* <DEDUP_REMOVED lines=190> */
[----:B0-----:R-:W-:Y:S02]  /*26c0*/  IMAD.MOV.U32 R7, RZ, RZ, 0x7fff ;  /* 0x00007fffff077424 */ /* 0x001fe400078e00ff */
[----:B-1----:R-:W-:-:S05]  /*26d0*/  @P0 FMUL.FTZ R6, R41, R6 ;  /* 0x0000000629060220 */ /* 0x002fca0000410000 */
        /* <DEDUP_REMOVED lines=21> */
[----:B0-----:R-:W-:Y:S02]  /*2830*/  IMAD.MOV.U32 R4, RZ, RZ, 0x7fff ;  /* 0x00007fffff047424 */ /* 0x001fe400078e00ff */
[----:B-1----:R-:W-:-:S05]  /*2840*/  @P0 FMUL.FTZ R0, R63, R0 ;  /* 0x000000003f000220 */ /* 0x002fca0000410000 */
[----:B------:R-:W-:-:S04]  /*2850*/  @P0 F2FP.BF16.PACK_AB R0, RZ, R0 ;  /* 0x00000000ff00023e */ /* 0x000fc800000010ff */
[----:B------:R-:W-:-:S05]  /*2860*/  @!P0 PRMT R0, R4, 0x7610, R0 ;  /* 0x0000761004008816 */ /* 0x000fca0000000000 */
[----:B------:R-:W-:Y:S01]  /*2870*/  STG.E.U16 [R2.64+0x7c0], R0 ;  /* 0x0007c00002007986 */ /* 0x000fe2000c101504 */
[----:B------:R-:W-:Y:S05]  /*2880*/  EXIT ;  /* 0x000000000000794d */ /* 0x000fea0003800000 */
.L_x_4359:
        /* <DEDUP_REMOVED lines=15> */
.L_x_10977:


//--------------------- .text._ZN43_GLOBAL__N__9ae7fba5_10_SoftMax_cu_9f978f6320softmax_warp_forwardIN3c108BFloat16ES2_fLi9ELb0ELb0EEEvPT0_PKT_iiiPKbib --------------------------
	.section	.text._ZN43_GLOBAL__N__9ae7fba5_10_SoftMax_cu_9f978f6320softmax_warp_forwardIN3c108BFloat16ES2_fLi9ELb0ELb0EEEvPT0_PKT_iiiPKbib,"ax",@progbits
	.sectioninfo	@"SHI_REGISTERS=40"
	.align	128
.text._ZN43_GLOBAL__N__9ae7fba5_10_SoftMax_cu_9f978f6320softmax_warp_forwardIN3c108BFloat16ES2_fLi9ELb0ELb0EEEvPT0_PKT_iiiPKbib:
        .type           _ZN43_GLOBAL__N__9ae7fba5_10_SoftMax_cu_9f978f6320softmax_warp_forwardIN3c108BFloat16ES2_fLi9ELb0ELb0EEEvPT0_PKT_iiiPKbib,@function
        .size           _ZN43_GLOBAL__N__9ae7fba5_10_SoftMax_cu_9f978f6320softmax_warp_forwardIN3c108BFloat16ES2_fLi9ELb0ELb0EEEvPT0_PKT_iiiPKbib,(.L_x_10978 - _ZN43_GLOBAL__N__9ae7fba5_10_SoftMax_cu_9f978f6320softmax_warp_forwardIN3c108BFloat16ES2_fLi9ELb0ELb0EEEvPT0_PKT_iiiPKbib)
        .other          _ZN43_GLOBAL__N__9ae7fba5_10_SoftMax_cu_9f978f6320softmax_warp_forwardIN3c108BFloat16ES2_fLi9ELb0ELb0EEEvPT0_PKT_iiiPKbib,@"STO_CUDA_ENTRY STV_DEFAULT"
_ZN43_GLOBAL__N__9ae7fba5_10_SoftMax_cu_9f978f6320softmax_warp_forwardIN3c108BFloat16ES2_fLi9ELb0ELb0EEEvPT0_PKT_iiiPKbib:
        /* <DEDUP_REMOVED lines=215> */
[----:B------:R-:W-:Y:S02]  /*0d70*/  ISETP.GE.AND P1, PT, R24, c[0x0][0x178], PT ;  /* 0x00005e0018007a0c */ /* 0x000fe40003f26270 */
[----:B------:R-:W-:-:S09]  /*0d80*/  SHF.R.S32.HI R24, RZ, 0x1f, R17 ;  /* 0x0000001fff187819 */ /* 0x000fd20000011411 */
[----:B------:R-:W0:Y:S02]  /*0d90*/  @P0 MUFU.RCP R23, R35 ;  /* 0x0000002300170308 */ /* 0x000e240000001000 */
[----:B0-----:R-:W-:Y:S02]  /*0da0*/  @P0 FMUL.FTZ R23, R2, R23 ;  /* 0x0000001702170220 */ /* 0x001fe40000410000 */
[----:B------:R-:W-:-:S03]  /*0db0*/  IMAD.MOV.U32 R2, RZ, RZ, 0x7fff ;  /* 0x00007fffff027424 */ /* 0x000fc600078e00ff */
[----:B------:R-:W-:-:S04]  /*0dc0*/  @P0 F2FP.BF16.PACK_AB R23, RZ, R23 ;  /* 0x00000017ff17023e */ /* 0x000fc800000010ff */
[----:B------:R-:W-:Y:S02]  /*0dd0*/  @!P0 PRMT R23, R2, 0x7610, R23 ;  /* 0x0000761002178816 */ /* 0x000fe40000000017 */
[----:B------:R-:W-:-:S04]  /*0de0*/  LEA R2, P2, R17, c[0x0][0x160], 0x1 ;  /* 0x0000580011027a11 */ /* 0x000fc800078408ff */
[----:B------:R-:W-:-:S05]  /*0df0*/  LEA.HI.X R3, R17, c[0x0][0x164], R24, 0x1, P2 ;  /* 0x0000590011037a11 */ /* 0x000fca00010f0c18 */
        /* <DEDUP_REMOVED lines=12> */
[----:B-1----:R-:W-:Y:S02]  /*0ec0*/  IMAD.MOV.U32 R17, RZ, RZ, 0x7fff ;  /* 0x00007fffff117424 */ /* 0x002fe400078e00ff */
[----:B--2---:R-:W-:-:S05]  /*0ed0*/  @P0 FMUL.FTZ R16, R21, R16 ;  /* 0x0000001015100220 */ /* 0x004fca0000410000 */
        /* <DEDUP_REMOVED lines=107> */
.L_x_4360:
        /* <DEDUP_REMOVED lines=15> */
.L_x_10978:


//--------------------- .text._ZN43_GLOBAL__N__9ae7fba5_10_SoftMax_cu_9f978f6320softmax_warp_forwardIN3c108BFloat16ES2_fLi8ELb0ELb0EEEvPT0_PKT_iiiPKbib --------------------------
	.section	.text._ZN43_GLOBAL__N__9ae7fba5_10_SoftMax_cu_9f978f6320softmax_warp_forwardIN3c108BFloat16ES2_fLi8ELb0ELb0EEEvPT0_PKT_iiiPKbib,"ax",@progbits
	.sectioninfo	@"SHI_REGISTERS=27"
	.align	128
.text._ZN43_GLOBAL__N__9ae7fba5_10_SoftMax_cu_9f978f6320softmax_warp_forwardIN3c108BFloat16ES2_fLi8ELb0ELb0EEEvPT0_PKT_iiiPKbib:
        .type           _ZN43_GLOBAL__N__9ae7fba5_10_SoftMax_cu_9f978f6320softmax_warp_forwardIN3c108BFloat16ES2_fLi8ELb0ELb0EEEvPT0_PKT_iiiPKbib,@function
        .size           _ZN43_GLOBAL__N__9ae7fba5_10_SoftMax_cu_9f978f6320softmax_warp_forwardIN3c108BFloat16ES2_fLi8ELb0ELb0EEEvPT0_PKT_iiiPKbib,(.L_x_10979 - _ZN43_GLOBAL__N__9ae7fba5_10_SoftMax_cu_9f978f6320softmax_warp_forwardIN3c108BFloat16ES2_fLi8ELb0ELb0EEEvPT0_PKT_iiiPKbib)
        .other          _ZN43_GLOBAL__N__9ae7fba5_10_SoftMax_cu_9f978f6320softmax_warp_forwardIN3c108BFloat16ES2_fLi8ELb0ELb0EEEvPT0_PKT_iiiPKbib,@"STO_CUDA_ENTRY STV_DEFAULT"
_ZN43_GLOBAL__N__9ae7fba5_10_SoftMax_cu_9f978f6320softmax_warp_forwardIN3c108BFloat16ES2_fLi8ELb0ELb0EEEvPT0_PKT_iiiPKbib:
        /* <DEDUP_REMOVED lines=129> */
[----:B------:R-:W-:-:S09]  /*0810*/  LEA R10, P2, R8, c[0x0][0x160], 0x1 ;  /* 0x00005800080a7a11 */ /* 0x000fd200078408ff */
[----:B------:R-:W1:Y:S02]  /*0820*/  @P0 MUFU.RCP R11, R9 ;  /* 0x00000009000b0308 */ /* 0x000e640000001000 */
[----:B-1----:R-:W-:Y:S01]  /*0830*/  @P0 FMUL.FTZ R12, R12, R11 ;  /* 0x0000000b0c0c0220 */ /* 0x002fe20000410000 */
[----:B------:R-:W-:-:S04]  /*0840*/  SHF.R.S32.HI R11, RZ, 0x1f, R8 ;  /* 0x0000001fff0b7819 */ /* 0x000fc80000011408 */
[----:B------:R-:W-:Y:S02]  /*0850*/  @P0 F2FP.BF16.PACK_AB R12, RZ, R12 ;  /* 0x0000000cff0c023e */ /* 0x000fe400000010ff */
[----:B------:R-:W-:Y:S02]  /*0860*/  LEA.HI.X R11, R8, c[0x0][0x164], R11, 0x1, P2 ;  /* 0x00005900080b7a11 */ /* 0x000fe400010f0c0b */
[----:B------:R-:W-:-:S05]  /*0870*/  @!P0 PRMT R12, R20, 0x7610, R12 ;  /* 0x00007610140c8816 */ /* 0x000fca000000000c */
[----:B------:R1:W-:Y:S01]  /*0880*/  STG.E.U16 [R10.64], R12 ;  /* 0x0000000c0a007986 */ /* 0x0003e2000c101504 */
[----:B------:R-:W-:Y:S05]  /*0890*/  @P1 EXIT ;  /* 0x000000000000194d */ /* 0x000fea0003800000 */
[----:B------:R-:W2:Y:S01]  /*08a0*/  @P0 MUFU.RCP R8, R9 ;  /* 0x0000000900080308 */ /* 0x000ea20000001000 */
[----:B------:R-:W-:Y:S01]  /*08b0*/  ISETP.GE.AND P1, PT, R6, c[0x0][0x178], PT ;  /* 0x00005e0006007a0c */ /* 0x000fe20003f26270 */
[----:B--2---:R-:W-:Y:S02]  /*08c0*/  @P0 FMUL.FTZ R7, R13, R8 ;  /* 0x000000080d070220 */ /* 0x004fe40000410000 */
[----:B------:R-:W-:-:S03]  /*08d0*/  IMAD.MOV.U32 R8, RZ, RZ, 0x7fff ;  /* 0x00007fffff087424 */ /* 0x000fc600078e00ff */
        /* <DEDUP_REMOVED lines=51> */
.L_x_4361:
        /* <DEDUP_REMOVED lines=15> */
.L_x_10979:


//--------------------- .text._ZN43_GLOBAL__N__9ae7fba5_10_SoftMax_cu_9f978f6320softmax_warp_forwardIN3c108BFloat16ES2_fLi7ELb0ELb0EEEvPT0_PKT_iiiPKbib --------------------------
	.section	.text._ZN43_GLOBAL__N__9ae7fba5_10_SoftMax_cu_9f978f6320softmax_warp_forwardIN3c108BFloat16ES2_fLi7ELb0ELb0EEEvPT0_PKT_iiiPKbib,"ax",@progbits
	.sectioninfo	@"SHI_REGISTERS=30"
	.align	128
.text._ZN43_GLOBAL__N__9ae7fba5_10_SoftMax_cu_9f978f6320softmax_warp_forwardIN3c108BFloat16ES2_fLi7ELb0ELb0EEEvPT0_PKT_iiiPKbib:
        .type           _ZN43_GLOBAL__N__9ae7fba5_10_SoftMax_cu_9f978f6320softmax_warp_forwardIN3c108BFloat16ES2_fLi7ELb0ELb0EEEvPT0_PKT_iiiPKbib,@function
        .size           _ZN43_GLOBAL__N__9ae7fba5_10_SoftMax_cu_9f978f6320softmax_warp_forwardIN3c108BFloat16ES2_fLi7ELb0ELb0EEEvPT0_PKT_iiiPKbib,(.L_x_10980 - _ZN43_GLOBAL__N__9ae7fba5_10_SoftMax_cu_9f978f6320softmax_warp_forwardIN3c108BFloat16ES2_fLi7ELb0ELb0EEEvPT0_PKT_iiiPKbib)
        .other          _ZN43_GLOBAL__N__9ae7fba5_10_SoftMax_cu_9f978f6320softmax_warp_forwardIN3c108BFloat16ES2_fLi7ELb0ELb0EEEvPT0_PKT_iiiPKbib,@"STO_CUDA_ENTRY STV_DEFAULT"
_ZN43_GLOBAL__N__9ae7fba5_10_SoftMax_cu_9f978f6320softmax_warp_forwardIN3c108BFloat16ES2_fLi7ELb0ELb0EEEvPT0_PKT_iiiPKbib:
        /* <DEDUP_REMOVED lines=56> */
[----:B------:R-:W-:Y:S01]  /*0380*/  FSETP.GT.FTZ.AND P1, PT, R14, R13, PT ;  /* 0x0000000d0e00720b */ /* 0x000fe20003f34000 */
[----:B------:R-:W-:-:S03]  /*0390*/  IMAD.MOV.U32 R15, RZ, RZ, -0x800000 ;  /* 0xff800000ff0f7424 */ /* 0x000fc600078e00ff */
[----:B------:R-:W-:Y:S02]  /*03a0*/  FSEL R21, R14, R13, P1 ;  /* 0x0000000d0e157208 */ /* 0x000fe40000800000 */
[----:B------:R-:W-:-:S04]  /*03b0*/  @!P3 PRMT R15, RZ, 0x5410, R23 ;  /* 0x00005410ff0fb816 */ /* 0x000fc80000000017 */
        /* <DEDUP_REMOVED lines=38> */
[----:B------:R-:W-:Y:S02]  /*0620*/  FADD.FTZ R11, -R22, R11 ;  /* 0x0000000b160b7221 */ /* 0x000fe40000010100 */
[----:B------:R-:W-:Y:S01]  /*0630*/  FMUL.FTZ R12, R16, 1.4426950216293334961 ;  /* 0x3fb8aa3b100c7820 */ /* 0x000fe20000410000 */
[----:B-1----:R-:W-:-:S04]  /*0640*/  FSETP.GEU.FTZ.AND P0, PT, R20, R21, PT ;  /* 0x000000151400720b */ /* 0x002fc80003f1e000 */
[----:B------:R-:W-:Y:S01]  /*0650*/  FSEL R20, R21, R20, !P0 ;  /* 0x0000001415147208 */ /* 0x000fe20004000000 */
[----:B------:R-:W-:-:S04]  /*0660*/  FMUL.FTZ R11, R11, 1.4426950216293334961 ;  /* 0x3fb8aa3b0b0b7820 */ /* 0x000fc80000410000 */
[C---:B------:R-:W-:Y:S02]  /*0670*/  FADD.FTZ R16, -R20.reuse, R14 ;  /* 0x0000000e14107221 */ /* 0x040fe40000010100 */
[----:B------:R-:W-:Y:S02]  /*0680*/  FADD.FTZ R13, -R20, R13 ;  /* 0x0000000d140d7221 */ /* 0x000fe40000010100 */
[----:B------:R-:W-:Y:S02]  /*0690*/  FMUL.FTZ R16, R16, 1.4426950216293334961 ;  /* 0x3fb8aa3b10107820 */ /* 0x000fe40000410000 */
[----:B------:R-:W-:Y:S02]  /*06a0*/  FADD.FTZ R17, -R22, R17 ;  /* 0x0000001116117221 */ /* 0x000fe40000010100 */
[----:B------:R-:W-:Y:S02]  /*06b0*/  FMUL.FTZ R13, R13, 1.4426950216293334961 ;  /* 0x3fb8aa3b0d0d7820 */ /* 0x000fe40000410000 */
[----:B------:R-:W-:Y:S01]  /*06c0*/  FADD.FTZ R18, -R20, R18 ;  /* 0x0000001214127221 */ /* 0x000fe20000010100 */
[----:B------:R-:W0:Y:S01]  /*06d0*/  MUFU.EX2 R11, R11 ;  /* 0x0000000b000b7308 */ /* 0x000e220000000800 */
[----:B------:R-:W-:-:S02]  /*06e0*/  FADD.FTZ R22, -R22, R15 ;  /* 0x0000000f16167221 */ /* 0x000fc40000010100 */
[----:B------:R-:W-:Y:S02]  /*06f0*/  FMUL.FTZ R15, R17, 1.4426950216293334961 ;  /* 0x3fb8aa3b110f7820 */ /* 0x000fe40000410000 */
[----:B------:R-:W-:-:S03]  /*0700*/  FMUL.FTZ R17, R18, 1.4426950216293334961 ;  /* 0x3fb8aa3b12117820 */ /* 0x000fc60000410000 */
[----:B------:R-:W1:Y:S01]  /*0710*/  MUFU.EX2 R16, R16 ;  /* 0x0000001000107308 */ /* 0x000e620000000800 */
[----:B------:R-:W-:Y:S02]  /*0720*/  FADD.FTZ R19, -R20, R19 ;  /* 0x0000001314137221 */ /* 0x000fe40000010100 */
[----:B------:R-:W-:Y:S02]  /*0730*/  FMUL.FTZ R22, R22, 1.4426950216293334961 ;  /* 0x3fb8aa3b16167820 */ /* 0x000fe40000410000 */
[----:B------:R-:W-:-:S03]  /*0740*/  FMUL.FTZ R18, R19, 1.4426950216293334961 ;  /* 0x3fb8aa3b13127820 */ /* 0x000fc60000410000 */
[----:B------:R-:W2:Y:S08]  /*0750*/  MUFU.EX2 R12, R12 ;  /* 0x0000000c000c7308 */ /* 0x000eb00000000800 */
[----:B------:R-:W3:Y:S08]  /*0760*/  MUFU.EX2 R13, R13 ;  /* 0x0000000d000d7308 */ /* 0x000ef00000000800 */
[----:B------:R-:W4:Y:S08]  /*0770*/  MUFU.EX2 R15, R15 ;  /* 0x0000000f000f7308 */ /* 0x000f300000000800 */
[----:B------:R-:W5:Y:S01]  /*0780*/  MUFU.EX2 R17, R17 ;  /* 0x0000001100117308 */ /* 0x000f620000000800 */
[----:B0-----:R-:W-:-:S07]  /*0790*/  FADD.FTZ R19, RZ, R11 ;  /* 0x0000000bff137221 */ /* 0x001fce0000010000 */
[----:B------:R1:W0:Y:S08]  /*07a0*/  MUFU.EX2 R14, R22 ;  /* 0x00000016000e7308 */ /* 0x0002300000000800 */
[----:B------:R-:W0:Y:S01]  /*07b0*/  MUFU.EX2 R18, R18 ;  /* 0x0000001200127308 */ /* 0x000e220000000800 */
[----:B-1----:R-:W-:Y:S02]  /*07c0*/  FADD.FTZ R22, RZ, R16 ;  /* 0x00000010ff167221 */ /* 0x002fe40000010000 */
[----:B--2---:R-:W-:-:S02]  /*07d0*/  FADD.FTZ R20, R19, R12 ;  /* 0x0000000c13147221 */ /* 0x004fc40000010000 */
[----:B---3--:R-:W-:Y:S02]  /*07e0*/  FADD.FTZ R22, R22, R13 ;  /* 0x0000000d16167221 */ /* 0x008fe40000010000 */
[----:B----4-:R-:W-:Y:S02]  /*07f0*/  FADD.FTZ R19, R20, R15 ;  /* 0x0000000f14137221 */ /* 0x010fe40000010000 */
[----:B-----5:R-:W-:Y:S02]  /*0800*/  FADD.FTZ R21, R22, R17 ;  /* 0x0000001116157221 */ /* 0x020fe40000010000 */
[----:B0-----:R-:W-:Y:S02]  /*0810*/  FADD.FTZ R19, R19, R14 ;  /* 0x0000000e13137221 */ /* 0x001fe40000010000 */
        /* <DEDUP_REMOVED lines=23> */
[----:B01----:R-:W-:Y:S02]  /*0990*/  FADD.FTZ R19, R19, R20 ;  /* 0x0000001413137221 */ /* 0x003fe40000010000 */
[----:B--2---:R-:W-:-:S09]  /*09a0*/  FADD.FTZ R8, R21, R22 ;  /* 0x0000001615087221 */ /* 0x004fd20000010000 */
        /* <DEDUP_REMOVED lines=8> */
[----:B------:R-:W-:Y:S02]  /*0a30*/  LEA.HI.X R11, R2, c[0x0][0x164], R7, 0x1, P0 ;  /* 0x00005900020b7a11 */ /* 0x000fe400000f0c07 */
[----:B------:R-:W-:-:S03]  /*0a40*/  ISETP.GE.AND P0, PT, R3, c[0x0][0x178], PT ;  /* 0x00005e0003007a0c */ /* 0x000fc60003f06270 */
[----:B------:R0:W-:Y:S10]  /*0a50*/  STG.E.U16 [R10.64], R20 ;  /* 0x000000140a007986 */ /* 0x0001f4000c101504 */
[----:B------:R-:W-:Y:S05]  /*0a60*/  @P0 BRA `(.L_x_4363) ;  /* 0x0000016000000947 */ /* 0x000fea0003800000 */
[----:B------:R-:W1:Y:S01]  /*0a70*/  @P2 MUFU.RCP R7, R19 ;  /* 0x0000001300072308 */ /* 0x000e620000001000 */
[----:B------:R-:W-:Y:S01]  /*0a80*/  ISETP.GE.AND P0, PT, R4, c[0x0][0x178], PT ;  /* 0x00005e0004007a0c */ /* 0x000fe20003f06270 */
[----:B-1----:R-:W-:-:S02]  /*0a90*/  @P2 FMUL.FTZ R2, R12, R7 ;  /* 0x000000070c022220 */ /* 0x002fc40000410000 */
[----:B------:R-:W-:-:S03]  /*0aa0*/  IMAD.MOV.U32 R7, RZ, RZ, 0x7fff ;  /* 0x00007fffff077424 */ /* 0x000fc600078e00ff */
[----:B------:R-:W-:-:S04]  /*0ab0*/  @P2 F2FP.BF16.PACK_AB R2, RZ, R2 ;  /* 0x00000002ff02223e */ /* 0x000fc800000010ff */
[----:B------:R-:W-:-:S05]  /*0ac0*/  @!P2 PRMT R2, R7, 0x7610, R2 ;  /* 0x000076100702a816 */ /* 0x000fca0000000002 */
[----:B------:R1:W-:Y:S01]  /*0ad0*/  STG.E.U16 [R10.64+0x40], R2 ;  /* 0x000040020a007986 */ /* 0x0003e2000c101504 */
[----:B------:R-:W-:Y:S05]  /*0ae0*/  @P0 BRA `(.L_x_4363) ;  /* 0x000000e000000947 */ /* 0x000fea0003800000 */
[----:B-1----:R-:W1:Y:S01]  /*0af0*/  @P2 MUFU.RCP R2, R19 ;  /* 0x0000001300022308 */ /* 0x002e620000001000 */
[----:B------:R-:W-:Y:S01]  /*0b00*/  IMAD.MOV.U32 R7, RZ, RZ, 0x7fff ;  /* 0x00007fffff077424 */ /* 0x000fe200078e00ff */
[----:B------:R-:W-:Y:S01]  /*0b10*/  ISETP.GE.AND P0, PT, R5, c[0x0][0x178], PT ;  /* 0x00005e0005007a0c */ /* 0x000fe20003f06270 */
[----:B-1----:R-:W-:-:S05]  /*0b20*/  @P2 FMUL.FTZ R2, R15, R2 ;  /* 0x000000020f022220 */ /* 0x002fca0000410000 */
[----:B------:R-:W-:-:S04]  /*0b30*/  @P2 F2FP.BF16.PACK_AB R2, RZ, R2 ;  /* 0x00000002ff02223e */ /* 0x000fc800000010ff */
[----:B------:R-:W-:-:S05]  /*0b40*/  @!P2 PRMT R2, R7, 0x7610, R2 ;  /* 0x000076100702a816 */ /* 0x000fca0000000002 */
[----:B------:R1:W-:Y:S01]  /*0b50*/  STG.E.U16 [R10.64+0x80], R2 ;  /* 0x000080020a007986 */ /* 0x0003e2000c101504 */
[----:B------:R-:W-:Y:S05]  /*0b60*/  @P0 BRA `(.L_x_4363) ;  /* 0x0000006000000947 */ /* 0x000fea0003800000 */
[----:B------:R-:W2:Y:S01]  /*0b70*/  @P2 MUFU.RCP R19, R19 ;  /* 0x0000001300132308 */ /* 0x000ea20000001000 */
[----:B------:R-:W-:Y:S02]  /*0b80*/  IMAD.MOV.U32 R7, RZ, RZ, 0x7fff ;  /* 0x00007fffff077424 */ /* 0x000fe400078e00ff */
[----:B-12---:R-:W-:-:S05]  /*0b90*/  @P2 FMUL.FTZ R2, R14, R19 ;  /* 0x000000130e022220 */ /* 0x006fca0000410000 */
[----:B------:R-:W-:-:S04]  /*0ba0*/  @P2 F2FP.BF16.PACK_AB R2, RZ, R2 ;  /* 0x00000002ff02223e */ /* 0x000fc800000010ff */
[----:B------:R-:W-:-:S05]  /*0bb0*/  @!P2 PRMT R2, R7, 0x7610, R2 ;  /* 0x000076100702a816 */ /* 0x000fca0000000002 */
[----:B------:R1:W-:Y:S02]  /*0bc0*/  STG.E.U16 [R10.64+0xc0], R2 ;  /* 0x0000c0020a007986 */ /* 0x0003e4000c101504 */
.L_x_4363:
[----:B------:R-:W-:Y:S05]  /*0bd0*/  BSYNC B0 ;  /* 0x0000000000007941 */ /* 0x000fea0003800000 */
.L_x_4362:
[----:B------:R-:W-:-:S04]  /*0be0*/  IMAD.MOV.U32 R7, RZ, RZ, -0x2 ;  /* 0xfffffffeff077424 */ /* 0x000fc800078e00ff */
[----:B------:R-:W-:-:S05]  /*0bf0*/  IMAD R0, R0, R7, c[0x0][0x170] ;  /* 0x00005c0000007624 */ /* 0x000fca00078e0207 */
[----:B------:R-:W-:-:S13]  /*0c00*/  ISETP.GE.AND P0, PT, R0, 0x2, PT ;  /* 0x000000020000780c */ /* 0x000fda0003f06270 */
[----:B------:R-:W-:Y:S05]  /*0c10*/  @!P0 EXIT ;  /* 0x000000000000894d */ /* 0x000fea0003800000 */
[----:B------:R-:W-:Y:S05]  /*0c20*/  @P1 EXIT ;  /* 0x000000000000194d */ /* 0x000fea0003800000 */
[----:B------:R-:W-:Y:S02]  /*0c30*/  FSETP.NEU.FTZ.AND P1, PT, R8, RZ, PT ;  /* 0x000000ff0800720b */ /* 0x000fe40003f3d000 */
[----:B------:R-:W-:Y:S02]  /*0c40*/  ISETP.GE.AND P2, PT, R3, c[0x0][0x178], PT ;  /* 0x00005e0003007a0c */ /* 0x000fe40003f46270 */
[----:B-1----:R-:W-:-:S04]  /*0c50*/  LEA R2, P0, R6, c[0x0][0x160], 0x1 ;  /* 0x0000580006027a11 */ /* 0x002fc800078008ff */
[----:B------:R-:W-:-:S05]  /*0c60*/  LEA.HI.X R3, R6, c[0x0][0x164], R9, 0x1, P0 ;  /* 0x0000590006037a11 */ /* 0x000fca00000f0c09 */
[----:B------:R-:W1:Y:S02]  /*0c70*/  @P1 MUFU.RCP R7, R8 ;  /* 0x0000000800071308 */ /* 0x000e640000001000 */
[----:B-1----:R-:W-:Y:S02]  /*0c80*/  @P1 FMUL.FTZ R0, R16, R7 ;  /* 0x0000000710001220 */ /* 0x002fe40000410000 */
[----:B------:R-:W-:-:S03]  /*0c90*/  IMAD.MOV.U32 R7, RZ, RZ, 0x7fff ;  /* 0x00007fffff077424 */ /* 0x000fc600078e00ff */
        /* <DEDUP_REMOVED lines=21> */
[----:B------:R-:W-:Y:S02]  /*0df0*/  IMAD.MOV.U32 R4, RZ, RZ, 0x7fff ;  /* 0x00007fffff047424 */ /* 0x000fe400078e00ff */
[----:B-12---:R-:W-:-:S05]  /*0e00*/  @P1 FMUL.FTZ R0, R18, R5 ;  /* 0x0000000512001220 */ /* 0x006fca0000410000 */
[----:B------:R-:W-:-:S04]  /*0e10*/  @P1 F2FP.BF16.PACK_AB R0, RZ, R0 ;  /* 0x00000000ff00123e */ /* 0x000fc800000010ff */
[----:B------:R-:W-:-:S05]  /*0e20*/  @!P1 PRMT R0, R4, 0x7610, R0 ;  /* 0x0000761004009816 */ /* 0x000fca0000000000 */
[----:B------:R-:W-:Y:S01]  /*0e30*/  STG.E.U16 [R2.64+0xc0], R0 ;  /* 0x0000c00002007986 */ /* 0x000fe2000c101504 */
[----:B------:R-:W-:Y:S05]  /*0e40*/  EXIT ;  /* 0x000000000000794d */ /* 0x000fea0003800000 */
.L_x_4364:
        /* <DEDUP_REMOVED lines=11> */
.L_x_10980:


//--------------------- .text._ZN43_GLOBAL__N__9ae7fba5_10_SoftMax_cu_9f978f6320softmax_warp_forwardIN3c108BFloat16ES2_fLi6ELb0ELb0EEEvPT0_PKT_iiiPKbib --------------------------
	.section	.text._ZN43_GLOBAL__N__9ae7fba5_10_SoftMax_cu_9f978f6320softmax_warp_forwardIN3c108BFloat16ES2_fLi6ELb0ELb0EEEvPT0_PKT_iiiPKbib,"ax",@progbits
	.sectioninfo	@"SHI_REGISTERS=23"
	.align	128
.text._ZN43_GLOBAL__N__9ae7fba5_10_SoftMax_cu_9f978f6320softmax_warp_forwardIN3c108BFloat16ES2_fLi6ELb0ELb0EEEvPT0_PKT_iiiPKbib:
        .type           _ZN43_GLOBAL__N__9ae7fba5_10_SoftMax_cu_9f978f6320softmax_warp_forwardIN3c108BFloat16ES2_fLi6ELb0ELb0EEEvPT0_PKT_iiiPKbib,@function
        .size           _ZN43_GLOBAL__N__9ae7fba5_10_SoftMax_cu_9f978f6320softmax_warp_forwardIN3c108BFloat16ES2_fLi6ELb0ELb0EEEvPT0_PKT_iiiPKbib,(.L_x_10981 - _ZN43_GLOBAL__N__9ae7fba5_10_SoftMax_cu_9f978f6320softmax_warp_forwardIN3c108BFloat16ES2_fLi6ELb0ELb0EEEvPT0_PKT_iiiPKbib)
        .other          _ZN43_GLOBAL__N__9ae7fba5_10_SoftMax_cu_9f978f6320softmax_warp_forwardIN3c108BFloat16ES2_fLi6ELb0ELb0EEEvPT0_PKT_iiiPKbib,@"STO_CUDA_ENTRY STV_DEFAULT"
_ZN43_GLOBAL__N__9ae7fba5_10_SoftMax_cu_9f978f6320softmax_warp_forwardIN3c108BFloat16ES2_fLi6ELb0ELb0EEEvPT0_PKT_iiiPKbib:
        /* <DEDUP_REMOVED lines=9> */
[----:B-1----:R-:W-:-:S04]  /*0090*/  IADD3 R0, R4, 0x20, RZ ;  /* 0x0000002004007810 */ /* 0x002fc80007ffe0ff */
[C---:B------:R-:W-:Y:S01]  /*00a0*/  IADD3 R7, -R3.reuse, c[0x0][0x170], RZ ;  /* 0x00005c0003077a10 */ /* 0x040fe20007ffe1ff */
[----:B------:R-:W-:-:S03]  /*00b0*/  IMAD R3, R3, c[0x0][0x174], R4 ;  /* 0x00005d0003037a24 */ /* 0x000fc600078e0204 */
[----:B------:R-:W-:Y:S01]  /*00c0*/  ISETP.GT.AND P0, PT, R7, RZ, PT ;  /* 0x000000ff0700720c */ /* 0x000fe20003f04270 */
[----:B------:R-:W-:Y:S01]  /*00d0*/  IMAD.WIDE R14, R3, R14, c[0x0][0x168] ;  /* 0x00005a00030e7625 */ /* 0x000fe200078e020e */
        /* <DEDUP_REMOVED lines=104> */
[----:B------:R-:W-:-:S12]  /*0760*/  IMAD.MOV.U32 R7, RZ, RZ, 0x7fff ;  /* 0x00007fffff077424 */ /* 0x000fd800078e00ff */
[----:B------:R-:W1:Y:S02]  /*0770*/  @P3 MUFU.RCP R6, R14 ;  /* 0x0000000e00063308 */ /* 0x000e640000001000 */
[----:B-1----:R-:W-:Y:S01]  /*0780*/  @P3 FMUL.FTZ R11, R11, R6 ;  /* 0x000000060b0b3220 */ /* 0x002fe20000410000 */
[----:B------:R-:W-:-:S04]  /*0790*/  LEA R6, P0, R3, c[0x0][0x160], 0x1 ;  /* 0x0000580003067a11 */ /* 0x000fc800078008ff */
[----:B------:R-:W-:-:S04]  /*07a0*/  @P3 F2FP.BF16.PACK_AB R11, RZ, R11 ;  /* 0x0000000bff0b323e */ /* 0x000fc800000010ff */
[----:B------:R-:W-:Y:S02]  /*07b0*/  @!P3 PRMT R11, R7, 0x7610, R11 ;  /* 0x00007610070bb816 */ /* 0x000fe4000000000b */
[----:B------:R-:W-:Y:S02]  /*07c0*/  LEA.HI.X R7, R3, c[0x0][0x164], R8, 0x1, P0 ;  /* 0x0000590003077a11 */ /* 0x000fe400000f0c08 */
[----:B------:R-:W-:-:S03]  /*07d0*/  ISETP.GE.AND P0, PT, R0, c[0x0][0x178], PT ;  /* 0x00005e0000007a0c */ /* 0x000fc60003f06270 */
[----:B------:R1:W-:Y:S10]  /*07e0*/  STG.E.U16 [R6.64], R11 ;  /* 0x0000000b06007986 */ /* 0x0003f4000c101504 */
[----:B------:R-:W-:Y:S05]  /*07f0*/  @P0 BRA `(.L_x_4366) ;  /* 0x0000006000000947 */ /* 0x000fea0003800000 */
[----:B------:R-:W2:Y:S01]  /*0800*/  @P3 MUFU.RCP R3, R14 ;  /* 0x0000000e00033308 */ /* 0x000ea20000001000 */
[----:B------:R-:W-:-:S02]  /*0810*/  IMAD.MOV.U32 R8, RZ, RZ, 0x7fff ;  /* 0x00007fffff087424 */ /* 0x000fc400078e00ff */
[----:B--2---:R-:W-:-:S05]  /*0820*/  @P3 FMUL.FTZ R3, R12, R3 ;  /* 0x000000030c033220 */ /* 0x004fca0000410000 */
[----:B------:R-:W-:-:S04]  /*0830*/  @P3 F2FP.BF16.PACK_AB R3, RZ, R3 ;  /* 0x00000003ff03323e */ /* 0x000fc800000010ff */
[----:B------:R-:W-:-:S05]  /*0840*/  @!P3 PRMT R3, R8, 0x7610, R3 ;  /* 0x000076100803b816 */ /* 0x000fca0000000003 */
[----:B------:R2:W-:Y:S02]  /*0850*/  STG.E.U16 [R6.64+0x40], R3 ;  /* 0x0000400306007986 */ /* 0x0005e4000c101504 */
.L_x_4366:
[----:B------:R-:W-:Y:S05]  /*0860*/  BSYNC B0 ;  /* 0x0000000000007941 */ /* 0x000fea0003800000 */
.L_x_4365:
[----:B------:R-:W-:Y:S05]  /*0870*/  @!P1 EXIT ;  /* 0x000000000000994d */ /* 0x000fea0003800000 */
[----:B------:R-:W-:Y:S05]  /*0880*/  @P2 EXIT ;  /* 0x000000000000294d */ /* 0x000fea0003800000 */
[----:B------:R-:W-:Y:S01]  /*0890*/  FSETP.NEU.FTZ.AND P1, PT, R4, RZ, PT ;  /* 0x000000ff0400720b */ /* 0x000fe20003f3d000 */
[----:B-12---:R-:W-:Y:S01]  /*08a0*/  IMAD.MOV.U32 R7, RZ, RZ, 0x7fff ;  /* 0x00007fffff077424 */ /* 0x006fe200078e00ff */
[----:B------:R-:W-:Y:S02]  /*08b0*/  ISETP.GE.AND P2, PT, R0, c[0x0][0x178], PT ;  /* 0x00005e0000007a0c */ /* 0x000fe40003f46270 */
[----:B------:R-:W-:-:S09]  /*08c0*/  LEA R6, P0, R2, c[0x0][0x160], 0x1 ;  /* 0x0000580002067a11 */ /* 0x000fd200078008ff */
[----:B------:R-:W1:Y:S02]  /*08d0*/  @P1 MUFU.RCP R3, R4 ;  /* 0x0000000400031308 */ /* 0x000e640000001000 */
[----:B-1----:R-:W-:-:S05]  /*08e0*/  @P1 FMUL.FTZ R3, R10, R3 ;  /* 0x000000030a031220 */ /* 0x002fca0000410000 */
[----:B------:R-:W-:-:S04]  /*08f0*/  @P1 F2FP.BF16.PACK_AB R3, RZ, R3 ;  /* 0x00000003ff03123e */ /* 0x000fc800000010ff */
[----:B------:R-:W-:Y:S02]  /*0900*/  @!P1 PRMT R3, R7, 0x7610, R3 ;  /* 0x0000761007039816 */ /* 0x000fe40000000003 */
[----:B------:R-:W-:-:S05]  /*0910*/  LEA.HI.X R7, R2, c[0x0][0x164], R5, 0x1, P0 ;  /* 0x0000590002077a11 */ /* 0x000fca00000f0c05 */
[----:B------:R1:W-:Y:S01]  /*0920*/  STG.E.U16 [R6.64], R3 ;  /* 0x0000000306007986 */ /* 0x0003e2000c101504 */
[----:B------:R-:W-:Y:S05]  /*0930*/  @P2 EXIT ;  /* 0x000000000000294d */ /* 0x000fea0003800000 */
[----:B------:R-:W2:Y:S01]  /*0940*/  @P1 MUFU.RCP R0, R4 ;  /* 0x0000000400001308 */ /* 0x000ea20000001000 */
[----:B------:R-:W-:Y:S02]  /*0950*/  IMAD.MOV.U32 R2, RZ, RZ, 0x7fff ;  /* 0x00007fffff027424 */ /* 0x000fe400078e00ff */
[----:B--2---:R-:W-:-:S05]  /*0960*/  @P1 FMUL.FTZ R0, R9, R0 ;  /* 0x0000000009001220 */ /* 0x004fca0000410000 */
[----:B------:R-:W-:-:S04]  /*0970*/  @P1 F2FP.BF16.PACK_AB R0, RZ, R0 ;  /* 0x00000000ff00123e */ /* 0x000fc800000010ff */
[----:B------:R-:W-:-:S05]  /*0980*/  @!P1 PRMT R0, R2, 0x7610, R0 ;  /* 0x0000761002009816 */ /* 0x000fca0000000000 */
[----:B------:R-:W-:Y:S01]  /*0990*/  STG.E.U16 [R6.64+0x40], R0 ;  /* 0x0000400006007986 */ /* 0x000fe2000c101504 */
[----:B------:R-:W-:Y:S05]  /*09a0*/  EXIT ;  /* 0x000000000000794d */ /* 0x000fea0003800000 */
.L_x_4367:
        /* <DEDUP_REMOVED lines=13> */
.L_x_10981:


//--------------------- .text._ZN43_GLOBAL__N__9ae7fba5_10_SoftMax_cu_9f978f6320softmax_warp_forwardIN3c108BFloat16ES2_fLi5ELb0ELb0EEEvPT0_PKT_iiiPKbib --------------------------
	.section	.text._ZN43_GLOBAL__N__9ae7fba5_10_SoftMax_cu_9f978f6320softmax_warp_forwardIN3c108BFloat16ES2_fLi5ELb0ELb0EEEvPT0_PKT_iiiPKbib,"ax",@progbits
	.sectioninfo	@"SHI_REGISTERS=18"
	.align	128
.text._ZN43_GLOBAL__N__9ae7fba5_10_SoftMax_cu_9f978f6320softmax_warp_forwardIN3c108BFloat16ES2_fLi5ELb0ELb0EEEvPT0_PKT_iiiPKbib:
        .type           _ZN43_GLOBAL__N__9ae7fba5_10_SoftMax_cu_9f978f6320softmax_warp_forwardIN3c108BFloat16ES2_fLi5ELb0ELb0EEEvPT0_PKT_iiiPKbib,@function
        .size           _ZN43_GLOBAL__N__9ae7fba5_10_SoftMax_cu_9f978f6320softmax_warp_forwardIN3c108BFloat16ES2_fLi5ELb0ELb0EEEvPT0_PKT_iiiPKbib,(.L_x_10982 - _ZN43_GLOBAL__N__9ae7fba5_10_SoftMax_cu_9f978f6320softmax_warp_forwardIN3c108BFloat16ES2_fLi5ELb0ELb0EEEvPT0_PKT_iiiPKbib)
        .other          _ZN43_GLOBAL__N__9ae7fba5_10_SoftMax_cu_9f978f6320softmax_warp_forwardIN3c108BFloat16ES2_fLi5ELb0ELb0EEEvPT0_PKT_iiiPKbib,@"STO_CUDA_ENTRY STV_DEFAULT"
_ZN43_GLOBAL__N__9ae7fba5_10_SoftMax_cu_9f978f6320softmax_warp_forwardIN3c108BFloat16ES2_fLi5ELb0ELb0EEEvPT0_PKT_iiiPKbib:
        /* <DEDUP_REMOVED lines=98> */
[----:B0-----:R-:W0:Y:S02]  /*0620*/  @P0 MUFU.RCP R7, R10 ;  /* 0x0000000a00070308 */ /* 0x001e240000001000 */
[----:B0-----:R-:W-:Y:S01]  /*0630*/  @P0 FMUL.FTZ R0, R6, R7 ;  /* 0x0000000706000220 */ /* 0x001fe20000410000 */
[----:B------:R-:W-:-:S04]  /*0640*/  LEA R6, P3, R3, c[0x0][0x160], 0x1 ;  /* 0x0000580003067a11 */ /* 0x000fc800078608ff */
[----:B------:R-:W-:Y:S02]  /*0650*/  @P0 F2FP.BF16.PACK_AB R0, RZ, R0 ;  /* 0x00000000ff00023e */ /* 0x000fe400000010ff */
[----:B------:R-:W-:Y:S02]  /*0660*/  LEA.HI.X R7, R3, c[0x0][0x164], R4, 0x1, P3 ;  /* 0x0000590003077a11 */ /* 0x000fe400018f0c04 */
[----:B------:R-:W-:-:S05]  /*0670*/  @!P0 PRMT R0, R2, 0x7610, R0 ;  /* 0x0000761002008816 */ /* 0x000fca0000000000 */
[----:B------:R0:W-:Y:S02]  /*0680*/  STG.E.U16 [R6.64], R0 ;  /* 0x0000000006007986 */ /* 0x0001e4000c101504 */
.L_x_4369:
[----:B------:R-:W-:Y:S05]  /*0690*/  BSYNC B0 ;  /* 0x0000000000007941 */ /* 0x000fea0003800000 */
.L_x_4368:
[----:B------:R-:W-:Y:S05]  /*06a0*/  @!P1 EXIT ;  /* 0x000000000000994d */ /* 0x000fea0003800000 */
[----:B------:R-:W-:Y:S05]  /*06b0*/  @P2 EXIT ;  /* 0x000000000000294d */ /* 0x000fea0003800000 */
[----:B------:R-:W-:Y:S01]  /*06c0*/  FSETP.NEU.FTZ.AND P0, PT, R12, RZ, PT ;  /* 0x000000ff0c00720b */ /* 0x000fe20003f1d000 */
[----:B0-----:R-:W-:-:S12]  /*06d0*/  IMAD.MOV.U32 R6, RZ, RZ, 0x7fff ;  /* 0x00007fffff067424 */ /* 0x001fd800078e00ff */
[----:B------:R-:W0:Y:S02]  /*06e0*/  @P0 MUFU.RCP R0, R12 ;  /* 0x0000000c00000308 */ /* 0x000e240000001000 */
[----:B0-----:R-:W-:Y:S01]  /*06f0*/  @P0 FMUL.FTZ R0, R5, R0 ;  /* 0x0000000005000220 */ /* 0x001fe20000410000 */
[----:B------:R-:W-:Y:S01]  /*0700*/  IADD3 R5, P1, R3, c[0x0][0x178], RZ ;  /* 0x00005e0003057a10 */ /* 0x000fe20007f3e0ff */
[----:B------:R-:W-:-:S03]  /*0710*/  IMAD.MOV.U32 R3, RZ, RZ, c[0x0][0x178] ;  /* 0x00005e00ff037624 */ /* 0x000fc600078e00ff */
[----:B------:R-:W-:Y:S02]  /*0720*/  @P0 F2FP.BF16.PACK_AB R0, RZ, R0 ;  /* 0x00000000ff00023e */ /* 0x000fe400000010ff */
[----:B------:R-:W-:Y:S02]  /*0730*/  LEA.HI.X.SX32 R4, R3, R4, 0x1, P1 ;  /* 0x0000000403047211 */ /* 0x000fe400008f0eff */
[----:B------:R-:W-:Y:S02]  /*0740*/  LEA R2, P1, R5, c[0x0][0x160], 0x1 ;  /* 0x0000580005027a11 */ /* 0x000fe400078208ff */
[----:B------:R-:W-:Y:S02]  /*0750*/  @!P0 PRMT R0, R6, 0x7610, R0 ;  /* 0x0000761006008816 */ /* 0x000fe40000000000 */
[----:B------:R-:W-:-:S05]  /*0760*/  LEA.HI.X R3, R5, c[0x0][0x164], R4, 0x1, P1 ;  /* 0x0000590005037a11 */ /* 0x000fca00008f0c04 */
[----:B------:R-:W-:Y:S01]  /*0770*/  STG.E.U16 [R2.64], R0 ;  /* 0x0000000002007986 */ /* 0x000fe2000c101504 */
[----:B------:R-:W-:Y:S05]  /*0780*/  EXIT ;  /* 0x000000000000794d */ /* 0x000fea0003800000 */
.L_x_4370:
        /* <DEDUP_REMOVED lines=15> */
.L_x_10982:


//--------------------- .text._ZN43_GLOBAL__N__9ae7fba5_10_SoftMax_cu_9f978f6320softmax_warp_forwardIN3c108BFloat16ES2_fLi4ELb0ELb0EEEvPT0_PKT_iiiPKbib --------------------------
	.section	.text._ZN43_GLOBAL__N__9ae7fba5_10_SoftMax_cu_9f978f6320softmax_warp_forwardIN3c108BFloat16ES2_fLi4ELb0ELb0EEEvPT0_PKT_iiiPKbib,"ax",@progbits
	.sectioninfo	@"SHI_REGISTERS=20"
	.align	128
.text._ZN43_GLOBAL__N__9ae7fba5_10_SoftMax_cu_9f978f6320softmax_warp_forwardIN3c108BFloat16ES2_fLi4ELb0ELb0EEEvPT0_PKT_iiiPKbib:
        .type           _ZN43_GLOBAL__N__9ae7fba5_10_SoftMax_cu_9f978f6320softmax_warp_forwardIN3c108BFloat16ES2_fLi4ELb0ELb0EEEvPT0_PKT_iiiPKbib,@function
        .size           _ZN43_GLOBAL__N__9ae7fba5_10_SoftMax_cu_9f978f6320softmax_warp_forwardIN3c108BFloat16ES2_fLi4ELb0ELb0EEEvPT0_PKT_iiiPKbib,(.L_x_10983 - _ZN43_GLOBAL__N__9ae7fba5_10_SoftMax_cu_9f978f6320softmax_warp_forwardIN3c108BFloat16ES2_fLi4ELb0ELb0EEEvPT0_PKT_iiiPKbib)
        .other          _ZN43_GLOBAL__N__9ae7fba5_10_SoftMax_cu_9f978f6320softmax_warp_forwardIN3c108BFloat16ES2_fLi4ELb0ELb0EEEvPT0_PKT_iiiPKbib,@"STO_CUDA_ENTRY STV_DEFAULT"
_ZN43_GLOBAL__N__9ae7fba5_10_SoftMax_cu_9f978f6320softmax_warp_forwardIN3c108BFloat16ES2_fLi4ELb0ELb0EEEvPT0_PKT_iiiPKbib:
        /* <DEDUP_REMOVED lines=86> */
[----:B------:R-:W-:-:S11]  /*0560*/  LEA R6, P3, R2, c[0x0][0x160], 0x1 ;  /* 0x0000580002067a11 */ /* 0x000fd600078608ff */
[----:B------:R-:W0:Y:S02]  /*0570*/  @P0 MUFU.RCP R0, R5 ;  /* 0x0000000500000308 */ /* 0x000e240000001000 */
[----:B0-----:R-:W-:-:S05]  /*0580*/  @P0 FMUL.FTZ R0, R17, R0 ;  /* 0x0000000011000220 */ /* 0x001fca0000410000 */
[----:B------:R-:W-:-:S04]  /*0590*/  @P0 F2FP.BF16.PACK_AB R0, RZ, R0 ;  /* 0x00000000ff00023e */ /* 0x000fc800000010ff */
[----:B------:R-:W-:Y:S02]  /*05a0*/  @!P0 PRMT R0, R7, 0x7610, R0 ;  /* 0x0000761007008816 */ /* 0x000fe40000000000 */
[----:B------:R-:W-:-:S05]  /*05b0*/  LEA.HI.X R7, R2, c[0x0][0x164], R3, 0x1, P3 ;  /* 0x0000590002077a11 */ /* 0x000fca00018f0c03 */
[----:B------:R0:W-:Y:S02]  /*05c0*/  STG.E.U16 [R6.64], R0 ;  /* 0x0000000006007986 */ /* 0x0001e4000c101504 */
.L_x_4372:
[----:B------:R-:W-:Y:S05]  /*05d0*/  BSYNC B0 ;  /* 0x0000000000007941 */ /* 0x000fea0003800000 */
.L_x_4371:
[----:B------:R-:W-:Y:S05]  /*05e0*/  @!P1 EXIT ;  /* 0x000000000000994d */ /* 0x000fea0003800000 */
[----:B------:R-:W-:Y:S05]  /*05f0*/  @P2 EXIT ;  /* 0x000000000000294d */ /* 0x000fea0003800000 */
[----:B------:R-:W-:-:S13]  /*0600*/  FSETP.NEU.FTZ.AND P0, PT, R9, RZ, PT ;  /* 0x000000ff0900720b */ /* 0x000fda0003f1d000 */
[----:B------:R-:W1:Y:S02]  /*0610*/  @P0 MUFU.RCP R5, R9 ;  /* 0x0000000900050308 */ /* 0x000e640000001000 */
[----:B01----:R-:W-:Y:S01]  /*0620*/  @P0 FMUL.FTZ R0, R4, R5 ;  /* 0x0000000504000220 */ /* 0x003fe20000410000 */
[----:B------:R-:W-:Y:S01]  /*0630*/  IADD3 R4, P1, R2, c[0x0][0x178], RZ ;  /* 0x00005e0002047a10 */ /* 0x000fe20007f3e0ff */
[----:B------:R-:W-:Y:S02]  /*0640*/  IMAD.MOV.U32 R2, RZ, RZ, c[0x0][0x178] ;  /* 0x00005e00ff027624 */ /* 0x000fe400078e00ff */
[----:B------:R-:W-:Y:S01]  /*0650*/  IMAD.MOV.U32 R5, RZ, RZ, 0x7fff ;  /* 0x00007fffff057424 */ /* 0x000fe200078e00ff */
[----:B------:R-:W-:Y:S02]  /*0660*/  @P0 F2FP.BF16.PACK_AB R0, RZ, R0 ;  /* 0x00000000ff00023e */ /* 0x000fe400000010ff */
[----:B------:R-:W-:Y:S02]  /*0670*/  LEA.HI.X.SX32 R3, R2, R3, 0x1, P1 ;  /* 0x0000000302037211 */ /* 0x000fe400008f0eff */
[----:B------:R-:W-:-:S02]  /*0680*/  LEA R2, P1, R4, c[0x0][0x160], 0x1 ;  /* 0x0000580004027a11 */ /* 0x000fc400078208ff */
[----:B------:R-:W-:Y:S02]  /*0690*/  @!P0 PRMT R0, R5, 0x7610, R0 ;  /* 0x0000761005008816 */ /* 0x000fe40000000000 */
[----:B------:R-:W-:-:S05]  /*06a0*/  LEA.HI.X R3, R4, c[0x0][0x164], R3, 0x1, P1 ;  /* 0x0000590004037a11 */ /* 0x000fca00008f0c03 */
[----:B------:R-:W-:Y:S01]  /*06b0*/  STG.E.U16 [R2.64], R0 ;  /* 0x0000000002007986 */ /* 0x000fe2000c101504 */
[----:B------:R-:W-:Y:S05]  /*06c0*/  EXIT ;  /* 0x000000000000794d */ /* 0x000fea0003800000 */
.L_x_4373:
        /* <DEDUP_REMOVED lines=11> */
.L_x_10983:


//--------------------- .text._ZN43_GLOBAL__N__9ae7fba5_10_SoftMax_cu_9f978f6320softmax_warp_forwardIN3c108BFloat16ES2_fLi3ELb0ELb0EEEvPT0_PKT_iiiPKbib --------------------------
	.section	.text._ZN43_GLOBAL__N__9ae7fba5_10_SoftMax_cu_9f978f6320softmax_warp_forwardIN3c108BFloat16ES2_fLi3ELb0ELb0EEEvPT0_PKT_iiiPKbib,"ax",@progbits
	.sectioninfo	@"SHI_REGISTERS=18"
	.align	128
.text._ZN43_GLOBAL__N__9ae7fba5_10_SoftMax_cu_9f978f6320softmax_warp_forwardIN3c108BFloat16ES2_fLi3ELb0ELb0EEEvPT0_PKT_iiiPKbib:
        .type           _ZN43_GLOBAL__N__9ae7fba5_10_SoftMax_cu_9f978f6320softmax_warp_forwardIN3c108BFloat16ES2_fLi3ELb0ELb0EEEvPT0_PKT_iiiPKbib,@function
        .size           _ZN43_GLOBAL__N__9ae7fba5_10_SoftMax_cu_9f978f6320softmax_warp_forwardIN3c108BFloat16ES2_fLi3ELb0ELb0EEEvPT0_PKT_iiiPKbib,(.L_x_10984 - _ZN43_GLOBAL__N__9ae7fba5_10_SoftMax_cu_9f978f6320softmax_warp_forwardIN3c108BFloat16ES2_fLi3ELb0ELb0EEEvPT0_PKT_iiiPKbib)
        .other          _ZN43_GLOBAL__N__9ae7fba5_10_SoftMax_cu_9f978f6320softmax_warp_forwardIN3c108BFloat16ES2_fLi3ELb0ELb0EEEvPT0_PKT_iiiPKbib,@"STO_CUDA_ENTRY STV_DEFAULT"
_ZN43_GLOBAL__N__9ae7fba5_10_SoftMax_cu_9f978f6320softmax_warp_forwardIN3c108BFloat16ES2_fLi3ELb0ELb0EEEvPT0_PKT_iiiPKbib:
        /* <DEDUP_REMOVED lines=76> */
[----:B------:R-:W-:-:S11]  /*04c0*/  LEA R6, P3, R2, c[0x0][0x160], 0x1 ;  /* 0x0000580002067a11 */ /* 0x000fd600078608ff */
[----:B------:R-:W1:Y:S02]  /*04d0*/  @P0 MUFU.RCP R0, R14 ;  /* 0x0000000e00000308 */ /* 0x000e640000001000 */
[----:B-1----:R-:W-:-:S05]  /*04e0*/  @P0 FMUL.FTZ R0, R9, R0 ;  /* 0x0000000009000220 */ /* 0x002fca0000410000 */
[----:B------:R-:W-:-:S04]  /*04f0*/  @P0 F2FP.BF16.PACK_AB R0, RZ, R0 ;  /* 0x00000000ff00023e */ /* 0x000fc800000010ff */
[----:B------:R-:W-:Y:S02]  /*0500*/  @!P0 PRMT R0, R7, 0x7610, R0 ;  /* 0x0000761007008816 */ /* 0x000fe40000000000 */
[----:B------:R-:W-:-:S05]  /*0510*/  LEA.HI.X R7, R2, c[0x0][0x164], R3, 0x1, P3 ;  /* 0x0000590002077a11 */ /* 0x000fca00018f0c03 */
[----:B------:R1:W-:Y:S02]  /*0520*/  STG.E.U16 [R6.64], R0 ;  /* 0x0000000006007986 */ /* 0x0003e4000c101504 */
.L_x_4375:
[----:B------:R-:W-:Y:S05]  /*0530*/  BSYNC B0 ;  /* 0x0000000000007941 */ /* 0x000fea0003800000 */
.L_x_4374:
[----:B------:R-:W-:Y:S05]  /*0540*/  @!P1 EXIT ;  /* 0x000000000000994d */ /* 0x000fea0003800000 */
[----:B------:R-:W-:Y:S05]  /*0550*/  @P2 EXIT ;  /* 0x000000000000294d */ /* 0x000fea0003800000 */
[----:B------:R-:W-:Y:S01]  /*0560*/  FSETP.NEU.FTZ.AND P0, PT, R5, RZ, PT ;  /* 0x000000ff0500720b */ /* 0x000fe20003f1d000 */
[----:B-1----:R-:W-:-:S12]  /*0570*/  IMAD.MOV.U32 R6, RZ, RZ, 0x7fff ;  /* 0x00007fffff067424 */ /* 0x002fd800078e00ff */
[----:B------:R-:W1:Y:S02]  /*0580*/  @P0 MUFU.RCP R5, R5 ;  /* 0x0000000500050308 */ /* 0x000e640000001000 */
[----:B-1----:R-:W-:Y:S01]  /*0590*/  @P0 FMUL.FTZ R0, R4, R5 ;  /* 0x0000000504000220 */ /* 0x002fe20000410000 */
        /* <DEDUP_REMOVED lines=9> */
.L_x_4376:
        /* <DEDUP_REMOVED lines=13> */
.L_x_10984:


//--------------------- .text._ZN43_GLOBAL__N__9ae7fba5_10_SoftMax_cu_9f978f6320softmax_warp_forwardIN3c108BFloat16ES2_fLi2ELb0ELb0EEEvPT0_PKT_iiiPKbib --------------------------
	.section	.text._ZN43_GLOBAL__N__9ae7fba5_10_SoftMax_cu_9f978f6320softmax_warp_forwardIN3c108BFloat16ES2_fLi2ELb0ELb0EEEvPT0_PKT_iiiPKbib,"ax",@progbits
	.sectioninfo	@"SHI_REGISTERS=18"
	.align	128
.text._ZN43_GLOBAL__N__9ae7fba5_10_SoftMax_cu_9f978f6320softmax_warp_forwardIN3c108BFloat16ES2_fLi2ELb0ELb0EEEvPT0_PKT_iiiPKbib:
        .type           _ZN43_GLOBAL__N__9ae7fba5_10_SoftMax_cu_9f978f6320softmax_warp_forwardIN3c108BFloat16ES2_fLi2ELb0ELb0EEEvPT0_PKT_iiiPKbib,@function
        .size           _ZN43_GLOBAL__N__9ae7fba5_10_SoftMax_cu_9f978f6320softmax_warp_forwardIN3c108BFloat16ES2_fLi2ELb0ELb0EEEvPT0_PKT_iiiPKbib,(.L_x_10985 - _ZN43_GLOBAL__N__9ae7fba5_10_SoftMax_cu_9f978f6320softmax_warp_forwardIN3c108BFloat16ES2_fLi2ELb0ELb0EEEvPT0_PKT_iiiPKbib)
        .other          _ZN43_GLOBAL__N__9ae7fba5_10_SoftMax_cu_9f978f6320softmax_warp_forwardIN3c108BFloat16ES2_fLi2ELb0ELb0EEEvPT0_PKT_iiiPKbib,@"STO_CUDA_ENTRY STV_DEFAULT"
_ZN43_GLOBAL__N__9ae7fba5_10_SoftMax_cu_9f978f6320softmax_warp_forwardIN3c108BFloat16ES2_fLi2ELb0ELb0EEEvPT0_PKT_iiiPKbib:
        /* <DEDUP_REMOVED lines=73> */
.L_x_4378:
[----:B------:R-:W-:Y:S05]  /*0490*/  BSYNC B0 ;  /* 0x0000000000007941 */ /* 0x000fea0003800000 */
.L_x_4377:
[----:B------:R-:W-:Y:S05]  /*04a0*/  @!P1 EXIT ;  /* 0x000000000000994d */ /* 0x000fea0003800000 */
[----:B------:R-:W-:Y:S05]  /*04b0*/  @P2 EXIT ;  /* 0x000000000000294d */ /* 0x000fea0003800000 */
[----:B------:R-:W-:Y:S01]  /*04c0*/  FSETP.NEU.FTZ.AND P0, PT, R10, RZ, PT ;  /* 0x000000ff0a00720b */ /* 0x000fe20003f1d000 */
[----:B-1----:R-:W-:Y:S01]  /*04d0*/  IMAD.MOV.U32 R5, RZ, RZ, 0x7fff ;  /* 0x00007fffff057424 */ /* 0x002fe200078e00ff */
[----:B------:R-:W-:Y:S01]  /*04e0*/  IADD3 R4, P1, R2, c[0x0][0x178], RZ ;  /* 0x00005e0002047a10 */ /* 0x000fe20007f3e0ff */
[----:B------:R-:W-:-:S05]  /*04f0*/  IMAD.MOV.U32 R2, RZ, RZ, c[0x0][0x178] ;  /* 0x00005e00ff027624 */ /* 0x000fca00078e00ff */
[----:B------:R-:W-:Y:S02]  /*0500*/  LEA.HI.X.SX32 R3, R2, R3, 0x1, P1 ;  /* 0x0000000302037211 */ /* 0x000fe400008f0eff */
[----:B------:R-:W-:-:S03]  /*0510*/  LEA R2, P1, R4, c[0x0][0x160], 0x1 ;  /* 0x0000580004027a11 */ /* 0x000fc600078208ff */
[----:B------:R-:W1:Y:S01]  /*0520*/  @P0 MUFU.RCP R0, R10 ;  /* 0x0000000a00000308 */ /* 0x000e620000001000 */
[----:B------:R-:W-:Y:S01]  /*0530*/  LEA.HI.X R3, R4, c[0x0][0x164], R3, 0x1, P1 ;  /* 0x0000590004037a11 */ /* 0x000fe200008f0c03 */
[----:B-1----:R-:W-:-:S05]  /*0540*/  @P0 FMUL.FTZ R0, R7, R0 ;  /* 0x0000000007000220 */ /* 0x002fca0000410000 */
[----:B------:R-:W-:-:S04]  /*0550*/  @P0 F2FP.BF16.PACK_AB R0, RZ, R0 ;  /* 0x00000000ff00023e */ /* 0x000fc800000010ff */
[----:B------:R-:W-:-:S05]  /*0560*/  @!P0 PRMT R0, R5, 0x7610, R0 ;  /* 0x0000761005008816 */ /* 0x000fca0000000000 */
[----:B------:R-:W-:Y:S01]  /*0570*/  STG.E.U16 [R2.64], R0 ;  /* 0x0000000002007986 */ /* 0x000fe2000c101504 */
[----:B------:R-:W-:Y:S05]  /*0580*/  EXIT ;  /* 0x000000000000794d */ /* 0x000fea0003800000 */
.L_x_4379:
        /* <DEDUP_REMOVED lines=15> */
.L_x_10985:


//--------------------- .text._ZN43_GLOBAL__N__9ae7fba5_10_SoftMax_cu_9f978f6320softmax_warp_forwardIN3c108BFloat16ES2_fLi1ELb0ELb0EEEvPT0_PKT_iiiPKbib --------------------------
	.section	.text._ZN43_GLOBAL__N__9ae7fba5_10_SoftMax_cu_9f978f6320softmax_warp_forwardIN3c108BFloat16ES2_fLi1ELb0ELb0EEEvPT0_PKT_iiiPKbib,"ax",@progbits
	.sectioninfo	@"SHI_REGISTERS=18"
	.align	128
.text._ZN43_GLOBAL__N__9ae7fba5_10_SoftMax_cu_9f978f6320softmax_warp_forwardIN3c108BFloat16ES2_fLi1ELb0ELb0EEEvPT0_PKT_iiiPKbib:
        .type           _ZN43_GLOBAL__N__9ae7fba5_10_SoftMax_cu_9f978f6320softmax_warp_forwardIN3c108BFloat16ES2_fLi1ELb0ELb0EEEvPT0_PKT_iiiPKbib,@function
        .size           _ZN43_GLOBAL__N__9ae7fba5_10_SoftMax_cu_9f978f6320softmax_warp_forwardIN3c108BFloat16ES2_fLi1ELb0ELb0EEEvPT0_PKT_iiiPKbib,(.L_x_10986 - _ZN43_GLOBAL__N__9ae7fba5_10_SoftMax_cu_9f978f6320softmax_warp_forwardIN3c108BFloat16ES2_fLi1ELb0ELb0EEEvPT0_PKT_iiiPKbib)
        .other          _ZN43_GLOBAL__N__9ae7fba5_10_SoftMax_cu_9f978f6320softmax_warp_forwardIN3c108BFloat16ES2_fLi1ELb0ELb0EEEvPT0_PKT_iiiPKbib,@"STO_CUDA_ENTRY STV_DEFAULT"
_ZN43_GLOBAL__N__9ae7fba5_10_SoftMax_cu_9f978f6320softmax_warp_forwardIN3c108BFloat16ES2_fLi1ELb0ELb0EEEvPT0_PKT_iiiPKbib:
        /* <DEDUP_REMOVED lines=55> */
[----:B0-----:R-:W-:Y:S01]  /*0370*/  IMAD.MOV.U32 R5, RZ, RZ, 0x7fff ;  /* 0x00007fffff057424 */ /* 0x001fe200078e00ff */
[----:B------:R-:W-:-:S11]  /*0380*/  LEA R4, P3, R0, c[0x0][0x160], 0x1 ;  /* 0x0000580000047a11 */ /* 0x000fd600078608ff */
[----:B------:R-:W0:Y:S02]  /*0390*/  @P0 MUFU.RCP R2, R7 ;  /* 0x0000000700020308 */ /* 0x000e240000001000 */
[----:B0-----:R-:W-:-:S05]  /*03a0*/  @P0 FMUL.FTZ R2, R15, R2 ;  /* 0x000000020f020220 */ /* 0x001fca0000410000 */
[----:B------:R-:W-:-:S04]  /*03b0*/  @P0 F2FP.BF16.PACK_AB R2, RZ, R2 ;  /* 0x00000002ff02023e */ /* 0x000fc800000010ff */
[----:B------:R-:W-:Y:S02]  /*03c0*/  @!P0 PRMT R2, R5, 0x7610, R2 ;  /* 0x0000761005028816 */ /* 0x000fe40000000002 */
[----:B------:R-:W-:-:S05]  /*03d0*/  LEA.HI.X R5, R0, c[0x0][0x164], R3, 0x1, P3 ;  /* 0x0000590000057a11 */ /* 0x000fca00018f0c03 */
[----:B------:R0:W-:Y:S02]  /*03e0*/  STG.E.U16 [R4.64], R2 ;  /* 0x0000000204007986 */ /* 0x0001e4000c101504 */
.L_x_4381:
[----:B------:R-:W-:Y:S05]  /*03f0*/  BSYNC B0 ;  /* 0x0000000000007941 */ /* 0x000fea0003800000 */
.L_x_4380:
[----:B------:R-:W-:Y:S05]  /*0400*/  @!P1 EXIT ;  /* 0x000000000000994d */ /* 0x000fea0003800000 */
[----:B------:R-:W-:Y:S05]  /*0410*/  @P2 EXIT ;  /* 0x000000000000294d */ /* 0x000fea0003800000 */
[----:B------:R-:W-:Y:S01]  /*0420*/  FSETP.NEU.FTZ.AND P0, PT, R6, RZ, PT ;  /* 0x000000ff0600720b */ /* 0x000fe20003f1d000 */
[----:B0-----:R-:W-:Y:S01]  /*0430*/  IMAD.MOV.U32 R4, RZ, RZ, c[0x0][0x178] ;  /* 0x00005e00ff047624 */ /* 0x001fe200078e00ff */
[----:B------:R-:W-:Y:S01]  /*0440*/  IADD3 R5, P1, R0, c[0x0][0x178], RZ ;  /* 0x00005e0000057a10 */ /* 0x000fe20007f3e0ff */
[----:B------:R-:W-:-:S03]  /*0450*/  IMAD.MOV.U32 R7, RZ, RZ, 0x7fff ;  /* 0x00007fffff077424 */ /* 0x000fc600078e00ff */
[----:B------:R-:W-:-:S07]  /*0460*/  LEA.HI.X.SX32 R4, R4, R3, 0x1, P1 ;  /* 0x0000000304047211 */ /* 0x000fce00008f0eff */
[----:B------:R-:W0:Y:S02]  /*0470*/  @P0 MUFU.RCP R2, R6 ;  /* 0x0000000600020308 */ /* 0x000e240000001000 */
[----:B0-----:R-:W-:-:S05]  /*0480*/  @P0 FMUL.FTZ R2, R11, R2 ;  /* 0x000000020b020220 */ /* 0x001fca0000410000 */
[----:B------:R-:W-:Y:S02]  /*0490*/  @P0 F2FP.BF16.PACK_AB R0, RZ, R2 ;  /* 0x00000002ff00023e */ /* 0x000fe400000010ff */
[----:B------:R-:W-:Y:S02]  /*04a0*/  LEA R2, P1, R5, c[0x0][0x160], 0x1 ;  /* 0x0000580005027a11 */ /* 0x000fe400078208ff */
[----:B------:R-:W-:Y:S02]  /*04b0*/  @!P0 PRMT R0, R7, 0x7610, R0 ;  /* 0x0000761007008816 */ /* 0x000fe40000000000 */
[----:B------:R-:W-:-:S05]  /*04c0*/  LEA.HI.X R3, R5, c[0x0][0x164], R4, 0x1, P1 ;  /* 0x0000590005037a11 */ /* 0x000fca00008f0c04 */
[----:B------:R-:W-:Y:S01]  /*04d0*/  STG.E.U16 [R2.64], R0 ;  /* 0x0000000002007986 */ /* 0x000fe2000c101504 */
[----:B------:R-:W-:Y:S05]  /*04e0*/  EXIT ;  /* 0x000000000000794d */ /* 0x000fea0003800000 */
.L_x_4382:
        /* <DEDUP_REMOVED lines=9> */
.L_x_10986:


//--------------------- .text._ZN43_GLOBAL__N__9ae7fba5_10_SoftMax_cu_9f978f6320softmax_warp_forwardIN3c108BFloat16ES2_fLi0ELb0ELb0EEEvPT0_PKT_iiiPKbib --------------------------
	.section	.text._ZN43_GLOBAL__N__9ae7fba5_10_SoftMax_cu_9f978f6320softmax_warp_forwardIN3c108BFloat16ES2_fLi0ELb0ELb0EEEvPT0_PKT_iiiPKbib,"ax",@progbits
	.sectioninfo	@"SHI_REGISTERS=14"
	.align	128
.text._ZN43_GLOBAL__N__9ae7fba5_10_SoftMax_cu_9f978f6320softmax_warp_forwardIN3c108BFloat16ES2_fLi0ELb0ELb0EEEvPT0_PKT_iiiPKbib:
        .type           _ZN43_GLOBAL__N__9ae7fba5_10_SoftMax_cu_9f978f6320softmax_warp_forwardIN3c108BFloat16ES2_fLi0ELb0ELb0EEEvPT0_PKT_iiiPKbib,@function
        .size           _ZN43_GLOBAL__N__9ae7fba5_10_SoftMax_cu_9f978f6320softmax_warp_forwardIN3c108BFloat16ES2_fLi0ELb0ELb0EEEvPT0_PKT_iiiPKbib,(.L_x_10987 - _ZN43_GLOBAL__N__9ae7fba5_10_SoftMax_cu_9f978f6320softmax_warp_forwardIN3c108BFloat16ES2_fLi0ELb0ELb0EEEvPT0_PKT_iiiPKbib)
        .other          _ZN43_GLOBAL__N__9ae7fba5_10_SoftMax_cu_9f978f6320softmax_warp_forwardIN3c108BFloat16ES2_fLi0ELb0ELb0EEEvPT0_PKT_iiiPKbib,@"STO_CUDA_ENTRY STV_DEFAULT"
_ZN43_GLOBAL__N__9ae7fba5_10_SoftMax_cu_9f978f6320softmax_warp_forwardIN3c108BFloat16ES2_fLi0ELb0ELb0EEEvPT0_PKT_iiiPKbib:
        /* <DEDUP_REMOVED lines=42> */
[----:B------:R-:W-:-:S03]  /*02a0*/  LEA R4, P3, R3, c[0x0][0x160], 0x1 ;  /* 0x0000580003047a11 */ /* 0x000fc600078608ff */
[----:B------:R-:W0:Y:S02]  /*02b0*/  MUFU.EX2 R5, R2 ;  /* 0x0000000200057308 */ /* 0x000e240000000800 */
[----:B0-----:R-:W-:-:S05]  /*02c0*/  FADD.FTZ R7, RZ, R5 ;  /* 0x00000005ff077221 */ /* 0x001fca0000010000 */
[----:B------:R-:W-:-:S13]  /*02d0*/  FSETP.NEU.FTZ.AND P0, PT, R7, RZ, PT ;  /* 0x000000ff0700720b */ /* 0x000fda0003f1d000 */
[----:B------:R-:W0:Y:S02]  /*02e0*/  @P0 MUFU.RCP R6, R7 ;  /* 0x0000000700060308 */ /* 0x000e240000001000 */
[----:B0-----:R-:W-:Y:S02]  /*02f0*/  @P0 FMUL.FTZ R6, R5, R6 ;  /* 0x0000000605060220 */ /* 0x001fe40000410000 */
[----:B------:R-:W-:-:S03]  /*0300*/  IMAD.MOV.U32 R5, RZ, RZ, 0x7fff ;  /* 0x00007fffff057424 */ /* 0x000fc600078e00ff */
[----:B------:R-:W-:-:S04]  /*0310*/  @P0 F2FP.BF16.PACK_AB R6, RZ, R6 ;  /* 0x00000006ff06023e */ /* 0x000fc800000010ff */
[----:B------:R-:W-:Y:S02]  /*0320*/  @!P0 PRMT R6, R5, 0x7610, R6 ;  /* 0x0000761005068816 */ /* 0x000fe40000000006 */
[----:B------:R-:W-:-:S05]  /*0330*/  LEA.HI.X R5, R3, c[0x0][0x164], R0, 0x1, P3 ;  /* 0x0000590003057a11 */ /* 0x000fca00018f0c00 */
[----:B------:R0:W-:Y:S02]  /*0340*/  STG.E.U16 [R4.64], R6 ;  /* 0x0000000604007986 */ /* 0x0001e4000c101504 */
.L_x_4384:
[----:B------:R-:W-:Y:S05]  /*0350*/  BSYNC B0 ;  /* 0x0000000000007941 */ /* 0x000fea0003800000 */
.L_x_4383:
        /* <DEDUP_REMOVED lines=11> */
[----:B------:R-:W-:-:S04]  /*0410*/  @P0 F2FP.BF16.PACK_AB R4, RZ, R4 ;  /* 0x00000004ff04023e */ /* 0x000fc800000010ff */
[----:B------:R-:W-:-:S05]  /*0420*/  @!P0 PRMT R4, R6, 0x7610, R4 ;  /* 0x0000761006048816 */ /* 0x000fca0000000004 */
[----:B------:R-:W-:Y:S01]  /*0430*/  STG.E.U16 [R2.64], R4 ;  /* 0x0000000402007986 */ /* 0x000fe2000c101504 */
[----:B------:R-:W-:Y:S05]  /*0440*/  EXIT ;  /* 0x000000000000794d */ /* 0x000fea0003800000 */
.L_x_4385:
        /* <DEDUP_REMOVED lines=11> */
.L_x_10987:


//--------------------- .text._ZN43_GLOBAL__N__9ae7fba5_10_SoftMax_cu_9f978f6320softmax_warp_forwardIN3c104HalfEffLi11ELb0ELb0EEEvPT0_PKT_iiiPKbib --------------------------
	.section	.text._ZN43_GLOBAL__N__9ae7fba5_10_SoftMax_cu_9f978f6320softmax_warp_forwardIN3c104HalfEffLi11ELb0ELb0EEEvPT0_PKT_iiiPKbib,"ax",@progbits
	.sectioninfo	@"SHI_REGISTERS=164"
	.align	128
.text._ZN43_GLOBAL__N__9ae7fba5_10_SoftMax_cu_9f978f6320softmax_warp_forwardIN3c104HalfEffLi11ELb0ELb0EEEvPT0_PKT_iiiPKbib:
        .type           _ZN43_GLOBAL__N__9ae7fba5_10_SoftMax_cu_9f978f6320softmax_warp_forwardIN3c104HalfEffLi11ELb0ELb0EEEvPT0_PKT_iiiPKbib,@function
        .size           _ZN43_GLOBAL__N__9ae7fba5_10_SoftMax_cu_9f978f6320softmax_warp_forwardIN3c104HalfEffLi11ELb0ELb0EEEvPT0_PKT_iiiPKbib,(.L_x_10988 - _ZN43_GLOBAL__N__9ae7fba5_10_SoftMax_cu_9f978f6320softmax_warp_forwardIN3c104HalfEffLi11ELb0ELb0EEEvPT0_PKT_iiiPKbib)
        .other          _ZN43_GLOBAL__N__9ae7fba5_10_SoftMax_cu_9f978f6320softmax_warp_forwardIN3c104HalfEffLi11ELb0ELb0EEEvPT0_PKT_iiiPKbib,@"STO_CUDA_ENTRY STV_DEFAULT"
_ZN43_GLOBAL__N__9ae7fba5_10_SoftMax_cu_9f978f6320softmax_warp_forwardIN3c104HalfEffLi11ELb0ELb0EEEvPT0_PKT_iiiPKbib:
        /* <DEDUP_REMOVED lines=29> */
[-C--:B------:R-:W-:Y:S01]  /*01d0*/  ISETP.GE.AND P4, PT, R60, R99.reuse, PT ;  /* 0x000000633c00720c */ /* 0x080fe20003f86270 */
[----:B------:R-:W-:Y:S01]  /*01e0*/  IMAD.MOV.U32 R155, RZ, RZ, -0x800000 ;  /* 0xff800000ff9b7424 */ /* 0x000fe200078e00ff */
[C---:B------:R-:W-:Y:S01]  /*01f0*/  IADD3 R59, R66.reuse, 0xe0, RZ ;  /* 0x000000e0423b7810 */ /* 0x040fe20007ffe0ff */
[----:B------:R-:W5:Y:S01]  /*0200*/  @!P5 LDG.E.U16 R7, [R2.64+0x140] ;  /* 0x000140040207d981 */ /* 0x000f62000c1e1500 */
[C---:B------:R-:W-:Y:S02]  /*0210*/  IADD3 R58, R66.reuse, 0x100, RZ ;  /* 0x00000100423a7810 */ /* 0x040fe40007ffe0ff */
[----:B------:R-:W-:Y:S02]  /*0220*/  MOV R102, 0xff800000 ;  /* 0xff80000000667802 */ /* 0x000fe40000000f00 */
[----:B------:R-:W-:Y:S01]  /*0230*/  IADD3 R57, R66, 0x120, RZ ;  /* 0x0000012042397810 */ /* 0x000fe20007ffe0ff */
[----:B------:R-:W-:Y:S01]  /*0240*/  IMAD.MOV.U32 R103, RZ, RZ, -0x800000 ;  /* 0xff800000ff677424 */ /* 0x000fe200078e00ff */
[----:B--2---:R-:W-:Y:S01]  /*0250*/  @!P3 HADD2.F32 R155, -RZ, R8.H0_H0 ;  /* 0x20000008ff9bb230 */ /* 0x004fe20000004100 */
[----:B------:R-:W-:-:S02]  /*0260*/  ISETP.GE.AND P3, PT, R59, R99, PT ;  /* 0x000000633b00720c */ /* 0x000fc40003f66270 */
[----:B------:R-:W2:Y:S01]  /*0270*/  @!P4 LDG.E.U16 R8, [R2.64+0x180] ;  /* 0x000180040208c981 */ /* 0x000ea2000c1e1500 */
[----:B---3--:R-:W-:Y:S01]  /*0280*/  @!P2 HADD2.F32 R102, -RZ, R0.H0_H0 ;  /* 0x20000000ff66a230 */ /* 0x008fe20000004100 */
[----:B------:R-:W-:-:S09]  /*0290*/  ISETP.GE.AND P2, PT, R58, R99, PT ;  /* 0x000000633a00720c */ /* 0x000fd20003f46270 */
[----:B------:R-:W3:Y:S04]  /*02a0*/  @!P3 LDG.E.U16 R0, [R2.64+0x1c0] ;  /* 0x0001c0040200b981 */ /* 0x000ee8000c1e1500 */
[----:B------:R-:W3:Y:S01]  /*02b0*/  @!P2 LDG.E.U16 R9, [R2.64+0x200] ;  /* 0x000200040209a981 */ /* 0x000ee2000c1e1500 */
[----:B----4-:R-:W-:Y:S01]  /*02c0*/  @!P1 HADD2.F32 R103, -RZ, R4.H0_H0 ;  /* 0x20000004ff679230 */ /* 0x010fe20000004100 */
[----:B------:R-:W-:-:S13]  /*02d0*/  ISETP.GE.AND P1, PT, R57, R99, PT ;  /* 0x000000633900720c */ /* 0x000fda0003f26270 */
[----:B------:R-:W4:Y:S01]  /*02e0*/  @!P1 LDG.E.U16 R4, [R2.64+0x240] ;  /* 0x0002400402049981 */ /* 0x000f22000c1e1500 */
[C---:B------:R-:W-:Y:S01]  /*02f0*/  IADD3 R56, R66.reuse, 0x140, RZ ;  /* 0x0000014042387810 */ /* 0x040fe20007ffe0ff */
[----:B------:R-:W-:Y:S01]  /*0300*/  IMAD.MOV.U32 R105, RZ, RZ, -0x800000 ;  /* 0xff800000ff697424 */ /* 0x000fe200078e00ff */
[----:B------:R-:W-:Y:S01]  /*0310*/  IADD3 R55, R66, 0x160, RZ ;  /* 0x0000016042377810 */ /* 0x000fe20007ffe0ff */
[----:B-----5:R-:W-:Y:S01]  /*0320*/  @!P0 HADD2.F32 R105, -RZ, R5.H0_H0 ;  /* 0x20000005ff698230 */ /* 0x020fe20000004100 */
[-C--:B------:R-:W-:Y:S01]  /*0330*/  ISETP.GE.AND P0, PT, R56, R99.reuse, PT ;  /* 0x000000633800720c */ /* 0x080fe20003f06270 */
[----:B------:R-:W-:Y:S01]  /*0340*/  IMAD.MOV.U32 R151, RZ, RZ, -0x800000 ;  /* 0xff800000ff977424 */ /* 0x000fe200078e00ff */
[----:B------:R-:W-:Y:S01]  /*0350*/  IADD3 R54, R66, 0x180, RZ ;  /* 0x0000018042367810 */ /* 0x000fe20007ffe0ff */
[----:B------:R-:W-:Y:S01]  /*0360*/  @!P6 HADD2.F32 R151, -RZ, R6.H0_H0 ;  /* 0x20000006ff97e230 */ /* 0x000fe20000004100 */
[-C--:B------:R-:W-:Y:S02]  /*0370*/  ISETP.GE.AND P6, PT, R55, R99.reuse, PT ;  /* 0x000000633700720c */ /* 0x080fe40003fc6270 */
[----:B------:R-:W-:Y:S01]  /*0380*/  MOV R107, 0xff800000 ;  /* 0xff800000006b7802 */ /* 0x000fe20000000f00 */
[----:B------:R-:W-:Y:S01]  /*0390*/  @!P5 HADD2.F32 R107, -RZ, R7.H0_H0 ;  /* 0x20000007ff6bd230 */ /* 0x000fe20000004100 */
[----:B------:R-:W-:-:S05]  /*03a0*/  ISETP.GE.AND P5, PT, R54, R99, PT ;  /* 0x000000633600720c */ /* 0x000fca0003fa6270 */
[----:B------:R-:W5:Y:S01]  /*03b0*/  @!P0 LDG.E.U16 R10, [R2.64+0x280] ;  /* 0x00028004020a8981 */ /* 0x000f62000c1e1500 */
[C---:B------:R-:W-:Y:S01]  /*03c0*/  IADD3 R53, R66.reuse, 0x1a0, RZ ;  /* 0x000001a042357810 */ /* 0x040fe20007ffe0ff */
[----:B------:R-:W-:Y:S02]  /*03d0*/  IMAD.MOV.U32 R153, RZ, RZ, -0x800000 ;  /* 0xff800000ff997424 */ /* 0x000fe400078e00ff */
[----:B------:R-:W5:Y:S01]  /*03e0*/  @!P6 LDG.E.U16 R5, [R2.64+0x2c0] ;  /* 0x0002c0040205e981 */ /* 0x000f62000c1e1500 */
[C---:B------:R-:W-:Y:S01]  /*03f0*/  IADD3 R52, R66.reuse, 0x1c0, RZ ;  /* 0x000001c042347810 */ /* 0x040fe20007ffe0ff */
[----:B------:R-:W-:Y:S02]  /*0400*/  IMAD.MOV.U32 R109, RZ, RZ, -0x800000 ;  /* 0xff800000ff6d7424 */ /* 0x000fe400078e00ff */
[----:B------:R-:W5:Y:S01]  /*0410*/  @!P5 LDG.E.U16 R6, [R2.64+0x300] ;  /* 0x000300040206d981 */ /* 0x000f62000c1e1500 */
[C---:B------:R-:W-:Y:S01]  /*0420*/  IADD3 R51, R66.reuse, 0x1e0, RZ ;  /* 0x000001e042337810 */ /* 0x040fe20007ffe0ff */
[----:B------:R-:W-:Y:S01]  /*0430*/  IMAD.MOV.U32 R147, RZ, RZ, -0x800000 ;  /* 0xff800000ff937424 */ /* 0x000fe200078e00ff */
[----:B------:R-:W-:-:S02]  /*0440*/  IADD3 R50, R66, 0x200, RZ ;  /* 0x0000020042327810 */ /* 0x000fc40007ffe0ff */
[----:B------:R-:W-:Y:S01]  /*0450*/  MOV R111, 0xff800000 ;  /* 0xff800000006f7802 */ /* 0x000fe20000000f00 */
[----:B--2---:R-:W-:Y:S01]  /*0460*/  @!P4 HADD2.F32 R153, -RZ, R8.H0_H0 ;  /* 0x20000008ff99c230 */ /* 0x004fe20000004100 */
[-C--:B------:R-:W-:Y:S01]  /*0470*/  ISETP.GE.AND P4, PT, R53, R99.reuse, PT ;  /* 0x000000633500720c */ /* 0x080fe20003f86270 */
[----:B---3--:R-:W-:Y:S01]  /*0480*/  @!P3 HADD2.F32 R109, -RZ, R0.H0_H0 ;  /* 0x20000000ff6db230 */ /* 0x008fe20000004100 */
[----:B------:R-:W-:-:S11]  /*0490*/  ISETP.GE.AND P3, PT, R52, R99, PT ;  /* 0x000000633400720c */ /* 0x000fd60003f66270 */
[----:B------:R-:W2:Y:S01]  /*04a0*/  @!P4 LDG.E.U16 R0, [R2.64+0x340] ;  /* 0x000340040200c981 */ /* 0x000ea2000c1e1500 */
[----:B------:R-:W-:Y:S01]  /*04b0*/  @!P2 HADD2.F32 R147, -RZ, R9.H0_H0 ;  /* 0x20000009ff93a230 */ /* 0x000fe20000004100 */
[-C--:B------:R-:W-:Y:S02]  /*04c0*/  ISETP.GE.AND P2, PT, R51, R99.reuse, PT ;  /* 0x000000633300720c */ /* 0x080fe40003f46270 */
[----:B------:R-:W3:Y:S11]  /*04d0*/  @!P3 LDG.E.U16 R7, [R2.64+0x380] ;  /* 0x000380040207b981 */ /* 0x000ef6000c1e1500 */
[----:B------:R-:W3:Y:S01]  /*04e0*/  @!P2 LDG.E.U16 R8, [R2.64+0x3c0] ;  /* 0x0003c0040208a981 */ /* 0x000ee2000c1e1500 */
[----:B----4-:R-:W-:Y:S01]  /*04f0*/  @!P1 HADD2.F32 R111, -RZ, R4.H0_H0 ;  /* 0x20000004ff6f9230 */ /* 0x010fe20000004100 */
[----:B------:R-:W-:-:S13]  /*0500*/  ISETP.GE.AND P1, PT, R50, R99, PT ;  /* 0x000000633200720c */ /* 0x000fda0003f26270 */
[----:B------:R-:W4:Y:S01]  /*0510*/  @!P1 LDG.E.U16 R4, [R2.64+0x400] ;  /* 0x0004000402049981 */ /* 0x000f22000c1e1500 */
[C---:B------:R-:W-:Y:S01]  /*0520*/  IADD3 R49, R66.reuse, 0x220, RZ ;  /* 0x0000022042317810 */ /* 0x040fe20007ffe0ff */
[----:B------:R-:W-:Y:S01]  /*0530*/  IMAD.MOV.U32 R149, RZ, RZ, -0x800000 ;  /* 0xff800000ff957424 */ /* 0x000fe200078e00ff */
[----:B-----5:R-:W-:Y:S02]  /*0540*/  @!P0 HADD2.F32 R149, -RZ, R10.H0_H0 ;  /* 0x2000000aff958230 */ /* 0x020fe40000004100 */
[-C--:B------:R-:W-:Y:S02]  /*0550*/  ISETP.GE.AND P0, PT, R49, R99.reuse, PT ;  /* 0x000000633100720c */ /* 0x080fe40003f06270 */
[----:B------:R-:W-:Y:S01]  /*0560*/  IADD3 R48, R66, 0x240, RZ ;  /* 0x0000024042307810 */ /* 0x000fe20007ffe0ff */
[----:B------:R-:W-:Y:S01]  /*0570*/  IMAD.MOV.U32 R113, RZ, RZ, -0x800000 ;  /* 0xff800000ff717424 */ /* 0x000fe200078e00ff */
[----:B------:R-:W-:Y:S02]  /*0580*/  @!P6 HADD2.F32 R113, -RZ, R5.H0_H0 ;  /* 0x20000005ff71e230 */ /* 0x000fe40000004100 */
[----:B------:R-:W-:-:S02]  /*0590*/  ISETP.GE.AND P6, PT, R48, R99, PT ;  /* 0x000000633000720c */ /* 0x000fc40003fc6270 */
[----:B------:R-:W-:Y:S01]  /*05a0*/  IADD3 R47, R66, 0x260, RZ ;  /* 0x00000260422f7810 */ /* 0x000fe20007ffe0ff */
[----:B------:R-:W-:Y:S01]  /*05b0*/  IMAD.MOV.U32 R115, RZ, RZ, -0x800000 ;  /* 0xff800000ff737424 */ /* 0x000fe200078e00ff */
[----:B------:R-:W-:-:S03]  /*05c0*/  @!P5 HADD2.F32 R115, -RZ, R6.H0_H0 ;  /* 0x20000006ff73d230 */ /* 0x000fc60000004100 */
[----:B------:R-:W5:Y:S01]  /*05d0*/  @!P0 LDG.E.U16 R9, [R2.64+0x440] ;  /* 0x0004400402098981 */ /* 0x000f62000c1e1500 */
[-C--:B------:R-:W-:Y:S02]  /*05e0*/  ISETP.GE.AND P5, PT, R47, R99.reuse, PT ;  /* 0x000000632f00720c */ /* 0x080fe40003fa6270 */
[C---:B------:R-:W-:Y:S02]  /*05f0*/  IADD3 R46, R66.reuse, 0x280, RZ ;  /* 0x00000280422e7810 */ /* 0x040fe40007ffe0ff */
[----:B------:R-:W-:Y:S01]  /*0600*/  MOV R141, 0xff800000 ;  /* 0xff800000008d7802 */ /* 0x000fe20000000f00 */
[----:B------:R-:W5:Y:S01]  /*0610*/  @!P6 LDG.E.U16 R5, [R2.64+0x480] ;  /* 0x000480040205e981 */ /* 0x000f62000c1e1500 */
[C---:B------:R-:W-:Y:S01]  /*0620*/  IADD3 R45, R66.reuse, 0x2a0, RZ ;  /* 0x000002a0422d7810 */ /* 0x040fe20007ffe0ff */
[----:B------:R-:W-:Y:S01]  /*0630*/  IMAD.MOV.U32 R143, RZ, RZ, -0x800000 ;  /* 0xff800000ff8f7424 */ /* 0x000fe200078e00ff */
[C---:B------:R-:W-:Y:S01]  /*0640*/  IADD3 R44, R66.reuse, 0x2c0, RZ ;  /* 0x000002c0422c7810 */ /* 0x040fe20007ffe0ff */
[----:B------:R-:W-:Y:S01]  /*0650*/  IMAD.MOV.U32 R117, RZ, RZ, -0x800000 ;  /* 0xff800000ff757424 */ /* 0x000fe200078e00ff */
[----:B------:R-:W-:Y:S01]  /*0660*/  IADD3 R43, R66, 0x2e0, RZ ;  /* 0x000002e0422b7810 */ /* 0x000fe20007ffe0ff */
[----:B------:R-:W-:Y:S01]  /*0670*/  IMAD.MOV.U32 R119, RZ, RZ, -0x800000 ;  /* 0xff800000ff777424 */ /* 0x000fe200078e00ff */
[----:B--2---:R-:W-:Y:S01]  /*0680*/  @!P4 HADD2.F32 R141, -RZ, R0.H0_H0 ;  /* 0x20000000ff8dc230 */ /* 0x004fe20000004100 */
[-C--:B------:R-:W-:Y:S01]  /*0690*/  ISETP.GE.AND P4, PT, R46, R99.reuse, PT ;  /* 0x000000632e00720c */ /* 0x080fe20003f86270 */
[----:B------:R-:W2:Y:S01]  /*06a0*/  @!P5 LDG.E.U16 R0, [R2.64+0x4c0] ;  /* 0x0004c0040200d981 */ /* 0x000ea2000c1e1500 */
[----:B---3--:R-:W-:Y:S01]  /*06b0*/  @!P3 HADD2.F32 R143, -RZ, R7.H0_H0 ;  /* 0x20000007ff8fb230 */ /* 0x008fe20000004100 */
[----:B------:R-:W-:-:S10]  /*06c0*/  ISETP.GE.AND P3, PT, R45, R99, PT ;  /* 0x000000632d00720c */ /* 0x000fd40003f66270 */
[----:B------:R-:W3:Y:S01]  /*06d0*/  @!P4 LDG.E.U16 R6, [R2.64+0x500] ;  /* 0x000500040206c981 */ /* 0x000ee2000c1e1500 */
[----:B------:R-:W-:Y:S01]  /*06e0*/  @!P2 HADD2.F32 R117, -RZ, R8.H0_H0 ;  /* 0x20000008ff75a230 */ /* 0x000fe20000004100 */
[-C--:B------:R-:W-:Y:S02]  /*06f0*/  ISETP.GE.AND P2, PT, R44, R99.reuse, PT ;  /* 0x000000632c00720c */ /* 0x080fe40003f46270 */
[----:B------:R-:W3:Y:S11]  /*0700*/  @!P3 LDG.E.U16 R7, [R2.64+0x540] ;  /* 0x000540040207b981 */ /* 0x000ef6000c1e1500 */
[----:B------:R-:W3:Y:S01]  /*0710*/  @!P2 LDG.E.U16 R8, [R2.64+0x580] ;  /* 0x000580040208a981 */ /* 0x000ee2000c1e1500 */
[----:B----4-:R-:W-:Y:S01]  /*0720*/  @!P1 HADD2.F32 R119, -RZ, R4.H0_H0 ;  /* 0x20000004ff779230 */ /* 0x010fe20000004100 */
[----:B------:R-:W-:-:S13]  /*0730*/  ISETP.GE.AND P1, PT, R43, R99, PT ;  /* 0x000000632b00720c */ /* 0x000fda0003f26270 */
[----:B------:R-:W4:Y:S01]  /*0740*/  @!P1 LDG.E.U16 R4, [R2.64+0x5c0] ;  /* 0x0005c00402049981 */ /* 0x000f22000c1e1500 */
[----:B------:R-:W-:Y:S02]  /*0750*/  IADD3 R42, R66, 0x300, RZ ;  /* 0x00000300422a7810 */ /* 0x000fe40007ffe0ff */
[----:B------:R-:W-:Y:S01]  /*0760*/  MOV R145, 0xff800000 ;  /* 0xff80000000917802 */ /* 0x000fe20000000f00 */
[----:B-----5:R-:W-:Y:S01]  /*0770*/  @!P0 HADD2.F32 R145, -RZ, R9.H0_H0 ;  /* 0x20000009ff918230 */ /* 0x020fe20000004100 */
[-C--:B------:R-:W-:Y:S02]  /*0780*/  ISETP.GE.AND P0, PT, R42, R99.reuse, PT ;  /* 0x000000632a00720c */ /* 0x080fe40003f06270 */
[----:B------:R-:W-:Y:S01]  /*0790*/  IADD3 R41, R66, 0x320, RZ ;  /* 0x0000032042297810 */ /* 0x000fe20007ffe0ff */
[----:B------:R-:W-:Y:S01]  /*07a0*/  IMAD.MOV.U32 R125, RZ, RZ, -0x800000 ;  /* 0xff800000ff7d7424 */ /* 0x000fe200078e00ff */
[----:B------:R-:W-:Y:S02]  /*07b0*/  @!P6 HADD2.F32 R125, -RZ, R5.H0_H0 ;  /* 0x20000005ff7de230 */ /* 0x000fe40000004100 */
[----:B------:R-:W-:-:S02]  /*07c0*/  ISETP.GE.AND P6, PT, R41, R99, PT ;  /* 0x000000632900720c */ /* 0x000fc40003fc6270 */
[----:B------:R-:W-:Y:S01]  /*07d0*/  IADD3 R40, R66, 0x340, RZ ;  /* 0x0000034042287810 */ /* 0x000fe20007ffe0ff */
[----:B------:R-:W-:-:S04]  /*07e0*/  IMAD.MOV.U32 R121, RZ, RZ, -0x800000 ;  /* 0xff800000ff797424 */ /* 0x000fc800078e00ff */
[----:B------:R-:W5:Y:S01]  /*07f0*/  @!P0 LDG.E.U16 R9, [R2.64+0x600] ;  /* 0x0006000402098981 */ /* 0x000f62000c1e1500 */
[C---:B------:R-:W-:Y:S01]  /*0800*/  IADD3 R39, R66.reuse, 0x360, RZ ;  /* 0x0000036042277810 */ /* 0x040fe20007ffe0ff */
[----:B------:R-:W-:Y:S01]  /*0810*/  IMAD.MOV.U32 R135, RZ, RZ, -0x800000 ;  /* 0xff800000ff877424 */ /* 0x000fe200078e00ff */
[C---:B------:R-:W-:Y:S02]  /*0820*/  IADD3 R38, R66.reuse, 0x380, RZ ;  /* 0x0000038042267810 */ /* 0x040fe40007ffe0ff */
[----:B------:R-:W-:Y:S02]  /*0830*/  MOV R123, 0xff800000 ;  /* 0xff800000007b7802 */ /* 0x000fe40000000f00 */
        /* <DEDUP_REMOVED lines=12> */
[----:B------:R-:W3:Y:S01]  /*0900*/  @!P4 LDG.E.U16 R6, [R2.64+0x6c0] ;  /* 0x0006c0040206c981 */ /* 0x000ee2000c1e1500 */
[----:B------:R-:W-:Y:S01]  /*0910*/  @!P2 HADD2.F32 R133, -RZ, R8.H0_H0 ;  /* 0x20000008ff85a230 */ /* 0x000fe20000004100 */
        /* <DEDUP_REMOVED lines=8> */
[----:B-----5:R-:W-:Y:S02]  /*09a0*/  @!P0 HADD2.F32 R139, -RZ, R9.H0_H0 ;  /* 0x20000009ff8b8230 */ /* 0x020fe40000004100 */
[----:B------:R-:W-:Y:S02]  /*09b0*/  ISETP.GE.AND P0, PT, R35, R99, PT ;  /* 0x000000632300720c */ /* 0x000fe40003f06270 */
[C---:B------:R-:W-:Y:S02]  /*09c0*/  IADD3 R34, R66.reuse, 0x400, RZ ;  /* 0x0000040042227810 */ /* 0x040fe40007ffe0ff */
[----:B------:R-:W-:Y:S02]  /*09d0*/  MOV R127, 0xff800000 ;  /* 0xff800000007f7802 */ /* 0x000fe40000000f00 */
[----:B------:R-:W-:Y:S01]  /*09e0*/  IADD3 R33, R66, 0x420, RZ ;  /* 0x0000042042217810 */ /* 0x000fe20007ffe0ff */
[----:B------:R-:W-:-:S06]  /*09f0*/  IMAD.MOV.U32 R129, RZ, RZ, -0x800000 ;  /* 0xff800000ff817424 */ /* 0x000fcc00078e00ff */
[----:B------:R-:W5:Y:S01]  /*0a00*/  @!P0 LDG.E.U16 R9, [R2.64+0x7c0] ;  /* 0x0007c00402098981 */ /* 0x000f62000c1e1500 */
[C---:B------:R-:W-:Y:S01]  /*0a10*/  IADD3 R32, R66.reuse, 0x440, RZ ;  /* 0x0000044042207810 */ /* 0x040fe20007ffe0ff */
[----:B------:R-:W-:Y:S01]  /*0a20*/  IMAD.MOV.U32 R131, RZ, RZ, -0x800000 ;  /* 0xff800000ff837424 */ /* 0x000fe200078e00ff */
[C---:B------:R-:W-:Y:S01]  /*0a30*/  IADD3 R31, R66.reuse, 0x460, RZ ;  /* 0x00000460421f7810 */ /* 0x040fe20007ffe0ff */
[----:B------:R-:W-:Y:S01]  /*0a40*/  IMAD.MOV.U32 R97, RZ, RZ, -0x800000 ;  /* 0xff800000ff617424 */ /* 0x000fe200078e00ff */
[C---:B------:R-:W-:Y:S02]  /*0a50*/  IADD3 R30, R66.reuse, 0x480, RZ ;  /* 0x00000480421e7810 */ /* 0x040fe40007ffe0ff */
[----:B------:R-:W-:Y:S02]  /*0a60*/  MOV R96, 0xff800000 ;  /* 0xff80000000607802 */ /* 0x000fe40000000f00 */
[----:B------:R-:W-:Y:S01]  /*0a70*/  IADD3 R29, R66, 0x4a0, RZ ;  /* 0x000004a0421d7810 */ /* 0x000fe20007ffe0ff */
[----:B------:R-:W-:Y:S01]  /*0a80*/  IMAD.MOV.U32 R95, RZ, RZ, -0x800000 ;  /* 0xff800000ff5f7424 */ /* 0x000fe200078e00ff */
[----:B--2---:R-:W-:Y:S01]  /*0a90*/  @!P6 HADD2.F32 R127, -RZ, R0.H0_H0 ;  /* 0x20000000ff7fe230 */ /* 0x004fe20000004100 */
[-C--:B------:R-:W-:Y:S01]  /*0aa0*/  ISETP.GE.AND P6, PT, R34, R99.reuse, PT ;  /* 0x000000632200720c */ /* 0x080fe20003fc6270 */
[----:B---3--:R-:W-:Y:S01]  /*0ab0*/  @!P5 HADD2.F32 R129, -RZ, R5.H0_H0 ;  /* 0x20000005ff81d230 */ /* 0x008fe20000004100 */
[----:B------:R-:W-:-:S11]  /*0ac0*/  ISETP.GE.AND P5, PT, R33, R99, PT ;  /* 0x000000632100720c */ /* 0x000fd60003fa6270 */
[----:B------:R-:W2:Y:S01]  /*0ad0*/  @!P6 LDG.E.U16 R0, [R2.64+0x800] ;  /* 0x000800040200e981 */ /* 0x000ea2000c1e1500 */
[----:B------:R-:W-:Y:S01]  /*0ae0*/  @!P4 HADD2.F32 R131, -RZ, R6.H0_H0 ;  /* 0x20000006ff83c230 */ /* 0x000fe20000004100 */
[-C--:B------:R-:W-:Y:S02]  /*0af0*/  ISETP.GE.AND P4, PT, R32, R99.reuse, PT ;  /* 0x000000632000720c */ /* 0x080fe40003f86270 */
[----:B------:R-:W3:Y:S01]  /*0b00*/  @!P5 LDG.E.U16 R5, [R2.64+0x840] ;  /* 0x000840040205d981 */ /* 0x000ee2000c1e1500 */
[----:B------:R-:W-:Y:S01]  /*0b10*/  @!P3 HADD2.F32 R97, -RZ, R7.H0_H0 ;  /* 0x20000007ff61b230 */ /* 0x000fe20000004100 */
[----:B------:R-:W-:-:S09]  /*0b20*/  ISETP.GE.AND P3, PT, R31, R99, PT ;  /* 0x000000631f00720c */ /* 0x000fd20003f66270 */
        /* <DEDUP_REMOVED lines=8> */
[----:B------:R-:W-:Y:S01]  /*0bb0*/  IADD3 R28, R66, 0x4c0, RZ ;  /* 0x000004c0421c7810 */ /* 0x000fe20007ffe0ff */
[----:B------:R-:W-:Y:S01]  /*0bc0*/  IMAD.MOV.U32 R94, RZ, RZ, -0x800000 ;  /* 0xff800000ff5e7424 */ /* 0x000fe200078e00ff */
[----:B-----5:R-:W-:Y:S02]  /*0bd0*/  @!P0 HADD2.F32 R94, -RZ, R9.H0_H0 ;  /* 0x20000009ff5e8230 */ /* 0x020fe40000004100 */
[----:B------:R-:W-:Y:S02]  /*0be0*/  ISETP.GE.AND P0, PT, R28, R99, PT ;  /* 0x000000631c00720c */ /* 0x000fe40003f06270 */
[C---:B------:R-:W-:Y:S01]  /*0bf0*/  IADD3 R27, R66.reuse, 0x4e0, RZ ;  /* 0x000004e0421b7810 */ /* 0x040fe20007ffe0ff */
[----:B------:R-:W-:Y:S01]  /*0c00*/  IMAD.MOV.U32 R69, RZ, RZ, -0x800000 ;  /* 0xff800000ff457424 */ /* 0x000fe200078e00ff */
[----:B------:R-:W-:Y:S02]  /*0c10*/  IADD3 R26, R66, 0x500, RZ ;  /* 0x00000500421a7810 */ /* 0x000fe40007ffe0ff */
[----:B------:R-:W-:-:S07]  /*0c20*/  MOV R70, 0xff800000 ;  /* 0xff80000000467802 */ /* 0x000fce0000000f00 */
[----:B------:R-:W5:Y:S01]  /*0c30*/  @!P0 LDG.E.U16 R9, [R2.64+0x980] ;  /* 0x0009800402098981 */ /* 0x000f62000c1e1500 */
[C---:B------:R-:W-:Y:S01]  /*0c40*/  IADD3 R25, R66.reuse, 0x520, RZ ;  /* 0x0000052042197810 */ /* 0x040fe20007ffe0ff */
[----:B------:R-:W-:Y:S01]  /*0c50*/  IMAD.MOV.U32 R71, RZ, RZ, -0x800000 ;  /* 0xff800000ff477424 */ /* 0x000fe200078e00ff */
[C---:B------:R-:W-:Y:S01]  /*0c60*/  IADD3 R24, R66.reuse, 0x540, RZ ;  /* 0x0000054042187810 */ /* 0x040fe20007ffe0ff */
[----:B------:R-:W-:Y:S01]  /*0c70*/  IMAD.MOV.U32 R72, RZ, RZ, -0x800000 ;  /* 0xff800000ff487424 */ /* 0x000fe200078e00ff */
[C---:B------:R-:W-:Y:S01]  /*0c80*/  IADD3 R23, R66.reuse, 0x560, RZ ;  /* 0x0000056042177810 */ /* 0x040fe20007ffe0ff */
[----:B------:R-:W-:Y:S01]  /*0c90*/  IMAD.MOV.U32 R73, RZ, RZ, -0x800000 ;  /* 0xff800000ff497424 */ /* 0x000fe200078e00ff */
[----:B------:R-:W-:Y:S02]  /*0ca0*/  IADD3 R22, R66, 0x580, RZ ;  /* 0x0000058042167810 */ /* 0x000fe40007ffe0ff */
        /* <DEDUP_REMOVED lines=23> */
[C---:B------:R-:W-:Y:S01]  /*0e20*/  IADD3 R20, R66.reuse, 0x5c0, RZ ;  /* 0x000005c042147810 */ /* 0x040fe20007ffe0ff */
[----:B------:R-:W-:Y:S01]  /*0e30*/  IMAD.MOV.U32 R76, RZ, RZ, -0x800000 ;  /* 0xff800000ff4c7424 */ /* 0x000fe200078e00ff */
[C---:B------:R-:W-:Y:S01]  /*0e40*/  IADD3 R19, R66.reuse, 0x5e0, RZ ;  /* 0x000005e042137810 */ /* 0x040fe20007ffe0ff */
[----:B------:R-:W-:Y:S01]  /*0e50*/  IMAD.MOV.U32 R77, RZ, RZ, -0x800000 ;  /* 0xff800000ff4d7424 */ /* 0x000fe200078e00ff */
[----:B------:R-:W-:-:S07]  /*0e60*/  IADD3 R18, R66, 0x600, RZ ;  /* 0x0000060042127810 */ /* 0x000fce0007ffe0ff */
[----:B------:R-:W5:Y:S01]  /*0e70*/  @!P0 LDG.E.U16 R9, [R2.64+0xb40] ;  /* 0x000b400402098981 */ /* 0x000f62000c1e1500 */
[----:B------:R-:W-:Y:S02]  /*0e80*/  MOV R78, 0xff800000 ;  /* 0xff800000004e7802 */ /* 0x000fe40000000f00 */
        /* <DEDUP_REMOVED lines=27> */
[----:B------:R-:W-:Y:S02]  /*1040*/  ISETP.GE.AND P0, PT, R14, R99, PT ;  /* 0x000000630e00720c */ /* 0x000fe40003f06270 */
[C---:B------:R-:W-:Y:S01]  /*1050*/  IADD3 R13, R66.reuse, 0x6a0, RZ ;  /* 0x000006a0420d7810 */ /* 0x040fe20007ffe0ff */
[----:B------:R-:W-:Y:S01]  /*1060*/  IMAD.MOV.U32 R83, RZ, RZ, -0x800000 ;  /* 0xff800000ff537424 */ /* 0x000fe200078e00ff */
[C---:B------:R-:W-:Y:S01]  /*1070*/  IADD3 R12, R66.reuse, 0x6c0, RZ ;  /* 0x000006c0420c7810 */ /* 0x040fe20007ffe0ff */
[----:B------:R-:W-:Y:S01]  /*1080*/  IMAD.MOV.U32 R84, RZ, RZ, -0x800000 ;  /* 0xff800000ff547424 */ /* 0x000fe200078e00ff */
[----:B------:R-:W-:-:S07]  /*1090*/  IADD3 R11, R66, 0x6e0, RZ ;  /* 0x000006e0420b7810 */ /* 0x000fce0007ffe0ff */
[----:B------:R-:W5:Y:S01]  /*10a0*/  @!P0 LDG.E.U16 R65, [R2.64+0xd00] ;  /* 0x000d000402418981 */ /* 0x000f62000c1e1500 */
[----:B------:R-:W-:Y:S01]  /*10b0*/  IMAD.MOV.U32 R85, RZ, RZ, -0x800000 ;  /* 0xff800000ff557424 */ /* 0x000fe200078e00ff */
[C---:B------:R-:W-:Y:S02]  /*10c0*/  IADD3 R10, R66.reuse, 0x700, RZ ;  /* 0x00000700420a7810 */ /* 0x040fe40007ffe0ff */
[----:B------:R-:W-:Y:S02]  /*10d0*/  MOV R86, 0xff800000 ;  /* 0xff80000000567802 */ /* 0x000fe40000000f00 */
[----:B------:R-:W-:Y:S01]  /*10e0*/  IADD3 R9, R66, 0x720, RZ ;  /* 0x0000072042097810 */ /* 0x000fe20007ffe0ff */
[----:B------:R-:W-:Y:S02]  /*10f0*/  IMAD.MOV.U32 R87, RZ, RZ, -0x800000 ;  /* 0xff800000ff577424 */ /* 0x000fe400078e00ff */
        /* <DEDUP_REMOVED lines=13> */
[----:B------:R-:W-:Y:S02]  /*11d0*/  ISETP.GE.AND P2, PT, R9, R99, PT ;  /* 0x000000630900720c */ /* 0x000fe40003f46270 */
[----:B------:R-:W3:Y:S11]  /*11e0*/  @!P3 LDG.E.U16 R93, [R2.64+0xe00] ;  /* 0x000e0004025db981 */ /* 0x000ef6000c1e1500 */
[----:B------:R-:W3:Y:S01]  /*11f0*/  @!P2 LDG.E.U16 R104, [R2.64+0xe40] ;  /* 0x000e40040268a981 */ /* 0x000ee2000c1e1500 */
[----:B----4-:R-:W-:Y:S01]  /*1200*/  @!P1 HADD2.F32 R88, -RZ, R4.H0_H0 ;  /* 0x20000004ff589230 */ /* 0x010fe20000004100 */
        /* <DEDUP_REMOVED lines=32> */
[-C--:B------:R-:W-:Y:S02]  /*1410*/  FSETP.GT.FTZ.AND P1, PT, R4, R145.reuse, PT ;  /* 0x000000910400720b */ /* 0x080fe40003f34000 */
[----:B------:R-:W-:Y:S02]  /*1420*/  IADD3 R8, R66, 0x740, RZ ;  /* 0x0000074042087810 */ /* 0x000fe40007ffe0ff */
[----:B------:R-:W-:Y:S01]  /*1430*/  FSEL R4, R4, R145, P1 ;  /* 0x0000009104047208 */ /* 0x000fe20000800000 */
[----:B------:R-:W-:Y:S01]  /*1440*/  IMAD.MOV.U32 R89, RZ, RZ, -0x800000 ;  /* 0xff800000ff597424 */ /* 0x000fe200078e00ff */
[----:B-----5:R-:W-:Y:S02]  /*1450*/  @!P0 HADD2.F32 R89, -RZ, R65.H0_H0 ;  /* 0x20000041ff598230 */ /* 0x020fe40000004100 */
[----:B------:R-:W-:Y:S02]  /*1460*/  FSETP.GT.FTZ.AND P1, PT, R4, R125, PT ;  /* 0x0000007d0400720b */ /* 0x000fe40003f34000 */
[----:B------:R-:W-:-:S02]  /*1470*/  ISETP.GE.AND P0, PT, R8, R99, PT ;  /* 0x000000630800720c */ /* 0x000fc40003f06270 */
[----:B------:R-:W-:Y:S02]  /*1480*/  FSEL R4, R4, R125, P1 ;  /* 0x0000007d04047208 */ /* 0x000fe40000800000 */
[----:B------:R-:W-:Y:S02]  /*1490*/  IADD3 R7, R66, 0x760, RZ ;  /* 0x0000076042077810 */ /* 0x000fe40007ffe0ff */
[----:B------:R-:W-:Y:S02]  /*14a0*/  MOV R90, 0xff800000 ;  /* 0xff800000005a7802 */ /* 0x000fe40000000f00 */
[-C--:B------:R-:W-:Y:S02]  /*14b0*/  FSETP.GT.FTZ.AND P1, PT, R4, R121.reuse, PT ;  /* 0x000000790400720b */ /* 0x080fe40003f34000 */
[----:B------:R-:W-:Y:S02]  /*14c0*/  IADD3 R6, R66, 0x780, RZ ;  /* 0x0000078042067810 */ /* 0x000fe40007ffe0ff */
[----:B------:R-:W-:Y:S01]  /*14d0*/  FSEL R4, R4, R121, P1 ;  /* 0x0000007904047208 */ /* 0x000fe20000800000 */
[----:B------:R0:W4:Y:S01]  /*14e0*/  @!P0 LDG.E.U16 R110, [R2.64+0xe80] ;  /* 0x000e8004026e8981 */ /* 0x000122000c1e1500 */
[----:B------:R-:W-:-:S02]  /*14f0*/  IMAD.MOV.U32 R91, RZ, RZ, -0x800000 ;  /* 0xff800000ff5b7424 */ /* 0x000fc400078e00ff */
[----:B------:R-:W-:-:S04]  /*1500*/  FSETP.GT.FTZ.AND P1, PT, R4, R135, PT ;  /* 0x000000870400720b */ /* 0x000fc80003f34000 */
[----:B------:R-:W-:Y:S01]  /*1510*/  FSEL R4, R4, R135, P1 ;  /* 0x0000008704047208 */ /* 0x000fe20000800000 */
[----:B------:R-:W-:-:S03]  /*1520*/  IMAD.MOV.U32 R65, RZ, RZ, -0x800000 ;  /* 0xff800000ff417424 */ /* 0x000fc600078e00ff */
[----:B------:R-:W-:Y:S01]  /*1530*/  FSETP.GT.FTZ.AND P1, PT, R4, R123, PT ;  /* 0x0000007b0400720b */ /* 0x000fe20003f34000 */
[----:B--2---:R-:W-:Y:S01]  /*1540*/  @!P6 HADD2.F32 R90, -RZ, R0.H0_H0 ;  /* 0x20000000ff5ae230 */ /* 0x004fe20000004100 */
[-C--:B------:R-:W-:Y:S01]  /*1550*/  ISETP.GE.AND P6, PT, R7, R99.reuse, PT ;  /* 0x000000630700720c */ /* 0x080fe20003fc6270 */
[----:B---3--:R-:W-:Y:S01]  /*1560*/  @!P5 HADD2.F32 R91, -RZ, R5.H0_H0 ;  /* 0x20000005ff5bd230 */ /* 0x008fe20000004100 */
[----:B------:R-:W-:-:S11]  /*1570*/  ISETP.GE.AND P5, PT, R6, R99, PT ;  /* 0x000000630600720c */ /* 0x000fd60003fa6270 */
[----:B------:R0:W2:Y:S01]  /*1580*/  @!P6 LDG.E.U16 R98, [R2.64+0xec0] ;  /* 0x000ec0040262e981 */ /* 0x0000a2000c1e1500 */
[----:B------:R-:W-:Y:S02]  /*1590*/  IADD3 R5, R66, 0x7a0, RZ ;  /* 0x000007a042057810 */ /* 0x000fe40007ffe0ff */
[----:B------:R-:W-:Y:S02]  /*15a0*/  FSEL R0, R4, R123, P1 ;  /* 0x0000007b04007208 */ /* 0x000fe40000800000 */
[----:B------:R-:W-:Y:S01]  /*15b0*/  IADD3 R4, R66, 0x7c0, RZ ;  /* 0x000007c042047810 */ /* 0x000fe20007ffe0ff */
[----:B------:R-:W-:Y:S01]  /*15c0*/  @!P4 HADD2.F32 R65, -RZ, R92.H0_H0 ;  /* 0x2000005cff41c230 */ /* 0x000fe20000004100 */
[----:B------:R-:W-:Y:S01]  /*15d0*/  ISETP.GE.AND P4, PT, R5, R99, PT ;  /* 0x000000630500720c */ /* 0x000fe20003f86270 */
[----:B------:R0:W3:Y:S01]  /*15e0*/  @!P5 LDG.E.U16 R100, [R2.64+0xf00] ;  /* 0x000f00040264d981 */ /* 0x0000e2000c1e1500 */
[----:B------:R-:W-:Y:S01]  /*15f0*/  IMAD.MOV.U32 R92, RZ, RZ, -0x800000 ;  /* 0xff800000ff5c7424 */ /* 0x000fe200078e00ff */
[----:B------:R-:W-:-:S04]  /*1600*/  FSETP.GT.FTZ.AND P1, PT, R0, R133, PT ;  /* 0x000000850000720b */ /* 0x000fc80003f34000 */
[----:B------:R-:W-:Y:S01]  /*1610*/  FSEL R106, R0, R133, P1 ;  /* 0x00000085006a7208 */ /* 0x000fe20000800000 */
[----:B------:R-:W-:Y:S01]  /*1620*/  @!P3 HADD2.F32 R92, -RZ, R93.H0_H0 ;  /* 0x2000005dff5cb230 */ /* 0x000fe20000004100 */
[----:B------:R-:W-:-:S04]  /*1630*/  ISETP.GE.AND P3, PT, R4, R99, PT ;  /* 0x000000630400720c */ /* 0x000fc80003f66270 */
[----:B------:R0:W5:Y:S01]  /*1640*/  @!P4 LDG.E.U16 R101, [R2.64+0xf40] ;  /* 0x000f40040265c981 */ /* 0x000162000c1e1500 */
[----:B------:R-:W-:Y:S02]  /*1650*/  IADD3 R0, R66, 0x7e0, RZ ;  /* 0x000007e042007810 */ /* 0x000fe40007ffe0ff */
[----:B------:R-:W-:Y:S01]  /*1660*/  MOV R93, 0xff800000 ;  /* 0xff800000005d7802 */ /* 0x000fe20000000f00 */
[----:B------:R-:W-:Y:S01]  /*1670*/  @!P2 HADD2.F32 R93, -RZ, R104.H0_H0 ;  /* 0x20000068ff5da230 */ /* 0x000fe20000004100 */
[----:B------:R-:W-:Y:S02]  /*1680*/  FSETP.GT.FTZ.AND P1, PT, R106, R137, PT ;  /* 0x000000896a00720b */ /* 0x000fe40003f34000 */
[----:B------:R-:W-:Y:S02]  /*1690*/  ISETP.GE.AND P2, PT, R0, R99, PT ;  /* 0x000000630000720c */ /* 0x000fe40003f46270 */
[----:B------:R-:W-:Y:S01]  /*16a0*/  FSEL R106, R106, R137, P1 ;  /* 0x000000896a6a7208 */ /* 0x000fe20000800000 */
[----:B------:R0:W5:Y:S03]  /*16b0*/  @!P3 LDG.E.U16 R104, [R2.64+0xf80] ;  /* 0x000f80040268b981 */ /* 0x000166000c1e1500 */
[----:B------:R-:W-:-:S04]  /*16c0*/  FSETP.GT.FTZ.AND P1, PT, R106, R139, PT ;  /* 0x0000008b6a00720b */ /* 0x000fc80003f34000 */
[----:B------:R-:W-:-:S03]  /*16d0*/  FSEL R108, R106, R139, P1 ;  /* 0x0000008b6a6c7208 */ /* 0x000fc60000800000 */
[----:B------:R0:W5:Y:S01]  /*16e0*/  @!P2 LDG.E.U16 R106, [R2.64+0xfc0] ;  /* 0x000fc004026aa981 */ /* 0x000162000c1e1500 */
        /* <DEDUP_REMOVED lines=65> */
[----:B------:R-:W-:Y:S01]  /*1b00*/  FSETP.GT.FTZ.AND P1, PT, R108, R93, PT ;  /* 0x0000005d6c00720b */ /* 0x000fe20003f34000 */
[----:B----4-:R-:W-:-:S03]  /*1b10*/  @!P0 HADD2.F32 R2, -RZ, R110.H0_H0 ;  /* 0x2000006eff028230 */ /* 0x010fc60000004100 */
[----:B------:R-:W-:Y:S01]  /*1b20*/  FSEL R99, R108, R93, P1 ;  /* 0x0000005d6c637208 */ /* 0x000fe20000800000 */
[----:B------:R-:W-:-:S03]  /*1b30*/  IMAD.MOV.U32 R3, RZ, RZ, -0x800000 ;  /* 0xff800000ff037424 */ /* 0x000fc600078e00ff */
[----:B------:R-:W-:Y:S01]  /*1b40*/  FSETP.GT.FTZ.AND P0, PT, R99, R2, PT ;  /* 0x000000026300720b */ /* 0x000fe20003f14000 */
[----:B--2---:R-:W-:-:S03]  /*1b50*/  @!P6 HADD2.F32 R3, -RZ, R98.H0_H0 ;  /* 0x20000062ff03e230 */ /* 0x004fc60000004100 */
[----:B------:R-:W-:Y:S01]  /*1b60*/  FSEL R108, R99, R2, P0 ;  /* 0x00000002636c7208 */ /* 0x000fe20000000000 */
[----:B------:R-:W-:-:S03]  /*1b70*/  IMAD.MOV.U32 R98, RZ, RZ, -0x800000 ;  /* 0xff800000ff627424 */ /* 0x000fc600078e00ff */
[----:B------:R-:W-:Y:S01]  /*1b80*/  FSETP.GT.FTZ.AND P0, PT, R108, R3, PT ;  /* 0x000000036c00720b */ /* 0x000fe20003f14000 */
[----:B---3--:R-:W-:-:S03]  /*1b90*/  @!P5 HADD2.F32 R98, -RZ, R100.H0_H0 ;  /* 0x20000064ff62d230 */ /* 0x008fc60000004100 */
[----:B------:R-:W-:Y:S02]  /*1ba0*/  FSEL R157, R108, R3, P0 ;  /* 0x000000036c9d7208 */ /* 0x000fe40000000000 */
[----:B------:R-:W-:Y:S02]  /*1bb0*/  MOV R99, 0xff800000 ;  /* 0xff80000000637802 */ /* 0x000fe40000000f00 */
[----:B------:R-:W-:Y:S01]  /*1bc0*/  FSETP.GT.FTZ.AND P0, PT, R157, R98, PT ;  /* 0x000000629d00720b */ /* 0x000fe20003f14000 */
[----:B-----5:R-:W-:-:S03]  /*1bd0*/  @!P4 HADD2.F32 R99, -RZ, R101.H0_H0 ;  /* 0x20000065ff63c230 */ /* 0x020fc60000004100 */
[----:B------:R-:W-:Y:S01]  /*1be0*/  FSEL R108, R157, R98, P0 ;  /* 0x000000629d6c7208 */ /* 0x000fe20000000000 */
[----:B------:R-:W-:-:S03]  /*1bf0*/  IMAD.MOV.U32 R100, RZ, RZ, -0x800000 ;  /* 0xff800000ff647424 */ /* 0x000fc600078e00ff */
[----:B------:R-:W-:Y:S01]  /*1c00*/  FSETP.GT.FTZ.AND P0, PT, R108, R99, PT ;  /* 0x000000636c00720b */ /* 0x000fe20003f14000 */
[----:B------:R-:W-:-:S03]  /*1c10*/  @!P3 HADD2.F32 R100, -RZ, R104.H0_H0 ;  /* 0x20000068ff64b230 */ /* 0x000fc60000004100 */
[----:B------:R-:W-:Y:S01]  /*1c20*/  FSEL R157, R108, R99, P0 ;  /* 0x000000636c9d7208 */ /* 0x000fe20000000000 */
[----:B------:R-:W-:-:S03]  /*1c30*/  IMAD.MOV.U32 R101, RZ, RZ, -0x800000 ;  /* 0xff800000ff657424 */ /* 0x000fc600078e00ff */
[----:B------:R-:W-:Y:S01]  /*1c40*/  FSETP.GT.FTZ.AND P0, PT, R157, R100, PT ;  /* 0x000000649d00720b */ /* 0x000fe20003f14000 */
[----:B------:R-:W-:-:S03]  /*1c50*/  @!P2 HADD2.F32 R101, -RZ, R106.H0_H0 ;  /* 0x2000006aff65a230 */ /* 0x000fc60000004100 */
        /* <DEDUP_REMOVED lines=291> */
[----:B------:R-:W-:Y:S01]  /*2e90*/  MOV R133, 0x7fc00000 ;  /* 0x7fc0000000857802 */ /* 0x000fe20000000f00 */
        /* <DEDUP_REMOVED lines=24> */
[----:B------:R-:W-:Y:S02]  /*3020*/  ISETP.GE.AND P1, PT, R61, c[0x0][0x178], PT ;  /* 0x00005e003d007a0c */ /* 0x000fe40003f26270 */
[----:B-1----:R-:W-:Y:S01]  /*3030*/  MOV R63, 0x7fc00000 ;  /* 0x7fc00000003f7802 */ /* 0x002fe20000000f00 */
        /* <DEDUP_REMOVED lines=142> */
[----:B------:R-:W-:Y:S02]  /*3920*/  ISETP.GE.AND P1, PT, R37, c[0x0][0x178], PT ;  /* 0x00005e0025007a0c */ /* 0x000fe40003f26270 */
[----:B--2---:R-:W-:Y:S01]  /*3930*/  MOV R39, 0x7fc00000 ;  /* 0x7fc0000000277802 */ /* 0x004fe20000000f00 */
        /* <DEDUP_REMOVED lines=166> */
[----:B------:R-:W-:Y:S02]  /*43a0*/  ISETP.GE.AND P1, PT, R9, c[0x0][0x178], PT ;  /* 0x00005e0009007a0c */ /* 0x000fe40003f26270 */
[----:B--2---:R-:W-:Y:S01]  /*43b0*/  MOV R11, 0x7fc00000 ;  /* 0x7fc00000000b7802 */ /* 0x004fe20000000f00 */
        /* <DEDUP_REMOVED lines=16> */
[----:B------:R-:W-:Y:S02]  /*44c0*/  ISETP.GE.AND P1, PT, R6, c[0x0][0x178], PT ;  /* 0x00005e0006007a0c */ /* 0x000fe40003f26270 */
[----:B------:R-:W-:Y:S01]  /*44d0*/  MOV R7, 0x7fc00000 ;  /* 0x7fc0000000077802 */ /* 0x000fe20000000f00 */
        /* <DEDUP_REMOVED lines=26> */
.L_x_4386:
        /* <DEDUP_REMOVED lines=16> */
.L_x_10988:


//--------------------- .text._ZN43_GLOBAL__N__9ae7fba5_10_SoftMax_cu_9f978f6320softmax_warp_forwardIN3c104HalfEffLi10ELb0ELb0EEEvPT0_PKT_iiiPKbib --------------------------
	.section	.text._ZN43_GLOBAL__N__9ae7fba5_10_SoftMax_cu_9f978f6320softmax_warp_forwardIN3c104HalfEffLi10ELb0ELb0EEEvPT0_PKT_iiiPKbib,"ax",@progbits
	.sectioninfo	@"SHI_REGISTERS=72"
	.align	128
.text._ZN43_GLOBAL__N__9ae7fba5_10_SoftMax_cu_9f978f6320softmax_warp_forwardIN3c104HalfEffLi10ELb0ELb0EEEvPT0_PKT_iiiPKbib:
        .type           _ZN43_GLOBAL__N__9ae7fba5_10_SoftMax_cu_9f978f6320softmax_warp_forwardIN3c104HalfEffLi10ELb0ELb0EEEvPT0_PKT_iiiPKbib,@function
        .size           _ZN43_GLOBAL__N__9ae7fba5_10_SoftMax_cu_9f978f6320softmax_warp_forwardIN3c104HalfEffLi10ELb0ELb0EEEvPT0_PKT_iiiPKbib,(.L_x_10989 - _ZN43_GLOBAL__N__9ae7fba5_10_SoftMax_cu_9f978f6320softmax_warp_forwardIN3c104HalfEffLi10ELb0ELb0EEEvPT0_PKT_iiiPKbib)
        .other          _ZN43_GLOBAL__N__9ae7fba5_10_SoftMax_cu_9f978f6320softmax_warp_forwardIN3c104HalfEffLi10ELb0ELb0EEEvPT0_PKT_iiiPKbib,@"STO_CUDA_ENTRY STV_DEFAULT"
_ZN43_GLOBAL__N__9ae7fba5_10_SoftMax_cu_9f978f6320softmax_warp_forwardIN3c104HalfEffLi10ELb0ELb0EEEvPT0_PKT_iiiPKbib:
        /* <DEDUP_REMOVED lines=27> */
[----:B------:R-:W-:Y:S02]  /*01b0*/  ISETP.GE.AND P5, PT, R14, R63, PT ;  /* 0x0000003f0e00720c */ /* 0x000fe40003fa6270 */
[C---:B------:R-:W-:Y:S01]  /*01c0*/  IADD3 R16, R7.reuse, 0x100, RZ ;  /* 0x0000010007107810 */ /* 0x040fe20007ffe0ff */
[----:B------:R-:W-:Y:S01]  /*01d0*/  IMAD.MOV.U32 R66, RZ, RZ, -0x800000 ;  /* 0xff800000ff427424 */ /* 0x000fe200078e00ff */
[C---:B------:R-:W-:Y:S01]  /*01e0*/  IADD3 R13, R7.reuse, 0xa0, RZ ;  /* 0x000000a0070d7810 */ /* 0x040fe20007ffe0ff */
[----:B------:R-:W5:Y:S01]  /*01f0*/  @!P1 LDG.E.U16 R19, [R2.64+0xc0] ;  /* 0x0000c00402139981 */ /* 0x000f62000c1e1500 */
[----:B------:R-:W-:-:S02]  /*0200*/  IADD3 R17, R7, 0x120, RZ ;  /* 0x0000012007117810 */ /* 0x000fc40007ffe0ff */
[----:B------:R-:W-:Y:S02]  /*0210*/  ISETP.GE.AND P6, PT, R13, R63, PT ;  /* 0x0000003f0d00720c */ /* 0x000fe40003fc6270 */
[----:B------:R-:W-:-:S11]  /*0220*/  MOV R62, 0xff800000 ;  /* 0xff800000003e7802 */ /* 0x000fd60000000f00 */
[----:B------:R-:W5:Y:S01]  /*0230*/  @!P6 LDG.E.U16 R6, [R2.64+0x140] ;  /* 0x000140040206e981 */ /* 0x000f62000c1e1500 */
[----:B--2---:R-:W-:Y:S01]  /*0240*/  @!P4 HADD2.F32 R60, -RZ, R5.H0_H0 ;  /* 0x20000005ff3cc230 */ /* 0x004fe20000004100 */
[-C--:B------:R-:W-:Y:S02]  /*0250*/  ISETP.GE.AND P4, PT, R15, R63.reuse, PT ;  /* 0x0000003f0f00720c */ /* 0x080fe40003f86270 */
[----:B------:R-:W2:Y:S01]  /*0260*/  @!P0 LDG.E.U16 R5, [R2.64+0x100] ;  /* 0x0001000402058981 */ /* 0x000ea2000c1e1500 */
[----:B---3--:R-:W-:Y:S01]  /*0270*/  @!P3 HADD2.F32 R66, -RZ, R0.H0_H0 ;  /* 0x20000000ff42b230 */ /* 0x008fe20000004100 */
[-C--:B------:R-:W-:Y:S02]  /*0280*/  ISETP.GE.AND P3, PT, R16, R63.reuse, PT ;  /* 0x0000003f1000720c */ /* 0x080fe40003f66270 */
[----:B------:R-:W3:Y:S01]  /*0290*/  @!P5 LDG.E.U16 R0, [R2.64+0x180] ;  /* 0x000180040200d981 */ /* 0x000ee2000c1e1500 */
[----:B----4-:R-:W-:Y:S01]  /*02a0*/  @!P2 HADD2.F32 R62, -RZ, R4.H0_H0 ;  /* 0x20000004ff3ea230 */ /* 0x010fe20000004100 */
[----:B------:R-:W-:-:S05]  /*02b0*/  ISETP.GE.AND P2, PT, R17, R63, PT ;  /* 0x0000003f1100720c */ /* 0x000fca0003f46270 */
[----:B------:R-:W4:Y:S04]  /*02c0*/  @!P4 LDG.E.U16 R23, [R2.64+0x1c0] ;  /* 0x0001c0040217c981 */ /* 0x000f28000c1e1500 */
[----:B------:R-:W4:Y:S04]  /*02d0*/  @!P3 LDG.E.U16 R24, [R2.64+0x200] ;  /* 0x000200040218b981 */ /* 0x000f28000c1e1500 */
[----:B------:R-:W4:Y:S01]  /*02e0*/  @!P2 LDG.E.U16 R4, [R2.64+0x240] ;  /* 0x000240040204a981 */ /* 0x000f22000c1e1500 */
[C---:B------:R-:W-:Y:S01]  /*02f0*/  IADD3 R18, R7.reuse, 0x140, RZ ;  /* 0x0000014007127810 */ /* 0x040fe20007ffe0ff */
[----:B------:R-:W-:Y:S01]  /*0300*/  IMAD.MOV.U32 R44, RZ, RZ, -0x800000 ;  /* 0xff800000ff2c7424 */ /* 0x000fe200078e00ff */
[----:B------:R-:W-:Y:S01]  /*0310*/  IADD3 R20, R7, 0x180, RZ ;  /* 0x0000018007147810 */ /* 0x000fe20007ffe0ff */
[----:B-----5:R-:W-:Y:S01]  /*0320*/  @!P1 HADD2.F32 R44, -RZ, R19.H0_H0 ;  /* 0x20000013ff2c9230 */ /* 0x020fe20000004100 */
[----:B------:R-:W-:-:S02]  /*0330*/  ISETP.GE.AND P1, PT, R18, R63, PT ;  /* 0x0000003f1200720c */ /* 0x000fc40003f26270 */
[C---:B------:R-:W-:Y:S02]  /*0340*/  IADD3 R19, R7.reuse, 0x160, RZ ;  /* 0x0000016007137810 */ /* 0x040fe40007ffe0ff */
[C---:B------:R-:W-:Y:S01]  /*0350*/  IADD3 R22, R7.reuse, 0x1c0, RZ ;  /* 0x000001c007167810 */ /* 0x040fe20007ffe0ff */
[----:B------:R-:W-:Y:S01]  /*0360*/  IMAD.MOV.U32 R45, RZ, RZ, -0x800000 ;  /* 0xff800000ff2d7424 */ /* 0x000fe200078e00ff */
[----:B------:R-:W-:Y:S01]  /*0370*/  MOV R48, 0xff800000 ;  /* 0xff80000000307802 */ /* 0x000fe20000000f00 */
[----:B------:R-:W-:Y:S02]  /*0380*/  IMAD.MOV.U32 R47, RZ, RZ, -0x800000 ;  /* 0xff800000ff2f7424 */ /* 0x000fe400078e00ff */
[----:B------:R-:W-:Y:S01]  /*0390*/  IMAD.MOV.U32 R49, RZ, RZ, -0x800000 ;  /* 0xff800000ff317424 */ /* 0x000fe200078e00ff */
[----:B------:R-:W-:-:S03]  /*03a0*/  IADD3 R21, R7, 0x1a0, RZ ;  /* 0x000001a007157810 */ /* 0x000fc60007ffe0ff */
[----:B------:R-:W5:Y:S01]  /*03b0*/  @!P1 LDG.E.U16 R26, [R2.64+0x280] ;  /* 0x00028004021a9981 */ /* 0x000f62000c1e1500 */
[----:B------:R-:W-:Y:S01]  /*03c0*/  IMAD.MOV.U32 R46, RZ, RZ, -0x800000 ;  /* 0xff800000ff2e7424 */ /* 0x000fe200078e00ff */
[----:B------:R-:W-:Y:S01]  /*03d0*/  @!P6 HADD2.F32 R46, -RZ, R6.H0_H0 ;  /* 0x20000006ff2ee230 */ /* 0x000fe20000004100 */
[----:B------:R-:W-:Y:S01]  /*03e0*/  ISETP.GE.AND P6, PT, R21, R63, PT ;  /* 0x0000003f1500720c */ /* 0x000fe20003fc6270 */
[----:B------:R-:W-:-:S12]  /*03f0*/  IMAD.MOV.U32 R50, RZ, RZ, -0x800000 ;  /* 0xff800000ff327424 */ /* 0x000fd800078e00ff */
[----:B------:R-:W5:Y:S01]  /*0400*/  @!P6 LDG.E.U16 R6, [R2.64+0x340] ;  /* 0x000340040206e981 */ /* 0x000f62000c1e1500 */
[----:B--2---:R-:W-:Y:S01]  /*0410*/  @!P0 HADD2.F32 R45, -RZ, R5.H0_H0 ;  /* 0x20000005ff2d8230 */ /* 0x004fe20000004100 */
[-C--:B------:R-:W-:Y:S01]  /*0420*/  ISETP.GE.AND P0, PT, R19, R63.reuse, PT ;  /* 0x0000003f1300720c */ /* 0x080fe20003f06270 */
[----:B---3--:R-:W-:Y:S01]  /*0430*/  @!P5 HADD2.F32 R47, -RZ, R0.H0_H0 ;  /* 0x20000000ff2fd230 */ /* 0x008fe20000004100 */
[-C--:B------:R-:W-:Y:S01]  /*0440*/  ISETP.GE.AND P5, PT, R20, R63.reuse, PT ;  /* 0x0000003f1400720c */ /* 0x080fe20003fa6270 */
[----:B----4-:R-:W-:Y:S01]  /*0450*/  @!P4 HADD2.F32 R48, -RZ, R23.H0_H0 ;  /* 0x20000017ff30c230 */ /* 0x010fe20000004100 */
[----:B------:R-:W-:-:S09]  /*0460*/  ISETP.GE.AND P4, PT, R22, R63, PT ;  /* 0x0000003f1600720c */ /* 0x000fd20003f86270 */
[----:B------:R-:W2:Y:S01]  /*0470*/  @!P0 LDG.E.U16 R0, [R2.64+0x2c0] ;  /* 0x0002c00402008981 */ /* 0x000ea2000c1e1500 */
[----:B------:R-:W-:Y:S01]  /*0480*/  IADD3 R23, R7, 0x1e0, RZ ;  /* 0x000001e007177810 */ /* 0x000fe20007ffe0ff */
[----:B------:R-:W-:Y:S02]  /*0490*/  @!P3 HADD2.F32 R49, -RZ, R24.H0_H0 ;  /* 0x20000018ff31b230 */ /* 0x000fe40000004100 */
[----:B------:R-:W3:Y:S01]  /*04a0*/  @!P5 LDG.E.U16 R5, [R2.64+0x300] ;  /* 0x000300040205d981 */ /* 0x000ee2000c1e1500 */
[-C--:B------:R-:W-:Y:S02]  /*04b0*/  ISETP.GE.AND P3, PT, R23, R63.reuse, PT ;  /* 0x0000003f1700720c */ /* 0x080fe40003f66270 */
[----:B------:R-:W-:Y:S01]  /*04c0*/  IADD3 R24, R7, 0x200, RZ ;  /* 0x0000020007187810 */ /* 0x000fe20007ffe0ff */
[----:B------:R-:W-:Y:S01]  /*04d0*/  @!P2 HADD2.F32 R50, -RZ, R4.H0_H0 ;  /* 0x20000004ff32a230 */ /* 0x000fe20000004100 */
[----:B------:R-:W4:Y:S02]  /*04e0*/  @!P4 LDG.E.U16 R30, [R2.64+0x380] ;  /* 0x00038004021ec981 */ /* 0x000f24000c1e1500 */
[----:B------:R-:W-:-:S07]  /*04f0*/  ISETP.GE.AND P2, PT, R24, R63, PT ;  /* 0x0000003f1800720c */ /* 0x000fce0003f46270 */
[----:B------:R-:W4:Y:S06]  /*0500*/  @!P3 LDG.E.U16 R31, [R2.64+0x3c0] ;  /* 0x0003c004021fb981 */ /* 0x000f2c000c1e1500 */
[----:B------:R-:W4:Y:S01]  /*0510*/  @!P2 LDG.E.U16 R4, [R2.64+0x400] ;  /* 0x000400040204a981 */ /* 0x000f22000c1e1500 */
[C---:B------:R-:W-:Y:S01]  /*0520*/  IADD3 R25, R7.reuse, 0x220, RZ ;  /* 0x0000022007197810 */ /* 0x040fe20007ffe0ff */
[----:B------:R-:W-:Y:S01]  /*0530*/  IMAD.MOV.U32 R51, RZ, RZ, -0x800000 ;  /* 0xff800000ff337424 */ /* 0x000fe200078e00ff */
[----:B-----5:R-:W-:Y:S01]  /*0540*/  @!P1 HADD2.F32 R51, -RZ, R26.H0_H0 ;  /* 0x2000001aff339230 */ /* 0x020fe20000004100 */
[----:B------:R-:W-:-:S02]  /*0550*/  IADD3 R26, R7, 0x240, RZ ;  /* 0x00000240071a7810 */ /* 0x000fc40007ffe0ff */
[----:B------:R-:W-:Y:S02]  /*0560*/  ISETP.GE.AND P1, PT, R25, R63, PT ;  /* 0x0000003f1900720c */ /* 0x000fe40003f26270 */
[C---:B------:R-:W-:Y:S01]  /*0570*/  IADD3 R27, R7.reuse, 0x260, RZ ;  /* 0x00000260071b7810 */ /* 0x040fe20007ffe0ff */
[----:B------:R-:W-:Y:S01]  /*0580*/  IMAD.MOV.U32 R52, RZ, RZ, -0x800000 ;  /* 0xff800000ff347424 */ /* 0x000fe200078e00ff */
[----:B------:R-:W-:Y:S01]  /*0590*/  MOV R53, 0xff800000 ;  /* 0xff80000000357802 */ /* 0x000fe20000000f00 */
[----:B------:R-:W-:Y:S02]  /*05a0*/  IMAD.MOV.U32 R55, RZ, RZ, -0x800000 ;  /* 0xff800000ff377424 */ /* 0x000fe400078e00ff */
[----:B------:R-:W-:Y:S01]  /*05b0*/  IMAD.MOV.U32 R56, RZ, RZ, -0x800000 ;  /* 0xff800000ff387424 */ /* 0x000fe200078e00ff */
[----:B------:R-:W-:Y:S01]  /*05c0*/  IADD3 R29, R7, 0x2a0, RZ ;  /* 0x000002a0071d7810 */ /* 0x000fe20007ffe0ff */
[----:B------:R-:W-:-:S04]  /*05d0*/  IMAD.MOV.U32 R54, RZ, RZ, -0x800000 ;  /* 0xff800000ff367424 */ /* 0x000fc800078e00ff */
[----:B------:R-:W5:Y:S01]  /*05e0*/  @!P1 LDG.E.U16 R33, [R2.64+0x440] ;  /* 0x0004400402219981 */ /* 0x000f62000c1e1500 */
[----:B------:R-:W-:Y:S01]  /*05f0*/  IADD3 R28, R7, 0x280, RZ ;  /* 0x00000280071c7810 */ /* 0x000fe20007ffe0ff */
[----:B------:R-:W-:Y:S01]  /*0600*/  @!P6 HADD2.F32 R54, -RZ, R6.H0_H0 ;  /* 0x20000006ff36e230 */ /* 0x000fe20000004100 */
[----:B------:R-:W-:Y:S01]  /*0610*/  ISETP.GE.AND P6, PT, R29, R63, PT ;  /* 0x0000003f1d00720c */ /* 0x000fe20003fc6270 */
[----:B------:R-:W-:-:S12]  /*0620*/  IMAD.MOV.U32 R57, RZ, RZ, -0x800000 ;  /* 0xff800000ff397424 */ /* 0x000fd800078e00ff */
[----:B------:R-:W5:Y:S01]  /*0630*/  @!P6 LDG.E.U16 R36, [R2.64+0x540] ;  /* 0x000540040224e981 */ /* 0x000f62000c1e1500 */
[----:B--2---:R-:W-:Y:S01]  /*0640*/  @!P0 HADD2.F32 R52, -RZ, R0.H0_H0 ;  /* 0x20000000ff348230 */ /* 0x004fe20000004100 */
[-C--:B------:R-:W-:Y:S01]  /*0650*/  ISETP.GE.AND P0, PT, R26, R63.reuse, PT ;  /* 0x0000003f1a00720c */ /* 0x080fe20003f06270 */
[----:B---3--:R-:W-:Y:S01]  /*0660*/  @!P5 HADD2.F32 R53, -RZ, R5.H0_H0 ;  /* 0x20000005ff35d230 */ /* 0x008fe20000004100 */
[----:B------:R-:W-:Y:S01]  /*0670*/  ISETP.GE.AND P5, PT, R27, R63, PT ;  /* 0x0000003f1b00720c */ /* 0x000fe20003fa6270 */
[----:B----4-:R-:W-:Y:S01]  /*0680*/  @!P4 HADD2.F32 R55, -RZ, R30.H0_H0 ;  /* 0x2000001eff37c230 */ /* 0x010fe20000004100 */
[----:B------:R-:W-:-:S09]  /*0690*/  IADD3 R30, R7, 0x2c0, RZ ;  /* 0x000002c0071e7810 */ /* 0x000fd20007ffe0ff */
[----:B------:R-:W2:Y:S01]  /*06a0*/  @!P0 LDG.E.U16 R0, [R2.64+0x480] ;  /* 0x0004800402008981 */ /* 0x000ea2000c1e1500 */
[----:B------:R-:W-:Y:S01]  /*06b0*/  @!P3 HADD2.F32 R56, -RZ, R31.H0_H0 ;  /* 0x2000001fff38b230 */ /* 0x000fe20000004100 */
[-C--:B------:R-:W-:Y:S02]  /*06c0*/  ISETP.GE.AND P3, PT, R30, R63.reuse, PT ;  /* 0x0000003f1e00720c */ /* 0x080fe40003f66270 */
[----:B------:R-:W3:Y:S01]  /*06d0*/  @!P5 LDG.E.U16 R5, [R2.64+0x4c0] ;  /* 0x0004c0040205d981 */ /* 0x000ee2000c1e1500 */
[----:B------:R-:W-:Y:S02]  /*06e0*/  IADD3 R31, R7, 0x2e0, RZ ;  /* 0x000002e0071f7810 */ /* 0x000fe40007ffe0ff */
[-C--:B------:R-:W-:Y:S01]  /*06f0*/  ISETP.GE.AND P4, PT, R28, R63.reuse, PT ;  /* 0x0000003f1c00720c */ /* 0x080fe20003f86270 */
[----:B------:R-:W-:Y:S01]  /*0700*/  @!P2 HADD2.F32 R57, -RZ, R4.H0_H0 ;  /* 0x20000004ff39a230 */ /* 0x000fe20000004100 */
[----:B------:R-:W-:-:S06]  /*0710*/  ISETP.GE.AND P2, PT, R31, R63, PT ;  /* 0x0000003f1f00720c */ /* 0x000fcc0003f46270 */
[----:B------:R-:W4:Y:S05]  /*0720*/  @!P3 LDG.E.U16 R38, [R2.64+0x580] ;  /* 0x000580040226b981 */ /* 0x000f2a000c1e1500 */
[----:B------:R-:W4:Y:S04]  /*0730*/  @!P4 LDG.E.U16 R6, [R2.64+0x500] ;  /* 0x000500040206c981 */ /* 0x000f28000c1e1500 */
[----:B------:R-:W4:Y:S01]  /*0740*/  @!P2 LDG.E.U16 R4, [R2.64+0x5c0] ;  /* 0x0005c0040204a981 */ /* 0x000f22000c1e1500 */
[----:B------:R-:W-:Y:S01]  /*0750*/  MOV R58, 0xff800000 ;  /* 0xff800000003a7802 */ /* 0x000fe20000000f00 */
[----:B------:R-:W-:Y:S01]  /*0760*/  IMAD.MOV.U32 R59, RZ, RZ, -0x800000 ;  /* 0xff800000ff3b7424 */ /* 0x000fe200078e00ff */
[----:B-----5:R-:W-:Y:S01]  /*0770*/  @!P1 HADD2.F32 R58, -RZ, R33.H0_H0 ;  /* 0x20000021ff3a9230 */ /* 0x020fe20000004100 */
[C---:B------:R-:W-:Y:S01]  /*0780*/  IADD3 R33, R7.reuse, 0x320, RZ ;  /* 0x0000032007217810 */ /* 0x040fe20007ffe0ff */
[----:B------:R-:W-:Y:S01]  /*0790*/  IMAD.MOV.U32 R61, RZ, RZ, -0x800000 ;  /* 0xff800000ff3d7424 */ /* 0x000fe200078e00ff */
[C---:B------:R-:W-:Y:S01]  /*07a0*/  IADD3 R34, R7.reuse, 0x340, RZ ;  /* 0x0000034007227810 */ /* 0x040fe20007ffe0ff */
[----:B------:R-:W-:Y:S01]  /*07b0*/  IMAD.MOV.U32 R67, RZ, RZ, -0x800000 ;  /* 0xff800000ff437424 */ /* 0x000fe200078e00ff */
[----:B------:R-:W-:-:S02]  /*07c0*/  IADD3 R32, R7, 0x300, RZ ;  /* 0x0000030007207810 */ /* 0x000fc40007ffe0ff */
[----:B------:R-:W-:Y:S01]  /*07d0*/  MOV R65, 0xff800000 ;  /* 0xff80000000417802 */ /* 0x000fe20000000f00 */
[----:B------:R-:W-:Y:S01]  /*07e0*/  IMAD.MOV.U32 R69, RZ, RZ, -0x800000 ;  /* 0xff800000ff457424 */ /* 0x000fe200078e00ff */
[----:B------:R-:W-:Y:S02]  /*07f0*/  IADD3 R35, R7, 0x360, RZ ;  /* 0x0000036007237810 */ /* 0x000fe40007ffe0ff */
[----:B------:R-:W-:Y:S01]  /*0800*/  ISETP.GE.AND P1, PT, R32, R63, PT ;  /* 0x0000003f2000720c */ /* 0x000fe20003f26270 */
[----:B------:R-:W-:Y:S01]  /*0810*/  @!P6 HADD2.F32 R65, -RZ, R36.H0_H0 ;  /* 0x20000024ff41e230 */ /* 0x000fe20000004100 */
[----:B------:R-:W-:-:S11]  /*0820*/  IMAD.MOV.U32 R36, RZ, RZ, -0x800000 ;  /* 0xff800000ff247424 */ /* 0x000fd600078e00ff */
[----:B------:R-:W5:Y:S01]  /*0830*/  @!P1 LDG.E.U16 R40, [R2.64+0x600] ;  /* 0x0006000402289981 */ /* 0x000f62000c1e1500 */
[----:B--2---:R-:W-:Y:S01]  /*0840*/  @!P0 HADD2.F32 R59, -RZ, R0.H0_H0 ;  /* 0x20000000ff3b8230 */ /* 0x004fe20000004100 */
[-C--:B------:R-:W-:Y:S01]  /*0850*/  ISETP.GE.AND P0, PT, R33, R63.reuse, PT ;  /* 0x0000003f2100720c */ /* 0x080fe20003f06270 */
[----:B---3--:R-:W-:Y:S01]  /*0860*/  @!P5 HADD2.F32 R61, -RZ, R5.H0_H0 ;  /* 0x20000005ff3dd230 */ /* 0x008fe20000004100 */
[----:B------:R-:W-:Y:S02]  /*0870*/  IADD3 R5, R7, 0x3a0, RZ ;  /* 0x000003a007057810 */ /* 0x000fe40007ffe0ff */
[----:B------:R-:W-:-:S09]  /*0880*/  ISETP.GE.AND P5, PT, R34, R63, PT ;  /* 0x0000003f2200720c */ /* 0x000fd20003fa6270 */
[----:B------:R-:W2:Y:S01]  /*0890*/  @!P0 LDG.E.U16 R39, [R2.64+0x640] ;  /* 0x0006400402278981 */ /* 0x000ea2000c1e1500 */
[----:B----4-:R-:W-:Y:S01]  /*08a0*/  @!P3 HADD2.F32 R67, -RZ, R38.H0_H0 ;  /* 0x20000026ff43b230 */ /* 0x010fe20000004100 */
[-C--:B------:R-:W-:Y:S02]  /*08b0*/  ISETP.GE.AND P3, PT, R5, R63.reuse, PT ;  /* 0x0000003f0500720c */ /* 0x080fe40003f66270 */
[----:B------:R-:W3:Y:S01]  /*08c0*/  @!P5 LDG.E.U16 R42, [R2.64+0x680] ;  /* 0x00068004022ad981 */ /* 0x000ee2000c1e1500 */
[----:B------:R-:W-:Y:S01]  /*08d0*/  @!P4 HADD2.F32 R69, -RZ, R6.H0_H0 ;  /* 0x20000006ff45c230 */ /* 0x000fe20000004100 */
[----:B------:R-:W-:Y:S01]  /*08e0*/  IADD3 R6, R7, 0x380, RZ ;  /* 0x0000038007067810 */ /* 0x000fe20007ffe0ff */
[----:B------:R-:W-:Y:S01]  /*08f0*/  @!P2 HADD2.F32 R36, -RZ, R4.H0_H0 ;  /* 0x20000004ff24a230 */ /* 0x000fe20000004100 */
[----:B------:R-:W-:-:S07]  /*0900*/  ISETP.GE.AND P4, PT, R35, R63, PT ;  /* 0x0000003f2300720c */ /* 0x000fce0003f86270 */
[----:B------:R-:W4:Y:S01]  /*0910*/  @!P3 LDG.E.U16 R4, [R2.64+0x740] ;  /* 0x000740040204b981 */ /* 0x000f22000c1e1500 */
[----:B------:R-:W-:-:S05]  /*0920*/  ISETP.GE.AND P6, PT, R6, R63, PT ;  /* 0x0000003f0600720c */ /* 0x000fca0003fc6270 */
[----:B------:R-:W4:Y:S08]  /*0930*/  @!P4 LDG.E.U16 R41, [R2.64+0x6c0] ;  /* 0x0006c0040229c981 */ /* 0x000f30000c1e1500 */
[----:B------:R-:W4:Y:S01]  /*0940*/  @!P6 LDG.E.U16 R0, [R2.64+0x700] ;  /* 0x000700040200e981 */ /* 0x000f22000c1e1500 */
[----:B------:R-:W-:Y:S02]  /*0950*/  MOV R38, 0xff800000 ;  /* 0xff80000000267802 */ /* 0x000fe40000000f00 */
[----:B------:R-:W-:Y:S01]  /*0960*/  ISETP.GE.AND P2, PT, R37, 0x1, PT ;  /* 0x000000012500780c */ /* 0x000fe20003f46270 */
[----:B------:R-:W-:Y:S01]  /*0970*/  IMAD.MOV.U32 R37, RZ, RZ, -0x800000 ;  /* 0xff800000ff257424 */ /* 0x000fe200078e00ff */
[----:B-----5:R-:W-:Y:S01]  /*0980*/  @!P1 HADD2.F32 R37, -RZ, R40.H0_H0 ;  /* 0x20000028ff259230 */ /* 0x020fe20000004100 */
[----:B------:R-:W-:Y:S01]  /*0990*/  IMAD.MOV.U32 R40, RZ, RZ, -0x800000 ;  /* 0xff800000ff287424 */ /* 0x000fe200078e00ff */
[----:B--2---:R-:W-:Y:S01]  /*09a0*/  @!P0 HADD2.F32 R38, -RZ, R39.H0_H0 ;  /* 0x20000027ff268230 */ /* 0x004fe20000004100 */
[----:B------:R-:W-:Y:S01]  /*09b0*/  IMAD.MOV.U32 R39, RZ, RZ, -0x800000 ;  /* 0xff800000ff277424 */ /* 0x000fe200078e00ff */
[----:B---3--:R-:W-:Y:S01]  /*09c0*/  @!P5 HADD2.F32 R39, -RZ, R42.H0_H0 ;  /* 0x2000002aff27d230 */ /* 0x008fe20000004100 */
[----:B------:R-:W-:Y:S01]  /*09d0*/  MOV R42, 0xff800000 ;  /* 0xff800000002a7802 */ /* 0x000fe20000000f00 */
[----:B----4-:R-:W-:Y:S01]  /*09e0*/  @!P3 HADD2.F32 R42, -RZ, R4.H0_H0 ;  /* 0x20000004ff2ab230 */ /* 0x010fe20000004100 */
[----:B------:R-:W-:-:S04]  /*09f0*/  IADD3 R4, R7, 0x3c0, RZ ;  /* 0x000003c007047810 */ /* 0x000fc80007ffe0ff */
[----:B------:R-:W-:Y:S01]  /*0a00*/  ISETP.GE.AND P0, PT, R4, R63, PT ;  /* 0x0000003f0400720c */ /* 0x000fe20003f06270 */
[----:B------:R-:W-:Y:S01]  /*0a10*/  @!P4 HADD2.F32 R40, -RZ, R41.H0_H0 ;  /* 0x20000029ff28c230 */ /* 0x000fe20000004100 */
[----:B------:R-:W-:Y:S01]  /*0a20*/  IMAD.MOV.U32 R41, RZ, RZ, -0x800000 ;  /* 0xff800000ff297424 */ /* 0x000fe200078e00ff */
[----:B------:R-:W-:-:S10]  /*0a30*/  @!P6 HADD2.F32 R41, -RZ, R0.H0_H0 ;  /* 0x20000000ff29e230 */ /* 0x000fd40000004100 */
[----:B------:R-:W2:Y:S01]  /*0a40*/  @!P0 LDG.E.U16 R0, [R2.64+0x780] ;  /* 0x0007800402008981 */ /* 0x000ea2000c1e1500 */
[----:B------:R-:W-:Y:S01]  /*0a50*/  IMAD.MOV.U32 R43, RZ, RZ, -0x800000 ;  /* 0xff800000ff2b7424 */ /* 0x000fe200078e00ff */
[----:B--2---:R-:W-:Y:S01]  /*0a60*/  @!P0 HADD2.F32 R43, -RZ, R0.H0_H0 ;  /* 0x20000000ff2b8230 */ /* 0x004fe20000004100 */
[----:B------:R-:W-:-:S04]  /*0a70*/  IADD3 R0, R7, 0x3e0, RZ ;  /* 0x000003e007007810 */ /* 0x000fc80007ffe0ff */
[----:B------:R-:W-:-:S13]  /*0a80*/  ISETP.GE.AND P0, PT, R0, R63, PT ;  /* 0x0000003f0000720c */ /* 0x000fda0003f06270 */
[----:B------:R-:W2:Y:S01]  /*0a90*/  @!P0 LDG.E.U16 R64, [R2.64+0x7c0] ;  /* 0x0007c00402408981 */ /* 0x000ea2000c1e1500 */
[----:B------:R-:W-:Y:S01]  /*0aa0*/  IMAD.MOV.U32 R63, RZ, RZ, -0x800000 ;  /* 0xff800000ff3f7424 */ /* 0x000fe200078e00ff */
[----:B--2---:R-:W-:Y:S01]  /*0ab0*/  @!P0 HADD2.F32 R63, -RZ, R64.H0_H0 ;  /* 0x20000040ff3f8230 */ /* 0x004fe20000004100 */
        /* <DEDUP_REMOVED lines=229> */
[----:B------:R-:W-:-:S02]  /*1910*/  ISETP.GE.AND P1, PT, R10, c[0x0][0x178], PT ;  /* 0x00005e000a007a0c */ /* 0x000fc40003f26270 */
[----:B0-----:R-:W-:Y:S01]  /*1920*/  MOV R7, 0x7fc00000 ;  /* 0x7fc0000000077802 */ /* 0x001fe20000000f00 */
        /* <DEDUP_REMOVED lines=22> */
[----:B------:R-:W-:Y:S02]  /*1a90*/  ISETP.GE.AND P1, PT, R14, c[0x0][0x178], PT ;  /* 0x00005e000e007a0c */ /* 0x000fe40003f26270 */
        /* <DEDUP_REMOVED lines=143> */
[----:B------:R-:W-:Y:S02]  /*2390*/  ISETP.GE.AND P1, PT, R4, c[0x0][0x178], PT ;  /* 0x00005e0004007a0c */ /* 0x000fe40003f26270 */
[----:B------:R-:W-:Y:S01]  /*23a0*/  MOV R5, 0x7fc00000 ;  /* 0x7fc0000000057802 */ /* 0x000fe20000000f00 */
        /* <DEDUP_REMOVED lines=14> */
.L_x_4387:
        /* <DEDUP_REMOVED lines=15> */
.L_x_10989:


//--------------------- .text._ZN43_GLOBAL__N__9ae7fba5_10_SoftMax_cu_9f978f6320softmax_warp_forwardIN3c104HalfEffLi9ELb0ELb0EEEvPT0_PKT_iiiPKbib --------------------------
	.section	.text._ZN43_GLOBAL__N__9ae7fba5_10_SoftMax_cu_9f978f6320softmax_warp_forwardIN3c104HalfEffLi9ELb0ELb0EEEvPT0_PKT_iiiPKbib,"ax",@progbits
	.sectioninfo	@"SHI_REGISTERS=40"
	.align	128
.text._ZN43_GLOBAL__N__9ae7fba5_10_SoftMax_cu_9f978f6320softmax_warp_forwardIN3c104HalfEffLi9ELb0ELb0EEEvPT0_PKT_iiiPKbib:
        .type           _ZN43_GLOBAL__N__9ae7fba5_10_SoftMax_cu_9f978f6320softmax_warp_forwardIN3c104HalfEffLi9ELb0ELb0EEEvPT0_PKT_iiiPKbib,@function
        .size           _ZN43_GLOBAL__N__9ae7fba5_10_SoftMax_cu_9f978f6320softmax_warp_forwardIN3c104HalfEffLi9ELb0ELb0EEEvPT0_PKT_iiiPKbib,(.L_x_10990 - _ZN43_GLOBAL__N__9ae7fba5_10_SoftMax_cu_9f978f6320softmax_warp_forwardIN3c104HalfEffLi9ELb0ELb0EEEvPT0_PKT_iiiPKbib)
        .other          _ZN43_GLOBAL__N__9ae7fba5_10_SoftMax_cu_9f978f6320softmax_warp_forwardIN3c104HalfEffLi9ELb0ELb0EEEvPT0_PKT_iiiPKbib,@"STO_CUDA_ENTRY STV_DEFAULT"
_ZN43_GLOBAL__N__9ae7fba5_10_SoftMax_cu_9f978f6320softmax_warp_forwardIN3c104HalfEffLi9ELb0ELb0EEEvPT0_PKT_iiiPKbib:
        /* <DEDUP_REMOVED lines=29> */
[----:B------:R-:W-:Y:S02]  /*01d0*/  ISETP.GE.AND P2, PT, R12, R35, PT ;  /* 0x000000230c00720c */ /* 0x000fe40003f46270 */
[C---:B------:R-:W-:Y:S02]  /*01e0*/  IADD3 R10, R23.reuse, 0x100, RZ ;  /* 0x00000100170a7810 */ /* 0x040fe40007ffe0ff */
[C---:B------:R-:W-:Y:S02]  /*01f0*/  IADD3 R13, R23.reuse, 0xa0, RZ ;  /* 0x000000a0170d7810 */ /* 0x040fe40007ffe0ff */
[----:B------:R-:W-:Y:S02]  /*0200*/  MOV R22, 0xff800000 ;  /* 0xff80000000167802 */ /* 0x000fe40000000f00 */
[----:B------:R-:W-:-:S02]  /*0210*/  IADD3 R9, R23, 0x120, RZ ;  /* 0x0000012017097810 */ /* 0x000fc40007ffe0ff */
[----:B------:R-:W-:Y:S01]  /*0220*/  IADD3 R8, R23, 0x140, RZ ;  /* 0x0000014017087810 */ /* 0x000fe20007ffe0ff */
[----:B------:R-:W-:Y:S01]  /*0230*/  IMAD.MOV.U32 R19, RZ, RZ, -0x800000 ;  /* 0xff800000ff137424 */ /* 0x000fe200078e00ff */
[----:B------:R-:W-:Y:S01]  /*0240*/  ISETP.GE.AND P1, PT, R13, R35, PT ;  /* 0x000000230d00720c */ /* 0x000fe20003f26270 */
[----:B------:R-:W5:-:S12]  /*0250*/  @!P2 LDG.E.U16 R27, [R2.64+0x180] ;  /* 0x00018004021ba981 */ /* 0x000f58000c1e1500 */
[----:B------:R-:W5:Y:S01]  /*0260*/  @!P1 LDG.E.U16 R26, [R2.64+0x140] ;  /* 0x00014004021a9981 */ /* 0x000f62000c1e1500 */
[----:B--2---:R-:W-:Y:S01]  /*0270*/  @!P3 HADD2.F32 R21, -RZ, R6.H0_H0 ;  /* 0x20000006ff15b230 */ /* 0x004fe20000004100 */
[-C--:B------:R-:W-:Y:S02]  /*0280*/  ISETP.GE.AND P3, PT, R11, R35.reuse, PT ;  /* 0x000000230b00720c */ /* 0x080fe40003f66270 */
[----:B------:R-:W2:Y:S01]  /*0290*/  @!P0 LDG.E.U16 R6, [R2.64+0x100] ;  /* 0x0001000402068981 */ /* 0x000ea2000c1e1500 */
[----:B---3--:R-:W-:Y:S01]  /*02a0*/  @!P4 HADD2.F32 R33, -RZ, R0.H0_H0 ;  /* 0x20000000ff21c230 */ /* 0x008fe20000004100 */
[-C--:B------:R-:W-:Y:S01]  /*02b0*/  ISETP.GE.AND P4, PT, R10, R35.reuse, PT ;  /* 0x000000230a00720c */ /* 0x080fe20003f86270 */
[----:B----4-:R-:W-:Y:S01]  /*02c0*/  @!P5 HADD2.F32 R22, -RZ, R4.H0_H0 ;  /* 0x20000004ff16d230 */ /* 0x010fe20000004100 */
[----:B------:R-:W-:-:S07]  /*02d0*/  ISETP.GE.AND P5, PT, R9, R35, PT ;  /* 0x000000230900720c */ /* 0x000fce0003fa6270 */
[----:B------:R-:W3:Y:S01]  /*02e0*/  @!P3 LDG.E.U16 R4, [R2.64+0x1c0] ;  /* 0x0001c0040204b981 */ /* 0x000ee2000c1e1500 */
[----:B-----5:R-:W-:Y:S01]  /*02f0*/  @!P6 HADD2.F32 R19, -RZ, R5.H0_H0 ;  /* 0x20000005ff13e230 */ /* 0x020fe20000004100 */
[----:B------:R-:W-:Y:S02]  /*0300*/  ISETP.GE.AND P6, PT, R8, R35, PT ;  /* 0x000000230800720c */ /* 0x000fe40003fc6270 */
[----:B------:R-:W4:Y:S04]  /*0310*/  @!P4 LDG.E.U16 R28, [R2.64+0x200] ;  /* 0x00020004021cc981 */ /* 0x000f28000c1e1500 */
[----:B------:R-:W5:Y:S07]  /*0320*/  @!P5 LDG.E.U16 R25, [R2.64+0x240] ;  /* 0x000240040219d981 */ /* 0x000f6e000c1e1500 */
[----:B------:R-:W5:Y:S01]  /*0330*/  @!P6 LDG.E.U16 R0, [R2.64+0x280] ;  /* 0x000280040200e981 */ /* 0x000f62000c1e1500 */
[----:B------:R-:W-:Y:S01]  /*0340*/  IMAD.MOV.U32 R20, RZ, RZ, -0x800000 ;  /* 0xff800000ff147424 */ /* 0x000fe200078e00ff */
[----:B------:R-:W-:Y:S01]  /*0350*/  IADD3 R7, R23, 0x160, RZ ;  /* 0x0000016017077810 */ /* 0x000fe20007ffe0ff */
[----:B------:R-:W-:Y:S01]  /*0360*/  IMAD.MOV.U32 R18, RZ, RZ, -0x800000 ;  /* 0xff800000ff127424 */ /* 0x000fe200078e00ff */
[----:B------:R-:W-:-:S02]  /*0370*/  MOV R34, 0xff800000 ;  /* 0xff80000000227802 */ /* 0x000fc40000000f00 */
[----:B------:R-:W-:Y:S01]  /*0380*/  IADD3 R5, R23, 0x1a0, RZ ;  /* 0x000001a017057810 */ /* 0x000fe20007ffe0ff */
[----:B------:R-:W-:Y:S01]  /*0390*/  @!P2 HADD2.F32 R18, -RZ, R27.H0_H0 ;  /* 0x2000001bff12a230 */ /* 0x000fe20000004100 */
[----:B------:R-:W-:Y:S02]  /*03a0*/  IMAD.MOV.U32 R31, RZ, RZ, -0x800000 ;  /* 0xff800000ff1f7424 */ /* 0x000fe400078e00ff */
[----:B------:R-:W-:Y:S02]  /*03b0*/  IMAD.MOV.U32 R36, RZ, RZ, -0x800000 ;  /* 0xff800000ff247424 */ /* 0x000fe400078e00ff */
[----:B------:R-:W-:Y:S01]  /*03c0*/  IMAD.MOV.U32 R30, RZ, RZ, -0x800000 ;  /* 0xff800000ff1e7424 */ /* 0x000fe200078e00ff */
[----:B------:R-:W-:Y:S01]  /*03d0*/  @!P1 HADD2.F32 R36, -RZ, R26.H0_H0 ;  /* 0x2000001aff249230 */ /* 0x000fe20000004100 */
[----:B------:R-:W-:Y:S01]  /*03e0*/  ISETP.GE.AND P1, PT, R29, 0x1, PT ;  /* 0x000000011d00780c */ /* 0x000fe20003f26270 */
[----:B--2---:R-:W-:Y:S01]  /*03f0*/  @!P0 HADD2.F32 R20, -RZ, R6.H0_H0 ;  /* 0x20000006ff148230 */ /* 0x004fe20000004100 */
[----:B------:R-:W-:-:S02]  /*0400*/  IADD3 R6, R23, 0x180, RZ ;  /* 0x0000018017067810 */ /* 0x000fc40007ffe0ff */
[-C--:B------:R-:W-:Y:S02]  /*0410*/  ISETP.GE.AND P0, PT, R7, R35.reuse, PT ;  /* 0x000000230700720c */ /* 0x080fe40003f06270 */
[-C--:B------:R-:W-:Y:S01]  /*0420*/  ISETP.GE.AND P2, PT, R6, R35.reuse, PT ;  /* 0x000000230600720c */ /* 0x080fe20003f46270 */
[----:B---3--:R-:W-:Y:S01]  /*0430*/  @!P3 HADD2.F32 R34, -RZ, R4.H0_H0 ;  /* 0x20000004ff22b230 */ /* 0x008fe20000004100 */
[----:B------:R-:W-:Y:S02]  /*0440*/  IADD3 R4, R23, 0x1c0, RZ ;  /* 0x000001c017047810 */ /* 0x000fe40007ffe0ff */
[-C--:B------:R-:W-:Y:S01]  /*0450*/  ISETP.GE.AND P3, PT, R5, R35.reuse, PT ;  /* 0x000000230500720c */ /* 0x080fe20003f66270 */
[----:B----4-:R-:W-:Y:S01]  /*0460*/  @!P4 HADD2.F32 R31, -RZ, R28.H0_H0 ;  /* 0x2000001cff1fc230 */ /* 0x010fe20000004100 */
[----:B------:R-:W-:-:S05]  /*0470*/  ISETP.GE.AND P4, PT, R4, R35, PT ;  /* 0x000000230400720c */ /* 0x000fca0003f86270 */
[----:B------:R-:W2:Y:S01]  /*0480*/  @!P0 LDG.E.U16 R27, [R2.64+0x2c0] ;  /* 0x0002c004021b8981 */ /* 0x000ea2000c1e1500 */
[----:B-----5:R-:W-:-:S03]  /*0490*/  @!P5 HADD2.F32 R30, -RZ, R25.H0_H0 ;  /* 0x20000019ff1ed230 */ /* 0x020fc60000004100 */
[----:B------:R-:W3:Y:S01]  /*04a0*/  @!P2 LDG.E.U16 R28, [R2.64+0x300] ;  /* 0x00030004021ca981 */ /* 0x000ee2000c1e1500 */
[----:B------:R-:W-:Y:S01]  /*04b0*/  IMAD.MOV.U32 R25, RZ, RZ, -0x800000 ;  /* 0xff800000ff197424 */ /* 0x000fe200078e00ff */
[----:B------:R-:W-:Y:S02]  /*04c0*/  @!P6 HADD2.F32 R25, -RZ, R0.H0_H0 ;  /* 0x20000000ff19e230 */ /* 0x000fe40000004100 */
[----:B------:R-:W4:Y:S04]  /*04d0*/  @!P3 LDG.E.U16 R29, [R2.64+0x340] ;  /* 0x00034004021db981 */ /* 0x000f28000c1e1500 */
[----:B------:R-:W5:Y:S01]  /*04e0*/  @!P4 LDG.E.U16 R0, [R2.64+0x380] ;  /* 0x000380040200c981 */ /* 0x000f62000c1e1500 */
[----:B------:R-:W-:Y:S01]  /*04f0*/  IMAD.MOV.U32 R26, RZ, RZ, -0x800000 ;  /* 0xff800000ff1a7424 */ /* 0x000fe200078e00ff */
[----:B--2---:R-:W-:Y:S01]  /*0500*/  @!P0 HADD2.F32 R26, -RZ, R27.H0_H0 ;  /* 0x2000001bff1a8230 */ /* 0x004fe20000004100 */
[----:B------:R-:W-:Y:S01]  /*0510*/  MOV R27, 0xff800000 ;  /* 0xff800000001b7802 */ /* 0x000fe20000000f00 */
[----:B---3--:R-:W-:Y:S01]  /*0520*/  @!P2 HADD2.F32 R27, -RZ, R28.H0_H0 ;  /* 0x2000001cff1ba230 */ /* 0x008fe20000004100 */
[----:B------:R-:W-:Y:S01]  /*0530*/  IMAD.MOV.U32 R28, RZ, RZ, -0x800000 ;  /* 0xff800000ff1c7424 */ /* 0x000fe200078e00ff */
[----:B----4-:R-:W-:Y:S01]  /*0540*/  @!P3 HADD2.F32 R28, -RZ, R29.H0_H0 ;  /* 0x2000001dff1cb230 */ /* 0x010fe20000004100 */
[----:B------:R-:W-:Y:S01]  /*0550*/  IMAD.MOV.U32 R29, RZ, RZ, -0x800000 ;  /* 0xff800000ff1d7424 */ /* 0x000fe200078e00ff */
[----:B-----5:R-:W-:Y:S01]  /*0560*/  @!P4 HADD2.F32 R29, -RZ, R0.H0_H0 ;  /* 0x20000000ff1dc230 */ /* 0x020fe20000004100 */
        /* <DEDUP_REMOVED lines=17> */
[----:B--2---:R-:W-:-:S03]  /*0680*/  @!P2 HADD2.F32 R32, -RZ, R2.H0_H0 ;  /* 0x20000002ff20a230 */ /* 0x004fc60000004100 */
        /* <DEDUP_REMOVED lines=168> */
[----:B------:R-:W-:Y:S02]  /*1110*/  ISETP.GE.AND P1, PT, R8, c[0x0][0x178], PT ;  /* 0x00005e0008007a0c */ /* 0x000fe40003f26270 */
[----:B------:R-:W-:Y:S01]  /*1120*/  MOV R9, 0x7fc00000 ;  /* 0x7fc0000000097802 */ /* 0x000fe20000000f00 */
        /* <DEDUP_REMOVED lines=38> */
.L_x_4388:
        /* <DEDUP_REMOVED lines=15> */
.L_x_10990:


//--------------------- .text._ZN43_GLOBAL__N__9ae7fba5_10_SoftMax_cu_9f978f6320softmax_warp_forwardIN3c104HalfEffLi8ELb0ELb0EEEvPT0_PKT_iiiPKbib --------------------------
	.section	.text._ZN43_GLOBAL__N__9ae7fba5_10_SoftMax_cu_9f978f6320softmax_warp_forwardIN3c104HalfEffLi8ELb0ELb0EEEvPT0_PKT_iiiPKbib,"ax",@progbits
	.sectioninfo	@"SHI_REGISTERS=29"
	.align	128
.text._ZN43_GLOBAL__N__9ae7fba5_10_SoftMax_cu_9f978f6320softmax_warp_forwardIN3c104HalfEffLi8ELb0ELb0EEEvPT0_PKT_iiiPKbib:
        .type           _ZN43_GLOBAL__N__9ae7fba5_10_SoftMax_cu_9f978f6320softmax_warp_forwardIN3c104HalfEffLi8ELb0ELb0EEEvPT0_PKT_iiiPKbib,@function
        .size           _ZN43_GLOBAL__N__9ae7fba5_10_SoftMax_cu_9f978f6320softmax_warp_forwardIN3c104HalfEffLi8ELb0ELb0EEEvPT0_PKT_iiiPKbib,(.L_x_10991 - _ZN43_GLOBAL__N__9ae7fba5_10_SoftMax_cu_9f978f6320softmax_warp_forwardIN3c104HalfEffLi8ELb0ELb0EEEvPT0_PKT_iiiPKbib)
        .other          _ZN43_GLOBAL__N__9ae7fba5_10_SoftMax_cu_9f978f6320softmax_warp_forwardIN3c104HalfEffLi8ELb0ELb0EEEvPT0_PKT_iiiPKbib,@"STO_CUDA_ENTRY STV_DEFAULT"
_ZN43_GLOBAL__N__9ae7fba5_10_SoftMax_cu_9f978f6320softmax_warp_forwardIN3c104HalfEffLi8ELb0ELb0EEEvPT0_PKT_iiiPKbib:
        /* <DEDUP_REMOVED lines=33> */
[----:B--2---:R-:W-:Y:S01]  /*0210*/  @!P0 HADD2.F32 R12, -RZ, R16.H0_H0 ;  /* 0x20000010ff0c8230 */ /* 0x004fe20000004100 */
[----:B------:R-:W-:Y:S02]  /*0220*/  ISETP.GE.AND P0, PT, R0, R13, PT ;  /* 0x0000000d0000720c */ /* 0x000fe40003f06270 */
[----:B------:R0:W2:Y:S11]  /*0230*/  @!P1 LDG.E.U16 R16, [R10.64+0x180] ;  /* 0x000180040a109981 */ /* 0x0000b6000c1e1500 */
[----:B------:R0:W2:Y:S01]  /*0240*/  @!P0 LDG.E.U16 R17, [R10.64+0x1c0] ;  /* 0x0001c0040a118981 */ /* 0x0000a2000c1e1500 */
[----:B------:R-:W-:Y:S01]  /*0250*/  IMAD.MOV.U32 R13, RZ, RZ, -0x800000 ;  /* 0xff800000ff0d7424 */ /* 0x000fe200078e00ff */
[----:B---3--:R-:W-:Y:S01]  /*0260*/  @!P6 HADD2.F32 R13, -RZ, R14.H0_H0 ;  /* 0x2000000eff0de230 */ /* 0x008fe20000004100 */
[----:B------:R-:W-:Y:S01]  /*0270*/  IMAD.MOV.U32 R14, RZ, RZ, -0x800000 ;  /* 0xff800000ff0e7424 */ /* 0x000fe200078e00ff */
[----:B----4-:R-:W-:-:S03]  /*0280*/  @!P5 HADD2.F32 R14, -RZ, R15.H0_H0 ;  /* 0x2000000fff0ed230 */ /* 0x010fc60000004100 */
[CC--:B------:R-:W-:Y:S01]  /*0290*/  FSETP.GT.FTZ.AND P6, PT, R12.reuse, R13.reuse, PT ;  /* 0x0000000d0c00720b */ /* 0x0c0fe20003fd4000 */
[----:B------:R-:W-:Y:S01]  /*02a0*/  IMAD.MOV.U32 R15, RZ, RZ, -0x800000 ;  /* 0xff800000ff0f7424 */ /* 0x000fe200078e00ff */
[----:B0-----:R-:W-:Y:S01]  /*02b0*/  MOV R10, 0xff800000 ;  /* 0xff800000000a7802 */ /* 0x001fe20000000f00 */
[----:B-----5:R-:W-:Y:S01]  /*02c0*/  @!P4 HADD2.F32 R15, -RZ, R19.H0_H0 ;  /* 0x20000013ff0fc230 */ /* 0x020fe20000004100 */
[----:B------:R-:W-:Y:S01]  /*02d0*/  FSEL R23, R12, R13, P6 ;  /* 0x0000000d0c177208 */ /* 0x000fe20003000000 */
[----:B------:R-:W-:-:S03]  /*02e0*/  IMAD.MOV.U32 R11, RZ, RZ, -0x800000 ;  /* 0xff800000ff0b7424 */ /* 0x000fc600078e00ff */
[----:B------:R-:W-:-:S04]  /*02f0*/  FSETP.GT.FTZ.AND P5, PT, R23, R14, PT ;  /* 0x0000000e1700720b */ /* 0x000fc80003fb4000 */
[----:B------:R-:W-:Y:S01]  /*0300*/  FSEL R22, R23, R14, P5 ;  /* 0x0000000e17167208 */ /* 0x000fe20002800000 */
[----:B------:R-:W-:-:S03]  /*0310*/  @!P3 HADD2.F32 R10, -RZ, R21.H0_H0 ;  /* 0x20000015ff0ab230 */ /* 0x000fc60000004100 */
[----:B------:R-:W-:Y:S01]  /*0320*/  FSETP.GT.FTZ.AND P4, PT, R22, R15, PT ;  /* 0x0000000f1600720b */ /* 0x000fe20003f94000 */
[----:B------:R-:W-:-:S03]  /*0330*/  @!P2 HADD2.F32 R11, -RZ, R18.H0_H0 ;  /* 0x20000012ff0ba230 */ /* 0x000fc60000004100 */
[----:B------:R-:W-:Y:S01]  /*0340*/  FSEL R19, R22, R15, P4 ;  /* 0x0000000f16137208 */ /* 0x000fe20002000000 */
[----:B------:R-:W-:-:S03]  /*0350*/  IMAD.MOV.U32 R18, RZ, RZ, -0x800000 ;  /* 0xff800000ff127424 */ /* 0x000fc600078e00ff */
[----:B------:R-:W-:-:S04]  /*0360*/  FSETP.GT.FTZ.AND P3, PT, R19, R10, PT ;  /* 0x0000000a1300720b */ /* 0x000fc80003f74000 */
[----:B------:R-:W-:-:S04]  /*0370*/  FSEL R22, R19, R10, P3 ;  /* 0x0000000a13167208 */ /* 0x000fc80001800000 */
[----:B------:R-:W-:-:S04]  /*0380*/  FSETP.GT.FTZ.AND P2, PT, R22, R11, PT ;  /* 0x0000000b1600720b */ /* 0x000fc80003f54000 */
[----:B------:R-:W-:Y:S01]  /*0390*/  FSEL R19, R22, R11, P2 ;  /* 0x0000000b16137208 */ /* 0x000fe20001000000 */
[----:B--2---:R-:W-:Y:S01]  /*03a0*/  @!P1 HADD2.F32 R18, -RZ, R16.H0_H0 ;  /* 0x20000010ff129230 */ /* 0x004fe20000004100 */
[----:B------:R-:W-:-:S04]  /*03b0*/  IMAD.MOV.U32 R16, RZ, RZ, -0x800000 ;  /* 0xff800000ff107424 */ /* 0x000fc800078e00ff */
[----:B------:R-:W-:-:S04]  /*03c0*/  FSETP.GT.FTZ.AND P1, PT, R19, R18, PT ;  /* 0x000000121300720b */ /* 0x000fc80003f34000 */
[----:B------:R-:W-:Y:S01]  /*03d0*/  FSEL R19, R19, R18, P1 ;  /* 0x0000001213137208 */ /* 0x000fe20000800000 */
[----:B------:R-:W-:-:S05]  /*03e0*/  @!P0 HADD2.F32 R16, -RZ, R17.H0_H0 ;  /* 0x20000011ff108230 */ /* 0x000fca0000004100 */
        /* <DEDUP_REMOVED lines=29> */
[C---:B------:R-:W-:Y:S02]  /*05c0*/  FADD.FTZ R11, -R17.reuse, R11 ;  /* 0x0000000b110b7221 */ /* 0x040fe40000010100 */
        /* <DEDUP_REMOVED lines=39> */
[----:B------:R-:W1:Y:S02]  /*0840*/  @P0 MUFU.RCP R23, R9 ;  /* 0x0000000900170308 */ /* 0x000e640000001000 */
[----:B-1----:R-:W-:-:S05]  /*0850*/  @P0 FMUL.FTZ R21, R12, R23 ;  /* 0x000000170c150220 */ /* 0x002fca0000410000 */
[----:B------:R1:W-:Y:S01]  /*0860*/  STG.E [R10.64], R21 ;  /* 0x000000150a007986 */ /* 0x0003e2000c101904 */
[----:B------:R-:W-:Y:S05]  /*0870*/  @P1 EXIT ;  /* 0x000000000000194d */ /* 0x000fea0003800000 */
[----:B------:R-:W2:Y:S01]  /*0880*/  @P0 MUFU.RCP R8, R9 ;  /* 0x0000000900080308 */ /* 0x000ea20000001000 */
        /* <DEDUP_REMOVED lines=17> */
[----:B------:R-:W4:Y:S01]  /*09a0*/  @P0 MUFU.RCP R4, R9 ;  /* 0x0000000900040308 */ /* 0x000f220000001000 */
[----:B------:R-:W-:Y:S01]  /*09b0*/  ISETP.GE.AND P1, PT, R3, c[0x0][0x178], PT ;  /* 0x00005e0003007a0c */ /* 0x000fe20003f26270 */
[----:B---3--:R-:W-:Y:S02]  /*09c0*/  IMAD.MOV.U32 R5, RZ, RZ, 0x7fc00000 ;  /* 0x7fc00000ff057424 */ /* 0x008fe400078e00ff */
[----:B----4-:R-:W-:-:S05]  /*09d0*/  @P0 FMUL.FTZ R5, R19, R4 ;  /* 0x0000000413050220 */ /* 0x010fca0000410000 */
[----:B------:R3:W-:Y:S05]  /*09e0*/  STG.E [R10.64+0x200], R5 ;  /* 0x000200050a007986 */ /* 0x0007ea000c101904 */
[----:B------:R-:W-:Y:S05]  /*09f0*/  @P1 EXIT ;  /* 0x000000000000194d */ /* 0x000fea0003800000 */
[----:B---3--:R-:W3:Y:S01]  /*0a00*/  @P0 MUFU.RCP R5, R9 ;  /* 0x0000000900050308 */ /* 0x008ee20000001000 */
[----:B------:R-:W-:Y:S02]  /*0a10*/  ISETP.GE.AND P1, PT, R2, c[0x0][0x178], PT ;  /* 0x00005e0002007a0c */ /* 0x000fe40003f26270 */
[----:B------:R-:W-:Y:S01]  /*0a20*/  MOV R3, 0x7fc00000 ;  /* 0x7fc0000000037802 */ /* 0x000fe20000000f00 */
        /* <DEDUP_REMOVED lines=9> */
[----:B------:R-:W4:Y:S01]  /*0ac0*/  @P0 MUFU.RCP R0, R9 ;  /* 0x0000000900000308 */ /* 0x000f220000001000 */
[----:B---3--:R-:W-:Y:S02]  /*0ad0*/  IMAD.MOV.U32 R3, RZ, RZ, 0x7fc00000 ;  /* 0x7fc00000ff037424 */ /* 0x008fe400078e00ff */
[----:B----4-:R-:W-:-:S05]  /*0ae0*/  @P0 FMUL.FTZ R3, R17, R0 ;  /* 0x0000000011030220 */ /* 0x010fca0000410000 */
[----:B------:R-:W-:Y:S01]  /*0af0*/  STG.E [R10.64+0x380], R3 ;  /* 0x000380030a007986 */ /* 0x000fe2000c101904 */
[----:B------:R-:W-:Y:S05]  /*0b00*/  EXIT ;  /* 0x000000000000794d */ /* 0x000fea0003800000 */
.L_x_4389:
        /* <DEDUP_REMOVED lines=15> */
.L_x_10991:


//--------------------- .text._ZN43_GLOBAL__N__9ae7fba5_10_SoftMax_cu_9f978f6320softmax_warp_forwardIN3c104HalfEffLi7ELb0ELb0EEEvPT0_PKT_iiiPKbib --------------------------
	.section	.text._ZN43_GLOBAL__N__9ae7fba5_10_SoftMax_cu_9f978f6320softmax_warp_forwardIN3c104HalfEffLi7ELb0ELb0EEEvPT0_PKT_iiiPKbib,"ax",@progbits
	.sectioninfo	@"SHI_REGISTERS=30"
	.align	128
.text._ZN43_GLOBAL__N__9ae7fba5_10_SoftMax_cu_9f978f6320softmax_warp_forwardIN3c104HalfEffLi7ELb0ELb0EEEvPT0_PKT_iiiPKbib:
        .type           _ZN43_GLOBAL__N__9ae7fba5_10_SoftMax_cu_9f978f6320softmax_warp_forwardIN3c104HalfEffLi7ELb0ELb0EEEvPT0_PKT_iiiPKbib,@function
        .size           _ZN43_GLOBAL__N__9ae7fba5_10_SoftMax_cu_9f978f6320softmax_warp_forwardIN3c104HalfEffLi7ELb0ELb0EEEvPT0_PKT_iiiPKbib,(.L_x_10992 - _ZN43_GLOBAL__N__9ae7fba5_10_SoftMax_cu_9f978f6320softmax_warp_forwardIN3c104HalfEffLi7ELb0ELb0EEEvPT0_PKT_iiiPKbib)
        .other          _ZN43_GLOBAL__N__9ae7fba5_10_SoftMax_cu_9f978f6320softmax_warp_forwardIN3c104HalfEffLi7ELb0ELb0EEEvPT0_PKT_iiiPKbib,@"STO_CUDA_ENTRY STV_DEFAULT"
_ZN43_GLOBAL__N__9ae7fba5_10_SoftMax_cu_9f978f6320softmax_warp_forwardIN3c104HalfEffLi7ELb0ELb0EEEvPT0_PKT_iiiPKbib:
        /* <DEDUP_REMOVED lines=15> */
[----:B------:R-:W-:Y:S02]  /*00f0*/  IMNMX R10, R10, 0x2, PT ;  /* 0x000000020a0a7817 */ /* 0x000fe40003800200 */
[----:B------:R-:W-:Y:S02]  /*0100*/  IADD3 R3, R8, 0x20, RZ ;  /* 0x0000002008037810 */ /* 0x000fe40007ffe0ff */
[----:B------:R-:W-:Y:S02]  /*0110*/  ISETP.GT.AND P0, PT, R10, 0x1, PT ;  /* 0x000000010a00780c */ /* 0x000fe40003f04270 */
[C---:B------:R-:W-:Y:S02]  /*0120*/  IADD3 R4, R8.reuse, 0x40, RZ ;  /* 0x0000004008047810 */ /* 0x040fe40007ffe0ff */
[----:B------:R-:W-:Y:S02]  /*0130*/  IADD3 R5, R8, 0x60, RZ ;  /* 0x0000006008057810 */ /* 0x000fe40007ffe0ff */
[----:B------:R-:W-:Y:S01]  /*0140*/  ISETP.GE.AND P5, PT, R3, R6, PT ;  /* 0x000000060300720c */ /* 0x000fe20003fa6270 */
[----:B------:R-:W-:Y:S01]  /*0150*/  IMAD.MOV.U32 R14, RZ, RZ, c[0x0][0x178] ;  /* 0x00005e00ff0e7624 */ /* 0x000fe200078e00ff */
[----:B------:R-:W-:-:S02]  /*0160*/  SEL R16, RZ, c[0x0][0x178], !P0 ;  /* 0x00005e00ff107a07 */ /* 0x000fc40004000000 */
[-C--:B------:R-:W-:Y:S02]  /*0170*/  ISETP.GE.AND P4, PT, R4, R6.reuse, PT ;  /* 0x000000060400720c */ /* 0x080fe40003f86270 */
[----:B------:R-:W-:Y:S02]  /*0180*/  ISETP.GE.AND P3, PT, R5, R6, PT ;  /* 0x000000060500720c */ /* 0x000fe40003f66270 */
[----:B------:R-:W-:Y:S02]  /*0190*/  SHF.R.S32.HI R7, RZ, 0x1f, R2 ;  /* 0x0000001fff077819 */ /* 0x000fe40000011402 */
[----:B------:R-:W-:Y:S02]  /*01a0*/  IADD3 R6, P0, R2, c[0x0][0x178], RZ ;  /* 0x00005e0002067a10 */ /* 0x000fe40007f1e0ff */
[-C--:B------:R-:W-:Y:S01]  /*01b0*/  ISETP.GE.AND P1, PT, R8, R16.reuse, PT ;  /* 0x000000100800720c */ /* 0x080fe20003f26270 */
[----:B------:R0:W3:Y:S01]  /*01c0*/  @!P5 LDG.E.U16 R17, [R12.64+0x40] ;  /* 0x000040040c11d981 */ /* 0x0000e2000c1e1500 */
[----:B------:R-:W-:-:S02]  /*01d0*/  ISETP.GE.AND P2, PT, R3, R16, PT ;  /* 0x000000100300720c */ /* 0x000fc40003f46270 */
[----:B------:R-:W-:Y:S01]  /*01e0*/  LEA.HI.X.SX32 R9, R14, R7, 0x1, P0 ;  /* 0x000000070e097211 */ /* 0x000fe200000f0eff */
[----:B------:R-:W-:Y:S01]  /*01f0*/  IMAD.MOV.U32 R11, RZ, RZ, -0x800000 ;  /* 0xff800000ff0b7424 */ /* 0x000fe200078e00ff */
[C---:B------:R-:W-:Y:S01]  /*0200*/  LEA R14, P0, R6.reuse, c[0x0][0x168], 0x1 ;  /* 0x00005a00060e7a11 */ /* 0x040fe200078008ff */
[----:B------:R0:W4:Y:S03]  /*0210*/  @!P4 LDG.E.U16 R21, [R12.64+0x80] ;  /* 0x000080040c15c981 */ /* 0x000126000c1e1500 */
[----:B------:R-:W-:Y:S01]  /*0220*/  LEA.HI.X R15, R6, c[0x0][0x16c], R9, 0x1, P0 ;  /* 0x00005b00060f7a11 */ /* 0x000fe200000f0c09 */
[----:B------:R0:W5:Y:S01]  /*0230*/  @!P3 LDG.E.U16 R22, [R12.64+0xc0] ;  /* 0x0000c0040c16b981 */ /* 0x000162000c1e1500 */
[----:B------:R-:W-:-:S03]  /*0240*/  ISETP.GE.AND P0, PT, R4, R16, PT ;  /* 0x000000100400720c */ /* 0x000fc60003f06270 */
[----:B------:R1:W5:Y:S04]  /*0250*/  @!P1 LDG.E.U16 R23, [R14.64] ;  /* 0x000000040e179981 */ /* 0x000368000c1e1500 */
[----:B------:R1:W5:Y:S06]  /*0260*/  @!P2 LDG.E.U16 R24, [R14.64+0x40] ;  /* 0x000040040e18a981 */ /* 0x00036c000c1e1500 */
[----:B------:R1:W5:Y:S01]  /*0270*/  @!P0 LDG.E.U16 R19, [R14.64+0x80] ;  /* 0x000080040e138981 */ /* 0x000362000c1e1500 */
[----:B--2---:R-:W-:Y:S01]  /*0280*/  @!P6 HADD2.F32 R11, -RZ, R18.H0_H0 ;  /* 0x20000012ff0be230 */ /* 0x004fe20000004100 */
[----:B------:R-:W-:-:S13]  /*0290*/  ISETP.GE.AND P6, PT, R5, R16, PT ;  /* 0x000000100500720c */ /* 0x000fda0003fc6270 */
[----:B------:R1:W2:Y:S01]  /*02a0*/  @!P6 LDG.E.U16 R20, [R14.64+0xc0] ;  /* 0x0000c0040e14e981 */ /* 0x0002a2000c1e1500 */
[----:B------:R-:W-:Y:S02]  /*02b0*/  IMAD.MOV.U32 R16, RZ, RZ, -0x800000 ;  /* 0xff800000ff107424 */ /* 0x000fe400078e00ff */
[----:B0-----:R-:W-:Y:S01]  /*02c0*/  IMAD.MOV.U32 R13, RZ, RZ, -0x800000 ;  /* 0xff800000ff0d7424 */ /* 0x001fe200078e00ff */
[----:B---3--:R-:W-:Y:S01]  /*02d0*/  @!P5 HADD2.F32 R16, -RZ, R17.H0_H0 ;  /* 0x20000011ff10d230 */ /* 0x008fe20000004100 */
[----:B-1----:R-:W-:Y:S02]  /*02e0*/  IMAD.MOV.U32 R14, RZ, RZ, -0x800000 ;  /* 0xff800000ff0e7424 */ /* 0x002fe400078e00ff */
[----:B------:R-:W-:Y:S02]  /*02f0*/  IMAD.MOV.U32 R18, RZ, RZ, -0x800000 ;  /* 0xff800000ff127424 */ /* 0x000fe400078e00ff */
[----:B------:R-:W-:Y:S01]  /*0300*/  FSETP.GT.FTZ.AND P5, PT, R11, R16, PT ;  /* 0x000000100b00720b */ /* 0x000fe20003fb4000 */
[----:B----4-:R-:W-:-:S03]  /*0310*/  @!P4 HADD2.F32 R18, -RZ, R21.H0_H0 ;  /* 0x20000015ff12c230 */ /* 0x010fc60000004100 */
[----:B------:R-:W-:Y:S01]  /*0320*/  FSEL R21, R11, R16, P5 ;  /* 0x000000100b157208 */ /* 0x000fe20002800000 */
[----:B-----5:R-:W-:Y:S02]  /*0330*/  @!P1 HADD2.F32 R13, -RZ, R23.H0_H0 ;  /* 0x20000017ff0d9230 */ /* 0x020fe40000004100 */
[----:B------:R-:W-:Y:S01]  /*0340*/  @!P2 HADD2.F32 R14, -RZ, R24.H0_H0 ;  /* 0x20000018ff0ea230 */ /* 0x000fe20000004100 */
[----:B------:R-:W-:Y:S01]  /*0350*/  IMAD.MOV.U32 R17, RZ, RZ, -0x800000 ;  /* 0xff800000ff117424 */ /* 0x000fe200078e00ff */
[----:B------:R-:W-:Y:S01]  /*0360*/  FSETP.GT.FTZ.AND P4, PT, R21, R18, PT ;  /* 0x000000121500720b */ /* 0x000fe20003f94000 */
[----:B------:R-:W-:Y:S02]  /*0370*/  IMAD.MOV.U32 R15, RZ, RZ, -0x800000 ;  /* 0xff800000ff0f7424 */ /* 0x000fe400078e00ff */
[CC--:B------:R-:W-:Y:S01]  /*0380*/  FSETP.GT.FTZ.AND P1, PT, R13.reuse, R14.reuse, PT ;  /* 0x0000000e0d00720b */ /* 0x0c0fe20003f34000 */
[----:B------:R-:W-:Y:S02]  /*0390*/  @!P3 HADD2.F32 R17, -RZ, R22.H0_H0 ;  /* 0x20000016ff11b230 */ /* 0x000fe40000004100 */
[----:B------:R-:W-:Y:S01]  /*03a0*/  @!P0 HADD2.F32 R15, -RZ, R19.H0_H0 ;  /* 0x20000013ff0f8230 */ /* 0x000fe20000004100 */
[----:B------:R-:W-:-:S02]  /*03b0*/  FSEL R22, R13, R14, P1 ;  /* 0x0000000e0d167208 */ /* 0x000fc40000800000 */
[----:B------:R-:W-:Y:S02]  /*03c0*/  FSEL R12, R21, R18, P4 ;  /* 0x00000012150c7208 */ /* 0x000fe40002000000 */
[----:B------:R-:W-:Y:S01]  /*03d0*/  FSETP.GT.FTZ.AND P0, PT, R22, R15, PT ;  /* 0x0000000f1600720b */ /* 0x000fe20003f14000 */
[----:B------:R-:W-:Y:S01]  /*03e0*/  IMAD.MOV.U32 R19, RZ, RZ, -0x800000 ;  /* 0xff800000ff137424 */ /* 0x000fe200078e00ff */
[----:B------:R-:W-:Y:S02]  /*03f0*/  FSETP.GT.FTZ.AND P3, PT, R12, R17, PT ;  /* 0x000000110c00720b */ /* 0x000fe40003f74000 */
[----:B------:R-:W-:Y:S02]  /*0400*/  FSEL R22, R22, R15, P0 ;  /* 0x0000000f16167208 */ /* 0x000fe40000000000 */
[----:B------:R-:W-:-:S05]  /*0410*/  FSEL R12, R12, R17, P3 ;  /* 0x000000110c0c7208 */ /* 0x000fca0001800000 */
[----:B------:R-:W0:Y:S01]  /*0420*/  SHFL.BFLY PT, R21, R12, 0x10, 0x1f ;  /* 0x0e001f000c157f89 */ /* 0x000e2200000e0000 */
[----:B--2---:R-:W-:-:S05]  /*0430*/  @!P6 HADD2.F32 R19, -RZ, R20.H0_H0 ;  /* 0x20000014ff13e230 */ /* 0x004fca0000004100 */
        /* <DEDUP_REMOVED lines=29> */
[----:B------:R-:W-:Y:S01]  /*0610*/  FADD.FTZ R11, -R22, R11 ;  /* 0x0000000b160b7221 */ /* 0x000fe20000010100 */
[----:B-1----:R-:W-:-:S04]  /*0620*/  FSETP.GEU.FTZ.AND P0, PT, R20, R21, PT ;  /* 0x000000151400720b */ /* 0x002fc80003f1e000 */
[----:B------:R-:W-:Y:S01]  /*0630*/  FSEL R20, R21, R20, !P0 ;  /* 0x0000001415147208 */ /* 0x000fe20004000000 */
[----:B------:R-:W-:-:S04]  /*0640*/  FADD.FTZ R16, -R22, R16 ;  /* 0x0000001016107221 */ /* 0x000fc80000010100 */
[C---:B------:R-:W-:Y:S02]  /*0650*/  FADD.FTZ R13, -R20.reuse, R13 ;  /* 0x0000000d140d7221 */ /* 0x040fe40000010100 */
[----:B------:R-:W-:Y:S02]  /*0660*/  FADD.FTZ R14, -R20, R14 ;  /* 0x0000000e140e7221 */ /* 0x000fe40000010100 */
[----:B------:R-:W-:Y:S02]  /*0670*/  FMUL.FTZ R13, R13, 1.4426950216293334961 ;  /* 0x3fb8aa3b0d0d7820 */ /* 0x000fe40000410000 */
[----:B------:R-:W-:Y:S02]  /*0680*/  FMUL.FTZ R11, R11, 1.4426950216293334961 ;  /* 0x3fb8aa3b0b0b7820 */ /* 0x000fe40000410000 */
[----:B------:R-:W-:Y:S02]  /*0690*/  FMUL.FTZ R16, R16, 1.4426950216293334961 ;  /* 0x3fb8aa3b10107820 */ /* 0x000fe40000410000 */
[----:B------:R-:W-:-:S02]  /*06a0*/  FADD.FTZ R18, -R22, R18 ;  /* 0x0000001216127221 */ /* 0x000fc40000010100 */
[----:B------:R-:W-:Y:S02]  /*06b0*/  FMUL.FTZ R14, R14, 1.4426950216293334961 ;  /* 0x3fb8aa3b0e0e7820 */ /* 0x000fe40000410000 */
[----:B------:R-:W-:Y:S01]  /*06c0*/  FADD.FTZ R15, -R20, R15 ;  /* 0x0000000f140f7221 */ /* 0x000fe20000010100 */
[----:B------:R-:W0:Y:S01]  /*06d0*/  MUFU.EX2 R12, R11 ;  /* 0x0000000b000c7308 */ /* 0x000e220000000800 */
[----:B------:R-:W-:Y:S02]  /*06e0*/  FADD.FTZ R22, -R22, R17 ;  /* 0x0000001116167221 */ /* 0x000fe40000010100 */
        /* <DEDUP_REMOVED lines=10> */
[----:B0-----:R-:W-:-:S02]  /*0790*/  FADD.FTZ R11, RZ, R12 ;  /* 0x0000000cff0b7221 */ /* 0x001fc40000010000 */
[----:B-1----:R-:W-:-:S05]  /*07a0*/  FADD.FTZ R21, RZ, R13 ;  /* 0x0000000dff157221 */ /* 0x002fca0000010000 */
[----:B------:R-:W0:Y:S08]  /*07b0*/  MUFU.EX2 R18, R18 ;  /* 0x0000001200127308 */ /* 0x000e300000000800 */
[----:B------:R-:W1:Y:S01]  /*07c0*/  MUFU.EX2 R19, R19 ;  /* 0x0000001300137308 */ /* 0x000e620000000800 */
[----:B--2---:R-:W-:Y:S02]  /*07d0*/  FADD.FTZ R20, R11, R16 ;  /* 0x000000100b147221 */ /* 0x004fe40000010000 */
[----:B---3--:R-:W-:-:S02]  /*07e0*/  FADD.FTZ R22, R21, R14 ;  /* 0x0000000e15167221 */ /* 0x008fc40000010000 */
[----:B----4-:R-:W-:Y:S02]  /*07f0*/  FADD.FTZ R11, R20, R17 ;  /* 0x00000011140b7221 */ /* 0x010fe40000010000 */
[----:B-----5:R-:W-:Y:S02]  /*0800*/  FADD.FTZ R22, R22, R15 ;  /* 0x0000000f16167221 */ /* 0x020fe40000010000 */
        /* <DEDUP_REMOVED lines=52> */
.L_x_4391:
[----:B------:R-:W-:Y:S05]  /*0b50*/  BSYNC B0 ;  /* 0x0000000000007941 */ /* 0x000fea0003800000 */
.L_x_4390:
        /* <DEDUP_REMOVED lines=31> */
.L_x_4392:
        /* <DEDUP_REMOVED lines=11> */
.L_x_10992:


//--------------------- .text._ZN43_GLOBAL__N__9ae7fba5_10_SoftMax_cu_9f978f6320softmax_warp_forwardIN3c104HalfEffLi6ELb0ELb0EEEvPT0_PKT_iiiPKbib --------------------------
	.section	.text._ZN43_GLOBAL__N__9ae7fba5_10_SoftMax_cu_9f978f6320softmax_warp_forwardIN3c104HalfEffLi6ELb0ELb0EEEvPT0_PKT_iiiPKbib,"ax",@progbits
	.sectioninfo	@"SHI_REGISTERS=23"
	.align	128
.text._ZN43_GLOBAL__N__9ae7fba5_10_SoftMax_cu_9f978f6320softmax_warp_forwardIN3c104HalfEffLi6ELb0ELb0EEEvPT0_PKT_iiiPKbib:
        .type           _ZN43_GLOBAL__N__9ae7fba5_10_SoftMax_cu_9f978f6320softmax_warp_forwardIN3c104HalfEffLi6ELb0ELb0EEEvPT0_PKT_iiiPKbib,@function
        .size           _ZN43_GLOBAL__N__9ae7fba5_10_SoftMax_cu_9f978f6320softmax_warp_forwardIN3c104HalfEffLi6ELb0ELb0EEEvPT0_PKT_iiiPKbib,(.L_x_10993 - _ZN43_GLOBAL__N__9ae7fba5_10_SoftMax_cu_9f978f6320softmax_warp_forwardIN3c104HalfEffLi6ELb0ELb0EEEvPT0_PKT_iiiPKbib)
        .other          _ZN43_GLOBAL__N__9ae7fba5_10_SoftMax_cu_9f978f6320softmax_warp_forwardIN3c104HalfEffLi6ELb0ELb0EEEvPT0_PKT_iiiPKbib,@"STO_CUDA_ENTRY STV_DEFAULT"
_ZN43_GLOBAL__N__9ae7fba5_10_SoftMax_cu_9f978f6320softmax_warp_forwardIN3c104HalfEffLi6ELb0ELb0EEEvPT0_PKT_iiiPKbib:
        /* <DEDUP_REMOVED lines=33> */
[----:B--2---:R-:W-:Y:S02]  /*0210*/  @!P0 HADD2.F32 R12, -RZ, R10.H0_H0 ;  /* 0x2000000aff0c8230 */ /* 0x004fe40000004100 */
[----:B---3--:R-:W-:Y:S01]  /*0220*/  @!P1 HADD2.F32 R9, -RZ, R11.H0_H0 ;  /* 0x2000000bff099230 */ /* 0x008fe20000004100 */
[----:B------:R-:W-:-:S02]  /*0230*/  IMAD.MOV.U32 R10, RZ, RZ, -0x800000 ;  /* 0xff800000ff0a7424 */ /* 0x000fc400078e00ff */
[----:B------:R-:W-:Y:S02]  /*0240*/  IMAD.MOV.U32 R11, RZ, RZ, -0x800000 ;  /* 0xff800000ff0b7424 */ /* 0x000fe400078e00ff */
[CC--:B------:R-:W-:Y:S01]  /*0250*/  FSETP.GT.FTZ.AND P0, PT, R12.reuse, R9.reuse, PT ;  /* 0x000000090c00720b */ /* 0x0c0fe20003f14000 */
[----:B----4-:R-:W-:Y:S02]  /*0260*/  @!P3 HADD2.F32 R10, -RZ, R13.H0_H0 ;  /* 0x2000000dff0ab230 */ /* 0x010fe40000004100 */
[----:B-----5:R-:W-:Y:S01]  /*0270*/  @!P2 HADD2.F32 R11, -RZ, R18.H0_H0 ;  /* 0x20000012ff0ba230 */ /* 0x020fe20000004100 */
[----:B------:R-:W-:-:S04]  /*0280*/  FSEL R13, R12, R9, P0 ;  /* 0x000000090c0d7208 */ /* 0x000fc80000000000 */
[CC--:B------:R-:W-:Y:S01]  /*0290*/  FSETP.GT.FTZ.AND P0, PT, R10.reuse, R11.reuse, PT ;  /* 0x0000000b0a00720b */ /* 0x0c0fe20003f14000 */
[----:B------:R-:W0:Y:S03]  /*02a0*/  SHFL.BFLY PT, R16, R13, 0x10, 0x1f ;  /* 0x0e001f000d107f89 */ /* 0x000e2600000e0000 */
        /* <DEDUP_REMOVED lines=32> */
[----:B------:R-:W-:Y:S02]  /*04b0*/  FADD.FTZ R18, -R18, R9 ;  /* 0x0000000912127221 */ /* 0x000fe40000010100 */
[C---:B------:R-:W-:Y:S02]  /*04c0*/  FADD.FTZ R12, -R17.reuse, R10 ;  /* 0x0000000a110c7221 */ /* 0x040fe40000010100 */
[----:B------:R-:W-:Y:S02]  /*04d0*/  FADD.FTZ R17, -R17, R11 ;  /* 0x0000000b11117221 */ /* 0x000fe40000010100 */
[----:B------:R-:W-:Y:S02]  /*04e0*/  FMUL.FTZ R14, R12, 1.4426950216293334961 ;  /* 0x3fb8aa3b0c0e7820 */ /* 0x000fe40000410000 */
        /* <DEDUP_REMOVED lines=33> */
[----:B01----:R-:W-:-:S02]  /*0700*/  FADD.FTZ R16, R16, R13 ;  /* 0x0000000d10107221 */ /* 0x003fc40000010000 */
[----:B------:R-:W-:Y:S02]  /*0710*/  IMAD R4, R4, R17, c[0x0][0x170] ;  /* 0x00005c0004047624 */ /* 0x000fe400078e0211 */
[----:B--2---:R-:W-:-:S03]  /*0720*/  FADD.FTZ R8, R15, R8 ;  /* 0x000000080f087221 */ /* 0x004fc60000010000 */
        /* <DEDUP_REMOVED lines=15> */
.L_x_4394:
[----:B------:R-:W-:Y:S05]  /*0820*/  BSYNC B0 ;  /* 0x0000000000007941 */ /* 0x000fea0003800000 */
.L_x_4393:
        /* <DEDUP_REMOVED lines=16> */
.L_x_4395:
        /* <DEDUP_REMOVED lines=13> */
.L_x_10993:


//--------------------- .text._ZN43_GLOBAL__N__9ae7fba5_10_SoftMax_cu_9f978f6320softmax_warp_forwardIN3c104HalfEffLi5ELb0ELb0EEEvPT0_PKT_iiiPKbib --------------------------
	.section	.text._ZN43_GLOBAL__N__9ae7fba5_10_SoftMax_cu_9f978f6320softmax_warp_forwardIN3c104HalfEffLi5ELb0ELb0EEEvPT0_PKT_iiiPKbib,"ax",@progbits
	.sectioninfo	@"SHI_REGISTERS=18"
	.align	128
.text._ZN43_GLOBAL__N__9ae7fba5_10_SoftMax_cu_9f978f6320softmax_warp_forwardIN3c104HalfEffLi5ELb0ELb0EEEvPT0_PKT_iiiPKbib:
        .type           _ZN43_GLOBAL__N__9ae7fba5_10_SoftMax_cu_9f978f6320softmax_warp_forwardIN3c104HalfEffLi5ELb0ELb0EEEvPT0_PKT_iiiPKbib,@function
        .size           _ZN43_GLOBAL__N__9ae7fba5_10_SoftMax_cu_9f978f6320softmax_warp_forwardIN3c104HalfEffLi5ELb0ELb0EEEvPT0_PKT_iiiPKbib,(.L_x_10994 - _ZN43_GLOBAL__N__9ae7fba5_10_SoftMax_cu_9f978f6320softmax_warp_forwardIN3c104HalfEffLi5ELb0ELb0EEEvPT0_PKT_iiiPKbib)
        .other          _ZN43_GLOBAL__N__9ae7fba5_10_SoftMax_cu_9f978f6320softmax_warp_forwardIN3c104HalfEffLi5ELb0ELb0EEEvPT0_PKT_iiiPKbib,@"STO_CUDA_ENTRY STV_DEFAULT"
_ZN43_GLOBAL__N__9ae7fba5_10_SoftMax_cu_9f978f6320softmax_warp_forwardIN3c104HalfEffLi5ELb0ELb0EEEvPT0_PKT_iiiPKbib:
        /* <DEDUP_REMOVED lines=28> */
[----:B--2---:R-:W-:Y:S02]  /*01c0*/  @!P1 HADD2.F32 R5, -RZ, R6.H0_H0 ;  /* 0x20000006ff059230 */ /* 0x004fe40000004100 */
[----:B---3--:R-:W-:-:S03]  /*01d0*/  @!P0 HADD2.F32 R10, -RZ, R8.H0_H0 ;  /* 0x20000008ff0a8230 */ /* 0x008fc60000004100 */
        /* <DEDUP_REMOVED lines=73> */
.L_x_4397:
[----:B------:R-:W-:Y:S05]  /*0670*/  BSYNC B0 ;  /* 0x0000000000007941 */ /* 0x000fea0003800000 */
.L_x_4396:
        /* <DEDUP_REMOVED lines=13> */
.L_x_4398:
        /* <DEDUP_REMOVED lines=11> */
.L_x_10994:


//--------------------- .text._ZN43_GLOBAL__N__9ae7fba5_10_SoftMax_cu_9f978f6320softmax_warp_forwardIN3c104HalfEffLi4ELb0ELb0EEEvPT0_PKT_iiiPKbib --------------------------
	.section	.text._ZN43_GLOBAL__N__9ae7fba5_10_SoftMax_cu_9f978f6320softmax_warp_forwardIN3c104HalfEffLi4ELb0ELb0EEEvPT0_PKT_iiiPKbib,"ax",@progbits
	.sectioninfo	@"SHI_REGISTERS=20"
	.align	128
.text._ZN43_GLOBAL__N__9ae7fba5_10_SoftMax_cu_9f978f6320softmax_warp_forwardIN3c104HalfEffLi4ELb0ELb0EEEvPT0_PKT_iiiPKbib:
        .type           _ZN43_GLOBAL__N__9ae7fba5_10_SoftMax_cu_9f978f6320softmax_warp_forwardIN3c104HalfEffLi4ELb0ELb0EEEvPT0_PKT_iiiPKbib,@function
        .size           _ZN43_GLOBAL__N__9ae7fba5_10_SoftMax_cu_9f978f6320softmax_warp_forwardIN3c104HalfEffLi4ELb0ELb0EEEvPT0_PKT_iiiPKbib,(.L_x_10995 - _ZN43_GLOBAL__N__9ae7fba5_10_SoftMax_cu_9f978f6320softmax_warp_forwardIN3c104HalfEffLi4ELb0ELb0EEEvPT0_PKT_iiiPKbib)
        .other          _ZN43_GLOBAL__N__9ae7fba5_10_SoftMax_cu_9f978f6320softmax_warp_forwardIN3c104HalfEffLi4ELb0ELb0EEEvPT0_PKT_iiiPKbib,@"STO_CUDA_ENTRY STV_DEFAULT"
_ZN43_GLOBAL__N__9ae7fba5_10_SoftMax_cu_9f978f6320softmax_warp_forwardIN3c104HalfEffLi4ELb0ELb0EEEvPT0_PKT_iiiPKbib:
        /* <DEDUP_REMOVED lines=91> */
.L_x_4400:
[----:B------:R-:W-:Y:S05]  /*05b0*/  BSYNC B0 ;  /* 0x0000000000007941 */ /* 0x000fea0003800000 */
.L_x_4399:
        /* <DEDUP_REMOVED lines=13> */
.L_x_4401:
        /* <DEDUP_REMOVED lines=15> */
.L_x_10995:


//--------------------- .text._ZN43_GLOBAL__N__9ae7fba5_10_SoftMax_cu_9f978f6320softmax_warp_forwardIN3c104HalfEffLi3ELb0ELb0EEEvPT0_PKT_iiiPKbib --------------------------
	.section	.text._ZN43_GLOBAL__N__9ae7fba5_10_SoftMax_cu_9f978f6320softmax_warp_forwardIN3c104HalfEffLi3ELb0ELb0EEEvPT0_PKT_iiiPKbib,"ax",@progbits
	.sectioninfo	@"SHI_REGISTERS=18"
	.align	128
.text._ZN43_GLOBAL__N__9ae7fba5_10_SoftMax_cu_9f978f6320softmax_warp_forwardIN3c104HalfEffLi3ELb0ELb0EEEvPT0_PKT_iiiPKbib:
        .type           _ZN43_GLOBAL__N__9ae7fba5_10_SoftMax_cu_9f978f6320softmax_warp_forwardIN3c104HalfEffLi3ELb0ELb0EEEvPT0_PKT_iiiPKbib,@function
        .size           _ZN43_GLOBAL__N__9ae7fba5_10_SoftMax_cu_9f978f6320softmax_warp_forwardIN3c104HalfEffLi3ELb0ELb0EEEvPT0_PKT_iiiPKbib,(.L_x_10996 - _ZN43_GLOBAL__N__9ae7fba5_10_SoftMax_cu_9f978f6320softmax_warp_forwardIN3c104HalfEffLi3ELb0ELb0EEEvPT0_PKT_iiiPKbib)
        .other          _ZN43_GLOBAL__N__9ae7fba5_10_SoftMax_cu_9f978f6320softmax_warp_forwardIN3c104HalfEffLi3ELb0ELb0EEEvPT0_PKT_iiiPKbib,@"STO_CUDA_ENTRY STV_DEFAULT"
_ZN43_GLOBAL__N__9ae7fba5_10_SoftMax_cu_9f978f6320softmax_warp_forwardIN3c104HalfEffLi3ELb0ELb0EEEvPT0_PKT_iiiPKbib:
        /* <DEDUP_REMOVED lines=81> */
.L_x_4403:
[----:B------:R-:W-:Y:S05]  /*0510*/  BSYNC B0 ;  /* 0x0000000000007941 */ /* 0x000fea0003800000 */
.L_x_4402:
        /* <DEDUP_REMOVED lines=13> */
.L_x_4404:
        /* <DEDUP_REMOVED lines=9> */
.L_x_10996:


//--------------------- .text._ZN43_GLOBAL__N__9ae7fba5_10_SoftMax_cu_9f978f6320softmax_warp_forwardIN3c104HalfEffLi2ELb0ELb0EEEvPT0_PKT_iiiPKbib --------------------------
	.section	.text._ZN43_GLOBAL__N__9ae7fba5_10_SoftMax_cu_9f978f6320softmax_warp_forwardIN3c104HalfEffLi2ELb0ELb0EEEvPT0_PKT_iiiPKbib,"ax",@progbits
	.sectioninfo	@"SHI_REGISTERS=18"
	.align	128
.text._ZN43_GLOBAL__N__9ae7fba5_10_SoftMax_cu_9f978f6320softmax_warp_forwardIN3c104HalfEffLi2ELb0ELb0EEEvPT0_PKT_iiiPKbib:
        .type           _ZN43_GLOBAL__N__9ae7fba5_10_SoftMax_cu_9f978f6320softmax_warp_forwardIN3c104HalfEffLi2ELb0ELb0EEEvPT0_PKT_iiiPKbib,@function
        .size           _ZN43_GLOBAL__N__9ae7fba5_10_SoftMax_cu_9f978f6320softmax_warp_forwardIN3c104HalfEffLi2ELb0ELb0EEEvPT0_PKT_iiiPKbib,(.L_x_10997 - _ZN43_GLOBAL__N__9ae7fba5_10_SoftMax_cu_9f978f6320softmax_warp_forwardIN3c104HalfEffLi2ELb0ELb0EEEvPT0_PKT_iiiPKbib)
        .other          _ZN43_GLOBAL__N__9ae7fba5_10_SoftMax_cu_9f978f6320softmax_warp_forwardIN3c104HalfEffLi2ELb0ELb0EEEvPT0_PKT_iiiPKbib,@"STO_CUDA_ENTRY STV_DEFAULT"
_ZN43_GLOBAL__N__9ae7fba5_10_SoftMax_cu_9f978f6320softmax_warp_forwardIN3c104HalfEffLi2ELb0ELb0EEEvPT0_PKT_iiiPKbib:
        /* <DEDUP_REMOVED lines=71> */
.L_x_4406:
[----:B------:R-:W-:Y:S05]  /*0470*/  BSYNC B0 ;  /* 0x0000000000007941 */ /* 0x000fea0003800000 */
.L_x_4405:
        /* <DEDUP_REMOVED lines=13> */
.L_x_4407:
        /* <DEDUP_REMOVED lines=11> */
.L_x_10997:


//--------------------- .text._ZN43_GLOBAL__N__9ae7fba5_10_SoftMax_cu_9f978f6320softmax_warp_forwardIN3c104HalfEffLi1ELb0ELb0EEEvPT0_PKT_iiiPKbib --------------------------
	.section	.text._ZN43_GLOBAL__N__9ae7fba5_10_SoftMax_cu_9f978f6320softmax_warp_forwardIN3c104HalfEffLi1ELb0ELb0EEEvPT0_PKT_iiiPKbib,"ax",@progbits
	.sectioninfo	@"SHI_REGISTERS=18"
	.align	128
.text._ZN43_GLOBAL__N__9ae7fba5_10_SoftMax_cu_9f978f6320softmax_warp_forwardIN3c104HalfEffLi1ELb0ELb0EEEvPT0_PKT_iiiPKbib:
        .type           _ZN43_GLOBAL__N__9ae7fba5_10_SoftMax_cu_9f978f6320softmax_warp_forwardIN3c104HalfEffLi1ELb0ELb0EEEvPT0_PKT_iiiPKbib,@function
        .size           _ZN43_GLOBAL__N__9ae7fba5_10_SoftMax_cu_9f978f6320softmax_warp_forwardIN3c104HalfEffLi1ELb0ELb0EEEvPT0_PKT_iiiPKbib,(.L_x_10998 - _ZN43_GLOBAL__N__9ae7fba5_10_SoftMax_cu_9f978f6320softmax_warp_forwardIN3c104HalfEffLi1ELb0ELb0EEEvPT0_PKT_iiiPKbib)
        .other          _ZN43_GLOBAL__N__9ae7fba5_10_SoftMax_cu_9f978f6320softmax_warp_forwardIN3c104HalfEffLi1ELb0ELb0EEEvPT0_PKT_iiiPKbib,@"STO_CUDA_ENTRY STV_DEFAULT"
_ZN43_GLOBAL__N__9ae7fba5_10_SoftMax_cu_9f978f6320softmax_warp_forwardIN3c104HalfEffLi1ELb0ELb0EEEvPT0_PKT_iiiPKbib:
        /* <DEDUP_REMOVED lines=61> */
.L_x_4409:
[----:B------:R-:W-:Y:S05]  /*03d0*/  BSYNC B0 ;  /* 0x0000000000007941 */ /* 0x000fea0003800000 */
.L_x_4408:
        /* <DEDUP_REMOVED lines=13> */
.L_x_4410:
        /* <DEDUP_REMOVED lines=13> */
.L_x_10998:


//--------------------- .text._ZN43_GLOBAL__N__9ae7fba5_10_SoftMax_cu_9f978f6320softmax_warp_forwardIN3c104HalfEffLi0ELb0ELb0EEEvPT0_PKT_iiiPKbib --------------------------
	.section	.text._ZN43_GLOBAL__N__9ae7fba5_10_SoftMax_cu_9f978f6320softmax_warp_forwardIN3c104HalfEffLi0ELb0ELb0EEEvPT0_PKT_iiiPKbib,"ax",@progbits
	.sectioninfo	@"SHI_REGISTERS=14"
	.align	128
.text._ZN43_GLOBAL__N__9ae7fba5_10_SoftMax_cu_9f978f6320softmax_warp_forwardIN3c104HalfEffLi0ELb0ELb0EEEvPT0_PKT_iiiPKbib:
        .type           _ZN43_GLOBAL__N__9ae7fba5_10_SoftMax_cu_9f978f6320softmax_warp_forwardIN3c104HalfEffLi0ELb0ELb0EEEvPT0_PKT_iiiPKbib,@function
        .size           _ZN43_GLOBAL__N__9ae7fba5_10_SoftMax_cu_9f978f6320softmax_warp_forwardIN3c104HalfEffLi0ELb0ELb0EEEvPT0_PKT_iiiPKbib,(.L_x_10999 - _ZN43_GLOBAL__N__9ae7fba5_10_SoftMax_cu_9f978f6320softmax_warp_forwardIN3c104HalfEffLi0ELb0ELb0EEEvPT0_PKT_iiiPKbib)
        .other          _ZN43_GLOBAL__N__9ae7fba5_10_SoftMax_cu_9f978f6320softmax_warp_forwardIN3c104HalfEffLi0ELb0ELb0EEEvPT0_PKT_iiiPKbib,@"STO_CUDA_ENTRY STV_DEFAULT"
_ZN43_GLOBAL__N__9ae7fba5_10_SoftMax_cu_9f978f6320softmax_warp_forwardIN3c104HalfEffLi0ELb0ELb0EEEvPT0_PKT_iiiPKbib:
        /* <DEDUP_REMOVED lines=17> */
[----:B------:R-:W-:-:S04]  /*0110*/  @!P1 LEA R6, P0, R2, c[0x0][0x168], 0x1 ;  /* 0x00005a0002069a11 */ /* 0x000fc800078008ff */
[----:B------:R-:W-:Y:S02]  /*0120*/  @!P1 LEA.HI.X R7, R2, c[0x0][0x16c], R5, 0x1, P0 ;  /* 0x00005b0002079a11 */ /* 0x000fe400000f0c05 */
[----:B------:R-:W-:-:S03]  /*0130*/  ISETP.GT.AND P0, PT, R8, RZ, PT ;  /* 0x000000ff0800720c */ /* 0x000fc60003f04270 */
[----:B------:R-:W2:Y:S01]  /*0140*/  @!P1 LDG.E.U16 R6, [R6.64] ;  /* 0x0000000406069981 */ /* 0x000ea2000c1e1500 */
[----:B------:R-:W-:-:S04]  /*0150*/  SEL R2, RZ, c[0x0][0x178], !P0 ;  /* 0x00005e00ff027a07 */ /* 0x000fc80004000000 */
[----:B------:R-:W-:-:S13]  /*0160*/  ISETP.GE.AND P0, PT, R9, R2, PT ;  /* 0x000000020900720c */ /* 0x000fda0003f06270 */
[----:B------:R-:W-:-:S04]  /*0170*/  @!P0 LEA R4, P2, R3, c[0x0][0x168], 0x1 ;  /* 0x00005a0003048a11 */ /* 0x000fc800078408ff */
[----:B------:R-:W-:-:S05]  /*0180*/  @!P0 LEA.HI.X R5, R3, c[0x0][0x16c], R0, 0x1, P2 ;  /* 0x00005b0003058a11 */ /* 0x000fca00010f0c00 */
[----:B------:R0:W5:Y:S01]  /*0190*/  @!P0 LDG.E.U16 R4, [R4.64] ;  /* 0x0000000404048981 */ /* 0x000162000c1e1500 */
[----:B------:R-:W-:Y:S01]  /*01a0*/  ISETP.GE.AND P2, PT, R10, 0x1, PT ;  /* 0x000000010a00780c */ /* 0x000fe20003f46270 */
[----:B------:R-:W-:Y:S01]  /*01b0*/  IMAD.MOV.U32 R2, RZ, RZ, -0x800000 ;  /* 0xff800000ff027424 */ /* 0x000fe200078e00ff */
[----:B--2---:R-:W-:-:S05]  /*01c0*/  @!P1 HADD2.F32 R2, -RZ, R6.H0_H0 ;  /* 0x20000006ff029230 */ /* 0x004fca0000004100 */
[----:B------:R-:W-:-:S06]  /*01d0*/  FADD.FTZ R2, R2, -R2 ;  /* 0x8000000202027221 */ /* 0x000fcc0000010000 */
[----:B------:R-:W-:Y:S05]  /*01e0*/  @!P2 EXIT ;  /* 0x000000000000a94d */ /* 0x000fea0003800000 */
[----:B0-----:R-:W-:Y:S01]  /*01f0*/  FMUL.FTZ R5, R2, 1.4426950216293334961 ;  /* 0x3fb8aa3b02057820 */ /* 0x001fe20000410000 */
[----:B------:R-:W-:Y:S01]  /*0200*/  ISETP.GE.AND P1, PT, R9, c[0x0][0x178], PT ;  /* 0x00005e0009007a0c */ /* 0x000fe20003f26270 */
[----:B------:R-:W-:Y:S01]  /*0210*/  IMAD.MOV.U32 R2, RZ, RZ, -0x800000 ;  /* 0xff800000ff027424 */ /* 0x000fe200078e00ff */
[----:B-----5:R-:W-:Y:S01]  /*0220*/  @!P0 HADD2.F32 R2, -RZ, R4.H0_H0 ;  /* 0x20000004ff028230 */ /* 0x020fe20000004100 */
        /* <DEDUP_REMOVED lines=16> */
.L_x_4412:
[----:B------:R-:W-:Y:S05]  /*0330*/  BSYNC B0 ;  /* 0x0000000000007941 */ /* 0x000fea0003800000 */
.L_x_4411:
        /* <DEDUP_REMOVED lines=13> */
.L_x_4413:
        /* <DEDUP_REMOVED lines=15> */
.L_x_10999:


//--------------------- .text._ZN43_GLOBAL__N__9ae7fba5_10_SoftMax_cu_9f978f6320softmax_warp_forwardIN3c104HalfES2_fLi11ELb0ELb0EEEvPT0_PKT_iiiPKbib --------------------------
	.section	.text._ZN43_GLOBAL__N__9ae7fba5_10_SoftMax_cu_9f978f6320softmax_warp_forwardIN3c104HalfES2_fLi11ELb0ELb0EEEvPT0_PKT_iiiPKbib,"ax",@progbits
	.sectioninfo	@"SHI_REGISTERS=164"
	.align	128
.text._ZN43_GLOBAL__N__9ae7fba5_10_SoftMax_cu_9f978f6320softmax_warp_forwardIN3c104HalfES2_fLi11ELb0ELb0EEEvPT0_PKT_iiiPKbib:
        .type           _ZN43_GLOBAL__N__9ae7fba5_10_SoftMax_cu_9f978f6320softmax_warp_forwardIN3c104HalfES2_fLi11ELb0ELb0EEEvPT0_PKT_iiiPKbib,@function
        .size           _ZN43_GLOBAL__N__9ae7fba5_10_SoftMax_cu_9f978f6320softmax_warp_forwardIN3c104HalfES2_fLi11ELb0ELb0EEEvPT0_PKT_iiiPKbib,(.L_x_11000 - _ZN43_GLOBAL__N__9ae7fba5_10_SoftMax_cu_9f978f6320softmax_warp_forwardIN3c104HalfES2_fLi11ELb0ELb0EEEvPT0_PKT_iiiPKbib)
        .other          _ZN43_GLOBAL__N__9ae7fba5_10_SoftMax_cu_9f978f6320softmax_warp_forwardIN3c104HalfES2_fLi11ELb0ELb0EEEvPT0_PKT_iiiPKbib,@"STO_CUDA_ENTRY STV_DEFAULT"
_ZN43_GLOBAL__N__9ae7fba5_10_SoftMax_cu_9f978f6320softmax_warp_forwardIN3c104HalfES2_fLi11ELb0ELb0EEEvPT0_PKT_iiiPKbib:
        /* <DEDUP_REMOVED lines=33> */
[C---:B------:R-:W-:Y:S01]  /*0210*/  IADD3 R59, R65.reuse, 0x100, RZ ;  /* 0x00000100413b7810 */ /* 0x040fe20007ffe0ff */
[----:B------:R-:W-:Y:S01]  /*0220*/  IMAD.MOV.U32 R105, RZ, RZ, -0x800000 ;  /* 0xff800000ff697424 */ /* 0x000fe200078e00ff */
[----:B------:R-:W-:Y:S01]  /*0230*/  IADD3 R60, R65, 0x120, RZ ;  /* 0x00000120413c7810 */ /* 0x000fe20007ffe0ff */
[----:B------:R-:W-:Y:S01]  /*0240*/  IMAD.MOV.U32 R153, RZ, RZ, -0x800000 ;  /* 0xff800000ff997424 */ /* 0x000fe200078e00ff */
[----:B--2---:R-:W-:Y:S01]  /*0250*/  @!P3 HADD2.F32 R106, -RZ, R8.H0_H0 ;  /* 0x20000008ff6ab230 */ /* 0x004fe20000004100 */
[----:B------:R-:W-:-:S04]  /*0260*/  ISETP.GE.AND P3, PT, R58, R103, PT ;  /* 0x000000673a00720c */ /* 0x000fc80003f66270 */
[----:B------:R-:W2:Y:S01]  /*0270*/  @!P4 LDG.E.U16 R8, [R2.64+0x180] ;  /* 0x000180040208c981 */ /* 0x000ea2000c1e1500 */
[----:B---3--:R-:W-:Y:S01]  /*0280*/  @!P2 HADD2.F32 R105, -RZ, R0.H0_H0 ;  /* 0x20000000ff69a230 */ /* 0x008fe20000004100 */
[----:B------:R-:W-:-:S07]  /*0290*/  ISETP.GE.AND P2, PT, R59, R103, PT ;  /* 0x000000673b00720c */ /* 0x000fce0003f46270 */
[----:B------:R-:W3:Y:S06]  /*02a0*/  @!P3 LDG.E.U16 R0, [R2.64+0x1c0] ;  /* 0x0001c0040200b981 */ /* 0x000eec000c1e1500 */
        /* <DEDUP_REMOVED lines=12> */
[-C--:B------:R-:W-:Y:S01]  /*0370*/  ISETP.GE.AND P6, PT, R62, R103.reuse, PT ;  /* 0x000000673e00720c */ /* 0x080fe20003fc6270 */
[----:B------:R-:W-:Y:S01]  /*0380*/  IMAD.MOV.U32 R109, RZ, RZ, -0x800000 ;  /* 0xff800000ff6d7424 */ /* 0x000fe200078e00ff */
[----:B------:R-:W-:Y:S01]  /*0390*/  @!P5 HADD2.F32 R109, -RZ, R7.H0_H0 ;  /* 0x20000007ff6dd230 */ /* 0x000fe20000004100 */
[----:B------:R-:W-:-:S06]  /*03a0*/  ISETP.GE.AND P5, PT, R63, R103, PT ;  /* 0x000000673f00720c */ /* 0x000fcc0003fa6270 */
        /* <DEDUP_REMOVED lines=36> */
[C---:B------:R-:W-:Y:S01]  /*05f0*/  IADD3 R46, R65.reuse, 0x280, RZ ;  /* 0x00000280412e7810 */ /* 0x040fe20007ffe0ff */
[----:B------:R-:W-:Y:S02]  /*0600*/  IMAD.MOV.U32 R141, RZ, RZ, -0x800000 ;  /* 0xff800000ff8d7424 */ /* 0x000fe400078e00ff */
        /* <DEDUP_REMOVED lines=224> */
[CC--:B------:R-:W-:Y:S02]  /*1410*/  FSETP.GT.FTZ.AND P1, PT, R4.reuse, R145.reuse, PT ;  /* 0x000000910400720b */ /* 0x0c0fe40003f34000 */
[----:B------:R-:W-:Y:S02]  /*1420*/  IADD3 R8, R65, 0x740, RZ ;  /* 0x0000074041087810 */ /* 0x000fe40007ffe0ff */
[----:B------:R-:W-:Y:S01]  /*1430*/  FSEL R4, R4, R145, P1 ;  /* 0x0000009104047208 */ /* 0x000fe20000800000 */
[----:B------:R-:W-:Y:S01]  /*1440*/  IMAD.MOV.U32 R88, RZ, RZ, -0x800000 ;  /* 0xff800000ff587424 */ /* 0x000fe200078e00ff */
[----:B-----5:R-:W-:Y:S02]  /*1450*/  @!P0 HADD2.F32 R88, -RZ, R89.H0_H0 ;  /* 0x20000059ff588230 */ /* 0x020fe40000004100 */
[----:B------:R-:W-:Y:S02]  /*1460*/  FSETP.GT.FTZ.AND P1, PT, R4, R133, PT ;  /* 0x000000850400720b */ /* 0x000fe40003f34000 */
[----:B------:R-:W-:-:S02]  /*1470*/  ISETP.GE.AND P0, PT, R8, R103, PT ;  /* 0x000000670800720c */ /* 0x000fc40003f06270 */
[----:B------:R-:W-:Y:S02]  /*1480*/  FSEL R4, R4, R133, P1 ;  /* 0x0000008504047208 */ /* 0x000fe40000800000 */
[C---:B------:R-:W-:Y:S01]  /*1490*/  IADD3 R7, R65.reuse, 0x760, RZ ;  /* 0x0000076041077810 */ /* 0x040fe20007ffe0ff */
[----:B------:R-:W-:Y:S01]  /*14a0*/  IMAD.MOV.U32 R89, RZ, RZ, -0x800000 ;  /* 0xff800000ff597424 */ /* 0x000fe200078e00ff */
[CC--:B------:R-:W-:Y:S02]  /*14b0*/  FSETP.GT.FTZ.AND P1, PT, R4.reuse, R123.reuse, PT ;  /* 0x0000007b0400720b */ /* 0x0c0fe40003f34000 */
[----:B------:R-:W-:Y:S02]  /*14c0*/  IADD3 R6, R65, 0x780, RZ ;  /* 0x0000078041067810 */ /* 0x000fe40007ffe0ff */
[----:B------:R-:W-:Y:S01]  /*14d0*/  FSEL R4, R4, R123, P1 ;  /* 0x0000007b04047208 */ /* 0x000fe20000800000 */
[----:B------:R-:W-:Y:S02]  /*14e0*/  IMAD.MOV.U32 R90, RZ, RZ, -0x800000 ;  /* 0xff800000ff5a7424 */ /* 0x000fe400078e00ff */
[----:B------:R0:W4:Y:S01]  /*14f0*/  @!P0 LDG.E.U16 R110, [R2.64+0xe80] ;  /* 0x000e8004026e8981 */ /* 0x000122000c1e1500 */
        /* <DEDUP_REMOVED lines=9> */
[C---:B------:R-:W-:Y:S02]  /*1590*/  IADD3 R5, R65.reuse, 0x7a0, RZ ;  /* 0x000007a041057810 */ /* 0x040fe40007ffe0ff */
        /* <DEDUP_REMOVED lines=11> */
[----:B------:R-:W-:Y:S01]  /*1650*/  IADD3 R0, R65, 0x7e0, RZ ;  /* 0x000007e041007810 */ /* 0x000fe20007ffe0ff */
[----:B------:R-:W-:Y:S01]  /*1660*/  IMAD.MOV.U32 R93, RZ, RZ, -0x800000 ;  /* 0xff800000ff5d7424 */ /* 0x000fe200078e00ff */
[----:B------:R-:W-:Y:S01]  /*1670*/  FSETP.GT.FTZ.AND P1, PT, R108, R137, PT ;  /* 0x000000896c00720b */ /* 0x000fe20003f34000 */
[----:B------:R-:W-:Y:S01]  /*1680*/  @!P2 HADD2.F32 R93, -RZ, R104.H0_H0 ;  /* 0x20000068ff5da230 */ /* 0x000fe20000004100 */
[----:B------:R-:W-:Y:S02]  /*1690*/  ISETP.GE.AND P2, PT, R0, R103, PT ;  /* 0x000000670000720c */ /* 0x000fe40003f46270 */
[----:B------:R-:W-:-:S04]  /*16a0*/  FSEL R108, R108, R137, P1 ;  /* 0x000000896c6c7208 */ /* 0x000fc80000800000 */
[CC--:B------:R-:W-:Y:S01]  /*16b0*/  FSETP.GT.FTZ.AND P1, PT, R108.reuse, R139.reuse, PT ;  /* 0x0000008b6c00720b */ /* 0x0c0fe20003f34000 */
[----:B------:R0:W5:Y:S03]  /*16c0*/  @!P3 LDG.E.U16 R103, [R2.64+0xf80] ;  /* 0x000f80040267b981 */ /* 0x000166000c1e1500 */
        /* <DEDUP_REMOVED lines=77> */
[----:B------:R-:W-:Y:S01]  /*1ba0*/  FSEL R107, R108, R3, P0 ;  /* 0x000000036c6b7208 */ /* 0x000fe20000000000 */
[----:B------:R-:W-:-:S03]  /*1bb0*/  IMAD.MOV.U32 R100, RZ, RZ, -0x800000 ;  /* 0xff800000ff647424 */ /* 0x000fc600078e00ff */
[----:B------:R-:W-:Y:S01]  /*1bc0*/  FSETP.GT.FTZ.AND P0, PT, R107, R98, PT ;  /* 0x000000626b00720b */ /* 0x000fe20003f14000 */
[----:B-----5:R-:W-:-:S03]  /*1bd0*/  @!P4 HADD2.F32 R100, -RZ, R102.H0_H0 ;  /* 0x20000066ff64c230 */ /* 0x020fc60000004100 */
[----:B------:R-:W-:Y:S01]  /*1be0*/  FSEL R107, R107, R98, P0 ;  /* 0x000000626b6b7208 */ /* 0x000fe20000000000 */
[----:B------:R-:W-:-:S03]  /*1bf0*/  IMAD.MOV.U32 R102, RZ, RZ, -0x800000 ;  /* 0xff800000ff667424 */ /* 0x000fc600078e00ff */
[----:B------:R-:W-:-:S04]  /*1c00*/  FSETP.GT.FTZ.AND P0, PT, R107, R100, PT ;  /* 0x000000646b00720b */ /* 0x000fc80003f14000 */
[----:B------:R-:W-:Y:S01]  /*1c10*/  FSEL R107, R107, R100, P0 ;  /* 0x000000646b6b7208 */ /* 0x000fe20000000000 */
[----:B------:R-:W-:Y:S01]  /*1c20*/  @!P3 HADD2.F32 R102, -RZ, R103.H0_H0 ;  /* 0x20000067ff66b230 */ /* 0x000fe20000004100 */
[----:B------:R-:W-:-:S04]  /*1c30*/  IMAD.MOV.U32 R103, RZ, RZ, -0x800000 ;  /* 0xff800000ff677424 */ /* 0x000fc800078e00ff */
        /* <DEDUP_REMOVED lines=295> */
[----:B------:R-:W-:-:S04]  /*2eb0*/  @P0 F2FP.PACK_AB R107, RZ, R107 ;  /* 0x0000006bff6b023e */ /* 0x000fc800000000ff */
        /* <DEDUP_REMOVED lines=8> */
[----:B------:R-:W-:-:S04]  /*2f40*/  @P0 F2FP.PACK_AB R66, RZ, R66 ;  /* 0x00000042ff42023e */ /* 0x000fc800000000ff */
[----:B------:R-:W-:-:S05]  /*2f50*/  @!P0 PRMT R66, R67, 0x7610, R66 ;  /* 0x0000761043428816 */ /* 0x000fca0000000042 */
[----:B------:R2:W-:Y:S01]  /*2f60*/  STG.E.U16 [R2.64+0x40], R66 ;  /* 0x0000404202007986 */ /* 0x0005e2000c101504 */
[----:B------:R-:W-:Y:S05]  /*2f70*/  @P1 EXIT ;  /* 0x000000000000194d */ /* 0x000fea0003800000 */
[----:B------:R-:W3:Y:S01]  /*2f80*/  @P0 MUFU.RCP R53, R65 ;  /* 0x0000004100350308 */ /* 0x000ee20000001000 */
[----:B------:R-:W-:Y:S01]  /*2f90*/  ISETP.GE.AND P1, PT, R54, c[0x0][0x178], PT ;  /* 0x00005e0036007a0c */ /* 0x000fe20003f26270 */
[----:B--2---:R-:W-:Y:S02]  /*2fa0*/  IMAD.MOV.U32 R66, RZ, RZ, 0x7fff ;  /* 0x00007fffff427424 */ /* 0x004fe400078e00ff */
[----:B---3--:R-:W-:-:S05]  /*2fb0*/  @P0 FMUL.FTZ R53, R106, R53 ;  /* 0x000000356a350220 */ /* 0x008fca0000410000 */
[----:B------:R-:W-:-:S04]  /*2fc0*/  @P0 F2FP.PACK_AB R53, RZ, R53 ;  /* 0x00000035ff35023e */ /* 0x000fc800000000ff */
[----:B------:R-:W-:-:S05]  /*2fd0*/  @!P0 PRMT R53, R66, 0x7610, R53 ;  /* 0x0000761042358816 */ /* 0x000fca0000000035 */
[----:B------:R2:W-:Y:S01]  /*2fe0*/  STG.E.U16 [R2.64+0x80], R53 ;  /* 0x0000803502007986 */ /* 0x0005e2000c101504 */
[----:B------:R-:W-:Y:S05]  /*2ff0*/  @P1 EXIT ;  /* 0x000000000000194d */ /* 0x000fea0003800000 */
[----:B--2---:R-:W2:Y:S01]  /*3000*/  @P0 MUFU.RCP R53, R65 ;  /* 0x0000004100350308 */ /* 0x004ea20000001000 */
        /* <DEDUP_REMOVED lines=9> */
[----:B--23--:R-:W-:Y:S02]  /*30a0*/  @P0 FMUL.FTZ R53, R109, R54 ;  /* 0x000000366d350220 */ /* 0x00cfe40000410000 */
[----:B------:R-:W-:-:S03]  /*30b0*/  IMAD.MOV.U32 R54, RZ, RZ, 0x7fff ;  /* 0x00007fffff367424 */ /* 0x000fc600078e00ff */
        /* <DEDUP_REMOVED lines=182> */
[----:B--2---:R-:W-:Y:S02]  /*3c20*/  @P0 FMUL.FTZ R39, R99, R40 ;  /* 0x0000002863270220 */ /* 0x004fe40000410000 */
[----:B------:R-:W-:-:S03]  /*3c30*/  IMAD.MOV.U32 R40, RZ, RZ, 0x7fff ;  /* 0x00007fffff287424 */ /* 0x000fc600078e00ff */
        /* <DEDUP_REMOVED lines=285> */
[----:B--2---:R-:W-:Y:S02]  /*4e10*/  IMAD.MOV.U32 R4, RZ, RZ, 0x7fff ;  /* 0x00007fffff047424 */ /* 0x004fe400078e00ff */
[----:B---3--:R-:W-:-:S05]  /*4e20*/  @P0 FMUL.FTZ R0, R104, R65 ;  /* 0x0000004168000220 */ /* 0x008fca0000410000 */
[----:B------:R-:W-:-:S04]  /*4e30*/  @P0 F2FP.PACK_AB R0, RZ, R0 ;  /* 0x00000000ff00023e */ /* 0x000fc800000000ff */
[----:B------:R-:W-:-:S05]  /*4e40*/  @!P0 PRMT R0, R4, 0x7610, R0 ;  /* 0x0000761004008816 */ /* 0x000fca0000000000 */
[----:B------:R-:W-:Y:S01]  /*4e50*/  STG.E.U16 [R2.64+0xfc0], R0 ;  /* 0x000fc00002007986 */ /* 0x000fe2000c101504 */
[----:B------:R-:W-:Y:S05]  /*4e60*/  EXIT ;  /* 0x000000000000794d */ /* 0x000fea0003800000 */
.L_x_4414:
        /* <DEDUP_REMOVED lines=9> */
.L_x_11000:


//--------------------- .text._ZN43_GLOBAL__N__9ae7fba5_10_SoftMax_cu_9f978f6320softmax_warp_forwardIN3c104HalfES2_fLi10ELb0ELb0EEEvPT0_PKT_iiiPKbib --------------------------
	.section	.text._ZN43_GLOBAL__N__9ae7fba5_10_SoftMax_cu_9f978f6320softmax_warp_forwardIN3c104HalfES2_fLi10ELb0ELb0EEEvPT0_PKT_iiiPKbib,"ax",@progbits
	.sectioninfo	@"SHI_REGISTERS=72"
	.align	128
.text._ZN43_GLOBAL__N__9ae7fba5_10_SoftMax_cu_9f978f6320softmax_warp_forwardIN3c104HalfES2_fLi10ELb0ELb0EEEvPT0_PKT_iiiPKbib:
        .type           _ZN43_GLOBAL__N__9ae7fba5_10_SoftMax_cu_9f978f6320softmax_warp_forwardIN3c104HalfES2_fLi10ELb0ELb0EEEvPT0_PKT_iiiPKbib,@function
        .size           _ZN43_GLOBAL__N__9ae7fba5_10_SoftMax_cu_9f978f6320softmax_warp_forwardIN3c104HalfES2_fLi10ELb0ELb0EEEvPT0_PKT_iiiPKbib,(.L_x_11001 - _ZN43_GLOBAL__N__9ae7fba5_10_SoftMax_cu_9f978f6320softmax_warp_forwardIN3c104HalfES2_fLi10ELb0ELb0EEEvPT0_PKT_iiiPKbib)
        .other          _ZN43_GLOBAL__N__9ae7fba5_10_SoftMax_cu_9f978f6320softmax_warp_forwardIN3c104HalfES2_fLi10ELb0ELb0EEEvPT0_PKT_iiiPKbib,@"STO_CUDA_ENTRY STV_DEFAULT"
_ZN43_GLOBAL__N__9ae7fba5_10_SoftMax_cu_9f978f6320softmax_warp_forwardIN3c104HalfES2_fLi10ELb0ELb0EEEvPT0_PKT_iiiPKbib:
        /* <DEDUP_REMOVED lines=59> */
[----:B------:R-:W-:Y:S01]  /*03b0*/  IADD3 R21, R7, 0x1a0, RZ ;  /* 0x000001a007157810 */ /* 0x000fe20007ffe0ff */
[----:B------:R-:W-:Y:S01]  /*03c0*/  IMAD.MOV.U32 R46, RZ, RZ, -0x800000 ;  /* 0xff800000ff2e7424 */ /* 0x000fe200078e00ff */
[----:B------:R-:W-:Y:S01]  /*03d0*/  @!P6 HADD2.F32 R46, -RZ, R6.H0_H0 ;  /* 0x20000006ff2ee230 */ /* 0x000fe20000004100 */
[----:B------:R-:W-:Y:S01]  /*03e0*/  IMAD.MOV.U32 R50, RZ, RZ, -0x800000 ;  /* 0xff800000ff327424 */ /* 0x000fe200078e00ff */
[----:B------:R-:W-:-:S13]  /*03f0*/  ISETP.GE.AND P6, PT, R21, R63, PT ;  /* 0x0000003f1500720c */ /* 0x000fda0003fc6270 */
        /* <DEDUP_REMOVED lines=24> */
[----:B------:R-:W-:Y:S02]  /*0580*/  IMAD.MOV.U32 R52, RZ, RZ, -0x800000 ;  /* 0xff800000ff347424 */ /* 0x000fe400078e00ff */
[----:B------:R-:W-:Y:S02]  /*0590*/  IMAD.MOV.U32 R53, RZ, RZ, -0x800000 ;  /* 0xff800000ff357424 */ /* 0x000fe400078e00ff */
[----:B------:R-:W-:Y:S02]  /*05a0*/  IMAD.MOV.U32 R55, RZ, RZ, -0x800000 ;  /* 0xff800000ff377424 */ /* 0x000fe400078e00ff */
[----:B------:R-:W-:Y:S01]  /*05b0*/  IMAD.MOV.U32 R56, RZ, RZ, -0x800000 ;  /* 0xff800000ff387424 */ /* 0x000fe200078e00ff */
[----:B------:R-:W-:-:S03]  /*05c0*/  IADD3 R29, R7, 0x2a0, RZ ;  /* 0x000002a0071d7810 */ /* 0x000fc60007ffe0ff */
[----:B------:R-:W5:Y:S01]  /*05d0*/  @!P1 LDG.E.U16 R33, [R2.64+0x440] ;  /* 0x0004400402219981 */ /* 0x000f62000c1e1500 */
[----:B------:R-:W-:Y:S01]  /*05e0*/  IMAD.MOV.U32 R54, RZ, RZ, -0x800000 ;  /* 0xff800000ff367424 */ /* 0x000fe200078e00ff */
        /* <DEDUP_REMOVED lines=22> */
[----:B------:R-:W-:Y:S01]  /*0750*/  IMAD.MOV.U32 R58, RZ, RZ, -0x800000 ;  /* 0xff800000ff3a7424 */ /* 0x000fe200078e00ff */
[C---:B------:R-:W-:Y:S01]  /*0760*/  IADD3 R34, R7.reuse, 0x340, RZ ;  /* 0x0000034007227810 */ /* 0x040fe20007ffe0ff */
[----:B-----5:R-:W-:Y:S01]  /*0770*/  @!P1 HADD2.F32 R58, -RZ, R33.H0_H0 ;  /* 0x20000021ff3a9230 */ /* 0x020fe20000004100 */
[----:B------:R-:W-:Y:S01]  /*0780*/  IADD3 R33, R7, 0x320, RZ ;  /* 0x0000032007217810 */ /* 0x000fe20007ffe0ff */
[----:B------:R-:W-:-:S02]  /*0790*/  IMAD.MOV.U32 R59, RZ, RZ, -0x800000 ;  /* 0xff800000ff3b7424 */ /* 0x000fc400078e00ff */
[----:B------:R-:W-:Y:S02]  /*07a0*/  IMAD.MOV.U32 R61, RZ, RZ, -0x800000 ;  /* 0xff800000ff3d7424 */ /* 0x000fe400078e00ff */
[----:B------:R-:W-:Y:S01]  /*07b0*/  IMAD.MOV.U32 R67, RZ, RZ, -0x800000 ;  /* 0xff800000ff437424 */ /* 0x000fe200078e00ff */
[C---:B------:R-:W-:Y:S01]  /*07c0*/  IADD3 R32, R7.reuse, 0x300, RZ ;  /* 0x0000030007207810 */ /* 0x040fe20007ffe0ff */
[----:B------:R-:W-:Y:S01]  /*07d0*/  IMAD.MOV.U32 R65, RZ, RZ, -0x800000 ;  /* 0xff800000ff417424 */ /* 0x000fe200078e00ff */
[----:B------:R-:W-:Y:S01]  /*07e0*/  IADD3 R35, R7, 0x360, RZ ;  /* 0x0000036007237810 */ /* 0x000fe20007ffe0ff */
[----:B------:R-:W-:Y:S01]  /*07f0*/  IMAD.MOV.U32 R69, RZ, RZ, -0x800000 ;  /* 0xff800000ff457424 */ /* 0x000fe200078e00ff */
        /* <DEDUP_REMOVED lines=21> */
[----:B------:R-:W-:Y:S01]  /*0950*/  IMAD.MOV.U32 R38, RZ, RZ, -0x800000 ;  /* 0xff800000ff267424 */ /* 0x000fe200078e00ff */
[----:B------:R-:W-:Y:S01]  /*0960*/  ISETP.GE.AND P2, PT, R37, 0x1, PT ;  /* 0x000000012500780c */ /* 0x000fe20003f46270 */
[----:B------:R-:W-:Y:S01]  /*0970*/  IMAD.MOV.U32 R37, RZ, RZ, -0x800000 ;  /* 0xff800000ff257424 */ /* 0x000fe200078e00ff */
[----:B-----5:R-:W-:Y:S01]  /*0980*/  @!P1 HADD2.F32 R37, -RZ, R40.H0_H0 ;  /* 0x20000028ff259230 */ /* 0x020fe20000004100 */
[----:B------:R-:W-:Y:S01]  /*0990*/  IMAD.MOV.U32 R40, RZ, RZ, -0x800000 ;  /* 0xff800000ff287424 */ /* 0x000fe200078e00ff */
[----:B--2---:R-:W-:Y:S01]  /*09a0*/  @!P0 HADD2.F32 R38, -RZ, R39.H0_H0 ;  /* 0x20000027ff268230 */ /* 0x004fe20000004100 */
[----:B------:R-:W-:Y:S01]  /*09b0*/  IMAD.MOV.U32 R39, RZ, RZ, -0x800000 ;  /* 0xff800000ff277424 */ /* 0x000fe200078e00ff */
[----:B---3--:R-:W-:Y:S01]  /*09c0*/  @!P5 HADD2.F32 R39, -RZ, R42.H0_H0 ;  /* 0x2000002aff27d230 */ /* 0x008fe20000004100 */
[----:B------:R-:W-:Y:S01]  /*09d0*/  IMAD.MOV.U32 R42, RZ, RZ, -0x800000 ;  /* 0xff800000ff2a7424 */ /* 0x000fe200078e00ff */
        /* <DEDUP_REMOVED lines=237> */
[----:B------:R-:W-:-:S04]  /*18b0*/  @P0 F2FP.PACK_AB R7, RZ, R7 ;  /* 0x00000007ff07023e */ /* 0x000fc800000000ff */
        /* <DEDUP_REMOVED lines=30> */
[----:B------:R-:W1:Y:S01]  /*1aa0*/  @P0 MUFU.RCP R8, R68 ;  /* 0x0000004400080308 */ /* 0x000e620000001000 */
[----:B------:R-:W-:Y:S01]  /*1ab0*/  ISETP.GE.AND P1, PT, R13, c[0x0][0x178], PT ;  /* 0x00005e000d007a0c */ /* 0x000fe20003f26270 */
[----:B01----:R-:W-:Y:S02]  /*1ac0*/  @P0 FMUL.FTZ R7, R45, R8 ;  /* 0x000000082d070220 */ /* 0x003fe40000410000 */
[----:B------:R-:W-:-:S03]  /*1ad0*/  IMAD.MOV.U32 R8, RZ, RZ, 0x7fff ;  /* 0x00007fffff087424 */ /* 0x000fc600078e00ff */
        /* <DEDUP_REMOVED lines=190> */
[----:B0-----:R-:W-:Y:S02]  /*26c0*/  IMAD.MOV.U32 R7, RZ, RZ, 0x7fff ;  /* 0x00007fffff077424 */ /* 0x001fe400078e00ff */
[----:B-1----:R-:W-:-:S05]  /*26d0*/  @P0 FMUL.FTZ R6, R41, R6 ;  /* 0x0000000629060220 */ /* 0x002fca0000410000 */
        /* <DEDUP_REMOVED lines=21> */
[----:B0-----:R-:W-:Y:S02]  /*2830*/  IMAD.MOV.U32 R4, RZ, RZ, 0x7fff ;  /* 0x00007fffff047424 */ /* 0x001fe400078e00ff */
[----:B-1----:R-:W-:-:S05]  /*2840*/  @P0 FMUL.FTZ R0, R63, R0 ;  /* 0x000000003f000220 */ /* 0x002fca0000410000 */
[----:B------:R-:W-:-:S04]  /*2850*/  @P0 F2FP.PACK_AB R0, RZ, R0 ;  /* 0x00000000ff00023e */ /* 0x000fc800000000ff */
[----:B------:R-:W-:-:S05]  /*2860*/  @!P0 PRMT R0, R4, 0x7610, R0 ;  /* 0x0000761004008816 */ /* 0x000fca0000000000 */
[----:B------:R-:W-:Y:S01]  /*2870*/  STG.E.U16 [R2.64+0x7c0], R0 ;  /* 0x0007c00002007986 */ /* 0x000fe2000c101504 */
[----:B------:R-:W-:Y:S05]  /*2880*/  EXIT ;  /* 0x000000000000794d */ /* 0x000fea0003800000 */
.L_x_4415:
        /* <DEDUP_REMOVED lines=15> */
.L_x_11001:


//--------------------- .text._ZN43_GLOBAL__N__9ae7fba5_10_SoftMax_cu_9f978f6320softmax_warp_forwardIN3c104HalfES2_fLi9ELb0ELb0EEEvPT0_PKT_iiiPKbib --------------------------
	.section	.text._ZN43_GLOBAL__N__9ae7fba5_10_SoftMax_cu_9f978f6320softmax_warp_forwardIN3c104HalfES2_fLi9ELb0ELb0EEEvPT0_PKT_iiiPKbib,"ax",@progbits
	.sectioninfo	@"SHI_REGISTERS=40"
	.align	128
.text._ZN43_GLOBAL__N__9ae7fba5_10_SoftMax_cu_9f978f6320softmax_warp_forwardIN3c104HalfES2_fLi9ELb0ELb0EEEvPT0_PKT_iiiPKbib:
        .type           _ZN43_GLOBAL__N__9ae7fba5_10_SoftMax_cu_9f978f6320softmax_warp_forwardIN3c104HalfES2_fLi9ELb0ELb0EEEvPT0_PKT_iiiPKbib,@function
        .size           _ZN43_GLOBAL__N__9ae7fba5_10_SoftMax_cu_9f978f6320softmax_warp_forwardIN3c104HalfES2_fLi9ELb0ELb0EEEvPT0_PKT_iiiPKbib,(.L_x_11002 - _ZN43_GLOBAL__N__9ae7fba5_10_SoftMax_cu_9f978f6320softmax_warp_forwardIN3c104HalfES2_fLi9ELb0ELb0EEEvPT0_PKT_iiiPKbib)
        .other          _ZN43_GLOBAL__N__9ae7fba5_10_SoftMax_cu_9f978f6320softmax_warp_forwardIN3c104HalfES2_fLi9ELb0ELb0EEEvPT0_PKT_iiiPKbib,@"STO_CUDA_ENTRY STV_DEFAULT"
_ZN43_GLOBAL__N__9ae7fba5_10_SoftMax_cu_9f978f6320softmax_warp_forwardIN3c104HalfES2_fLi9ELb0ELb0EEEvPT0_PKT_iiiPKbib:
        /* <DEDUP_REMOVED lines=39> */
[----:B--2---:R-:W-:Y:S01]  /*0270*/  @!P3 HADD2.F32 R21, -RZ, R6.H0_H0 ;  /* 0x20000006ff15b230 */ /* 0x004fe20000004100 */
[----:B------:R-:W-:-:S02]  /*0280*/  ISETP.GE.AND P3, PT, R11, R35, PT ;  /* 0x000000230b00720c */ /* 0x000fc40003f66270 */
        /* <DEDUP_REMOVED lines=12> */
[C---:B------:R-:W-:Y:S01]  /*0350*/  IADD3 R7, R23.reuse, 0x160, RZ ;  /* 0x0000016017077810 */ /* 0x040fe20007ffe0ff */
[----:B------:R-:W-:Y:S01]  /*0360*/  IMAD.MOV.U32 R18, RZ, RZ, -0x800000 ;  /* 0xff800000ff127424 */ /* 0x000fe200078e00ff */
[----:B------:R-:W-:Y:S01]  /*0370*/  IADD3 R5, R23, 0x1a0, RZ ;  /* 0x000001a017057810 */ /* 0x000fe20007ffe0ff */
[----:B------:R-:W-:Y:S01]  /*0380*/  IMAD.MOV.U32 R34, RZ, RZ, -0x800000 ;  /* 0xff800000ff227424 */ /* 0x000fe200078e00ff */
[----:B------:R-:W-:Y:S01]  /*0390*/  @!P2 HADD2.F32 R18, -RZ, R27.H0_H0 ;  /* 0x2000001bff12a230 */ /* 0x000fe20000004100 */
[----:B------:R-:W-:-:S02]  /*03a0*/  IMAD.MOV.U32 R31, RZ, RZ, -0x800000 ;  /* 0xff800000ff1f7424 */ /* 0x000fc400078e00ff */
[----:B------:R-:W-:Y:S02]  /*03b0*/  IMAD.MOV.U32 R36, RZ, RZ, -0x800000 ;  /* 0xff800000ff247424 */ /* 0x000fe400078e00ff */
[----:B------:R-:W-:Y:S01]  /*03c0*/  IMAD.MOV.U32 R30, RZ, RZ, -0x800000 ;  /* 0xff800000ff1e7424 */ /* 0x000fe200078e00ff */
[----:B------:R-:W-:Y:S01]  /*03d0*/  @!P1 HADD2.F32 R36, -RZ, R26.H0_H0 ;  /* 0x2000001aff249230 */ /* 0x000fe20000004100 */
[----:B------:R-:W-:Y:S01]  /*03e0*/  ISETP.GE.AND P1, PT, R29, 0x1, PT ;  /* 0x000000011d00780c */ /* 0x000fe20003f26270 */
[----:B--2---:R-:W-:Y:S01]  /*03f0*/  @!P0 HADD2.F32 R20, -RZ, R6.H0_H0 ;  /* 0x20000006ff148230 */ /* 0x004fe20000004100 */
[----:B------:R-:W-:Y:S02]  /*0400*/  IADD3 R6, R23, 0x180, RZ ;  /* 0x0000018017067810 */ /* 0x000fe40007ffe0ff */
[-C--:B------:R-:W-:Y:S02]  /*0410*/  ISETP.GE.AND P0, PT, R7, R35.reuse, PT ;  /* 0x000000230700720c */ /* 0x080fe40003f06270 */
[----:B------:R-:W-:Y:S01]  /*0420*/  ISETP.GE.AND P2, PT, R6, R35, PT ;  /* 0x000000230600720c */ /* 0x000fe20003f46270 */
[----:B---3--:R-:W-:Y:S01]  /*0430*/  @!P3 HADD2.F32 R34, -RZ, R4.H0_H0 ;  /* 0x20000004ff22b230 */ /* 0x008fe20000004100 */
[----:B------:R-:W-:-:S02]  /*0440*/  IADD3 R4, R23, 0x1c0, RZ ;  /* 0x000001c017047810 */ /* 0x000fc40007ffe0ff */
        /* <DEDUP_REMOVED lines=12> */
[----:B------:R-:W-:Y:S01]  /*0510*/  IMAD.MOV.U32 R27, RZ, RZ, -0x800000 ;  /* 0xff800000ff1b7424 */ /* 0x000fe200078e00ff */
        /* <DEDUP_REMOVED lines=138> */
[----:B------:R-:W-:-:S04]  /*0dc0*/  @P0 F2FP.PACK_AB R23, RZ, R23 ;  /* 0x00000017ff17023e */ /* 0x000fc800000000ff */
        /* <DEDUP_REMOVED lines=15> */
[----:B-1----:R-:W-:Y:S02]  /*0ec0*/  IMAD.MOV.U32 R17, RZ, RZ, 0x7fff ;  /* 0x00007fffff117424 */ /* 0x002fe400078e00ff */
[----:B--2---:R-:W-:-:S05]  /*0ed0*/  @P0 FMUL.FTZ R16, R21, R16 ;  /* 0x0000001015100220 */ /* 0x004fca0000410000 */
        /* <DEDUP_REMOVED lines=107> */
.L_x_4416:
        /* <DEDUP_REMOVED lines=15> */
.L_x_11002:


//--------------------- .text._ZN43_GLOBAL__N__9ae7fba5_10_SoftMax_cu_9f978f6320softmax_warp_forwardIN3c104HalfES2_fLi8ELb0ELb0EEEvPT0_PKT_iiiPKbib --------------------------
	.section	.text._ZN43_GLOBAL__N__9ae7fba5_10_SoftMax_cu_9f978f6320softmax_warp_forwardIN3c104HalfES2_fLi8ELb0ELb0EEEvPT0_PKT_iiiPKbib,"ax",@progbits
	.sectioninfo	@"SHI_REGISTERS=29"
	.align	128
.text._ZN43_GLOBAL__N__9ae7fba5_10_SoftMax_cu_9f978f6320softmax_warp_forwardIN3c104HalfES2_fLi8ELb0ELb0EEEvPT0_PKT_iiiPKbib:
        .type           _ZN43_GLOBAL__N__9ae7fba5_10_SoftMax_cu_9f978f6320softmax_warp_forwardIN3c104HalfES2_fLi8ELb0ELb0EEEvPT0_PKT_iiiPKbib,@function
        .size           _ZN43_GLOBAL__N__9ae7fba5_10_SoftMax_cu_9f978f6320softmax_warp_forwardIN3c104HalfES2_fLi8ELb0ELb0EEEvPT0_PKT_iiiPKbib,(.L_x_11003 - _ZN43_GLOBAL__N__9ae7fba5_10_SoftMax_cu_9f978f6320softmax_warp_forwardIN3c104HalfES2_fLi8ELb0ELb0EEEvPT0_PKT_iiiPKbib)
        .other          _ZN43_GLOBAL__N__9ae7fba5_10_SoftMax_cu_9f978f6320softmax_warp_forwardIN3c104HalfES2_fLi8ELb0ELb0EEEvPT0_PKT_iiiPKbib,@"STO_CUDA_ENTRY STV_DEFAULT"
_ZN43_GLOBAL__N__9ae7fba5_10_SoftMax_cu_9f978f6320softmax_warp_forwardIN3c104HalfES2_fLi8ELb0ELb0EEEvPT0_PKT_iiiPKbib:
        /* <DEDUP_REMOVED lines=25> */
[----:B------:R-:W5:Y:S01]  /*0190*/  @!P4 LDG.E.U16 R19, [R10.64+0xc0] ;  /* 0x0000c0040a13c981 */ /* 0x000f62000c1e1500 */
        /* <DEDUP_REMOVED lines=17> */
[----:B-----5:R-:W-:Y:S02]  /*02b0*/  @!P4 HADD2.F32 R15, -RZ, R19.H0_H0 ;  /* 0x20000013ff0fc230 */ /* 0x020fe40000004100 */
[----:B------:R-:W-:Y:S01]  /*02c0*/  FSEL R23, R12, R13, P6 ;  /* 0x0000000d0c177208 */ /* 0x000fe20003000000 */
[----:B0-----:R-:W-:Y:S02]  /*02d0*/  IMAD.MOV.U32 R10, RZ, RZ, -0x800000 ;  /* 0xff800000ff0a7424 */ /* 0x001fe400078e00ff */
[----:B------:R-:W-:Y:S01]  /*02e0*/  IMAD.MOV.U32 R11, RZ, RZ, -0x800000 ;  /* 0xff800000ff0b7424 */ /* 0x000fe200078e00ff */
        /* <DEDUP_REMOVED lines=86> */
[----:B------:R-:W-:Y:S02]  /*0850*/  @P0 F2FP.PACK_AB R12, RZ, R12 ;  /* 0x0000000cff0c023e */ /* 0x000fe400000000ff */
        /* <DEDUP_REMOVED lines=59> */
.L_x_4417:
        /* <DEDUP_REMOVED lines=15> */
.L_x_11003:


//--------------------- .text._ZN43_GLOBAL__N__9ae7fba5_10_SoftMax_cu_9f978f6320softmax_warp_forwardIN3c104HalfES2_fLi7ELb0ELb0EEEvPT0_PKT_iiiPKbib --------------------------
	.section	.text._ZN43_GLOBAL__N__9ae7fba5_10_SoftMax_cu_9f978f6320softmax_warp_forwardIN3c104HalfES2_fLi7ELb0ELb0EEEvPT0_PKT_iiiPKbib,"ax",@progbits
	.sectioninfo	@"SHI_REGISTERS=29"
	.align	128
.text._ZN43_GLOBAL__N__9ae7fba5_10_SoftMax_cu_9f978f6320softmax_warp_forwardIN3c104HalfES2_fLi7ELb0ELb0EEEvPT0_PKT_iiiPKbib:
        .type           _ZN43_GLOBAL__N__9ae7fba5_10_SoftMax_cu_9f978f6320softmax_warp_forwardIN3c104HalfES2_fLi7ELb0ELb0EEEvPT0_PKT_iiiPKbib,@function
        .size           _ZN43_GLOBAL__N__9ae7fba5_10_SoftMax_cu_9f978f6320softmax_warp_forwardIN3c104HalfES2_fLi7ELb0ELb0EEEvPT0_PKT_iiiPKbib,(.L_x_11004 - _ZN43_GLOBAL__N__9ae7fba5_10_SoftMax_cu_9f978f6320softmax_warp_forwardIN3c104HalfES2_fLi7ELb0ELb0EEEvPT0_PKT_iiiPKbib)
        .other          _ZN43_GLOBAL__N__9ae7fba5_10_SoftMax_cu_9f978f6320softmax_warp_forwardIN3c104HalfES2_fLi7ELb0ELb0EEEvPT0_PKT_iiiPKbib,@"STO_CUDA_ENTRY STV_DEFAULT"
_ZN43_GLOBAL__N__9ae7fba5_10_SoftMax_cu_9f978f6320softmax_warp_forwardIN3c104HalfES2_fLi7ELb0ELb0EEEvPT0_PKT_iiiPKbib:
        /* <DEDUP_REMOVED lines=38> */
[----:B------:R1:W5:Y:S01]  /*0260*/  @!P2 LDG.E.U16 R23, [R14.64+0x40] ;  /* 0x000040040e17a981 */ /* 0x000362000c1e1500 */
[----:B--2---:R-:W-:Y:S01]  /*0270*/  @!P6 HADD2.F32 R11, -RZ, R18.H0_H0 ;  /* 0x20000012ff0be230 */ /* 0x004fe20000004100 */
[----:B------:R-:W-:-:S04]  /*0280*/  ISETP.GE.AND P6, PT, R5, R16, PT ;  /* 0x000000100500720c */ /* 0x000fc80003fc6270 */
[----:B------:R1:W2:Y:S09]  /*0290*/  @!P0 LDG.E.U16 R18, [R14.64+0x80] ;  /* 0x000080040e128981 */ /* 0x0002b2000c1e1500 */
[----:B------:R1:W2:Y:S01]  /*02a0*/  @!P6 LDG.E.U16 R19, [R14.64+0xc0] ;  /* 0x0000c0040e13e981 */ /* 0x0002a2000c1e1500 */
[----:B------:R-:W-:-:S02]  /*02b0*/  IMAD.MOV.U32 R16, RZ, RZ, -0x800000 ;  /* 0xff800000ff107424 */ /* 0x000fc400078e00ff */
[----:B0-----:R-:W-:Y:S02]  /*02c0*/  IMAD.MOV.U32 R13, RZ, RZ, -0x800000 ;  /* 0xff800000ff0d7424 */ /* 0x001fe400078e00ff */
[----:B------:R-:W-:Y:S01]  /*02d0*/  IMAD.MOV.U32 R12, RZ, RZ, -0x800000 ;  /* 0xff800000ff0c7424 */ /* 0x000fe200078e00ff */
[----:B---3--:R-:W-:Y:S01]  /*02e0*/  @!P5 HADD2.F32 R16, -RZ, R17.H0_H0 ;  /* 0x20000011ff10d230 */ /* 0x008fe20000004100 */
[----:B-1----:R-:W-:Y:S02]  /*02f0*/  IMAD.MOV.U32 R14, RZ, RZ, -0x800000 ;  /* 0xff800000ff0e7424 */ /* 0x002fe400078e00ff */
[----:B------:R-:W-:Y:S02]  /*0300*/  IMAD.MOV.U32 R15, RZ, RZ, -0x800000 ;  /* 0xff800000ff0f7424 */ /* 0x000fe400078e00ff */
[----:B------:R-:W-:Y:S01]  /*0310*/  FSETP.GT.FTZ.AND P5, PT, R11, R16, PT ;  /* 0x000000100b00720b */ /* 0x000fe20003fb4000 */
[----:B----4-:R-:W-:Y:S01]  /*0320*/  @!P4 HADD2.F32 R12, -RZ, R20.H0_H0 ;  /* 0x20000014ff0cc230 */ /* 0x010fe20000004100 */
[----:B------:R-:W-:-:S02]  /*0330*/  IMAD.MOV.U32 R17, RZ, RZ, -0x800000 ;  /* 0xff800000ff117424 */ /* 0x000fc400078e00ff */
[----:B------:R-:W-:Y:S01]  /*0340*/  FSEL R25, R11, R16, P5 ;  /* 0x000000100b197208 */ /* 0x000fe20002800000 */
[----:B-----5:R-:W-:-:S03]  /*0350*/  @!P3 HADD2.F32 R17, -RZ, R21.H0_H0 ;  /* 0x20000015ff11b230 */ /* 0x020fc60000004100 */
[----:B------:R-:W-:Y:S01]  /*0360*/  FSETP.GT.FTZ.AND P4, PT, R25, R12, PT ;  /* 0x0000000c1900720b */ /* 0x000fe20003f94000 */
[----:B------:R-:W-:-:S03]  /*0370*/  @!P1 HADD2.F32 R13, -RZ, R22.H0_H0 ;  /* 0x20000016ff0d9230 */ /* 0x000fc60000004100 */
[----:B------:R-:W-:Y:S01]  /*0380*/  FSEL R20, R25, R12, P4 ;  /* 0x0000000c19147208 */ /* 0x000fe20002000000 */
[----:B------:R-:W-:-:S03]  /*0390*/  @!P2 HADD2.F32 R14, -RZ, R23.H0_H0 ;  /* 0x20000017ff0ea230 */ /* 0x000fc60000004100 */
[CC--:B------:R-:W-:Y:S02]  /*03a0*/  FSETP.GT.FTZ.AND P3, PT, R20.reuse, R17.reuse, PT ;  /* 0x000000111400720b */ /* 0x0c0fe40003f74000 */
[CC--:B------:R-:W-:Y:S02]  /*03b0*/  FSETP.GT.FTZ.AND P1, PT, R13.reuse, R14.reuse, PT ;  /* 0x0000000e0d00720b */ /* 0x0c0fe40003f34000 */
[----:B------:R-:W-:Y:S02]  /*03c0*/  FSEL R20, R20, R17, P3 ;  /* 0x0000001114147208 */ /* 0x000fe40001800000 */
[----:B------:R-:W-:-:S03]  /*03d0*/  FSEL R22, R13, R14, P1 ;  /* 0x0000000e0d167208 */ /* 0x000fc60000800000 */
[----:B------:R-:W0:Y:S01]  /*03e0*/  SHFL.BFLY PT, R21, R20, 0x10, 0x1f ;  /* 0x0e001f0014157f89 */ /* 0x000e2200000e0000 */
[----:B--2---:R-:W-:Y:S01]  /*03f0*/  @!P0 HADD2.F32 R15, -RZ, R18.H0_H0 ;  /* 0x20000012ff0f8230 */ /* 0x004fe20000004100 */
[----:B------:R-:W-:-:S04]  /*0400*/  IMAD.MOV.U32 R18, RZ, RZ, -0x800000 ;  /* 0xff800000ff127424 */ /* 0x000fc800078e00ff */
[----:B------:R-:W-:Y:S01]  /*0410*/  FSETP.GT.FTZ.AND P0, PT, R22, R15, PT ;  /* 0x0000000f1600720b */ /* 0x000fe20003f14000 */
[----:B------:R-:W-:-:S03]  /*0420*/  @!P6 HADD2.F32 R18, -RZ, R19.H0_H0 ;  /* 0x20000013ff12e230 */ /* 0x000fc60000004100 */
[----:B------:R-:W-:-:S04]  /*0430*/  FSEL R19, R22, R15, P0 ;  /* 0x0000000f16137208 */ /* 0x000fc80000000000 */
[----:B------:R-:W-:-:S04]  /*0440*/  FSETP.GT.FTZ.AND P0, PT, R19, R18, PT ;  /* 0x000000121300720b */ /* 0x000fc80003f14000 */
[----:B------:R-:W-:Y:S02]  /*0450*/  FSEL R19, R19, R18, P0 ;  /* 0x0000001213137208 */ /* 0x000fe40000000000 */
[----:B0-----:R-:W-:-:S03]  /*0460*/  FSETP.GEU.FTZ.AND P0, PT, R20, R21, PT ;  /* 0x000000151400720b */ /* 0x001fc60003f1e000 */
        /* <DEDUP_REMOVED lines=26> */
[C---:B------:R-:W-:Y:S02]  /*0610*/  FADD.FTZ R17, -R22.reuse, R17 ;  /* 0x0000001116117221 */ /* 0x040fe40000010100 */
[C---:B------:R-:W-:Y:S02]  /*0620*/  FADD.FTZ R11, -R22.reuse, R11 ;  /* 0x0000000b160b7221 */ /* 0x040fe40000010100 */
[----:B------:R-:W-:Y:S02]  /*0630*/  FADD.FTZ R16, -R22, R16 ;  /* 0x0000001016107221 */ /* 0x000fe40000010100 */
[----:B------:R-:W-:Y:S02]  /*0640*/  FMUL.FTZ R11, R11, 1.4426950216293334961 ;  /* 0x3fb8aa3b0b0b7820 */ /* 0x000fe40000410000 */
[----:B------:R-:W-:Y:S02]  /*0650*/  FMUL.FTZ R23, R16, 1.4426950216293334961 ;  /* 0x3fb8aa3b10177820 */ /* 0x000fe40000410000 */
[----:B------:R-:W-:-:S02]  /*0660*/  FADD.FTZ R16, -R22, R12 ;  /* 0x0000000c16107221 */ /* 0x000fc40000010100 */
[----:B------:R-:W1:Y:S02]  /*0670*/  MUFU.EX2 R11, R11 ;  /* 0x0000000b000b7308 */ /* 0x000e640000000800 */
[----:B------:R-:W-:Y:S01]  /*0680*/  FMUL.FTZ R16, R16, 1.4426950216293334961 ;  /* 0x3fb8aa3b10107820 */ /* 0x000fe20000410000 */
[----:B0-----:R-:W-:-:S05]  /*0690*/  FSETP.GEU.FTZ.AND P0, PT, R19, R20, PT ;  /* 0x000000141300720b */ /* 0x001fca0003f1e000 */
[----:B------:R-:W0:Y:S01]  /*06a0*/  MUFU.EX2 R12, R23 ;  /* 0x00000017000c7308 */ /* 0x000e220000000800 */
[----:B------:R-:W-:Y:S01]  /*06b0*/  FSEL R19, R20, R19, !P0 ;  /* 0x0000001314137208 */ /* 0x000fe20004000000 */
[----:B------:R-:W-:Y:S01]  /*06c0*/  FMUL.FTZ R20, R17, 1.4426950216293334961 ;  /* 0x3fb8aa3b11147820 */ /* 0x000fe20000410000 */
[----:B------:R-:W-:-:S03]  /*06d0*/  ISETP.GE.AND P0, PT, R10, 0x1, PT ;  /* 0x000000010a00780c */ /* 0x000fc60003f06270 */
[C---:B------:R-:W-:Y:S02]  /*06e0*/  FADD.FTZ R17, -R19.reuse, R13 ;  /* 0x0000000d13117221 */ /* 0x040fe40000010100 */
[----:B------:R-:W2:Y:S01]  /*06f0*/  MUFU.EX2 R16, R16 ;  /* 0x0000001000107308 */ /* 0x000ea20000000800 */
[----:B------:R-:W-:Y:S02]  /*0700*/  FADD.FTZ R14, -R19, R14 ;  /* 0x0000000e130e7221 */ /* 0x000fe40000010100 */
[----:B------:R-:W-:Y:S02]  /*0710*/  FMUL.FTZ R17, R17, 1.4426950216293334961 ;  /* 0x3fb8aa3b11117820 */ /* 0x000fe40000410000 */
[----:B------:R-:W-:Y:S02]  /*0720*/  FMUL.FTZ R14, R14, 1.4426950216293334961 ;  /* 0x3fb8aa3b0e0e7820 */ /* 0x000fe40000410000 */
[C---:B------:R-:W-:Y:S01]  /*0730*/  FADD.FTZ R15, -R19.reuse, R15 ;  /* 0x0000000f130f7221 */ /* 0x040fe20000010100 */
[----:B------:R2:W3:Y:S01]  /*0740*/  MUFU.EX2 R13, R20 ;  /* 0x00000014000d7308 */ /* 0x0004e20000000800 */
[----:B------:R-:W-:-:S02]  /*0750*/  FADD.FTZ R18, -R19, R18 ;  /* 0x0000001213127221 */ /* 0x000fc40000010100 */
[----:B------:R-:W-:Y:S02]  /*0760*/  FMUL.FTZ R15, R15, 1.4426950216293334961 ;  /* 0x3fb8aa3b0f0f7820 */ /* 0x000fe40000410000 */
[----:B------:R-:W-:Y:S02]  /*0770*/  FMUL.FTZ R18, R18, 1.4426950216293334961 ;  /* 0x3fb8aa3b12127820 */ /* 0x000fe40000410000 */
[----:B-1----:R-:W-:Y:S01]  /*0780*/  FADD.FTZ R19, RZ, R11 ;  /* 0x0000000bff137221 */ /* 0x002fe20000010000 */
[----:B------:R-:W1:Y:S03]  /*0790*/  MUFU.EX2 R17, R17 ;  /* 0x0000001100117308 */ /* 0x000e660000000800 */
[----:B0-----:R-:W-:-:S04]  /*07a0*/  FADD.FTZ R19, R19, R12 ;  /* 0x0000000c13137221 */ /* 0x001fc80000010000 */
[----:B--2---:R-:W-:Y:S01]  /*07b0*/  FADD.FTZ R20, R19, R16 ;  /* 0x0000001013147221 */ /* 0x004fe20000010000 */
[----:B------:R-:W0:Y:S03]  /*07c0*/  MUFU.EX2 R14, R14 ;  /* 0x0000000e000e7308 */ /* 0x000e260000000800 */
[----:B---3--:R-:W-:-:S05]  /*07d0*/  FADD.FTZ R20, R20, R13 ;  /* 0x0000000d14147221 */ /* 0x008fca0000010000 */
[----:B------:R-:W2:Y:S01]  /*07e0*/  MUFU.EX2 R15, R15 ;  /* 0x0000000f000f7308 */ /* 0x000ea20000000800 */
[----:B-1----:R-:W-:-:S07]  /*07f0*/  FADD.FTZ R21, RZ, R17 ;  /* 0x00000011ff157221 */ /* 0x002fce0000010000 */
[----:B------:R-:W1:Y:S01]  /*0800*/  MUFU.EX2 R18, R18 ;  /* 0x0000001200127308 */ /* 0x000e620000000800 */
[----:B0-----:R-:W-:Y:S02]  /*0810*/  FADD.FTZ R22, R21, R14 ;  /* 0x0000000e15167221 */ /* 0x001fe40000010000 */
[----:B------:R-:W0:Y:S02]  /*0820*/  SHFL.BFLY PT, R21, R20, 0x10, 0x1f ;  /* 0x0e001f0014157f89 */ /* 0x000e2400000e0000 */
[----:B--2---:R-:W-:-:S04]  /*0830*/  FADD.FTZ R19, R22, R15 ;  /* 0x0000000f16137221 */ /* 0x004fc80000010000 */
        /* <DEDUP_REMOVED lines=21> */
[----:B-1----:R-:W-:Y:S02]  /*0990*/  FADD.FTZ R19, R20, R19 ;  /* 0x0000001314137221 */ /* 0x002fe40000010000 */
[----:B--2---:R-:W-:-:S09]  /*09a0*/  FADD.FTZ R8, R21, R22 ;  /* 0x0000001615087221 */ /* 0x004fd20000010000 */
[----:B------:R-:W-:Y:S05]  /*09b0*/  @P1 BRA `(.L_x_4419) ;  /* 0x0000021000001947 */ /* 0x000fea0003800000 */
[----:B------:R-:W-:Y:S02]  /*09c0*/  FSETP.NEU.FTZ.AND P2, PT, R19, RZ, PT ;  /* 0x000000ff1300720b */ /* 0x000fe40003f5d000 */
[----:B------:R-:W-:-:S11]  /*09d0*/  LEA R10, P0, R2, c[0x0][0x160], 0x1 ;  /* 0x00005800020a7a11 */ /* 0x000fd600078008ff */
[----:B0-----:R-:W0:Y:S02]  /*09e0*/  @P2 MUFU.RCP R20, R19 ;  /* 0x0000001300142308 */ /* 0x001e240000001000 */
[----:B0-----:R-:W-:Y:S02]  /*09f0*/  @P2 FMUL.FTZ R20, R11, R20 ;  /* 0x000000140b142220 */ /* 0x001fe40000410000 */
[----:B------:R-:W-:-:S03]  /*0a00*/  IMAD.MOV.U32 R11, RZ, RZ, 0x7fff ;  /* 0x00007fffff0b7424 */ /* 0x000fc600078e00ff */
[----:B------:R-:W-:-:S04]  /*0a10*/  @P2 F2FP.PACK_AB R20, RZ, R20 ;  /* 0x00000014ff14223e */ /* 0x000fc800000000ff */
        /* <DEDUP_REMOVED lines=9> */
[----:B------:R-:W-:-:S04]  /*0ab0*/  @P2 F2FP.PACK_AB R2, RZ, R2 ;  /* 0x00000002ff02223e */ /* 0x000fc800000000ff */
[----:B------:R-:W-:-:S05]  /*0ac0*/  @!P2 PRMT R2, R7, 0x7610, R2 ;  /* 0x000076100702a816 */ /* 0x000fca0000000002 */
[----:B------:R1:W-:Y:S01]  /*0ad0*/  STG.E.U16 [R10.64+0x40], R2 ;  /* 0x000040020a007986 */ /* 0x0003e2000c101504 */
[----:B------:R-:W-:Y:S05]  /*0ae0*/  @P0 BRA `(.L_x_4419) ;  /* 0x000000e000000947 */ /* 0x000fea0003800000 */
[----:B------:R-:W2:Y:S01]  /*0af0*/  @P2 MUFU.RCP R7, R19 ;  /* 0x0000001300072308 */ /* 0x000ea20000001000 */
[----:B------:R-:W-:Y:S01]  /*0b00*/  ISETP.GE.AND P0, PT, R5, c[0x0][0x178], PT ;  /* 0x00005e0005007a0c */ /* 0x000fe20003f06270 */
[----:B-12---:R-:W-:Y:S02]  /*0b10*/  @P2 FMUL.FTZ R2, R16, R7 ;  /* 0x0000000710022220 */ /* 0x006fe40000410000 */
[----:B------:R-:W-:-:S03]  /*0b20*/  IMAD.MOV.U32 R7, RZ, RZ, 0x7fff ;  /* 0x00007fffff077424 */ /* 0x000fc600078e00ff */
[----:B------:R-:W-:-:S04]  /*0b30*/  @P2 F2FP.PACK_AB R2, RZ, R2 ;  /* 0x00000002ff02223e */ /* 0x000fc800000000ff */
[----:B------:R-:W-:-:S05]  /*0b40*/  @!P2 PRMT R2, R7, 0x7610, R2 ;  /* 0x000076100702a816 */ /* 0x000fca0000000002 */
[----:B------:R1:W-:Y:S01]  /*0b50*/  STG.E.U16 [R10.64+0x80], R2 ;  /* 0x000080020a007986 */ /* 0x0003e2000c101504 */
[----:B------:R-:W-:Y:S05]  /*0b60*/  @P0 BRA `(.L_x_4419) ;  /* 0x0000006000000947 */ /* 0x000fea0003800000 */
[----:B-1----:R-:W1:Y:S01]  /*0b70*/  @P2 MUFU.RCP R2, R19 ;  /* 0x0000001300022308 */ /* 0x002e620000001000 */
[----:B------:R-:W-:Y:S02]  /*0b80*/  IMAD.MOV.U32 R7, RZ, RZ, 0x7fff ;  /* 0x00007fffff077424 */ /* 0x000fe400078e00ff */
[----:B-1----:R-:W-:-:S05]  /*0b90*/  @P2 FMUL.FTZ R2, R13, R2 ;  /* 0x000000020d022220 */ /* 0x002fca0000410000 */
[----:B------:R-:W-:-:S04]  /*0ba0*/  @P2 F2FP.PACK_AB R2, RZ, R2 ;  /* 0x00000002ff02223e */ /* 0x000fc800000000ff */
[----:B------:R-:W-:-:S05]  /*0bb0*/  @!P2 PRMT R2, R7, 0x7610, R2 ;  /* 0x000076100702a816 */ /* 0x000fca0000000002 */
[----:B------:R1:W-:Y:S02]  /*0bc0*/  STG.E.U16 [R10.64+0xc0], R2 ;  /* 0x0000c0020a007986 */ /* 0x0003e4000c101504 */
.L_x_4419:
[----:B------:R-:W-:Y:S05]  /*0bd0*/  BSYNC B0 ;  /* 0x0000000000007941 */ /* 0x000fea0003800000 */
.L_x_4418:
[----:B------:R-:W-:-:S04]  /*0be0*/  IMAD.MOV.U32 R7, RZ, RZ, -0x2 ;  /* 0xfffffffeff077424 */ /* 0x000fc800078e00ff */
[----:B------:R-:W-:-:S05]  /*0bf0*/  IMAD R0, R0, R7, c[0x0][0x170] ;  /* 0x00005c0000007624 */ /* 0x000fca00078e0207 */
[----:B------:R-:W-:-:S13]  /*0c00*/  ISETP.GE.AND P0, PT, R0, 0x2, PT ;  /* 0x000000020000780c */ /* 0x000fda0003f06270 */
[----:B------:R-:W-:Y:S05]  /*0c10*/  @!P0 EXIT ;  /* 0x000000000000894d */ /* 0x000fea0003800000 */
[----:B------:R-:W-:Y:S05]  /*0c20*/  @P1 EXIT ;  /* 0x000000000000194d */ /* 0x000fea0003800000 */
[----:B------:R-:W-:Y:S01]  /*0c30*/  FSETP.NEU.FTZ.AND P1, PT, R8, RZ, PT ;  /* 0x000000ff0800720b */ /* 0x000fe20003f3d000 */
[----:B------:R-:W-:Y:S01]  /*0c40*/  IMAD.MOV.U32 R7, RZ, RZ, 0x7fff ;  /* 0x00007fffff077424 */ /* 0x000fe200078e00ff */
[----:B------:R-:W-:Y:S02]  /*0c50*/  ISETP.GE.AND P2, PT, R3, c[0x0][0x178], PT ;  /* 0x00005e0003007a0c */ /* 0x000fe40003f46270 */
[----:B-1----:R-:W-:-:S04]  /*0c60*/  LEA R2, P0, R6, c[0x0][0x160], 0x1 ;  /* 0x0000580006027a11 */ /* 0x002fc800078008ff */
[----:B------:R-:W-:-:S05]  /*0c70*/  LEA.HI.X R3, R6, c[0x0][0x164], R9, 0x1, P0 ;  /* 0x0000590006037a11 */ /* 0x000fca00000f0c09 */
[----:B------:R-:W1:Y:S02]  /*0c80*/  @P1 MUFU.RCP R0, R8 ;  /* 0x0000000800001308 */ /* 0x000e640000001000 */
[----:B-1----:R-:W-:-:S05]  /*0c90*/  @P1 FMUL.FTZ R0, R17, R0 ;  /* 0x0000000011001220 */ /* 0x002fca0000410000 */
[----:B------:R-:W-:-:S04]  /*0ca0*/  @P1 F2FP.PACK_AB R0, RZ, R0 ;  /* 0x00000000ff00123e */ /* 0x000fc800000000ff */
[----:B------:R-:W-:-:S05]  /*0cb0*/  @!P1 PRMT R0, R7, 0x7610, R0 ;  /* 0x0000761007009816 */ /* 0x000fca0000000000 */
[----:B------:R1:W-:Y:S01]  /*0cc0*/  STG.E.U16 [R2.64], R0 ;  /* 0x0000000002007986 */ /* 0x0003e2000c101504 */
        /* <DEDUP_REMOVED lines=18> */
[----:B------:R-:W-:Y:S02]  /*0df0*/  IMAD.MOV.U32 R4, RZ, RZ, 0x7fff ;  /* 0x00007fffff047424 */ /* 0x000fe400078e00ff */
[----:B-12---:R-:W-:-:S05]  /*0e00*/  @P1 FMUL.FTZ R0, R18, R5 ;  /* 0x0000000512001220 */ /* 0x006fca0000410000 */
[----:B------:R-:W-:-:S04]  /*0e10*/  @P1 F2FP.PACK_AB R0, RZ, R0 ;  /* 0x00000000ff00123e */ /* 0x000fc800000000ff */
[----:B------:R-:W-:-:S05]  /*0e20*/  @!P1 PRMT R0, R4, 0x7610, R0 ;  /* 0x0000761004009816 */ /* 0x000fca0000000000 */
[----:B------:R-:W-:Y:S01]  /*0e30*/  STG.E.U16 [R2.64+0xc0], R0 ;  /* 0x0000c00002007986 */ /* 0x000fe2000c101504 */
[----:B------:R-:W-:Y:S05]  /*0e40*/  EXIT ;  /* 0x000000000000794d */ /* 0x000fea0003800000 */
.L_x_4420:
        /* <DEDUP_REMOVED lines=11> */
.L_x_11004:


//--------------------- .text._ZN43_GLOBAL__N__9ae7fba5_10_SoftMax_cu_9f978f6320softmax_warp_forwardIN3c104HalfES2_fLi6ELb0ELb0EEEvPT0_PKT_iiiPKbib --------------------------
	.section	.text._ZN43_GLOBAL__N__9ae7fba5_10_SoftMax_cu_9f978f6320softmax_warp_forwardIN3c104HalfES2_fLi6ELb0ELb0EEEvPT0_PKT_iiiPKbib,"ax",@progbits
	.sectioninfo	@"SHI_REGISTERS=23"
	.align	128
.text._ZN43_GLOBAL__N__9ae7fba5_10_SoftMax_cu_9f978f6320softmax_warp_forwardIN3c104HalfES2_fLi6ELb0ELb0EEEvPT0_PKT_iiiPKbib:
        .type           _ZN43_GLOBAL__N__9ae7fba5_10_SoftMax_cu_9f978f6320softmax_warp_forwardIN3c104HalfES2_fLi6ELb0ELb0EEEvPT0_PKT_iiiPKbib,@function
        .size           _ZN43_GLOBAL__N__9ae7fba5_10_SoftMax_cu_9f978f6320softmax_warp_forwardIN3c104HalfES2_fLi6ELb0ELb0EEEvPT0_PKT_iiiPKbib,(.L_x_11005 - _ZN43_GLOBAL__N__9ae7fba5_10_SoftMax_cu_9f978f6320softmax_warp_forwardIN3c104HalfES2_fLi6ELb0ELb0EEEvPT0_PKT_iiiPKbib)
        .other          _ZN43_GLOBAL__N__9ae7fba5_10_SoftMax_cu_9f978f6320softmax_warp_forwardIN3c104HalfES2_fLi6ELb0ELb0EEEvPT0_PKT_iiiPKbib,@"STO_CUDA_ENTRY STV_DEFAULT"
_ZN43_GLOBAL__N__9ae7fba5_10_SoftMax_cu_9f978f6320softmax_warp_forwardIN3c104HalfES2_fLi6ELb0ELb0EEEvPT0_PKT_iiiPKbib:
        /* <DEDUP_REMOVED lines=131> */
[----:B------:R-:W-:-:S04]  /*0830*/  @P3 F2FP.PACK_AB R3, RZ, R3 ;  /* 0x00000003ff03323e */ /* 0x000fc800000000ff */
[----:B------:R-:W-:-:S05]  /*0840*/  @!P3 PRMT R3, R8, 0x7610, R3 ;  /* 0x000076100803b816 */ /* 0x000fca0000000003 */
[----:B------:R2:W-:Y:S02]  /*0850*/  STG.E.U16 [R6.64+0x40], R3 ;  /* 0x0000400306007986 */ /* 0x0005e4000c101504 */
.L_x_4422:
[----:B------:R-:W-:Y:S05]  /*0860*/  BSYNC B0 ;  /* 0x0000000000007941 */ /* 0x000fea0003800000 */
.L_x_4421:
[----:B------:R-:W-:Y:S05]  /*0870*/  @!P1 EXIT ;  /* 0x000000000000994d */ /* 0x000fea0003800000 */
[----:B------:R-:W-:Y:S05]  /*0880*/  @P2 EXIT ;  /* 0x000000000000294d */ /* 0x000fea0003800000 */
[----:B------:R-:W-:Y:S01]  /*0890*/  FSETP.NEU.FTZ.AND P1, PT, R4, RZ, PT ;  /* 0x000000ff0400720b */ /* 0x000fe20003f3d000 */
[----:B-12---:R-:W-:Y:S01]  /*08a0*/  IMAD.MOV.U32 R7, RZ, RZ, 0x7fff ;  /* 0x00007fffff077424 */ /* 0x006fe200078e00ff */
[----:B------:R-:W-:-:S11]  /*08b0*/  ISETP.GE.AND P2, PT, R0, c[0x0][0x178], PT ;  /* 0x00005e0000007a0c */ /* 0x000fd60003f46270 */
[----:B------:R-:W1:Y:S02]  /*08c0*/  @P1 MUFU.RCP R6, R4 ;  /* 0x0000000400061308 */ /* 0x000e640000001000 */
[----:B-1----:R-:W-:Y:S01]  /*08d0*/  @P1 FMUL.FTZ R3, R11, R6 ;  /* 0x000000060b031220 */ /* 0x002fe20000410000 */
[----:B------:R-:W-:-:S04]  /*08e0*/  LEA R6, P0, R2, c[0x0][0x160], 0x1 ;  /* 0x0000580002067a11 */ /* 0x000fc800078008ff */
[----:B------:R-:W-:-:S04]  /*08f0*/  @P1 F2FP.PACK_AB R3, RZ, R3 ;  /* 0x00000003ff03123e */ /* 0x000fc800000000ff */
[----:B------:R-:W-:Y:S02]  /*0900*/  @!P1 PRMT R3, R7, 0x7610, R3 ;  /* 0x0000761007039816 */ /* 0x000fe40000000003 */
[----:B------:R-:W-:-:S05]  /*0910*/  LEA.HI.X R7, R2, c[0x0][0x164], R5, 0x1, P0 ;  /* 0x0000590002077a11 */ /* 0x000fca00000f0c05 */
[----:B------:R1:W-:Y:S01]  /*0920*/  STG.E.U16 [R6.64], R3 ;  /* 0x0000000306007986 */ /* 0x0003e2000c101504 */
[----:B------:R-:W-:Y:S05]  /*0930*/  @P2 EXIT ;  /* 0x000000000000294d */ /* 0x000fea0003800000 */
[----:B------:R-:W2:Y:S01]  /*0940*/  @P1 MUFU.RCP R0, R4 ;  /* 0x0000000400001308 */ /* 0x000ea20000001000 */
[----:B------:R-:W-:Y:S02]  /*0950*/  IMAD.MOV.U32 R2, RZ, RZ, 0x7fff ;  /* 0x00007fffff027424 */ /* 0x000fe400078e00ff */
[----:B--2---:R-:W-:-:S05]  /*0960*/  @P1 FMUL.FTZ R0, R9, R0 ;  /* 0x0000000009001220 */ /* 0x004fca0000410000 */
[----:B------:R-:W-:-:S04]  /*0970*/  @P1 F2FP.PACK_AB R0, RZ, R0 ;  /* 0x00000000ff00123e */ /* 0x000fc800000000ff */
[----:B------:R-:W-:-:S05]  /*0980*/  @!P1 PRMT R0, R2, 0x7610, R0 ;  /* 0x0000761002009816 */ /* 0x000fca0000000000 */
[----:B------:R-:W-:Y:S01]  /*0990*/  STG.E.U16 [R6.64+0x40], R0 ;  /* 0x0000400006007986 */ /* 0x000fe2000c101504 */
[----:B------:R-:W-:Y:S05]  /*09a0*/  EXIT ;  /* 0x000000000000794d */ /* 0x000fea0003800000 */
.L_x_4423:
        /* <DEDUP_REMOVED lines=13> */
.L_x_11005:


//--------------------- .text._ZN43_GLOBAL__N__9ae7fba5_10_SoftMax_cu_9f978f6320softmax_warp_forwardIN3c104HalfES2_fLi5ELb0ELb0EEEvPT0_PKT_iiiPKbib --------------------------
	.section	.text._ZN43_GLOBAL__N__9ae7fba5_10_SoftMax_cu_9f978f6320softmax_warp_forwardIN3c104HalfES2_fLi5ELb0ELb0EEEvPT0_PKT_iiiPKbib,"ax",@progbits
	.sectioninfo	@"SHI_REGISTERS=18"
	.align	128
.text._ZN43_GLOBAL__N__9ae7fba5_10_SoftMax_cu_9f978f6320softmax_warp_forwardIN3c104HalfES2_fLi5ELb0ELb0EEEvPT0_PKT_iiiPKbib:
        .type           _ZN43_GLOBAL__N__9ae7fba5_10_SoftMax_cu_9f978f6320softmax_warp_forwardIN3c104HalfES2_fLi5ELb0ELb0EEEvPT0_PKT_iiiPKbib,@function
        .size           _ZN43_GLOBAL__N__9ae7fba5_10_SoftMax_cu_9f978f6320softmax_warp_forwardIN3c104HalfES2_fLi5ELb0ELb0EEEvPT0_PKT_iiiPKbib,(.L_x_11006 - _ZN43_GLOBAL__N__9ae7fba5_10_SoftMax_cu_9f978f6320softmax_warp_forwardIN3c104HalfES2_fLi5ELb0ELb0EEEvPT0_PKT_iiiPKbib)
        .other          _ZN43_GLOBAL__N__9ae7fba5_10_SoftMax_cu_9f978f6320softmax_warp_forwardIN3c104HalfES2_fLi5ELb0ELb0EEEvPT0_PKT_iiiPKbib,@"STO_CUDA_ENTRY STV_DEFAULT"
_ZN43_GLOBAL__N__9ae7fba5_10_SoftMax_cu_9f978f6320softmax_warp_forwardIN3c104HalfES2_fLi5ELb0ELb0EEEvPT0_PKT_iiiPKbib:
        /* <DEDUP_REMOVED lines=101> */
[----:B------:R-:W-:Y:S02]  /*0650*/  @P0 F2FP.PACK_AB R0, RZ, R0 ;  /* 0x00000000ff00023e */ /* 0x000fe400000000ff */
[----:B------:R-:W-:Y:S02]  /*0660*/  LEA.HI.X R7, R3, c[0x0][0x164], R4, 0x1, P3 ;  /* 0x0000590003077a11 */ /* 0x000fe400018f0c04 */
[----:B------:R-:W-:-:S05]  /*0670*/  @!P0 PRMT R0, R2, 0x7610, R0 ;  /* 0x0000761002008816 */ /* 0x000fca0000000000 */
[----:B------:R0:W-:Y:S02]  /*0680*/  STG.E.U16 [R6.64], R0 ;  /* 0x0000000006007986 */ /* 0x0001e4000c101504 */
.L_x_4425:
[----:B------:R-:W-:Y:S05]  /*0690*/  BSYNC B0 ;  /* 0x0000000000007941 */ /* 0x000fea0003800000 */
.L_x_4424:
        /* <DEDUP_REMOVED lines=8> */
[----:B------:R-:W-:Y:S02]  /*0720*/  @P0 F2FP.PACK_AB R0, RZ, R0 ;  /* 0x00000000ff00023e */ /* 0x000fe400000000ff */
[----:B------:R-:W-:Y:S02]  /*0730*/  LEA.HI.X.SX32 R4, R3, R4, 0x1, P1 ;  /* 0x0000000403047211 */ /* 0x000fe400008f0eff */
[----:B------:R-:W-:Y:S02]  /*0740*/  LEA R2, P1, R5, c[0x0][0x160], 0x1 ;  /* 0x0000580005027a11 */ /* 0x000fe400078208ff */
[----:B------:R-:W-:Y:S02]  /*0750*/  @!P0 PRMT R0, R6, 0x7610, R0 ;  /* 0x0000761006008816 */ /* 0x000fe40000000000 */
[----:B------:R-:W-:-:S05]  /*0760*/  LEA.HI.X R3, R5, c[0x0][0x164], R4, 0x1, P1 ;  /* 0x0000590005037a11 */ /* 0x000fca00008f0c04 */
[----:B------:R-:W-:Y:S01]  /*0770*/  STG.E.U16 [R2.64], R0 ;  /* 0x0000000002007986 */ /* 0x000fe2000c101504 */
[----:B------:R-:W-:Y:S05]  /*0780*/  EXIT ;  /* 0x000000000000794d */ /* 0x000fea0003800000 */
.L_x_4426:
        /* <DEDUP_REMOVED lines=15> */
.L_x_11006:


//--------------------- .text._ZN43_GLOBAL__N__9ae7fba5_10_SoftMax_cu_9f978f6320softmax_warp_forwardIN3c104HalfES2_fLi4ELb0ELb0EEEvPT0_PKT_iiiPKbib --------------------------
	.section	.text._ZN43_GLOBAL__N__9ae7fba5_10_SoftMax_cu_9f978f6320softmax_warp_forwardIN3c104HalfES2_fLi4ELb0ELb0EEEvPT0_PKT_iiiPKbib,"ax",@progbits
	.sectioninfo	@"SHI_REGISTERS=20"
	.align	128
.text._ZN43_GLOBAL__N__9ae7fba5_10_SoftMax_cu_9f978f6320softmax_warp_forwardIN3c104HalfES2_fLi4ELb0ELb0EEEvPT0_PKT_iiiPKbib:
        .type           _ZN43_GLOBAL__N__9ae7fba5_10_SoftMax_cu_9f978f6320softmax_warp_forwardIN3c104HalfES2_fLi4ELb0ELb0EEEvPT0_PKT_iiiPKbib,@function
        .size           _ZN43_GLOBAL__N__9ae7fba5_10_SoftMax_cu_9f978f6320softmax_warp_forwardIN3c104HalfES2_fLi4ELb0ELb0EEEvPT0_PKT_iiiPKbib,(.L_x_11007 - _ZN43_GLOBAL__N__9ae7fba5_10_SoftMax_cu_9f978f6320softmax_warp_forwardIN3c104HalfES2_fLi4ELb0ELb0EEEvPT0_PKT_iiiPKbib)
        .other          _ZN43_GLOBAL__N__9ae7fba5_10_SoftMax_cu_9f978f6320softmax_warp_forwardIN3c104HalfES2_fLi4ELb0ELb0EEEvPT0_PKT_iiiPKbib,@"STO_CUDA_ENTRY STV_DEFAULT"
_ZN43_GLOBAL__N__9ae7fba5_10_SoftMax_cu_9f978f6320softmax_warp_forwardIN3c104HalfES2_fLi4ELb0ELb0EEEvPT0_PKT_iiiPKbib:
        /* <DEDUP_REMOVED lines=89> */
[----:B------:R-:W-:-:S04]  /*0590*/  @P0 F2FP.PACK_AB R0, RZ, R0 ;  /* 0x00000000ff00023e */ /* 0x000fc800000000ff */
[----:B------:R-:W-:Y:S02]  /*05a0*/  @!P0 PRMT R0, R7, 0x7610, R0 ;  /* 0x0000761007008816 */ /* 0x000fe40000000000 */
[----:B------:R-:W-:-:S05]  /*05b0*/  LEA.HI.X R7, R2, c[0x0][0x164], R3, 0x1, P3 ;  /* 0x0000590002077a11 */ /* 0x000fca00018f0c03 */
[----:B------:R0:W-:Y:S02]  /*05c0*/  STG.E.U16 [R6.64], R0 ;  /* 0x0000000006007986 */ /* 0x0001e4000c101504 */
.L_x_4428:
[----:B------:R-:W-:Y:S05]  /*05d0*/  BSYNC B0 ;  /* 0x0000000000007941 */ /* 0x000fea0003800000 */
.L_x_4427:
        /* <DEDUP_REMOVED lines=8> */
[----:B------:R-:W-:Y:S02]  /*0660*/  @P0 F2FP.PACK_AB R0, RZ, R0 ;  /* 0x00000000ff00023e */ /* 0x000fe400000000ff */
[----:B------:R-:W-:Y:S02]  /*0670*/  LEA.HI.X.SX32 R3, R2, R3, 0x1, P1 ;  /* 0x0000000302037211 */ /* 0x000fe400008f0eff */
[----:B------:R-:W-:-:S02]  /*0680*/  LEA R2, P1, R4, c[0x0][0x160], 0x1 ;  /* 0x0000580004027a11 */ /* 0x000fc400078208ff */
[----:B------:R-:W-:Y:S02]  /*0690*/  @!P0 PRMT R0, R5, 0x7610, R0 ;  /* 0x0000761005008816 */ /* 0x000fe40000000000 */
[----:B------:R-:W-:-:S05]  /*06a0*/  LEA.HI.X R3, R4, c[0x0][0x164], R3, 0x1, P1 ;  /* 0x0000590004037a11 */ /* 0x000fca00008f0c03 */
[----:B------:R-:W-:Y:S01]  /*06b0*/  STG.E.U16 [R2.64], R0 ;  /* 0x0000000002007986 */ /* 0x000fe2000c101504 */
[----:B------:R-:W-:Y:S05]  /*06c0*/  EXIT ;  /* 0x000000000000794d */ /* 0x000fea0003800000 */
.L_x_4429:
        /* <DEDUP_REMOVED lines=11> */
.L_x_11007:


//--------------------- .text._ZN43_GLOBAL__N__9ae7fba5_10_SoftMax_cu_9f978f6320softmax_warp_forwardIN3c104HalfES2_fLi3ELb0ELb0EEEvPT0_PKT_iiiPKbib --------------------------
	.section	.text._ZN43_GLOBAL__N__9ae7fba5_10_SoftMax_cu_9f978f6320softmax_warp_forwardIN3c104HalfES2_fLi3ELb0ELb0EEEvPT0_PKT_iiiPKbib,"ax",@progbits
	.sectioninfo	@"SHI_REGISTERS=18"
	.align	128
.text._ZN43_GLOBAL__N__9ae7fba5_10_SoftMax_cu_9f978f6320softmax_warp_forwardIN3c104HalfES2_fLi3ELb0ELb0EEEvPT0_PKT_iiiPKbib:
        .type           _ZN43_GLOBAL__N__9ae7fba5_10_SoftMax_cu_9f978f6320softmax_warp_forwardIN3c104HalfES2_fLi3ELb0ELb0EEEvPT0_PKT_iiiPKbib,@function
        .size           _ZN43_GLOBAL__N__9ae7fba5_10_SoftMax_cu_9f978f6320softmax_warp_forwardIN3c104HalfES2_fLi3ELb0ELb0EEEvPT0_PKT_iiiPKbib,(.L_x_11008 - _ZN43_GLOBAL__N__9ae7fba5_10_SoftMax_cu_9f978f6320softmax_warp_forwardIN3c104HalfES2_fLi3ELb0ELb0EEEvPT0_PKT_iiiPKbib)
        .other          _ZN43_GLOBAL__N__9ae7fba5_10_SoftMax_cu_9f978f6320softmax_warp_forwardIN3c104HalfES2_fLi3ELb0ELb0EEEvPT0_PKT_iiiPKbib,@"STO_CUDA_ENTRY STV_DEFAULT"
_ZN43_GLOBAL__N__9ae7fba5_10_SoftMax_cu_9f978f6320softmax_warp_forwardIN3c104HalfES2_fLi3ELb0ELb0EEEvPT0_PKT_iiiPKbib:
        /* <DEDUP_REMOVED lines=79> */
[----:B------:R-:W-:-:S04]  /*04f0*/  @P0 F2FP.PACK_AB R0, RZ, R0 ;  /* 0x00000000ff00023e */ /* 0x000fc800000000ff */
[----:B------:R-:W-:Y:S02]  /*0500*/  @!P0 PRMT R0, R7, 0x7610, R0 ;  /* 0x0000761007008816 */ /* 0x000fe40000000000 */
[----:B------:R-:W-:-:S05]  /*0510*/  LEA.HI.X R7, R2, c[0x0][0x164], R3, 0x1, P3 ;  /* 0x0000590002077a11 */ /* 0x000fca00018f0c03 */
[----:B------:R1:W-:Y:S02]  /*0520*/  STG.E.U16 [R6.64], R0 ;  /* 0x0000000006007986 */ /* 0x0003e4000c101504 */
.L_x_4431:
[----:B------:R-:W-:Y:S05]  /*0530*/  BSYNC B0 ;  /* 0x0000000000007941 */ /* 0x000fea0003800000 */
.L_x_4430:
        /* <DEDUP_REMOVED lines=15> */
.L_x_4432:
        /* <DEDUP_REMOVED lines=13> */
.L_x_11008:


//--------------------- .text._ZN43_GLOBAL__N__9ae7fba5_10_SoftMax_cu_9f978f6320softmax_warp_forwardIN3c104HalfES2_fLi2ELb0ELb0EEEvPT0_PKT_iiiPKbib --------------------------
	.section	.text._ZN43_GLOBAL__N__9ae7fba5_10_SoftMax_cu_9f978f6320softmax_warp_forwardIN3c104HalfES2_fLi2ELb0ELb0EEEvPT0_PKT_iiiPKbib,"ax",@progbits
	.sectioninfo	@"SHI_REGISTERS=18"
	.align	128
.text._ZN43_GLOBAL__N__9ae7fba5_10_SoftMax_cu_9f978f6320softmax_warp_forwardIN3c104HalfES2_fLi2ELb0ELb0EEEvPT0_PKT_iiiPKbib:
        .type           _ZN43_GLOBAL__N__9ae7fba5_10_SoftMax_cu_9f978f6320softmax_warp_forwardIN3c104HalfES2_fLi2ELb0ELb0EEEvPT0_PKT_iiiPKbib,@function
        .size           _ZN43_GLOBAL__N__9ae7fba5_10_SoftMax_cu_9f978f6320softmax_warp_forwardIN3c104HalfES2_fLi2ELb0ELb0EEEvPT0_PKT_iiiPKbib,(.L_x_11009 - _ZN43_GLOBAL__N__9ae7fba5_10_SoftMax_cu_9f978f6320softmax_warp_forwardIN3c104HalfES2_fLi2ELb0ELb0EEEvPT0_PKT_iiiPKbib)
        .other          _ZN43_GLOBAL__N__9ae7fba5_10_SoftMax_cu_9f978f6320softmax_warp_forwardIN3c104HalfES2_fLi2ELb0ELb0EEEvPT0_PKT_iiiPKbib,@"STO_CUDA_ENTRY STV_DEFAULT"
_ZN43_GLOBAL__N__9ae7fba5_10_SoftMax_cu_9f978f6320softmax_warp_forwardIN3c104HalfES2_fLi2ELb0ELb0EEEvPT0_PKT_iiiPKbib:
        /* <DEDUP_REMOVED lines=73> */
.L_x_4434:
[----:B------:R-:W-:Y:S05]  /*0490*/  BSYNC B0 ;  /* 0x0000000000007941 */ /* 0x000fea0003800000 */
.L_x_4433:
        /* <DEDUP_REMOVED lines=11> */
[----:B------:R-:W-:-:S04]  /*0550*/  @P0 F2FP.PACK_AB R0, RZ, R0 ;  /* 0x00000000ff00023e */ /* 0x000fc800000000ff */
[----:B------:R-:W-:-:S05]  /*0560*/  @!P0 PRMT R0, R5, 0x7610, R0 ;  /* 0x0000761005008816 */ /* 0x000fca0000000000 */
[----:B------:R-:W-:Y:S01]  /*0570*/  STG.E.U16 [R2.64], R0 ;  /* 0x0000000002007986 */ /* 0x000fe2000c101504 */
[----:B------:R-:W-:Y:S05]  /*0580*/  EXIT ;  /* 0x000000000000794d */ /* 0x000fea0003800000 */
.L_x_4435:
        /* <DEDUP_REMOVED lines=15> */
.L_x_11009:


//--------------------- .text._ZN43_GLOBAL__N__9ae7fba5_10_SoftMax_cu_9f978f6320softmax_warp_forwardIN3c104HalfES2_fLi1ELb0ELb0EEEvPT0_PKT_iiiPKbib --------------------------
	.section	.text._ZN43_GLOBAL__N__9ae7fba5_10_SoftMax_cu_9f978f6320softmax_warp_forwardIN3c104HalfES2_fLi1ELb0ELb0EEEvPT0_PKT_iiiPKbib,"ax",@progbits
	.sectioninfo	@"SHI_REGISTERS=18"
	.align	128
.text._ZN43_GLOBAL__N__9ae7fba5_10_SoftMax_cu_9f978f6320softmax_warp_forwardIN3c104HalfES2_fLi1ELb0ELb0EEEvPT0_PKT_iiiPKbib:
        .type           _ZN43_GLOBAL__N__9ae7fba5_10_SoftMax_cu_9f978f6320softmax_warp_forwardIN3c104HalfES2_fLi1ELb0ELb0EEEvPT0_PKT_iiiPKbib,@function
        .size           _ZN43_GLOBAL__N__9ae7fba5_10_SoftMax_cu_9f978f6320softmax_warp_forwardIN3c104HalfES2_fLi1ELb0ELb0EEEvPT0_PKT_iiiPKbib,(.L_x_11010 - _ZN43_GLOBAL__N__9ae7fba5_10_SoftMax_cu_9f978f6320softmax_warp_forwardIN3c104HalfES2_fLi1ELb0ELb0EEEvPT0_PKT_iiiPKbib)
        .other          _ZN43_GLOBAL__N__9ae7fba5_10_SoftMax_cu_9f978f6320softmax_warp_forwardIN3c104HalfES2_fLi1ELb0ELb0EEEvPT0_PKT_iiiPKbib,@"STO_CUDA_ENTRY STV_DEFAULT"
_ZN43_GLOBAL__N__9ae7fba5_10_SoftMax_cu_9f978f6320softmax_warp_forwardIN3c104HalfES2_fLi1ELb0ELb0EEEvPT0_PKT_iiiPKbib:
        /* <DEDUP_REMOVED lines=59> */
[----:B------:R-:W-:-:S04]  /*03b0*/  @P0 F2FP.PACK_AB R2, RZ, R2 ;  /* 0x00000002ff02023e */ /* 0x000fc800000000ff */
[----:B------:R-:W-:Y:S02]  /*03c0*/  @!P0 PRMT R2, R5, 0x7610, R2 ;  /* 0x0000761005028816 */ /* 0x000fe40000000002 */
[----:B------:R-:W-:-:S05]  /*03d0*/  LEA.HI.X R5, R0, c[0x0][0x164], R3, 0x1, P3 ;  /* 0x0000590000057a11 */ /* 0x000fca00018f0c03 */
[----:B------:R0:W-:Y:S02]  /*03e0*/  STG.E.U16 [R4.64], R2 ;  /* 0x0000000204007986 */ /* 0x0001e4000c101504 */
.L_x_4437:
[----:B------:R-:W-:Y:S05]  /*03f0*/  BSYNC B0 ;  /* 0x0000000000007941 */ /* 0x000fea0003800000 */
.L_x_4436:
        /* <DEDUP_REMOVED lines=9> */
[----:B------:R-:W-:Y:S02]  /*0490*/  @P0 F2FP.PACK_AB R0, RZ, R2 ;  /* 0x00000002ff00023e */ /* 0x000fe400000000ff */
[----:B------:R-:W-:Y:S02]  /*04a0*/  LEA R2, P1, R5, c[0x0][0x160], 0x1 ;  /* 0x0000580005027a11 */ /* 0x000fe400078208ff */
[----:B------:R-:W-:Y:S02]  /*04b0*/  @!P0 PRMT R0, R7, 0x7610, R0 ;  /* 0x0000761007008816 */ /* 0x000fe40000000000 */
[----:B------:R-:W-:-:S05]  /*04c0*/  LEA.HI.X R3, R5, c[0x0][0x164], R4, 0x1, P1 ;  /* 0x0000590005037a11 */ /* 0x000fca00008f0c04 */
[----:B------:R-:W-:Y:S01]  /*04d0*/  STG.E.U16 [R2.64], R0 ;  /* 0x0000000002007986 */ /* 0x000fe2000c101504 */
[----:B------:R-:W-:Y:S05]  /*04e0*/  EXIT ;  /* 0x000000000000794d */ /* 0x000fea0003800000 */
.L_x_4438:
        /* <DEDUP_REMOVED lines=9> */
.L_x_11010:


//--------------------- .text._ZN43_GLOBAL__N__9ae7fba5_10_SoftMax_cu_9f978f6320softmax_warp_forwardIN3c104HalfES2_fLi0ELb0ELb0EEEvPT0_PKT_iiiPKbib --------------------------
	.section	.text._ZN43_GLOBAL__N__9ae7fba5_10_SoftMax_cu_9f978f6320softmax_warp_forwardIN3c104HalfES2_fLi0ELb0ELb0EEEvPT0_PKT_iiiPKbib,"ax",@progbits
	.sectioninfo	@"SHI_REGISTERS=14"
	.align	128
.text._ZN43_GLOBAL__N__9ae7fba5_10_SoftMax_cu_9f978f6320softmax_warp_forwardIN3c104HalfES2_fLi0ELb0ELb0EEEvPT0_PKT_iiiPKbib:
        .type           _ZN43_GLOBAL__N__9ae7fba5_10_SoftMax_cu_9f978f6320softmax_warp_forwardIN3c104HalfES2_fLi0ELb0ELb0EEEvPT0_PKT_iiiPKbib,@function
        .size           _ZN43_GLOBAL__N__9ae7fba5_10_SoftMax_cu_9f978f6320softmax_warp_forwardIN3c104HalfES2_fLi0ELb0ELb0EEEvPT0_PKT_iiiPKbib,(.L_x_11011 - _ZN43_GLOBAL__N__9ae7fba5_10_SoftMax_cu_9f978f6320softmax_warp_forwardIN3c104HalfES2_fLi0ELb0ELb0EEEvPT0_PKT_iiiPKbib)
        .other          _ZN43_GLOBAL__N__9ae7fba5_10_SoftMax_cu_9f978f6320softmax_warp_forwardIN3c104HalfES2_fLi0ELb0ELb0EEEvPT0_PKT_iiiPKbib,@"STO_CUDA_ENTRY STV_DEFAULT"
_ZN43_GLOBAL__N__9ae7fba5_10_SoftMax_cu_9f978f6320softmax_warp_forwardIN3c104HalfES2_fLi0ELb0ELb0EEEvPT0_PKT_iiiPKbib:
        /* <DEDUP_REMOVED lines=49> */
[----:B------:R-:W-:-:S04]  /*0310*/  @P0 F2FP.PACK_AB R6, RZ, R6 ;  /* 0x00000006ff06023e */ /* 0x000fc800000000ff */
[----:B------:R-:W-:Y:S02]  /*0320*/  @!P0 PRMT R6, R5, 0x7610, R6 ;  /* 0x0000761005068816 */ /* 0x000fe40000000006 */
[----:B------:R-:W-:-:S05]  /*0330*/  LEA.HI.X R5, R3, c[0x0][0x164], R0, 0x1, P3 ;  /* 0x0000590003057a11 */ /* 0x000fca00018f0c00 */
[----:B------:R0:W-:Y:S02]  /*0340*/  STG.E.U16 [R4.64], R6 ;  /* 0x0000000604007986 */ /* 0x0001e4000c101504 */
.L_x_4440:
[----:B------:R-:W-:Y:S05]  /*0350*/  BSYNC B0 ;  /* 0x0000000000007941 */ /* 0x000fea0003800000 */
.L_x_4439:
        /* <DEDUP_REMOVED lines=11> */
[----:B------:R-:W-:-:S04]  /*0410*/  @P0 F2FP.PACK_AB R4, RZ, R4 ;  /* 0x00000004ff04023e */ /* 0x000fc800000000ff */
[----:B------:R-:W-:-:S05]  /*0420*/  @!P0 PRMT R4, R6, 0x7610, R4 ;  /* 0x0000761006048816 */ /* 0x000fca0000000004 */
[----:B------:R-:W-:Y:S01]  /*0430*/  STG.E.U16 [R2.64], R4 ;  /* 0x0000000402007986 */ /* 0x000fe2000c101504 */
[----:B------:R-:W-:Y:S05]  /*0440*/  EXIT ;  /* 0x000000000000794d */ /* 0x000fea0003800000 */
.L_x_4441:
        /* <DEDUP_REMOVED lines=11> */
.L_x_11011:


//--------------------- .text._ZN43_GLOBAL__N__9ae7fba5_10_SoftMax_cu_9f978f6320softmax_warp_forwardIfffLi11ELb0ELb0EEEvPT0_PKT_iiiPKbib --------------------------
	.section	.text._ZN43_GLOBAL__N__9ae7fba5_10_SoftMax_cu_9f978f6320softmax_warp_forwardIfffLi11ELb0ELb0EEEvPT0_PKT_iiiPKbib,"ax",@progbits
	.sectioninfo	@"SHI_REGISTERS=168"
	.align	128
.text._ZN43_GLOBAL__N__9ae7fba5_10_SoftMax_cu_9f978f6320softmax_warp_forwardIfffLi11ELb0ELb0EEEvPT0_PKT_iiiPKbib:
        .type           _ZN43_GLOBAL__N__9ae7fba5_10_SoftMax_cu_9f978f6320softmax_warp_forwardIfffLi11ELb0ELb0EEEvPT0_PKT_iiiPKbib,@function
        .size           _ZN43_GLOBAL__N__9ae7fba5_10_SoftMax_cu_9f978f6320softmax_warp_forwardIfffLi11ELb0ELb0EEEvPT0_PKT_iiiPKbib,(.L_x_11012 - _ZN43_GLOBAL__N__9ae7fba5_10_SoftMax_cu_9f978f6320softmax_warp_forwardIfffLi11ELb0ELb0EEEvPT0_PKT_iiiPKbib)
        .other          _ZN43_GLOBAL__N__9ae7fba5_10_SoftMax_cu_9f978f6320softmax_warp_forwardIfffLi11ELb0ELb0EEEvPT0_PKT_iiiPKbib,@"STO_CUDA_ENTRY STV_DEFAULT"
_ZN43_GLOBAL__N__9ae7fba5_10_SoftMax_cu_9f978f6320softmax_warp_forwardIfffLi11ELb0ELb0EEEvPT0_PKT_iiiPKbib:
[----:B------:R-:W-:Y:S02]  /*0000*/  IMAD.MOV.U32 R1, RZ, RZ, c[0x0][0x28] ;  /* 0x00000a00ff017624 */ /* 0x000fe400078e00ff */
[----:B------:R-:W0:Y:S01]  /*0010*/  S2R R68, SR_CTAID.X ;  /* 0x0000000000447919 */ /* 0x000e220000002500 */
[----:B------:R-:W-:Y:S01]  /*0020*/  IMAD.MOV.U32 R67, RZ, RZ, 0x4 ;  /* 0x00000004ff437424 */ /* 0x000fe200078e00ff */
[----:B------:R-:W-:Y:S01]  /*0030*/  MOV R163, 0xff800000 ;  /* 0xff80000000a37802 */ /* 0x000fe20000000f00 */
[----:B------:R-:W-:Y:S01]  /*0040*/  IMAD.MOV.U32 R100, RZ, RZ, -0x800000 ;  /* 0xff800000ff647424 */ /* 0x000fe200078e00ff */
[----:B------:R-:W0:Y:S01]  /*0050*/  S2R R3, SR_TID.Y ;  /* 0x0000000000037919 */ /* 0x000e220000002200 */
[----:B------:R-:W-:-:S03]  /*0060*/  ULDC.64 UR4, c[0x0][0x118] ;  /* 0x0000460000047ab9 */ /* 0x000fc60000000a00 */
[----:B------:R-:W1:Y:S01]  /*0070*/  S2R R65, SR_TID.X ;  /* 0x0000000000417919 */ /* 0x000e620000002100 */
[----:B0-----:R-:W-:Y:S01]  /*0080*/  IMAD R68, R68, c[0x0][0x4], R3 ;  /* 0x0000010044447a24 */ /* 0x001fe200078e0203 */
[----:B-1----:R-:W-:-:S04]  /*0090*/  IADD3 R66, R65, 0x20, RZ ;  /* 0x0000002041427810 */ /* 0x002fc80007ffe0ff */
[C---:B------:R-:W-:Y:S01]  /*00a0*/  IADD3 R132, -R68.reuse, c[0x0][0x170], RZ ;  /* 0x00005c0044847a10 */ /* 0x040fe20007ffe1ff */
[----:B------:R-:W-:Y:S01]  /*00b0*/  IMAD R68, R68, c[0x0][0x174], R65 ;  /* 0x00005d0044447a24 */ /* 0x000fe200078e0241 */
[C---:B------:R-:W-:Y:S02]  /*00c0*/  IADD3 R63, R65.reuse, 0x40, RZ ;  /* 0x00000040413f7810 */ /* 0x040fe40007ffe0ff */
[----:B------:R-:W-:Y:S01]  /*00d0*/  ISETP.GT.AND P0, PT, R132, RZ, PT ;  /* 0x000000ff8400720c */ /* 0x000fe20003f04270 */
[----:B------:R-:W-:Y:S01]  /*00e0*/  IMAD.WIDE R2, R68, R67, c[0x0][0x168] ;  /* 0x00005a0044027625 */ /* 0x000fe200078e0243 */
[----:B------:R-:W-:Y:S02]  /*00f0*/  IADD3 R64, R65, 0x60, RZ ;  /* 0x0000006041407810 */ /* 0x000fe40007ffe0ff */
[----:B------:R-:W-:-:S04]  /*0100*/  SEL R99, RZ, c[0x0][0x178], !P0 ;  /* 0x00005e00ff637a07 */ /* 0x000fc80004000000 */
[-C--:B------:R-:W-:Y:S02]  /*0110*/  ISETP.GE.AND P1, PT, R65, R99.reuse, PT ;  /* 0x000000634100720c */ /* 0x080fe40003f26270 */
[-C--:B------:R-:W-:Y:S02]  /*0120*/  ISETP.GE.AND P2, PT, R66, R99.reuse, PT ;  /* 0x000000634200720c */ /* 0x080fe40003f46270 */
[----:B------:R-:W-:Y:S01]  /*0130*/  ISETP.GE.AND P0, PT, R63, R99, PT ;  /* 0x000000633f00720c */ /* 0x000fe20003f06270 */
[----:B------:R-:W-:Y:S01]  /*0140*/  IMAD.MOV.U32 R101, RZ, RZ, -0x800000 ;  /* 0xff800000ff657424 */ /* 0x000fe200078e00ff */
[----:B------:R-:W-:-:S07]  /*0150*/  IADD3 R62, R65, 0x80, RZ ;  /* 0x00000080413e7810 */ /* 0x000fce0007ffe0ff */
[----:B------:R-:W2:Y:S01]  /*0160*/  @!P1 LDG.E R100, [R2.64] ;  /* 0x0000000402649981 */ /* 0x000ea2000c1e1900 */
[----:B------:R-:W-:-:S03]  /*0170*/  ISETP.GE.AND P1, PT, R64, R99, PT ;  /* 0x000000634000720c */ /* 0x000fc60003f26270 */
[----:B------:R-:W2:Y:S01]  /*0180*/  @!P2 LDG.E R163, [R2.64+0x80] ;  /* 0x0000800402a3a981 */ /* 0x000ea2000c1e1900 */
[----:B------:R-:W-:-:S03]  /*0190*/  IMAD.MOV.U32 R161, RZ, RZ, -0x800000 ;  /* 0xff800000ffa17424 */ /* 0x000fc600078e00ff */
[----:B------:R-:W3:Y:S01]  /*01a0*/  @!P0 LDG.E R101, [R2.64+0x100] ;  /* 0x0001000402658981 */ /* 0x000ee2000c1e1900 */
[-C--:B------:R-:W-:Y:S02]  /*01b0*/  ISETP.GE.AND P0, PT, R62, R99.reuse, PT ;  /* 0x000000633e00720c */ /* 0x080fe40003f06270 */
[----:B------:R-:W-:Y:S01]  /*01c0*/  IADD3 R61, R65, 0xa0, RZ ;  /* 0x000000a0413d7810 */ /* 0x000fe20007ffe0ff */
[----:B------:R-:W-:Y:S02]  /*01d0*/  IMAD.MOV.U32 R103, RZ, RZ, -0x800000 ;  /* 0xff800000ff677424 */ /* 0x000fe400078e00ff */
[----:B------:R-:W4:Y:S01]  /*01e0*/  @!P1 LDG.E R161, [R2.64+0x180] ;  /* 0x0001800402a19981 */ /* 0x000f22000c1e1900 */
[----:B------:R-:W-:Y:S02]  /*01f0*/  ISETP.GE.AND P1, PT, R61, R99, PT ;  /* 0x000000633d00720c */ /* 0x000fe40003f26270 */
[----:B------:R-:W-:Y:S02]  /*0200*/  IADD3 R60, R65, 0xc0, RZ ;  /* 0x000000c0413c7810 */ /* 0x000fe40007ffe0ff */
[----:B------:R-:W-:-:S03]  /*0210*/  MOV R159, 0xff800000 ;  /* 0xff800000009f7802 */ /* 0x000fc60000000f00 */
[----:B------:R-:W5:Y:S01]  /*0220*/  @!P0 LDG.E R103, [R2.64+0x200] ;  /* 0x0002000402678981 */ /* 0x000f62000c1e1900 */
[-C--:B------:R-:W-:Y:S02]  /*0230*/  ISETP.GE.AND P0, PT, R60, R99.reuse, PT ;  /* 0x000000633c00720c */ /* 0x080fe40003f06270 */
[----:B------:R-:W-:Y:S01]  /*0240*/  IADD3 R59, R65, 0xe0, RZ ;  /* 0x000000e0413b7810 */ /* 0x000fe20007ffe0ff */
[----:B------:R-:W-:Y:S02]  /*0250*/  IMAD.MOV.U32 R105, RZ, RZ, -0x800000 ;  /* 0xff800000ff697424 */ /* 0x000fe400078e00ff */
[----:B------:R-:W5:Y:S01]  /*0260*/  @!P1 LDG.E R159, [R2.64+0x280] ;  /* 0x00028004029f9981 */ /* 0x000f62000c1e1900 */
[----:B------:R-:W-:Y:S02]  /*0270*/  ISETP.GE.AND P1, PT, R59, R99, PT ;  /* 0x000000633b00720c */ /* 0x000fe40003f26270 */
[----:B------:R-:W-:Y:S01]  /*0280*/  IADD3 R58, R65, 0x100, RZ ;  /* 0x00000100413a7810 */ /* 0x000fe20007ffe0ff */
[----:B------:R-:W-:-:S04]  /*0290*/  IMAD.MOV.U32 R157, RZ, RZ, -0x800000 ;  /* 0xff800000ff9d7424 */ /* 0x000fc800078e00ff */
[----:B------:R-:W5:Y:S01]  /*02a0*/  @!P0 LDG.E R105, [R2.64+0x300] ;  /* 0x0003000402698981 */ /* 0x000f62000c1e1900 */
[-C--:B------:R-:W-:Y:S02]  /*02b0*/  ISETP.GE.AND P0, PT, R58, R99.reuse, PT ;  /* 0x000000633a00720c */ /* 0x080fe40003f06270 */
[----:B------:R-:W-:Y:S01]  /*02c0*/  IADD3 R57, R65, 0x120, RZ ;  /* 0x0000012041397810 */ /* 0x000fe20007ffe0ff */
[----:B------:R-:W-:Y:S02]  /*02d0*/  IMAD.MOV.U32 R107, RZ, RZ, -0x800000 ;  /* 0xff800000ff6b7424 */ /* 0x000fe400078e00ff */
[----:B------:R-:W5:Y:S01]  /*02e0*/  @!P1 LDG.E R157, [R2.64+0x380] ;  /* 0x00038004029d9981 */ /* 0x000f62000c1e1900 */
        /* <DEDUP_REMOVED lines=107> */
[----:B------:R0:W5:Y:S01]  /*09a0*/  @!P0 LDG.E R70, [R2.64+0x1100] ;  /* 0x0011000402468981 */ /* 0x000162000c1e1900 */
[-C--:B------:R-:W-:Y:S02]  /*09b0*/  ISETP.GE.AND P0, PT, R30, R99.reuse, PT ;  /* 0x000000631e00720c */ /* 0x080fe40003f06270 */
[----:B------:R-:W-:Y:S01]  /*09c0*/  IADD3 R29, R65, 0x4a0, RZ ;  /* 0x000004a0411d7810 */ /* 0x000fe20007ffe0ff */
[----:B------:R-:W-:Y:S02]  /*09d0*/  IMAD.MOV.U32 R72, RZ, RZ, -0x800000 ;  /* 0xff800000ff487424 */ /* 0x000fe400078e00ff */
[----:B------:R0:W5:Y:S01]  /*09e0*/  @!P1 LDG.E R71, [R2.64+0x1180] ;  /* 0x0011800402479981 */ /* 0x000162000c1e1900 */
[----:B------:R-:W-:Y:S02]  /*09f0*/  ISETP.GE.AND P1, PT, R29, R99, PT ;  /* 0x000000631d00720c */ /* 0x000fe40003f26270 */
[----:B------:R-:W-:Y:S02]  /*0a00*/  IADD3 R28, R65, 0x4c0, RZ ;  /* 0x000004c0411c7810 */ /* 0x000fe40007ffe0ff */
[----:B------:R-:W-:-:S03]  /*0a10*/  MOV R73, 0xff800000 ;  /* 0xff80000000497802 */ /* 0x000fc60000000f00 */
[----:B------:R0:W5:Y:S01]  /*0a20*/  @!P0 LDG.E R72, [R2.64+0x1200] ;  /* 0x0012000402488981 */ /* 0x000162000c1e1900 */
[-C--:B------:R-:W-:Y:S02]  /*0a30*/  ISETP.GE.AND P0, PT, R28, R99.reuse, PT ;  /* 0x000000631c00720c */ /* 0x080fe40003f06270 */
[----:B------:R-:W-:Y:S01]  /*0a40*/  IADD3 R27, R65, 0x4e0, RZ ;  /* 0x000004e0411b7810 */ /* 0x000fe20007ffe0ff */
[----:B------:R-:W-:Y:S02]  /*0a50*/  IMAD.MOV.U32 R74, RZ, RZ, -0x800000 ;  /* 0xff800000ff4a7424 */ /* 0x000fe400078e00ff */
[----:B------:R0:W5:Y:S01]  /*0a60*/  @!P1 LDG.E R73, [R2.64+0x1280] ;  /* 0x0012800402499981 */ /* 0x000162000c1e1900 */
        /* <DEDUP_REMOVED lines=20> */
[----:B--2---:R-:W-:-:S05]  /*0bb0*/  FSETP.GT.FTZ.AND P2, PT, R100, R163, PT ;  /* 0x000000a36400720b */ /* 0x004fca0003f54000 */
[----:B------:R0:W2:Y:S01]  /*0bc0*/  @!P1 LDG.E R79, [R2.64+0x1580] ;  /* 0x00158004024f9981 */ /* 0x0000a2000c1e1900 */
[----:B------:R-:W-:-:S04]  /*0bd0*/  FSEL R0, R100, R163, P2 ;  /* 0x000000a364007208 */ /* 0x000fc80001000000 */
[----:B---3--:R-:W-:-:S04]  /*0be0*/  FSETP.GT.FTZ.AND P2, PT, R0, R101, PT ;  /* 0x000000650000720b */ /* 0x008fc80003f54000 */
[----:B------:R-:W-:-:S04]  /*0bf0*/  FSEL R0, R0, R101, P2 ;  /* 0x0000006500007208 */ /* 0x000fc80001000000 */
[----:B----4-:R-:W-:-:S04]  /*0c00*/  FSETP.GT.FTZ.AND P2, PT, R0, R161, PT ;  /* 0x000000a10000720b */ /* 0x010fc80003f54000 */
[----:B------:R-:W-:-:S04]  /*0c10*/  FSEL R0, R0, R161, P2 ;  /* 0x000000a100007208 */ /* 0x000fc80001000000 */
[----:B-----5:R-:W-:-:S04]  /*0c20*/  FSETP.GT.FTZ.AND P2, PT, R0, R103, PT ;  /* 0x000000670000720b */ /* 0x020fc80003f54000 */
[----:B------:R-:W-:Y:S02]  /*0c30*/  FSEL R0, R0, R103, P2 ;  /* 0x0000006700007208 */ /* 0x000fe40001000000 */
[----:B------:R-:W-:Y:S02]  /*0c40*/  ISETP.GE.AND P0, PT, R22, R99, PT ;  /* 0x000000631600720c */ /* 0x000fe40003f06270 */
[CC--:B------:R-:W-:Y:S02]  /*0c50*/  FSETP.GT.FTZ.AND P2, PT, R0.reuse, R159.reuse, PT ;  /* 0x0000009f0000720b */ /* 0x0c0fe40003f54000 */
[----:B------:R-:W-:Y:S02]  /*0c60*/  IADD3 R21, R65, 0x5a0, RZ ;  /* 0x000005a041157810 */ /* 0x000fe40007ffe0ff */
[----:B------:R-:W-:Y:S01]  /*0c70*/  FSEL R0, R0, R159, P2 ;  /* 0x0000009f00007208 */ /* 0x000fe20001000000 */
[----:B------:R-:W-:Y:S01]  /*0c80*/  IMAD.MOV.U32 R80, RZ, RZ, -0x800000 ;  /* 0xff800000ff507424 */ /* 0x000fe200078e00ff */
[----:B------:R-:W-:-:S02]  /*0c90*/  ISETP.GE.AND P1, PT, R21, R99, PT ;  /* 0x000000631500720c */ /* 0x000fc40003f26270 */
[CC--:B------:R-:W-:Y:S02]  /*0ca0*/  FSETP.GT.FTZ.AND P2, PT, R0.reuse, R105.reuse, PT ;  /* 0x000000690000720b */ /* 0x0c0fe40003f54000 */
[----:B------:R-:W-:Y:S01]  /*0cb0*/  IADD3 R20, R65, 0x5c0, RZ ;  /* 0x000005c041147810 */ /* 0x000fe20007ffe0ff */
[----:B------:R0:W3:Y:S01]  /*0cc0*/  @!P0 LDG.E R80, [R2.64+0x1600] ;  /* 0x0016000402508981 */ /* 0x0000e2000c1e1900 */
[----:B------:R-:W-:Y:S02]  /*0cd0*/  FSEL R0, R0, R105, P2 ;  /* 0x0000006900007208 */ /* 0x000fe40001000000 */
[----:B------:R-:W-:Y:S02]  /*0ce0*/  MOV R81, 0xff800000 ;  /* 0xff80000000517802 */ /* 0x000fe40000000f00 */
[----:B------:R-:W-:Y:S02]  /*0cf0*/  ISETP.GE.AND P0, PT, R20, R99, PT ;  /* 0x000000631400720c */ /* 0x000fe40003f06270 */
[----:B------:R-:W-:-:S02]  /*0d00*/  FSETP.GT.FTZ.AND P2, PT, R0, R157, PT ;  /* 0x0000009d0000720b */ /* 0x000fc40003f54000 */
[----:B------:R-:W-:Y:S01]  /*0d10*/  IADD3 R19, R65, 0x5e0, RZ ;  /* 0x000005e041137810 */ /* 0x000fe20007ffe0ff */
[----:B------:R0:W4:Y:S01]  /*0d20*/  @!P1 LDG.E R81, [R2.64+0x1680] ;  /* 0x0016800402519981 */ /* 0x000122000c1e1900 */
[----:B------:R-:W-:Y:S01]  /*0d30*/  FSEL R0, R0, R157, P2 ;  /* 0x0000009d00007208 */ /* 0x000fe20001000000 */
[----:B------:R-:W-:Y:S01]  /*0d40*/  IMAD.MOV.U32 R82, RZ, RZ, -0x800000 ;  /* 0xff800000ff527424 */ /* 0x000fe200078e00ff */
[----:B------:R-:W-:Y:S02]  /*0d50*/  ISETP.GE.AND P1, PT, R19, R99, PT ;  /* 0x000000631300720c */ /* 0x000fe40003f26270 */
[CC--:B------:R-:W-:Y:S02]  /*0d60*/  FSETP.GT.FTZ.AND P2, PT, R0.reuse, R107.reuse, PT ;  /* 0x0000006b0000720b */ /* 0x0c0fe40003f54000 */
[----:B------:R-:W-:Y:S01]  /*0d70*/  IADD3 R18, R65, 0x600, RZ ;  /* 0x0000060041127810 */ /* 0x000fe20007ffe0ff */
[----:B------:R0:W5:Y:S01]  /*0d80*/  @!P0 LDG.E R82, [R2.64+0x1700] ;  /* 0x0017000402528981 */ /* 0x000162000c1e1900 */
[----:B------:R-:W-:Y:S01]  /*0d90*/  FSEL R0, R0, R107, P2 ;  /* 0x0000006b00007208 */ /* 0x000fe20001000000 */
[----:B------:R-:W-:Y:S01]  /*0da0*/  IMAD.MOV.U32 R83, RZ, RZ, -0x800000 ;  /* 0xff800000ff537424 */ /* 0x000fe200078e00ff */
[----:B------:R-:W-:-:S02]  /*0db0*/  ISETP.GE.AND P0, PT, R18, R99, PT ;  /* 0x000000631200720c */ /* 0x000fc40003f06270 */
[CC--:B------:R-:W-:Y:S02]  /*0dc0*/  FSETP.GT.FTZ.AND P2, PT, R0.reuse, R155.reuse, PT ;  /* 0x0000009b0000720b */ /* 0x0c0fe40003f54000 */
[----:B------:R-:W-:Y:S01]  /*0dd0*/  IADD3 R17, R65, 0x620, RZ ;  /* 0x0000062041117810 */ /* 0x000fe20007ffe0ff */
[----:B------:R0:W5:Y:S01]  /*0de0*/  @!P1 LDG.E R83, [R2.64+0x1780] ;  /* 0x0017800402539981 */ /* 0x000162000c1e1900 */
[----:B------:R-:W-:Y:S01]  /*0df0*/  FSEL R0, R0, R155, P2 ;  /* 0x0000009b00007208 */ /* 0x000fe20001000000 */
[----:B------:R-:W-:Y:S01]  /*0e00*/  IMAD.MOV.U32 R84, RZ, RZ, -0x800000 ;  /* 0xff800000ff547424 */ /* 0x000fe200078e00ff */
[----:B------:R-:W-:Y:S02]  /*0e10*/  ISETP.GE.AND P1, PT, R17, R99, PT ;  /* 0x000000631100720c */ /* 0x000fe40003f26270 */
[CC--:B------:R-:W-:Y:S02]  /*0e20*/  FSETP.GT.FTZ.AND P2, PT, R0.reuse, R109.reuse, PT ;  /* 0x0000006d0000720b */ /* 0x0c0fe40003f54000 */
[----:B------:R-:W-:Y:S01]  /*0e30*/  IADD3 R16, R65, 0x640, RZ ;  /* 0x0000064041107810 */ /* 0x000fe20007ffe0ff */
[----:B------:R0:W5:Y:S01]  /*0e40*/  @!P0 LDG.E R84, [R2.64+0x1800] ;  /* 0x0018000402548981 */ /* 0x000162000c1e1900 */
[----:B------:R-:W-:-:S02]  /*0e50*/  FSEL R0, R0, R109, P2 ;  /* 0x0000006d00007208 */ /* 0x000fc40001000000 */
[----:B------:R-:W-:Y:S02]  /*0e60*/  MOV R85, 0xff800000 ;  /* 0xff80000000557802 */ /* 0x000fe40000000f00 */
        /* <DEDUP_REMOVED lines=8> */
[C---:B------:R-:W-:Y:S01]  /*0ef0*/  IADD3 R14, R65.reuse, 0x680, RZ ;  /* 0x00000680410e7810 */ /* 0x040fe20007ffe0ff */
[----:B------:R0:W5:Y:S01]  /*0f00*/  @!P0 LDG.E R86, [R2.64+0x1900] ;  /* 0x0019000402568981 */ /* 0x000162000c1e1900 */
        /* <DEDUP_REMOVED lines=12> */
[----:B------:R-:W-:Y:S02]  /*0fd0*/  FSEL R0, R0, R113, P2 ;  /* 0x0000007100007208 */ /* 0x000fe40001000000 */
[----:B------:R-:W-:Y:S02]  /*0fe0*/  MOV R89, 0xff800000 ;  /* 0xff80000000597802 */ /* 0x000fe40000000f00 */
[----:B------:R-:W-:Y:S02]  /*0ff0*/  ISETP.GE.AND P0, PT, R12, R99, PT ;  /* 0x000000630c00720c */ /* 0x000fe40003f06270 */
[----:B------:R-:W-:-:S02]  /*1000*/  FSETP.GT.FTZ.AND P2, PT, R0, R149, PT ;  /* 0x000000950000720b */ /* 0x000fc40003f54000 */
        /* <DEDUP_REMOVED lines=53> */
[CC--:B------:R-:W-:Y:S01]  /*1360*/  FSETP.GT.FTZ.AND P2, PT, R102.reuse, R123.reuse, PT ;  /* 0x0000007b6600720b */ /* 0x0c0fe20003f54000 */
[----:B------:R-:W-:Y:S02]  /*1370*/  IMAD.MOV.U32 R99, RZ, RZ, -0x800000 ;  /* 0xff800000ff637424 */ /* 0x000fe400078e00ff */
[----:B------:R0:W5:Y:S01]  /*1380*/  @!P0 LDG.E R98, [R2.64+0x1f00] ;  /* 0x001f000402628981 */ /* 0x000162000c1e1900 */
[----:B------:R-:W-:-:S04]  /*1390*/  FSEL R102, R102, R123, P2 ;  /* 0x0000007b66667208 */ /* 0x000fc80001000000 */
[----:B------:R-:W-:-:S03]  /*13a0*/  FSETP.GT.FTZ.AND P0, PT, R102, R139, PT ;  /* 0x0000008b6600720b */ /* 0x000fc60003f14000 */
[----:B------:R0:W5:Y:S01]  /*13b0*/  @!P1 LDG.E R99, [R2.64+0x1f80] ;  /* 0x001f800402639981 */ /* 0x000162000c1e1900 */
        /* <DEDUP_REMOVED lines=35> */
[----:B--2---:R-:W-:-:S04]  /*15f0*/  FSETP.GT.FTZ.AND P0, PT, R2, R79, PT ;  /* 0x0000004f0200720b */ /* 0x004fc80003f14000 */
[----:B------:R-:W-:-:S04]  /*1600*/  FSEL R3, R2, R79, P0 ;  /* 0x0000004f02037208 */ /* 0x000fc80000000000 */
[----:B---3--:R-:W-:-:S04]  /*1610*/  FSETP.GT.FTZ.AND P0, PT, R3, R80, PT ;  /* 0x000000500300720b */ /* 0x008fc80003f14000 */
[----:B------:R-:W-:-:S04]  /*1620*/  FSEL R2, R3, R80, P0 ;  /* 0x0000005003027208 */ /* 0x000fc80000000000 */
[----:B----4-:R-:W-:-:S04]  /*1630*/  FSETP.GT.FTZ.AND P0, PT, R2, R81, PT ;  /* 0x000000510200720b */ /* 0x010fc80003f14000 */
[----:B------:R-:W-:-:S04]  /*1640*/  FSEL R3, R2, R81, P0 ;  /* 0x0000005102037208 */ /* 0x000fc80000000000 */
[----:B-----5:R-:W-:-:S04]  /*1650*/  FSETP.GT.FTZ.AND P0, PT, R3, R82, PT ;  /* 0x000000520300720b */ /* 0x020fc80003f14000 */
        /* <DEDUP_REMOVED lines=50> */
[----:B------:R-:W-:-:S04]  /*1980*/  FADD.FTZ R3, -R2, R101 ;  /* 0x0000006502037221 */ /* 0x000fc80000010100 */
[----:B------:R-:W-:-:S04]  /*1990*/  FMUL.FTZ R3, R3, 1.4426950216293334961 ;  /* 0x3fb8aa3b03037820 */ /* 0x000fc80000410000 */
[----:B------:R0:W-:Y:S02]  /*19a0*/  MUFU.EX2 R102, R3 ;  /* 0x0000000300667308 */ /* 0x0001e40000000800 */
[----:B0-----:R-:W-:-:S04]  /*19b0*/  FADD.FTZ R3, -R2, R107 ;  /* 0x0000006b02037221 */ /* 0x001fc80000010100 */
[----:B------:R-:W-:-:S04]  /*19c0*/  FMUL.FTZ R3, R3, 1.4426950216293334961 ;  /* 0x3fb8aa3b03037820 */ /* 0x000fc80000410000 */
[----:B------:R0:W-:Y:S02]  /*19d0*/  MUFU.EX2 R108, R3 ;  /* 0x00000003006c7308 */ /* 0x0001e40000000800 */
[----:B0-----:R-:W-:-:S04]  /*19e0*/  FADD.FTZ R3, -R2, R113 ;  /* 0x0000007102037221 */ /* 0x001fc80000010100 */
[----:B------:R-:W-:-:S04]  /*19f0*/  FMUL.FTZ R3, R3, 1.4426950216293334961 ;  /* 0x3fb8aa3b03037820 */ /* 0x000fc80000410000 */
[----:B------:R0:W-:Y:S01]  /*1a00*/  MUFU.EX2 R114, R3 ;  /* 0x0000000300727308 */ /* 0x0001e20000000800 */
[C---:B------:R-:W-:Y:S02]  /*1a10*/  FADD.FTZ R100, -R2.reuse, R100 ;  /* 0x0000006402647221 */ /* 0x040fe40000010100 */
[----:B0-----:R-:W-:-:S04]  /*1a20*/  FADD.FTZ R3, -R2, R119 ;  /* 0x0000007702037221 */ /* 0x001fc80000010100 */
[----:B------:R-:W-:Y:S02]  /*1a30*/  FMUL.FTZ R3, R3, 1.4426950216293334961 ;  /* 0x3fb8aa3b03037820 */ /* 0x000fe40000410000 */
[----:B------:R-:W-:Y:S02]  /*1a40*/  FMUL.FTZ R100, R100, 1.4426950216293334961 ;  /* 0x3fb8aa3b64647820 */ /* 0x000fe40000410000 */
[----:B------:R0:W-:Y:S01]  /*1a50*/  MUFU.EX2 R120, R3 ;  /* 0x0000000300787308 */ /* 0x0001e20000000800 */
[----:B------:R-:W-:-:S04]  /*1a60*/  FADD.FTZ R163, -R2, R163 ;  /* 0x000000a302a37221 */ /* 0x000fc80000010100 */
[----:B------:R-:W-:Y:S02]  /*1a70*/  FMUL.FTZ R163, R163, 1.4426950216293334961 ;  /* 0x3fb8aa3ba3a37820 */ /* 0x000fe40000410000 */
[C---:B0-----:R-:W-:Y:S01]  /*1a80*/  FADD.FTZ R3, -R2.reuse, R125 ;  /* 0x0000007d02037221 */ /* 0x041fe20000010100 */
[----:B------:R-:W0:Y:S03]  /*1a90*/  MUFU.EX2 R100, R100 ;  /* 0x0000006400647308 */ /* 0x000e260000000800 */
[----:B------:R-:W-:Y:S02]  /*1aa0*/  FMUL.FTZ R3, R3, 1.4426950216293334961 ;  /* 0x3fb8aa3b03037820 */ /* 0x000fe40000410000 */
[C---:B------:R-:W-:Y:S02]  /*1ab0*/  FADD.FTZ R161, -R2.reuse, R161 ;  /* 0x000000a102a17221 */ /* 0x040fe40000010100 */
[C---:B------:R-:W-:Y:S01]  /*1ac0*/  FADD.FTZ R137, -R2.reuse, R137 ;  /* 0x0000008902897221 */ /* 0x040fe20000010100 */
[----:B------:R-:W1:Y:S01]  /*1ad0*/  MUFU.EX2 R101, R163 ;  /* 0x000000a300657308 */ /* 0x000e620000000800 */
[----:B------:R-:W-:-:S02]  /*1ae0*/  FADD.FTZ R104, -R2, R103 ;  /* 0x0000006702687221 */ /* 0x000fc40000010100 */
[----:B------:R-:W-:-:S05]  /*1af0*/  FMUL.FTZ R161, R161, 1.4426950216293334961 ;  /* 0x3fb8aa3ba1a17820 */ /* 0x000fca0000410000 */
[----:B------:R2:W-:Y:S01]  /*1b00*/  MUFU.EX2 R126, R3 ;  /* 0x00000003007e7308 */ /* 0x0005e20000000800 */
[----:B------:R-:W-:Y:S02]  /*1b10*/  FMUL.FTZ R137, R137, 1.4426950216293334961 ;  /* 0x3fb8aa3b89897820 */ /* 0x000fe40000410000 */
[----:B------:R-:W-:Y:S02]  /*1b20*/  FMUL.FTZ R104, R104, 1.4426950216293334961 ;  /* 0x3fb8aa3b68687820 */ /* 0x000fe40000410000 */
[C---:B--2---:R-:W-:Y:S02]  /*1b30*/  FADD.FTZ R3, -R2.reuse, R131 ;  /* 0x0000008302037221 */ /* 0x044fe40000010100 */
[C---:B------:R-:W-:Y:S02]  /*1b40*/  FADD.FTZ R135, -R2.reuse, R135 ;  /* 0x0000008702877221 */ /* 0x040fe40000010100 */
[----:B------:R-:W-:Y:S02]  /*1b50*/  FMUL.FTZ R136, R3, 1.4426950216293334961 ;  /* 0x3fb8aa3b03887820 */ /* 0x000fe40000410000 */
[C---:B------:R-:W-:Y:S01]  /*1b60*/  FADD.FTZ R3, -R2.reuse, R69 ;  /* 0x0000004502037221 */ /* 0x040fe20000010100 */
[----:B------:R-:W2:Y:S01]  /*1b70*/  MUFU.EX2 R103, R161 ;  /* 0x000000a100677308 */ /* 0x000ea20000000800 */
[----:B------:R-:W-:-:S02]  /*1b80*/  FADD.FTZ R159, -R2, R159 ;  /* 0x0000009f029f7221 */ /* 0x000fc40000010100 */
[C---:B------:R-:W-:Y:S02]  /*1b90*/  FADD.FTZ R128, -R2.reuse, R127 ;  /* 0x0000007f02807221 */ /* 0x040fe40000010100 */
[C---:B------:R-:W-:Y:S02]  /*1ba0*/  FADD.FTZ R106, -R2.reuse, R105 ;  /* 0x00000069026a7221 */ /* 0x040fe40000010100 */
[----:B------:R-:W-:Y:S01]  /*1bb0*/  FMUL.FTZ R135, R135, 1.4426950216293334961 ;  /* 0x3fb8aa3b87877820 */ /* 0x000fe20000410000 */
[----:B------:R3:W-:Y:S01]  /*1bc0*/  MUFU.EX2 R127, R137 ;  /* 0x00000089007f7308 */ /* 0x0007e20000000800 */
[----:B------:R-:W-:Y:S02]  /*1bd0*/  FMUL.FTZ R159, R159, 1.4426950216293334961 ;  /* 0x3fb8aa3b9f9f7820 */ /* 0x000fe40000410000 */
[----:B0-----:R-:W-:Y:S02]  /*1be0*/  FADD.FTZ R134, RZ, R100 ;  /* 0x00000064ff867221 */ /* 0x001fe40000010000 */
[----:B------:R-:W-:-:S02]  /*1bf0*/  FADD.FTZ R130, -R2, R129 ;  /* 0x0000008102827221 */ /* 0x000fc40000010100 */
[----:B---3--:R-:W-:Y:S01]  /*1c00*/  FMUL.FTZ R137, R3, 1.4426950216293334961 ;  /* 0x3fb8aa3b03897820 */ /* 0x008fe20000410000 */
[----:B------:R-:W0:Y:S01]  /*1c10*/  MUFU.EX2 R104, R104 ;  /* 0x0000006800687308 */ /* 0x000e220000000800 */
[----:B------:R-:W-:Y:S02]  /*1c20*/  FADD.FTZ R3, -R2, R70 ;  /* 0x0000004602037221 */ /* 0x000fe40000010100 */
[----:B------:R-:W-:Y:S02]  /*1c30*/  FMUL.FTZ R106, R106, 1.4426950216293334961 ;  /* 0x3fb8aa3b6a6a7820 */ /* 0x000fe40000410000 */
[----:B------:R-:W-:-:S03]  /*1c40*/  FADD.FTZ R157, -R2, R157 ;  /* 0x0000009d029d7221 */ /* 0x000fc60000010100 */
[----:B------:R3:W-:Y:S01]  /*1c50*/  MUFU.EX2 R129, R135 ;  /* 0x0000008700817308 */ /* 0x0007e20000000800 */
[----:B------:R-:W-:-:S07]  /*1c60*/  FMUL.FTZ R157, R157, 1.4426950216293334961 ;  /* 0x3fb8aa3b9d9d7820 */ /* 0x000fce0000410000 */
[----:B------:R-:W4:Y:S01]  /*1c70*/  MUFU.EX2 R105, R159 ;  /* 0x0000009f00697308 */ /* 0x000f220000000800 */
[----:B---3--:R-:W-:Y:S02]  /*1c80*/  FMUL.FTZ R135, R3, 1.4426950216293334961 ;  /* 0x3fb8aa3b03877820 */ /* 0x008fe40000410000 */
[----:B-1----:R-:W-:-:S04]  /*1c90*/  FADD.FTZ R3, R134, R101 ;  /* 0x0000006586037221 */ /* 0x002fc80000010000 */
[----:B------:R-:W-:Y:S01]  /*1ca0*/  FADD.FTZ R134, R3, R102 ;  /* 0x0000006603867221 */ /* 0x000fe20000010000 */
[----:B------:R-:W1:Y:S01]  /*1cb0*/  MUFU.EX2 R106, R106 ;  /* 0x0000006a006a7308 */ /* 0x000e620000000800 */
[----:B------:R-:W-:Y:S02]  /*1cc0*/  FADD.FTZ R155, -R2, R155 ;  /* 0x0000009b029b7221 */ /* 0x000fe40000010100 */
[----:B--2---:R-:W-:Y:S02]  /*1cd0*/  FADD.FTZ R3, R134, R103 ;  /* 0x0000006786037221 */ /* 0x004fe40000010000 */
[----:B------:R-:W-:-:S03]  /*1ce0*/  FADD.FTZ R110, -R2, R109 ;  /* 0x0000006d026e7221 */ /* 0x000fc60000010100 */
[----:B------:R-:W2:Y:S01]  /*1cf0*/  MUFU.EX2 R107, R157 ;  /* 0x0000009d006b7308 */ /* 0x000ea20000000800 */
[----:B------:R-:W-:Y:S02]  /*1d00*/  FMUL.FTZ R155, R155, 1.4426950216293334961 ;  /* 0x3fb8aa3b9b9b7820 */ /* 0x000fe40000410000 */
[----:B0-----:R-:W-:Y:S02]  /*1d10*/  FADD.FTZ R134, R3, R104 ;  /* 0x0000006803867221 */ /* 0x001fe40000010000 */
[----:B------:R-:W-:Y:S02]  /*1d20*/  FMUL.FTZ R110, R110, 1.4426950216293334961 ;  /* 0x3fb8aa3b6e6e7820 */ /* 0x000fe40000410000 */
[----:B------:R-:W-:Y:S01]  /*1d30*/  FADD.FTZ R153, -R2, R153 ;  /* 0x0000009902997221 */ /* 0x000fe20000010100 */
[----:B------:R-:W0:Y:S01]  /*1d40*/  MUFU.EX2 R109, R155 ;  /* 0x0000009b006d7308 */ /* 0x000e220000000800 */
[----:B----4-:R-:W-:Y:S02]  /*1d50*/  FADD.FTZ R3, R134, R105 ;  /* 0x0000006986037221 */ /* 0x010fe40000010000 */
[----:B------:R-:W-:-:S02]  /*1d60*/  FADD.FTZ R112, -R2, R111 ;  /* 0x0000006f02707221 */ /* 0x000fc40000010100 */
[----:B------:R-:W-:Y:S02]  /*1d70*/  FMUL.FTZ R153, R153, 1.4426950216293334961 ;  /* 0x3fb8aa3b99997820 */ /* 0x000fe40000410000 */
[----:B-1----:R-:W-:Y:S01]  /*1d80*/  FADD.FTZ R134, R3, R106 ;  /* 0x0000006a03867221 */ /* 0x002fe20000010000 */
[----:B------:R-:W1:Y:S01]  /*1d90*/  MUFU.EX2 R110, R110 ;  /* 0x0000006e006e7308 */ /* 0x000e620000000800 */
[----:B------:R-:W-:Y:S02]  /*1da0*/  FMUL.FTZ R112, R112, 1.4426950216293334961 ;  /* 0x3fb8aa3b70707820 */ /* 0x000fe40000410000 */
[----:B------:R-:W-:Y:S02]  /*1db0*/  FADD.FTZ R151, -R2, R151 ;  /* 0x0000009702977221 */ /* 0x000fe40000010100 */
[----:B--2---:R-:W-:-:S03]  /*1dc0*/  FADD.FTZ R3, R134, R107 ;  /* 0x0000006b86037221 */ /* 0x004fc60000010000 */
[----:B------:R-:W2:Y:S01]  /*1dd0*/  MUFU.EX2 R111, R153 ;  /* 0x00000099006f7308 */ /* 0x000ea20000000800 */
[----:B------:R-:W-:Y:S02]  /*1de0*/  FMUL.FTZ R151, R151, 1.4426950216293334961 ;  /* 0x3fb8aa3b97977820 */ /* 0x000fe40000410000 */
[----:B------:R-:W-:-:S05]  /*1df0*/  FADD.FTZ R134, R3, R108 ;  /* 0x0000006c03867221 */ /* 0x000fca0000010000 */
[----:B------:R-:W3:Y:S01]  /*1e00*/  MUFU.EX2 R112, R112 ;  /* 0x0000007000707308 */ /* 0x000ee20000000800 */
[----:B------:R-:W-:Y:S02]  /*1e10*/  FADD.FTZ R149, -R2, R149 ;  /* 0x0000009502957221 */ /* 0x000fe40000010100 */
[----:B0-----:R-:W-:Y:S02]  /*1e20*/  FADD.FTZ R3, R134, R109 ;  /* 0x0000006d86037221 */ /* 0x001fe40000010000 */
[----:B------:R-:W-:-:S03]  /*1e30*/  FADD.FTZ R116, -R2, R115 ;  /* 0x0000007302747221 */ /* 0x000fc60000010100 */
[----:B------:R-:W0:Y:S01]  /*1e40*/  MUFU.EX2 R113, R151 ;  /* 0x0000009700717308 */ /* 0x000e220000000800 */
[----:B------:R-:W-:Y:S02]  /*1e50*/  FMUL.FTZ R149, R149, 1.4426950216293334961 ;  /* 0x3fb8aa3b95957820 */ /* 0x000fe40000410000 */
[----:B-1----:R-:W-:Y:S02]  /*1e60*/  FADD.FTZ R134, R3, R110 ;  /* 0x0000006e03867221 */ /* 0x002fe40000010000 */
[----:B------:R-:W-:Y:S02]  /*1e70*/  FMUL.FTZ R116, R116, 1.4426950216293334961 ;  /* 0x3fb8aa3b74747820 */ /* 0x000fe40000410000 */
[----:B------:R-:W-:Y:S01]  /*1e80*/  FADD.FTZ R147, -R2, R147 ;  /* 0x0000009302937221 */ /* 0x000fe20000010100 */
[----:B------:R-:W1:Y:S01]  /*1e90*/  MUFU.EX2 R115, R149 ;  /* 0x0000009500737308 */ /* 0x000e620000000800 */
[----:B--2---:R-:W-:Y:S02]  /*1ea0*/  FADD.FTZ R3, R134, R111 ;  /* 0x0000006f86037221 */ /* 0x004fe40000010000 */
[----:B------:R-:W-:-:S02]  /*1eb0*/  FADD.FTZ R118, -R2, R117 ;  /* 0x0000007502767221 */ /* 0x000fc40000010100 */
[----:B------:R-:W-:Y:S02]  /*1ec0*/  FMUL.FTZ R147, R147, 1.4426950216293334961 ;  /* 0x3fb8aa3b93937820 */ /* 0x000fe40000410000 */
[----:B---3--:R-:W-:Y:S01]  /*1ed0*/  FADD.FTZ R134, R3, R112 ;  /* 0x0000007003867221 */ /* 0x008fe20000010000 */
[----:B------:R-:W2:Y:S01]  /*1ee0*/  MUFU.EX2 R116, R116 ;  /* 0x0000007400747308 */ /* 0x000ea20000000800 */
[----:B------:R-:W-:Y:S02]  /*1ef0*/  FMUL.FTZ R118, R118, 1.4426950216293334961 ;  /* 0x3fb8aa3b76767820 */ /* 0x000fe40000410000 */
[----:B------:R-:W-:Y:S02]  /*1f00*/  FADD.FTZ R145, -R2, R145 ;  /* 0x0000009102917221 */ /* 0x000fe40000010100 */
[----:B0-----:R-:W-:-:S03]  /*1f10*/  FADD.FTZ R3, R134, R113 ;  /* 0x0000007186037221 */ /* 0x001fc60000010000 */
[----:B------:R-:W0:Y:S01]  /*1f20*/  MUFU.EX2 R117, R147 ;  /* 0x0000009300757308 */ /* 0x000e220000000800 */
[----:B------:R-:W-:Y:S02]  /*1f30*/  FMUL.FTZ R145, R145, 1.4426950216293334961 ;  /* 0x3fb8aa3b91917820 */ /* 0x000fe40000410000 */
[----:B------:R-:W-:-:S05]  /*1f40*/  FADD.FTZ R134, R3, R114 ;  /* 0x0000007203867221 */ /* 0x000fca0000010000 */
[----:B------:R-:W3:Y:S01]  /*1f50*/  MUFU.EX2 R118, R118 ;  /* 0x0000007600767308 */ /* 0x000ee20000000800 */
[----:B------:R-:W-:Y:S02]  /*1f60*/  FADD.FTZ R143, -R2, R143 ;  /* 0x0000008f028f7221 */ /* 0x000fe40000010100 */
[----:B-1----:R-:W-:Y:S02]  /*1f70*/  FADD.FTZ R3, R134, R115 ;  /* 0x0000007386037221 */ /* 0x002fe40000010000 */
[----:B------:R-:W-:-:S03]  /*1f80*/  FADD.FTZ R122, -R2, R121 ;  /* 0x00000079027a7221 */ /* 0x000fc60000010100 */
[----:B------:R-:W1:Y:S01]  /*1f90*/  MUFU.EX2 R119, R145 ;  /* 0x0000009100777308 */ /* 0x000e620000000800 */
[----:B------:R-:W-:Y:S02]  /*1fa0*/  FMUL.FTZ R143, R143, 1.4426950216293334961 ;  /* 0x3fb8aa3b8f8f7820 */ /* 0x000fe40000410000 */
[----:B--2---:R-:W-:Y:S02]  /*1fb0*/  FADD.FTZ R134, R3, R116 ;  /* 0x0000007403867221 */ /* 0x004fe40000010000 */
[----:B------:R-:W-:Y:S02]  /*1fc0*/  FMUL.FTZ R122, R122, 1.4426950216293334961 ;  /* 0x3fb8aa3b7a7a7820 */ /* 0x000fe40000410000 */
[----:B------:R-:W-:Y:S01]  /*1fd0*/  FADD.FTZ R141, -R2, R141 ;  /* 0x0000008d028d7221 */ /* 0x000fe20000010100 */
[----:B------:R-:W2:Y:S01]  /*1fe0*/  MUFU.EX2 R121, R143 ;  /* 0x0000008f00797308 */ /* 0x000ea20000000800 */
[----:B0-----:R-:W-:Y:S02]  /*1ff0*/  FADD.FTZ R3, R134, R117 ;  /* 0x0000007586037221 */ /* 0x001fe40000010000 */
[----:B------:R-:W-:-:S02]  /*2000*/  FADD.FTZ R124, -R2, R123 ;  /* 0x0000007b027c7221 */ /* 0x000fc40000010100 */
[----:B------:R-:W-:Y:S02]  /*2010*/  FMUL.FTZ R141, R141, 1.4426950216293334961 ;  /* 0x3fb8aa3b8d8d7820 */ /* 0x000fe40000410000 */
[----:B---3--:R-:W-:Y:S01]  /*2020*/  FADD.FTZ R134, R3, R118 ;  /* 0x0000007603867221 */ /* 0x008fe20000010000 */
[----:B------:R-:W0:Y:S01]  /*2030*/  MUFU.EX2 R122, R122 ;  /* 0x0000007a007a7308 */ /* 0x000e220000000800 */
[----:B------:R-:W-:Y:S02]  /*2040*/  FMUL.FTZ R124, R124, 1.4426950216293334961 ;  /* 0x3fb8aa3b7c7c7820 */ /* 0x000fe40000410000 */
[----:B------:R-:W-:Y:S02]  /*2050*/  FADD.FTZ R139, -R2, R139 ;  /* 0x0000008b028b7221 */ /* 0x000fe40000010100 */
[----:B-1----:R-:W-:-:S03]  /*2060*/  FADD.FTZ R3, R134, R119 ;  /* 0x0000007786037221 */ /* 0x002fc60000010000 */
[----:B------:R-:W1:Y:S01]  /*2070*/  MUFU.EX2 R123, R141 ;  /* 0x0000008d007b7308 */ /* 0x000e620000000800 */
[----:B------:R-:W-:Y:S02]  /*2080*/  FMUL.FTZ R139, R139, 1.4426950216293334961 ;  /* 0x3fb8aa3b8b8b7820 */ /* 0x000fe40000410000 */
[----:B------:R-:W-:-:S05]  /*2090*/  FADD.FTZ R134, R3, R120 ;  /* 0x0000007803867221 */ /* 0x000fca0000010000 */
[----:B------:R-:W3:Y:S01]  /*20a0*/  MUFU.EX2 R124, R124 ;  /* 0x0000007c007c7308 */ /* 0x000ee20000000800 */
[----:B--2---:R-:W-:-:S07]  /*20b0*/  FADD.FTZ R3, R134, R121 ;  /* 0x0000007986037221 */ /* 0x004fce0000010000 */
[----:B------:R-:W2:Y:S01]  /*20c0*/  MUFU.EX2 R125, R139 ;  /* 0x0000008b007d7308 */ /* 0x000ea20000000800 */
[----:B0-----:R-:W-:Y:S02]  /*20d0*/  FADD.FTZ R134, R3, R122 ;  /* 0x0000007a03867221 */ /* 0x001fe40000010000 */
[----:B------:R-:W-:Y:S02]  /*20e0*/  FMUL.FTZ R128, R128, 1.4426950216293334961 ;  /* 0x3fb8aa3b80807820 */ /* 0x000fe40000410000 */
[----:B-1----:R-:W-:Y:S02]  /*20f0*/  FADD.FTZ R3, R134, R123 ;  /* 0x0000007b86037221 */ /* 0x002fe40000010000 */
[----:B------:R-:W-:Y:S02]  /*2100*/  FADD.FTZ R133, -R2, R133 ;  /* 0x0000008502857221 */ /* 0x000fe40000010100 */
[----:B------:R-:W0:Y:S01]  /*2110*/  MUFU.EX2 R128, R128 ;  /* 0x0000008000807308 */ /* 0x000e220000000800 */
[----:B---3--:R-:W-:-:S02]  /*2120*/  FADD.FTZ R134, R3, R124 ;  /* 0x0000007c03867221 */ /* 0x008fc40000010000 */
[----:B------:R-:W-:Y:S02]  /*2130*/  FMUL.FTZ R130, R130, 1.4426950216293334961 ;  /* 0x3fb8aa3b82827820 */ /* 0x000fe40000410000 */
[----:B------:R-:W-:Y:S02]  /*2140*/  FADD.FTZ R138, -R2, R71 ;  /* 0x00000047028a7221 */ /* 0x000fe40000010100 */
[----:B------:R-:W-:Y:S01]  /*2150*/  FMUL.FTZ R133, R133, 1.4426950216293334961 ;  /* 0x3fb8aa3b85857820 */ /* 0x000fe20000410000 */
[----:B------:R1:W-:Y:S01]  /*2160*/  MUFU.EX2 R71, R135 ;  /* 0x0000008700477308 */ /* 0x0003e20000000800 */
[----:B--2---:R-:W-:-:S04]  /*2170*/  FADD.FTZ R3, R134, R125 ;  /* 0x0000007d86037221 */ /* 0x004fc80000010000 */
[----:B------:R-:W-:Y:S02]  /*2180*/  FADD.FTZ R134, R3, R126 ;  /* 0x0000007e03867221 */ /* 0x000fe40000010000 */
[----:B-1----:R-:W-:Y:S01]  /*2190*/  FADD.FTZ R135, -R2, R74 ;  /* 0x0000004a02877221 */ /* 0x002fe20000010100 */
[----:B------:R-:W1:Y:S03]  /*21a0*/  MUFU.EX2 R130, R130 ;  /* 0x0000008200827308 */ /* 0x000e660000000800 */
[----:B------:R-:W-:-:S05]  /*21b0*/  FMUL.FTZ R135, R135, 1.4426950216293334961 ;  /* 0x3fb8aa3b87877820 */ /* 0x000fca0000410000 */
[----:B------:R2:W3:Y:S01]  /*21c0*/  MUFU.EX2 R131, R133 ;  /* 0x0000008500837308 */ /* 0x0004e20000000800 */
[----:B------:R-:W-:-:S07]  /*21d0*/  FADD.FTZ R3, R134, R127 ;  /* 0x0000007f86037221 */ /* 0x000fce0000010000 */
[----:B------:R4:W-:Y:S01]  /*21e0*/  MUFU.EX2 R70, R137 ;  /* 0x0000008900467308 */ /* 0x0009e20000000800 */
[----:B--2---:R-:W-:-:S04]  /*21f0*/  FADD.FTZ R133, -R2, R72 ;  /* 0x0000004802857221 */ /* 0x004fc80000010100 */
[----:B------:R-:W-:Y:S02]  /*2200*/  FMUL.FTZ R133, R133, 1.4426950216293334961 ;  /* 0x3fb8aa3b85857820 */ /* 0x000fe40000410000 */
[C---:B----4-:R-:W-:Y:S02]  /*2210*/  FADD.FTZ R137, -R2.reuse, R75 ;  /* 0x0000004b02897221 */ /* 0x050fe40000010100 */
[----:B------:R2:W-:Y:S01]  /*2220*/  MUFU.EX2 R75, R135 ;  /* 0x00000087004b7308 */ /* 0x0005e20000000800 */
[----:B0-----:R-:W-:Y:S02]  /*2230*/  FADD.FTZ R134, R3, R128 ;  /* 0x0000008003867221 */ /* 0x001fe40000010000 */
[----:B------:R-:W-:Y:S02]  /*2240*/  FMUL.FTZ R137, R137, 1.4426950216293334961 ;  /* 0x3fb8aa3b89897820 */ /* 0x000fe40000410000 */
[----:B--2---:R-:W-:-:S03]  /*2250*/  FADD.FTZ R135, -R2, R78 ;  /* 0x0000004e02877221 */ /* 0x004fc60000010100 */
[----:B------:R0:W2:Y:S01]  /*2260*/  MUFU.EX2 R69, R136 ;  /* 0x0000008800457308 */ /* 0x0000a20000000800 */
[----:B------:R-:W-:Y:S02]  /*2270*/  FMUL.FTZ R135, R135, 1.4426950216293334961 ;  /* 0x3fb8aa3b87877820 */ /* 0x000fe40000410000 */
[----:B------:R-:W-:Y:S02]  /*2280*/  FADD.FTZ R3, R134, R129 ;  /* 0x0000008186037221 */ /* 0x000fe40000010000 */
[----:B0-----:R-:W-:-:S03]  /*2290*/  FADD.FTZ R136, -R2, R73 ;  /* 0x0000004902887221 */ /* 0x001fc60000010100 */
[----:B------:R0:W-:Y:S01]  /*22a0*/  MUFU.EX2 R73, R133 ;  /* 0x0000008500497308 */ /* 0x0001e20000000800 */
[----:B------:R-:W-:Y:S02]  /*22b0*/  FMUL.FTZ R136, R136, 1.4426950216293334961 ;  /* 0x3fb8aa3b88887820 */ /* 0x000fe40000410000 */
[----:B0-----:R-:W-:-:S05]  /*22c0*/  FADD.FTZ R133, -R2, R76 ;  /* 0x0000004c02857221 */ /* 0x001fca0000010100 */
[----:B------:R0:W-:Y:S01]  /*22d0*/  MUFU.EX2 R76, R137 ;  /* 0x00000089004c7308 */ /* 0x0001e20000000800 */
[----:B------:R-:W-:Y:S02]  /*22e0*/  FMUL.FTZ R133, R133, 1.4426950216293334961 ;  /* 0x3fb8aa3b85857820 */ /* 0x000fe40000410000 */
[----:B------:R-:W-:Y:S02]  /*22f0*/  FMUL.FTZ R138, R138, 1.4426950216293334961 ;  /* 0x3fb8aa3b8a8a7820 */ /* 0x000fe40000410000 */
[----:B0-----:R-:W-:-:S03]  /*2300*/  FADD.FTZ R137, -R2, R79 ;  /* 0x0000004f02897221 */ /* 0x001fc60000010100 */
[----:B------:R0:W-:Y:S01]  /*2310*/  MUFU.EX2 R79, R135 ;  /* 0x00000087004f7308 */ /* 0x0001e20000000800 */
[----:B-1----:R-:W-:Y:S02]  /*2320*/  FADD.FTZ R134, R3, R130 ;  /* 0x0000008203867221 */ /* 0x002fe40000010000 */
[----:B------:R-:W-:Y:S02]  /*2330*/  FMUL.FTZ R137, R137, 1.4426950216293334961 ;  /* 0x3fb8aa3b89897820 */ /* 0x000fe40000410000 */
[----:B0-----:R-:W-:-:S03]  /*2340*/  FADD.FTZ R135, -R2, R82 ;  /* 0x0000005202877221 */ /* 0x001fc60000010100 */
[----:B------:R0:W-:Y:S01]  /*2350*/  MUFU.EX2 R74, R136 ;  /* 0x00000088004a7308 */ /* 0x0001e20000000800 */
[----:B------:R-:W-:Y:S02]  /*2360*/  FADD.FTZ R3, -R2, R86 ;  /* 0x0000005602037221 */ /* 0x000fe40000010100 */
[----:B------:R-:W-:Y:S02]  /*2370*/  FMUL.FTZ R135, R135, 1.4426950216293334961 ;  /* 0x3fb8aa3b87877820 */ /* 0x000fe40000410000 */
[----:B---3--:R-:W-:Y:S02]  /*2380*/  FADD.FTZ R134, R134, R131 ;  /* 0x0000008386867221 */ /* 0x008fe40000010000 */
[C---:B0-----:R-:W-:Y:S02]  /*2390*/  FADD.FTZ R136, -R2.reuse, R77 ;  /* 0x0000004d02887221 */ /* 0x041fe40000010100 */
[----:B------:R0:W-:Y:S08]  /*23a0*/  MUFU.EX2 R77, R133 ;  /* 0x00000085004d7308 */ /* 0x0001f00000000800 */
[----:B------:R-:W1:Y:S01]  /*23b0*/  MUFU.EX2 R72, R138 ;  /* 0x0000008a00487308 */ /* 0x000e620000000800 */
[----:B0-----:R-:W-:-:S07]  /*23c0*/  FADD.FTZ R133, -R2, R80 ;  /* 0x0000005002857221 */ /* 0x001fce0000010100 */
[----:B------:R0:W-:Y:S02]  /*23d0*/  MUFU.EX2 R80, R137 ;  /* 0x0000008900507308 */ /* 0x0001e40000000800 */
[----:B0-----:R-:W-:-:S06]  /*23e0*/  FADD.FTZ R137, -R2, R83 ;  /* 0x0000005302897221 */ /* 0x001fcc0000010100 */
[----:B------:R0:W-:Y:S02]  /*23f0*/  MUFU.EX2 R83, R135 ;  /* 0x0000008700537308 */ /* 0x0001e40000000800 */
[----:B0-----:R-:W-:Y:S02]  /*2400*/  FMUL.FTZ R135, R3, 1.4426950216293334961 ;  /* 0x3fb8aa3b03877820 */ /* 0x001fe40000410000 */
[----:B--2---:R-:W-:-:S04]  /*2410*/  FADD.FTZ R3, R134, R69 ;  /* 0x0000004586037221 */ /* 0x004fc80000010000 */
[----:B------:R-:W-:-:S04]  /*2420*/  FADD.FTZ R134, R3, R70 ;  /* 0x0000004603867221 */ /* 0x000fc80000010000 */
[----:B------:R-:W-:-:S04]  /*2430*/  FADD.FTZ R3, R134, R71 ;  /* 0x0000004786037221 */ /* 0x000fc80000010000 */
[----:B-1----:R-:W-:Y:S02]  /*2440*/  FADD.FTZ R134, R3, R72 ;  /* 0x0000004803867221 */ /* 0x002fe40000010000 */
[----:B------:R-:W-:Y:S02]  /*2450*/  FMUL.FTZ R136, R136, 1.4426950216293334961 ;  /* 0x3fb8aa3b88887820 */ /* 0x000fe40000410000 */
[----:B------:R-:W-:Y:S02]  /*2460*/  FADD.FTZ R3, R134, R73 ;  /* 0x0000004986037221 */ /* 0x000fe40000010000 */
[----:B------:R0:W1:Y:S02]  /*2470*/  MUFU.EX2 R78, R136 ;  /* 0x00000088004e7308 */ /* 0x0000640000000800 */
[----:B------:R-:W-:-:S04]  /*2480*/  FADD.FTZ R134, R3, R74 ;  /* 0x0000004a03867221 */ /* 0x000fc80000010000 */
[----:B------:R-:W-:Y:S02]  /*2490*/  FADD.FTZ R3, R134, R75 ;  /* 0x0000004b86037221 */ /* 0x000fe40000010000 */
[----:B------:R-:W-:Y:S02]  /*24a0*/  FMUL.FTZ R133, R133, 1.4426950216293334961 ;  /* 0x3fb8aa3b85857820 */ /* 0x000fe40000410000 */
[----:B0-----:R-:W-:Y:S02]  /*24b0*/  FADD.FTZ R136, -R2, R81 ;  /* 0x0000005102887221 */ /* 0x001fe40000010100 */
[----:B------:R-:W-:Y:S01]  /*24c0*/  FADD.FTZ R134, R3, R76 ;  /* 0x0000004c03867221 */ /* 0x000fe20000010000 */
[----:B------:R0:W2:Y:S01]  /*24d0*/  MUFU.EX2 R81, R133 ;  /* 0x0000008500517308 */ /* 0x0000a20000000800 */
[----:B------:R-:W-:Y:S02]  /*24e0*/  FMUL.FTZ R136, R136, 1.4426950216293334961 ;  /* 0x3fb8aa3b88887820 */ /* 0x000fe40000410000 */
[----:B------:R-:W-:-:S04]  /*24f0*/  FADD.FTZ R3, R134, R77 ;  /* 0x0000004d86037221 */ /* 0x000fc80000010000 */
[----:B-1----:R-:W-:Y:S01]  /*2500*/  FADD.FTZ R134, R3, R78 ;  /* 0x0000004e03867221 */ /* 0x002fe20000010000 */
[----:B------:R1:W3:Y:S01]  /*2510*/  MUFU.EX2 R82, R136 ;  /* 0x0000008800527308 */ /* 0x0002e20000000800 */
[----:B------:R-:W-:Y:S02]  /*2520*/  FMUL.FTZ R137, R137, 1.4426950216293334961 ;  /* 0x3fb8aa3b89897820 */ /* 0x000fe40000410000 */
[----:B0-----:R-:W-:Y:S02]  /*2530*/  FADD.FTZ R133, -R2, R84 ;  /* 0x0000005402857221 */ /* 0x001fe40000010100 */
[----:B------:R-:W-:Y:S02]  /*2540*/  FADD.FTZ R3, R134, R79 ;  /* 0x0000004f86037221 */ /* 0x000fe40000010000 */
[----:B------:R-:W-:Y:S01]  /*2550*/  FMUL.FTZ R133, R133, 1.4426950216293334961 ;  /* 0x3fb8aa3b85857820 */ /* 0x000fe20000410000 */
[----:B------:R0:W4:Y:S01]  /*2560*/  MUFU.EX2 R84, R137 ;  /* 0x0000008900547308 */ /* 0x0001220000000800 */
[----:B-1----:R-:W-:-:S02]  /*2570*/  FADD.FTZ R136, -R2, R85 ;  /* 0x0000005502887221 */ /* 0x002fc40000010100 */
[----:B------:R-:W-:Y:S02]  /*2580*/  FADD.FTZ R134, R3, R80 ;  /* 0x0000005003867221 */ /* 0x000fe40000010000 */
[----:B------:R-:W-:Y:S02]  /*2590*/  FMUL.FTZ R136, R136, 1.4426950216293334961 ;  /* 0x3fb8aa3b88887820 */ /* 0x000fe40000410000 */
[----:B--2---:R-:W-:Y:S01]  /*25a0*/  FADD.FTZ R3, R134, R81 ;  /* 0x0000005186037221 */ /* 0x004fe20000010000 */
[----:B------:R1:W2:Y:S01]  /*25b0*/  MUFU.EX2 R85, R133 ;  /* 0x0000008500557308 */ /* 0x0002a20000000800 */
[----:B0-----:R-:W-:Y:S02]  /*25c0*/  FADD.FTZ R137, -R2, R87 ;  /* 0x0000005702897221 */ /* 0x001fe40000010100 */
[----:B---3--:R-:W-:-:S05]  /*25d0*/  FADD.FTZ R134, R3, R82 ;  /* 0x0000005203867221 */ /* 0x008fca0000010000 */
[----:B------:R0:W3:Y:S01]  /*25e0*/  MUFU.EX2 R86, R136 ;  /* 0x0000008800567308 */ /* 0x0000e20000000800 */
[----:B------:R-:W-:Y:S02]  /*25f0*/  FMUL.FTZ R137, R137, 1.4426950216293334961 ;  /* 0x3fb8aa3b89897820 */ /* 0x000fe40000410000 */
[----:B-1----:R-:W-:Y:S02]  /*2600*/  FADD.FTZ R133, -R2, R88 ;  /* 0x0000005802857221 */ /* 0x002fe40000010100 */
[----:B------:R-:W-:-:S03]  /*2610*/  FADD.FTZ R3, R134, R83 ;  /* 0x0000005386037221 */ /* 0x000fc60000010000 */
[----:B------:R1:W5:Y:S01]  /*2620*/  MUFU.EX2 R87, R135 ;  /* 0x0000008700577308 */ /* 0x0003620000000800 */
[----:B------:R-:W-:Y:S02]  /*2630*/  FMUL.FTZ R133, R133, 1.4426950216293334961 ;  /* 0x3fb8aa3b85857820 */ /* 0x000fe40000410000 */
[----:B0-----:R-:W-:Y:S02]  /*2640*/  FADD.FTZ R136, -R2, R89 ;  /* 0x0000005902887221 */ /* 0x001fe40000010100 */
[----:B----4-:R-:W-:-:S03]  /*2650*/  FADD.FTZ R134, R3, R84 ;  /* 0x0000005403867221 */ /* 0x010fc60000010000 */
[----:B------:R0:W4:Y:S01]  /*2660*/  MUFU.EX2 R88, R137 ;  /* 0x0000008900587308 */ /* 0x0001220000000800 */
        /* <DEDUP_REMOVED lines=10> */
[----:B-----5:R-:W-:-:S03]  /*2710*/  FADD.FTZ R3, R134, R87 ;  /* 0x0000005786037221 */ /* 0x020fc60000010000 */
        /* <DEDUP_REMOVED lines=20> */
[----:B------:R-:W0:Y:S01]  /*2860*/  MUFU.EX2 R96, R137 ;  /* 0x0000008900607308 */ /* 0x000e220000000800 */
[----:B------:R-:W-:Y:S02]  /*2870*/  FMUL.FTZ R136, R136, 1.4426950216293334961 ;  /* 0x3fb8aa3b88887820 */ /* 0x000fe40000410000 */
[----:B-1----:R-:W-:Y:S02]  /*2880*/  FADD.FTZ R135, -R2, R98 ;  /* 0x0000006202877221 */ /* 0x002fe40000010100 */
[----:B--2---:R-:W-:-:S03]  /*2890*/  FADD.FTZ R3, R134, R93 ;  /* 0x0000005d86037221 */ /* 0x004fc60000010000 */
[----:B------:R1:W2:Y:S01]  /*28a0*/  MUFU.EX2 R97, R133 ;  /* 0x0000008500617308 */ /* 0x0002a20000000800 */
[----:B------:R-:W-:Y:S02]  /*28b0*/  FADD.FTZ R134, -R2, R99 ;  /* 0x0000006302867221 */ /* 0x000fe40000010100 */
[----:B------:R-:W-:Y:S02]  /*28c0*/  FMUL.FTZ R135, R135, 1.4426950216293334961 ;  /* 0x3fb8aa3b87877820 */ /* 0x000fe40000410000 */
[----:B---3--:R-:W-:-:S03]  /*28d0*/  FADD.FTZ R2, R3, R94 ;  /* 0x0000005e03027221 */ /* 0x008fc60000010000 */
[----:B------:R-:W3:Y:S01]  /*28e0*/  MUFU.EX2 R98, R136 ;  /* 0x0000008800627308 */ /* 0x000ee20000000800 */
[----:B-1----:R-:W-:Y:S02]  /*28f0*/  FMUL.FTZ R133, R134, 1.4426950216293334961 ;  /* 0x3fb8aa3b86857820 */ /* 0x002fe40000410000 */
[----:B-----5:R-:W-:-:S05]  /*2900*/  FADD.FTZ R3, R2, R95 ;  /* 0x0000005f02037221 */ /* 0x020fca0000010000 */
        /* <DEDUP_REMOVED lines=24> */
[----:B------:R-:W-:-:S10]  /*2a90*/  IMAD.WIDE R2, R68, R67, c[0x0][0x160] ;  /* 0x0000580044027625 */ /* 0x000fd400078e0243 */
        /* <DEDUP_REMOVED lines=29> */
[----:B------:R-:W-:Y:S02]  /*2c70*/  ISETP.GE.AND P1, PT, R60, c[0x0][0x178], PT ;  /* 0x00005e003c007a0c */ /* 0x000fe40003f26270 */
[----:B------:R-:W-:Y:S01]  /*2c80*/  MOV R61, 0x7fc00000 ;  /* 0x7fc00000003d7802 */ /* 0x000fe20000000f00 */
        /* <DEDUP_REMOVED lines=304> */
[----:B------:R-:W-:Y:S02]  /*3f90*/  ISETP.GE.AND P1, PT, R9, c[0x0][0x178], PT ;  /* 0x00005e0009007a0c */ /* 0x000fe40003f26270 */
[----:B---3--:R-:W-:Y:S01]  /*3fa0*/  MOV R11, 0x7fc00000 ;  /* 0x7fc00000000b7802 */ /* 0x008fe20000000f00 */
        /* <DEDUP_REMOVED lines=44> */
.L_x_4442:
        /* <DEDUP_REMOVED lines=9> */
.L_x_11012:


//--------------------- .text._ZN43_GLOBAL__N__9ae7fba5_10_SoftMax_cu_9f978f6320softmax_warp_forwardIfffLi10ELb0ELb0EEEvPT0_PKT_iiiPKbib --------------------------
	.section	.text._ZN43_GLOBAL__N__9ae7fba5_10_SoftMax_cu_9f978f6320softmax_warp_forwardIfffLi10ELb0ELb0EEEvPT0_PKT_iiiPKbib,"ax",@progbits
	.sectioninfo	@"SHI_REGISTERS=72"
	.align	128
.text._ZN43_GLOBAL__N__9ae7fba5_10_SoftMax_cu_9f978f6320softmax_warp_forwardIfffLi10ELb0ELb0EEEvPT0_PKT_iiiPKbib:
        .type           _ZN43_GLOBAL__N__9ae7fba5_10_SoftMax_cu_9f978f6320softmax_warp_forwardIfffLi10ELb0ELb0EEEvPT0_PKT_iiiPKbib,@function
        .size           _ZN43_GLOBAL__N__9ae7fba5_10_SoftMax_cu_9f978f6320softmax_warp_forwardIfffLi10ELb0ELb0EEEvPT0_PKT_iiiPKbib,(.L_x_11013 - _ZN43_GLOBAL__N__9ae7fba5_10_SoftMax_cu_9f978f6320softmax_warp_forwardIfffLi10ELb0ELb0EEEvPT0_PKT_iiiPKbib)
        .other          _ZN43_GLOBAL__N__9ae7fba5_10_SoftMax_cu_9f978f6320softmax_warp_forwardIfffLi10ELb0ELb0EEEvPT0_PKT_iiiPKbib,@"STO_CUDA_ENTRY STV_DEFAULT"
_ZN43_GLOBAL__N__9ae7fba5_10_SoftMax_cu_9f978f6320softmax_warp_forwardIfffLi10ELb0ELb0EEEvPT0_PKT_iiiPKbib:
[----:B------:R-:W-:Y:S02]  /*0000*/  IMAD.MOV.U32 R1, RZ, RZ, c[0x0][0x28] ;  /* 0x00000a00ff017624 */ /* 0x000fe400078e00ff */
[----:B------:R-:W0:Y:S01]  /*0010*/  S2R R5, SR_CTAID.X ;  /* 0x0000000000057919 */ /* 0x000e220000002500 */
[----:B------:R-:W-:Y:S01]  /*0020*/  IMAD.MOV.U32 R65, RZ, RZ, -0x800000 ;  /* 0xff800000ff417424 */ /* 0x000fe200078e00ff */
[----:B------:R-:W-:Y:S01]  /*0030*/  ULDC.64 UR4, c[0x0][0x118] ;  /* 0x0000460000047ab9 */ /* 0x000fe20000000a00 */
[----:B------:R-:W-:Y:S01]  /*0040*/  IMAD.MOV.U32 R43, RZ, RZ, -0x800000 ;  /* 0xff800000ff2b7424 */ /* 0x000fe200078e00ff */
[----:B------:R-:W0:Y:S04]  /*0050*/  S2R R2, SR_TID.Y ;  /* 0x0000000000027919 */ /* 0x000e280000002200 */
[----:B------:R-:W1:Y:S01]  /*0060*/  S2R R0, SR_TID.X ;  /* 0x0000000000007919 */ /* 0x000e620000002100 */
[----:B0-----:R-:W-:Y:S02]  /*0070*/  IMAD R5, R5, c[0x0][0x4], R2 ;  /* 0x0000010005057a24 */ /* 0x001fe400078e0202 */
[----:B------:R-:W-:Y:S01]  /*0080*/  IMAD.MOV.U32 R2, RZ, RZ, 0x4 ;  /* 0x00000004ff027424 */ /* 0x000fe200078e00ff */
[----:B-1----:R-:W-:-:S02]  /*0090*/  IADD3 R4, R0, 0x20, RZ ;  /* 0x0000002000047810 */ /* 0x002fc40007ffe0ff */
[C---:B------:R-:W-:Y:S01]  /*00a0*/  IADD3 R32, -R5.reuse, c[0x0][0x170], RZ ;  /* 0x00005c0005207a10 */ /* 0x040fe20007ffe1ff */
[----:B------:R-:W-:Y:S01]  /*00b0*/  IMAD R5, R5, c[0x0][0x174], R0 ;  /* 0x00005d0005057a24 */ /* 0x000fe200078e0200 */
[----:B------:R-:W-:Y:S02]  /*00c0*/  IADD3 R6, R0, 0x40, RZ ;  /* 0x0000004000067810 */ /* 0x000fe40007ffe0ff */
[----:B------:R-:W-:Y:S01]  /*00d0*/  ISETP.GT.AND P0, PT, R32, RZ, PT ;  /* 0x000000ff2000720c */ /* 0x000fe20003f04270 */
[----:B------:R-:W-:Y:S01]  /*00e0*/  IMAD.WIDE R2, R5, R2, c[0x0][0x168] ;  /* 0x00005a0005027625 */ /* 0x000fe200078e0202 */
[----:B------:R-:W-:Y:S02]  /*00f0*/  IADD3 R7, R0, 0x60, RZ ;  /* 0x0000006000077810 */ /* 0x000fe40007ffe0ff */
[----:B------:R-:W-:-:S04]  /*0100*/  SEL R39, RZ, c[0x0][0x178], !P0 ;  /* 0x00005e00ff277a07 */ /* 0x000fc80004000000 */
[-C--:B------:R-:W-:Y:S02]  /*0110*/  ISETP.GE.AND P1, PT, R0, R39.reuse, PT ;  /* 0x000000270000720c */ /* 0x080fe40003f26270 */
[-C--:B------:R-:W-:Y:S02]  /*0120*/  ISETP.GE.AND P2, PT, R4, R39.reuse, PT ;  /* 0x000000270400720c */ /* 0x080fe40003f46270 */
[----:B------:R-:W-:Y:S02]  /*0130*/  ISETP.GE.AND P0, PT, R6, R39, PT ;  /* 0x000000270600720c */ /* 0x000fe40003f06270 */
[----:B------:R-:W-:-:S07]  /*0140*/  MOV R44, 0xff800000 ;  /* 0xff800000002c7802 */ /* 0x000fce0000000f00 */
[----:B------:R-:W2:Y:S01]  /*0150*/  @!P1 LDG.E R65, [R2.64] ;  /* 0x0000000402419981 */ /* 0x000ea2000c1e1900 */
[----:B------:R-:W-:-:S03]  /*0160*/  ISETP.GE.AND P1, PT, R7, R39, PT ;  /* 0x000000270700720c */ /* 0x000fc60003f26270 */
[----:B------:R-:W2:Y:S01]  /*0170*/  @!P2 LDG.E R43, [R2.64+0x80] ;  /* 0x00008004022ba981 */ /* 0x000ea2000c1e1900 */
[----:B------:R-:W-:Y:S01]  /*0180*/  IADD3 R8, R0, 0x80, RZ ;  /* 0x0000008000087810 */ /* 0x000fe20007ffe0ff */
[----:B------:R-:W-:Y:S02]  /*0190*/  IMAD.MOV.U32 R45, RZ, RZ, -0x800000 ;  /* 0xff800000ff2d7424 */ /* 0x000fe400078e00ff */
[----:B------:R-:W3:Y:S01]  /*01a0*/  @!P0 LDG.E R44, [R2.64+0x100] ;  /* 0x00010004022c8981 */ /* 0x000ee2000c1e1900 */
[-C--:B------:R-:W-:Y:S02]  /*01b0*/  ISETP.GE.AND P0, PT, R8, R39.reuse, PT ;  /* 0x000000270800720c */ /* 0x080fe40003f06270 */
[----:B------:R-:W-:Y:S01]  /*01c0*/  IADD3 R9, R0, 0xa0, RZ ;  /* 0x000000a000097810 */ /* 0x000fe20007ffe0ff */
[----:B------:R-:W-:Y:S02]  /*01d0*/  IMAD.MOV.U32 R46, RZ, RZ, -0x800000 ;  /* 0xff800000ff2e7424 */ /* 0x000fe400078e00ff */
[----:B------:R-:W4:Y:S01]  /*01e0*/  @!P1 LDG.E R45, [R2.64+0x180] ;  /* 0x00018004022d9981 */ /* 0x000f22000c1e1900 */
[----:B------:R-:W-:-:S02]  /*01f0*/  ISETP.GE.AND P1, PT, R9, R39, PT ;  /* 0x000000270900720c */ /* 0x000fc40003f26270 */
[----:B------:R-:W-:Y:S01]  /*0200*/  IADD3 R10, R0, 0xc0, RZ ;  /* 0x000000c0000a7810 */ /* 0x000fe20007ffe0ff */
[----:B------:R-:W-:-:S04]  /*0210*/  IMAD.MOV.U32 R47, RZ, RZ, -0x800000 ;  /* 0xff800000ff2f7424 */ /* 0x000fc800078e00ff */
[----:B------:R-:W5:Y:S01]  /*0220*/  @!P0 LDG.E R46, [R2.64+0x200] ;  /* 0x00020004022e8981 */ /* 0x000f62000c1e1900 */
[-C--:B------:R-:W-:Y:S02]  /*0230*/  ISETP.GE.AND P0, PT, R10, R39.reuse, PT ;  /* 0x000000270a00720c */ /* 0x080fe40003f06270 */
[C---:B------:R-:W-:Y:S01]  /*0240*/  IADD3 R11, R0.reuse, 0xe0, RZ ;  /* 0x000000e0000b7810 */ /* 0x040fe20007ffe0ff */
[----:B------:R-:W-:Y:S02]  /*0250*/  IMAD.MOV.U32 R48, RZ, RZ, -0x800000 ;  /* 0xff800000ff307424 */ /* 0x000fe400078e00ff */
[----:B------:R-:W5:Y:S01]  /*0260*/  @!P1 LDG.E R47, [R2.64+0x280] ;  /* 0x00028004022f9981 */ /* 0x000f62000c1e1900 */
[----:B------:R-:W-:Y:S02]  /*0270*/  ISETP.GE.AND P1, PT, R11, R39, PT ;  /* 0x000000270b00720c */ /* 0x000fe40003f26270 */
[----:B------:R-:W-:Y:S02]  /*0280*/  IADD3 R12, R0, 0x100, RZ ;  /* 0x00000100000c7810 */ /* 0x000fe40007ffe0ff */
[----:B------:R-:W-:-:S03]  /*0290*/  MOV R49, 0xff800000 ;  /* 0xff80000000317802 */ /* 0x000fc60000000f00 */
[----:B------:R-:W5:Y:S01]  /*02a0*/  @!P0 LDG.E R48, [R2.64+0x300] ;  /* 0x0003000402308981 */ /* 0x000f62000c1e1900 */
[-C--:B------:R-:W-:Y:S02]  /*02b0*/  ISETP.GE.AND P0, PT, R12, R39.reuse, PT ;  /* 0x000000270c00720c */ /* 0x080fe40003f06270 */
[C---:B------:R-:W-:Y:S01]  /*02c0*/  IADD3 R13, R0.reuse, 0x120, RZ ;  /* 0x00000120000d7810 */ /* 0x040fe20007ffe0ff */
[----:B------:R-:W-:Y:S02]  /*02d0*/  IMAD.MOV.U32 R50, RZ, RZ, -0x800000 ;  /* 0xff800000ff327424 */ /* 0x000fe400078e00ff */
[----:B------:R0:W5:Y:S01]  /*02e0*/  @!P1 LDG.E R49, [R2.64+0x380] ;  /* 0x0003800402319981 */ /* 0x000162000c1e1900 */
[----:B------:R-:W-:Y:S02]  /*02f0*/  ISETP.GE.AND P1, PT, R13, R39, PT ;  /* 0x000000270d00720c */ /* 0x000fe40003f26270 */
[----:B------:R-:W-:Y:S01]  /*0300*/  IADD3 R14, R0, 0x140, RZ ;  /* 0x00000140000e7810 */ /* 0x000fe20007ffe0ff */
[----:B------:R-:W-:-:S04]  /*0310*/  IMAD.MOV.U32 R51, RZ, RZ, -0x800000 ;  /* 0xff800000ff337424 */ /* 0x000fc800078e00ff */
[----:B------:R0:W5:Y:S01]  /*0320*/  @!P0 LDG.E R50, [R2.64+0x400] ;  /* 0x0004000402328981 */ /* 0x000162000c1e1900 */
        /* <DEDUP_REMOVED lines=8> */
[----:B------:R-:W-:Y:S02]  /*03b0*/  ISETP.GE.AND P0, PT, R16, R39, PT ;  /* 0x000000271000720c */ /* 0x000fe40003f06270 */
[----:B------:R-:W-:-:S03]  /*03c0*/  IADD3 R17, R0, 0x1a0, RZ ;  /* 0x000001a000117810 */ /* 0x000fc60007ffe0ff */
[----:B------:R0:W5:Y:S01]  /*03d0*/  @!P1 LDG.E R53, [R2.64+0x580] ;  /* 0x0005800402359981 */ /* 0x000162000c1e1900 */
[----:B------:R-:W-:Y:S02]  /*03e0*/  MOV R54, 0xff800000 ;  /* 0xff80000000367802 */ /* 0x000fe40000000f00 */
        /* <DEDUP_REMOVED lines=33> */
[----:B------:R-:W-:Y:S02]  /*0600*/  IADD3 R26, R0, 0x2c0, RZ ;  /* 0x000002c0001a7810 */ /* 0x000fe40007ffe0ff */
[----:B------:R-:W-:-:S03]  /*0610*/  MOV R63, 0xff800000 ;  /* 0xff800000003f7802 */ /* 0x000fc60000000f00 */
        /* <DEDUP_REMOVED lines=22> */
[----:B------:R-:W-:Y:S02]  /*0780*/  ISETP.GE.AND P0, PT, R32, 0x1, PT ;  /* 0x000000012000780c */ /* 0x000fe40003f06270 */
[----:B------:R-:W-:Y:S01]  /*0790*/  IADD3 R32, R0, 0x380, RZ ;  /* 0x0000038000207810 */ /* 0x000fe20007ffe0ff */
[----:B------:R-:W-:-:S02]  /*07a0*/  IMAD.MOV.U32 R36, RZ, RZ, -0x800000 ;  /* 0xff800000ff247424 */ /* 0x000fc400078e00ff */
        /* <DEDUP_REMOVED lines=9> */
[----:B------:R-:W-:Y:S02]  /*0840*/  ISETP.GE.AND P1, PT, R34, R39, PT ;  /* 0x000000272200720c */ /* 0x000fe40003f26270 */
[----:B------:R-:W-:-:S03]  /*0850*/  IADD3 R35, R0, 0x3e0, RZ ;  /* 0x000003e000237810 */ /* 0x000fc60007ffe0ff */
[----:B------:R0:W5:Y:S01]  /*0860*/  @!P2 LDG.E R38, [R2.64+0xe80] ;  /* 0x000e80040226a981 */ /* 0x000162000c1e1900 */
[----:B------:R-:W-:Y:S01]  /*0870*/  ISETP.GE.AND P2, PT, R35, R39, PT ;  /* 0x000000272300720c */ /* 0x000fe20003f46270 */
[----:B------:R-:W-:Y:S02]  /*0880*/  IMAD.MOV.U32 R39, RZ, RZ, -0x800000 ;  /* 0xff800000ff277424 */ /* 0x000fe400078e00ff */
[----:B------:R-:W-:-:S04]  /*0890*/  IMAD.MOV.U32 R40, RZ, RZ, -0x800000 ;  /* 0xff800000ff287424 */ /* 0x000fc800078e00ff */
[----:B------:R0:W5:Y:S06]  /*08a0*/  @!P1 LDG.E R39, [R2.64+0xf00] ;  /* 0x000f000402279981 */ /* 0x00016c000c1e1900 */
[----:B------:R0:W5:Y:S01]  /*08b0*/  @!P2 LDG.E R40, [R2.64+0xf80] ;  /* 0x000f80040228a981 */ /* 0x000162000c1e1900 */
        /* <DEDUP_REMOVED lines=79> */
[----:B------:R-:W-:Y:S02]  /*0db0*/  FMUL.FTZ R2, R2, 1.4426950216293334961 ;  /* 0x3fb8aa3b02027820 */ /* 0x000fe40000410000 */
[C---:B------:R-:W-:Y:S02]  /*0dc0*/  FADD.FTZ R44, -R3.reuse, R44 ;  /* 0x0000002c032c7221 */ /* 0x040fe40000010100 */
[C---:B------:R-:W-:Y:S02]  /*0dd0*/  FADD.FTZ R45, -R3.reuse, R45 ;  /* 0x0000002d032d7221 */ /* 0x040fe40000010100 */
[C---:B------:R-:W-:Y:S01]  /*0de0*/  FADD.FTZ R46, -R3.reuse, R46 ;  /* 0x0000002e032e7221 */ /* 0x040fe20000010100 */
[----:B------:R-:W0:Y:S01]  /*0df0*/  MUFU.EX2 R2, R2 ;  /* 0x0000000200027308 */ /* 0x000e220000000800 */
        /* <DEDUP_REMOVED lines=26> */
[----:B------:R-:W-:Y:S02]  /*0fa0*/  FADD.FTZ R3, -R3, R40 ;  /* 0x0000002803037221 */ /* 0x000fe40000010100 */
[----:B------:R-:W-:Y:S02]  /*0fb0*/  FMUL.FTZ R40, R43, 1.4426950216293334961 ;  /* 0x3fb8aa3b2b287820 */ /* 0x000fe40000410000 */
[----:B------:R-:W-:Y:S02]  /*0fc0*/  FMUL.FTZ R43, R44, 1.4426950216293334961 ;  /* 0x3fb8aa3b2c2b7820 */ /* 0x000fe40000410000 */
[----:B------:R-:W-:Y:S02]  /*0fd0*/  FMUL.FTZ R44, R45, 1.4426950216293334961 ;  /* 0x3fb8aa3b2d2c7820 */ /* 0x000fe40000410000 */
[----:B------:R-:W1:Y:S01]  /*0fe0*/  MUFU.EX2 R40, R40 ;  /* 0x0000002800287308 */ /* 0x000e620000000800 */
[----:B------:R-:W-:-:S02]  /*0ff0*/  FMUL.FTZ R45, R46, 1.4426950216293334961 ;  /* 0x3fb8aa3b2e2d7820 */ /* 0x000fc40000410000 */
[----:B------:R-:W-:Y:S02]  /*1000*/  FMUL.FTZ R46, R47, 1.4426950216293334961 ;  /* 0x3fb8aa3b2f2e7820 */ /* 0x000fe40000410000 */
[----:B------:R-:W-:Y:S02]  /*1010*/  FMUL.FTZ R47, R48, 1.4426950216293334961 ;  /* 0x3fb8aa3b302f7820 */ /* 0x000fe40000410000 */
[----:B------:R-:W-:Y:S01]  /*1020*/  FMUL.FTZ R48, R49, 1.4426950216293334961 ;  /* 0x3fb8aa3b31307820 */ /* 0x000fe20000410000 */
[----:B------:R-:W2:Y:S01]  /*1030*/  MUFU.EX2 R43, R43 ;  /* 0x0000002b002b7308 */ /* 0x000ea20000000800 */
[----:B------:R-:W-:Y:S02]  /*1040*/  FMUL.FTZ R49, R50, 1.4426950216293334961 ;  /* 0x3fb8aa3b32317820 */ /* 0x000fe40000410000 */
[----:B------:R-:W-:Y:S02]  /*1050*/  FMUL.FTZ R50, R51, 1.4426950216293334961 ;  /* 0x3fb8aa3b33327820 */ /* 0x000fe40000410000 */
[----:B------:R-:W-:-:S02]  /*1060*/  FMUL.FTZ R51, R52, 1.4426950216293334961 ;  /* 0x3fb8aa3b34337820 */ /* 0x000fc40000410000 */
[----:B------:R-:W-:Y:S01]  /*1070*/  FMUL.FTZ R52, R53, 1.4426950216293334961 ;  /* 0x3fb8aa3b35347820 */ /* 0x000fe20000410000 */
[----:B------:R-:W3:Y:S01]  /*1080*/  MUFU.EX2 R44, R44 ;  /* 0x0000002c002c7308 */ /* 0x000ee20000000800 */
[----:B------:R-:W-:Y:S02]  /*1090*/  FMUL.FTZ R53, R54, 1.4426950216293334961 ;  /* 0x3fb8aa3b36357820 */ /* 0x000fe40000410000 */
[----:B------:R-:W-:Y:S02]  /*10a0*/  FMUL.FTZ R54, R55, 1.4426950216293334961 ;  /* 0x3fb8aa3b37367820 */ /* 0x000fe40000410000 */
[----:B------:R-:W-:Y:S02]  /*10b0*/  FMUL.FTZ R55, R56, 1.4426950216293334961 ;  /* 0x3fb8aa3b38377820 */ /* 0x000fe40000410000 */
[----:B------:R-:W-:Y:S01]  /*10c0*/  FMUL.FTZ R56, R57, 1.4426950216293334961 ;  /* 0x3fb8aa3b39387820 */ /* 0x000fe20000410000 */
[----:B------:R-:W4:Y:S01]  /*10d0*/  MUFU.EX2 R45, R45 ;  /* 0x0000002d002d7308 */ /* 0x000f220000000800 */
[----:B0-----:R-:W-:-:S02]  /*10e0*/  FADD.FTZ R67, RZ, R2 ;  /* 0x00000002ff437221 */ /* 0x001fc40000010000 */
[----:B------:R-:W-:Y:S02]  /*10f0*/  FMUL.FTZ R57, R58, 1.4426950216293334961 ;  /* 0x3fb8aa3b3a397820 */ /* 0x000fe40000410000 */
[----:B------:R-:W-:Y:S02]  /*1100*/  FMUL.FTZ R58, R59, 1.4426950216293334961 ;  /* 0x3fb8aa3b3b3a7820 */ /* 0x000fe40000410000 */
[----:B------:R-:W-:Y:S01]  /*1110*/  FMUL.FTZ R59, R60, 1.4426950216293334961 ;  /* 0x3fb8aa3b3c3b7820 */ /* 0x000fe20000410000 */
[----:B------:R-:W0:Y:S01]  /*1120*/  MUFU.EX2 R46, R46 ;  /* 0x0000002e002e7308 */ /* 0x000e220000000800 */
[----:B-1----:R-:W-:Y:S02]  /*1130*/  FADD.FTZ R60, R67, R40 ;  /* 0x00000028433c7221 */ /* 0x002fe40000010000 */
[----:B------:R-:W-:Y:S02]  /*1140*/  FMUL.FTZ R69, R61, 1.4426950216293334961 ;  /* 0x3fb8aa3b3d457820 */ /* 0x000fe40000410000 */
[----:B--2---:R-:W-:-:S02]  /*1150*/  FADD.FTZ R61, R60, R43 ;  /* 0x0000002b3c3d7221 */ /* 0x004fc40000010000 */
[----:B------:R-:W-:Y:S01]  /*1160*/  FMUL.FTZ R42, R42, 1.4426950216293334961 ;  /* 0x3fb8aa3b2a2a7820 */ /* 0x000fe20000410000 */
[----:B------:R-:W1:Y:S01]  /*1170*/  MUFU.EX2 R47, R47 ;  /* 0x0000002f002f7308 */ /* 0x000e620000000800 */
[----:B---3--:R-:W-:Y:S02]  /*1180*/  FADD.FTZ R68, R61, R44 ;  /* 0x0000002c3d447221 */ /* 0x008fe40000010000 */
[----:B------:R-:W-:Y:S02]  /*1190*/  FMUL.FTZ R61, R62, 1.4426950216293334961 ;  /* 0x3fb8aa3b3e3d7820 */ /* 0x000fe40000410000 */
[----:B----4-:R-:W-:Y:S02]  /*11a0*/  FADD.FTZ R67, R68, R45 ;  /* 0x0000002d44437221 */ /* 0x010fe40000010000 */
[----:B------:R-:W-:Y:S01]  /*11b0*/  FMUL.FTZ R41, R41, 1.4426950216293334961 ;  /* 0x3fb8aa3b29297820 */ /* 0x000fe20000410000 */
[----:B------:R-:W2:Y:S01]  /*11c0*/  MUFU.EX2 R48, R48 ;  /* 0x0000003000307308 */ /* 0x000ea20000000800 */
[----:B0-----:R-:W-:-:S02]  /*11d0*/  FADD.FTZ R62, R67, R46 ;  /* 0x0000002e433e7221 */ /* 0x001fc40000010000 */
[----:B------:R-:W-:Y:S02]  /*11e0*/  FMUL.FTZ R67, R63, 1.4426950216293334961 ;  /* 0x3fb8aa3b3f437820 */ /* 0x000fe40000410000 */
[----:B------:R-:W-:Y:S02]  /*11f0*/  FMUL.FTZ R36, R36, 1.4426950216293334961 ;  /* 0x3fb8aa3b24247820 */ /* 0x000fe40000410000 */
[----:B------:R-:W-:Y:S01]  /*1200*/  FMUL.FTZ R37, R37, 1.4426950216293334961 ;  /* 0x3fb8aa3b25257820 */ /* 0x000fe20000410000 */
[----:B------:R-:W0:Y:S01]  /*1210*/  MUFU.EX2 R49, R49 ;  /* 0x0000003100317308 */ /* 0x000e220000000800 */
[----:B-1----:R-:W-:Y:S02]  /*1220*/  FADD.FTZ R63, R62, R47 ;  /* 0x0000002f3e3f7221 */ /* 0x002fe40000010000 */
[----:B------:R-:W-:Y:S02]  /*1230*/  FMUL.FTZ R38, R38, 1.4426950216293334961 ;  /* 0x3fb8aa3b26267820 */ /* 0x000fe40000410000 */
[----:B------:R-:W-:-:S03]  /*1240*/  FMUL.FTZ R39, R39, 1.4426950216293334961 ;  /* 0x3fb8aa3b27277820 */ /* 0x000fc60000410000 */
[----:B------:R-:W1:Y:S01]  /*1250*/  MUFU.EX2 R50, R50 ;  /* 0x0000003200327308 */ /* 0x000e620000000800 */
[----:B--2---:R-:W-:Y:S02]  /*1260*/  FADD.FTZ R68, R63, R48 ;  /* 0x000000303f447221 */ /* 0x004fe40000010000 */
[----:B------:R-:W-:-:S05]  /*1270*/  FMUL.FTZ R63, R64, 1.4426950216293334961 ;  /* 0x3fb8aa3b403f7820 */ /* 0x000fca0000410000 */
[----:B------:R-:W2:Y:S08]  /*1280*/  MUFU.EX2 R51, R51 ;  /* 0x0000003300337308 */ /* 0x000eb00000000800 */
[----:B------:R-:W3:Y:S08]  /*1290*/  MUFU.EX2 R52, R52 ;  /* 0x0000003400347308 */ /* 0x000ef00000000800 */
[----:B------:R0:W-:Y:S08]  /*12a0*/  MUFU.EX2 R62, R67 ;  /* 0x00000043003e7308 */ /* 0x0001f00000000800 */
[----:B------:R-:W4:Y:S01]  /*12b0*/  MUFU.EX2 R53, R53 ;  /* 0x0000003500357308 */ /* 0x000f220000000800 */
[----:B0-----:R-:W-:-:S04]  /*12c0*/  FADD.FTZ R67, R68, R49 ;  /* 0x0000003144437221 */ /* 0x001fc80000010000 */
[----:B-1----:R-:W-:-:S03]  /*12d0*/  FADD.FTZ R64, R67, R50 ;  /* 0x0000003243407221 */ /* 0x002fc60000010000 */
[----:B------:R-:W0:Y:S08]  /*12e0*/  MUFU.EX2 R54, R54 ;  /* 0x0000003600367308 */ /* 0x000e300000000800 */
[----:B------:R1:W-:Y:S08]  /*12f0*/  MUFU.EX2 R60, R69 ;  /* 0x00000045003c7308 */ /* 0x0003f00000000800 */
[----:B------:R-:W5:Y:S01]  /*1300*/  MUFU.EX2 R55, R55 ;  /* 0x0000003700377308 */ /* 0x000f620000000800 */
[----:B-1----:R-:W-:-:S02]  /*1310*/  FMUL.FTZ R69, R65, 1.4426950216293334961 ;  /* 0x3fb8aa3b41457820 */ /* 0x002fc40000410000 */
[----:B--2---:R-:W-:-:S04]  /*1320*/  FADD.FTZ R65, R64, R51 ;  /* 0x0000003340417221 */ /* 0x004fc80000010000 */
[----:B---3--:R-:W-:Y:S01]  /*1330*/  FADD.FTZ R68, R65, R52 ;  /* 0x0000003441447221 */ /* 0x008fe20000010000 */
[----:B------:R-:W1:Y:S01]  /*1340*/  MUFU.EX2 R56, R56 ;  /* 0x0000003800387308 */ /* 0x000e620000000800 */
[----:B------:R-:W-:Y:S02]  /*1350*/  FMUL.FTZ R65, R66, 1.4426950216293334961 ;  /* 0x3fb8aa3b42417820 */ /* 0x000fe40000410000 */
[----:B----4-:R-:W-:-:S04]  /*1360*/  FADD.FTZ R67, R68, R53 ;  /* 0x0000003544437221 */ /* 0x010fc80000010000 */
[----:B0-----:R-:W-:Y:S01]  /*1370*/  FADD.FTZ R66, R67, R54 ;  /* 0x0000003643427221 */ /* 0x001fe20000010000 */
[----:B------:R-:W0:Y:S03]  /*1380*/  MUFU.EX2 R57, R57 ;  /* 0x0000003900397308 */ /* 0x000e260000000800 */
[----:B-----5:R-:W-:-:S05]  /*1390*/  FADD.FTZ R67, R66, R55 ;  /* 0x0000003742437221 */ /* 0x020fca0000010000 */
[----:B------:R-:W2:Y:S01]  /*13a0*/  MUFU.EX2 R58, R58 ;  /* 0x0000003a003a7308 */ /* 0x000ea20000000800 */
[----:B-1----:R-:W-:-:S07]  /*13b0*/  FADD.FTZ R66, R67, R56 ;  /* 0x0000003843427221 */ /* 0x002fce0000010000 */
[----:B------:R-:W1:Y:S01]  /*13c0*/  MUFU.EX2 R59, R59 ;  /* 0x0000003b003b7308 */ /* 0x000e620000000800 */
[----:B0-----:R-:W-:-:S07]  /*13d0*/  FADD.FTZ R67, R66, R57 ;  /* 0x0000003942437221 */ /* 0x001fce0000010000 */
[----:B------:R-:W0:Y:S01]  /*13e0*/  MUFU.EX2 R61, R61 ;  /* 0x0000003d003d7308 */ /* 0x000e220000000800 */
[----:B--2---:R-:W-:-:S07]  /*13f0*/  FADD.FTZ R66, R67, R58 ;  /* 0x0000003a43427221 */ /* 0x004fce0000010000 */
[----:B------:R-:W2:Y:S01]  /*1400*/  MUFU.EX2 R63, R63 ;  /* 0x0000003f003f7308 */ /* 0x000ea20000000800 */
[----:B-1----:R-:W-:-:S04]  /*1410*/  FADD.FTZ R67, R66, R59 ;  /* 0x0000003b42437221 */ /* 0x002fc80000010000 */
[----:B------:R-:W-:-:S03]  /*1420*/  FADD.FTZ R66, R67, R60 ;  /* 0x0000003c43427221 */ /* 0x000fc60000010000 */
[----:B------:R-:W1:Y:S01]  /*1430*/  MUFU.EX2 R64, R69 ;  /* 0x0000004500407308 */ /* 0x000e620000000800 */
[----:B0-----:R-:W-:-:S04]  /*1440*/  FADD.FTZ R67, R66, R61 ;  /* 0x0000003d42437221 */ /* 0x001fc80000010000 */
[----:B------:R-:W-:-:S03]  /*1450*/  FADD.FTZ R66, R67, R62 ;  /* 0x0000003e43427221 */ /* 0x000fc60000010000 */
[----:B------:R-:W0:Y:S01]  /*1460*/  MUFU.EX2 R65, R65 ;  /* 0x0000004100417308 */ /* 0x000e220000000800 */
[----:B--2---:R-:W-:-:S07]  /*1470*/  FADD.FTZ R67, R66, R63 ;  /* 0x0000003f42437221 */ /* 0x004fce0000010000 */
[----:B------:R-:W2:Y:S01]  /*1480*/  MUFU.EX2 R42, R42 ;  /* 0x0000002a002a7308 */ /* 0x000ea20000000800 */
[----:B-1----:R-:W-:-:S07]  /*1490*/  FADD.FTZ R66, R67, R64 ;  /* 0x0000004043427221 */ /* 0x002fce0000010000 */
[----:B------:R-:W1:Y:S01]  /*14a0*/  MUFU.EX2 R41, R41 ;  /* 0x0000002900297308 */ /* 0x000e620000000800 */
[----:B0-----:R-:W-:-:S07]  /*14b0*/  FADD.FTZ R67, R66, R65 ;  /* 0x0000004142437221 */ /* 0x001fce0000010000 */
[----:B------:R-:W0:Y:S01]  /*14c0*/  MUFU.EX2 R36, R36 ;  /* 0x0000002400247308 */ /* 0x000e220000000800 */
[----:B--2---:R-:W-:Y:S02]  /*14d0*/  FADD.FTZ R66, R67, R42 ;  /* 0x0000002a43427221 */ /* 0x004fe40000010000 */
[----:B------:R-:W-:-:S05]  /*14e0*/  FMUL.FTZ R67, R3, 1.4426950216293334961 ;  /* 0x3fb8aa3b03437820 */ /* 0x000fca0000410000 */
        /* <DEDUP_REMOVED lines=8> */
[----:B0-----:R-:W-:-:S04]  /*1570*/  FADD.FTZ R3, R68, R39 ;  /* 0x0000002744037221 */ /* 0x001fc80000010000 */
        /* <DEDUP_REMOVED lines=24> */
[----:B0-----:R-:W0:Y:S01]  /*1700*/  @P0 MUFU.RCP R69, R67 ;  /* 0x0000004300450308 */ /* 0x001e220000001000 */
[----:B------:R-:W-:-:S02]  /*1710*/  ISETP.GE.AND P1, PT, R6, c[0x0][0x178], PT ;  /* 0x00005e0006007a0c */ /* 0x000fc40003f26270 */
        /* <DEDUP_REMOVED lines=183> */
.L_x_4443:
        /* <DEDUP_REMOVED lines=15> */
.L_x_11013:


//--------------------- .text._ZN43_GLOBAL__N__9ae7fba5_10_SoftMax_cu_9f978f6320softmax_warp_forwardIfffLi9ELb0ELb0EEEvPT0_PKT_iiiPKbib --------------------------
	.section	.text._ZN43_GLOBAL__N__9ae7fba5_10_SoftMax_cu_9f978f6320softmax_warp_forwardIfffLi9ELb0ELb0EEEvPT0_PKT_iiiPKbib,"ax",@progbits
	.sectioninfo	@"SHI_REGISTERS=40"
	.align	128
.text._ZN43_GLOBAL__N__9ae7fba5_10_SoftMax_cu_9f978f6320softmax_warp_forwardIfffLi9ELb0ELb0EEEvPT0_PKT_iiiPKbib:
        .type           _ZN43_GLOBAL__N__9ae7fba5_10_SoftMax_cu_9f978f6320softmax_warp_forwardIfffLi9ELb0ELb0EEEvPT0_PKT_iiiPKbib,@function
        .size           _ZN43_GLOBAL__N__9ae7fba5_10_SoftMax_cu_9f978f6320softmax_warp_forwardIfffLi9ELb0ELb0EEEvPT0_PKT_iiiPKbib,(.L_x_11014 - _ZN43_GLOBAL__N__9ae7fba5_10_SoftMax_cu_9f978f6320softmax_warp_forwardIfffLi9ELb0ELb0EEEvPT0_PKT_iiiPKbib)
        .other          _ZN43_GLOBAL__N__9ae7fba5_10_SoftMax_cu_9f978f6320softmax_warp_forwardIfffLi9ELb0ELb0EEEvPT0_PKT_iiiPKbib,@"STO_CUDA_ENTRY STV_DEFAULT"
_ZN43_GLOBAL__N__9ae7fba5_10_SoftMax_cu_9f978f6320softmax_warp_forwardIfffLi9ELb0ELb0EEEvPT0_PKT_iiiPKbib:
[----:B------:R-:W-:Y:S02]  /*0000*/  IMAD.MOV.U32 R1, RZ, RZ, c[0x0][0x28] ;  /* 0x00000a00ff017624 */ /* 0x000fe400078e00ff */
[----:B------:R-:W0:Y:S01]  /*0010*/  S2R R7, SR_CTAID.X ;  /* 0x0000000000077919 */ /* 0x000e220000002500 */
[----:B------:R-:W-:Y:S01]  /*0020*/  IMAD.MOV.U32 R2, RZ, RZ, 0x4 ;  /* 0x00000004ff027424 */ /* 0x000fe200078e00ff */
[----:B------:R-:W-:Y:S01]  /*0030*/  ULDC.64 UR4, c[0x0][0x118] ;  /* 0x0000460000047ab9 */ /* 0x000fe20000000a00 */
[----:B------:R-:W-:Y:S01]  /*0040*/  IMAD.MOV.U32 R34, RZ, RZ, -0x800000 ;  /* 0xff800000ff227424 */ /* 0x000fe200078e00ff */
[----:B------:R-:W0:Y:S01]  /*0050*/  S2R R0, SR_TID.Y ;  /* 0x0000000000007919 */ /* 0x000e220000002200 */
[----:B------:R-:W-:-:S03]  /*0060*/  IMAD.MOV.U32 R30, RZ, RZ, -0x800000 ;  /* 0xff800000ff1e7424 */ /* 0x000fc600078e00ff */
[----:B------:R-:W1:Y:S01]  /*0070*/  S2R R18, SR_TID.X ;  /* 0x0000000000127919 */ /* 0x000e620000002100 */
[----:B0-----:R-:W-:Y:S01]  /*0080*/  IMAD R7, R7, c[0x0][0x4], R0 ;  /* 0x0000010007077a24 */ /* 0x001fe200078e0200 */
[----:B-1----:R-:W-:-:S04]  /*0090*/  IADD3 R19, R18, 0x20, RZ ;  /* 0x0000002012137810 */ /* 0x002fc80007ffe0ff */
        /* <DEDUP_REMOVED lines=36> */
[----:B------:R-:W5:Y:S01]  /*02e0*/  @!P1 LDG.E R25, [R2.64+0x380] ;  /* 0x0003800402199981 */ /* 0x000f62000c1e1900 */
        /* <DEDUP_REMOVED lines=18> */
[----:B------:R-:W-:Y:S01]  /*0410*/  IMAD.MOV.U32 R27, RZ, RZ, -0x800000 ;  /* 0xff800000ff1b7424 */ /* 0x000fe200078e00ff */
[----:B------:R-:W-:Y:S01]  /*0420*/  ISETP.GE.AND P0, PT, R0, 0x1, PT ;  /* 0x000000010000780c */ /* 0x000fe20003f06270 */
[----:B------:R0:W5:Y:S01]  /*0430*/  @!P2 LDG.E R31, [R2.64+0x600] ;  /* 0x00060004021fa981 */ /* 0x000162000c1e1900 */
[----:B------:R-:W-:Y:S02]  /*0440*/  ISETP.GE.AND P2, PT, R4, R29, PT ;  /* 0x0000001d0400720c */ /* 0x000fe40003f46270 */
[----:B------:R-:W-:Y:S01]  /*0450*/  IADD3 R0, R18, 0x1e0, RZ ;  /* 0x000001e012007810 */ /* 0x000fe20007ffe0ff */
[----:B------:R-:W-:-:S04]  /*0460*/  IMAD.MOV.U32 R28, RZ, RZ, -0x800000 ;  /* 0xff800000ff1c7424 */ /* 0x000fc800078e00ff */
[----:B------:R0:W5:Y:S01]  /*0470*/  @!P1 LDG.E R27, [R2.64+0x680] ;  /* 0x00068004021b9981 */ /* 0x000162000c1e1900 */
[----:B------:R-:W-:Y:S01]  /*0480*/  ISETP.GE.AND P1, PT, R0, R29, PT ;  /* 0x0000001d0000720c */ /* 0x000fe20003f26270 */
[----:B------:R-:W-:-:S04]  /*0490*/  IMAD.MOV.U32 R29, RZ, RZ, -0x800000 ;  /* 0xff800000ff1d7424 */ /* 0x000fc800078e00ff */
[----:B------:R0:W5:Y:S08]  /*04a0*/  @!P2 LDG.E R28, [R2.64+0x700] ;  /* 0x00070004021ca981 */ /* 0x000170000c1e1900 */
        /* <DEDUP_REMOVED lines=51> */
[----:B------:R-:W-:Y:S01]  /*07e0*/  FMUL.FTZ R3, R3, 1.4426950216293334961 ;  /* 0x3fb8aa3b03037820 */ /* 0x000fe20000410000 */
[----:B------:R-:W0:Y:S01]  /*07f0*/  MUFU.EX2 R2, R2 ;  /* 0x0000000200027308 */ /* 0x000e220000000800 */
[----:B------:R-:W-:-:S02]  /*0800*/  FMUL.FTZ R30, R30, 1.4426950216293334961 ;  /* 0x3fb8aa3b1e1e7820 */ /* 0x000fc40000410000 */
[----:B------:R-:W-:Y:S02]  /*0810*/  FMUL.FTZ R34, R34, 1.4426950216293334961 ;  /* 0x3fb8aa3b22227820 */ /* 0x000fe40000410000 */
[C---:B------:R-:W-:Y:S02]  /*0820*/  FADD.FTZ R36, -R32.reuse, R22 ;  /* 0x0000001620247221 */ /* 0x040fe40000010100 */
[----:B------:R-:W-:Y:S01]  /*0830*/  FADD.FTZ R35, -R32, R35 ;  /* 0x0000002320237221 */ /* 0x000fe20000010100 */
[----:B------:R1:W-:Y:S01]  /*0840*/  MUFU.EX2 R22, R3 ;  /* 0x0000000300167308 */ /* 0x0003e20000000800 */
[----:B------:R-:W-:Y:S02]  /*0850*/  FMUL.FTZ R36, R36, 1.4426950216293334961 ;  /* 0x3fb8aa3b24247820 */ /* 0x000fe40000410000 */
[C---:B------:R-:W-:Y:S02]  /*0860*/  FADD.FTZ R37, -R32.reuse, R37 ;  /* 0x0000002520257221 */ /* 0x040fe40000010100 */
[----:B------:R-:W-:-:S02]  /*0870*/  FADD.FTZ R33, -R32, R33 ;  /* 0x0000002120217221 */ /* 0x000fc40000010100 */
[C---:B------:R-:W-:Y:S01]  /*0880*/  FADD.FTZ R27, -R32.reuse, R27 ;  /* 0x0000001b201b7221 */ /* 0x040fe20000010100 */
[----:B------:R2:W3:Y:S01]  /*0890*/  MUFU.EX2 R20, R30 ;  /* 0x0000001e00147308 */ /* 0x0004e20000000800 */
[C---:B-1----:R-:W-:Y:S02]  /*08a0*/  FADD.FTZ R3, -R32.reuse, R23 ;  /* 0x0000001720037221 */ /* 0x042fe40000010100 */
[C---:B------:R-:W-:Y:S02]  /*08b0*/  FADD.FTZ R28, -R32.reuse, R28 ;  /* 0x0000001c201c7221 */ /* 0x040fe40000010100 */
[----:B------:R-:W-:Y:S02]  /*08c0*/  FMUL.FTZ R3, R3, 1.4426950216293334961 ;  /* 0x3fb8aa3b03037820 */ /* 0x000fe40000410000 */
[----:B------:R-:W-:Y:S01]  /*08d0*/  FMUL.FTZ R37, R37, 1.4426950216293334961 ;  /* 0x3fb8aa3b25257820 */ /* 0x000fe20000410000 */
[----:B------:R1:W4:Y:S01]  /*08e0*/  MUFU.EX2 R21, R34 ;  /* 0x0000002200157308 */ /* 0x0003220000000800 */
[----:B--2---:R-:W-:-:S02]  /*08f0*/  FADD.FTZ R30, -R32, R24 ;  /* 0x00000018201e7221 */ /* 0x004fc40000010100 */
[----:B------:R-:W-:Y:S02]  /*0900*/  FMUL.FTZ R27, R27, 1.4426950216293334961 ;  /* 0x3fb8aa3b1b1b7820 */ /* 0x000fe40000410000 */
[----:B------:R-:W-:Y:S02]  /*0910*/  FMUL.FTZ R30, R30, 1.4426950216293334961 ;  /* 0x3fb8aa3b1e1e7820 */ /* 0x000fe40000410000 */
[----:B------:R-:W-:Y:S01]  /*0920*/  FMUL.FTZ R28, R28, 1.4426950216293334961 ;  /* 0x3fb8aa3b1c1c7820 */ /* 0x000fe20000410000 */
[----:B------:R2:W-:Y:S01]  /*0930*/  MUFU.EX2 R24, R3 ;  /* 0x0000000300187308 */ /* 0x0005e20000000800 */
[----:B-1----:R-:W-:-:S04]  /*0940*/  FADD.FTZ R34, -R32, R25 ;  /* 0x0000001920227221 */ /* 0x002fc80000010100 */
[----:B------:R-:W-:-:S03]  /*0950*/  FMUL.FTZ R34, R34, 1.4426950216293334961 ;  /* 0x3fb8aa3b22227820 */ /* 0x000fc60000410000 */
[----:B------:R-:W1:Y:S01]  /*0960*/  MUFU.EX2 R23, R36 ;  /* 0x0000002400177308 */ /* 0x000e620000000800 */
[----:B--2---:R-:W-:-:S07]  /*0970*/  FADD.FTZ R3, -R32, R26 ;  /* 0x0000001a20037221 */ /* 0x004fce0000010100 */
[----:B------:R2:W-:Y:S08]  /*0980*/  MUFU.EX2 R26, R34 ;  /* 0x00000022001a7308 */ /* 0x0005f00000000800 */
[----:B------:R5:W1:Y:S01]  /*0990*/  MUFU.EX2 R25, R30 ;  /* 0x0000001e00197308 */ /* 0x000a620000000800 */
[----:B--2---:R-:W-:Y:S02]  /*09a0*/  FADD.FTZ R34, -R32, R29 ;  /* 0x0000001d20227221 */ /* 0x004fe40000010100 */
[----:B------:R-:W-:-:S02]  /*09b0*/  FMUL.FTZ R29, R35, 1.4426950216293334961 ;  /* 0x3fb8aa3b231d7820 */ /* 0x000fc40000410000 */
[----:B0-----:R-:W-:Y:S02]  /*09c0*/  FADD.FTZ R35, RZ, R2 ;  /* 0x00000002ff237221 */ /* 0x001fe40000010000 */
[----:B------:R-:W-:Y:S01]  /*09d0*/  FMUL.FTZ R34, R34, 1.4426950216293334961 ;  /* 0x3fb8aa3b22227820 */ /* 0x000fe20000410000 */
[----:B------:R-:W-:Y:S01]  /*09e0*/  MUFU.EX2 R27, R27 ;  /* 0x0000001b001b7308 */ /* 0x000fe20000000800 */
[----:B-----5:R-:W-:Y:S02]  /*09f0*/  FMUL.FTZ R30, R3, 1.4426950216293334961 ;  /* 0x3fb8aa3b031e7820 */ /* 0x020fe40000410000 */
[----:B------:R-:W-:Y:S02]  /*0a00*/  FADD.FTZ R3, -R32, R31 ;  /* 0x0000001f20037221 */ /* 0x000fe40000010100 */
[----:B---3--:R-:W-:Y:S02]  /*0a10*/  FADD.FTZ R32, R35, R20 ;  /* 0x0000001423207221 */ /* 0x008fe40000010000 */
[----:B------:R-:W-:Y:S01]  /*0a20*/  FMUL.FTZ R35, R33, 1.4426950216293334961 ;  /* 0x3fb8aa3b21237820 */ /* 0x000fe20000410000 */
[----:B------:R-:W0:Y:S01]  /*0a30*/  MUFU.EX2 R30, R30 ;  /* 0x0000001e001e7308 */ /* 0x000e220000000800 */
[----:B----4-:R-:W-:-:S04]  /*0a40*/  FADD.FTZ R33, R32, R21 ;  /* 0x0000001520217221 */ /* 0x010fc80000010000 */
[----:B------:R-:W-:Y:S02]  /*0a50*/  FADD.FTZ R36, R33, R22 ;  /* 0x0000001621247221 */ /* 0x000fe40000010000 */
[----:B------:R-:W-:Y:S01]  /*0a60*/  FMUL.FTZ R33, R3, 1.4426950216293334961 ;  /* 0x3fb8aa3b03217820 */ /* 0x000fe20000410000 */
[----:B------:R-:W2:Y:S01]  /*0a70*/  MUFU.EX2 R31, R37 ;  /* 0x00000025001f7308 */ /* 0x000ea20000000800 */
[----:B-1----:R-:W-:-:S04]  /*0a80*/  FADD.FTZ R3, R36, R23 ;  /* 0x0000001724037221 */ /* 0x002fc80000010000 */
[----:B------:R-:W-:-:S03]  /*0a90*/  FADD.FTZ R36, R3, R24 ;  /* 0x0000001803247221 */ /* 0x000fc60000010000 */
[----:B------:R-:W1:Y:S01]  /*0aa0*/  MUFU.EX2 R29, R29 ;  /* 0x0000001d001d7308 */ /* 0x000e620000000800 */
[----:B------:R-:W-:-:S04]  /*0ab0*/  FADD.FTZ R3, R36, R25 ;  /* 0x0000001924037221 */ /* 0x000fc80000010000 */
[----:B------:R-:W-:-:S03]  /*0ac0*/  FADD.FTZ R3, R3, R26 ;  /* 0x0000001a03037221 */ /* 0x000fc60000010000 */
[----:B------:R-:W3:Y:S01]  /*0ad0*/  MUFU.EX2 R32, R35 ;  /* 0x0000002300207308 */ /* 0x000ee20000000800 */
[----:B0-----:R-:W-:-:S04]  /*0ae0*/  FADD.FTZ R36, R3, R30 ;  /* 0x0000001e03247221 */ /* 0x001fc80000010000 */
[----:B--2---:R-:W-:-:S03]  /*0af0*/  FADD.FTZ R36, R36, R31 ;  /* 0x0000001f24247221 */ /* 0x004fc60000010000 */
[----:B------:R-:W0:Y:S01]  /*0b00*/  MUFU.EX2 R33, R33 ;  /* 0x0000002100217308 */ /* 0x000e220000000800 */
[----:B-1----:R-:W-:-:S07]  /*0b10*/  FADD.FTZ R3, R36, R29 ;  /* 0x0000001d24037221 */ /* 0x002fce0000010000 */
[----:B------:R-:W1:Y:S01]  /*0b20*/  MUFU.EX2 R28, R28 ;  /* 0x0000001c001c7308 */ /* 0x000e620000000800 */
[----:B---3--:R-:W-:-:S07]  /*0b30*/  FADD.FTZ R36, R3, R32 ;  /* 0x0000002003247221 */ /* 0x008fce0000010000 */
[----:B------:R-:W2:Y:S01]  /*0b40*/  MUFU.EX2 R34, R34 ;  /* 0x0000002200227308 */ /* 0x000ea20000000800 */
[----:B0-----:R-:W-:-:S04]  /*0b50*/  FADD.FTZ R36, R36, R33 ;  /* 0x0000002124247221 */ /* 0x001fc80000010000 */
[----:B------:R-:W-:-:S04]  /*0b60*/  FADD.FTZ R3, R36, R27 ;  /* 0x0000001b24037221 */ /* 0x000fc80000010000 */
        /* <DEDUP_REMOVED lines=25> */
[----:B------:R-:W1:Y:S01]  /*0d00*/  @P0 MUFU.RCP R19, R35 ;  /* 0x0000002300130308 */ /* 0x000e620000001000 */
[----:B------:R-:W-:Y:S02]  /*0d10*/  ISETP.GE.AND P1, PT, R8, c[0x0][0x178], PT ;  /* 0x00005e0008007a0c */ /* 0x000fe40003f26270 */
[----:B------:R-:W-:Y:S01]  /*0d20*/  MOV R7, 0x7fc00000 ;  /* 0x7fc0000000077802 */ /* 0x000fe20000000f00 */
        /* <DEDUP_REMOVED lines=71> */
[----:B------:R-:W-:Y:S01]  /*11a0*/  MOV R5, 0x7fc00000 ;  /* 0x7fc0000000057802 */ /* 0x000fe20000000f00 */
        /* <DEDUP_REMOVED lines=10> */
[----:B-1----:R-:W-:Y:S02]  /*1250*/  IMAD.MOV.U32 R5, RZ, RZ, 0x7fc00000 ;  /* 0x7fc00000ff057424 */ /* 0x002fe400078e00ff */
[----:B--2---:R-:W-:-:S05]  /*1260*/  @P0 FMUL.FTZ R5, R34, R35 ;  /* 0x0000002322050220 */ /* 0x004fca0000410000 */
[----:B------:R-:W-:Y:S01]  /*1270*/  STG.E [R2.64+0x780], R5 ;  /* 0x0007800502007986 */ /* 0x000fe2000c101904 */
[----:B------:R-:W-:Y:S05]  /*1280*/  EXIT ;  /* 0x000000000000794d */ /* 0x000fea0003800000 */
.L_x_4444:
        /* <DEDUP_REMOVED lines=15> */
.L_x_11014:


//--------------------- .text._ZN43_GLOBAL__N__9ae7fba5_10_SoftMax_cu_9f978f6320softmax_warp_forwardIfffLi8ELb0ELb0EEEvPT0_PKT_iiiPKbib --------------------------
	.section	.text._ZN43_GLOBAL__N__9ae7fba5_10_SoftMax_cu_9f978f6320softmax_warp_forwardIfffLi8ELb0ELb0EEEvPT0_PKT_iiiPKbib,"ax",@progbits
	.sectioninfo	@"SHI_REGISTERS=29"
	.align	128
.text._ZN43_GLOBAL__N__9ae7fba5_10_SoftMax_cu_9f978f6320softmax_warp_forwardIfffLi8ELb0ELb0EEEvPT0_PKT_iiiPKbib:
        .type           _ZN43_GLOBAL__N__9ae7fba5_10_SoftMax_cu_9f978f6320softmax_warp_forwardIfffLi8ELb0ELb0EEEvPT0_PKT_iiiPKbib,@function
        .size           _ZN43_GLOBAL__N__9ae7fba5_10_SoftMax_cu_9f978f6320softmax_warp_forwardIfffLi8ELb0ELb0EEEvPT0_PKT_iiiPKbib,(.L_x_11015 - _ZN43_GLOBAL__N__9ae7fba5_10_SoftMax_cu_9f978f6320softmax_warp_forwardIfffLi8ELb0ELb0EEEvPT0_PKT_iiiPKbib)
        .other          _ZN43_GLOBAL__N__9ae7fba5_10_SoftMax_cu_9f978f6320softmax_warp_forwardIfffLi8ELb0ELb0EEEvPT0_PKT_iiiPKbib,@"STO_CUDA_ENTRY STV_DEFAULT"
_ZN43_GLOBAL__N__9ae7fba5_10_SoftMax_cu_9f978f6320softmax_warp_forwardIfffLi8ELb0ELb0EEEvPT0_PKT_iiiPKbib:
        /* <DEDUP_REMOVED lines=9> */
[----:B-1----:R-:W-:-:S03]  /*0090*/  IADD3 R10, R11, 0x20, RZ ;  /* 0x000000200b0a7810 */ /* 0x002fc60007ffe0ff */
[C---:B------:R-:W-:Y:S01]  /*00a0*/  IMAD R9, R0.reuse, c[0x0][0x174], R11 ;  /* 0x00005d0000097a24 */ /* 0x040fe200078e020b */
[----:B------:R-:W-:Y:S02]  /*00b0*/  IADD3 R20, -R0, c[0x0][0x170], RZ ;  /* 0x00005c0000147a10 */ /* 0x000fe40007ffe1ff */
[----:B------:R-:W-:Y:S01]  /*00c0*/  IADD3 R8, R11, 0x40, RZ ;  /* 0x000000400b087810 */ /* 0x000fe20007ffe0ff */
[----:B------:R-:W-:Y:S01]  /*00d0*/  IMAD.WIDE R2, R9, R2, c[0x0][0x168] ;  /* 0x00005a0009027625 */ /* 0x000fe200078e0202 */
[----:B------:R-:W-:Y:S02]  /*00e0*/  ISETP.GT.AND P0, PT, R20, RZ, PT ;  /* 0x000000ff1400720c */ /* 0x000fe40003f04270 */
[----:B------:R-:W-:Y:S02]  /*00f0*/  IADD3 R7, R11, 0x60, RZ ;  /* 0x000000600b077810 */ /* 0x000fe40007ffe0ff */
[----:B------:R-:W-:-:S04]  /*0100*/  SEL R21, RZ, c[0x0][0x178], !P0 ;  /* 0x00005e00ff157a07 */ /* 0x000fc80004000000 */
[CC--:B------:R-:W-:Y:S02]  /*0110*/  ISETP.GE.AND P1, PT, R11.reuse, R21.reuse, PT ;  /* 0x000000150b00720c */ /* 0x0c0fe40003f26270 */
        /* <DEDUP_REMOVED lines=9> */
[----:B------:R-:W-:Y:S02]  /*01b0*/  ISETP.GE.AND P0, PT, R6, R21, PT ;  /* 0x000000150600720c */ /* 0x000fe40003f06270 */
[----:B------:R-:W-:-:S03]  /*01c0*/  IADD3 R5, R11, 0xa0, RZ ;  /* 0x000000a00b057810 */ /* 0x000fc60007ffe0ff */
[----:B------:R-:W4:Y:S01]  /*01d0*/  @!P1 LDG.E R16, [R2.64+0x180] ;  /* 0x0001800402109981 */ /* 0x000f22000c1e1900 */
[----:B------:R-:W-:Y:S02]  /*01e0*/  MOV R15, 0xff800000 ;  /* 0xff800000000f7802 */ /* 0x000fe40000000f00 */
[-C--:B------:R-:W-:Y:S02]  /*01f0*/  ISETP.GE.AND P1, PT, R5, R21.reuse, PT ;  /* 0x000000150500720c */ /* 0x080fe40003f26270 */
[C---:B------:R-:W-:Y:S01]  /*0200*/  IADD3 R4, R11.reuse, 0xc0, RZ ;  /* 0x000000c00b047810 */ /* 0x040fe20007ffe0ff */
[----:B------:R-:W-:Y:S02]  /*0210*/  IMAD.MOV.U32 R13, RZ, RZ, -0x800000 ;  /* 0xff800000ff0d7424 */ /* 0x000fe400078e00ff */
[----:B------:R-:W5:Y:S01]  /*0220*/  @!P0 LDG.E R15, [R2.64+0x200] ;  /* 0x00020004020f8981 */ /* 0x000f62000c1e1900 */
[----:B------:R-:W-:Y:S02]  /*0230*/  ISETP.GE.AND P0, PT, R4, R21, PT ;  /* 0x000000150400720c */ /* 0x000fe40003f06270 */
[----:B------:R-:W-:Y:S01]  /*0240*/  IADD3 R0, R11, 0xe0, RZ ;  /* 0x000000e00b007810 */ /* 0x000fe20007ffe0ff */
[----:B------:R-:W-:-:S04]  /*0250*/  IMAD.MOV.U32 R14, RZ, RZ, -0x800000 ;  /* 0xff800000ff0e7424 */ /* 0x000fc800078e00ff */
[----:B------:R-:W5:Y:S01]  /*0260*/  @!P1 LDG.E R13, [R2.64+0x280] ;  /* 0x00028004020d9981 */ /* 0x000f62000c1e1900 */
[----:B------:R-:W-:Y:S01]  /*0270*/  ISETP.GE.AND P1, PT, R0, R21, PT ;  /* 0x000000150000720c */ /* 0x000fe20003f26270 */
[----:B------:R-:W-:-:S04]  /*0280*/  IMAD.MOV.U32 R12, RZ, RZ, -0x800000 ;  /* 0xff800000ff0c7424 */ /* 0x000fc800078e00ff */
[----:B------:R-:W5:Y:S08]  /*0290*/  @!P0 LDG.E R14, [R2.64+0x300] ;  /* 0x00030004020e8981 */ /* 0x000f70000c1e1900 */
[----:B------:R-:W5:Y:S01]  /*02a0*/  @!P1 LDG.E R12, [R2.64+0x380] ;  /* 0x00038004020c9981 */ /* 0x000f62000c1e1900 */
        /* <DEDUP_REMOVED lines=31> */
[C---:B------:R-:W-:Y:S02]  /*04a0*/  FADD.FTZ R3, -R2.reuse, R18 ;  /* 0x0000001202037221 */ /* 0x040fe40000010100 */
[----:B------:R-:W-:Y:S02]  /*04b0*/  FMUL.FTZ R19, R19, 1.4426950216293334961 ;  /* 0x3fb8aa3b13137820 */ /* 0x000fe40000410000 */
[----:B------:R-:W-:Y:S02]  /*04c0*/  FMUL.FTZ R3, R3, 1.4426950216293334961 ;  /* 0x3fb8aa3b03037820 */ /* 0x000fe40000410000 */
[----:B------:R0:W1:Y:S01]  /*04d0*/  MUFU.EX2 R18, R19 ;  /* 0x0000001300127308 */ /* 0x0000620000000800 */
[C---:B------:R-:W-:Y:S02]  /*04e0*/  FADD.FTZ R21, -R2.reuse, R17 ;  /* 0x0000001102157221 */ /* 0x040fe40000010100 */
[----:B------:R-:W-:-:S02]  /*04f0*/  FADD.FTZ R22, -R2, R16 ;  /* 0x0000001002167221 */ /* 0x000fc40000010100 */
[----:B------:R-:W-:Y:S02]  /*0500*/  FMUL.FTZ R21, R21, 1.4426950216293334961 ;  /* 0x3fb8aa3b15157820 */ /* 0x000fe40000410000 */
[----:B------:R-:W-:Y:S01]  /*0510*/  FMUL.FTZ R23, R22, 1.4426950216293334961 ;  /* 0x3fb8aa3b16177820 */ /* 0x000fe20000410000 */
[----:B------:R2:W3:Y:S01]  /*0520*/  MUFU.EX2 R17, R3 ;  /* 0x0000000300117308 */ /* 0x0004e20000000800 */
[C---:B------:R-:W-:Y:S02]  /*0530*/  FADD.FTZ R22, -R2.reuse, R15 ;  /* 0x0000000f02167221 */ /* 0x040fe40000010100 */
[----:B0-----:R-:W-:Y:S02]  /*0540*/  FADD.FTZ R19, -R2, R13 ;  /* 0x0000000d02137221 */ /* 0x001fe40000010100 */
[----:B------:R-:W-:Y:S02]  /*0550*/  FMUL.FTZ R24, R22, 1.4426950216293334961 ;  /* 0x3fb8aa3b16187820 */ /* 0x000fe40000410000 */
[----:B------:R-:W-:Y:S01]  /*0560*/  FMUL.FTZ R25, R19, 1.4426950216293334961 ;  /* 0x3fb8aa3b13197820 */ /* 0x000fe20000410000 */
[----:B------:R-:W0:Y:S01]  /*0570*/  MUFU.EX2 R16, R21 ;  /* 0x0000001500107308 */ /* 0x000e220000000800 */
[----:B--2---:R-:W-:-:S02]  /*0580*/  FADD.FTZ R3, -R2, R14 ;  /* 0x0000000e02037221 */ /* 0x004fc40000010100 */
[----:B-1----:R-:W-:Y:S02]  /*0590*/  FADD.FTZ R22, RZ, R18 ;  /* 0x00000012ff167221 */ /* 0x002fe40000010000 */
[----:B------:R-:W-:Y:S02]  /*05a0*/  FADD.FTZ R2, -R2, R12 ;  /* 0x0000000c02027221 */ /* 0x000fe40000010100 */
[----:B------:R-:W-:Y:S01]  /*05b0*/  FMUL.FTZ R26, R3, 1.4426950216293334961 ;  /* 0x3fb8aa3b031a7820 */ /* 0x000fe20000410000 */
[----:B------:R-:W1:Y:S01]  /*05c0*/  MUFU.EX2 R15, R23 ;  /* 0x00000017000f7308 */ /* 0x000e620000000800 */
[----:B---3--:R-:W-:Y:S02]  /*05d0*/  FADD.FTZ R3, R22, R17 ;  /* 0x0000001116037221 */ /* 0x008fe40000010000 */
[----:B------:R-:W-:-:S05]  /*05e0*/  FMUL.FTZ R19, R2, 1.4426950216293334961 ;  /* 0x3fb8aa3b02137820 */ /* 0x000fca0000410000 */
[----:B------:R-:W2:Y:S01]  /*05f0*/  MUFU.EX2 R13, R24 ;  /* 0x00000018000d7308 */ /* 0x000ea20000000800 */
[----:B0-----:R-:W-:-:S07]  /*0600*/  FADD.FTZ R2, R3, R16 ;  /* 0x0000001003027221 */ /* 0x001fce0000010000 */
[----:B------:R-:W0:Y:S01]  /*0610*/  MUFU.EX2 R14, R25 ;  /* 0x00000019000e7308 */ /* 0x000e220000000800 */
[----:B-1----:R-:W-:-:S07]  /*0620*/  FADD.FTZ R2, R2, R15 ;  /* 0x0000000f02027221 */ /* 0x002fce0000010000 */
[----:B------:R-:W1:Y:S01]  /*0630*/  MUFU.EX2 R12, R26 ;  /* 0x0000001a000c7308 */ /* 0x000e620000000800 */
[----:B--2---:R-:W-:-:S07]  /*0640*/  FADD.FTZ R3, R2, R13 ;  /* 0x0000000d02037221 */ /* 0x004fce0000010000 */
[----:B------:R-:W2:Y:S01]  /*0650*/  MUFU.EX2 R19, R19 ;  /* 0x0000001300137308 */ /* 0x000ea20000000800 */
        /* <DEDUP_REMOVED lines=67> */
.L_x_4445:
        /* <DEDUP_REMOVED lines=15> */
.L_x_11015:


//--------------------- .text._ZN43_GLOBAL__N__9ae7fba5_10_SoftMax_cu_9f978f6320softmax_warp_forwardIfffLi7ELb0ELb0EEEvPT0_PKT_iiiPKbib --------------------------
	.section	.text._ZN43_GLOBAL__N__9ae7fba5_10_SoftMax_cu_9f978f6320softmax_warp_forwardIfffLi7ELb0ELb0EEEvPT0_PKT_iiiPKbib,"ax",@progbits
	.sectioninfo	@"SHI_REGISTERS=29"
	.align	128
.text._ZN43_GLOBAL__N__9ae7fba5_10_SoftMax_cu_9f978f6320softmax_warp_forwardIfffLi7ELb0ELb0EEEvPT0_PKT_iiiPKbib:
        .type           _ZN43_GLOBAL__N__9ae7fba5_10_SoftMax_cu_9f978f6320softmax_warp_forwardIfffLi7ELb0ELb0EEEvPT0_PKT_iiiPKbib,@function
        .size           _ZN43_GLOBAL__N__9ae7fba5_10_SoftMax_cu_9f978f6320softmax_warp_forwardIfffLi7ELb0ELb0EEEvPT0_PKT_iiiPKbib,(.L_x_11016 - _ZN43_GLOBAL__N__9ae7fba5_10_SoftMax_cu_9f978f6320softmax_warp_forwardIfffLi7ELb0ELb0EEEvPT0_PKT_iiiPKbib)
        .other          _ZN43_GLOBAL__N__9ae7fba5_10_SoftMax_cu_9f978f6320softmax_warp_forwardIfffLi7ELb0ELb0EEEvPT0_PKT_iiiPKbib,@"STO_CUDA_ENTRY STV_DEFAULT"
_ZN43_GLOBAL__N__9ae7fba5_10_SoftMax_cu_9f978f6320softmax_warp_forwardIfffLi7ELb0ELb0EEEvPT0_PKT_iiiPKbib:
        /* <DEDUP_REMOVED lines=8> */
[----:B0-----:R-:W-:-:S04]  /*0080*/  IMAD R12, R12, c[0x0][0x4], R3 ;  /* 0x000001000c0c7a24 */ /* 0x001fc800078e0203 */
[----:B------:R-:W-:Y:S01]  /*0090*/  IMAD.SHL.U32 R0, R12, 0x2, RZ ;  /* 0x000000020c007824 */ /* 0x000fe200078e00ff */
[C---:B-1----:R-:W-:Y:S02]  /*00a0*/  IADD3 R10, R13.reuse, 0x20, RZ ;  /* 0x000000200d0a7810 */ /* 0x042fe40007ffe0ff */
[C---:B------:R-:W-:Y:S01]  /*00b0*/  IADD3 R9, R13.reuse, 0x40, RZ ;  /* 0x000000400d097810 */ /* 0x040fe20007ffe0ff */
[C---:B------:R-:W-:Y:S01]  /*00c0*/  IMAD R11, R0.reuse, c[0x0][0x174], R13 ;  /* 0x00005d00000b7a24 */ /* 0x040fe200078e020d */
[----:B------:R-:W-:Y:S02]  /*00d0*/  IADD3 R14, -R0, c[0x0][0x170], RZ ;  /* 0x00005c00000e7a10 */ /* 0x000fe40007ffe1ff */
[----:B------:R-:W-:Y:S01]  /*00e0*/  IADD3 R8, R13, 0x60, RZ ;  /* 0x000000600d087810 */ /* 0x000fe20007ffe0ff */
[----:B------:R-:W-:Y:S01]  /*00f0*/  IMAD.WIDE R4, R11, R4, c[0x0][0x168] ;  /* 0x00005a000b047625 */ /* 0x000fe200078e0204 */
[C---:B------:R-:W-:Y:S02]  /*0100*/  ISETP.GT.AND P0, PT, R14.reuse, RZ, PT ;  /* 0x000000ff0e00720c */ /* 0x040fe40003f04270 */
[----:B------:R-:W-:-:S02]  /*0110*/  IMNMX R14, R14, 0x2, PT ;  /* 0x000000020e0e7817 */ /* 0x000fc40003800200 */
[----:B------:R-:W-:-:S04]  /*0120*/  SEL R2, RZ, c[0x0][0x178], !P0 ;  /* 0x00005e00ff027a07 */ /* 0x000fc80004000000 */
[-C--:B------:R-:W-:Y:S02]  /*0130*/  ISETP.GE.AND P0, PT, R13, R2.reuse, PT ;  /* 0x000000020d00720c */ /* 0x080fe40003f06270 */
[-C--:B------:R-:W-:Y:S02]  /*0140*/  ISETP.GE.AND P3, PT, R10, R2.reuse, PT ;  /* 0x000000020a00720c */ /* 0x080fe40003f66270 */
[-C--:B------:R-:W-:Y:S01]  /*0150*/  ISETP.GE.AND P2, PT, R9, R2.reuse, PT ;  /* 0x000000020900720c */ /* 0x080fe20003f46270 */
[----:B------:R-:W-:Y:S01]  /*0160*/  IMAD.MOV.U32 R22, RZ, RZ, -0x800000 ;  /* 0xff800000ff167424 */ /* 0x000fe200078e00ff */
[----:B------:R-:W-:Y:S01]  /*0170*/  ISETP.GE.AND P1, PT, R8, R2, PT ;  /* 0x000000020800720c */ /* 0x000fe20003f26270 */
[----:B------:R-:W-:-:S06]  /*0180*/  IMAD.MOV.U32 R3, RZ, RZ, c[0x0][0x178] ;  /* 0x00005e00ff037624 */ /* 0x000fcc00078e00ff */
[----:B------:R-:W2:Y:S01]  /*0190*/  @!P0 LDG.E R18, [R4.64] ;  /* 0x0000000404128981 */ /* 0x000ea2000c1e1900 */
[----:B------:R-:W-:-:S03]  /*01a0*/  ISETP.GT.AND P0, PT, R14, 0x1, PT ;  /* 0x000000010e00780c */ /* 0x000fc60003f04270 */
[----:B------:R-:W2:Y:S01]  /*01b0*/  @!P3 LDG.E R19, [R4.64+0x80] ;  /* 0x000080040413b981 */ /* 0x000ea2000c1e1900 */
[----:B------:R-:W-:Y:S01]  /*01c0*/  SEL R15, RZ, c[0x0][0x178], !P0 ;  /* 0x00005e00ff0f7a07 */ /* 0x000fe20004000000 */
[----:B------:R-:W-:Y:S01]  /*01d0*/  IMAD.MOV.U32 R20, RZ, RZ, -0x800000 ;  /* 0xff800000ff147424 */ /* 0x000fe200078e00ff */
[----:B------:R-:W-:Y:S01]  /*01e0*/  SHF.R.S32.HI R6, RZ, 0x1f, R11 ;  /* 0x0000001fff067819 */ /* 0x000fe2000001140b */
[----:B------:R0:W3:Y:S01]  /*01f0*/  @!P2 LDG.E R22, [R4.64+0x100] ;  /* 0x000100040416a981 */ /* 0x0000e2000c1e1900 */
[----:B------:R-:W-:Y:S02]  /*0200*/  IADD3 R7, P0, R11, c[0x0][0x178], RZ ;  /* 0x00005e000b077a10 */ /* 0x000fe40007f1e0ff */
[-C--:B------:R-:W-:Y:S01]  /*0210*/  ISETP.GE.AND P3, PT, R13, R15.reuse, PT ;  /* 0x0000000f0d00720c */ /* 0x080fe20003f66270 */
[----:B------:R-:W-:Y:S01]  /*0220*/  IMAD.MOV.U32 R21, RZ, RZ, -0x800000 ;  /* 0xff800000ff157424 */ /* 0x000fe200078e00ff */
[----:B------:R-:W-:Y:S01]  /*0230*/  ISETP.GE.AND P2, PT, R10, R15, PT ;  /* 0x0000000f0a00720c */ /* 0x000fe20003f46270 */
[----:B------:R-:W-:Y:S01]  /*0240*/  IMAD.MOV.U32 R16, RZ, RZ, -0x800000 ;  /* 0xff800000ff107424 */ /* 0x000fe200078e00ff */
[----:B------:R-:W-:Y:S01]  /*0250*/  LEA.HI.X.SX32 R0, R3, R6, 0x1, P0 ;  /* 0x0000000603007211 */ /* 0x000fe200000f0eff */
[----:B------:R0:W4:Y:S01]  /*0260*/  @!P1 LDG.E R20, [R4.64+0x180] ;  /* 0x0001800404149981 */ /* 0x000122000c1e1900 */
[----:B------:R-:W-:-:S04]  /*0270*/  LEA R2, P0, R7, c[0x0][0x168], 0x2 ;  /* 0x00005a0007027a11 */ /* 0x000fc800078010ff */
[----:B------:R-:W-:Y:S02]  /*0280*/  LEA.HI.X R3, R7, c[0x0][0x16c], R0, 0x2, P0 ;  /* 0x00005b0007037a11 */ /* 0x000fe400000f1400 */
[-C--:B------:R-:W-:Y:S01]  /*0290*/  ISETP.GE.AND P0, PT, R9, R15.reuse, PT ;  /* 0x0000000f0900720c */ /* 0x080fe20003f06270 */
[----:B------:R-:W-:Y:S02]  /*02a0*/  IMAD.MOV.U32 R17, RZ, RZ, -0x800000 ;  /* 0xff800000ff117424 */ /* 0x000fe400078e00ff */
[----:B------:R-:W5:Y:S01]  /*02b0*/  @!P3 LDG.E R21, [R2.64] ;  /* 0x000000040215b981 */ /* 0x000f62000c1e1900 */
[----:B------:R-:W-:-:S03]  /*02c0*/  ISETP.GE.AND P1, PT, R8, R15, PT ;  /* 0x0000000f0800720c */ /* 0x000fc60003f26270 */
[----:B------:R-:W5:Y:S01]  /*02d0*/  @!P2 LDG.E R16, [R2.64+0x80] ;  /* 0x000080040210a981 */ /* 0x000f62000c1e1900 */
[----:B------:R-:W-:-:S05]  /*02e0*/  IMAD.MOV.U32 R15, RZ, RZ, -0x800000 ;  /* 0xff800000ff0f7424 */ /* 0x000fca00078e00ff */
[----:B------:R-:W5:Y:S04]  /*02f0*/  @!P0 LDG.E R17, [R2.64+0x100] ;  /* 0x0001000402118981 */ /* 0x000f68000c1e1900 */
[----:B------:R-:W5:Y:S01]  /*0300*/  @!P1 LDG.E R15, [R2.64+0x180] ;  /* 0x00018004020f9981 */ /* 0x000f62000c1e1900 */
[----:B--2---:R-:W-:-:S04]  /*0310*/  FSETP.GT.FTZ.AND P0, PT, R18, R19, PT ;  /* 0x000000131200720b */ /* 0x004fc80003f14000 */
[----:B0-----:R-:W-:-:S04]  /*0320*/  FSEL R5, R18, R19, P0 ;  /* 0x0000001312057208 */ /* 0x001fc80000000000 */
[----:B---3--:R-:W-:-:S04]  /*0330*/  FSETP.GT.FTZ.AND P0, PT, R5, R22, PT ;  /* 0x000000160500720b */ /* 0x008fc80003f14000 */
[----:B------:R-:W-:-:S04]  /*0340*/  FSEL R5, R5, R22, P0 ;  /* 0x0000001605057208 */ /* 0x000fc80000000000 */
[----:B----4-:R-:W-:-:S04]  /*0350*/  FSETP.GT.FTZ.AND P0, PT, R5, R20, PT ;  /* 0x000000140500720b */ /* 0x010fc80003f14000 */
[----:B------:R-:W-:Y:S02]  /*0360*/  FSEL R5, R5, R20, P0 ;  /* 0x0000001405057208 */ /* 0x000fe40000000000 */
[----:B-----5:R-:W-:-:S04]  /*0370*/  FSETP.GT.FTZ.AND P0, PT, R21, R16, PT ;  /* 0x000000101500720b */ /* 0x020fc80003f14000 */
[----:B------:R-:W-:-:S04]  /*0380*/  FSEL R4, R21, R16, P0 ;  /* 0x0000001015047208 */ /* 0x000fc80000000000 */
[----:B------:R-:W-:-:S04]  /*0390*/  FSETP.GT.FTZ.AND P0, PT, R4, R17, PT ;  /* 0x000000110400720b */ /* 0x000fc80003f14000 */
        /* <DEDUP_REMOVED lines=39> */
[----:B------:R-:W-:-:S02]  /*0610*/  FMUL.FTZ R5, R19, 1.4426950216293334961 ;  /* 0x3fb8aa3b13057820 */ /* 0x000fc40000410000 */
[C---:B------:R-:W-:Y:S01]  /*0620*/  FADD.FTZ R22, -R23.reuse, R22 ;  /* 0x0000001617167221 */ /* 0x040fe20000010100 */
[----:B------:R-:W0:Y:S01]  /*0630*/  MUFU.EX2 R4, R4 ;  /* 0x0000000400047308 */ /* 0x000e220000000800 */
[----:B------:R-:W-:Y:S02]  /*0640*/  FADD.FTZ R20, -R23, R20 ;  /* 0x0000001417147221 */ /* 0x000fe40000010100 */
[----:B------:R-:W-:Y:S02]  /*0650*/  FMUL.FTZ R23, R3, 1.4426950216293334961 ;  /* 0x3fb8aa3b03177820 */ /* 0x000fe40000410000 */
[----:B------:R-:W-:Y:S02]  /*0660*/  FADD.FTZ R3, -R2, R17 ;  /* 0x0000001102037221 */ /* 0x000fe40000010100 */
[----:B------:R-:W-:Y:S01]  /*0670*/  FMUL.FTZ R18, R22, 1.4426950216293334961 ;  /* 0x3fb8aa3b16127820 */ /* 0x000fe20000410000 */
[----:B------:R-:W1:Y:S01]  /*0680*/  MUFU.EX2 R16, R21 ;  /* 0x0000001500107308 */ /* 0x000e620000000800 */
[----:B------:R-:W-:-:S02]  /*0690*/  FADD.FTZ R2, -R2, R15 ;  /* 0x0000000f02027221 */ /* 0x000fc40000010100 */
[----:B------:R-:W-:Y:S02]  /*06a0*/  FMUL.FTZ R24, R3, 1.4426950216293334961 ;  /* 0x3fb8aa3b03187820 */ /* 0x000fe40000410000 */
[----:B------:R-:W-:-:S03]  /*06b0*/  FMUL.FTZ R19, R20, 1.4426950216293334961 ;  /* 0x3fb8aa3b14137820 */ /* 0x000fc60000410000 */
[----:B------:R-:W2:Y:S01]  /*06c0*/  MUFU.EX2 R5, R5 ;  /* 0x0000000500057308 */ /* 0x000ea20000000800 */
[----:B------:R-:W-:-:S07]  /*06d0*/  FMUL.FTZ R20, R2, 1.4426950216293334961 ;  /* 0x3fb8aa3b02147820 */ /* 0x000fce0000410000 */
[----:B------:R-:W3:Y:S08]  /*06e0*/  MUFU.EX2 R17, R23 ;  /* 0x0000001700117308 */ /* 0x000ef00000000800 */
[----:B------:R-:W4:Y:S01]  /*06f0*/  MUFU.EX2 R18, R18 ;  /* 0x0000001200127308 */ /* 0x000f220000000800 */
[----:B0-----:R-:W-:-:S07]  /*0700*/  FADD.FTZ R2, RZ, R4 ;  /* 0x00000004ff027221 */ /* 0x001fce0000010000 */
[----:B------:R-:W0:Y:S01]  /*0710*/  MUFU.EX2 R15, R24 ;  /* 0x00000018000f7308 */ /* 0x000e220000000800 */
[----:B-1----:R-:W-:-:S07]  /*0720*/  FADD.FTZ R22, RZ, R16 ;  /* 0x00000010ff167221 */ /* 0x002fce0000010000 */
[----:B------:R-:W1:Y:S01]  /*0730*/  MUFU.EX2 R19, R19 ;  /* 0x0000001300137308 */ /* 0x000e620000000800 */
[----:B--2---:R-:W-:-:S07]  /*0740*/  FADD.FTZ R3, R2, R5 ;  /* 0x0000000502037221 */ /* 0x004fce0000010000 */
[----:B------:R-:W2:Y:S01]  /*0750*/  MUFU.EX2 R20, R20 ;  /* 0x0000001400147308 */ /* 0x000ea20000000800 */
[----:B---3--:R-:W-:Y:S02]  /*0760*/  FADD.FTZ R22, R22, R17 ;  /* 0x0000001116167221 */ /* 0x008fe40000010000 */
[----:B----4-:R-:W-:Y:S02]  /*0770*/  FADD.FTZ R2, R3, R18 ;  /* 0x0000001203027221 */ /* 0x010fe40000010000 */
[----:B0-----:R-:W-:Y:S02]  /*0780*/  FADD.FTZ R3, R22, R15 ;  /* 0x0000000f16037221 */ /* 0x001fe40000010000 */
        /* <DEDUP_REMOVED lines=29> */
[----:B0-----:R-:W-:-:S04]  /*0960*/  LEA R2, P2, R11, c[0x0][0x160], 0x2 ;  /* 0x000058000b027a11 */ /* 0x001fc800078410ff */
[----:B------:R-:W-:Y:S02]  /*0970*/  LEA.HI.X R3, R11, c[0x0][0x164], R6, 0x2, P2 ;  /* 0x000059000b037a11 */ /* 0x000fe400010f1406 */
[----:B------:R-:W-:-:S05]  /*0980*/  ISETP.GE.AND P2, PT, R10, c[0x0][0x178], PT ;  /* 0x00005e000a007a0c */ /* 0x000fca0003f46270 */
[----:B------:R-:W0:Y:S02]  /*0990*/  @P1 MUFU.RCP R23, R14 ;  /* 0x0000000e00171308 */ /* 0x000e240000001000 */
[----:B0-----:R-:W-:-:S05]  /*09a0*/  @P1 FMUL.FTZ R21, R4, R23 ;  /* 0x0000001704151220 */ /* 0x001fca0000410000 */
[----:B------:R0:W-:Y:S01]  /*09b0*/  STG.E [R2.64], R21 ;  /* 0x0000001502007986 */ /* 0x0001e2000c101904 */
[----:B------:R-:W-:Y:S05]  /*09c0*/  @P2 BRA `(.L_x_4447) ;  /* 0x0000010000002947 */ /* 0x000fea0003800000 */
[----:B------:R-:W1:Y:S01]  /*09d0*/  @P1 MUFU.RCP R4, R14 ;  /* 0x0000000e00041308 */ /* 0x000e620000001000 */
[----:B------:R-:W-:Y:S01]  /*09e0*/  IMAD.MOV.U32 R11, RZ, RZ, 0x7fc00000 ;  /* 0x7fc00000ff0b7424 */ /* 0x000fe200078e00ff */
[----:B------:R-:W-:Y:S01]  /*09f0*/  ISETP.GE.AND P2, PT, R9, c[0x0][0x178], PT ;  /* 0x00005e0009007a0c */ /* 0x000fe20003f46270 */
[----:B-1----:R-:W-:-:S05]  /*0a00*/  @P1 FMUL.FTZ R11, R5, R4 ;  /* 0x00000004050b1220 */ /* 0x002fca0000410000 */
[----:B------:R1:W-:Y:S07]  /*0a10*/  STG.E [R2.64+0x80], R11 ;  /* 0x0000800b02007986 */ /* 0x0003ee000c101904 */
[----:B------:R-:W-:Y:S05]  /*0a20*/  @P2 BRA `(.L_x_4447) ;  /* 0x000000a000002947 */ /* 0x000fea0003800000 */
[----:B-1----:R-:W1:Y:S01]  /*0a30*/  @P1 MUFU.RCP R11, R14 ;  /* 0x0000000e000b1308 */ /* 0x002e620000001000 */
[----:B------:R-:W-:Y:S01]  /*0a40*/  IMAD.MOV.U32 R5, RZ, RZ, 0x7fc00000 ;  /* 0x7fc00000ff057424 */ /* 0x000fe200078e00ff */
[----:B------:R-:W-:Y:S01]  /*0a50*/  ISETP.GE.AND P2, PT, R8, c[0x0][0x178], PT ;  /* 0x00005e0008007a0c */ /* 0x000fe20003f46270 */
[----:B-1----:R-:W-:-:S05]  /*0a60*/  @P1 FMUL.FTZ R5, R18, R11 ;  /* 0x0000000b12051220 */ /* 0x002fca0000410000 */
[----:B------:R1:W-:Y:S07]  /*0a70*/  STG.E [R2.64+0x100], R5 ;  /* 0x0001000502007986 */ /* 0x0003ee000c101904 */
[----:B------:R-:W-:Y:S05]  /*0a80*/  @P2 BRA `(.L_x_4447) ;  /* 0x0000004000002947 */ /* 0x000fea0003800000 */
[----:B------:R-:W2:Y:S01]  /*0a90*/  @P1 MUFU.RCP R14, R14 ;  /* 0x0000000e000e1308 */ /* 0x000ea20000001000 */
[----:B-1----:R-:W-:Y:S02]  /*0aa0*/  IMAD.MOV.U32 R5, RZ, RZ, 0x7fc00000 ;  /* 0x7fc00000ff057424 */ /* 0x002fe400078e00ff */
[----:B--2---:R-:W-:-:S05]  /*0ab0*/  @P1 FMUL.FTZ R5, R19, R14 ;  /* 0x0000000e13051220 */ /* 0x004fca0000410000 */
[----:B------:R1:W-:Y:S02]  /*0ac0*/  STG.E [R2.64+0x180], R5 ;  /* 0x0001800502007986 */ /* 0x0003e4000c101904 */
.L_x_4447:
[----:B------:R-:W-:Y:S05]  /*0ad0*/  BSYNC B0 ;  /* 0x0000000000007941 */ /* 0x000fea0003800000 */
.L_x_4446:
[----:B01----:R-:W-:-:S04]  /*0ae0*/  IMAD.MOV.U32 R3, RZ, RZ, -0x2 ;  /* 0xfffffffeff037424 */ /* 0x003fc800078e00ff */
        /* <DEDUP_REMOVED lines=30> */
.L_x_4448:
        /* <DEDUP_REMOVED lines=11> */
.L_x_11016:


//--------------------- .text._ZN43_GLOBAL__N__9ae7fba5_10_SoftMax_cu_9f978f6320softmax_warp_forwardIfffLi6ELb0ELb0EEEvPT0_PKT_iiiPKbib --------------------------
	.section	.text._ZN43_GLOBAL__N__9ae7fba5_10_SoftMax_cu_9f978f6320softmax_warp_forwardIfffLi6ELb0ELb0EEEvPT0_PKT_iiiPKbib,"ax",@progbits
	.sectioninfo	@"SHI_REGISTERS=23"
	.align	128
.text._ZN43_GLOBAL__N__9ae7fba5_10_SoftMax_cu_9f978f6320softmax_warp_forwardIfffLi6ELb0ELb0EEEvPT0_PKT_iiiPKbib:
        .type           _ZN43_GLOBAL__N__9ae7fba5_10_SoftMax_cu_9f978f6320softmax_warp_forwardIfffLi6ELb0ELb0EEEvPT0_PKT_iiiPKbib,@function
        .size           _ZN43_GLOBAL__N__9ae7fba5_10_SoftMax_cu_9f978f6320softmax_warp_forwardIfffLi6ELb0ELb0EEEvPT0_PKT_iiiPKbib,(.L_x_11017 - _ZN43_GLOBAL__N__9ae7fba5_10_SoftMax_cu_9f978f6320softmax_warp_forwardIfffLi6ELb0ELb0EEEvPT0_PKT_iiiPKbib)
        .other          _ZN43_GLOBAL__N__9ae7fba5_10_SoftMax_cu_9f978f6320softmax_warp_forwardIfffLi6ELb0ELb0EEEvPT0_PKT_iiiPKbib,@"STO_CUDA_ENTRY STV_DEFAULT"
_ZN43_GLOBAL__N__9ae7fba5_10_SoftMax_cu_9f978f6320softmax_warp_forwardIfffLi6ELb0ELb0EEEvPT0_PKT_iiiPKbib:
[----:B------:R-:W-:Y:S02]  /*0000*/  IMAD.MOV.U32 R1, RZ, RZ, c[0x0][0x28] ;  /* 0x00000a00ff017624 */ /* 0x000fe400078e00ff */
[----:B------:R-:W0:Y:S01]  /*0010*/  S2R R5, SR_CTAID.X ;  /* 0x0000000000057919 */ /* 0x000e220000002500 */
[----:B------:R-:W-:Y:S01]  /*0020*/  IMAD.MOV.U32 R2, RZ, RZ, c[0x0][0x178] ;  /* 0x00005e00ff027624 */ /* 0x000fe200078e00ff */
[----:B------:R-:W-:Y:S01]  /*0030*/  ULDC.64 UR4, c[0x0][0x118] ;  /* 0x0000460000047ab9 */ /* 0x000fe20000000a00 */
[----:B------:R-:W-:Y:S01]  /*0040*/  IMAD.MOV.U32 R13, RZ, RZ, 0x4 ;  /* 0x00000004ff0d7424 */ /* 0x000fe200078e00ff */
[----:B------:R-:W0:Y:S01]  /*0050*/  S2R R0, SR_TID.Y ;  /* 0x0000000000007919 */ /* 0x000e220000002200 */
[----:B------:R-:W-:-:S03]  /*0060*/  IMAD.MOV.U32 R8, RZ, RZ, -0x800000 ;  /* 0xff800000ff087424 */ /* 0x000fc600078e00ff */
[----:B------:R-:W1:Y:S01]  /*0070*/  S2R R4, SR_TID.X ;  /* 0x0000000000047919 */ /* 0x000e620000002100 */
[----:B0-----:R-:W-:-:S04]  /*0080*/  IMAD R5, R5, c[0x0][0x4], R0 ;  /* 0x0000010005057a24 */ /* 0x001fc800078e0200 */
[----:B------:R-:W-:-:S04]  /*0090*/  IMAD.SHL.U32 R3, R5, 0x2, RZ ;  /* 0x0000000205037824 */ /* 0x000fc800078e00ff */
[C---:B-1----:R-:W-:Y:S01]  /*00a0*/  IMAD R6, R3.reuse, c[0x0][0x174], R4 ;  /* 0x00005d0003067a24 */ /* 0x042fe200078e0204 */
[----:B------:R-:W-:-:S03]  /*00b0*/  IADD3 R0, -R3, c[0x0][0x170], RZ ;  /* 0x00005c0003007a10 */ /* 0x000fc60007ffe1ff */
[----:B------:R-:W-:Y:S01]  /*00c0*/  IMAD.WIDE R12, R6, R13, c[0x0][0x168] ;  /* 0x00005a00060c7625 */ /* 0x000fe200078e020d */
[C---:B------:R-:W-:Y:S02]  /*00d0*/  ISETP.GT.AND P0, PT, R0.reuse, RZ, PT ;  /* 0x000000ff0000720c */ /* 0x040fe40003f04270 */
[----:B------:R-:W-:Y:S02]  /*00e0*/  IMNMX R18, R0, 0x2, PT ;  /* 0x0000000200127817 */ /* 0x000fe40003800200 */
[----:B------:R-:W-:Y:S02]  /*00f0*/  SEL R7, RZ, c[0x0][0x178], !P0 ;  /* 0x00005e00ff077a07 */ /* 0x000fe40004000000 */
[----:B------:R-:W-:Y:S02]  /*0100*/  IADD3 R0, R4, 0x20, RZ ;  /* 0x0000002004007810 */ /* 0x000fe40007ffe0ff */
[----:B------:R-:W-:Y:S02]  /*0110*/  ISETP.GT.AND P1, PT, R18, 0x1, PT ;  /* 0x000000011200780c */ /* 0x000fe40003f24270 */
[----:B------:R-:W-:-:S02]  /*0120*/  ISETP.GE.AND P3, PT, R4, R7, PT ;  /* 0x000000070400720c */ /* 0x000fc40003f66270 */
[----:B------:R-:W-:Y:S02]  /*0130*/  ISETP.GE.AND P2, PT, R0, R7, PT ;  /* 0x000000070000720c */ /* 0x000fe40003f46270 */
[----:B------:R-:W-:Y:S02]  /*0140*/  SEL R9, RZ, c[0x0][0x178], !P1 ;  /* 0x00005e00ff097a07 */ /* 0x000fe40004800000 */
[----:B------:R-:W-:Y:S02]  /*0150*/  SHF.R.S32.HI R7, RZ, 0x1f, R6 ;  /* 0x0000001fff077819 */ /* 0x000fe40000011406 */
[----:B------:R-:W-:Y:S02]  /*0160*/  IADD3 R3, P4, R6, c[0x0][0x178], RZ ;  /* 0x00005e0006037a10 */ /* 0x000fe40007f9e0ff */
[-C--:B------:R-:W-:Y:S02]  /*0170*/  ISETP.GE.AND P1, PT, R4, R9.reuse, PT ;  /* 0x000000090400720c */ /* 0x080fe40003f26270 */
[----:B------:R-:W-:Y:S01]  /*0180*/  ISETP.GE.AND P0, PT, R0, R9, PT ;  /* 0x000000090000720c */ /* 0x000fe20003f06270 */
[----:B------:R-:W-:Y:S01]  /*0190*/  IMAD.MOV.U32 R9, RZ, RZ, -0x800000 ;  /* 0xff800000ff097424 */ /* 0x000fe200078e00ff */
[----:B------:R-:W-:Y:S01]  /*01a0*/  LEA.HI.X.SX32 R2, R2, R7, 0x1, P4 ;  /* 0x0000000702027211 */ /* 0x000fe200020f0eff */
[----:B------:R-:W-:Y:S01]  /*01b0*/  IMAD.MOV.U32 R11, RZ, RZ, -0x800000 ;  /* 0xff800000ff0b7424 */ /* 0x000fe200078e00ff */
[C---:B------:R-:W-:Y:S01]  /*01c0*/  LEA R14, P4, R3.reuse, c[0x0][0x168], 0x2 ;  /* 0x00005a00030e7a11 */ /* 0x040fe200078810ff */
[----:B------:R-:W-:Y:S01]  /*01d0*/  IMAD.MOV.U32 R10, RZ, RZ, -0x800000 ;  /* 0xff800000ff0a7424 */ /* 0x000fe200078e00ff */
[----:B------:R-:W2:Y:S02]  /*01e0*/  @!P2 LDG.E R8, [R12.64+0x80] ;  /* 0x000080040c08a981 */ /* 0x000ea4000c1e1900 */
[----:B------:R-:W-:-:S02]  /*01f0*/  LEA.HI.X R15, R3, c[0x0][0x16c], R2, 0x2, P4 ;  /* 0x00005b00030f7a11 */ /* 0x000fc400020f1402 */
[----:B------:R-:W2:Y:S04]  /*0200*/  @!P3 LDG.E R9, [R12.64] ;  /* 0x000000040c09b981 */ /* 0x000ea8000c1e1900 */
[----:B------:R-:W3:Y:S04]  /*0210*/  @!P1 LDG.E R11, [R14.64] ;  /* 0x000000040e0b9981 */ /* 0x000ee8000c1e1900 */
[----:B------:R-:W3:Y:S01]  /*0220*/  @!P0 LDG.E R10, [R14.64+0x80] ;  /* 0x000080040e0a8981 */ /* 0x000ee2000c1e1900 */
[----:B--2---:R-:W-:-:S04]  /*0230*/  FSETP.GT.FTZ.AND P0, PT, R9, R8, PT ;  /* 0x000000080900720b */ /* 0x004fc80003f14000 */
[----:B------:R-:W-:Y:S02]  /*0240*/  FSEL R16, R9, R8, P0 ;  /* 0x0000000809107208 */ /* 0x000fe40000000000 */
[----:B---3--:R-:W-:-:S03]  /*0250*/  FSETP.GT.FTZ.AND P0, PT, R11, R10, PT ;  /* 0x0000000a0b00720b */ /* 0x008fc60003f14000 */
        /* <DEDUP_REMOVED lines=85> */
[----:B------:R-:W-:Y:S02]  /*07b0*/  IMAD.MOV.U32 R7, RZ, RZ, 0x7fc00000 ;  /* 0x7fc00000ff077424 */ /* 0x000fe400078e00ff */
[----:B-1----:R-:W-:-:S05]  /*07c0*/  @P3 FMUL.FTZ R7, R11, R6 ;  /* 0x000000060b073220 */ /* 0x002fca0000410000 */
[----:B------:R1:W-:Y:S02]  /*07d0*/  STG.E [R4.64+0x80], R7 ;  /* 0x0000800704007986 */ /* 0x0003e4000c101904 */
.L_x_4450:
[----:B------:R-:W-:Y:S05]  /*07e0*/  BSYNC B0 ;  /* 0x0000000000007941 */ /* 0x000fea0003800000 */
.L_x_4449:
[----:B------:R-:W-:Y:S05]  /*07f0*/  @!P1 EXIT ;  /* 0x000000000000994d */ /* 0x000fea0003800000 */
[----:B------:R-:W-:Y:S05]  /*0800*/  @P2 EXIT ;  /* 0x000000000000294d */ /* 0x000fea0003800000 */
[----:B------:R-:W-:Y:S01]  /*0810*/  FSETP.NEU.FTZ.AND P1, PT, R16, RZ, PT ;  /* 0x000000ff1000720b */ /* 0x000fe20003f3d000 */
[----:B-1----:R-:W-:Y:S01]  /*0820*/  IMAD.MOV.U32 R7, RZ, RZ, 0x7fc00000 ;  /* 0x7fc00000ff077424 */ /* 0x002fe200078e00ff */
[----:B------:R-:W-:Y:S02]  /*0830*/  ISETP.GE.AND P2, PT, R0, c[0x0][0x178], PT ;  /* 0x00005e0000007a0c */ /* 0x000fe40003f46270 */
[----:B0-----:R-:W-:-:S04]  /*0840*/  LEA R4, P0, R3, c[0x0][0x160], 0x2 ;  /* 0x0000580003047a11 */ /* 0x001fc800078010ff */
[----:B------:R-:W-:-:S05]  /*0850*/  LEA.HI.X R5, R3, c[0x0][0x164], R2, 0x2, P0 ;  /* 0x0000590003057a11 */ /* 0x000fca00000f1402 */
[----:B------:R-:W0:Y:S02]  /*0860*/  @P1 MUFU.RCP R9, R16 ;  /* 0x0000001000091308 */ /* 0x000e240000001000 */
[----:B0-----:R-:W-:-:S05]  /*0870*/  @P1 FMUL.FTZ R7, R10, R9 ;  /* 0x000000090a071220 */ /* 0x001fca0000410000 */
[----:B------:R0:W-:Y:S01]  /*0880*/  STG.E [R4.64], R7 ;  /* 0x0000000704007986 */ /* 0x0001e2000c101904 */
[----:B------:R-:W-:Y:S05]  /*0890*/  @P2 EXIT ;  /* 0x000000000000294d */ /* 0x000fea0003800000 */
[----:B0-----:R-:W0:Y:S01]  /*08a0*/  @P1 MUFU.RCP R7, R16 ;  /* 0x0000001000071308 */ /* 0x001e220000001000 */
[----:B------:R-:W-:Y:S02]  /*08b0*/  IMAD.MOV.U32 R3, RZ, RZ, 0x7fc00000 ;  /* 0x7fc00000ff037424 */ /* 0x000fe400078e00ff */
[----:B0-----:R-:W-:-:S05]  /*08c0*/  @P1 FMUL.FTZ R3, R8, R7 ;  /* 0x0000000708031220 */ /* 0x001fca0000410000 */
[----:B------:R-:W-:Y:S01]  /*08d0*/  STG.E [R4.64+0x80], R3 ;  /* 0x0000800304007986 */ /* 0x000fe2000c101904 */
[----:B------:R-:W-:Y:S05]  /*08e0*/  EXIT ;  /* 0x000000000000794d */ /* 0x000fea0003800000 */
.L_x_4451:
        /* <DEDUP_REMOVED lines=9> */
.L_x_11017:


//--------------------- .text._ZN43_GLOBAL__N__9ae7fba5_10_SoftMax_cu_9f978f6320softmax_warp_forwardIfffLi5ELb0ELb0EEEvPT0_PKT_iiiPKbib --------------------------
	.section	.text._ZN43_GLOBAL__N__9ae7fba5_10_SoftMax_cu_9f978f6320softmax_warp_forwardIfffLi5ELb0ELb0EEEvPT0_PKT_iiiPKbib,"ax",@progbits
	.sectioninfo	@"SHI_REGISTERS=18"
	.align	128
.text._ZN43_GLOBAL__N__9ae7fba5_10_SoftMax_cu_9f978f6320softmax_warp_forwardIfffLi5ELb0ELb0EEEvPT0_PKT_iiiPKbib:
        .type           _ZN43_GLOBAL__N__9ae7fba5_10_SoftMax_cu_9f978f6320softmax_warp_forwardIfffLi5ELb0ELb0EEEvPT0_PKT_iiiPKbib,@function
        .size           _ZN43_GLOBAL__N__9ae7fba5_10_SoftMax_cu_9f978f6320softmax_warp_forwardIfffLi5ELb0ELb0EEEvPT0_PKT_iiiPKbib,(.L_x_11018 - _ZN43_GLOBAL__N__9ae7fba5_10_SoftMax_cu_9f978f6320softmax_warp_forwardIfffLi5ELb0ELb0EEEvPT0_PKT_iiiPKbib)
        .other          _ZN43_GLOBAL__N__9ae7fba5_10_SoftMax_cu_9f978f6320softmax_warp_forwardIfffLi5ELb0ELb0EEEvPT0_PKT_iiiPKbib,@"STO_CUDA_ENTRY STV_DEFAULT"
_ZN43_GLOBAL__N__9ae7fba5_10_SoftMax_cu_9f978f6320softmax_warp_forwardIfffLi5ELb0ELb0EEEvPT0_PKT_iiiPKbib:
        /* <DEDUP_REMOVED lines=22> */
[----:B------:R-:W-:Y:S01]  /*0160*/  @!P0 LEA.HI.X R11, R5, c[0x0][0x16c], R6, 0x2, P3 ;  /* 0x00005b00050b8a11 */ /* 0x000fe200018f1406 */
[----:B------:R-:W-:Y:S01]  /*0170*/  IMAD.MOV.U32 R5, RZ, RZ, -0x800000 ;  /* 0xff800000ff057424 */ /* 0x000fe200078e00ff */
[----:B------:R-:W-:Y:S01]  /*0180*/  @!P1 LEA.HI.X R9, R3, c[0x0][0x16c], R4, 0x2, P2 ;  /* 0x00005b0003099a11 */ /* 0x000fe200010f1404 */
[----:B------:R-:W-:-:S04]  /*0190*/  IMAD.MOV.U32 R6, RZ, RZ, -0x800000 ;  /* 0xff800000ff067424 */ /* 0x000fc800078e00ff */
[----:B------:R-:W2:Y:S04]  /*01a0*/  @!P1 LDG.E R5, [R8.64] ;  /* 0x0000000408059981 */ /* 0x000ea8000c1e1900 */
[----:B------:R-:W3:Y:S04]  /*01b0*/  @!P0 LDG.E R6, [R10.64] ;  /* 0x000000040a068981 */ /* 0x000ee8000c1e1900 */
[----:B--2---:R-:W0:Y:S04]  /*01c0*/  SHFL.BFLY PT, R12, R5, 0x10, 0x1f ;  /* 0x0e001f00050c7f89 */ /* 0x004e2800000e0000 */
[----:B---3--:R-:W1:Y:S01]  /*01d0*/  SHFL.BFLY PT, R7, R6, 0x10, 0x1f ;  /* 0x0e001f0006077f89 */ /* 0x008e6200000e0000 */
[----:B0-----:R-:W-:-:S02]  /*01e0*/  FSETP.GEU.FTZ.AND P0, PT, R5, R12, PT ;  /* 0x0000000c0500720b */ /* 0x001fc40003f1e000 */
        /* <DEDUP_REMOVED lines=58> */
[----:B--2---:R-:W-:-:S02]  /*0590*/  FADD.FTZ R10, R7, R10 ;  /* 0x0000000a070a7221 */ /* 0x004fc40000010000 */
[----:B------:R-:W-:-:S05]  /*05a0*/  IMAD R0, R0, R11, c[0x0][0x170] ;  /* 0x00005c0000007624 */ /* 0x000fca00078e020b */
[----:B------:R-:W-:Y:S01]  /*05b0*/  ISETP.GE.AND P1, PT, R0, 0x2, PT ;  /* 0x000000020000780c */ /* 0x000fe20003f26270 */
[----:B-1----:R-:W-:Y:S02]  /*05c0*/  FADD.FTZ R0, R8, R9 ;  /* 0x0000000908007221 */ /* 0x002fe40000010000 */
        /* <DEDUP_REMOVED lines=8> */
.L_x_4453:
[----:B------:R-:W-:Y:S05]  /*0650*/  BSYNC B0 ;  /* 0x0000000000007941 */ /* 0x000fea0003800000 */
.L_x_4452:
        /* <DEDUP_REMOVED lines=13> */
.L_x_4454:
        /* <DEDUP_REMOVED lines=13> */
.L_x_11018:


//--------------------- .text._ZN43_GLOBAL__N__9ae7fba5_10_SoftMax_cu_9f978f6320softmax_warp_forwardIfffLi4ELb0ELb0EEEvPT0_PKT_iiiPKbib --------------------------
	.section	.text._ZN43_GLOBAL__N__9ae7fba5_10_SoftMax_cu_9f978f6320softmax_warp_forwardIfffLi4ELb0ELb0EEEvPT0_PKT_iiiPKbib,"ax",@progbits
	.sectioninfo	@"SHI_REGISTERS=18"
	.align	128
.text._ZN43_GLOBAL__N__9ae7fba5_10_SoftMax_cu_9f978f6320softmax_warp_forwardIfffLi4ELb0ELb0EEEvPT0_PKT_iiiPKbib:
        .type           _ZN43_GLOBAL__N__9ae7fba5_10_SoftMax_cu_9f978f6320softmax_warp_forwardIfffLi4ELb0ELb0EEEvPT0_PKT_iiiPKbib,@function
        .size           _ZN43_GLOBAL__N__9ae7fba5_10_SoftMax_cu_9f978f6320softmax_warp_forwardIfffLi4ELb0ELb0EEEvPT0_PKT_iiiPKbib,(.L_x_11019 - _ZN43_GLOBAL__N__9ae7fba5_10_SoftMax_cu_9f978f6320softmax_warp_forwardIfffLi4ELb0ELb0EEEvPT0_PKT_iiiPKbib)
        .other          _ZN43_GLOBAL__N__9ae7fba5_10_SoftMax_cu_9f978f6320softmax_warp_forwardIfffLi4ELb0ELb0EEEvPT0_PKT_iiiPKbib,@"STO_CUDA_ENTRY STV_DEFAULT"
_ZN43_GLOBAL__N__9ae7fba5_10_SoftMax_cu_9f978f6320softmax_warp_forwardIfffLi4ELb0ELb0EEEvPT0_PKT_iiiPKbib:
[----:B------:R-:W-:Y:S02]  /*0000*/  IMAD.MOV.U32 R1, RZ, RZ, c[0x0][0x28] ;  /* 0x00000a00ff017624 */ /* 0x000fe400078e00ff */
[----:B------:R-:W0:Y:S01]  /*0010*/  S2R R2, SR_CTAID.X ;  /* 0x0000000000027919 */ /* 0x000e220000002500 */
[----:B------:R-:W-:Y:S01]  /*0020*/  IMAD.MOV.U32 R9, RZ, RZ, -0x800000 ;  /* 0xff800000ff097424 */ /* 0x000fe200078e00ff */
[----:B------:R-:W-:Y:S02]  /*0030*/  ULDC.64 UR4, c[0x0][0x118] ;  /* 0x0000460000047ab9 */ /* 0x000fe40000000a00 */
        /* <DEDUP_REMOVED lines=19> */
[----:B------:R-:W-:Y:S01]  /*0170*/  @!P0 LEA.HI.X R7, R5, c[0x0][0x16c], R8, 0x2, P3 ;  /* 0x00005b0005078a11 */ /* 0x000fe200018f1408 */
[----:B------:R-:W-:Y:S01]  /*0180*/  IMAD.MOV.U32 R8, RZ, RZ, -0x800000 ;  /* 0xff800000ff087424 */ /* 0x000fe200078e00ff */
[----:B------:R-:W-:-:S05]  /*0190*/  @!P1 LEA.HI.X R5, R2, c[0x0][0x16c], R3, 0x2, P2 ;  /* 0x00005b0002059a11 */ /* 0x000fca00010f1403 */
        /* <DEDUP_REMOVED lines=59> */
[----:B0-----:R-:W-:-:S07]  /*0550*/  LEA.HI.X R7, R2, c[0x0][0x164], R3, 0x2, P3 ;  /* 0x0000590002077a11 */ /* 0x001fce00018f1403 */
[----:B------:R-:W0:Y:S02]  /*0560*/  @P0 MUFU.RCP R0, R0 ;  /* 0x0000000000000308 */ /* 0x000e240000001000 */
[----:B0-----:R-:W-:-:S05]  /*0570*/  @P0 FMUL.FTZ R5, R9, R0 ;  /* 0x0000000009050220 */ /* 0x001fca0000410000 */
[----:B------:R0:W-:Y:S02]  /*0580*/  STG.E [R6.64], R5 ;  /* 0x0000000506007986 */ /* 0x0001e4000c101904 */
.L_x_4456:
[----:B------:R-:W-:Y:S05]  /*0590*/  BSYNC B0 ;  /* 0x0000000000007941 */ /* 0x000fea0003800000 */
.L_x_4455:
        /* <DEDUP_REMOVED lines=13> */
.L_x_4457:
        /* <DEDUP_REMOVED lines=9> */
.L_x_11019:


//--------------------- .text._ZN43_GLOBAL__N__9ae7fba5_10_SoftMax_cu_9f978f6320softmax_warp_forwardIfffLi3ELb0ELb0EEEvPT0_PKT_iiiPKbib --------------------------
	.section	.text._ZN43_GLOBAL__N__9ae7fba5_10_SoftMax_cu_9f978f6320softmax_warp_forwardIfffLi3ELb0ELb0EEEvPT0_PKT_iiiPKbib,"ax",@progbits
	.sectioninfo	@"SHI_REGISTERS=18"
	.align	128
.text._ZN43_GLOBAL__N__9ae7fba5_10_SoftMax_cu_9f978f6320softmax_warp_forwardIfffLi3ELb0ELb0EEEvPT0_PKT_iiiPKbib:
        .type           _ZN43_GLOBAL__N__9ae7fba5_10_SoftMax_cu_9f978f6320softmax_warp_forwardIfffLi3ELb0ELb0EEEvPT0_PKT_iiiPKbib,@function
        .size           _ZN43_GLOBAL__N__9ae7fba5_10_SoftMax_cu_9f978f6320softmax_warp_forwardIfffLi3ELb0ELb0EEEvPT0_PKT_iiiPKbib,(.L_x_11020 - _ZN43_GLOBAL__N__9ae7fba5_10_SoftMax_cu_9f978f6320softmax_warp_forwardIfffLi3ELb0ELb0EEEvPT0_PKT_iiiPKbib)
        .other          _ZN43_GLOBAL__N__9ae7fba5_10_SoftMax_cu_9f978f6320softmax_warp_forwardIfffLi3ELb0ELb0EEEvPT0_PKT_iiiPKbib,@"STO_CUDA_ENTRY STV_DEFAULT"
_ZN43_GLOBAL__N__9ae7fba5_10_SoftMax_cu_9f978f6320softmax_warp_forwardIfffLi3ELb0ELb0EEEvPT0_PKT_iiiPKbib:
        /* <DEDUP_REMOVED lines=79> */
.L_x_4459:
[----:B------:R-:W-:Y:S05]  /*04f0*/  BSYNC B0 ;  /* 0x0000000000007941 */ /* 0x000fea0003800000 */
.L_x_4458:
        /* <DEDUP_REMOVED lines=13> */
.L_x_4460:
        /* <DEDUP_REMOVED lines=11> */
.L_x_11020:


//--------------------- .text._ZN43_GLOBAL__N__9ae7fba5_10_SoftMax_cu_9f978f6320softmax_warp_forwardIfffLi2ELb0ELb0EEEvPT0_PKT_iiiPKbib --------------------------
	.section	.text._ZN43_GLOBAL__N__9ae7fba5_10_SoftMax_cu_9f978f6320softmax_warp_forwardIfffLi2ELb0ELb0EEEvPT0_PKT_iiiPKbib,"ax",@progbits
	.sectioninfo	@"SHI_REGISTERS=18"
	.align	128
.text._ZN43_GLOBAL__N__9ae7fba5_10_SoftMax_cu_9f978f6320softmax_warp_forwardIfffLi2ELb0ELb0EEEvPT0_PKT_iiiPKbib:
        .type           _ZN43_GLOBAL__N__9ae7fba5_10_SoftMax_cu_9f978f6320softmax_warp_forwardIfffLi2ELb0ELb0EEEvPT0_PKT_iiiPKbib,@function
        .size           _ZN43_GLOBAL__N__9ae7fba5_10_SoftMax_cu_9f978f6320softmax_warp_forwardIfffLi2ELb0ELb0EEEvPT0_PKT_iiiPKbib,(.L_x_11021 - _ZN43_GLOBAL__N__9ae7fba5_10_SoftMax_cu_9f978f6320softmax_warp_forwardIfffLi2ELb0ELb0EEEvPT0_PKT_iiiPKbib)
        .other          _ZN43_GLOBAL__N__9ae7fba5_10_SoftMax_cu_9f978f6320softmax_warp_forwardIfffLi2ELb0ELb0EEEvPT0_PKT_iiiPKbib,@"STO_CUDA_ENTRY STV_DEFAULT"
_ZN43_GLOBAL__N__9ae7fba5_10_SoftMax_cu_9f978f6320softmax_warp_forwardIfffLi2ELb0ELb0EEEvPT0_PKT_iiiPKbib:
        /* <DEDUP_REMOVED lines=69> */
.L_x_4462:
[----:B------:R-:W-:Y:S05]  /*0450*/  BSYNC B0 ;  /* 0x0000000000007941 */ /* 0x000fea0003800000 */
.L_x_4461:
        /* <DEDUP_REMOVED lines=13> */
.L_x_4463:
        /* <DEDUP_REMOVED lines=13> */
.L_x_11021:


//--------------------- .text._ZN43_GLOBAL__N__9ae7fba5_10_SoftMax_cu_9f978f6320softmax_warp_forwardIfffLi1ELb0ELb0EEEvPT0_PKT_iiiPKbib --------------------------
	.section	.text._ZN43_GLOBAL__N__9ae7fba5_10_SoftMax_cu_9f978f6320softmax_warp_forwardIfffLi1ELb0ELb0EEEvPT0_PKT_iiiPKbib,"ax",@progbits
	.sectioninfo	@"SHI_REGISTERS=18"
	.align	128
.text._ZN43_GLOBAL__N__9ae7fba5_10_SoftMax_cu_9f978f6320softmax_warp_forwardIfffLi1ELb0ELb0EEEvPT0_PKT_iiiPKbib:
        .type           _ZN43_GLOBAL__N__9ae7fba5_10_SoftMax_cu_9f978f6320softmax_warp_forwardIfffLi1ELb0ELb0EEEvPT0_PKT_iiiPKbib,@function
        .size           _ZN43_GLOBAL__N__9ae7fba5_10_SoftMax_cu_9f978f6320softmax_warp_forwardIfffLi1ELb0ELb0EEEvPT0_PKT_iiiPKbib,(.L_x_11022 - _ZN43_GLOBAL__N__9ae7fba5_10_SoftMax_cu_9f978f6320softmax_warp_forwardIfffLi1ELb0ELb0EEEvPT0_PKT_iiiPKbib)
        .other          _ZN43_GLOBAL__N__9ae7fba5_10_SoftMax_cu_9f978f6320softmax_warp_forwardIfffLi1ELb0ELb0EEEvPT0_PKT_iiiPKbib,@"STO_CUDA_ENTRY STV_DEFAULT"
_ZN43_GLOBAL__N__9ae7fba5_10_SoftMax_cu_9f978f6320softmax_warp_forwardIfffLi1ELb0ELb0EEEvPT0_PKT_iiiPKbib:
        /* <DEDUP_REMOVED lines=33> */
[----:B------:R-:W-:Y:S02]  /*0210*/  FSEL R10, R10, R9, !P0 ;  /* 0x000000090a0a7208 */ /* 0x000fe40004000000 */
[----:B------:R-:W-:Y:S01]  /*0220*/  ISETP.GE.AND P0, PT, R13, 0x1, PT ;  /* 0x000000010d00780c */ /* 0x000fe20003f06270 */
[----:B------:R-:W-:Y:S02]  /*0230*/  FADD.FTZ R11, -R11, R8 ;  /* 0x000000080b0b7221 */ /* 0x000fe40000010100 */
[----:B------:R-:W-:Y:S02]  /*0240*/  FADD.FTZ R10, -R10, R9 ;  /* 0x000000090a0a7221 */ /* 0x000fe40000010100 */
[----:B------:R-:W-:-:S02]  /*0250*/  FMUL.FTZ R11, R11, 1.4426950216293334961 ;  /* 0x3fb8aa3b0b0b7820 */ /* 0x000fc40000410000 */
        /* <DEDUP_REMOVED lines=21> */
.L_x_4465:
[----:B------:R-:W-:Y:S05]  /*03b0*/  BSYNC B0 ;  /* 0x0000000000007941 */ /* 0x000fea0003800000 */
.L_x_4464:
        /* <DEDUP_REMOVED lines=13> */
.L_x_4466:
        /* <DEDUP_REMOVED lines=15> */
.L_x_11022:


//--------------------- .text._ZN43_GLOBAL__N__9ae7fba5_10_SoftMax_cu_9f978f6320softmax_warp_forwardIfffLi0ELb0ELb0EEEvPT0_PKT_iiiPKbib --------------------------
	.section	.text._ZN43_GLOBAL__N__9ae7fba5_10_SoftMax_cu_9f978f6320softmax_warp_forwardIfffLi0ELb0ELb0EEEvPT0_PKT_iiiPKbib,"ax",@progbits
	.sectioninfo	@"SHI_REGISTERS=14"
	.align	128
.text._ZN43_GLOBAL__N__9ae7fba5_10_SoftMax_cu_9f978f6320softmax_warp_forwardIfffLi0ELb0ELb0EEEvPT0_PKT_iiiPKbib:
        .type           _ZN43_GLOBAL__N__9ae7fba5_10_SoftMax_cu_9f978f6320softmax_warp_forwardIfffLi0ELb0ELb0EEEvPT0_PKT_iiiPKbib,@function
        .size           _ZN43_GLOBAL__N__9ae7fba5_10_SoftMax_cu_9f978f6320softmax_warp_forwardIfffLi0ELb0ELb0EEEvPT0_PKT_iiiPKbib,(.L_x_11023 - _ZN43_GLOBAL__N__9ae7fba5_10_SoftMax_cu_9f978f6320softmax_warp_forwardIfffLi0ELb0ELb0EEEvPT0_PKT_iiiPKbib)
        .other          _ZN43_GLOBAL__N__9ae7fba5_10_SoftMax_cu_9f978f6320softmax_warp_forwardIfffLi0ELb0ELb0EEEvPT0_PKT_iiiPKbib,@"STO_CUDA_ENTRY STV_DEFAULT"
_ZN43_GLOBAL__N__9ae7fba5_10_SoftMax_cu_9f978f6320softmax_warp_forwardIfffLi0ELb0ELb0EEEvPT0_PKT_iiiPKbib:
        /* <DEDUP_REMOVED lines=21> */
[----:B------:R-:W2:Y:S01]  /*0150*/  @!P1 LDG.E R6, [R4.64] ;  /* 0x0000000404069981 */ /* 0x000ea2000c1e1900 */
[----:B------:R-:W-:Y:S01]  /*0160*/  SEL R2, RZ, c[0x0][0x178], !P0 ;  /* 0x00005e00ff027a07 */ /* 0x000fe20004000000 */
[----:B------:R-:W-:-:S03]  /*0170*/  IMAD.MOV.U32 R8, RZ, RZ, -0x800000 ;  /* 0xff800000ff087424 */ /* 0x000fc600078e00ff */
[----:B------:R-:W-:-:S13]  /*0180*/  ISETP.GE.AND P0, PT, R9, R2, PT ;  /* 0x000000020900720c */ /* 0x000fda0003f06270 */
[----:B------:R-:W-:-:S04]  /*0190*/  @!P0 LEA R2, P1, R7, c[0x0][0x168], 0x2 ;  /* 0x00005a0007028a11 */ /* 0x000fc800078210ff */
[----:B------:R-:W-:-:S05]  /*01a0*/  @!P0 LEA.HI.X R3, R7, c[0x0][0x16c], R0, 0x2, P1 ;  /* 0x00005b0007038a11 */ /* 0x000fca00008f1400 */
[----:B------:R0:W5:Y:S01]  /*01b0*/  @!P0 LDG.E R8, [R2.64] ;  /* 0x0000000402088981 */ /* 0x000162000c1e1900 */
[----:B------:R-:W-:Y:S01]  /*01c0*/  ISETP.GE.AND P0, PT, R11, 0x1, PT ;  /* 0x000000010b00780c */ /* 0x000fe20003f06270 */
[----:B--2---:R-:W-:-:S12]  /*01d0*/  FADD.FTZ R6, R6, -R6 ;  /* 0x8000000606067221 */ /* 0x004fd80000010000 */
[----:B------:R-:W-:Y:S05]  /*01e0*/  @!P0 EXIT ;  /* 0x000000000000894d */ /* 0x000fea0003800000 */
[----:B0-----:R-:W-:Y:S01]  /*01f0*/  FMUL.FTZ R6, R6, 1.4426950216293334961 ;  /* 0x3fb8aa3b06067820 */ /* 0x001fe20000410000 */
[----:B------:R-:W-:Y:S01]  /*0200*/  ISETP.GE.AND P2, PT, R9, c[0x0][0x178], PT ;  /* 0x00005e0009007a0c */ /* 0x000fe20003f46270 */
[----:B------:R-:W-:Y:S01]  /*0210*/  BSSY B0, `(.L_x_4467) ;  /* 0x0000010000007945 */ /* 0x000fe20003800000 */
[----:B------:R-:W-:Y:S01]  /*0220*/  ISETP.GE.AND P1, PT, R10, 0x2, PT ;  /* 0x000000020a00780c */ /* 0x000fe20003f26270 */
[----:B------:R-:W0:Y:S01]  /*0230*/  MUFU.EX2 R11, R6 ;  /* 0x00000006000b7308 */ /* 0x000e220000000800 */
[----:B-----5:R-:W-:Y:S02]  /*0240*/  FADD.FTZ R8, R8, -R8 ;  /* 0x8000000808087221 */ /* 0x020fe40000010000 */
[----:B0-----:R-:W-:-:S07]  /*0250*/  FADD.FTZ R10, RZ, R11 ;  /* 0x0000000bff0a7221 */ /* 0x001fce0000010000 */
        /* <DEDUP_REMOVED lines=11> */
.L_x_4468:
[----:B------:R-:W-:Y:S05]  /*0310*/  BSYNC B0 ;  /* 0x0000000000007941 */ /* 0x000fea0003800000 */
.L_x_4467:
[----:B------:R-:W-:Y:S05]  /*0320*/  @!P1 EXIT ;  /* 0x000000000000994d */ /* 0x000fea0003800000 */
[----:B------:R-:W-:Y:S05]  /*0330*/  @P2 EXIT ;  /* 0x000000000000294d */ /* 0x000fea0003800000 */
[----:B------:R-:W-:Y:S01]  /*0340*/  FSETP.NEU.FTZ.AND P0, PT, R10, RZ, PT ;  /* 0x000000ff0a00720b */ /* 0x000fe20003f1d000 */
[----:B0-----:R-:W-:Y:S01]  /*0350*/  IMAD.MOV.U32 R3, RZ, RZ, c[0x0][0x178] ;  /* 0x00005e00ff037624 */ /* 0x001fe200078e00ff */
[----:B------:R-:W-:Y:S01]  /*0360*/  IADD3 R7, P1, R7, c[0x0][0x178], RZ ;  /* 0x00005e0007077a10 */ /* 0x000fe20007f3e0ff */
        /* <DEDUP_REMOVED lines=8> */
.L_x_4469:
        /* <DEDUP_REMOVED lines=9> */
.L_x_11023:


//--------------------- .text._ZN43_GLOBAL__N__9ae7fba5_10_SoftMax_cu_9f978f6320softmax_warp_forwardIdddLi11ELb0ELb0EEEvPT0_PKT_iiiPKbib --------------------------
	.section	.text._ZN43_GLOBAL__N__9ae7fba5_10_SoftMax_cu_9f978f6320softmax_warp_forwardIdddLi11ELb0ELb0EEEvPT0_PKT_iiiPKbib,"ax",@progbits
	.sectioninfo	@"SHI_REGISTERS=156"
	.align	128
.text._ZN43_GLOBAL__N__9ae7fba5_10_SoftMax_cu_9f978f6320softmax_warp_forwardIdddLi11ELb0ELb0EEEvPT0_PKT_iiiPKbib:
        .type           _ZN43_GLOBAL__N__9ae7fba5_10_SoftMax_cu_9f978f6320softmax_warp_forwardIdddLi11ELb0ELb0EEEvPT0_PKT_iiiPKbib,@function
        .size           _ZN43_GLOBAL__N__9ae7fba5_10_SoftMax_cu_9f978f6320softmax_warp_forwardIdddLi11ELb0ELb0EEEvPT0_PKT_iiiPKbib,(.L_x_11024 - _ZN43_GLOBAL__N__9ae7fba5_10_SoftMax_cu_9f978f6320softmax_warp_forwardIdddLi11ELb0ELb0EEEvPT0_PKT_iiiPKbib)
        .other          _ZN43_GLOBAL__N__9ae7fba5_10_SoftMax_cu_9f978f6320softmax_warp_forwardIdddLi11ELb0ELb0EEEvPT0_PKT_iiiPKbib,@"STO_CUDA_ENTRY STV_DEFAULT"
_ZN43_GLOBAL__N__9ae7fba5_10_SoftMax_cu_9f978f6320softmax_warp_forwardIdddLi11ELb0ELb0EEEvPT0_PKT_iiiPKbib:
[----:B------:R-:W-:Y:S02]  /*0000*/  IMAD.MOV.U32 R1, RZ, RZ, c[0x0][0x28] ;  /* 0x00000a00ff017624 */ /* 0x000fe400078e00ff */
[----:B------:R-:W0:Y:S01]  /*0010*/  S2R R3, SR_CTAID.X ;  /* 0x0000000000037919 */ /* 0x000e220000002500 */
[----:B------:R-:W-:Y:S01]  /*0020*/  IMAD.MOV.U32 R87, RZ, RZ, 0x8 ;  /* 0x00000008ff577424 */ /* 0x000fe200078e00ff */
[----:B------:R-:W-:Y:S01]  /*0030*/  ULDC.64 UR4, c[0x0][0x118] ;  /* 0x0000460000047ab9 */ /* 0x000fe20000000a00 */
[----:B------:R-:W-:Y:S01]  /*0040*/  IMAD.MOV.U32 R100, RZ, RZ, 0x0 ;  /* 0x00000000ff647424 */ /* 0x000fe200078e00ff */
[----:B------:R-:W0:Y:S01]  /*0050*/  S2R R0, SR_TID.Y ;  /* 0x0000000000007919 */ /* 0x000e220000002200 */
[----:B------:R-:W-:Y:S02]  /*0060*/  IMAD.MOV.U32 R101, RZ, RZ, -0x100000 ;  /* 0xfff00000ff657424 */ /* 0x000fe400078e00ff */
[----:B------:R-:W-:Y:S01]  /*0070*/  IMAD.MOV.U32 R102, RZ, RZ, 0x0 ;  /* 0x00000000ff667424 */ /* 0x000fe200078e00ff */
[----:B------:R-:W1:Y:S01]  /*0080*/  S2R R112, SR_TID.X ;  /* 0x0000000000707919 */ /* 0x000e620000002100 */
[----:B------:R-:W-:Y:S02]  /*0090*/  IMAD.MOV.U32 R103, RZ, RZ, -0x100000 ;  /* 0xfff00000ff677424 */ /* 0x000fe400078e00ff */
[----:B0-----:R-:W-:Y:S01]  /*00a0*/  IMAD R3, R3, c[0x0][0x4], R0 ;  /* 0x0000010003037a24 */ /* 0x001fe200078e0200 */
[----:B-1----:R-:W-:-:S04]  /*00b0*/  IADD3 R0, R112, 0x20, RZ ;  /* 0x0000002070007810 */ /* 0x002fc80007ffe0ff */
[----:B------:R-:W-:Y:S02]  /*00c0*/  IADD3 R113, -R3, c[0x0][0x170], RZ ;  /* 0x00005c0003717a10 */ /* 0x000fe40007ffe1ff */
[----:B------:R-:W-:Y:S02]  /*00d0*/  IADD3 R2, R112, 0x40, RZ ;  /* 0x0000004070027810 */ /* 0x000fe40007ffe0ff */
[----:B------:R-:W-:-:S04]  /*00e0*/  ISETP.GT.AND P0, PT, R113, RZ, PT ;  /* 0x000000ff7100720c */ /* 0x000fc80003f04270 */
[----:B------:R-:W-:-:S04]  /*00f0*/  SEL R95, RZ, c[0x0][0x178], !P0 ;  /* 0x00005e00ff5f7a07 */ /* 0x000fc80004000000 */
[-C--:B------:R-:W-:Y:S02]  /*0100*/  ISETP.GE.AND P0, PT, R112, R95.reuse, PT ;  /* 0x0000005f7000720c */ /* 0x080fe40003f06270 */
[-C--:B------:R-:W-:Y:S01]  /*0110*/  ISETP.GE.AND P1, PT, R0, R95.reuse, PT ;  /* 0x0000005f0000720c */ /* 0x080fe20003f26270 */
[----:B------:R-:W-:Y:S01]  /*0120*/  IMAD R0, R3, c[0x0][0x174], R112 ;  /* 0x00005d0003007a24 */ /* 0x000fe200078e0270 */
[----:B------:R-:W-:-:S03]  /*0130*/  ISETP.GE.AND P2, PT, R2, R95, PT ;  /* 0x0000005f0200720c */ /* 0x000fc60003f46270 */
[----:B------:R-:W-:-:S06]  /*0140*/  IMAD.WIDE R86, R0, R87, c[0x0][0x168] ;  /* 0x00005a0000567625 */ /* 0x000fcc00078e0257 */
[----:B------:R-:W2:Y:S04]  /*0150*/  @!P0 LDG.E.64 R100, [R86.64] ;  /* 0x0000000456648981 */ /* 0x000ea8000c1e1b00 */
[----:B------:R-:W2:Y:S01]  /*0160*/  @!P1 LDG.E.64 R102, [R86.64+0x100] ;  /* 0x0001000456669981 */ /* 0x000ea2000c1e1b00 */
[----:B------:R-:W-:Y:S01]  /*0170*/  IMAD.MOV.U32 R104, RZ, RZ, 0x0 ;  /* 0x00000000ff687424 */ /* 0x000fe200078e00ff */
[----:B------:R-:W-:Y:S01]  /*0180*/  IADD3 R2, R112, 0x60, RZ ;  /* 0x0000006070027810 */ /* 0x000fe20007ffe0ff */
[----:B------:R-:W-:-:S03]  /*0190*/  IMAD.MOV.U32 R105, RZ, RZ, -0x100000 ;  /* 0xfff00000ff697424 */ /* 0x000fc600078e00ff */
[----:B------:R-:W-:-:S03]  /*01a0*/  ISETP.GE.AND P0, PT, R2, R95, PT ;  /* 0x0000005f0200720c */ /* 0x000fc60003f06270 */
[----:B------:R-:W3:Y:S01]  /*01b0*/  @!P2 LDG.E.64 R104, [R86.64+0x200] ;  /* 0x000200045668a981 */ /* 0x000ee2000c1e1b00 */
[----:B------:R-:W-:Y:S01]  /*01c0*/  IMAD.MOV.U32 R106, RZ, RZ, 0x0 ;  /* 0x00000000ff6a7424 */ /* 0x000fe200078e00ff */
[----:B------:R-:W-:Y:S01]  /*01d0*/  IADD3 R2, R112, 0x80, RZ ;  /* 0x0000008070027810 */ /* 0x000fe20007ffe0ff */
[----:B------:R-:W-:-:S03]  /*01e0*/  IMAD.MOV.U32 R107, RZ, RZ, -0x100000 ;  /* 0xfff00000ff6b7424 */ /* 0x000fc600078e00ff */
[----:B------:R-:W-:-:S04]  /*01f0*/  ISETP.GE.AND P1, PT, R2, R95, PT ;  /* 0x0000005f0200720c */ /* 0x000fc80003f26270 */
[----:B------:R-:W4:Y:S01]  /*0200*/  @!P0 LDG.E.64 R106, [R86.64+0x300] ;  /* 0x00030004566a8981 */ /* 0x000f22000c1e1b00 */
[----:B------:R-:W-:Y:S01]  /*0210*/  IMAD.MOV.U32 R110, RZ, RZ, 0x0 ;  /* 0x00000000ff6e7424 */ /* 0x000fe200078e00ff */
[----:B------:R-:W-:Y:S01]  /*0220*/  IADD3 R2, R112, 0xa0, RZ ;  /* 0x000000a070027810 */ /* 0x000fe20007ffe0ff */
[----:B------:R-:W-:-:S03]  /*0230*/  IMAD.MOV.U32 R111, RZ, RZ, -0x100000 ;  /* 0xfff00000ff6f7424 */ /* 0x000fc600078e00ff */
[----:B------:R-:W-:-:S03]  /*0240*/  ISETP.GE.AND P0, PT, R2, R95, PT ;  /* 0x0000005f0200720c */ /* 0x000fc60003f06270 */
[----:B------:R-:W5:Y:S01]  /*0250*/  @!P1 LDG.E.64 R110, [R86.64+0x400] ;  /* 0x00040004566e9981 */ /* 0x000f62000c1e1b00 */
[----:B------:R-:W-:Y:S01]  /*0260*/  IMAD.MOV.U32 R120, RZ, RZ, 0x0 ;  /* 0x00000000ff787424 */ /* 0x000fe200078e00ff */
[----:B------:R-:W-:Y:S01]  /*0270*/  IADD3 R2, R112, 0xc0, RZ ;  /* 0x000000c070027810 */ /* 0x000fe20007ffe0ff */
[----:B------:R-:W-:-:S03]  /*0280*/  IMAD.MOV.U32 R121, RZ, RZ, -0x100000 ;  /* 0xfff00000ff797424 */ /* 0x000fc600078e00ff */
[----:B------:R-:W-:-:S04]  /*0290*/  ISETP.GE.AND P1, PT, R2, R95, PT ;  /* 0x0000005f0200720c */ /* 0x000fc80003f26270 */
[----:B------:R-:W5:Y:S01]  /*02a0*/  @!P0 LDG.E.64 R120, [R86.64+0x500] ;  /* 0x0005000456788981 */ /* 0x000f62000c1e1b00 */
        /* <DEDUP_REMOVED lines=105> */
[----:B------:R-:W-:-:S04]  /*0940*/  IADD3 R26, R112, 0x380, RZ ;  /* 0x00000380701a7810 */ /* 0x000fc80007ffe0ff */
[----:B------:R-:W-:Y:S02]  /*0950*/  ISETP.GE.AND P1, PT, R26, R95, PT ;  /* 0x0000005f1a00720c */ /* 0x000fe40003f26270 */
[C---:B------:R-:W-:Y:S02]  /*0960*/  IADD3 R28, R112.reuse, 0x3a0, RZ ;  /* 0x000003a0701c7810 */ /* 0x040fe40007ffe0ff */
[----:B------:R-:W-:Y:S01]  /*0970*/  IADD3 R30, R112, 0x3c0, RZ ;  /* 0x000003c0701e7810 */ /* 0x000fe20007ffe0ff */
[----:B--2---:R-:W0:-:S06]  /*0980*/  DSETP.GT.AND P0, PT, R100, R102, PT ;  /* 0x000000666400722a */ /* 0x004e0c0003f04000 */
[----:B0-----:R-:W-:Y:S02]  /*0990*/  FSEL R20, R100, R102, P0 ;  /* 0x0000006664147208 */ /* 0x001fe40000000000 */
[----:B------:R-:W-:-:S06]  /*09a0*/  FSEL R21, R101, R103, P0 ;  /* 0x0000006765157208 */ /* 0x000fcc0000000000 */
[----:B---3--:R-:W0:-:S06]  /*09b0*/  DSETP.GT.AND P0, PT, R20, R104, PT ;  /* 0x000000681400722a */ /* 0x008e0c0003f04000 */
[----:B0-----:R-:W-:Y:S01]  /*09c0*/  FSEL R22, R20, R104, P0 ;  /* 0x0000006814167208 */ /* 0x001fe20000000000 */
[----:B------:R-:W-:Y:S01]  /*09d0*/  IMAD.MOV.U32 R20, RZ, RZ, 0x0 ;  /* 0x00000000ff147424 */ /* 0x000fe200078e00ff */
[----:B------:R-:W-:Y:S01]  /*09e0*/  FSEL R23, R21, R105, P0 ;  /* 0x0000006915177208 */ /* 0x000fe20000000000 */
[----:B------:R-:W-:-:S05]  /*09f0*/  IMAD.MOV.U32 R21, RZ, RZ, -0x100000 ;  /* 0xfff00000ff157424 */ /* 0x000fca00078e00ff */
[----:B----4-:R-:W0:Y:S01]  /*0a00*/  DSETP.GT.AND P0, PT, R22, R106, PT ;  /* 0x0000006a1600722a */ /* 0x010e220003f04000 */
[----:B------:R-:W2:Y:S05]  /*0a10*/  @!P2 LDG.E.64 R20, [R86.64+0x1b00] ;  /* 0x001b00045614a981 */ /* 0x000eaa000c1e1b00 */
[----:B0-----:R-:W-:Y:S01]  /*0a20*/  FSEL R24, R22, R106, P0 ;  /* 0x0000006a16187208 */ /* 0x001fe20000000000 */
[----:B------:R-:W-:Y:S01]  /*0a30*/  IMAD.MOV.U32 R22, RZ, RZ, 0x0 ;  /* 0x00000000ff167424 */ /* 0x000fe200078e00ff */
[----:B------:R-:W-:Y:S01]  /*0a40*/  FSEL R25, R23, R107, P0 ;  /* 0x0000006b17197208 */ /* 0x000fe20000000000 */
[----:B------:R-:W-:Y:S01]  /*0a50*/  IMAD.MOV.U32 R23, RZ, RZ, -0x100000 ;  /* 0xfff00000ff177424 */ /* 0x000fe200078e00ff */
[----:B------:R-:W-:-:S04]  /*0a60*/  ISETP.GE.AND P2, PT, R28, R95, PT ;  /* 0x0000005f1c00720c */ /* 0x000fc80003f46270 */
[----:B-----5:R-:W0:Y:S01]  /*0a70*/  DSETP.GT.AND P0, PT, R24, R110, PT ;  /* 0x0000006e1800722a */ /* 0x020e220003f04000 */
[----:B------:R-:W3:Y:S05]  /*0a80*/  @!P1 LDG.E.64 R22, [R86.64+0x1c00] ;  /* 0x001c000456169981 */ /* 0x000eea000c1e1b00 */
[----:B0-----:R-:W-:Y:S01]  /*0a90*/  FSEL R26, R24, R110, P0 ;  /* 0x0000006e181a7208 */ /* 0x001fe20000000000 */
[----:B------:R-:W-:Y:S01]  /*0aa0*/  IMAD.MOV.U32 R24, RZ, RZ, 0x0 ;  /* 0x00000000ff187424 */ /* 0x000fe200078e00ff */
[----:B------:R-:W-:Y:S01]  /*0ab0*/  FSEL R27, R25, R111, P0 ;  /* 0x0000006f191b7208 */ /* 0x000fe20000000000 */
[----:B------:R-:W-:Y:S01]  /*0ac0*/  IMAD.MOV.U32 R25, RZ, RZ, -0x100000 ;  /* 0xfff00000ff197424 */ /* 0x000fe200078e00ff */
[----:B------:R-:W-:-:S04]  /*0ad0*/  ISETP.GE.AND P1, PT, R30, R95, PT ;  /* 0x0000005f1e00720c */ /* 0x000fc80003f26270 */
[----:B------:R-:W0:Y:S01]  /*0ae0*/  DSETP.GT.AND P0, PT, R26, R120, PT ;  /* 0x000000781a00722a */ /* 0x000e220003f04000 */
[----:B------:R-:W4:Y:S01]  /*0af0*/  @!P2 LDG.E.64 R24, [R86.64+0x1d00] ;  /* 0x001d00045618a981 */ /* 0x000f22000c1e1b00 */
[----:B------:R-:W-:-:S04]  /*0b00*/  IADD3 R32, R112, 0x3e0, RZ ;  /* 0x000003e070207810 */ /* 0x000fc80007ffe0ff */
[----:B0-----:R-:W-:Y:S01]  /*0b10*/  FSEL R28, R26, R120, P0 ;  /* 0x000000781a1c7208 */ /* 0x001fe20000000000 */
[----:B------:R-:W-:Y:S01]  /*0b20*/  IMAD.MOV.U32 R26, RZ, RZ, 0x0 ;  /* 0x00000000ff1a7424 */ /* 0x000fe200078e00ff */
[----:B------:R-:W-:Y:S01]  /*0b30*/  FSEL R29, R27, R121, P0 ;  /* 0x000000791b1d7208 */ /* 0x000fe20000000000 */
[----:B------:R-:W-:Y:S01]  /*0b40*/  IMAD.MOV.U32 R27, RZ, RZ, -0x100000 ;  /* 0xfff00000ff1b7424 */ /* 0x000fe200078e00ff */
[----:B------:R-:W-:-:S04]  /*0b50*/  ISETP.GE.AND P2, PT, R32, R95, PT ;  /* 0x0000005f2000720c */ /* 0x000fc80003f46270 */
[----:B------:R-:W0:Y:S01]  /*0b60*/  DSETP.GT.AND P0, PT, R28, R122, PT ;  /* 0x0000007a1c00722a */ /* 0x000e220003f04000 */
[----:B------:R-:W5:Y:S01]  /*0b70*/  @!P1 LDG.E.64 R26, [R86.64+0x1e00] ;  /* 0x001e0004561a9981 */ /* 0x000f62000c1e1b00 */
[----:B------:R-:W-:-:S04]  /*0b80*/  IADD3 R34, R112, 0x400, RZ ;  /* 0x0000040070227810 */ /* 0x000fc80007ffe0ff */
        /* <DEDUP_REMOVED lines=46> */
[----:B------:R-:W5:Y:S05]  /*0e70*/  @!P1 LDG.E.64 R38, [R86.64+0x2400] ;  /* 0x0024000456269981 */ /* 0x000f6a000c1e1b00 */
[----:B0-----:R-:W-:Y:S01]  /*0e80*/  FSEL R42, R40, R134, P0 ;  /* 0x00000086282a7208 */ /* 0x001fe20000000000 */
[----:B------:R-:W-:Y:S01]  /*0e90*/  IMAD.MOV.U32 R40, RZ, RZ, 0x0 ;  /* 0x00000000ff287424 */ /* 0x000fe200078e00ff */
[----:B------:R-:W-:Y:S01]  /*0ea0*/  FSEL R43, R41, R135, P0 ;  /* 0x00000087292b7208 */ /* 0x000fe20000000000 */
[----:B------:R-:W-:-:S06]  /*0eb0*/  IMAD.MOV.U32 R41, RZ, RZ, -0x100000 ;  /* 0xfff00000ff297424 */ /* 0x000fcc00078e00ff */
[----:B------:R-:W5:Y:S01]  /*0ec0*/  @!P2 LDG.E.64 R40, [R86.64+0x2500] ;  /* 0x002500045628a981 */ /* 0x000f62000c1e1b00 */
[----:B------:R-:W-:Y:S01]  /*0ed0*/  IADD3 R46, R112, 0x4c0, RZ ;  /* 0x000004c0702e7810 */ /* 0x000fe20007ffe0ff */
[----:B------:R-:W0:-:S03]  /*0ee0*/  DSETP.GT.AND P0, PT, R42, R136, PT ;  /* 0x000000882a00722a */ /* 0x000e060003f04000 */
[----:B------:R-:W-:-:S03]  /*0ef0*/  ISETP.GE.AND P1, PT, R46, R95, PT ;  /* 0x0000005f2e00720c */ /* 0x000fc60003f26270 */
[----:B0-----:R-:W-:Y:S01]  /*0f00*/  FSEL R44, R42, R136, P0 ;  /* 0x000000882a2c7208 */ /* 0x001fe20000000000 */
[----:B------:R-:W-:Y:S01]  /*0f10*/  IMAD.MOV.U32 R42, RZ, RZ, 0x0 ;  /* 0x00000000ff2a7424 */ /* 0x000fe200078e00ff */
[----:B------:R-:W-:Y:S01]  /*0f20*/  FSEL R45, R43, R137, P0 ;  /* 0x000000892b2d7208 */ /* 0x000fe20000000000 */
[----:B------:R-:W-:Y:S01]  /*0f30*/  IMAD.MOV.U32 R43, RZ, RZ, -0x100000 ;  /* 0xfff00000ff2b7424 */ /* 0x000fe200078e00ff */
[----:B------:R-:W-:-:S04]  /*0f40*/  IADD3 R48, R112, 0x4e0, RZ ;  /* 0x000004e070307810 */ /* 0x000fc80007ffe0ff */
[----:B------:R-:W0:Y:S01]  /*0f50*/  DSETP.GT.AND P0, PT, R44, R118, PT ;  /* 0x000000762c00722a */ /* 0x000e220003f04000 */
[----:B------:R-:W-:Y:S01]  /*0f60*/  ISETP.GE.AND P2, PT, R48, R95, PT ;  /* 0x0000005f3000720c */ /* 0x000fe20003f46270 */
[----:B------:R-:W5:Y:S01]  /*0f70*/  @!P1 LDG.E.64 R42, [R86.64+0x2600] ;  /* 0x00260004562a9981 */ /* 0x000f62000c1e1b00 */
[----:B------:R-:W-:-:S03]  /*0f80*/  IADD3 R50, R112, 0x500, RZ ;  /* 0x0000050070327810 */ /* 0x000fc60007ffe0ff */
        /* <DEDUP_REMOVED lines=46> */
[----:B------:R1:W5:Y:S01]  /*1270*/  @!P1 LDG.E.64 R54, [R86.64+0x2c00] ;  /* 0x002c000456369981 */ /* 0x000362000c1e1b00 */
        /* <DEDUP_REMOVED lines=54> */
[----:B--2---:R-:W0:Y:S01]  /*15e0*/  DSETP.GT.AND P0, PT, R70, R20, PT ;  /* 0x000000144600722a */ /* 0x004e220003f04000 */
[----:B------:R1:W2:Y:S01]  /*15f0*/  @!P2 LDG.E.64 R68, [R86.64+0x3300] ;  /* 0x003300045644a981 */ /* 0x0002a2000c1e1b00 */
[----:B------:R-:W-:-:S04]  /*1600*/  IADD3 R76, R112, 0x6a0, RZ ;  /* 0x000006a0704c7810 */ /* 0x000fc80007ffe0ff */
[----:B0-----:R-:W-:Y:S01]  /*1610*/  FSEL R72, R70, R20, P0 ;  /* 0x0000001446487208 */ /* 0x001fe20000000000 */
[----:B------:R-:W-:Y:S01]  /*1620*/  IMAD.MOV.U32 R70, RZ, RZ, 0x0 ;  /* 0x00000000ff467424 */ /* 0x000fe200078e00ff */
[----:B------:R-:W-:Y:S01]  /*1630*/  FSEL R73, R71, R21, P0 ;  /* 0x0000001547497208 */ /* 0x000fe20000000000 */
[----:B------:R-:W-:Y:S01]  /*1640*/  IMAD.MOV.U32 R71, RZ, RZ, -0x100000 ;  /* 0xfff00000ff477424 */ /* 0x000fe200078e00ff */
[----:B------:R-:W-:-:S04]  /*1650*/  ISETP.GE.AND P2, PT, R76, R95, PT ;  /* 0x0000005f4c00720c */ /* 0x000fc80003f46270 */
[----:B---3--:R-:W0:Y:S01]  /*1660*/  DSETP.GT.AND P0, PT, R72, R22, PT ;  /* 0x000000164800722a */ /* 0x008e220003f04000 */
[----:B------:R1:W3:Y:S01]  /*1670*/  @!P1 LDG.E.64 R70, [R86.64+0x3400] ;  /* 0x0034000456469981 */ /* 0x0002e2000c1e1b00 */
[----:B------:R-:W-:-:S04]  /*1680*/  IADD3 R78, R112, 0x6c0, RZ ;  /* 0x000006c0704e7810 */ /* 0x000fc80007ffe0ff */
[----:B0-----:R-:W-:Y:S01]  /*1690*/  FSEL R74, R72, R22, P0 ;  /* 0x00000016484a7208 */ /* 0x001fe20000000000 */
[----:B------:R-:W-:Y:S01]  /*16a0*/  IMAD.MOV.U32 R72, RZ, RZ, 0x0 ;  /* 0x00000000ff487424 */ /* 0x000fe200078e00ff */
[----:B------:R-:W-:Y:S01]  /*16b0*/  FSEL R75, R73, R23, P0 ;  /* 0x00000017494b7208 */ /* 0x000fe20000000000 */
[----:B------:R-:W-:Y:S01]  /*16c0*/  IMAD.MOV.U32 R73, RZ, RZ, -0x100000 ;  /* 0xfff00000ff497424 */ /* 0x000fe200078e00ff */
[----:B------:R-:W-:-:S04]  /*16d0*/  ISETP.GE.AND P1, PT, R78, R95, PT ;  /* 0x0000005f4e00720c */ /* 0x000fc80003f26270 */
[----:B----4-:R-:W0:Y:S01]  /*16e0*/  DSETP.GT.AND P0, PT, R74, R24, PT ;  /* 0x000000184a00722a */ /* 0x010e220003f04000 */
[----:B------:R1:W4:Y:S01]  /*16f0*/  @!P2 LDG.E.64 R72, [R86.64+0x3500] ;  /* 0x003500045648a981 */ /* 0x000322000c1e1b00 */
[----:B------:R-:W-:-:S04]  /*1700*/  IADD3 R80, R112, 0x6e0, RZ ;  /* 0x000006e070507810 */ /* 0x000fc80007ffe0ff */
[----:B0-----:R-:W-:Y:S01]  /*1710*/  FSEL R76, R74, R24, P0 ;  /* 0x000000184a4c7208 */ /* 0x001fe20000000000 */
[----:B------:R-:W-:Y:S01]  /*1720*/  IMAD.MOV.U32 R74, RZ, RZ, 0x0 ;  /* 0x00000000ff4a7424 */ /* 0x000fe200078e00ff */
[----:B------:R-:W-:Y:S01]  /*1730*/  FSEL R77, R75, R25, P0 ;  /* 0x000000194b4d7208 */ /* 0x000fe20000000000 */
[----:B------:R-:W-:Y:S01]  /*1740*/  IMAD.MOV.U32 R75, RZ, RZ, -0x100000 ;  /* 0xfff00000ff4b7424 */ /* 0x000fe200078e00ff */
[----:B------:R-:W-:-:S04]  /*1750*/  ISETP.GE.AND P2, PT, R80, R95, PT ;  /* 0x0000005f5000720c */ /* 0x000fc80003f46270 */
[----:B-----5:R-:W0:Y:S01]  /*1760*/  DSETP.GT.AND P0, PT, R76, R26, PT ;  /* 0x0000001a4c00722a */ /* 0x020e220003f04000 */
        /* <DEDUP_REMOVED lines=8> */
[----:B------:R1:W4:Y:S01]  /*17f0*/  @!P2 LDG.E.64 R76, [R86.64+0x3700] ;  /* 0x00370004564ca981 */ /* 0x000322000c1e1b00 */
        /* <DEDUP_REMOVED lines=53> */
[----:B------:R-:W-:-:S05]  /*1b50*/  ISETP.GE.AND P2, PT, R94, R95, PT ;  /* 0x0000005f5e00720c */ /* 0x000fca0003f46270 */
[----:B------:R1:W5:Y:S01]  /*1b60*/  @!P1 LDG.E.64 R92, [R86.64+0x3e00] ;  /* 0x003e0004565c9981 */ /* 0x000362000c1e1b00 */
[----:B------:R-:W-:Y:S02]  /*1b70*/  IMAD.MOV.U32 R94, RZ, RZ, 0x0 ;  /* 0x00000000ff5e7424 */ /* 0x000fe400078e00ff */
[----:B------:R-:W-:Y:S01]  /*1b80*/  IMAD.MOV.U32 R95, RZ, RZ, -0x100000 ;  /* 0xfff00000ff5f7424 */ /* 0x000fe200078e00ff */
[----:B------:R-:W0:-:S05]  /*1b90*/  DSETP.GT.AND P0, PT, R96, R42, PT ;  /* 0x0000002a6000722a */ /* 0x000e0a0003f04000 */
[----:B------:R1:W5:Y:S01]  /*1ba0*/  @!P2 LDG.E.64 R94, [R86.64+0x3f00] ;  /* 0x003f0004565ea981 */ /* 0x000362000c1e1b00 */
[----:B0-----:R-:W-:Y:S02]  /*1bb0*/  FSEL R96, R96, R42, P0 ;  /* 0x0000002a60607208 */ /* 0x001fe40000000000 */
[----:B------:R-:W-:-:S06]  /*1bc0*/  FSEL R97, R97, R43, P0 ;  /* 0x0000002b61617208 */ /* 0x000fcc0000000000 */
[----:B------:R-:W0:-:S06]  /*1bd0*/  DSETP.GT.AND P0, PT, R96, R44, PT ;  /* 0x0000002c6000722a */ /* 0x000e0c0003f04000 */
        /* <DEDUP_REMOVED lines=11> */
[----:B------:R-:W1:-:S06]  /*1c90*/  DSETP.GT.AND P0, PT, R96, R52, PT ;  /* 0x000000346000722a */ /* 0x000e4c0003f04000 */
[----:B-1----:R-:W-:Y:S02]  /*1ca0*/  FSEL R86, R96, R52, P0 ;  /* 0x0000003460567208 */ /* 0x002fe40000000000 */
        /* <DEDUP_REMOVED lines=22> */
[----:B--2---:R-:W0:-:S06]  /*1e10*/  DSETP.GT.AND P0, PT, R86, R68, PT ;  /* 0x000000445600722a */ /* 0x004e0c0003f04000 */
[----:B0-----:R-:W-:Y:S02]  /*1e20*/  FSEL R86, R86, R68, P0 ;  /* 0x0000004456567208 */ /* 0x001fe40000000000 */
[----:B------:R-:W-:-:S06]  /*1e30*/  FSEL R87, R87, R69, P0 ;  /* 0x0000004557577208 */ /* 0x000fcc0000000000 */
[----:B---3--:R-:W0:-:S06]  /*1e40*/  DSETP.GT.AND P0, PT, R86, R70, PT ;  /* 0x000000465600722a */ /* 0x008e0c0003f04000 */
[----:B0-----:R-:W-:Y:S02]  /*1e50*/  FSEL R86, R86, R70, P0 ;  /* 0x0000004656567208 */ /* 0x001fe40000000000 */
[----:B------:R-:W-:-:S06]  /*1e60*/  FSEL R87, R87, R71, P0 ;  /* 0x0000004757577208 */ /* 0x000fcc0000000000 */
[----:B----4-:R-:W0:-:S06]  /*1e70*/  DSETP.GT.AND P0, PT, R86, R72, PT ;  /* 0x000000485600722a */ /* 0x010e0c0003f04000 */
[----:B0-----:R-:W-:Y:S02]  /*1e80*/  FSEL R86, R86, R72, P0 ;  /* 0x0000004856567208 */ /* 0x001fe40000000000 */
[----:B------:R-:W-:-:S06]  /*1e90*/  FSEL R87, R87, R73, P0 ;  /* 0x0000004957577208 */ /* 0x000fcc0000000000 */
[----:B-----5:R-:W0:-:S06]  /*1ea0*/  DSETP.GT.AND P0, PT, R86, R74, PT ;  /* 0x0000004a5600722a */ /* 0x020e0c0003f04000 */
        /* <DEDUP_REMOVED lines=28> */
[----:B------:R-:W-:-:S03]  /*2070*/  FSEL R96, R86, R94, P0 ;  /* 0x0000005e56607208 */ /* 0x000fc60000000000 */
        /* <DEDUP_REMOVED lines=25> */
[----:B------:R-:W-:Y:S02]  /*2210*/  IMAD.MOV.U32 R86, RZ, RZ, 0x652b82fe ;  /* 0x652b82feff567424 */ /* 0x000fe400078e00ff */
[----:B------:R-:W-:-:S03]  /*2220*/  IMAD.MOV.U32 R87, RZ, RZ, 0x3ff71547 ;  /* 0x3ff71547ff577424 */ /* 0x000fc600078e00ff */
[----:B------:R-:W0:-:S04]  /*2230*/  DADD R102, -R96, R102 ;  /* 0x0000000060667229 */ /* 0x000e080000000166 */
[----:B------:R-:W1:-:S04]  /*2240*/  DADD R100, -R96, R100 ;  /* 0x0000000060647229 */ /* 0x000e480000000164 */
[----:B0-----:R-:W0:-:S04]  /*2250*/  DFMA R138, R102, R86, 6.75539944105574400000e+15 ;  /* 0x43380000668a742b */ /* 0x001e080000000056 */
[----:B------:R-:W-:-:S04]  /*2260*/  DADD R104, -R96, R104 ;  /* 0x0000000060687229 */ /* 0x000fc80000000168 */
[----:B-1----:R-:W1:-:S04]  /*2270*/  DFMA R142, R100, R86, 6.75539944105574400000e+15 ;  /* 0x43380000648e742b */ /* 0x002e480000000056 */
[----:B0-----:R-:W0:-:S04]  /*2280*/  DADD R144, R138, -6.75539944105574400000e+15 ;  /* 0xc33800008a907429 */ /* 0x001e080000000000 */
[----:B-1----:R-:W1:-:S04]  /*2290*/  DADD R146, R142, -6.75539944105574400000e+15 ;  /* 0xc33800008e927429 */ /* 0x002e480000000000 */
[----:B------:R-:W2:-:S04]  /*22a0*/  DFMA R140, R104, R86, 6.75539944105574400000e+15 ;  /* 0x43380000688c742b */ /* 0x000e880000000056 */
[----:B------:R-:W-:-:S04]  /*22b0*/  DADD R106, -R96, R106 ;  /* 0x00000000606a7229 */ /* 0x000fc8000000016a */
        /* <DEDUP_REMOVED lines=60> */
[----:B0-----:R-:W0:-:S04]  /*2680*/  DFMA R98, R144, c[0x2][0x0], R102 ;  /* 0x0080000090627a2b */ /* 0x001e080000000066 */
[----:B-1----:R-:W1:-:S04]  /*2690*/  DFMA R96, R146, c[0x2][0x0], R100 ;  /* 0x0080000092607a2b */ /* 0x002e480000000064 */
[----:B--2---:R-:W2:-:S04]  /*26a0*/  DADD R148, R140, -6.75539944105574400000e+15 ;  /* 0xc33800008c947429 */ /* 0x004e880000000000 */
[----:B0-----:R-:W-:-:S04]  /*26b0*/  DFMA R144, R144, c[0x2][0x8], R98 ;  /* 0x0080020090907a2b */ /* 0x001fc80000000062 */
[----:B-1----:R0:W-:Y:S02]  /*26c0*/  DFMA R146, R146, c[0x2][0x8], R96 ;  /* 0x0080020092927a2b */ /* 0x0021e40000000060 */
[----:B0-----:R-:W-:Y:S02]  /*26d0*/  IMAD.MOV.U32 R96, RZ, RZ, 0x69ce2bdf ;  /* 0x69ce2bdfff607424 */ /* 0x001fe400078e00ff */
[----:B--2---:R-:W0:Y:S01]  /*26e0*/  DFMA R98, R148, c[0x2][0x0], R104 ;  /* 0x0080000094627a2b */ /* 0x004e220000000068 */
[----:B------:R-:W-:-:S05]  /*26f0*/  IMAD.MOV.U32 R97, RZ, RZ, 0x3e5ade15 ;  /* 0x3e5ade15ff617424 */ /* 0x000fca00078e00ff */
[----:B0-----:R-:W-:-:S04]  /*2700*/  DFMA R98, R148, c[0x2][0x8], R98 ;  /* 0x0080020094627a2b */ /* 0x001fc80000000062 */
[----:B------:R-:W0:-:S06]  /*2710*/  DFMA R148, R146, R96, c[0x2][0x10] ;  /* 0x008004009294762b */ /* 0x000e0c0000000060 */
        /* <DEDUP_REMOVED lines=9> */
[----:B0-----:R-:W-:-:S04]  /*27b0*/  DFMA R148, R146, R148, 1 ;  /* 0x3ff000009294742b */ /* 0x001fc80000000094 */
        /* <DEDUP_REMOVED lines=17> */
[----:B0-----:R-:W0:Y:S01]  /*28d0*/  DFMA R144, R98, R144, c[0x2][0x40] ;  /* 0x008010006290762b */ /* 0x001e220000000090 */
[----:B------:R-:W-:-:S05]  /*28e0*/  FSETP.GEU.FTZ.AND P0, PT, |R101|, 4.1917929649353027344, PT ;  /* 0x4086232b6500780b */ /* 0x000fca0003f1e200 */
[----:B0-----:R-:W0:-:S06]  /*28f0*/  DFMA R144, R98, R144, c[0x2][0x48] ;  /* 0x008012006290762b */ /* 0x001e0c0000000090 */
[C---:B0-----:R-:W0:Y:S01]  /*2900*/  DFMA R144, R98.reuse, R144, c[0x2][0x50] ;  /* 0x008014006290762b */ /* 0x041e220000000090 */
[----:B------:R-:W-:Y:S05]  /*2910*/  BSSY B0, `(.L_x_4470) ;  /* 0x0000012000007945 */ /* 0x000fea0003800000 */
[----:B0-----:R-:W0:-:S06]  /*2920*/  DFMA R144, R98, R144, 1 ;  /* 0x3ff000006290742b */ /* 0x001e0c0000000090 */
[----:B0-----:R0:W1:Y:S02]  /*2930*/  DFMA R146, R98, R144, 1 ;  /* 0x3ff000006292742b */ /* 0x0010640000000090 */
[----:B0-----:R-:W-:Y:S02]  /*2940*/  IMAD R99, R142, 0x100000, R149 ;  /* 0x001000008e637824 */ /* 0x001fe400078e0295 */
[----:B------:R-:W-:Y:S01]  /*2950*/  IMAD.MOV.U32 R98, RZ, RZ, R148 ;  /* 0x000000ffff627224 */ /* 0x000fe200078e0094 */
[----:B------:R-:W-:Y:S05]  /*2960*/  @!P0 BRA `(.L_x_4471) ;  /* 0x000000c000008947 */ /* 0x000fea0003800000 */
[----:B-1----:R-:W-:Y:S01]  /*2970*/  FSETP.GEU.FTZ.AND P0, PT, |R101|, 4.2275390625, PT ;  /* 0x408748006500780b */ /* 0x002fe20003f1e200 */
        /* <DEDUP_REMOVED lines=11> */
.L_x_4471:
[----:B-1----:R-:W-:Y:S05]  /*2a30*/  BSYNC B0 ;  /* 0x0000000000007941 */ /* 0x002fea0003800000 */
.L_x_4470:
[----:B------:R-:W-:Y:S01]  /*2a40*/  FSETP.GEU.FTZ.AND P0, PT, |R103|, 4.1917929649353027344, PT ;  /* 0x4086232b6700780b */ /* 0x000fe20003f1e200 */
[----:B------:R-:W-:Y:S01]  /*2a50*/  BSSY B0, `(.L_x_4472) ;  /* 0x0000012000007945 */ /* 0x000fe20003800000 */
[-C--:B------:R1:W2:Y:S01]  /*2a60*/  DFMA R144, R106, R86.reuse, 6.75539944105574400000e+15 ;  /* 0x433800006a90742b */ /* 0x0802a20000000056 */
[----:B0-----:R-:W-:Y:S02]  /*2a70*/  IMAD R101, R138, 0x100000, R151 ;  /* 0x001000008a657824 */ /* 0x001fe400078e0297 */
[----:B------:R-:W-:Y:S01]  /*2a80*/  IMAD.MOV.U32 R100, RZ, RZ, R150 ;  /* 0x000000ffff647224 */ /* 0x000fe200078e0096 */
[----:B------:R1:W0:-:S07]  /*2a90*/  DFMA R142, R110, R86, 6.75539944105574400000e+15 ;  /* 0x433800006e8e742b */ /* 0x00020e0000000056 */
[----:B------:R-:W-:Y:S05]  /*2aa0*/  @!P0 BRA `(.L_x_4473) ;  /* 0x000000c000008947 */ /* 0x000fea0003800000 */
[----:B012---:R-:W-:Y:S01]  /*2ab0*/  FSETP.GEU.FTZ.AND P0, PT, |R103|, 4.2275390625, PT ;  /* 0x408748006700780b */ /* 0x007fe20003f1e200 */
        /* <DEDUP_REMOVED lines=11> */
.L_x_4473:
[----:B012---:R-:W-:Y:S05]  /*2b70*/  BSYNC B0 ;  /* 0x0000000000007941 */ /* 0x007fea0003800000 */
.L_x_4472:
[----:B------:R-:W-:Y:S01]  /*2b80*/  FSETP.GEU.FTZ.AND P0, PT, |R105|, 4.1917929649353027344, PT ;  /* 0x4086232b6900780b */ /* 0x000fe20003f1e200 */
[----:B------:R-:W-:Y:S01]  /*2b90*/  BSSY B0, `(.L_x_4474) ;  /* 0x0000012000007945 */ /* 0x000fe20003800000 */
[----:B------:R0:W1:Y:S01]  /*2ba0*/  DADD R150, R144, -6.75539944105574400000e+15 ;  /* 0xc338000090967429 */ /* 0x0000620000000000 */
[----:B------:R-:W-:Y:S02]  /*2bb0*/  IMAD R103, R140, 0x100000, R147 ;  /* 0x001000008c677824 */ /* 0x000fe400078e0293 */
[----:B------:R-:W-:Y:S01]  /*2bc0*/  IMAD.MOV.U32 R102, RZ, RZ, R146 ;  /* 0x000000ffff667224 */ /* 0x000fe200078e0092 */
[----:B------:R0:W2:-:S07]  /*2bd0*/  DADD R148, R142, -6.75539944105574400000e+15 ;  /* 0xc33800008e947429 */ /* 0x00008e0000000000 */
        /* <DEDUP_REMOVED lines=13> */
.L_x_4475:
[----:B012---:R-:W-:Y:S05]  /*2cb0*/  BSYNC B0 ;  /* 0x0000000000007941 */ /* 0x007fea0003800000 */
.L_x_4474:
[----:B------:R-:W0:Y:S01]  /*2cc0*/  DFMA R138, R120, R86, 6.75539944105574400000e+15 ;  /* 0x43380000788a742b */ /* 0x000e220000000056 */
[----:B------:R-:W-:Y:S01]  /*2cd0*/  FSETP.GEU.FTZ.AND P0, PT, |R107|, 4.1917929649353027344, PT ;  /* 0x4086232b6b00780b */ /* 0x000fe20003f1e200 */
[----:B------:R-:W-:Y:S02]  /*2ce0*/  BSSY B0, `(.L_x_4476) ;  /* 0x0000038000007945 */ /* 0x000fe40003800000 */
[----:B------:R-:W1:-:S04]  /*2cf0*/  DFMA R140, R148, c[0x2][0x0], R110 ;  /* 0x00800000948c7a2b */ /* 0x000e48000000006e */
[----:B0-----:R-:W0:-:S04]  /*2d00*/  DADD R104, R138, -6.75539944105574400000e+15 ;  /* 0xc33800008a687429 */ /* 0x001e080000000000 */
[----:B------:R-:W2:-:S04]  /*2d10*/  DFMA R146, R150, c[0x2][0x0], R106 ;  /* 0x0080000096927a2b */ /* 0x000e88000000006a */
[----:B-1----:R-:W-:-:S04]  /*2d20*/  DFMA R140, R148, c[0x2][0x8], R140 ;  /* 0x00800200948c7a2b */ /* 0x002fc8000000008c */
[----:B0-----:R-:W0:-:S04]  /*2d30*/  DFMA R148, R104, c[0x2][0x0], R120 ;  /* 0x0080000068947a2b */ /* 0x001e080000000078 */
[----:B--2---:R-:W1:-:S04]  /*2d40*/  DFMA R146, R150, c[0x2][0x8], R146 ;  /* 0x0080020096927a2b */ /* 0x004e480000000092 */
[----:B0-----:R-:W-:-:S04]  /*2d50*/  DFMA R104, R104, c[0x2][0x8], R148 ;  /* 0x0080020068687a2b */ /* 0x001fc80000000094 */
        /* <DEDUP_REMOVED lines=48> */
.L_x_4477:
[----:B-1----:R-:W-:Y:S05]  /*3060*/  BSYNC B0 ;  /* 0x0000000000007941 */ /* 0x002fea0003800000 */
.L_x_4476:
        /* <DEDUP_REMOVED lines=19> */
.L_x_4479:
[----:B012---:R-:W-:Y:S05]  /*31a0*/  BSYNC B0 ;  /* 0x0000000000007941 */ /* 0x007fea0003800000 */
.L_x_4478:
        /* <DEDUP_REMOVED lines=19> */
.L_x_4481:
[----:B012---:R-:W-:Y:S05]  /*32e0*/  BSYNC B0 ;  /* 0x0000000000007941 */ /* 0x007fea0003800000 */
.L_x_4480:
[----:B------:R-:W0:Y:S01]  /*32f0*/  DFMA R146, R148, c[0x2][0x0], R122 ;  /* 0x0080000094927a2b */ /* 0x000e22000000007a */
[----:B------:R-:W-:Y:S01]  /*3300*/  FSETP.GEU.FTZ.AND P0, PT, |R123|, 4.1917929649353027344, PT ;  /* 0x4086232b7b00780b */ /* 0x000fe20003f1e200 */
[----:B------:R-:W-:Y:S02]  /*3310*/  BSSY B0, `(.L_x_4482) ;  /* 0x0000038000007945 */ /* 0x000fe40003800000 */
[----:B------:R-:W1:-:S04]  /*3320*/  DFMA R138, R126, R86, 6.75539944105574400000e+15 ;  /* 0x433800007e8a742b */ /* 0x000e480000000056 */
[----:B0-----:R-:W-:-:S04]  /*3330*/  DFMA R146, R148, c[0x2][0x8], R146 ;  /* 0x0080020094927a2b */ /* 0x001fc80000000092 */
[----:B------:R-:W0:-:S04]  /*3340*/  DFMA R120, R142, c[0x2][0x0], R124 ;  /* 0x008000008e787a2b */ /* 0x000e08000000007c */
[----:B-1----:R-:W1:-:S04]  /*3350*/  DADD R148, R138, -6.75539944105574400000e+15 ;  /* 0xc33800008a947429 */ /* 0x002e480000000000 */
[----:B0-----:R-:W-:-:S04]  /*3360*/  DFMA R142, R142, c[0x2][0x8], R120 ;  /* 0x008002008e8e7a2b */ /* 0x001fc80000000078 */
[----:B-1----:R-:W0:-:S06]  /*3370*/  DFMA R120, R148, c[0x2][0x0], R126 ;  /* 0x0080000094787a2b */ /* 0x002e0c000000007e */
        /* <DEDUP_REMOVED lines=49> */
.L_x_4483:
[----:B-1----:R-:W-:Y:S05]  /*3690*/  BSYNC B0 ;  /* 0x0000000000007941 */ /* 0x002fea0003800000 */
.L_x_4482:
        /* <DEDUP_REMOVED lines=19> */
.L_x_4485:
[----:B012---:R-:W-:Y:S05]  /*37d0*/  BSYNC B0 ;  /* 0x0000000000007941 */ /* 0x007fea0003800000 */
.L_x_4484:
        /* <DEDUP_REMOVED lines=19> */
.L_x_4487:
[----:B012---:R-:W-:Y:S05]  /*3910*/  BSYNC B0 ;  /* 0x0000000000007941 */ /* 0x007fea0003800000 */
.L_x_4486:
        /* <DEDUP_REMOVED lines=58> */
.L_x_4489:
[----:B-1----:R-:W-:Y:S05]  /*3cc0*/  BSYNC B0 ;  /* 0x0000000000007941 */ /* 0x002fea0003800000 */
.L_x_4488:
        /* <DEDUP_REMOVED lines=19> */
.L_x_4491:
[----:B012---:R-:W-:Y:S05]  /*3e00*/  BSYNC B0 ;  /* 0x0000000000007941 */ /* 0x007fea0003800000 */
.L_x_4490:
        /* <DEDUP_REMOVED lines=19> */
.L_x_4493:
[----:B012---:R-:W-:Y:S05]  /*3f40*/  BSYNC B0 ;  /* 0x0000000000007941 */ /* 0x007fea0003800000 */
.L_x_4492:
        /* <DEDUP_REMOVED lines=58> */
.L_x_4495:
[----:B-1----:R-:W-:Y:S05]  /*42f0*/  BSYNC B0 ;  /* 0x0000000000007941 */ /* 0x002fea0003800000 */
.L_x_4494:
        /* <DEDUP_REMOVED lines=19> */
.L_x_4497:
[----:B012---:R-:W-:Y:S05]  /*4430*/  BSYNC B0 ;  /* 0x0000000000007941 */ /* 0x007fea0003800000 */
.L_x_4496:
        /* <DEDUP_REMOVED lines=19> */
.L_x_4499:
[----:B012---:R-:W-:Y:S05]  /*4570*/  BSYNC B0 ;  /* 0x0000000000007941 */ /* 0x007fea0003800000 */
.L_x_4498:
        /* <DEDUP_REMOVED lines=58> */
.L_x_4501:
[----:B-1----:R-:W-:Y:S05]  /*4920*/  BSYNC B0 ;  /* 0x0000000000007941 */ /* 0x002fea0003800000 */
.L_x_4500:
        /* <DEDUP_REMOVED lines=19> */
.L_x_4503:
[----:B012---:R-:W-:Y:S05]  /*4a60*/  BSYNC B0 ;  /* 0x0000000000007941 */ /* 0x007fea0003800000 */
.L_x_4502:
        /* <DEDUP_REMOVED lines=19> */
.L_x_4505:
[----:B012---:R-:W-:Y:S05]  /*4ba0*/  BSYNC B0 ;  /* 0x0000000000007941 */ /* 0x007fea0003800000 */
.L_x_4504:
        /* <DEDUP_REMOVED lines=58> */
.L_x_4507:
[----:B-1----:R-:W-:Y:S05]  /*4f50*/  BSYNC B0 ;  /* 0x0000000000007941 */ /* 0x002fea0003800000 */
.L_x_4506:
        /* <DEDUP_REMOVED lines=19> */
.L_x_4509:
[----:B012---:R-:W-:Y:S05]  /*5090*/  BSYNC B0 ;  /* 0x0000000000007941 */ /* 0x007fea0003800000 */
.L_x_4508:
        /* <DEDUP_REMOVED lines=19> */
.L_x_4511:
[----:B012---:R-:W-:Y:S05]  /*51d0*/  BSYNC B0 ;  /* 0x0000000000007941 */ /* 0x007fea0003800000 */
.L_x_4510:
        /* <DEDUP_REMOVED lines=58> */
.L_x_4513:
[----:B-1----:R-:W-:Y:S05]  /*5580*/  BSYNC B0 ;  /* 0x0000000000007941 */ /* 0x002fea0003800000 */
.L_x_4512:
        /* <DEDUP_REMOVED lines=19> */
.L_x_4515:
[----:B012---:R-:W-:Y:S05]  /*56c0*/  BSYNC B0 ;  /* 0x0000000000007941 */ /* 0x007fea0003800000 */
.L_x_4514:
        /* <DEDUP_REMOVED lines=19> */
.L_x_4517:
[----:B012---:R-:W-:Y:S05]  /*5800*/  BSYNC B0 ;  /* 0x0000000000007941 */ /* 0x007fea0003800000 */
.L_x_4516:
        /* <DEDUP_REMOVED lines=58> */
.L_x_4519:
[----:B-1----:R-:W-:Y:S05]  /*5bb0*/  BSYNC B0 ;  /* 0x0000000000007941 */ /* 0x002fea0003800000 */
.L_x_4518:
        /* <DEDUP_REMOVED lines=19> */
.L_x_4521:
[----:B012---:R-:W-:Y:S05]  /*5cf0*/  BSYNC B0 ;  /* 0x0000000000007941 */ /* 0x007fea0003800000 */
.L_x_4520:
        /* <DEDUP_REMOVED lines=19> */
.L_x_4523:
[----:B012---:R-:W-:Y:S05]  /*5e30*/  BSYNC B0 ;  /* 0x0000000000007941 */ /* 0x007fea0003800000 */
.L_x_4522:
        /* <DEDUP_REMOVED lines=58> */
.L_x_4525:
[----:B-1----:R-:W-:Y:S05]  /*61e0*/  BSYNC B0 ;  /* 0x0000000000007941 */ /* 0x002fea0003800000 */
.L_x_4524:
        /* <DEDUP_REMOVED lines=19> */
.L_x_4527:
[----:B012---:R-:W-:Y:S05]  /*6320*/  BSYNC B0 ;  /* 0x0000000000007941 */ /* 0x007fea0003800000 */
.L_x_4526:
        /* <DEDUP_REMOVED lines=19> */
.L_x_4529:
[----:B012---:R-:W-:Y:S05]  /*6460*/  BSYNC B0 ;  /* 0x0000000000007941 */ /* 0x007fea0003800000 */
.L_x_4528:
        /* <DEDUP_REMOVED lines=58> */
.L_x_4531:
[----:B-1----:R-:W-:Y:S05]  /*6810*/  BSYNC B0 ;  /* 0x0000000000007941 */ /* 0x002fea0003800000 */
.L_x_4530:
        /* <DEDUP_REMOVED lines=19> */
.L_x_4533:
[----:B012---:R-:W-:Y:S05]  /*6950*/  BSYNC B0 ;  /* 0x0000000000007941 */ /* 0x007fea0003800000 */
.L_x_4532:
        /* <DEDUP_REMOVED lines=19> */
.L_x_4535:
[----:B012---:R-:W-:Y:S05]  /*6a90*/  BSYNC B0 ;  /* 0x0000000000007941 */ /* 0x007fea0003800000 */
.L_x_4534:
        /* <DEDUP_REMOVED lines=58> */
.L_x_4537:
[----:B-1----:R-:W-:Y:S05]  /*6e40*/  BSYNC B0 ;  /* 0x0000000000007941 */ /* 0x002fea0003800000 */
.L_x_4536:
        /* <DEDUP_REMOVED lines=19> */
.L_x_4539:
[----:B012---:R-:W-:Y:S05]  /*6f80*/  BSYNC B0 ;  /* 0x0000000000007941 */ /* 0x007fea0003800000 */
.L_x_4538:
        /* <DEDUP_REMOVED lines=19> */
.L_x_4541:
[----:B012---:R-:W-:Y:S05]  /*70c0*/  BSYNC B0 ;  /* 0x0000000000007941 */ /* 0x007fea0003800000 */
.L_x_4540:
        /* <DEDUP_REMOVED lines=58> */
.L_x_4543:
[----:B-1----:R-:W-:Y:S05]  /*7470*/  BSYNC B0 ;  /* 0x0000000000007941 */ /* 0x002fea0003800000 */
.L_x_4542:
        /* <DEDUP_REMOVED lines=19> */
.L_x_4545:
[----:B012---:R-:W-:Y:S05]  /*75b0*/  BSYNC B0 ;  /* 0x0000000000007941 */ /* 0x007fea0003800000 */
.L_x_4544:
        /* <DEDUP_REMOVED lines=19> */
.L_x_4547:
[----:B012---:R-:W-:Y:S05]  /*76f0*/  BSYNC B0 ;  /* 0x0000000000007941 */ /* 0x007fea0003800000 */
.L_x_4546:
        /* <DEDUP_REMOVED lines=58> */
.L_x_4549:
[----:B-1----:R-:W-:Y:S05]  /*7aa0*/  BSYNC B0 ;  /* 0x0000000000007941 */ /* 0x002fea0003800000 */
.L_x_4548:
        /* <DEDUP_REMOVED lines=19> */
.L_x_4551:
[----:B012---:R-:W-:Y:S05]  /*7be0*/  BSYNC B0 ;  /* 0x0000000000007941 */ /* 0x007fea0003800000 */
.L_x_4550:
        /* <DEDUP_REMOVED lines=19> */
.L_x_4553:
[----:B012---:R-:W-:Y:S05]  /*7d20*/  BSYNC B0 ;  /* 0x0000000000007941 */ /* 0x007fea0003800000 */
.L_x_4552:
        /* <DEDUP_REMOVED lines=58> */
.L_x_4555:
[----:B-1----:R-:W-:Y:S05]  /*80d0*/  BSYNC B0 ;  /* 0x0000000000007941 */ /* 0x002fea0003800000 */
.L_x_4554:
        /* <DEDUP_REMOVED lines=19> */
.L_x_4557:
[----:B012---:R-:W-:Y:S05]  /*8210*/  BSYNC B0 ;  /* 0x0000000000007941 */ /* 0x007fea0003800000 */
.L_x_4556:
        /* <DEDUP_REMOVED lines=19> */
.L_x_4559:
[----:B012---:R-:W-:Y:S05]  /*8350*/  BSYNC B0 ;  /* 0x0000000000007941 */ /* 0x007fea0003800000 */
.L_x_4558:
        /* <DEDUP_REMOVED lines=58> */
.L_x_4561:
[----:B-1----:R-:W-:Y:S05]  /*8700*/  BSYNC B0 ;  /* 0x0000000000007941 */ /* 0x002fea0003800000 */
.L_x_4560:
        /* <DEDUP_REMOVED lines=19> */
.L_x_4563:
[----:B012---:R-:W-:Y:S05]  /*8840*/  BSYNC B0 ;  /* 0x0000000000007941 */ /* 0x007fea0003800000 */
.L_x_4562:
        /* <DEDUP_REMOVED lines=19> */
.L_x_4565:
[----:B012---:R-:W-:Y:S05]  /*8980*/  BSYNC B0 ;  /* 0x0000000000007941 */ /* 0x007fea0003800000 */
.L_x_4564:
        /* <DEDUP_REMOVED lines=58> */
.L_x_4567:
[----:B-1----:R-:W-:Y:S05]  /*8d30*/  BSYNC B0 ;  /* 0x0000000000007941 */ /* 0x002fea0003800000 */
.L_x_4566:
        /* <DEDUP_REMOVED lines=19> */
.L_x_4569:
[----:B012---:R-:W-:Y:S05]  /*8e70*/  BSYNC B0 ;  /* 0x0000000000007941 */ /* 0x007fea0003800000 */
.L_x_4568:
        /* <DEDUP_REMOVED lines=19> */
.L_x_4571:
[----:B012---:R-:W-:Y:S05]  /*8fb0*/  BSYNC B0 ;  /* 0x0000000000007941 */ /* 0x007fea0003800000 */
.L_x_4570:
        /* <DEDUP_REMOVED lines=58> */
.L_x_4573:
[----:B-1----:R-:W-:Y:S05]  /*9360*/  BSYNC B0 ;  /* 0x0000000000007941 */ /* 0x002fea0003800000 */
.L_x_4572:
        /* <DEDUP_REMOVED lines=19> */
.L_x_4575:
[----:B012---:R-:W-:Y:S05]  /*94a0*/  BSYNC B0 ;  /* 0x0000000000007941 */ /* 0x007fea0003800000 */
.L_x_4574:
        /* <DEDUP_REMOVED lines=19> */
.L_x_4577:
[----:B012---:R-:W-:Y:S05]  /*95e0*/  BSYNC B0 ;  /* 0x0000000000007941 */ /* 0x007fea0003800000 */
.L_x_4576:
        /* <DEDUP_REMOVED lines=58> */
.L_x_4579:
[----:B-1----:R-:W-:Y:S05]  /*9990*/  BSYNC B0 ;  /* 0x0000000000007941 */ /* 0x002fea0003800000 */
.L_x_4578:
        /* <DEDUP_REMOVED lines=19> */
.L_x_4581:
[----:B012---:R-:W-:Y:S05]  /*9ad0*/  BSYNC B0 ;  /* 0x0000000000007941 */ /* 0x007fea0003800000 */
.L_x_4580:
        /* <DEDUP_REMOVED lines=19> */
.L_x_4583:
[----:B012---:R-:W-:Y:S05]  /*9c10*/  BSYNC B0 ;  /* 0x0000000000007941 */ /* 0x007fea0003800000 */
.L_x_4582:
        /* <DEDUP_REMOVED lines=58> */
.L_x_4585:
[----:B-1----:R-:W-:Y:S05]  /*9fc0*/  BSYNC B0 ;  /* 0x0000000000007941 */ /* 0x002fea0003800000 */
.L_x_4584:
        /* <DEDUP_REMOVED lines=19> */
.L_x_4587:
[----:B012---:R-:W-:Y:S05]  /*a100*/  BSYNC B0 ;  /* 0x0000000000007941 */ /* 0x007fea0003800000 */
.L_x_4586:
        /* <DEDUP_REMOVED lines=19> */
.L_x_4589:
[----:B012---:R-:W-:Y:S05]  /*a240*/  BSYNC B0 ;  /* 0x0000000000007941 */ /* 0x007fea0003800000 */
.L_x_4588:
[----:B------:R-:W0:Y:S01]  /*a250*/  DFMA R146, R148, c[0x2][0x0], R88 ;  /* 0x0080000094927a2b */ /* 0x000e220000000058 */
[----:B------:R-:W-:Y:S01]  /*a260*/  FSETP.GEU.FTZ.AND P3, PT, |R89|, 4.1917929649353027344, PT ;  /* 0x4086232b5900780b */ /* 0x000fe20003f7e200 */
[----:B------:R-:W-:Y:S01]  /*a270*/  BSSY B0, `(.L_x_4590) ;  /* 0x000004b000007945 */ /* 0x000fe20003800000 */
[----:B------:R-:W-:Y:S01]  /*a280*/  FSETP.GEU.FTZ.AND P2, PT, |R91|, 4.1917929649353027344, PT ;  /* 0x4086232b5b00780b */ /* 0x000fe20003f5e200 */
[----:B------:R-:W1:Y:S01]  /*a290*/  DFMA R84, R92, R86, 6.75539944105574400000e+15 ;  /* 0x433800005c54742b */ /* 0x000e620000000056 */
[----:B------:R-:W-:Y:S02]  /*a2a0*/  FSETP.GEU.FTZ.AND P1, PT, |R93|, 4.1917929649353027344, PT ;  /* 0x4086232b5d00780b */ /* 0x000fe40003f3e200 */
[----:B------:R-:W-:Y:S01]  /*a2b0*/  FSETP.GEU.FTZ.AND P0, PT, |R95|, 4.1917929649353027344, PT ;  /* 0x4086232b5f00780b */ /* 0x000fe20003f1e200 */
[----:B0-----:R-:W-:-:S04]  /*a2c0*/  DFMA R146, R148, c[0x2][0x8], R146 ;  /* 0x0080020094927a2b */ /* 0x001fc80000000092 */
[----:B------:R-:W0:-:S04]  /*a2d0*/  DFMA R138, R142, c[0x2][0x0], R90 ;  /* 0x008000008e8a7a2b */ /* 0x000e08000000005a */
[----:B-1----:R-:W1:-:S04]  /*a2e0*/  DADD R148, R84, -6.75539944105574400000e+15 ;  /* 0xc338000054947429 */ /* 0x002e480000000000 */
[----:B0-----:R-:W-:-:S04]  /*a2f0*/  DFMA R142, R142, c[0x2][0x8], R138 ;  /* 0x008002008e8e7a2b */ /* 0x001fc8000000008a */
[----:B-1----:R-:W0:-:S04]  /*a300*/  DFMA R138, R148, c[0x2][0x0], R92 ;  /* 0x00800000948a7a2b */ /* 0x002e08000000005c */
[----:B------:R-:W1:-:S04]  /*a310*/  DFMA R86, R94, R86, 6.75539944105574400000e+15 ;  /* 0x433800005e56742b */ /* 0x000e480000000056 */
[----:B0-----:R-:W-:-:S04]  /*a320*/  DFMA R138, R148, c[0x2][0x8], R138 ;  /* 0x00800200948a7a2b */ /* 0x001fc8000000008a */
[----:B------:R-:W0:-:S04]  /*a330*/  DFMA R148, R146, R96, c[0x2][0x10] ;  /* 0x008004009294762b */ /* 0x000e080000000060 */
[----:B-1----:R-:W-:-:S04]  /*a340*/  DADD R150, R86, -6.75539944105574400000e+15 ;  /* 0xc338000056967429 */ /* 0x002fc80000000000 */
        /* <DEDUP_REMOVED lines=21> */
[----:B------:R-:W0:-:S06]  /*a4a0*/  DFMA R142, R150, c[0x2][0x0], R94 ;  /* 0x00800000968e7a2b */ /* 0x000e0c000000005e */
[----:B0-----:R-:W0:Y:S01]  /*a4b0*/  DFMA R150, R150, c[0x2][0x8], R142 ;  /* 0x0080020096967a2b */ /* 0x001e22000000008e */
[----:B------:R-:W-:-:S03]  /*a4c0*/  IMAD R153, R140, 0x100000, R147 ;  /* 0x001000008c997824 */ /* 0x000fc600078e0293 */
[----:B------:R-:W1:-:S04]  /*a4d0*/  DFMA R142, R138, R96, c[0x2][0x10] ;  /* 0x008004008a8e762b */ /* 0x000e480000000060 */
[----:B0-----:R-:W0:-:S04]  /*a4e0*/  DFMA R96, R150, R96, c[0x2][0x10] ;  /* 0x008004009660762b */ /* 0x001e080000000060 */
[----:B-1----:R-:W1:-:S04]  /*a4f0*/  DFMA R142, R138, R142, c[0x2][0x18] ;  /* 0x008006008a8e762b */ /* 0x002e48000000008e */
        /* <DEDUP_REMOVED lines=15> */
[----:B-1----:R-:W1:-:S04]  /*a5f0*/  DFMA R142, R138, R142, 1 ;  /* 0x3ff000008a8e742b */ /* 0x002e48000000008e */
[----:B0-----:R-:W0:-:S04]  /*a600*/  DFMA R96, R150, R96, 1 ;  /* 0x3ff000009660742b */ /* 0x001e080000000060 */
[----:B-1----:R-:W1:-:S04]  /*a610*/  DFMA R142, R138, R142, 1 ;  /* 0x3ff000008a8e742b */ /* 0x002e48000000008e */
[----:B0-----:R0:W2:Y:S02]  /*a620*/  DFMA R150, R150, R96, 1 ;  /* 0x3ff000009696742b */ /* 0x0010a40000000060 */
[----:B0-----:R-:W-:Y:S02]  /*a630*/  IMAD R97, R144, 0x100000, R149 ;  /* 0x0010000090617824 */ /* 0x001fe400078e0295 */
[----:B------:R-:W-:Y:S01]  /*a640*/  IMAD.MOV.U32 R96, RZ, RZ, R148 ;  /* 0x000000ffff607224 */ /* 0x000fe200078e0094 */
[----:B------:R-:W-:Y:S05]  /*a650*/  @!P3 BRA `(.L_x_4591) ;  /* 0x000000c00000b947 */ /* 0x000fea0003800000 */
[----:B-12---:R-:W-:Y:S01]  /*a660*/  FSETP.GEU.FTZ.AND P3, PT, |R89|, 4.2275390625, PT ;  /* 0x408748005900780b */ /* 0x006fe20003f7e200 */
[----:B------:R-:W-:-:S04]  /*a670*/  DSETP.GEU.AND P4, PT, R88, RZ, PT ;  /* 0x000000ff5800722a */ /* 0x000fc80003f8e000 */
[----:B------:R-:W0:-:S08]  /*a680*/  DADD R88, R88, +INF ;  /* 0x7ff0000058587429 */ /* 0x000e100000000000 */
[----:B------:R-:W-:Y:S02]  /*a690*/  @!P3 LEA.HI R96, R144, R144, RZ, 0x1 ;  /* 0x000000909060b211 */ /* 0x000fe400078f08ff */
[----:B0-----:R-:W-:Y:S02]  /*a6a0*/  FSEL R97, R89, RZ, P4 ;  /* 0x000000ff59617208 */ /* 0x001fe40002000000 */
[----:B------:R-:W-:Y:S02]  /*a6b0*/  @!P3 SHF.R.S32.HI R139, RZ, 0x1, R96 ;  /* 0x00000001ff8bb819 */ /* 0x000fe40000011460 */
[----:B------:R-:W-:Y:S01]  /*a6c0*/  FSEL R96, R88, RZ, P4 ;  /* 0x000000ff58607208 */ /* 0x000fe20002000000 */
[----:B------:R-:W-:Y:S02]  /*a6d0*/  @!P3 IMAD.MOV.U32 R88, RZ, RZ, RZ ;  /* 0x000000ffff58b224 */ /* 0x000fe400078e00ff */
[----:B------:R-:W-:Y:S02]  /*a6e0*/  @!P3 IMAD.IADD R144, R144, 0x1, -R139 ;  /* 0x000000019090b824 */ /* 0x000fe400078e0a8b */
[----:B------:R-:W-:-:S03]  /*a6f0*/  @!P3 IMAD R149, R139, 0x100000, R149 ;  /* 0x001000008b95b824 */ /* 0x000fc600078e0295 */
[----:B------:R-:W-:-:S06]  /*a700*/  @!P3 LEA R89, R144, 0x3ff00000, 0x14 ;  /* 0x3ff000009059b811 */ /* 0x000fcc00078ea0ff */
[----:B------:R0:W1:-:S06]  /*a710*/  @!P3 DMUL R96, R148, R88 ;  /* 0x000000589460b228 */ /* 0x00004c0000000000 */
.L_x_4591:
[----:B-12---:R-:W-:Y:S05]  /*a720*/  BSYNC B0 ;  /* 0x0000000000007941 */ /* 0x006fea0003800000 */
.L_x_4590:
[----:B------:R-:W-:Y:S01]  /*a730*/  BSSY B0, `(.L_x_4592) ;  /* 0x0000012000007945 */ /* 0x000fe20003800000 */
[----:B------:R-:W-:Y:S02]  /*a740*/  IMAD R139, R84, 0x100000, R143 ;  /* 0x00100000548b7824 */ /* 0x000fe400078e028f */
[----:B------:R-:W-:Y:S02]  /*a750*/  IMAD R145, R86, 0x100000, R151 ;  /* 0x0010000056917824 */ /* 0x000fe400078e0297 */
[----:B0-----:R-:W-:Y:S02]  /*a760*/  IMAD.MOV.U32 R88, RZ, RZ, R146 ;  /* 0x000000ffff587224 */ /* 0x001fe400078e0092 */
        /* <DEDUP_REMOVED lines=14> */
.L_x_4593:
[----:B------:R-:W-:Y:S05]  /*a850*/  BSYNC B0 ;  /* 0x0000000000007941 */ /* 0x000fea0003800000 */
.L_x_4592:
[----:B------:R-:W-:Y:S01]  /*a860*/  BSSY B0, `(.L_x_4594) ;  /* 0x0000011000007945 */ /* 0x000fe20003800000 */
[----:B------:R-:W-:Y:S02]  /*a870*/  IMAD.MOV.U32 R138, RZ, RZ, R142 ;  /* 0x000000ffff8a7224 */ /* 0x000fe400078e008e */
[----:B0-----:R-:W-:Y:S02]  /*a880*/  IMAD.MOV.U32 R90, RZ, RZ, R150 ;  /* 0x000000ffff5a7224 */ /* 0x001fe400078e0096 */
        /* <DEDUP_REMOVED lines=14> */
.L_x_4595:
[----:B------:R-:W-:Y:S05]  /*a970*/  BSYNC B0 ;  /* 0x0000000000007941 */ /* 0x000fea0003800000 */
.L_x_4594:
[----:B------:R-:W-:Y:S01]  /*a980*/  BSSY B0, `(.L_x_4596) ;  /* 0x000000e000007945 */ /* 0x000fe20003800000 */
[----:B------:R-:W-:Y:S05]  /*a990*/  @!P0 BRA `(.L_x_4597) ;  /* 0x000000c000008947 */ /* 0x000fea0003800000 */
[----:B------:R-:W-:Y:S01]  /*a9a0*/  FSETP.GEU.FTZ.AND P0, PT, |R95|, 4.2275390625, PT ;  /* 0x408748005f00780b */ /* 0x000fe20003f1e200 */
[----:B------:R-:W-:-:S04]  /*a9b0*/  DADD R90, R94, +INF ;  /* 0x7ff000005e5a7429 */ /* 0x000fc80000000000 */
[----:B------:R-:W3:-:S06]  /*a9c0*/  DSETP.GEU.AND P1, PT, R94, RZ, PT ;  /* 0x000000ff5e00722a */ /* 0x000ecc0003f2e000 */
[----:B---3--:R-:W-:Y:S02]  /*a9d0*/  FSEL R90, R90, RZ, P1 ;  /* 0x000000ff5a5a7208 */ /* 0x008fe40000800000 */
[----:B0-----:R-:W-:Y:S02]  /*a9e0*/  @!P0 LEA.HI R84, R86, R86, RZ, 0x1 ;  /* 0x0000005656548211 */ /* 0x001fe400078f08ff */
[----:B------:R-:W-:Y:S02]  /*a9f0*/  FSEL R91, R91, RZ, P1 ;  /* 0x000000ff5b5b7208 */ /* 0x000fe40000800000 */
[----:B------:R-:W-:-:S05]  /*aa00*/  @!P0 SHF.R.S32.HI R85, RZ, 0x1, R84 ;  /* 0x00000001ff558819 */ /* 0x000fca0000011454 */
[----:B------:R-:W-:Y:S02]  /*aa10*/  @!P0 IMAD.IADD R84, R86, 0x1, -R85 ;  /* 0x0000000156548824 */ /* 0x000fe400078e0a55 */
[----:B------:R-:W-:-:S03]  /*aa20*/  @!P0 IMAD R151, R85, 0x100000, R151 ;  /* 0x0010000055978824 */ /* 0x000fc600078e0297 */
[----:B------:R-:W-:Y:S01]  /*aa30*/  @!P0 LEA R85, R84, 0x3ff00000, 0x14 ;  /* 0x3ff0000054558811 */ /* 0x000fe200078ea0ff */
[----:B------:R-:W-:-:S06]  /*aa40*/  @!P0 IMAD.MOV.U32 R84, RZ, RZ, RZ ;  /* 0x000000ffff548224 */ /* 0x000fcc00078e00ff */
[----:B------:R0:W3:-:S06]  /*aa50*/  @!P0 DMUL R90, R150, R84 ;  /* 0x00000054965a8228 */ /* 0x0000cc0000000000 */
.L_x_4597:
[----:B------:R-:W-:Y:S05]  /*aa60*/  BSYNC B0 ;  /* 0x0000000000007941 */ /* 0x000fea0003800000 */
.L_x_4596:
[----:B0-----:R-:W0:Y:S01]  /*aa70*/  DADD R84, RZ, R98 ;  /* 0x00000000ff547229 */ /* 0x001e220000000062 */
[----:B------:R-:W-:-:S05]  /*aa80*/  ISETP.GE.AND P0, PT, R113, 0x1, PT ;  /* 0x000000017100780c */ /* 0x000fca0003f06270 */
        /* <DEDUP_REMOVED lines=60> */
[----:B01----:R-:W0:-:S06]  /*ae50*/  DADD R84, R84, R88 ;  /* 0x0000000054547229 */ /* 0x003e0c0000000058 */
[----:B0-2---:R-:W0:-:S06]  /*ae60*/  DADD R84, R84, R138 ;  /* 0x0000000054547229 */ /* 0x005e0c000000008a */
[----:B0--3--:R-:W0:-:S07]  /*ae70*/  DADD R84, R84, R90 ;  /* 0x0000000054547229 */ /* 0x009e0e000000005a */
        /* <DEDUP_REMOVED lines=12> */
[----:B0-----:R0:W1:Y:S04]  /*af40*/  SHFL.BFLY PT, R85, R141, 0x1, 0x1f ;  /* 0x0c201f008d557f89 */ /* 0x00106800000e0000 */
[----:B------:R0:W2:Y:S01]  /*af50*/  SHFL.BFLY PT, R84, R140, 0x1, 0x1f ;  /* 0x0c201f008c547f89 */ /* 0x0000a200000e0000 */
[----:B------:R-:W-:Y:S05]  /*af60*/  @!P0 EXIT ;  /* 0x000000000000894d */ /* 0x000fea0003800000 */
[----:B------:R-:W-:Y:S01]  /*af70*/  ISETP.GE.AND P0, PT, R112, c[0x0][0x178], PT ;  /* 0x00005e0070007a0c */ /* 0x000fe20003f06270 */
[----:B-12---:R1:W2:-:S12]  /*af80*/  DADD R84, R140, R84 ;  /* 0x000000008c547229 */ /* 0x0062980000000054 */
[----:B------:R-:W-:Y:S05]  /*af90*/  @P0 EXIT ;  /* 0x000000000000094d */ /* 0x000fea0003800000 */
[----:B-12---:R-:W1:Y:S01]  /*afa0*/  DSETP.NEU.AND P1, PT, R84, RZ, PT ;  /* 0x000000ff5400722a */ /* 0x006e620003f2d000 */
[----:B------:R-:W-:Y:S01]  /*afb0*/  BSSY B1, `(.L_x_4598) ;  /* 0x0000019000017945 */ /* 0x000fe20003800000 */
[----:B------:R-:W-:Y:S01]  /*afc0*/  SHF.R.S32.HI R87, RZ, 0x1f, R0 ;  /* 0x0000001fff577819 */ /* 0x000fe20000011400 */
[----:B------:R-:W-:Y:S02]  /*afd0*/  IMAD.MOV.U32 R92, RZ, RZ, 0x0 ;  /* 0x00000000ff5c7424 */ /* 0x000fe400078e00ff */
[----:B------:R-:W-:-:S09]  /*afe0*/  IMAD.MOV.U32 R93, RZ, RZ, 0x7ff80000 ;  /* 0x7ff80000ff5d7424 */ /* 0x000fd200078e00ff */
[----:B-1----:R-:W-:Y:S05]  /*aff0*/  @!P1 BRA `(.L_x_4599) ;  /* 0x0000014000009947 */ /* 0x002fea0003800000 */
        /* <DEDUP_REMOVED lines=16> */
[----:B0-----:R-:W-:Y:S01]  /*b100*/  MOV R140, 0xb130 ;  /* 0x0000b130008c7802 */ /* 0x001fe20000000f00 */
[----:B------:R-:W-:Y:S02]  /*b110*/  IMAD.MOV.U32 R95, RZ, RZ, R85 ;  /* 0x000000ffff5f7224 */ /* 0x000fe400078e0055 */
[----:B------:R-:W-:Y:S05]  /*b120*/  CALL.REL.NOINC `($__internal_12_$__cuda_sm20_div_rn_f64_full) ;  /* 0x000083e000007944 */ /* 0x000fea0003c00000 */
.L_x_4600:
[----:B------:R-:W-:Y:S05]  /*b130*/  BSYNC B2 ;  /* 0x0000000000027941 */ /* 0x000fea0003800000 */
.L_x_4599:
[----:B------:R-:W-:Y:S05]  /*b140*/  BSYNC B1 ;  /* 0x0000000000017941 */ /* 0x000fea0003800000 */
.L_x_4598:
[----:B------:R-:W1:Y:S01]  /*b150*/  S2R R94, SR_TID.X ;  /* 0x00000000005e7919 */ /* 0x000e620000002100 */
[----:B------:R-:W-:-:S04]  /*b160*/  LEA R86, P0, R0, c[0x0][0x160], 0x3 ;  /* 0x0000580000567a11 */ /* 0x000fc800078018ff */
[----:B------:R-:W-:-:S05]  /*b170*/  LEA.HI.X R87, R0, c[0x0][0x164], R87, 0x3, P0 ;  /* 0x0000590000577a11 */ /* 0x000fca00000f1c57 */
[----:B------:R2:W-:Y:S01]  /*b180*/  STG.E.64 [R86.64], R92 ;  /* 0x0000005c56007986 */ /* 0x0005e2000c101b04 */
[----:B-1----:R-:W-:-:S04]  /*b190*/  IADD3 R94, R94, 0x20, RZ ;  /* 0x000000205e5e7810 */ /* 0x002fc80007ffe0ff */
[----:B------:R-:W-:-:S13]  /*b1a0*/  ISETP.GE.AND P0, PT, R94, c[0x0][0x178], PT ;  /* 0x00005e005e007a0c */ /* 0x000fda0003f06270 */
[----:B------:R-:W-:Y:S05]  /*b1b0*/  @P0 EXIT ;  /* 0x000000000000094d */ /* 0x000fea0003800000 */
[----:B--2---:R-:W-:Y:S01]  /*b1c0*/  BSSY B1, `(.L_x_4601) ;  /* 0x000001a000017945 */ /* 0x004fe20003800000 */
        /* <DEDUP_REMOVED lines=21> */
[----:B------:R-:W-:Y:S02]  /*b320*/  IMAD.MOV.U32 R94, RZ, RZ, R84 ;  /* 0x000000ffff5e7224 */ /* 0x000fe400078e0054 */
[----:B------:R-:W-:Y:S02]  /*b330*/  IMAD.MOV.U32 R95, RZ, RZ, R85 ;  /* 0x000000ffff5f7224 */ /* 0x000fe400078e0055 */
[----:B------:R-:W-:Y:S05]  /*b340*/  CALL.REL.NOINC `($__internal_12_$__cuda_sm20_div_rn_f64_full) ;  /* 0x000081c000007944 */ /* 0x000fea0003c00000 */
.L_x_4603:
[----:B------:R-:W-:Y:S05]  /*b350*/  BSYNC B2 ;  /* 0x0000000000027941 */ /* 0x000fea0003800000 */
.L_x_4602:
[----:B------:R-:W-:Y:S05]  /*b360*/  BSYNC B1 ;  /* 0x0000000000017941 */ /* 0x000fea0003800000 */
.L_x_4601:
[----:B------:R-:W1:Y:S04]  /*b370*/  S2R R0, SR_TID.X ;  /* 0x0000000000007919 */ /* 0x000e680000002100 */
[----:B------:R2:W-:Y:S01]  /*b380*/  STG.E.64 [R86.64+0x100], R92 ;  /* 0x0001005c56007986 */ /* 0x0005e2000c101b04 */
        /* <DEDUP_REMOVED lines=28> */
.L_x_4606:
[----:B------:R-:W-:Y:S05]  /*b550*/  BSYNC B2 ;  /* 0x0000000000027941 */ /* 0x000fea0003800000 */
.L_x_4605:
[----:B------:R-:W-:Y:S05]  /*b560*/  BSYNC B1 ;  /* 0x0000000000017941 */ /* 0x000fea0003800000 */
.L_x_4604:
        /* <DEDUP_REMOVED lines=30> */
.L_x_4609:
[----:B------:R-:W-:Y:S05]  /*b750*/  BSYNC B2 ;  /* 0x0000000000027941 */ /* 0x000fea0003800000 */
.L_x_4608:
[----:B------:R-:W-:Y:S05]  /*b760*/  BSYNC B1 ;  /* 0x0000000000017941 */ /* 0x000fea0003800000 */
.L_x_4607:
        /* <DEDUP_REMOVED lines=30> */
.L_x_4612:
[----:B------:R-:W-:Y:S05]  /*b950*/  BSYNC B2 ;  /* 0x0000000000027941 */ /* 0x000fea0003800000 */
.L_x_4611:
[----:B------:R-:W-:Y:S05]  /*b960*/  BSYNC B1 ;  /* 0x0000000000017941 */ /* 0x000fea0003800000 */
.L_x_4610:
        /* <DEDUP_REMOVED lines=30> */
.L_x_4615:
[----:B------:R-:W-:Y:S05]  /*bb50*/  BSYNC B2 ;  /* 0x0000000000027941 */ /* 0x000fea0003800000 */
.L_x_4614:
[----:B------:R-:W-:Y:S05]  /*bb60*/  BSYNC B1 ;  /* 0x0000000000017941 */ /* 0x000fea0003800000 */
.L_x_4613:
        /* <DEDUP_REMOVED lines=30> */
.L_x_4618:
[----:B------:R-:W-:Y:S05]  /*bd50*/  BSYNC B2 ;  /* 0x0000000000027941 */ /* 0x000fea0003800000 */
.L_x_4617:
[----:B------:R-:W-:Y:S05]  /*bd60*/  BSYNC B1 ;  /* 0x0000000000017941 */ /* 0x000fea0003800000 */
.L_x_4616:
        /* <DEDUP_REMOVED lines=30> */
.L_x_4621:
[----:B------:R-:W-:Y:S05]  /*bf50*/  BSYNC B2 ;  /* 0x0000000000027941 */ /* 0x000fea0003800000 */
.L_x_4620:
[----:B------:R-:W-:Y:S05]  /*bf60*/  BSYNC B1 ;  /* 0x0000000000017941 */ /* 0x000fea0003800000 */
.L_x_4619:
        /* <DEDUP_REMOVED lines=30> */
.L_x_4624:
[----:B------:R-:W-:Y:S05]  /*c150*/  BSYNC B2 ;  /* 0x0000000000027941 */ /* 0x000fea0003800000 */
.L_x_4623:
[----:B------:R-:W-:Y:S05]  /*c160*/  BSYNC B1 ;  /* 0x0000000000017941 */ /* 0x000fea0003800000 */
.L_x_4622:
        /* <DEDUP_REMOVED lines=30> */
.L_x_4627:
[----:B------:R-:W-:Y:S05]  /*c350*/  BSYNC B2 ;  /* 0x0000000000027941 */ /* 0x000fea0003800000 */
.L_x_4626:
[----:B------:R-:W-:Y:S05]  /*c360*/  BSYNC B1 ;  /* 0x0000000000017941 */ /* 0x000fea0003800000 */
.L_x_4625:
        /* <DEDUP_REMOVED lines=30> */
.L_x_4630:
[----:B------:R-:W-:Y:S05]  /*c550*/  BSYNC B2 ;  /* 0x0000000000027941 */ /* 0x000fea0003800000 */
.L_x_4629:
[----:B------:R-:W-:Y:S05]  /*c560*/  BSYNC B1 ;  /* 0x0000000000017941 */ /* 0x000fea0003800000 */
.L_x_4628:
        /* <DEDUP_REMOVED lines=30> */
.L_x_4633:
[----:B------:R-:W-:Y:S05]  /*c750*/  BSYNC B2 ;  /* 0x0000000000027941 */ /* 0x000fea0003800000 */
.L_x_4632:
[----:B------:R-:W-:Y:S05]  /*c760*/  BSYNC B1 ;  /* 0x0000000000017941 */ /* 0x000fea0003800000 */
.L_x_4631:
        /* <DEDUP_REMOVED lines=30> */
.L_x_4636:
[----:B------:R-:W-:Y:S05]  /*c950*/  BSYNC B2 ;  /* 0x0000000000027941 */ /* 0x000fea0003800000 */
.L_x_4635:
[----:B------:R-:W-:Y:S05]  /*c960*/  BSYNC B1 ;  /* 0x0000000000017941 */ /* 0x000fea0003800000 */
.L_x_4634:
        /* <DEDUP_REMOVED lines=30> */
.L_x_4639:
[----:B------:R-:W-:Y:S05]  /*cb50*/  BSYNC B2 ;  /* 0x0000000000027941 */ /* 0x000fea0003800000 */
.L_x_4638:
[----:B------:R-:W-:Y:S05]  /*cb60*/  BSYNC B1 ;  /* 0x0000000000017941 */ /* 0x000fea0003800000 */
.L_x_4637:
        /* <DEDUP_REMOVED lines=30> */
.L_x_4642:
[----:B------:R-:W-:Y:S05]  /*cd50*/  BSYNC B2 ;  /* 0x0000000000027941 */ /* 0x000fea0003800000 */
.L_x_4641:
[----:B------:R-:W-:Y:S05]  /*cd60*/  BSYNC B1 ;  /* 0x0000000000017941 */ /* 0x000fea0003800000 */
.L_x_4640:
        /* <DEDUP_REMOVED lines=30> */
.L_x_4645:
[----:B------:R-:W-:Y:S05]  /*cf50*/  BSYNC B2 ;  /* 0x0000000000027941 */ /* 0x000fea0003800000 */
.L_x_4644:
[----:B------:R-:W-:Y:S05]  /*cf60*/  BSYNC B1 ;  /* 0x0000000000017941 */ /* 0x000fea0003800000 */
.L_x_4643:
        /* <DEDUP_REMOVED lines=30> */
.L_x_4648:
[----:B------:R-:W-:Y:S05]  /*d150*/  BSYNC B2 ;  /* 0x0000000000027941 */ /* 0x000fea0003800000 */
.L_x_4647:
[----:B------:R-:W-:Y:S05]  /*d160*/  BSYNC B1 ;  /* 0x0000000000017941 */ /* 0x000fea0003800000 */
.L_x_4646:
        /* <DEDUP_REMOVED lines=30> */
.L_x_4651:
[----:B------:R-:W-:Y:S05]  /*d350*/  BSYNC B2 ;  /* 0x0000000000027941 */ /* 0x000fea0003800000 */
.L_x_4650:
[----:B------:R-:W-:Y:S05]  /*d360*/  BSYNC B1 ;  /* 0x0000000000017941 */ /* 0x000fea0003800000 */
.L_x_4649:
        /* <DEDUP_REMOVED lines=30> */
.L_x_4654:
[----:B------:R-:W-:Y:S05]  /*d550*/  BSYNC B2 ;  /* 0x0000000000027941 */ /* 0x000fea0003800000 */
.L_x_4653:
[----:B------:R-:W-:Y:S05]  /*d560*/  BSYNC B1 ;  /* 0x0000000000017941 */ /* 0x000fea0003800000 */
.L_x_4652:
        /* <DEDUP_REMOVED lines=30> */
.L_x_4657:
[----:B------:R-:W-:Y:S05]  /*d750*/  BSYNC B2 ;  /* 0x0000000000027941 */ /* 0x000fea0003800000 */
.L_x_4656:
[----:B------:R-:W-:Y:S05]  /*d760*/  BSYNC B1 ;  /* 0x0000000000017941 */ /* 0x000fea0003800000 */
.L_x_4655:
        /* <DEDUP_REMOVED lines=30> */
[----:B------:R-:W-:Y:S02]  /*d950*/  IMAD.MOV.U32 R2, RZ, RZ, R92 ;  /* 0x000000ffff027224 */ /* 0x000fe400078e005c */
[----:B------:R-:W-:Y:S02]  /*d960*/  IMAD.MOV.U32 R3, RZ, RZ, R93 ;  /* 0x000000ffff037224 */ /* 0x000fe400078e005d */
.L_x_4660:
[----:B------:R-:W-:Y:S05]  /*d970*/  BSYNC B2 ;  /* 0x0000000000027941 */ /* 0x000fea0003800000 */
.L_x_4659:
[----:B------:R-:W-:Y:S05]  /*d980*/  BSYNC B1 ;  /* 0x0000000000017941 */ /* 0x000fea0003800000 */
.L_x_4658:
        /* <DEDUP_REMOVED lines=32> */
.L_x_4663:
[----:B------:R-:W-:Y:S05]  /*db90*/  BSYNC B2 ;  /* 0x0000000000027941 */ /* 0x000fea0003800000 */
.L_x_4662:
[----:B------:R-:W-:Y:S05]  /*dba0*/  BSYNC B1 ;  /* 0x0000000000017941 */ /* 0x000fea0003800000 */
.L_x_4661:
        /* <DEDUP_REMOVED lines=32> */
.L_x_4666:
[----:B------:R-:W-:Y:S05]  /*ddb0*/  BSYNC B2 ;  /* 0x0000000000027941 */ /* 0x000fea0003800000 */
.L_x_4665:
[----:B------:R-:W-:Y:S05]  /*ddc0*/  BSYNC B1 ;  /* 0x0000000000017941 */ /* 0x000fea0003800000 */
.L_x_4664:
        /* <DEDUP_REMOVED lines=32> */
.L_x_4669:
[----:B------:R-:W-:Y:S05]  /*dfd0*/  BSYNC B2 ;  /* 0x0000000000027941 */ /* 0x000fea0003800000 */
.L_x_4668:
[----:B------:R-:W-:Y:S05]  /*dfe0*/  BSYNC B1 ;  /* 0x0000000000017941 */ /* 0x000fea0003800000 */
.L_x_4667:
        /* <DEDUP_REMOVED lines=32> */
.L_x_4672:
[----:B------:R-:W-:Y:S05]  /*e1f0*/  BSYNC B2 ;  /* 0x0000000000027941 */ /* 0x000fea0003800000 */
.L_x_4671:
[----:B------:R-:W-:Y:S05]  /*e200*/  BSYNC B1 ;  /* 0x0000000000017941 */ /* 0x000fea0003800000 */
.L_x_4670:
        /* <DEDUP_REMOVED lines=32> */
.L_x_4675:
[----:B------:R-:W-:Y:S05]  /*e410*/  BSYNC B2 ;  /* 0x0000000000027941 */ /* 0x000fea0003800000 */
.L_x_4674:
[----:B------:R-:W-:Y:S05]  /*e420*/  BSYNC B1 ;  /* 0x0000000000017941 */ /* 0x000fea0003800000 */
.L_x_4673:
        /* <DEDUP_REMOVED lines=32> */
.L_x_4678:
[----:B------:R-:W-:Y:S05]  /*e630*/  BSYNC B2 ;  /* 0x0000000000027941 */ /* 0x000fea0003800000 */
.L_x_4677:
[----:B------:R-:W-:Y:S05]  /*e640*/  BSYNC B1 ;  /* 0x0000000000017941 */ /* 0x000fea0003800000 */
.L_x_4676:
        /* <DEDUP_REMOVED lines=32> */
.L_x_4681:
[----:B------:R-:W-:Y:S05]  /*e850*/  BSYNC B2 ;  /* 0x0000000000027941 */ /* 0x000fea0003800000 */
.L_x_4680:
[----:B------:R-:W-:Y:S05]  /*e860*/  BSYNC B1 ;  /* 0x0000000000017941 */ /* 0x000fea0003800000 */
.L_x_4679:
        /* <DEDUP_REMOVED lines=32> */
.L_x_4684:
[----:B------:R-:W-:Y:S05]  /*ea70*/  BSYNC B2 ;  /* 0x0000000000027941 */ /* 0x000fea0003800000 */
.L_x_4683:
[----:B------:R-:W-:Y:S05]  /*ea80*/  BSYNC B1 ;  /* 0x0000000000017941 */ /* 0x000fea0003800000 */
.L_x_4682:
        /* <DEDUP_REMOVED lines=32> */
.L_x_4687:
[----:B------:R-:W-:Y:S05]  /*ec90*/  BSYNC B2 ;  /* 0x0000000000027941 */ /* 0x000fea0003800000 */
.L_x_4686:
[----:B------:R-:W-:Y:S05]  /*eca0*/  BSYNC B1 ;  /* 0x0000000000017941 */ /* 0x000fea0003800000 */
.L_x_4685:
        /* <DEDUP_REMOVED lines=32> */
.L_x_4690:
[----:B------:R-:W-:Y:S05]  /*eeb0*/  BSYNC B2 ;  /* 0x0000000000027941 */ /* 0x000fea0003800000 */
.L_x_4689:
[----:B------:R-:W-:Y:S05]  /*eec0*/  BSYNC B1 ;  /* 0x0000000000017941 */ /* 0x000fea0003800000 */
.L_x_4688:
        /* <DEDUP_REMOVED lines=32> */
.L_x_4693:
[----:B------:R-:W-:Y:S05]  /*f0d0*/  BSYNC B2 ;  /* 0x0000000000027941 */ /* 0x000fea0003800000 */
.L_x_4692:
[----:B------:R-:W-:Y:S05]  /*f0e0*/  BSYNC B1 ;  /* 0x0000000000017941 */ /* 0x000fea0003800000 */
.L_x_4691:
        /* <DEDUP_REMOVED lines=32> */
.L_x_4696:
[----:B------:R-:W-:Y:S05]  /*f2f0*/  BSYNC B2 ;  /* 0x0000000000027941 */ /* 0x000fea0003800000 */
.L_x_4695:
[----:B------:R-:W-:Y:S05]  /*f300*/  BSYNC B1 ;  /* 0x0000000000017941 */ /* 0x000fea0003800000 */
.L_x_4694:
        /* <DEDUP_REMOVED lines=32> */
.L_x_4699:
[----:B------:R-:W-:Y:S05]  /*f510*/  BSYNC B2 ;  /* 0x0000000000027941 */ /* 0x000fea0003800000 */
.L_x_4698:
[----:B------:R-:W-:Y:S05]  /*f520*/  BSYNC B1 ;  /* 0x0000000000017941 */ /* 0x000fea0003800000 */
.L_x_4697:
        /* <DEDUP_REMOVED lines=32> */
.L_x_4702:
[----:B------:R-:W-:Y:S05]  /*f730*/  BSYNC B2 ;  /* 0x0000000000027941 */ /* 0x000fea0003800000 */
.L_x_4701:
[----:B------:R-:W-:Y:S05]  /*f740*/  BSYNC B1 ;  /* 0x0000000000017941 */ /* 0x000fea0003800000 */
.L_x_4700:
        /* <DEDUP_REMOVED lines=32> */
.L_x_4705:
[----:B------:R-:W-:Y:S05]  /*f950*/  BSYNC B2 ;  /* 0x0000000000027941 */ /* 0x000fea0003800000 */
.L_x_4704:
[----:B------:R-:W-:Y:S05]  /*f960*/  BSYNC B1 ;  /* 0x0000000000017941 */ /* 0x000fea0003800000 */
.L_x_4703:
        /* <DEDUP_REMOVED lines=32> */
.L_x_4708:
[----:B------:R-:W-:Y:S05]  /*fb70*/  BSYNC B2 ;  /* 0x0000000000027941 */ /* 0x000fea0003800000 */
.L_x_4707:
[----:B------:R-:W-:Y:S05]  /*fb80*/  BSYNC B1 ;  /* 0x0000000000017941 */ /* 0x000fea0003800000 */
.L_x_4706:
        /* <DEDUP_REMOVED lines=32> */
.L_x_4711:
[----:B------:R-:W-:Y:S05]  /*fd90*/  BSYNC B2 ;  /* 0x0000000000027941 */ /* 0x000fea0003800000 */
.L_x_4710:
[----:B------:R-:W-:Y:S05]  /*fda0*/  BSYNC B1 ;  /* 0x0000000000017941 */ /* 0x000fea0003800000 */
.L_x_4709:
        /* <DEDUP_REMOVED lines=32> */
.L_x_4714:
[----:B------:R-:W-:Y:S05]  /*ffb0*/  BSYNC B2 ;  /* 0x0000000000027941 */ /* 0x000fea0003800000 */
.L_x_4713:
[----:B------:R-:W-:Y:S05]  /*ffc0*/  BSYNC B1 ;  /* 0x0000000000017941 */ /* 0x000fea0003800000 */
.L_x_4712:
        /* <DEDUP_REMOVED lines=32> */
.L_x_4717:
[----:B------:R-:W-:Y:S05]  /*101d0*/  BSYNC B2 ;  /* 0x0000000000027941 */ /* 0x000fea0003800000 */
.L_x_4716:
[----:B------:R-:W-:Y:S05]  /*101e0*/  BSYNC B1 ;  /* 0x0000000000017941 */ /* 0x000fea0003800000 */
.L_x_4715:
        /* <DEDUP_REMOVED lines=32> */
.L_x_4720:
[----:B------:R-:W-:Y:S05]  /*103f0*/  BSYNC B2 ;  /* 0x0000000000027941 */ /* 0x000fea0003800000 */
.L_x_4719:
[----:B------:R-:W-:Y:S05]  /*10400*/  BSYNC B1 ;  /* 0x0000000000017941 */ /* 0x000fea0003800000 */
.L_x_4718:
        /* <DEDUP_REMOVED lines=32> */
.L_x_4723:
[----:B------:R-:W-:Y:S05]  /*10610*/  BSYNC B2 ;  /* 0x0000000000027941 */ /* 0x000fea0003800000 */
.L_x_4722:
[----:B------:R-:W-:Y:S05]  /*10620*/  BSYNC B1 ;  /* 0x0000000000017941 */ /* 0x000fea0003800000 */
.L_x_4721:
        /* <DEDUP_REMOVED lines=32> */
.L_x_4726:
[----:B------:R-:W-:Y:S05]  /*10830*/  BSYNC B2 ;  /* 0x0000000000027941 */ /* 0x000fea0003800000 */
.L_x_4725:
[----:B------:R-:W-:Y:S05]  /*10840*/  BSYNC B1 ;  /* 0x0000000000017941 */ /* 0x000fea0003800000 */
.L_x_4724:
        /* <DEDUP_REMOVED lines=32> */
.L_x_4729:
[----:B------:R-:W-:Y:S05]  /*10a50*/  BSYNC B2 ;  /* 0x0000000000027941 */ /* 0x000fea0003800000 */
.L_x_4728:
[----:B------:R-:W-:Y:S05]  /*10a60*/  BSYNC B1 ;  /* 0x0000000000017941 */ /* 0x000fea0003800000 */
.L_x_4727:
        /* <DEDUP_REMOVED lines=32> */
.L_x_4732:
[----:B------:R-:W-:Y:S05]  /*10c70*/  BSYNC B2 ;  /* 0x0000000000027941 */ /* 0x000fea0003800000 */
.L_x_4731:
[----:B------:R-:W-:Y:S05]  /*10c80*/  BSYNC B1 ;  /* 0x0000000000017941 */ /* 0x000fea0003800000 */
.L_x_4730:
        /* <DEDUP_REMOVED lines=32> */
.L_x_4735:
[----:B------:R-:W-:Y:S05]  /*10e90*/  BSYNC B2 ;  /* 0x0000000000027941 */ /* 0x000fea0003800000 */
.L_x_4734:
[----:B------:R-:W-:Y:S05]  /*10ea0*/  BSYNC B1 ;  /* 0x0000000000017941 */ /* 0x000fea0003800000 */
.L_x_4733:
        /* <DEDUP_REMOVED lines=32> */
.L_x_4738:
[----:B------:R-:W-:Y:S05]  /*110b0*/  BSYNC B2 ;  /* 0x0000000000027941 */ /* 0x000fea0003800000 */
.L_x_4737:
[----:B------:R-:W-:Y:S05]  /*110c0*/  BSYNC B1 ;  /* 0x0000000000017941 */ /* 0x000fea0003800000 */
.L_x_4736:
        /* <DEDUP_REMOVED lines=32> */
.L_x_4741:
[----:B------:R-:W-:Y:S05]  /*112d0*/  BSYNC B2 ;  /* 0x0000000000027941 */ /* 0x000fea0003800000 */
.L_x_4740:
[----:B------:R-:W-:Y:S05]  /*112e0*/  BSYNC B1 ;  /* 0x0000000000017941 */ /* 0x000fea0003800000 */
.L_x_4739:
        /* <DEDUP_REMOVED lines=32> */
.L_x_4744:
[----:B------:R-:W-:Y:S05]  /*114f0*/  BSYNC B2 ;  /* 0x0000000000027941 */ /* 0x000fea0003800000 */
.L_x_4743:
[----:B------:R-:W-:Y:S05]  /*11500*/  BSYNC B1 ;  /* 0x0000000000017941 */ /* 0x000fea0003800000 */
.L_x_4742:
        /* <DEDUP_REMOVED lines=32> */
.L_x_4747:
[----:B------:R-:W-:Y:S05]  /*11710*/  BSYNC B2 ;  /* 0x0000000000027941 */ /* 0x000fea0003800000 */
.L_x_4746:
[----:B------:R-:W-:Y:S05]  /*11720*/  BSYNC B1 ;  /* 0x0000000000017941 */ /* 0x000fea0003800000 */
.L_x_4745:
        /* <DEDUP_REMOVED lines=32> */
.L_x_4750:
[----:B------:R-:W-:Y:S05]  /*11930*/  BSYNC B2 ;  /* 0x0000000000027941 */ /* 0x000fea0003800000 */
.L_x_4749:
[----:B------:R-:W-:Y:S05]  /*11940*/  BSYNC B1 ;  /* 0x0000000000017941 */ /* 0x000fea0003800000 */
.L_x_4748:
        /* <DEDUP_REMOVED lines=32> */
.L_x_4753:
[----:B------:R-:W-:Y:S05]  /*11b50*/  BSYNC B2 ;  /* 0x0000000000027941 */ /* 0x000fea0003800000 */
.L_x_4752:
[----:B------:R-:W-:Y:S05]  /*11b60*/  BSYNC B1 ;  /* 0x0000000000017941 */ /* 0x000fea0003800000 */
.L_x_4751:
        /* <DEDUP_REMOVED lines=32> */
.L_x_4756:
[----:B------:R-:W-:Y:S05]  /*11d70*/  BSYNC B2 ;  /* 0x0000000000027941 */ /* 0x000fea0003800000 */
.L_x_4755:
[----:B------:R-:W-:Y:S05]  /*11d80*/  BSYNC B1 ;  /* 0x0000000000017941 */ /* 0x000fea0003800000 */
.L_x_4754:
        /* <DEDUP_REMOVED lines=32> */
.L_x_4759:
[----:B------:R-:W-:Y:S05]  /*11f90*/  BSYNC B2 ;  /* 0x0000000000027941 */ /* 0x000fea0003800000 */
.L_x_4758:
[----:B------:R-:W-:Y:S05]  /*11fa0*/  BSYNC B1 ;  /* 0x0000000000017941 */ /* 0x000fea0003800000 */
.L_x_4757:
        /* <DEDUP_REMOVED lines=32> */
.L_x_4762:
[----:B------:R-:W-:Y:S05]  /*121b0*/  BSYNC B2 ;  /* 0x0000000000027941 */ /* 0x000fea0003800000 */
.L_x_4761:
[----:B------:R-:W-:Y:S05]  /*121c0*/  BSYNC B1 ;  /* 0x0000000000017941 */ /* 0x000fea0003800000 */
.L_x_4760:
        /* <DEDUP_REMOVED lines=32> */
.L_x_4765:
[----:B------:R-:W-:Y:S05]  /*123d0*/  BSYNC B2 ;  /* 0x0000000000027941 */ /* 0x000fea0003800000 */
.L_x_4764:
[----:B------:R-:W-:Y:S05]  /*123e0*/  BSYNC B1 ;  /* 0x0000000000017941 */ /* 0x000fea0003800000 */
.L_x_4763:
        /* <DEDUP_REMOVED lines=32> */
.L_x_4768:
[----:B------:R-:W-:Y:S05]  /*125f0*/  BSYNC B2 ;  /* 0x0000000000027941 */ /* 0x000fea0003800000 */
.L_x_4767:
[----:B------:R-:W-:Y:S05]  /*12600*/  BSYNC B1 ;  /* 0x0000000000017941 */ /* 0x000fea0003800000 */
.L_x_4766:
        /* <DEDUP_REMOVED lines=32> */
.L_x_4771:
[----:B------:R-:W-:Y:S05]  /*12810*/  BSYNC B2 ;  /* 0x0000000000027941 */ /* 0x000fea0003800000 */
.L_x_4770:
[----:B------:R-:W-:Y:S05]  /*12820*/  BSYNC B1 ;  /* 0x0000000000017941 */ /* 0x000fea0003800000 */
.L_x_4769:
        /* <DEDUP_REMOVED lines=32> */
.L_x_4774:
[----:B------:R-:W-:Y:S05]  /*12a30*/  BSYNC B2 ;  /* 0x0000000000027941 */ /* 0x000fea0003800000 */
.L_x_4773:
[----:B------:R-:W-:Y:S05]  /*12a40*/  BSYNC B1 ;  /* 0x0000000000017941 */ /* 0x000fea0003800000 */
.L_x_4772:
        /* <DEDUP_REMOVED lines=32> */
.L_x_4777:
[----:B------:R-:W-:Y:S05]  /*12c50*/  BSYNC B2 ;  /* 0x0000000000027941 */ /* 0x000fea0003800000 */
.L_x_4776:
[----:B------:R-:W-:Y:S05]  /*12c60*/  BSYNC B1 ;  /* 0x0000000000017941 */ /* 0x000fea0003800000 */
.L_x_4775:
        /* <DEDUP_REMOVED lines=32> */
.L_x_4780:
[----:B------:R-:W-:Y:S05]  /*12e70*/  BSYNC B2 ;  /* 0x0000000000027941 */ /* 0x000fea0003800000 */
.L_x_4779:
[----:B------:R-:W-:Y:S05]  /*12e80*/  BSYNC B1 ;  /* 0x0000000000017941 */ /* 0x000fea0003800000 */
.L_x_4778:
        /* <DEDUP_REMOVED lines=32> */
.L_x_4783:
[----:B------:R-:W-:Y:S05]  /*13090*/  BSYNC B2 ;  /* 0x0000000000027941 */ /* 0x000fea0003800000 */
.L_x_4782:
[----:B------:R-:W-:Y:S05]  /*130a0*/  BSYNC B1 ;  /* 0x0000000000017941 */ /* 0x000fea0003800000 */
.L_x_4781:
        /* <DEDUP_REMOVED lines=32> */
.L_x_4786:
[----:B------:R-:W-:Y:S05]  /*132b0*/  BSYNC B2 ;  /* 0x0000000000027941 */ /* 0x000fea0003800000 */
.L_x_4785:
[----:B------:R-:W-:Y:S05]  /*132c0*/  BSYNC B1 ;  /* 0x0000000000017941 */ /* 0x000fea0003800000 */
.L_x_4784:
        /* <DEDUP_REMOVED lines=32> */
.L_x_4789:
[----:B------:R-:W-:Y:S05]  /*134d0*/  BSYNC B2 ;  /* 0x0000000000027941 */ /* 0x000fea0003800000 */
.L_x_4788:
[----:B------:R-:W-:Y:S05]  /*134e0*/  BSYNC B1 ;  /* 0x0000000000017941 */ /* 0x000fea0003800000 */
.L_x_4787:
[----:B------:R-:W-:Y:S01]  /*134f0*/  STG.E.64 [R86.64+0x3f00], R2 ;  /* 0x003f000256007986 */ /* 0x000fe2000c101b04 */
[----:B------:R-:W-:Y:S05]  /*13500*/  EXIT ;  /* 0x000000000000794d */ /* 0x000fea0003800000 */
        .weak           $__internal_12_$__cuda_sm20_div_rn_f64_full
        .type           $__internal_12_$__cuda_sm20_div_rn_f64_full,@function
        .size           $__internal_12_$__cuda_sm20_div_rn_f64_full,(.L_x_11024 - $__internal_12_$__cuda_sm20_div_rn_f64_full)
$__internal_12_$__cuda_sm20_div_rn_f64_full:
        /* <DEDUP_REMOVED lines=11> */
[C---:B------:R-:W-:Y:S01]  /*135c0*/  ISETP.GE.U32.AND P2, PT, R142.reuse, R150, PT ;  /* 0x000000968e00720c */ /* 0x040fe20003f46070 */
        /* <DEDUP_REMOVED lines=55> */
.L_x_4791:
        /* <DEDUP_REMOVED lines=16> */
.L_x_4794:
[----:B------:R-:W-:Y:S01]  /*13a40*/  LOP3.LUT R143, R95, 0x80000, RZ, 0xfc, !PT ;  /* 0x000800005f8f7812 */ /* 0x000fe200078efcff */
[----:B------:R-:W-:Y:S01]  /*13a50*/  IMAD.MOV.U32 R142, RZ, RZ, R94 ;  /* 0x000000ffff8e7224 */ /* 0x000fe200078e005e */
[----:B------:R-:W-:Y:S05]  /*13a60*/  BRA `(.L_x_4792) ;  /* 0x0000002000007947 */ /* 0x000fea0003800000 */
.L_x_4793:
[----:B------:R-:W-:Y:S01]  /*13a70*/  LOP3.LUT R143, R99, 0x80000, RZ, 0xfc, !PT ;  /* 0x00080000638f7812 */ /* 0x000fe200078efcff */
[----:B------:R-:W-:Y:S02]  /*13a80*/  IMAD.MOV.U32 R142, RZ, RZ, R98 ;  /* 0x000000ffff8e7224 */ /* 0x000fe400078e0062 */
.L_x_4792:
[----:B------:R-:W-:Y:S05]  /*13a90*/  BSYNC B0 ;  /* 0x0000000000007941 */ /* 0x000fea0003800000 */
.L_x_4790:
[----:B------:R-:W-:Y:S02]  /*13aa0*/  IMAD.MOV.U32 R141, RZ, RZ, 0x0 ;  /* 0x00000000ff8d7424 */ /* 0x000fe400078e00ff */
[----:B------:R-:W-:-:S02]  /*13ab0*/  IMAD.MOV.U32 R92, RZ, RZ, R142 ;  /* 0x000000ffff5c7224 */ /* 0x000fc400078e008e */
[----:B------:R-:W-:Y:S01]  /*13ac0*/  IMAD.MOV.U32 R93, RZ, RZ, R143 ;  /* 0x000000ffff5d7224 */ /* 0x000fe200078e008f */
[----:B------:R-:W-:Y:S06]  /*13ad0*/  RET.REL.NODEC R140 `(_ZN43_GLOBAL__N__9ae7fba5_10_SoftMax_cu_9f978f6320softmax_warp_forwardIdddLi11ELb0ELb0EEEvPT0_PKT_iiiPKbib) ;  /* 0xfffec5208c007950 */ /* 0x000fec0003c3ffff */
.L_x_4795:
        /* <DEDUP_REMOVED lines=10> */
.L_x_11024:


//--------------------- .text._ZN43_GLOBAL__N__9ae7fba5_10_SoftMax_cu_9f978f6320softmax_warp_forwardIdddLi10ELb0ELb0EEEvPT0_PKT_iiiPKbib --------------------------
	.section	.text._ZN43_GLOBAL__N__9ae7fba5_10_SoftMax_cu_9f978f6320softmax_warp_forwardIdddLi10ELb0ELb0EEEvPT0_PKT_iiiPKbib,"ax",@progbits
	.sectioninfo	@"SHI_REGISTERS=92"
	.align	128
.text._ZN43_GLOBAL__N__9ae7fba5_10_SoftMax_cu_9f978f6320softmax_warp_forwardIdddLi10ELb0ELb0EEEvPT0_PKT_iiiPKbib:
        .type           _ZN43_GLOBAL__N__9ae7fba5_10_SoftMax_cu_9f978f6320softmax_warp_forwardIdddLi10ELb0ELb0EEEvPT0_PKT_iiiPKbib,@function
        .size           _ZN43_GLOBAL__N__9ae7fba5_10_SoftMax_cu_9f978f6320softmax_warp_forwardIdddLi10ELb0ELb0EEEvPT0_PKT_iiiPKbib,(.L_x_11026 - _ZN43_GLOBAL__N__9ae7fba5_10_SoftMax_cu_9f978f6320softmax_warp_forwardIdddLi10ELb0ELb0EEEvPT0_PKT_iiiPKbib)
        .other          _ZN43_GLOBAL__N__9ae7fba5_10_SoftMax_cu_9f978f6320softmax_warp_forwardIdddLi10ELb0ELb0EEEvPT0_PKT_iiiPKbib,@"STO_CUDA_ENTRY STV_DEFAULT"
_ZN43_GLOBAL__N__9ae7fba5_10_SoftMax_cu_9f978f6320softmax_warp_forwardIdddLi10ELb0ELb0EEEvPT0_PKT_iiiPKbib:
        /* <DEDUP_REMOVED lines=77> */
[----:B------:R0:W5:Y:S01]  /*04d0*/  @!P1 LDG.E.64 R64, [R20.64+0xc00] ;  /* 0x000c000414409981 */ /* 0x000162000c1e1b00 */
[----:B------:R-:W-:Y:S01]  /*04e0*/  IMAD.MOV.U32 R66, RZ, RZ, 0x0 ;  /* 0x00000000ff427424 */ /* 0x000fe200078e00ff */
[----:B------:R-:W-:Y:S01]  /*04f0*/  IADD3 R22, R74, 0x1c0, RZ ;  /* 0x000001c04a167810 */ /* 0x000fe20007ffe0ff */
[----:B------:R-:W-:-:S03]  /*0500*/  IMAD.MOV.U32 R67, RZ, RZ, -0x100000 ;  /* 0xfff00000ff437424 */ /* 0x000fc600078e00ff */
[----:B------:R-:W-:-:S04]  /*0510*/  ISETP.GE.AND P1, PT, R22, R23, PT ;  /* 0x000000171600720c */ /* 0x000fc80003f26270 */
[----:B------:R0:W5:Y:S01]  /*0520*/  @!P0 LDG.E.64 R66, [R20.64+0xd00] ;  /* 0x000d000414428981 */ /* 0x000162000c1e1b00 */
        /* <DEDUP_REMOVED lines=80> */
[----:B--2---:R-:W1:-:S06]  /*0a30*/  DSETP.GT.AND P0, PT, R70, R18, PT ;  /* 0x000000124600722a */ /* 0x004e4c0003f04000 */
[----:B-1----:R-:W-:Y:S02]  /*0a40*/  FSEL R24, R70, R18, P0 ;  /* 0x0000001246187208 */ /* 0x002fe40000000000 */
[----:B------:R-:W-:-:S06]  /*0a50*/  FSEL R25, R71, R19, P0 ;  /* 0x0000001347197208 */ /* 0x000fcc0000000000 */
[----:B---3--:R-:W1:-:S06]  /*0a60*/  DSETP.GT.AND P0, PT, R24, R16, PT ;  /* 0x000000101800722a */ /* 0x008e4c0003f04000 */
[----:B-1----:R-:W-:Y:S02]  /*0a70*/  FSEL R24, R24, R16, P0 ;  /* 0x0000001018187208 */ /* 0x002fe40000000000 */
[----:B------:R-:W-:-:S06]  /*0a80*/  FSEL R25, R25, R17, P0 ;  /* 0x0000001119197208 */ /* 0x000fcc0000000000 */
[----:B----4-:R-:W1:-:S06]  /*0a90*/  DSETP.GT.AND P0, PT, R24, R14, PT ;  /* 0x0000000e1800722a */ /* 0x010e4c0003f04000 */
[----:B-1----:R-:W-:Y:S02]  /*0aa0*/  FSEL R24, R24, R14, P0 ;  /* 0x0000000e18187208 */ /* 0x002fe40000000000 */
[----:B------:R-:W-:-:S06]  /*0ab0*/  FSEL R25, R25, R15, P0 ;  /* 0x0000000f19197208 */ /* 0x000fcc0000000000 */
[----:B-----5:R-:W1:Y:S01]  /*0ac0*/  DSETP.GT.AND P0, PT, R24, R12, PT ;  /* 0x0000000c1800722a */ /* 0x020e620003f04000 */
[----:B------:R-:W-:Y:S01]  /*0ad0*/  IMAD.MOV.U32 R32, RZ, RZ, 0x0 ;  /* 0x00000000ff207424 */ /* 0x000fe200078e00ff */
[----:B------:R-:W-:Y:S01]  /*0ae0*/  IADD3 R22, R74, 0x3e0, RZ ;  /* 0x000003e04a167810 */ /* 0x000fe20007ffe0ff */
[----:B------:R-:W-:-:S03]  /*0af0*/  IMAD.MOV.U32 R33, RZ, RZ, -0x100000 ;  /* 0xfff00000ff217424 */ /* 0x000fc600078e00ff */
[----:B-1----:R-:W-:Y:S02]  /*0b00*/  FSEL R24, R24, R12, P0 ;  /* 0x0000000c18187208 */ /* 0x002fe40000000000 */
[----:B------:R-:W-:Y:S01]  /*0b10*/  FSEL R25, R25, R13, P0 ;  /* 0x0000000d19197208 */ /* 0x000fe20000000000 */
[----:B------:R0:W2:Y:S01]  /*0b20*/  @!P1 LDG.E.64 R32, [R20.64+0x1e00] ;  /* 0x001e000414209981 */ /* 0x0000a2000c1e1b00 */
[----:B------:R-:W-:-:S04]  /*0b30*/  ISETP.GE.AND P2, PT, R22, R23, PT ;  /* 0x000000171600720c */ /* 0x000fc80003f46270 */
[----:B------:R-:W1:Y:S01]  /*0b40*/  DSETP.GT.AND P0, PT, R24, R10, PT ;  /* 0x0000000a1800722a */ /* 0x000e620003f04000 */
[----:B------:R-:W-:Y:S02]  /*0b50*/  IMAD.MOV.U32 R30, RZ, RZ, 0x0 ;  /* 0x00000000ff1e7424 */ /* 0x000fe400078e00ff */
[----:B------:R-:W-:-:S03]  /*0b60*/  IMAD.MOV.U32 R31, RZ, RZ, -0x100000 ;  /* 0xfff00000ff1f7424 */ /* 0x000fc600078e00ff */
[----:B-1----:R-:W-:Y:S02]  /*0b70*/  FSEL R24, R24, R10, P0 ;  /* 0x0000000a18187208 */ /* 0x002fe40000000000 */
[----:B------:R-:W-:Y:S01]  /*0b80*/  FSEL R25, R25, R11, P0 ;  /* 0x0000000b19197208 */ /* 0x000fe20000000000 */
[----:B------:R0:W3:Y:S05]  /*0b90*/  @!P2 LDG.E.64 R30, [R20.64+0x1f00] ;  /* 0x001f0004141ea981 */ /* 0x0000ea000c1e1b00 */
[----:B------:R-:W1:-:S06]  /*0ba0*/  DSETP.GT.AND P0, PT, R24, R8, PT ;  /* 0x000000081800722a */ /* 0x000e4c0003f04000 */
[----:B-1----:R-:W-:Y:S02]  /*0bb0*/  FSEL R24, R24, R8, P0 ;  /* 0x0000000818187208 */ /* 0x002fe40000000000 */
[----:B------:R-:W-:-:S06]  /*0bc0*/  FSEL R25, R25, R9, P0 ;  /* 0x0000000919197208 */ /* 0x000fcc0000000000 */
        /* <DEDUP_REMOVED lines=96> */
[----:B------:R-:W0:Y:S01]  /*11d0*/  SHFL.BFLY PT, R20, R80, 0x1, 0x1f ;  /* 0x0c201f0050147f89 */ /* 0x000e2200000e0000 */
[----:B------:R-:W-:Y:S02]  /*11e0*/  IMAD.MOV.U32 R26, RZ, RZ, 0x652b82fe ;  /* 0x652b82feff1a7424 */ /* 0x000fe400078e00ff */
[----:B------:R-:W-:Y:S01]  /*11f0*/  IMAD.MOV.U32 R27, RZ, RZ, 0x3ff71547 ;  /* 0x3ff71547ff1b7424 */ /* 0x000fe200078e00ff */
[----:B0-----:R-:W0:-:S06]  /*1200*/  DSETP.GEU.AND P0, PT, R80, R20, PT ;  /* 0x000000145000722a */ /* 0x001e0c0003f0e000 */
[----:B0-----:R-:W-:Y:S02]  /*1210*/  FSEL R28, R20, R80, !P0 ;  /* 0x00000050141c7208 */ /* 0x001fe40004000000 */
[----:B------:R-:W-:-:S06]  /*1220*/  FSEL R29, R21, R81, !P0 ;  /* 0x00000051151d7208 */ /* 0x000fcc0004000000 */
[----:B------:R-:W0:-:S06]  /*1230*/  DADD R70, -R28, R70 ;  /* 0x000000001c467229 */ /* 0x000e0c0000000146 */
[----:B0-----:R-:W0:-:S06]  /*1240*/  DFMA R20, R70, R26, 6.75539944105574400000e+15 ;  /* 0x433800004614742b */ /* 0x001e0c000000001a */
[----:B0-----:R-:W0:-:S06]  /*1250*/  DADD R22, R20, -6.75539944105574400000e+15 ;  /* 0xc338000014167429 */ /* 0x001e0c0000000000 */
[----:B0-----:R-:W0:Y:S01]  /*1260*/  DFMA R68, R22, c[0x2][0x0], R70 ;  /* 0x0080000016447a2b */ /* 0x001e220000000046 */
[----:B------:R-:W-:Y:S02]  /*1270*/  IMAD.MOV.U32 R24, RZ, RZ, 0x69ce2bdf ;  /* 0x69ce2bdfff187424 */ /* 0x000fe400078e00ff */
[----:B------:R-:W-:-:S03]  /*1280*/  IMAD.MOV.U32 R25, RZ, RZ, 0x3e5ade15 ;  /* 0x3e5ade15ff197424 */ /* 0x000fc600078e00ff */
        /* <DEDUP_REMOVED lines=9> */
[----:B0-----:R-:W0:Y:S01]  /*1320*/  DFMA R68, R22, R68, c[0x2][0x50] ;  /* 0x008014001644762b */ /* 0x001e220000000044 */
[----:B------:R-:W-:-:S03]  /*1330*/  FSETP.GEU.FTZ.AND P0, PT, |R71|, 4.1917929649353027344, PT ;  /* 0x4086232b4700780b */ /* 0x000fc60003f1e200 */
[----:B------:R-:W-:-:S04]  /*1340*/  DADD R18, -R28, R18 ;  /* 0x000000001c127229 */ /* 0x000fc80000000112 */
[----:B0-----:R-:W0:-:S04]  /*1350*/  DFMA R68, R22, R68, 1 ;  /* 0x3ff000001644742b */ /* 0x001e080000000044 */
[----:B------:R-:W1:-:S04]  /*1360*/  DADD R16, -R28, R16 ;  /* 0x000000001c107229 */ /* 0x000e480000000110 */
[----:B0-----:R-:W0:-:S04]  /*1370*/  DFMA R84, R22, R68, 1 ;  /* 0x3ff000001654742b */ /* 0x001e080000000044 */
[-C--:B------:R-:W2:Y:S01]  /*1380*/  DFMA R68, R18, R26.reuse, 6.75539944105574400000e+15 ;  /* 0x433800001244742b */ /* 0x080ea2000000001a */
[----:B------:R-:W-:Y:S03]  /*1390*/  BSSY B0, `(.L_x_4796) ;  /* 0x0000012000007945 */ /* 0x000fe60003800000 */
[----:B-1----:R1:W3:Y:S02]  /*13a0*/  DFMA R80, R16, R26, 6.75539944105574400000e+15 ;  /* 0x433800001050742b */ /* 0x0022e4000000001a */
[----:B0-----:R-:W-:Y:S02]  /*13b0*/  IMAD R23, R20, 0x100000, R85 ;  /* 0x0010000014177824 */ /* 0x001fe400078e0255 */
[----:B--2---:R1:W0:Y:S01]  /*13c0*/  DADD R82, R68, -6.75539944105574400000e+15 ;  /* 0xc338000044527429 */ /* 0x0042220000000000 */
[----:B------:R-:W-:Y:S01]  /*13d0*/  IMAD.MOV.U32 R22, RZ, RZ, R84 ;  /* 0x000000ffff167224 */ /* 0x000fe200078e0054 */
[----:B------:R-:W-:Y:S05]  /*13e0*/  @!P0 BRA `(.L_x_4797) ;  /* 0x000000c000008947 */ /* 0x000fea0003800000 */
[----:B01-3--:R-:W-:Y:S01]  /*13f0*/  FSETP.GEU.FTZ.AND P0, PT, |R71|, 4.2275390625, PT ;  /* 0x408748004700780b */ /* 0x00bfe20003f1e200 */
[----:B------:R-:W-:-:S04]  /*1400*/  DSETP.GEU.AND P1, PT, R70, RZ, PT ;  /* 0x000000ff4600722a */ /* 0x000fc80003f2e000 */
[----:B------:R-:W0:-:S08]  /*1410*/  DADD R70, R70, +INF ;  /* 0x7ff0000046467429 */ /* 0x000e100000000000 */
[----:B------:R-:W-:Y:S02]  /*1420*/  @!P0 LEA.HI R21, R20, R20, RZ, 0x1 ;  /* 0x0000001414158211 */ /* 0x000fe400078f08ff */
[----:B0-----:R-:W-:Y:S02]  /*1430*/  FSEL R22, R70, RZ, P1 ;  /* 0x000000ff46167208 */ /* 0x001fe40000800000 */
[----:B------:R-:W-:Y:S02]  /*1440*/  @!P0 SHF.R.S32.HI R21, RZ, 0x1, R21 ;  /* 0x00000001ff158819 */ /* 0x000fe40000011415 */
[----:B------:R-:W-:-:S03]  /*1450*/  FSEL R23, R71, RZ, P1 ;  /* 0x000000ff47177208 */ /* 0x000fc60000800000 */
[----:B------:R-:W-:Y:S02]  /*1460*/  @!P0 IMAD.IADD R20, R20, 0x1, -R21 ;  /* 0x0000000114148824 */ /* 0x000fe400078e0a15 */
[----:B------:R-:W-:-:S03]  /*1470*/  @!P0 IMAD R85, R21, 0x100000, R85 ;  /* 0x0010000015558824 */ /* 0x000fc600078e0255 */
[----:B------:R-:W-:Y:S01]  /*1480*/  @!P0 LEA R21, R20, 0x3ff00000, 0x14 ;  /* 0x3ff0000014158811 */ /* 0x000fe200078ea0ff */
[----:B------:R-:W-:-:S06]  /*1490*/  @!P0 IMAD.MOV.U32 R20, RZ, RZ, RZ ;  /* 0x000000ffff148224 */ /* 0x000fcc00078e00ff */
[----:B------:R0:W1:-:S06]  /*14a0*/  @!P0 DMUL R22, R84, R20 ;  /* 0x0000001454168228 */ /* 0x00004c0000000000 */
.L_x_4797:
[----:B01-3--:R-:W-:Y:S05]  /*14b0*/  BSYNC B0 ;  /* 0x0000000000007941 */ /* 0x00bfea0003800000 */
.L_x_4796:
[----:B------:R-:W0:Y:S01]  /*14c0*/  DFMA R20, R82, c[0x2][0x0], R18 ;  /* 0x0080000052147a2b */ /* 0x000e220000000012 */
[----:B------:R-:W-:Y:S01]  /*14d0*/  FSETP.GEU.FTZ.AND P0, PT, |R19|, 4.1917929649353027344, PT ;  /* 0x4086232b1300780b */ /* 0x000fe20003f1e200 */
[----:B------:R-:W-:Y:S02]  /*14e0*/  BSSY B0, `(.L_x_4798) ;  /* 0x000002c000007945 */ /* 0x000fe40003800000 */
[----:B------:R-:W1:-:S04]  /*14f0*/  DADD R70, R80, -6.75539944105574400000e+15 ;  /* 0xc338000050467429 */ /* 0x000e480000000000 */
[----:B0-----:R-:W-:-:S04]  /*1500*/  DFMA R20, R82, c[0x2][0x8], R20 ;  /* 0x0080020052147a2b */ /* 0x001fc80000000014 */
[----:B-1----:R-:W0:-:S04]  /*1510*/  DFMA R82, R70, c[0x2][0x0], R16 ;  /* 0x0080000046527a2b */ /* 0x002e080000000010 */
[----:B------:R-:W-:-:S04]  /*1520*/  DADD R14, -R28, R14 ;  /* 0x000000001c0e7229 */ /* 0x000fc8000000010e */
[----:B0-----:R-:W-:-:S04]  /*1530*/  DFMA R82, R70, c[0x2][0x8], R82 ;  /* 0x0080020046527a2b */ /* 0x001fc80000000052 */
[----:B------:R-:W0:-:S04]  /*1540*/  DFMA R70, R20, R24, c[0x2][0x10] ;  /* 0x008004001446762b */ /* 0x000e080000000018 */
[----:B------:R-:W-:-:S04]  /*1550*/  DADD R12, -R28, R12 ;  /* 0x000000001c0c7229 */ /* 0x000fc8000000010c */
        /* <DEDUP_REMOVED lines=36> */
.L_x_4799:
[----:B-1----:R-:W-:Y:S05]  /*17a0*/  BSYNC B0 ;  /* 0x0000000000007941 */ /* 0x002fea0003800000 */
.L_x_4798:
[----:B------:R-:W-:Y:S01]  /*17b0*/  FSETP.GEU.FTZ.AND P0, PT, |R17|, 4.1917929649353027344, PT ;  /* 0x4086232b1100780b */ /* 0x000fe20003f1e200 */
[-C--:B------:R-:W1:Y:S01]  /*17c0*/  DFMA R68, R14, R26.reuse, 6.75539944105574400000e+15 ;  /* 0x433800000e44742b */ /* 0x080e62000000001a */
[----:B------:R-:W-:Y:S01]  /*17d0*/  BSSY B0, `(.L_x_4800) ;  /* 0x0000012000007945 */ /* 0x000fe20003800000 */
[----:B0-----:R-:W-:Y:S02]  /*17e0*/  IMAD R19, R80, 0x100000, R83 ;  /* 0x0010000050137824 */ /* 0x001fe400078e0253 */
[----:B------:R0:W2:Y:S01]  /*17f0*/  DFMA R70, R12, R26, 6.75539944105574400000e+15 ;  /* 0x433800000c46742b */ /* 0x0000a2000000001a */
[----:B------:R-:W-:-:S03]  /*1800*/  IMAD.MOV.U32 R18, RZ, RZ, R82 ;  /* 0x000000ffff127224 */ /* 0x000fc600078e0052 */
[----:B-1----:R0:W1:-:S04]  /*1810*/  DADD R84, R68, -6.75539944105574400000e+15 ;  /* 0xc338000044547429 */ /* 0x0020480000000000 */
[----:B------:R-:W-:Y:S05]  /*1820*/  @!P0 BRA `(.L_x_4801) ;  /* 0x000000c000008947 */ /* 0x000fea0003800000 */
[----:B012---:R-:W-:Y:S01]  /*1830*/  FSETP.GEU.FTZ.AND P0, PT, |R17|, 4.2275390625, PT ;  /* 0x408748001100780b */ /* 0x007fe20003f1e200 */
        /* <DEDUP_REMOVED lines=11> */
.L_x_4801:
[----:B012---:R-:W-:Y:S05]  /*18f0*/  BSYNC B0 ;  /* 0x0000000000007941 */ /* 0x007fea0003800000 */
.L_x_4800:
        /* <DEDUP_REMOVED lines=46> */
.L_x_4803:
[----:B-1----:R-:W-:Y:S05]  /*1be0*/  BSYNC B0 ;  /* 0x0000000000007941 */ /* 0x002fea0003800000 */
.L_x_4802:
[----:B------:R-:W-:Y:S01]  /*1bf0*/  FSETP.GEU.FTZ.AND P0, PT, |R13|, 4.1917929649353027344, PT ;  /* 0x4086232b0d00780b */ /* 0x000fe20003f1e200 */
[-C--:B------:R-:W1:Y:S01]  /*1c00*/  DFMA R68, R10, R26.reuse, 6.75539944105574400000e+15 ;  /* 0x433800000a44742b */ /* 0x080e62000000001a */
[----:B------:R-:W-:Y:S01]  /*1c10*/  BSSY B0, `(.L_x_4804) ;  /* 0x0000012000007945 */ /* 0x000fe20003800000 */
[----:B0-----:R-:W-:Y:S01]  /*1c20*/  LEA R15, R70, R83, 0x14 ;  /* 0x00000053460f7211 */ /* 0x001fe200078ea0ff */
[----:B------:R-:W-:Y:S01]  /*1c30*/  IMAD.MOV.U32 R14, RZ, RZ, R82 ;  /* 0x000000ffff0e7224 */ /* 0x000fe200078e0052 */
[----:B------:R0:W2:-:S04]  /*1c40*/  DFMA R80, R8, R26, 6.75539944105574400000e+15 ;  /* 0x433800000850742b */ /* 0x000088000000001a */
        /* <DEDUP_REMOVED lines=14> */
.L_x_4805:
[----:B012---:R-:W-:Y:S05]  /*1d30*/  BSYNC B0 ;  /* 0x0000000000007941 */ /* 0x007fea0003800000 */
.L_x_4804:
        /* <DEDUP_REMOVED lines=46> */
.L_x_4807:
[----:B-1----:R-:W-:Y:S05]  /*2020*/  BSYNC B0 ;  /* 0x0000000000007941 */ /* 0x002fea0003800000 */
.L_x_4806:
        /* <DEDUP_REMOVED lines=20> */
.L_x_4809:
[----:B012---:R-:W-:Y:S05]  /*2170*/  BSYNC B0 ;  /* 0x0000000000007941 */ /* 0x007fea0003800000 */
.L_x_4808:
        /* <DEDUP_REMOVED lines=46> */
.L_x_4811:
[----:B-1----:R-:W-:Y:S05]  /*2460*/  BSYNC B0 ;  /* 0x0000000000007941 */ /* 0x002fea0003800000 */
.L_x_4810:
        /* <DEDUP_REMOVED lines=20> */
.L_x_4813:
[----:B012---:R-:W-:Y:S05]  /*25b0*/  BSYNC B0 ;  /* 0x0000000000007941 */ /* 0x007fea0003800000 */
.L_x_4812:
        /* <DEDUP_REMOVED lines=46> */
.L_x_4815:
[----:B-1----:R-:W-:Y:S05]  /*28a0*/  BSYNC B0 ;  /* 0x0000000000007941 */ /* 0x002fea0003800000 */
.L_x_4814:
        /* <DEDUP_REMOVED lines=20> */
.L_x_4817:
[----:B012---:R-:W-:Y:S05]  /*29f0*/  BSYNC B0 ;  /* 0x0000000000007941 */ /* 0x007fea0003800000 */
.L_x_4816:
        /* <DEDUP_REMOVED lines=46> */
.L_x_4819:
[----:B-1----:R-:W-:Y:S05]  /*2ce0*/  BSYNC B0 ;  /* 0x0000000000007941 */ /* 0x002fea0003800000 */
.L_x_4818:
        /* <DEDUP_REMOVED lines=20> */
.L_x_4821:
[----:B012---:R-:W-:Y:S05]  /*2e30*/  BSYNC B0 ;  /* 0x0000000000007941 */ /* 0x007fea0003800000 */
.L_x_4820:
        /* <DEDUP_REMOVED lines=46> */
.L_x_4823:
[----:B-1----:R-:W-:Y:S05]  /*3120*/  BSYNC B0 ;  /* 0x0000000000007941 */ /* 0x002fea0003800000 */
.L_x_4822:
[----:B------:R-:W-:Y:S01]  /*3130*/  FSETP.GEU.FTZ.AND P0, PT, |R79|, 4.1917929649353027344, PT ;  /* 0x4086232b4f00780b */ /* 0x000fe20003f1e200 */
[-C--:B0-----:R-:W0:Y:S01]  /*3140*/  DFMA R66, R60, R26.reuse, 6.75539944105574400000e+15 ;  /* 0x433800003c42742b */ /* 0x081e22000000001a */
[----:B------:R-:W-:Y:S01]  /*3150*/  BSSY B0, `(.L_x_4824) ;  /* 0x0000012000007945 */ /* 0x000fe20003800000 */
[----:B------:R-:W-:Y:S02]  /*3160*/  IMAD R71, R80, 0x100000, R83 ;  /* 0x0010000050477824 */ /* 0x000fe400078e0253 */
[----:B------:R1:W2:Y:S01]  /*3170*/  DFMA R68, R62, R26, 6.75539944105574400000e+15 ;  /* 0x433800003e44742b */ /* 0x0002a2000000001a */
[----:B------:R-:W-:-:S03]  /*3180*/  IMAD.MOV.U32 R70, RZ, RZ, R82 ;  /* 0x000000ffff467224 */ /* 0x000fc600078e0052 */
[----:B0-----:R1:W0:-:S04]  /*3190*/  DADD R84, R66, -6.75539944105574400000e+15 ;  /* 0xc338000042547429 */ /* 0x0012080000000000 */
        /* <DEDUP_REMOVED lines=13> */
.L_x_4825:
[----:B012---:R-:W-:Y:S05]  /*3270*/  BSYNC B0 ;  /* 0x0000000000007941 */ /* 0x007fea0003800000 */
.L_x_4824:
        /* <DEDUP_REMOVED lines=29> */
[----:B0-----:R-:W0:-:S04]  /*3450*/  DFMA R78, R78, R80, 1 ;  /* 0x3ff000004e4e742b */ /* 0x001e080000000050 */
[----:B------:R1:W2:Y:S02]  /*3460*/  DADD R80, -R28, R72 ;  /* 0x000000001c507229 */ /* 0x0002a40000000148 */
[----:B-1----:R-:W-:Y:S02]  /*3470*/  IMAD R73, R66, 0x100000, R85 ;  /* 0x0010000042497824 */ /* 0x002fe400078e0255 */
[----:B------:R-:W-:Y:S01]  /*3480*/  IMAD.MOV.U32 R72, RZ, RZ, R84 ;  /* 0x000000ffff487224 */ /* 0x000fe200078e0054 */
[----:B------:R-:W-:Y:S05]  /*3490*/  @!P0 BRA `(.L_x_4827) ;  /* 0x000000c000008947 */ /* 0x000fea0003800000 */
[----:B0-2---:R-:W-:Y:S01]  /*34a0*/  FSETP.GEU.FTZ.AND P0, PT, |R61|, 4.2275390625, PT ;  /* 0x408748003d00780b */ /* 0x005fe20003f1e200 */
        /* <DEDUP_REMOVED lines=11> */
.L_x_4827:
[----:B0-2---:R-:W-:Y:S05]  /*3560*/  BSYNC B0 ;  /* 0x0000000000007941 */ /* 0x005fea0003800000 */
.L_x_4826:
[----:B------:R-:W-:Y:S01]  /*3570*/  FSETP.GEU.FTZ.AND P0, PT, |R63|, 4.1917929649353027344, PT ;  /* 0x4086232b3f00780b */ /* 0x000fe20003f1e200 */
[-C--:B------:R-:W0:Y:S01]  /*3580*/  DFMA R82, R76, R26.reuse, 6.75539944105574400000e+15 ;  /* 0x433800004c52742b */ /* 0x080e22000000001a */
[----:B------:R-:W-:Y:S01]  /*3590*/  BSSY B0, `(.L_x_4828) ;  /* 0x0000012000007945 */ /* 0x000fe20003800000 */
[----:B------:R-:W-:Y:S02]  /*35a0*/  IMAD R61, R68, 0x100000, R79 ;  /* 0x00100000443d7824 */ /* 0x000fe400078e024f */
[----:B------:R2:W3:Y:S01]  /*35b0*/  DFMA R66, R80, R26, 6.75539944105574400000e+15 ;  /* 0x433800005042742b */ /* 0x0004e2000000001a */
[----:B------:R-:W-:-:S03]  /*35c0*/  IMAD.MOV.U32 R60, RZ, RZ, R78 ;  /* 0x000000ffff3c7224 */ /* 0x000fc600078e004e */
[----:B0-----:R2:W0:-:S04]  /*35d0*/  DADD R84, R82, -6.75539944105574400000e+15 ;  /* 0xc338000052547429 */ /* 0x0014080000000000 */
[----:B------:R-:W-:Y:S05]  /*35e0*/  @!P0 BRA `(.L_x_4829) ;  /* 0x000000c000008947 */ /* 0x000fea0003800000 */
[----:B0-23--:R-:W-:Y:S01]  /*35f0*/  FSETP.GEU.FTZ.AND P0, PT, |R63|, 4.2275390625, PT ;  /* 0x408748003f00780b */ /* 0x00dfe20003f1e200 */
        /* <DEDUP_REMOVED lines=10> */
[----:B------:R0:W2:-:S06]  /*36a0*/  @!P0 DMUL R60, R78, R62 ;  /* 0x0000003e4e3c8228 */ /* 0x00008c0000000000 */
.L_x_4829:
[----:B0-23--:R-:W-:Y:S05]  /*36b0*/  BSYNC B0 ;  /* 0x0000000000007941 */ /* 0x00dfea0003800000 */
.L_x_4828:
[----:B------:R-:W0:Y:S01]  /*36c0*/  DFMA R62, R84, c[0x2][0x0], R76 ;  /* 0x00800000543e7a2b */ /* 0x000e22000000004c */
[----:B------:R-:W-:Y:S01]  /*36d0*/  FSETP.GEU.FTZ.AND P0, PT, |R77|, 4.1917929649353027344, PT ;  /* 0x4086232b4d00780b */ /* 0x000fe20003f1e200 */
[----:B------:R-:W-:Y:S02]  /*36e0*/  BSSY B0, `(.L_x_4830) ;  /* 0x000002c000007945 */ /* 0x000fe40003800000 */
[----:B------:R-:W2:-:S04]  /*36f0*/  DADD R68, R66, -6.75539944105574400000e+15 ;  /* 0xc338000042447429 */ /* 0x000e880000000000 */
[----:B0-----:R-:W-:-:S04]  /*3700*/  DFMA R84, R84, c[0x2][0x8], R62 ;  /* 0x0080020054547a2b */ /* 0x001fc8000000003e */
[----:B--2---:R-:W0:-:S04]  /*3710*/  DFMA R62, R68, c[0x2][0x0], R80 ;  /* 0x00800000443e7a2b */ /* 0x004e080000000050 */
        /* <DEDUP_REMOVED lines=24> */
[----:B------:R2:W3:Y:S02]  /*38a0*/  DADD R68, -R28, R52 ;  /* 0x000000001c447229 */ /* 0x0004e40000000134 */
[----:B--2---:R-:W-:Y:S02]  /*38b0*/  IMAD R53, R82, 0x100000, R85 ;  /* 0x0010000052357824 */ /* 0x004fe400078e0255 */
[----:B------:R-:W-:Y:S01]  /*38c0*/  IMAD.MOV.U32 R52, RZ, RZ, R84 ;  /* 0x000000ffff347224 */ /* 0x000fe200078e0054 */
[----:B------:R-:W-:Y:S05]  /*38d0*/  @!P0 BRA `(.L_x_4831) ;  /* 0x000000c000008947 */ /* 0x000fea0003800000 */
[----:B0--3--:R-:W-:Y:S01]  /*38e0*/  FSETP.GEU.FTZ.AND P0, PT, |R77|, 4.2275390625, PT ;  /* 0x408748004d00780b */ /* 0x009fe20003f1e200 */
        /* <DEDUP_REMOVED lines=10> */
[----:B------:R0:W2:-:S06]  /*3990*/  @!P0 DMUL R52, R84, R76 ;  /* 0x0000004c54348228 */ /* 0x00008c0000000000 */
.L_x_4831:
[----:B0--3--:R-:W-:Y:S05]  /*39a0*/  BSYNC B0 ;  /* 0x0000000000007941 */ /* 0x009fea0003800000 */
.L_x_4830:
[----:B------:R-:W-:Y:S01]  /*39b0*/  FSETP.GEU.FTZ.AND P0, PT, |R81|, 4.1917929649353027344, PT ;  /* 0x4086232b5100780b */ /* 0x000fe20003f1e200 */
[-C--:B------:R-:W0:Y:S01]  /*39c0*/  DFMA R82, R54, R26.reuse, 6.75539944105574400000e+15 ;  /* 0x433800003652742b */ /* 0x080e22000000001a */
[----:B------:R-:W-:Y:S01]  /*39d0*/  BSSY B0, `(.L_x_4832) ;  /* 0x0000012000007945 */ /* 0x000fe20003800000 */
[----:B------:R-:W-:Y:S02]  /*39e0*/  IMAD R77, R66, 0x100000, R63 ;  /* 0x00100000424d7824 */ /* 0x000fe400078e023f */
[----:B------:R3:W4:Y:S01]  /*39f0*/  DFMA R78, R68, R26, 6.75539944105574400000e+15 ;  /* 0x43380000444e742b */ /* 0x000722000000001a */
[----:B------:R-:W-:-:S03]  /*3a00*/  IMAD.MOV.U32 R76, RZ, RZ, R62 ;  /* 0x000000ffff4c7224 */ /* 0x000fc600078e003e */
[----:B0-----:R3:W0:-:S04]  /*3a10*/  DADD R84, R82, -6.75539944105574400000e+15 ;  /* 0xc338000052547429 */ /* 0x0016080000000000 */
[----:B------:R-:W-:Y:S05]  /*3a20*/  @!P0 BRA `(.L_x_4833) ;  /* 0x000000c000008947 */ /* 0x000fea0003800000 */
[----:B0--34-:R-:W-:Y:S01]  /*3a30*/  FSETP.GEU.FTZ.AND P0, PT, |R81|, 4.2275390625, PT ;  /* 0x408748005100780b */ /* 0x019fe20003f1e200 */
        /* <DEDUP_REMOVED lines=10> */
[----:B------:R0:W3:-:S06]  /*3ae0*/  @!P0 DMUL R76, R62, R66 ;  /* 0x000000423e4c8228 */ /* 0x0000cc0000000000 */
.L_x_4833:
[----:B0--34-:R-:W-:Y:S05]  /*3af0*/  BSYNC B0 ;  /* 0x0000000000007941 */ /* 0x019fea0003800000 */
.L_x_4832:
[----:B------:R-:W0:Y:S01]  /*3b00*/  DFMA R62, R84, c[0x2][0x0], R54 ;  /* 0x00800000543e7a2b */ /* 0x000e220000000036 */
[----:B------:R-:W-:Y:S01]  /*3b10*/  FSETP.GEU.FTZ.AND P0, PT, |R55|, 4.1917929649353027344, PT ;  /* 0x4086232b3700780b */ /* 0x000fe20003f1e200 */
[----:B------:R-:W-:Y:S02]  /*3b20*/  BSSY B0, `(.L_x_4834) ;  /* 0x000002c000007945 */ /* 0x000fe40003800000 */
[----:B------:R-:W3:-:S04]  /*3b30*/  DADD R66, R78, -6.75539944105574400000e+15 ;  /* 0xc33800004e427429 */ /* 0x000ec80000000000 */
[----:B0-----:R-:W-:-:S04]  /*3b40*/  DFMA R84, R84, c[0x2][0x8], R62 ;  /* 0x0080020054547a2b */ /* 0x001fc8000000003e */
[----:B---3--:R-:W0:-:S04]  /*3b50*/  DFMA R62, R66, c[0x2][0x0], R68 ;  /* 0x00800000423e7a2b */ /* 0x008e080000000044 */
        /* <DEDUP_REMOVED lines=24> */
[----:B------:R3:W4:Y:S02]  /*3ce0*/  DADD R66, -R28, R48 ;  /* 0x000000001c427229 */ /* 0x0007240000000130 */
[----:B---3--:R-:W-:Y:S01]  /*3cf0*/  IMAD R49, R82, 0x100000, R85 ;  /* 0x0010000052317824 */ /* 0x008fe200078e0255 */
[----:B------:R-:W-:Y:S01]  /*3d00*/  MOV R48, R84 ;  /* 0x0000005400307202 */ /* 0x000fe20000000f00 */
[----:B------:R-:W-:Y:S05]  /*3d10*/  @!P0 BRA `(.L_x_4835) ;  /* 0x000000c000008947 */ /* 0x000fea0003800000 */
[----:B0---4-:R-:W-:Y:S01]  /*3d20*/  FSETP.GEU.FTZ.AND P0, PT, |R55|, 4.2275390625, PT ;  /* 0x408748003700780b */ /* 0x011fe20003f1e200 */
        /* <DEDUP_REMOVED lines=10> */
[----:B------:R0:W3:-:S06]  /*3dd0*/  @!P0 DMUL R48, R84, R54 ;  /* 0x0000003654308228 */ /* 0x0000cc0000000000 */
.L_x_4835:
[----:B0---4-:R-:W-:Y:S05]  /*3de0*/  BSYNC B0 ;  /* 0x0000000000007941 */ /* 0x011fea0003800000 */
.L_x_4834:
        /* <DEDUP_REMOVED lines=19> */
[----:B------:R0:W3:-:S06]  /*3f20*/  @!P0 DMUL R54, R62, R68 ;  /* 0x000000443e368228 */ /* 0x0000cc0000000000 */
.L_x_4837:
[----:B0--34-:R-:W-:Y:S05]  /*3f30*/  BSYNC B0 ;  /* 0x0000000000007941 */ /* 0x019fea0003800000 */
.L_x_4836:
        /* <DEDUP_REMOVED lines=31> */
[----:B---3--:R-:W-:Y:S02]  /*4130*/  IMAD R45, R82, 0x100000, R85 ;  /* 0x00100000522d7824 */ /* 0x008fe400078e0255 */
[----:B------:R-:W-:Y:S01]  /*4140*/  IMAD.MOV.U32 R44, RZ, RZ, R84 ;  /* 0x000000ffff2c7224 */ /* 0x000fe200078e0054 */
        /* <DEDUP_REMOVED lines=13> */
.L_x_4839:
[----:B0---4-:R-:W-:Y:S05]  /*4220*/  BSYNC B0 ;  /* 0x0000000000007941 */ /* 0x011fea0003800000 */
.L_x_4838:
        /* <DEDUP_REMOVED lines=20> */
.L_x_4841:
[----:B0--34-:R-:W-:Y:S05]  /*4370*/  BSYNC B0 ;  /* 0x0000000000007941 */ /* 0x019fea0003800000 */
.L_x_4840:
        /* <DEDUP_REMOVED lines=46> */
.L_x_4843:
[----:B0---4-:R-:W-:Y:S05]  /*4660*/  BSYNC B0 ;  /* 0x0000000000007941 */ /* 0x011fea0003800000 */
.L_x_4842:
        /* <DEDUP_REMOVED lines=20> */
.L_x_4845:
[----:B0--34-:R-:W-:Y:S05]  /*47b0*/  BSYNC B0 ;  /* 0x0000000000007941 */ /* 0x019fea0003800000 */
.L_x_4844:
        /* <DEDUP_REMOVED lines=46> */
.L_x_4847:
[----:B0---4-:R-:W-:Y:S05]  /*4aa0*/  BSYNC B0 ;  /* 0x0000000000007941 */ /* 0x011fea0003800000 */
.L_x_4846:
        /* <DEDUP_REMOVED lines=20> */
.L_x_4849:
[----:B0--34-:R-:W-:Y:S05]  /*4bf0*/  BSYNC B0 ;  /* 0x0000000000007941 */ /* 0x019fea0003800000 */
.L_x_4848:
[----:B------:R-:W0:Y:S01]  /*4c00*/  DADD R66, R78, -6.75539944105574400000e+15 ;  /* 0xc33800004e427429 */ /* 0x000e220000000000 */
[----:B------:R-:W-:Y:S01]  /*4c10*/  FSETP.GEU.FTZ.AND P0, PT, |R39|, 4.1917929649353027344, PT ;  /* 0x4086232b2700780b */ /* 0x000fe20003f1e200 */
[----:B------:R-:W-:Y:S02]  /*4c20*/  BSSY B0, `(.L_x_4850) ;  /* 0x000002e000007945 */ /* 0x000fe40003800000 */
[----:B------:R-:W3:-:S04]  /*4c30*/  DFMA R62, R84, c[0x2][0x0], R38 ;  /* 0x00800000543e7a2b */ /* 0x000ec80000000026 */
[----:B0-----:R-:W0:-:S04]  /*4c40*/  DFMA R80, R66, c[0x2][0x0], R68 ;  /* 0x0080000042507a2b */ /* 0x001e080000000044 */
[----:B---3--:R-:W3:-:S04]  /*4c50*/  DFMA R62, R84, c[0x2][0x8], R62 ;  /* 0x00800200543e7a2b */ /* 0x008ec8000000003e */
[----:B0-----:R-:W-:-:S04]  /*4c60*/  DFMA R66, R66, c[0x2][0x8], R80 ;  /* 0x0080020042427a2b */ /* 0x001fc80000000050 */
[----:B---3--:R-:W0:-:S04]  /*4c70*/  DFMA R80, R62, R24, c[0x2][0x10] ;  /* 0x008004003e50762b */ /* 0x008e080000000018 */
[----:B------:R-:W-:-:S04]  /*4c80*/  DADD R34, -R28, R34 ;  /* 0x000000001c227229 */ /* 0x000fc80000000122 */
[----:B0-----:R-:W0:-:S04]  /*4c90*/  DFMA R80, R62, R80, c[0x2][0x18] ;  /* 0x008006003e50762b */ /* 0x001e080000000050 */
[----:B------:R-:W-:-:S04]  /*4ca0*/  DADD R32, -R28, R32 ;  /* 0x000000001c207229 */ /* 0x000fc80000000120 */
[----:B0-----:R-:W0:-:S04]  /*4cb0*/  DFMA R80, R62, R80, c[0x2][0x20] ;  /* 0x008008003e50762b */ /* 0x001e080000000050 */
[----:B------:R-:W-:-:S04]  /*4cc0*/  DADD R30, -R28, R30 ;  /* 0x000000001c1e7229 */ /* 0x000fc8000000011e */
        /* <DEDUP_REMOVED lines=9> */
[----:B0-----:R-:W0:Y:S01]  /*4d60*/  DFMA R80, R66, R80, c[0x2][0x18] ;  /* 0x008006004250762b */ /* 0x001e220000000050 */
[----:B------:R-:W-:Y:S02]  /*4d70*/  IMAD R29, R82, 0x100000, R63 ;  /* 0x00100000521d7824 */ /* 0x000fe400078e023f */
[----:B------:R-:W-:-:S03]  /*4d80*/  IMAD.MOV.U32 R28, RZ, RZ, R62 ;  /* 0x000000ffff1c7224 */ /* 0x000fc600078e003e */
        /* <DEDUP_REMOVED lines=8> */
[----:B0-----:R0:W3:-:S04]  /*4e10*/  DFMA R80, R66, R80, 1 ;  /* 0x3ff000004250742b */ /* 0x0010c80000000050 */
[----:B------:R0:W4:Y:S01]  /*4e20*/  DFMA R66, R34, R26, 6.75539944105574400000e+15 ;  /* 0x433800002242742b */ /* 0x000122000000001a */
[----:B------:R-:W-:Y:S05]  /*4e30*/  @!P0 BRA `(.L_x_4851) ;  /* 0x000000c000008947 */ /* 0x000fea0003800000 */
[----:B---3--:R-:W-:Y:S01]  /*4e40*/  FSETP.GEU.FTZ.AND P0, PT, |R39|, 4.2275390625, PT ;  /* 0x408748002700780b */ /* 0x008fe20003f1e200 */
[----:B------:R-:W-:-:S04]  /*4e50*/  DADD R84, R38, +INF ;  /* 0x7ff0000026547429 */ /* 0x000fc80000000000 */
[----:B------:R-:W3:-:S06]  /*4e60*/  DSETP.GEU.AND P1, PT, R38, RZ, PT ;  /* 0x000000ff2600722a */ /* 0x000ecc0003f2e000 */
[----:B---3--:R-:W-:Y:S02]  /*4e70*/  FSEL R29, R85, RZ, P1 ;  /* 0x000000ff551d7208 */ /* 0x008fe40000800000 */
[----:B------:R-:W-:-:S04]  /*4e80*/  @!P0 LEA.HI R28, R82, R82, RZ, 0x1 ;  /* 0x00000052521c8211 */ /* 0x000fc800078f08ff */
[----:B------:R-:W-:Y:S02]  /*4e90*/  @!P0 SHF.R.S32.HI R39, RZ, 0x1, R28 ;  /* 0x00000001ff278819 */ /* 0x000fe4000001141c */
[----:B------:R-:W-:-:S03]  /*4ea0*/  FSEL R28, R84, RZ, P1 ;  /* 0x000000ff541c7208 */ /* 0x000fc60000800000 */
[----:B------:R-:W-:Y:S02]  /*4eb0*/  @!P0 IMAD.IADD R38, R82, 0x1, -R39 ;  /* 0x0000000152268824 */ /* 0x000fe400078e0a27 */
[----:B------:R-:W-:-:S03]  /*4ec0*/  @!P0 IMAD R63, R39, 0x100000, R63 ;  /* 0x00100000273f8824 */ /* 0x000fc600078e023f */
[----:B------:R-:W-:Y:S01]  /*4ed0*/  @!P0 LEA R39, R38, 0x3ff00000, 0x14 ;  /* 0x3ff0000026278811 */ /* 0x000fe200078ea0ff */
[----:B------:R-:W-:-:S06]  /*4ee0*/  @!P0 IMAD.MOV.U32 R38, RZ, RZ, RZ ;  /* 0x000000ffff268224 */ /* 0x000fcc00078e00ff */
[----:B------:R3:W0:-:S06]  /*4ef0*/  @!P0 DMUL R28, R62, R38 ;  /* 0x000000263e1c8228 */ /* 0x00060c0000000000 */
.L_x_4851:
[----:B---3--:R-:W-:Y:S05]  /*4f00*/  BSYNC B0 ;  /* 0x0000000000007941 */ /* 0x008fea0003800000 */
.L_x_4850:
[----:B------:R-:W-:Y:S01]  /*4f10*/  FSETP.GEU.FTZ.AND P0, PT, |R69|, 4.1917929649353027344, PT ;  /* 0x4086232b4500780b */ /* 0x000fe20003f1e200 */
[----:B------:R-:W-:Y:S01]  /*4f20*/  BSSY B0, `(.L_x_4852) ;  /* 0x0000012000007945 */ /* 0x000fe20003800000 */
[----:B------:R3:W4:Y:S01]  /*4f30*/  DFMA R62, R32, R26, 6.75539944105574400000e+15 ;  /* 0x43380000203e742b */ /* 0x000722000000001a */
[----:B------:R-:W-:Y:S02]  /*4f40*/  IMAD R39, R78, 0x100000, R81 ;  /* 0x001000004e277824 */ /* 0x000fe400078e0251 */
[----:B------:R-:W-:Y:S01]  /*4f50*/  IMAD.MOV.U32 R38, RZ, RZ, R80 ;  /* 0x000000ffff267224 */ /* 0x000fe200078e0050 */
[----:B----4-:R3:W4:-:S07]  /*4f60*/  DADD R82, R66, -6.75539944105574400000e+15 ;  /* 0xc338000042527429 */ /* 0x01070e0000000000 */
[----:B------:R-:W-:Y:S05]  /*4f70*/  @!P0 BRA `(.L_x_4853) ;  /* 0x000000c000008947 */ /* 0x000fea0003800000 */
[----:B---34-:R-:W-:Y:S01]  /*4f80*/  FSETP.GEU.FTZ.AND P0, PT, |R69|, 4.2275390625, PT ;  /* 0x408748004500780b */ /* 0x018fe20003f1e200 */
        /* <DEDUP_REMOVED lines=10> */
[----:B------:R3:W4:-:S06]  /*5030*/  @!P0 DMUL R38, R80, R68 ;  /* 0x0000004450268228 */ /* 0x00070c0000000000 */
.L_x_4853:
[----:B---34-:R-:W-:Y:S05]  /*5040*/  BSYNC B0 ;  /* 0x0000000000007941 */ /* 0x018fea0003800000 */
.L_x_4852:
[----:B------:R-:W3:Y:S01]  /*5050*/  DFMA R78, R82, c[0x2][0x0], R34 ;  /* 0x00800000524e7a2b */ /* 0x000ee20000000022 */
[----:B------:R-:W-:Y:S01]  /*5060*/  FSETP.GEU.FTZ.AND P1, PT, |R35|, 4.1917929649353027344, PT ;  /* 0x4086232b2300780b */ /* 0x000fe20003f3e200 */
[----:B------:R-:W-:Y:S01]  /*5070*/  BSSY B0, `(.L_x_4854) ;  /* 0x000003d000007945 */ /* 0x000fe20003800000 */
[----:B------:R-:W-:Y:S01]  /*5080*/  FSETP.GEU.FTZ.AND P3, PT, |R33|, 4.1917929649353027344, PT ;  /* 0x4086232b2100780b */ /* 0x000fe20003f7e200 */
[----:B------:R-:W4:Y:S01]  /*5090*/  DADD R80, R62, -6.75539944105574400000e+15 ;  /* 0xc33800003e507429 */ /* 0x000f220000000000 */
[----:B------:R-:W-:-:S03]  /*50a0*/  FSETP.GEU.FTZ.AND P0, PT, |R31|, 4.1917929649353027344, PT ;  /* 0x4086232b1f00780b */ /* 0x000fc60003f1e200 */
[----:B------:R-:W5:-:S04]  /*50b0*/  DFMA R68, R30, R26, 6.75539944105574400000e+15 ;  /* 0x433800001e44742b */ /* 0x000f48000000001a */
[----:B---3--:R-:W-:-:S04]  /*50c0*/  DFMA R82, R82, c[0x2][0x8], R78 ;  /* 0x0080020052527a2b */ /* 0x008fc8000000004e */
[----:B----4-:R-:W3:-:S04]  /*50d0*/  DFMA R78, R80, c[0x2][0x0], R32 ;  /* 0x00800000504e7a2b */ /* 0x010ec80000000020 */
[----:B0----5:R-:W0:-:S04]  /*50e0*/  DADD R26, R68, -6.75539944105574400000e+15 ;  /* 0xc3380000441a7429 */ /* 0x021e080000000000 */
[----:B---3--:R-:W-:-:S04]  /*50f0*/  DFMA R78, R80, c[0x2][0x8], R78 ;  /* 0x00800200504e7a2b */ /* 0x008fc8000000004e */
[----:B0-----:R-:W0:-:S06]  /*5100*/  DFMA R80, R26, c[0x2][0x0], R30 ;  /* 0x008000001a507a2b */ /* 0x001e0c000000001e */
        /* <DEDUP_REMOVED lines=12> */
[----:B------:R-:W0:-:S04]  /*51d0*/  DFMA R80, R78, R24, c[0x2][0x10] ;  /* 0x008004004e50762b */ /* 0x000e080000000018 */
[----:B------:R-:W3:-:S04]  /*51e0*/  DFMA R24, R26, R24, c[0x2][0x10] ;  /* 0x008004001a18762b */ /* 0x000ec80000000018 */
[----:B0-----:R-:W0:-:S04]  /*51f0*/  DFMA R80, R78, R80, c[0x2][0x18] ;  /* 0x008006004e50762b */ /* 0x001e080000000050 */
[----:B---3--:R-:W3:-:S04]  /*5200*/  DFMA R24, R26, R24, c[0x2][0x18] ;  /* 0x008006001a18762b */ /* 0x008ec80000000018 */
        /* <DEDUP_REMOVED lines=14> */
[----:B0-----:R-:W0:-:S04]  /*52f0*/  DFMA R80, R78, R80, 1 ;  /* 0x3ff000004e50742b */ /* 0x001e080000000050 */
[----:B---3--:R-:W3:-:S04]  /*5300*/  DFMA R24, R26, R24, 1 ;  /* 0x3ff000001a18742b */ /* 0x008ec80000000018 */
[----:B0-----:R-:W0:-:S04]  /*5310*/  DFMA R78, R78, R80, 1 ;  /* 0x3ff000004e4e742b */ /* 0x001e080000000050 */
[----:B---3--:R3:W4:Y:S02]  /*5320*/  DFMA R80, R26, R24, 1 ;  /* 0x3ff000001a50742b */ /* 0x0087240000000018 */
[----:B---3--:R-:W-:Y:S02]  /*5330*/  IMAD R25, R66, 0x100000, R83 ;  /* 0x0010000042197824 */ /* 0x008fe400078e0253 */
[----:B------:R-:W-:Y:S02]  /*5340*/  IMAD.MOV.U32 R24, RZ, RZ, R82 ;  /* 0x000000ffff187224 */ /* 0x000fe400078e0052 */
[----:B0-----:R-:W-:-:S04]  /*5350*/  IMAD R89, R62, 0x100000, R79 ;  /* 0x001000003e597824 */ /* 0x001fc800078e024f */
[----:B----4-:R-:W-:Y:S01]  /*5360*/  IMAD R85, R68, 0x100000, R81 ;  /* 0x0010000044557824 */ /* 0x010fe200078e0251 */
        /* <DEDUP_REMOVED lines=13> */
.L_x_4855:
[----:B------:R-:W-:Y:S05]  /*5440*/  BSYNC B0 ;  /* 0x0000000000007941 */ /* 0x000fea0003800000 */
.L_x_4854:
[----:B------:R-:W-:Y:S01]  /*5450*/  BSSY B0, `(.L_x_4856) ;  /* 0x0000012000007945 */ /* 0x000fe20003800000 */
[----:B0-----:R-:W-:Y:S02]  /*5460*/  IMAD.MOV.U32 R26, RZ, RZ, R78 ;  /* 0x000000ffff1a7224 */ /* 0x001fe400078e004e */
[----:B------:R-:W-:Y:S02]  /*5470*/  IMAD.MOV.U32 R27, RZ, RZ, R89 ;  /* 0x000000ffff1b7224 */ /* 0x000fe400078e0059 */
[----:B------:R-:W-:Y:S02]  /*5480*/  IMAD.MOV.U32 R34, RZ, RZ, R80 ;  /* 0x000000ffff227224 */ /* 0x000fe400078e0050 */
        /* <DEDUP_REMOVED lines=14> */
.L_x_4857:
[----:B------:R-:W-:Y:S05]  /*5570*/  BSYNC B0 ;  /* 0x0000000000007941 */ /* 0x000fea0003800000 */
.L_x_4856:
[----:B------:R-:W-:Y:S01]  /*5580*/  BSSY B0, `(.L_x_4858) ;  /* 0x000000e000007945 */ /* 0x000fe20003800000 */
[----:B------:R-:W-:Y:S05]  /*5590*/  @!P0 BRA `(.L_x_4859) ;  /* 0x000000c000008947 */ /* 0x000fea0003800000 */
[----:B------:R-:W-:Y:S01]  /*55a0*/  FSETP.GEU.FTZ.AND P0, PT, |R31|, 4.2275390625, PT ;  /* 0x408748001f00780b */ /* 0x000fe20003f1e200 */
[----:B------:R-:W-:-:S04]  /*55b0*/  DADD R34, R30, +INF ;  /* 0x7ff000001e227429 */ /* 0x000fc80000000000 */
[----:B------:R-:W5:-:S06]  /*55c0*/  DSETP.GEU.AND P1, PT, R30, RZ, PT ;  /* 0x000000ff1e00722a */ /* 0x000f4c0003f2e000 */
[----:B-----5:R-:W-:Y:S02]  /*55d0*/  FSEL R34, R34, RZ, P1 ;  /* 0x000000ff22227208 */ /* 0x020fe40000800000 */
[----:B0-----:R-:W-:Y:S02]  /*55e0*/  @!P0 LEA.HI R32, R68, R68, RZ, 0x1 ;  /* 0x0000004444208211 */ /* 0x001fe400078f08ff */
[----:B------:R-:W-:Y:S02]  /*55f0*/  FSEL R35, R35, RZ, P1 ;  /* 0x000000ff23237208 */ /* 0x000fe40000800000 */
[----:B------:R-:W-:-:S05]  /*5600*/  @!P0 SHF.R.S32.HI R31, RZ, 0x1, R32 ;  /* 0x00000001ff1f8819 */ /* 0x000fca0000011420 */
[----:B------:R-:W-:Y:S02]  /*5610*/  @!P0 IMAD.IADD R30, R68, 0x1, -R31 ;  /* 0x00000001441e8824 */ /* 0x000fe400078e0a1f */
[----:B------:R-:W-:-:S03]  /*5620*/  @!P0 IMAD R81, R31, 0x100000, R81 ;  /* 0x001000001f518824 */ /* 0x000fc600078e0251 */
[----:B------:R-:W-:Y:S01]  /*5630*/  @!P0 LEA R31, R30, 0x3ff00000, 0x14 ;  /* 0x3ff000001e1f8811 */ /* 0x000fe200078ea0ff */
[----:B------:R-:W-:-:S06]  /*5640*/  @!P0 IMAD.MOV.U32 R30, RZ, RZ, RZ ;  /* 0x000000ffff1e8224 */ /* 0x000fcc00078e00ff */
[----:B------:R0:W4:-:S06]  /*5650*/  @!P0 DMUL R34, R80, R30 ;  /* 0x0000001e50228228 */ /* 0x00010c0000000000 */
.L_x_4859:
[----:B------:R-:W-:Y:S05]  /*5660*/  BSYNC B0 ;  /* 0x0000000000007941 */ /* 0x000fea0003800000 */
.L_x_4858:
        /* <DEDUP_REMOVED lines=17> */
[----:B0-----:R-:W0:-:S06]  /*5780*/  DADD R30, R30, R60 ;  /* 0x000000001e1e7229 */ /* 0x001e0c000000003c */
[----:B0-2---:R-:W0:-:S06]  /*5790*/  DADD R30, R30, R52 ;  /* 0x000000001e1e7229 */ /* 0x005e0c0000000034 */
        /* <DEDUP_REMOVED lines=11> */
[----:B0--3--:R-:W0:-:S06]  /*5850*/  DADD R30, R30, R24 ;  /* 0x000000001e1e7229 */ /* 0x009e0c0000000018 */
[----:B0---4-:R-:W0:-:S06]  /*5860*/  DADD R30, R30, R26 ;  /* 0x000000001e1e7229 */ /* 0x011e0c000000001a */
        /* <DEDUP_REMOVED lines=35> */
[----:B01----:R-:W0:-:S06]  /*5aa0*/  DFMA R68, -R30, R66, R22 ;  /* 0x000000421e44722b */ /* 0x003e0c0000000116 */
[----:B0-----:R-:W0:-:S10]  /*5ab0*/  DFMA R62, R62, R68, R66 ;  /* 0x000000443e3e722b */ /* 0x001e140000000042 */
[----:B0-----:R-:W-:-:S05]  /*5ac0*/  FFMA R32, RZ, R31, R63 ;  /* 0x0000001fff207223 */ /* 0x001fca000000003f */
[----:B------:R-:W-:-:S13]  /*5ad0*/  FSETP.GT.AND P0, PT, |R32|, 1.469367938527859385e-39, PT ;  /* 0x001000002000780b */ /* 0x000fda0003f04200 */
[----:B------:R-:W-:Y:S05]  /*5ae0*/  @P0 BRA P2, `(.L_x_4862) ;  /* 0x0000006000000947 */ /* 0x000fea0001000000 */
[----:B------:R-:W-:Y:S01]  /*5af0*/  IMAD.MOV.U32 R66, RZ, RZ, R30 ;  /* 0x000000ffff427224 */ /* 0x000fe200078e001e */
[----:B------:R-:W-:Y:S01]  /*5b00*/  MOV R74, 0x5b30 ;  /* 0x00005b30004a7802 */ /* 0x000fe20000000f00 */
[----:B------:R-:W-:Y:S02]  /*5b10*/  IMAD.MOV.U32 R67, RZ, RZ, R31 ;  /* 0x000000ffff437224 */ /* 0x000fe400078e001f */
[----:B------:R-:W-:Y:S05]  /*5b20*/  CALL.REL.NOINC `($__internal_13_$__cuda_sm20_div_rn_f64_full) ;  /* 0x0000424000007944 */ /* 0x000fea0003c00000 */
[----:B------:R-:W-:Y:S02]  /*5b30*/  IMAD.MOV.U32 R62, RZ, RZ, R22 ;  /* 0x000000ffff3e7224 */ /* 0x000fe400078e0016 */
[----:B------:R-:W-:Y:S02]  /*5b40*/  IMAD.MOV.U32 R63, RZ, RZ, R23 ;  /* 0x000000ffff3f7224 */ /* 0x000fe400078e0017 */
.L_x_4862:
[----:B------:R-:W-:Y:S05]  /*5b50*/  BSYNC B2 ;  /* 0x0000000000027941 */ /* 0x000fea0003800000 */
.L_x_4861:
[----:B------:R-:W-:Y:S05]  /*5b60*/  BSYNC B1 ;  /* 0x0000000000017941 */ /* 0x000fea0003800000 */
.L_x_4860:
[----:B------:R-:W2:Y:S01]  /*5b70*/  S2R R22, SR_TID.X ;  /* 0x0000000000167919 */ /* 0x000ea20000002100 */
[----:B------:R-:W-:-:S04]  /*5b80*/  LEA R32, P0, R0, c[0x0][0x160], 0x3 ;  /* 0x0000580000207a11 */ /* 0x000fc800078018ff */
[----:B------:R-:W-:-:S05]  /*5b90*/  LEA.HI.X R33, R0, c[0x0][0x164], R33, 0x3, P0 ;  /* 0x0000590000217a11 */ /* 0x000fca00000f1c21 */
[----:B------:R3:W-:Y:S01]  /*5ba0*/  STG.E.64 [R32.64], R62 ;  /* 0x0000003e20007986 */ /* 0x0007e2000c101b04 */
[----:B--2---:R-:W-:-:S04]  /*5bb0*/  IADD3 R22, R22, 0x20, RZ ;  /* 0x0000002016167810 */ /* 0x004fc80007ffe0ff */
[----:B------:R-:W-:-:S13]  /*5bc0*/  ISETP.GE.AND P0, PT, R22, c[0x0][0x178], PT ;  /* 0x00005e0016007a0c */ /* 0x000fda0003f06270 */
[----:B------:R-:W-:Y:S05]  /*5bd0*/  @P0 EXIT ;  /* 0x000000000000094d */ /* 0x000fea0003800000 */
[----:B---3--:R-:W-:Y:S01]  /*5be0*/  BSSY B1, `(.L_x_4863) ;  /* 0x000001a000017945 */ /* 0x008fe20003800000 */
        /* <DEDUP_REMOVED lines=18> */
[----:B------:R-:W-:Y:S01]  /*5d10*/  MOV R22, R20 ;  /* 0x0000001400167202 */ /* 0x000fe20000000f00 */
[----:B------:R-:W-:Y:S01]  /*5d20*/  IMAD.MOV.U32 R23, RZ, RZ, R21 ;  /* 0x000000ffff177224 */ /* 0x000fe200078e0015 */
[----:B------:R-:W-:Y:S01]  /*5d30*/  MOV R74, 0x5d70 ;  /* 0x00005d70004a7802 */ /* 0x000fe20000000f00 */
[----:B------:R-:W-:Y:S02]  /*5d40*/  IMAD.MOV.U32 R66, RZ, RZ, R30 ;  /* 0x000000ffff427224 */ /* 0x000fe400078e001e */
[----:B------:R-:W-:Y:S02]  /*5d50*/  IMAD.MOV.U32 R67, RZ, RZ, R31 ;  /* 0x000000ffff437224 */ /* 0x000fe400078e001f */
[----:B01----:R-:W-:Y:S05]  /*5d60*/  CALL.REL.NOINC `($__internal_13_$__cuda_sm20_div_rn_f64_full) ;  /* 0x0000400000007944 */ /* 0x003fea0003c00000 */
.L_x_4865:
[----:B------:R-:W-:Y:S05]  /*5d70*/  BSYNC B2 ;  /* 0x0000000000027941 */ /* 0x000fea0003800000 */
.L_x_4864:
[----:B------:R-:W-:Y:S05]  /*5d80*/  BSYNC B1 ;  /* 0x0000000000017941 */ /* 0x000fea0003800000 */
.L_x_4863:
[----:B------:R-:W2:Y:S04]  /*5d90*/  S2R R0, SR_TID.X ;  /* 0x0000000000007919 */ /* 0x000ea80000002100 */
[----:B------:R3:W-:Y:S01]  /*5da0*/  STG.E.64 [R32.64+0x100], R22 ;  /* 0x0001001620007986 */ /* 0x0007e2000c101b04 */
        /* <DEDUP_REMOVED lines=27> */
[----:B01----:R-:W-:Y:S05]  /*5f60*/  CALL.REL.NOINC `($__internal_13_$__cuda_sm20_div_rn_f64_full) ;  /* 0x00003e0000007944 */ /* 0x003fea0003c00000 */
[----:B------:R-:W-:Y:S02]  /*5f70*/  IMAD.MOV.U32 R20, RZ, RZ, R22 ;  /* 0x000000ffff147224 */ /* 0x000fe400078e0016 */
[----:B------:R-:W-:Y:S02]  /*5f80*/  IMAD.MOV.U32 R21, RZ, RZ, R23 ;  /* 0x000000ffff157224 */ /* 0x000fe400078e0017 */
.L_x_4868:
[----:B------:R-:W-:Y:S05]  /*5f90*/  BSYNC B2 ;  /* 0x0000000000027941 */ /* 0x000fea0003800000 */
.L_x_4867:
[----:B------:R-:W-:Y:S05]  /*5fa0*/  BSYNC B1 ;  /* 0x0000000000017941 */ /* 0x000fea0003800000 */
.L_x_4866:
        /* <DEDUP_REMOVED lines=32> */
.L_x_4871:
[----:B------:R-:W-:Y:S05]  /*61b0*/  BSYNC B2 ;  /* 0x0000000000027941 */ /* 0x000fea0003800000 */
.L_x_4870:
[----:B------:R-:W-:Y:S05]  /*61c0*/  BSYNC B1 ;  /* 0x0000000000017941 */ /* 0x000fea0003800000 */
.L_x_4869:
        /* <DEDUP_REMOVED lines=32> */
.L_x_4874:
[----:B------:R-:W-:Y:S05]  /*63d0*/  BSYNC B2 ;  /* 0x0000000000027941 */ /* 0x000fea0003800000 */
.L_x_4873:
[----:B------:R-:W-:Y:S05]  /*63e0*/  BSYNC B1 ;  /* 0x0000000000017941 */ /* 0x000fea0003800000 */
.L_x_4872:
        /* <DEDUP_REMOVED lines=32> */
.L_x_4877:
[----:B------:R-:W-:Y:S05]  /*65f0*/  BSYNC B2 ;  /* 0x0000000000027941 */ /* 0x000fea0003800000 */
.L_x_4876:
[----:B------:R-:W-:Y:S05]  /*6600*/  BSYNC B1 ;  /* 0x0000000000017941 */ /* 0x000fea0003800000 */
.L_x_4875:
        /* <DEDUP_REMOVED lines=32> */
.L_x_4880:
[----:B------:R-:W-:Y:S05]  /*6810*/  BSYNC B2 ;  /* 0x0000000000027941 */ /* 0x000fea0003800000 */
.L_x_4879:
[----:B------:R-:W-:Y:S05]  /*6820*/  BSYNC B1 ;  /* 0x0000000000017941 */ /* 0x000fea0003800000 */
.L_x_4878:
        /* <DEDUP_REMOVED lines=32> */
.L_x_4883:
[----:B------:R-:W-:Y:S05]  /*6a30*/  BSYNC B2 ;  /* 0x0000000000027941 */ /* 0x000fea0003800000 */
.L_x_4882:
[----:B------:R-:W-:Y:S05]  /*6a40*/  BSYNC B1 ;  /* 0x0000000000017941 */ /* 0x000fea0003800000 */
.L_x_4881:
        /* <DEDUP_REMOVED lines=32> */
.L_x_4886:
[----:B------:R-:W-:Y:S05]  /*6c50*/  BSYNC B2 ;  /* 0x0000000000027941 */ /* 0x000fea0003800000 */
.L_x_4885:
[----:B------:R-:W-:Y:S05]  /*6c60*/  BSYNC B1 ;  /* 0x0000000000017941 */ /* 0x000fea0003800000 */
.L_x_4884:
        /* <DEDUP_REMOVED lines=30> */
[----:B------:R-:W-:Y:S01]  /*6e50*/  IMAD.MOV.U32 R6, RZ, RZ, R22 ;  /* 0x000000ffff067224 */ /* 0x000fe200078e0016 */
[----:B------:R-:W-:Y:S02]  /*6e60*/  MOV R7, R23 ;  /* 0x0000001700077202 */ /* 0x000fe40000000f00 */
.L_x_4889:
[----:B------:R-:W-:Y:S05]  /*6e70*/  BSYNC B2 ;  /* 0x0000000000027941 */ /* 0x000fea0003800000 */
.L_x_4888:
[----:B------:R-:W-:Y:S05]  /*6e80*/  BSYNC B1 ;  /* 0x0000000000017941 */ /* 0x000fea0003800000 */
.L_x_4887:
        /* <DEDUP_REMOVED lines=32> */
.L_x_4892:
[----:B------:R-:W-:Y:S05]  /*7090*/  BSYNC B2 ;  /* 0x0000000000027941 */ /* 0x000fea0003800000 */
.L_x_4891:
[----:B------:R-:W-:Y:S05]  /*70a0*/  BSYNC B1 ;  /* 0x0000000000017941 */ /* 0x000fea0003800000 */
.L_x_4890:
        /* <DEDUP_REMOVED lines=32> */
.L_x_4895:
[----:B------:R-:W-:Y:S05]  /*72b0*/  BSYNC B2 ;  /* 0x0000000000027941 */ /* 0x000fea0003800000 */
.L_x_4894:
[----:B------:R-:W-:Y:S05]  /*72c0*/  BSYNC B1 ;  /* 0x0000000000017941 */ /* 0x000fea0003800000 */
.L_x_4893:
        /* <DEDUP_REMOVED lines=32> */
.L_x_4898:
[----:B------:R-:W-:Y:S05]  /*74d0*/  BSYNC B2 ;  /* 0x0000000000027941 */ /* 0x000fea0003800000 */
.L_x_4897:
[----:B------:R-:W-:Y:S05]  /*74e0*/  BSYNC B1 ;  /* 0x0000000000017941 */ /* 0x000fea0003800000 */
.L_x_4896:
        /* <DEDUP_REMOVED lines=32> */
.L_x_4901:
[----:B------:R-:W-:Y:S05]  /*76f0*/  BSYNC B2 ;  /* 0x0000000000027941 */ /* 0x000fea0003800000 */
.L_x_4900:
[----:B------:R-:W-:Y:S05]  /*7700*/  BSYNC B1 ;  /* 0x0000000000017941 */ /* 0x000fea0003800000 */
.L_x_4899:
        /* <DEDUP_REMOVED lines=32> */
.L_x_4904:
[----:B------:R-:W-:Y:S05]  /*7910*/  BSYNC B2 ;  /* 0x0000000000027941 */ /* 0x000fea0003800000 */
.L_x_4903:
[----:B------:R-:W-:Y:S05]  /*7920*/  BSYNC B1 ;  /* 0x0000000000017941 */ /* 0x000fea0003800000 */
.L_x_4902:
        /* <DEDUP_REMOVED lines=32> */
.L_x_4907:
[----:B------:R-:W-:Y:S05]  /*7b30*/  BSYNC B2 ;  /* 0x0000000000027941 */ /* 0x000fea0003800000 */
.L_x_4906:
[----:B------:R-:W-:Y:S05]  /*7b40*/  BSYNC B1 ;  /* 0x0000000000017941 */ /* 0x000fea0003800000 */
.L_x_4905:
        /* <DEDUP_REMOVED lines=32> */
.L_x_4910:
[----:B------:R-:W-:Y:S05]  /*7d50*/  BSYNC B2 ;  /* 0x0000000000027941 */ /* 0x000fea0003800000 */
.L_x_4909:
[----:B------:R-:W-:Y:S05]  /*7d60*/  BSYNC B1 ;  /* 0x0000000000017941 */ /* 0x000fea0003800000 */
.L_x_4908:
        /* <DEDUP_REMOVED lines=32> */
.L_x_4913:
[----:B------:R-:W-:Y:S05]  /*7f70*/  BSYNC B2 ;  /* 0x0000000000027941 */ /* 0x000fea0003800000 */
.L_x_4912:
[----:B------:R-:W-:Y:S05]  /*7f80*/  BSYNC B1 ;  /* 0x0000000000017941 */ /* 0x000fea0003800000 */
.L_x_4911:
        /* <DEDUP_REMOVED lines=10> */
[----:B------:R-:W-:Y:S01]  /*8030*/  MOV R2, 0x1 ;  /* 0x0000000100027802 */ /* 0x000fe20000000f00 */
[----:B------:R-:W-:Y:S01]  /*8040*/  BSSY B2, `(.L_x_4915) ;  /* 0x0000015000027945 */ /* 0x000fe20003800000 */
[----:B------:R-:W-:-:S04]  /*8050*/  FSETP.GEU.AND P2, PT, |R77|, 6.5827683646048100446e-37, PT ;  /* 0x036000004d00780b */ /* 0x000fc80003f4e200 */
        /* <DEDUP_REMOVED lines=19> */
.L_x_4916:
[----:B------:R-:W-:Y:S05]  /*8190*/  BSYNC B2 ;  /* 0x0000000000027941 */ /* 0x000fea0003800000 */
.L_x_4915:
[----:B------:R-:W-:Y:S05]  /*81a0*/  BSYNC B1 ;  /* 0x0000000000017941 */ /* 0x000fea0003800000 */
.L_x_4914:
        /* <DEDUP_REMOVED lines=32> */
.L_x_4919:
[----:B------:R-:W-:Y:S05]  /*83b0*/  BSYNC B2 ;  /* 0x0000000000027941 */ /* 0x000fea0003800000 */
.L_x_4918:
[----:B------:R-:W-:Y:S05]  /*83c0*/  BSYNC B1 ;  /* 0x0000000000017941 */ /* 0x000fea0003800000 */
.L_x_4917:
        /* <DEDUP_REMOVED lines=32> */
.L_x_4922:
[----:B------:R-:W-:Y:S05]  /*85d0*/  BSYNC B2 ;  /* 0x0000000000027941 */ /* 0x000fea0003800000 */
.L_x_4921:
[----:B------:R-:W-:Y:S05]  /*85e0*/  BSYNC B1 ;  /* 0x0000000000017941 */ /* 0x000fea0003800000 */
.L_x_4920:
        /* <DEDUP_REMOVED lines=32> */
.L_x_4925:
[----:B------:R-:W-:Y:S05]  /*87f0*/  BSYNC B2 ;  /* 0x0000000000027941 */ /* 0x000fea0003800000 */
.L_x_4924:
[----:B------:R-:W-:Y:S05]  /*8800*/  BSYNC B1 ;  /* 0x0000000000017941 */ /* 0x000fea0003800000 */
.L_x_4923:
        /* <DEDUP_REMOVED lines=32> */
.L_x_4928:
[----:B------:R-:W-:Y:S05]  /*8a10*/  BSYNC B2 ;  /* 0x0000000000027941 */ /* 0x000fea0003800000 */
.L_x_4927:
[----:B------:R-:W-:Y:S05]  /*8a20*/  BSYNC B1 ;  /* 0x0000000000017941 */ /* 0x000fea0003800000 */
.L_x_4926:
        /* <DEDUP_REMOVED lines=32> */
.L_x_4931:
[----:B------:R-:W-:Y:S05]  /*8c30*/  BSYNC B2 ;  /* 0x0000000000027941 */ /* 0x000fea0003800000 */
.L_x_4930:
[----:B------:R-:W-:Y:S05]  /*8c40*/  BSYNC B1 ;  /* 0x0000000000017941 */ /* 0x000fea0003800000 */
.L_x_4929:
        /* <DEDUP_REMOVED lines=32> */
.L_x_4934:
[----:B------:R-:W-:Y:S05]  /*8e50*/  BSYNC B2 ;  /* 0x0000000000027941 */ /* 0x000fea0003800000 */
.L_x_4933:
[----:B------:R-:W-:Y:S05]  /*8e60*/  BSYNC B1 ;  /* 0x0000000000017941 */ /* 0x000fea0003800000 */
.L_x_4932:
        /* <DEDUP_REMOVED lines=32> */
.L_x_4937:
[----:B------:R-:W-:Y:S05]  /*9070*/  BSYNC B2 ;  /* 0x0000000000027941 */ /* 0x000fea0003800000 */
.L_x_4936:
[----:B------:R-:W-:Y:S05]  /*9080*/  BSYNC B1 ;  /* 0x0000000000017941 */ /* 0x000fea0003800000 */
.L_x_4935:
        /* <DEDUP_REMOVED lines=25> */
[----:B------:R-:W-:Y:S01]  /*9220*/  MOV R66, R30 ;  /* 0x0000001e00427202 */ /* 0x000fe20000000f00 */
[----:B------:R-:W-:Y:S01]  /*9230*/  IMAD.MOV.U32 R23, RZ, RZ, R43 ;  /* 0x000000ffff177224 */ /* 0x000fe200078e002b */
[----:B------:R-:W-:Y:S01]  /*9240*/  MOV R74, 0x9270 ;  /* 0x00009270004a7802 */ /* 0x000fe20000000f00 */
[----:B------:R-:W-:Y:S02]  /*9250*/  IMAD.MOV.U32 R67, RZ, RZ, R31 ;  /* 0x000000ffff437224 */ /* 0x000fe400078e001f */
[----:B01----:R-:W-:Y:S05]  /*9260*/  CALL.REL.NOINC `($__internal_13_$__cuda_sm20_div_rn_f64_full) ;  /* 0x00000b0000007944 */ /* 0x003fea0003c00000 */
[----:B------:R-:W-:Y:S02]  /*9270*/  IMAD.MOV.U32 R2, RZ, RZ, R22 ;  /* 0x000000ffff027224 */ /* 0x000fe400078e0016 */
[----:B------:R-:W-:Y:S02]  /*9280*/  IMAD.MOV.U32 R3, RZ, RZ, R23 ;  /* 0x000000ffff037224 */ /* 0x000fe400078e0017 */
.L_x_4940:
[----:B------:R-:W-:Y:S05]  /*9290*/  BSYNC B2 ;  /* 0x0000000000027941 */ /* 0x000fea0003800000 */
.L_x_4939:
[----:B------:R-:W-:Y:S05]  /*92a0*/  BSYNC B1 ;  /* 0x0000000000017941 */ /* 0x000fea0003800000 */
.L_x_4938:
        /* <DEDUP_REMOVED lines=32> */
.L_x_4943:
[----:B------:R-:W-:Y:S05]  /*94b0*/  BSYNC B2 ;  /* 0x0000000000027941 */ /* 0x000fea0003800000 */
.L_x_4942:
[----:B------:R-:W-:Y:S05]  /*94c0*/  BSYNC B1 ;  /* 0x0000000000017941 */ /* 0x000fea0003800000 */
.L_x_4941:
        /* <DEDUP_REMOVED lines=32> */
.L_x_4946:
[----:B------:R-:W-:Y:S05]  /*96d0*/  BSYNC B2 ;  /* 0x0000000000027941 */ /* 0x000fea0003800000 */
.L_x_4945:
[----:B------:R-:W-:Y:S05]  /*96e0*/  BSYNC B1 ;  /* 0x0000000000017941 */ /* 0x000fea0003800000 */
.L_x_4944:
        /* <DEDUP_REMOVED lines=32> */
.L_x_4949:
[----:B------:R-:W-:Y:S05]  /*98f0*/  BSYNC B2 ;  /* 0x0000000000027941 */ /* 0x000fea0003800000 */
.L_x_4948:
[----:B------:R-:W-:Y:S05]  /*9900*/  BSYNC B1 ;  /* 0x0000000000017941 */ /* 0x000fea0003800000 */
.L_x_4947:
        /* <DEDUP_REMOVED lines=32> */
.L_x_4952:
[----:B------:R-:W-:Y:S05]  /*9b10*/  BSYNC B2 ;  /* 0x0000000000027941 */ /* 0x000fea0003800000 */
.L_x_4951:
[----:B------:R-:W-:Y:S05]  /*9b20*/  BSYNC B1 ;  /* 0x0000000000017941 */ /* 0x000fea0003800000 */
.L_x_4950:
        /* <DEDUP_REMOVED lines=32> */
.L_x_4955:
[----:B------:R-:W-:Y:S05]  /*9d30*/  BSYNC B2 ;  /* 0x0000000000027941 */ /* 0x000fea0003800000 */
.L_x_4954:
[----:B------:R-:W-:Y:S05]  /*9d40*/  BSYNC B1 ;  /* 0x0000000000017941 */ /* 0x000fea0003800000 */
.L_x_4953:
[----:B------:R-:W-:Y:S01]  /*9d50*/  STG.E.64 [R32.64+0x1f00], R2 ;  /* 0x001f000220007986 */ /* 0x000fe2000c101b04 */
[----:B------:R-:W-:Y:S05]  /*9d60*/  EXIT ;  /* 0x000000000000794d */ /* 0x000fea0003800000 */
        .weak           $__internal_13_$__cuda_sm20_div_rn_f64_full
        .type           $__internal_13_$__cuda_sm20_div_rn_f64_full,@function
        .size           $__internal_13_$__cuda_sm20_div_rn_f64_full,(.L_x_11026 - $__internal_13_$__cuda_sm20_div_rn_f64_full)
$__internal_13_$__cuda_sm20_div_rn_f64_full:
[C---:B------:R-:W-:Y:S01]  /*9d70*/  FSETP.GEU.AND P0, PT, |R67|.reuse, 1.469367938527859385e-39, PT ;  /* 0x001000004300780b */ /* 0x040fe20003f0e200 */
[----:B------:R-:W-:Y:S01]  /*9d80*/  IMAD.MOV.U32 R69, RZ, RZ, R23 ;  /* 0x000000ffff457224 */ /* 0x000fe200078e0017 */
[C---:B------:R-:W-:Y:S01]  /*9d90*/  LOP3.LUT R62, R67.reuse, 0x800fffff, RZ, 0xc0, !PT ;  /* 0x800fffff433e7812 */ /* 0x040fe200078ec0ff */
[----:B------:R-:W-:Y:S01]  /*9da0*/  IMAD.MOV.U32 R68, RZ, RZ, R22 ;  /* 0x000000ffff447224 */ /* 0x000fe200078e0016 */
[----:B------:R-:W-:Y:S01]  /*9db0*/  LOP3.LUT R84, R67, 0x7ff00000, RZ, 0xc0, !PT ;  /* 0x7ff0000043547812 */ /* 0x000fe200078ec0ff */
[----:B------:R-:W-:Y:S01]  /*9dc0*/  IMAD.MOV.U32 R78, RZ, RZ, 0x1ca00000 ;  /* 0x1ca00000ff4e7424 */ /* 0x000fe200078e00ff */
[C---:B------:R-:W-:Y:S01]  /*9dd0*/  FSETP.GEU.AND P3, PT, |R69|.reuse, 1.469367938527859385e-39, PT ;  /* 0x001000004500780b */ /* 0x040fe20003f6e200 */
[----:B------:R-:W-:Y:S01]  /*9de0*/  IMAD.MOV.U32 R82, RZ, RZ, 0x1 ;  /* 0x00000001ff527424 */ /* 0x000fe200078e00ff */
[----:B------:R-:W-:Y:S01]  /*9df0*/  LOP3.LUT R63, R62, 0x3ff00000, RZ, 0xfc, !PT ;  /* 0x3ff000003e3f7812 */ /* 0x000fe200078efcff */
[----:B------:R-:W-:Y:S01]  /*9e00*/  IMAD.MOV.U32 R62, RZ, RZ, R66 ;  /* 0x000000ffff3e7224 */ /* 0x000fe200078e0042 */
[----:B------:R-:W-:Y:S01]  /*9e10*/  LOP3.LUT R75, R69, 0x7ff00000, RZ, 0xc0, !PT ;  /* 0x7ff00000454b7812 */ /* 0x000fe200078ec0ff */
[----:B------:R-:W-:Y:S02]  /*9e20*/  BSSY B0, `(.L_x_4956) ;  /* 0x0000050000007945 */ /* 0x000fe40003800000 */
[----:B------:R-:W0:Y:S01]  /*9e30*/  @!P0 DMUL R62, R66, 8.98846567431157953865e+307 ;  /* 0x7fe00000423e8828 */ /* 0x000e220000000000 */
[----:B------:R-:W-:-:S04]  /*9e40*/  ISETP.GE.U32.AND P2, PT, R75, R84, PT ;  /* 0x000000544b00720c */ /* 0x000fc80003f46070 */
[----:B------:R-:W-:Y:S01]  /*9e50*/  SEL R23, R78, 0x63400000, !P2 ;  /* 0x634000004e177807 */ /* 0x000fe20005000000 */
[----:B0-----:R-:W0:Y:S01]  /*9e60*/  MUFU.RCP64H R83, R63 ;  /* 0x0000003f00537308 */ /* 0x001e220000001800 */
[----:B------:R-:W-:Y:S01]  /*9e70*/  @!P3 LOP3.LUT R22, R67, 0x7ff00000, RZ, 0xc0, !PT ;  /* 0x7ff000004316b812 */ /* 0x000fe200078ec0ff */
[----:B------:R-:W-:Y:S01]  /*9e80*/  @!P3 IMAD.MOV.U32 R80, RZ, RZ, RZ ;  /* 0x000000ffff50b224 */ /* 0x000fe200078e00ff */
[----:B------:R-:W-:Y:S02]  /*9e90*/  LOP3.LUT R23, R23, 0x800fffff, R69, 0xf8, !PT ;  /* 0x800fffff17177812 */ /* 0x000fe400078ef845 */
[----:B------:R-:W-:Y:S01]  /*9ea0*/  @!P3 ISETP.GE.U32.AND P4, PT, R75, R22, PT ;  /* 0x000000164b00b20c */ /* 0x000fe20003f86070 */
[----:B------:R-:W-:-:S03]  /*9eb0*/  IMAD.MOV.U32 R22, RZ, RZ, R68 ;  /* 0x000000ffff167224 */ /* 0x000fc600078e0044 */
[----:B------:R-:W-:-:S04]  /*9ec0*/  @!P3 SEL R79, R78, 0x63400000, !P4 ;  /* 0x634000004e4fb807 */ /* 0x000fc80006000000 */
[----:B------:R-:W-:Y:S01]  /*9ed0*/  @!P3 LOP3.LUT R79, R79, 0x80000000, R69, 0xf8, !PT ;  /* 0x800000004f4fb812 */ /* 0x000fe200078ef845 */
[----:B0-----:R-:W0:-:S03]  /*9ee0*/  DFMA R86, R82, -R62, 1 ;  /* 0x3ff000005256742b */ /* 0x001e06000000083e */
[----:B------:R-:W-:Y:S01]  /*9ef0*/  @!P3 LOP3.LUT R81, R79, 0x100000, RZ, 0xfc, !PT ;  /* 0x001000004f51b812 */ /* 0x000fe200078efcff */
[----:B------:R-:W-:Y:S02]  /*9f00*/  IMAD.MOV.U32 R79, RZ, RZ, R75 ;  /* 0x000000ffff4f7224 */ /* 0x000fe400078e004b */
[----:B0-----:R-:W0:-:S04]  /*9f10*/  DFMA R86, R86, R86, R86 ;  /* 0x000000565656722b */ /* 0x001e080000000056 */
[----:B------:R-:W1:-:S04]  /*9f20*/  @!P3 DFMA R22, R22, 2, -R80 ;  /* 0x400000001616b82b */ /* 0x000e480000000850 */
[----:B0-----:R0:W2:Y:S02]  /*9f30*/  DFMA R82, R82, R86, R82 ;  /* 0x000000565252722b */ /* 0x0010a40000000052 */
[----:B0-----:R-:W-:Y:S01]  /*9f40*/  IMAD.MOV.U32 R86, RZ, RZ, R84 ;  /* 0x000000ffff567224 */ /* 0x001fe200078e0054 */
[----:B------:R-:W-:-:S03]  /*9f50*/  @!P0 LOP3.LUT R86, R63, 0x7ff00000, RZ, 0xc0, !PT ;  /* 0x7ff000003f568812 */ /* 0x000fc600078ec0ff */
[----:B-1----:R-:W-:Y:S01]  /*9f60*/  @!P3 LOP3.LUT R79, R23, 0x7ff00000, RZ, 0xc0, !PT ;  /* 0x7ff00000174fb812 */ /* 0x002fe200078ec0ff */
[----:B--2---:R-:W0:Y:S01]  /*9f70*/  DFMA R80, R82, -R62, 1 ;  /* 0x3ff000005250742b */ /* 0x004e22000000083e */
[----:B------:R-:W-:Y:S02]  /*9f80*/  IADD3 R87, R86, -0x1, RZ ;  /* 0xffffffff56577810 */ /* 0x000fe40007ffe0ff */
        /* <DEDUP_REMOVED lines=8> */
[----:B0-----:R-:W-:-:S04]  /*a010*/  LOP3.LUT R82, R67, 0x7ff00000, RZ, 0xc0, !PT ;  /* 0x7ff0000043527812 */ /* 0x001fc800078ec0ff */
        /* <DEDUP_REMOVED lines=27> */
.L_x_4957:
        /* <DEDUP_REMOVED lines=16> */
.L_x_4960:
[----:B0-----:R-:W-:Y:S01]  /*a2d0*/  LOP3.LUT R83, R67, 0x80000, RZ, 0xfc, !PT ;  /* 0x0008000043537812 */ /* 0x001fe200078efcff */
[----:B------:R-:W-:Y:S01]  /*a2e0*/  IMAD.MOV.U32 R82, RZ, RZ, R66 ;  /* 0x000000ffff527224 */ /* 0x000fe200078e0042 */
[----:B------:R-:W-:Y:S05]  /*a2f0*/  BRA `(.L_x_4958) ;  /* 0x0000002000007947 */ /* 0x000fea0003800000 */
.L_x_4959:
[----:B0-----:R-:W-:Y:S01]  /*a300*/  LOP3.LUT R83, R69, 0x80000, RZ, 0xfc, !PT ;  /* 0x0008000045537812 */ /* 0x001fe200078efcff */
[----:B------:R-:W-:Y:S02]  /*a310*/  IMAD.MOV.U32 R82, RZ, RZ, R68 ;  /* 0x000000ffff527224 */ /* 0x000fe400078e0044 */
.L_x_4958:
[----:B------:R-:W-:Y:S05]  /*a320*/  BSYNC B0 ;  /* 0x0000000000007941 */ /* 0x000fea0003800000 */
.L_x_4956:
[----:B------:R-:W-:Y:S02]  /*a330*/  IMAD.MOV.U32 R75, RZ, RZ, 0x0 ;  /* 0x00000000ff4b7424 */ /* 0x000fe400078e00ff */
[----:B------:R-:W-:-:S02]  /*a340*/  IMAD.MOV.U32 R22, RZ, RZ, R82 ;  /* 0x000000ffff167224 */ /* 0x000fc400078e0052 */
[----:B------:R-:W-:Y:S01]  /*a350*/  IMAD.MOV.U32 R23, RZ, RZ, R83 ;  /* 0x000000ffff177224 */ /* 0x000fe200078e0053 */
[----:B------:R-:W-:Y:S06]  /*a360*/  RET.REL.NODEC R74 `(_ZN43_GLOBAL__N__9ae7fba5_10_SoftMax_cu_9f978f6320softmax_warp_forwardIdddLi10ELb0ELb0EEEvPT0_PKT_iiiPKbib) ;  /* 0xffff5c904a007950 */ /* 0x000fec0003c3ffff */
.L_x_4961:
        /* <DEDUP_REMOVED lines=9> */
.L_x_11026:


//--------------------- .text._ZN43_GLOBAL__N__9ae7fba5_10_SoftMax_cu_9f978f6320softmax_warp_forwardIdddLi9ELb0ELb0EEEvPT0_PKT_iiiPKbib --------------------------
	.section	.text._ZN43_GLOBAL__N__9ae7fba5_10_SoftMax_cu_9f978f6320softmax_warp_forwardIdddLi9ELb0ELb0EEEvPT0_PKT_iiiPKbib,"ax",@progbits
	.sectioninfo	@"SHI_REGISTERS=58"
	.align	128
.text._ZN43_GLOBAL__N__9ae7fba5_10_SoftMax_cu_9f978f6320softmax_warp_forwardIdddLi9ELb0ELb0EEEvPT0_PKT_iiiPKbib:
        .type           _ZN43_GLOBAL__N__9ae7fba5_10_SoftMax_cu_9f978f6320softmax_warp_forwardIdddLi9ELb0ELb0EEEvPT0_PKT_iiiPKbib,@function
        .size           _ZN43_GLOBAL__N__9ae7fba5_10_SoftMax_cu_9f978f6320softmax_warp_forwardIdddLi9ELb0ELb0EEEvPT0_PKT_iiiPKbib,(.L_x_11028 - _ZN43_GLOBAL__N__9ae7fba5_10_SoftMax_cu_9f978f6320softmax_warp_forwardIdddLi9ELb0ELb0EEEvPT0_PKT_iiiPKbib)
        .other          _ZN43_GLOBAL__N__9ae7fba5_10_SoftMax_cu_9f978f6320softmax_warp_forwardIdddLi9ELb0ELb0EEEvPT0_PKT_iiiPKbib,@"STO_CUDA_ENTRY STV_DEFAULT"
_ZN43_GLOBAL__N__9ae7fba5_10_SoftMax_cu_9f978f6320softmax_warp_forwardIdddLi9ELb0ELb0EEEvPT0_PKT_iiiPKbib:
        /* <DEDUP_REMOVED lines=88> */
[----:B------:R-:W-:Y:S02]  /*0580*/  IMAD.MOV.U32 R12, RZ, RZ, 0x0 ;  /* 0x00000000ff0c7424 */ /* 0x000fe400078e00ff */
[----:B------:R-:W-:-:S07]  /*0590*/  IMAD.MOV.U32 R13, RZ, RZ, -0x100000 ;  /* 0xfff00000ff0d7424 */ /* 0x000fce00078e00ff */
[----:B------:R0:W5:Y:S01]  /*05a0*/  @!P0 LDG.E.64 R12, [R2.64+0xf00] ;  /* 0x000f0004020c8981 */ /* 0x000162000c1e1b00 */
[----:B------:R-:W-:Y:S01]  /*05b0*/  BSSY B0, `(.L_x_4962) ;  /* 0x000006c000007945 */ /* 0x000fe20003800000 */
        /* <DEDUP_REMOVED lines=53> */
[----:B0-----:R-:W-:Y:S01]  /*0910*/  FSEL R11, R3, R7, !P0 ;  /* 0x00000007030b7208 */ /* 0x001fe20004000000 */
[----:B------:R-:W-:Y:S01]  /*0920*/  IMAD.MOV.U32 R7, RZ, RZ, 0x3ff71547 ;  /* 0x3ff71547ff077424 */ /* 0x000fe200078e00ff */
[----:B------:R-:W-:Y:S01]  /*0930*/  FSEL R10, R2, R6, !P0 ;  /* 0x00000006020a7208 */ /* 0x000fe20004000000 */
[----:B------:R-:W-:Y:S02]  /*0940*/  IMAD.MOV.U32 R6, RZ, RZ, 0x652b82fe ;  /* 0x652b82feff067424 */ /* 0x000fe400078e00ff */
        /* <DEDUP_REMOVED lines=14> */
[----:B------:R-:W-:-:S06]  /*0a30*/  FSEL R11, R3, R49, !P0 ;  /* 0x00000031030b7208 */ /* 0x000fcc0004000000 */
[----:B------:R-:W0:-:S04]  /*0a40*/  DADD R40, -R10, R40 ;  /* 0x000000000a287229 */ /* 0x000e080000000128 */
[----:B------:R-:W-:-:S04]  /*0a50*/  DADD R36, -R10, R36 ;  /* 0x000000000a247229 */ /* 0x000fc80000000124 */
[----:B0-----:R-:W0:Y:S02]  /*0a60*/  DFMA R44, R40, R6, 6.75539944105574400000e+15 ;  /* 0x43380000282c742b */ /* 0x001e240000000006 */
[----:B------:R-:W-:-:S04]  /*0a70*/  FSETP.GEU.FTZ.AND P0, PT, |R41|, 4.1917929649353027344, PT ;  /* 0x4086232b2900780b */ /* 0x000fc80003f1e200 */
        /* <DEDUP_REMOVED lines=31> */
.L_x_4963:
[----:B------:R-:W-:Y:S05]  /*0c70*/  BSYNC B0 ;  /* 0x0000000000007941 */ /* 0x000fea0003800000 */
.L_x_4962:
[----:B0-----:R-:W0:Y:S01]  /*0c80*/  DFMA R40, R36, R6, 6.75539944105574400000e+15 ;  /* 0x433800002428742b */ /* 0x001e220000000006 */
[----:B------:R-:W-:Y:S01]  /*0c90*/  FSETP.GEU.FTZ.AND P0, PT, |R37|, 4.1917929649353027344, PT ;  /* 0x4086232b2500780b */ /* 0x000fe20003f1e200 */
[----:B------:R-:W-:Y:S02]  /*0ca0*/  BSSY B0, `(.L_x_4964) ;  /* 0x000001f000007945 */ /* 0x000fe40003800000 */
[----:B------:R-:W-:-:S04]  /*0cb0*/  DADD R42, -R10, R42 ;  /* 0x000000000a2a7229 */ /* 0x000fc8000000012a */
        /* <DEDUP_REMOVED lines=21> */
[----:B0-----:R-:W-:Y:S01]  /*0e10*/  FSEL R54, R36, RZ, P1 ;  /* 0x000000ff24367208 */ /* 0x001fe20000800000 */
[----:B------:R-:W-:Y:S01]  /*0e20*/  @!P0 IMAD.MOV.U32 R36, RZ, RZ, RZ ;  /* 0x000000ffff248224 */ /* 0x000fe200078e00ff */
[----:B------:R-:W-:Y:S02]  /*0e30*/  @!P0 SHF.R.S32.HI R41, RZ, 0x1, R41 ;  /* 0x00000001ff298819 */ /* 0x000fe40000011429 */
[----:B------:R-:W-:-:S03]  /*0e40*/  FSEL R55, R37, RZ, P1 ;  /* 0x000000ff25377208 */ /* 0x000fc60000800000 */
[----:B------:R-:W-:Y:S02]  /*0e50*/  @!P0 IMAD.IADD R40, R40, 0x1, -R41 ;  /* 0x0000000128288824 */ /* 0x000fe400078e0a29 */
[----:B------:R-:W-:-:S03]  /*0e60*/  @!P0 IMAD R45, R41, 0x100000, R45 ;  /* 0x00100000292d8824 */ /* 0x000fc600078e022d */
[----:B------:R-:W-:-:S06]  /*0e70*/  @!P0 LEA R37, R40, 0x3ff00000, 0x14 ;  /* 0x3ff0000028258811 */ /* 0x000fcc00078ea0ff */
[----:B------:R0:W2:-:S06]  /*0e80*/  @!P0 DMUL R54, R44, R36 ;  /* 0x000000242c368228 */ /* 0x00008c0000000000 */
.L_x_4965:
[----:B------:R-:W-:Y:S05]  /*0e90*/  BSYNC B0 ;  /* 0x0000000000007941 */ /* 0x000fea0003800000 */
.L_x_4964:
[----:B0-----:R-:W0:Y:S01]  /*0ea0*/  DFMA R44, R42, R6, 6.75539944105574400000e+15 ;  /* 0x433800002a2c742b */ /* 0x001e220000000006 */
[----:B------:R-:W-:Y:S01]  /*0eb0*/  FSETP.GEU.FTZ.AND P0, PT, |R43|, 4.1917929649353027344, PT ;  /* 0x4086232b2b00780b */ /* 0x000fe20003f1e200 */
[----:B------:R-:W-:Y:S04]  /*0ec0*/  BSSY B0, `(.L_x_4966) ;  /* 0x000001f000007945 */ /* 0x000fe80003800000 */
        /* <DEDUP_REMOVED lines=14> */
[----:B------:R3:W4:-:S06]  /*0fb0*/  DADD R36, -R10, R38 ;  /* 0x000000000a247229 */ /* 0x00070c0000000126 */
[----:B0-----:R-:W-:Y:S02]  /*0fc0*/  IMAD R41, R44, 0x100000, R47 ;  /* 0x001000002c297824 */ /* 0x001fe400078e022f */
[----:B------:R-:W-:Y:S01]  /*0fd0*/  IMAD.MOV.U32 R40, RZ, RZ, R46 ;  /* 0x000000ffff287224 */ /* 0x000fe200078e002e */
[----:B------:R-:W-:Y:S05]  /*0fe0*/  @!P0 BRA `(.L_x_4967) ;  /* 0x000000c000008947 */ /* 0x000fea0003800000 */
[----:B---34-:R-:W-:Y:S01]  /*0ff0*/  FSETP.GEU.FTZ.AND P0, PT, |R43|, 4.2275390625, PT ;  /* 0x408748002b00780b */ /* 0x018fe20003f1e200 */
        /* <DEDUP_REMOVED lines=11> */
.L_x_4967:
[----:B---34-:R-:W-:Y:S05]  /*10b0*/  BSYNC B0 ;  /* 0x0000000000007941 */ /* 0x018fea0003800000 */
.L_x_4966:
[----:B------:R-:W3:Y:S01]  /*10c0*/  DFMA R42, R36, R6, 6.75539944105574400000e+15 ;  /* 0x43380000242a742b */ /* 0x000ee20000000006 */
[----:B------:R-:W-:Y:S01]  /*10d0*/  FSETP.GEU.FTZ.AND P0, PT, |R37|, 4.1917929649353027344, PT ;  /* 0x4086232b2500780b */ /* 0x000fe20003f1e200 */
[----:B------:R-:W-:Y:S02]  /*10e0*/  BSSY B0, `(.L_x_4968) ;  /* 0x000001f000007945 */ /* 0x000fe40003800000 */
[----:B------:R-:W-:-:S04]  /*10f0*/  DADD R34, -R10, R34 ;  /* 0x000000000a227229 */ /* 0x000fc80000000122 */
[----:B---3--:R-:W3:-:S06]  /*1100*/  DADD R44, R42, -6.75539944105574400000e+15 ;  /* 0xc33800002a2c7429 */ /* 0x008ecc0000000000 */
[----:B0--3--:R-:W0:-:S06]  /*1110*/  DFMA R38, R44, c[0x2][0x0], R36 ;  /* 0x008000002c267a2b */ /* 0x009e0c0000000024 */
        /* <DEDUP_REMOVED lines=27> */
.L_x_4969:
[----:B------:R-:W-:Y:S05]  /*12d0*/  BSYNC B0 ;  /* 0x0000000000007941 */ /* 0x000fea0003800000 */
.L_x_4968:
[----:B------:R-:W4:Y:S01]  /*12e0*/  DFMA R42, R34, R6, 6.75539944105574400000e+15 ;  /* 0x43380000222a742b */ /* 0x000f220000000006 */
[----:B------:R-:W-:Y:S01]  /*12f0*/  FSETP.GEU.FTZ.AND P0, PT, |R35|, 4.1917929649353027344, PT ;  /* 0x4086232b2300780b */ /* 0x000fe20003f1e200 */
[----:B------:R-:W-:Y:S02]  /*1300*/  BSSY B0, `(.L_x_4970) ;  /* 0x000001f000007945 */ /* 0x000fe40003800000 */
[----:B------:R-:W-:-:S04]  /*1310*/  DADD R32, -R10, R32 ;  /* 0x000000000a207229 */ /* 0x000fc80000000120 */
[----:B0---4-:R-:W0:-:S06]  /*1320*/  DADD R44, R42, -6.75539944105574400000e+15 ;  /* 0xc33800002a2c7429 */ /* 0x011e0c0000000000 */
        /* <DEDUP_REMOVED lines=27> */
[----:B------:R0:W4:-:S06]  /*14e0*/  @!P0 DMUL R36, R44, R34 ;  /* 0x000000222c248228 */ /* 0x00010c0000000000 */
.L_x_4971:
[----:B------:R-:W-:Y:S05]  /*14f0*/  BSYNC B0 ;  /* 0x0000000000007941 */ /* 0x000fea0003800000 */
.L_x_4970:
[----:B------:R-:W5:Y:S01]  /*1500*/  DFMA R42, R32, R6, 6.75539944105574400000e+15 ;  /* 0x43380000202a742b */ /* 0x000f620000000006 */
[----:B------:R-:W-:Y:S01]  /*1510*/  FSETP.GEU.FTZ.AND P0, PT, |R33|, 4.1917929649353027344, PT ;  /* 0x4086232b2100780b */ /* 0x000fe20003f1e200 */
[----:B------:R-:W-:Y:S02]  /*1520*/  BSSY B0, `(.L_x_4972) ;  /* 0x000001f000007945 */ /* 0x000fe40003800000 */
[----:B------:R-:W-:-:S04]  /*1530*/  DADD R30, -R10, R30 ;  /* 0x000000000a1e7229 */ /* 0x000fc8000000011e */
[----:B0----5:R-:W0:-:S06]  /*1540*/  DADD R44, R42, -6.75539944105574400000e+15 ;  /* 0xc33800002a2c7429 */ /* 0x021e0c0000000000 */
        /* <DEDUP_REMOVED lines=28> */
.L_x_4973:
[----:B------:R-:W-:Y:S05]  /*1710*/  BSYNC B0 ;  /* 0x0000000000007941 */ /* 0x000fea0003800000 */
.L_x_4972:
        /* <DEDUP_REMOVED lines=33> */
.L_x_4975:
[----:B------:R-:W-:Y:S05]  /*1930*/  BSYNC B0 ;  /* 0x0000000000007941 */ /* 0x000fea0003800000 */
.L_x_4974:
        /* <DEDUP_REMOVED lines=33> */
.L_x_4977:
[----:B------:R-:W-:Y:S05]  /*1b50*/  BSYNC B0 ;  /* 0x0000000000007941 */ /* 0x000fea0003800000 */
.L_x_4976:
        /* <DEDUP_REMOVED lines=33> */
.L_x_4979:
[----:B------:R-:W-:Y:S05]  /*1d70*/  BSYNC B0 ;  /* 0x0000000000007941 */ /* 0x000fea0003800000 */
.L_x_4978:
        /* <DEDUP_REMOVED lines=33> */
.L_x_4981:
[----:B------:R-:W-:Y:S05]  /*1f90*/  BSYNC B0 ;  /* 0x0000000000007941 */ /* 0x000fea0003800000 */
.L_x_4980:
        /* <DEDUP_REMOVED lines=33> */
.L_x_4983:
[----:B------:R-:W-:Y:S05]  /*21b0*/  BSYNC B0 ;  /* 0x0000000000007941 */ /* 0x000fea0003800000 */
.L_x_4982:
        /* <DEDUP_REMOVED lines=33> */
.L_x_4985:
[----:B------:R-:W-:Y:S05]  /*23d0*/  BSYNC B0 ;  /* 0x0000000000007941 */ /* 0x000fea0003800000 */
.L_x_4984:
[----:B------:R-:W5:Y:S01]  /*23e0*/  DFMA R42, R18, R6, 6.75539944105574400000e+15 ;  /* 0x43380000122a742b */ /* 0x000f620000000006 */
[----:B------:R-:W-:Y:S01]  /*23f0*/  FSETP.GEU.FTZ.AND P0, PT, |R19|, 4.1917929649353027344, PT ;  /* 0x4086232b1300780b */ /* 0x000fe20003f1e200 */
[----:B------:R-:W-:Y:S02]  /*2400*/  BSSY B0, `(.L_x_4986) ;  /* 0x000001f000007945 */ /* 0x000fe40003800000 */
[----:B0-----:R-:W-:-:S04]  /*2410*/  DADD R44, -R10, R16 ;  /* 0x000000000a2c7229 */ /* 0x001fc80000000110 */
[----:B-----5:R-:W0:-:S06]  /*2420*/  DADD R46, R42, -6.75539944105574400000e+15 ;  /* 0xc33800002a2e7429 */ /* 0x020e0c0000000000 */
        /* <DEDUP_REMOVED lines=27> */
[----:B------:R0:W4:-:S06]  /*25e0*/  @!P0 DMUL R20, R46, R16 ;  /* 0x000000102e148228 */ /* 0x00010c0000000000 */
.L_x_4987:
[----:B------:R-:W-:Y:S05]  /*25f0*/  BSYNC B0 ;  /* 0x0000000000007941 */ /* 0x000fea0003800000 */
.L_x_4986:
[----:B------:R-:W5:Y:S01]  /*2600*/  DFMA R42, R44, R6, 6.75539944105574400000e+15 ;  /* 0x433800002c2a742b */ /* 0x000f620000000006 */
[----:B------:R-:W-:Y:S01]  /*2610*/  FSETP.GEU.FTZ.AND P0, PT, |R45|, 4.1917929649353027344, PT ;  /* 0x4086232b2d00780b */ /* 0x000fe20003f1e200 */
[----:B------:R-:W-:Y:S02]  /*2620*/  BSSY B0, `(.L_x_4988) ;  /* 0x0000021000007945 */ /* 0x000fe40003800000 */
[----:B------:R-:W-:-:S04]  /*2630*/  DADD R14, -R10, R14 ;  /* 0x000000000a0e7229 */ /* 0x000fc8000000010e */
[----:B0----5:R-:W0:-:S04]  /*2640*/  DADD R16, R42, -6.75539944105574400000e+15 ;  /* 0xc33800002a107429 */ /* 0x021e080000000000 */
[----:B------:R-:W-:-:S04]  /*2650*/  DADD R10, -R10, R12 ;  /* 0x000000000a0a7229 */ /* 0x000fc8000000010c */
[----:B0-----:R-:W0:-:S04]  /*2660*/  DFMA R18, R16, c[0x2][0x0], R44 ;  /* 0x0080000010127a2b */ /* 0x001e08000000002c */
[----:B------:R-:W-:-:S04]  /*2670*/  DFMA R12, R14, R6, 6.75539944105574400000e+15 ;  /* 0x433800000e0c742b */ /* 0x000fc80000000006 */
        /* <DEDUP_REMOVED lines=27> */
.L_x_4989:
[----:B------:R-:W-:Y:S05]  /*2830*/  BSYNC B0 ;  /* 0x0000000000007941 */ /* 0x000fea0003800000 */
.L_x_4988:
[----:B0-----:R-:W0:Y:S01]  /*2840*/  DADD R42, R12, -6.75539944105574400000e+15 ;  /* 0xc33800000c2a7429 */ /* 0x001e220000000000 */
[----:B------:R-:W-:Y:S01]  /*2850*/  FSETP.GEU.FTZ.AND P0, PT, |R15|, 4.1917929649353027344, PT ;  /* 0x4086232b0f00780b */ /* 0x000fe20003f1e200 */
[----:B------:R-:W-:Y:S01]  /*2860*/  BSSY B0, `(.L_x_4990) ;  /* 0x000002e000007945 */ /* 0x000fe20003800000 */
[----:B------:R-:W-:Y:S01]  /*2870*/  FSETP.GEU.FTZ.AND P2, PT, |R11|, 4.1917929649353027344, PT ;  /* 0x4086232b0b00780b */ /* 0x000fe20003f5e200 */
[----:B------:R-:W5:-:S04]  /*2880*/  DFMA R6, R10, R6, 6.75539944105574400000e+15 ;  /* 0x433800000a06742b */ /* 0x000f480000000006 */
[----:B0-----:R-:W0:-:S04]  /*2890*/  DFMA R44, R42, c[0x2][0x0], R14 ;  /* 0x008000002a2c7a2b */ /* 0x001e08000000000e */
[----:B-----5:R-:W5:-:S04]  /*28a0*/  DADD R16, R6, -6.75539944105574400000e+15 ;  /* 0xc338000006107429 */ /* 0x020f480000000000 */
[----:B0-----:R-:W-:-:S04]  /*28b0*/  DFMA R42, R42, c[0x2][0x8], R44 ;  /* 0x008002002a2a7a2b */ /* 0x001fc8000000002c */
[----:B-----5:R-:W0:-:S06]  /*28c0*/  DFMA R44, R16, c[0x2][0x0], R10 ;  /* 0x00800000102c7a2b */ /* 0x020e0c000000000a */
[----:B0-----:R-:W0:-:S04]  /*28d0*/  DFMA R16, R16, c[0x2][0x8], R44 ;  /* 0x0080020010107a2b */ /* 0x001e08000000002c */
[----:B------:R-:W5:-:S04]  /*28e0*/  DFMA R44, R42, R2, c[0x2][0x10] ;  /* 0x008004002a2c762b */ /* 0x000f480000000002 */
[----:B0-----:R-:W0:-:S04]  /*28f0*/  DFMA R2, R16, R2, c[0x2][0x10] ;  /* 0x008004001002762b */ /* 0x001e080000000002 */
[----:B-----5:R-:W5:-:S04]  /*2900*/  DFMA R44, R42, R44, c[0x2][0x18] ;  /* 0x008006002a2c762b */ /* 0x020f48000000002c */
        /* <DEDUP_REMOVED lines=15> */
[----:B-----5:R-:W5:-:S04]  /*2a00*/  DFMA R44, R42, R44, 1 ;  /* 0x3ff000002a2c742b */ /* 0x020f48000000002c */
[----:B0-----:R-:W0:-:S04]  /*2a10*/  DFMA R2, R16, R2, 1 ;  /* 0x3ff000001002742b */ /* 0x001e080000000002 */
[----:B-----5:R-:W5:-:S04]  /*2a20*/  DFMA R42, R42, R44, 1 ;  /* 0x3ff000002a2a742b */ /* 0x020f48000000002c */
[----:B0-----:R5:W0:-:S06]  /*2a30*/  DFMA R2, R16, R2, 1 ;  /* 0x3ff000001002742b */ /* 0x001a0c0000000002 */
[----:B-----5:R-:W-:Y:S02]  /*2a40*/  IMAD R17, R12, 0x100000, R43 ;  /* 0x001000000c117824 */ /* 0x020fe400078e022b */
[----:B------:R-:W-:Y:S02]  /*2a50*/  IMAD.MOV.U32 R16, RZ, RZ, R42 ;  /* 0x000000ffff107224 */ /* 0x000fe400078e002a */
[----:B0-----:R-:W-:Y:S01]  /*2a60*/  IMAD R45, R6, 0x100000, R3 ;  /* 0x00100000062d7824 */ /* 0x001fe200078e0203 */
        /* <DEDUP_REMOVED lines=13> */
.L_x_4991:
[----:B------:R-:W-:Y:S05]  /*2b40*/  BSYNC B0 ;  /* 0x0000000000007941 */ /* 0x000fea0003800000 */
.L_x_4990:
[----:B------:R-:W-:Y:S01]  /*2b50*/  BSSY B0, `(.L_x_4992) ;  /* 0x0000010000007945 */ /* 0x000fe20003800000 */
[----:B------:R-:W-:Y:S02]  /*2b60*/  IMAD.MOV.U32 R14, RZ, RZ, R2 ;  /* 0x000000ffff0e7224 */ /* 0x000fe400078e0002 */
[----:B------:R-:W-:Y:S01]  /*2b70*/  IMAD.MOV.U32 R15, RZ, RZ, R45 ;  /* 0x000000ffff0f7224 */ /* 0x000fe200078e002d */
[----:B------:R-:W-:Y:S05]  /*2b80*/  @!P2 BRA `(.L_x_4993) ;  /* 0x000000c00000a947 */ /* 0x000fea0003800000 */
[----:B------:R-:W-:Y:S01]  /*2b90*/  FSETP.GEU.FTZ.AND P0, PT, |R11|, 4.2275390625, PT ;  /* 0x408748000b00780b */ /* 0x000fe20003f1e200 */
[----:B0-----:R-:W-:-:S04]  /*2ba0*/  DADD R12, R10, +INF ;  /* 0x7ff000000a0c7429 */ /* 0x001fc80000000000 */
        /* <DEDUP_REMOVED lines=10> */
.L_x_4993:
[----:B------:R-:W-:Y:S05]  /*2c50*/  BSYNC B0 ;  /* 0x0000000000007941 */ /* 0x000fea0003800000 */
.L_x_4992:
[----:B01----:R-:W0:Y:S01]  /*2c60*/  DADD R2, RZ, R4 ;  /* 0x00000000ff027229 */ /* 0x003e220000000004 */
[----:B------:R-:W-:-:S05]  /*2c70*/  ISETP.GE.AND P0, PT, R9, 0x1, PT ;  /* 0x000000010900780c */ /* 0x000fca0003f06270 */
[----:B0-2---:R-:W0:-:S06]  /*2c80*/  DADD R2, R2, R54 ;  /* 0x0000000002027229 */ /* 0x005e0c0000000036 */
[----:B0-----:R-:W0:-:S06]  /*2c90*/  DADD R2, R2, R40 ;  /* 0x0000000002027229 */ /* 0x001e0c0000000028 */
[----:B0--3--:R-:W0:-:S06]  /*2ca0*/  DADD R2, R2, R38 ;  /* 0x0000000002027229 */ /* 0x009e0c0000000026 */
[----:B0---4-:R-:W0:-:S06]  /*2cb0*/  DADD R2, R2, R36 ;  /* 0x0000000002027229 */ /* 0x011e0c0000000024 */
        /* <DEDUP_REMOVED lines=52> */
[----:B0-----:R-:W-:Y:S02]  /*3000*/  IMAD.MOV.U32 R42, RZ, RZ, R13 ;  /* 0x000000ffff2a7224 */ /* 0x001fe400078e000d */
[----:B------:R-:W-:Y:S05]  /*3010*/  CALL.REL.NOINC `($__internal_14_$__cuda_sm20_div_rn_f64_full) ;  /* 0x0000204000007944 */ /* 0x000fea0003c00000 */
.L_x_4996:
[----:B------:R-:W-:Y:S05]  /*3020*/  BSYNC B2 ;  /* 0x0000000000027941 */ /* 0x000fea0003800000 */
.L_x_4995:
[----:B------:R-:W-:Y:S05]  /*3030*/  BSYNC B1 ;  /* 0x0000000000017941 */ /* 0x000fea0003800000 */
.L_x_4994:
        /* <DEDUP_REMOVED lines=30> */
[----:B0-----:R-:W-:Y:S02]  /*3220*/  IMAD.MOV.U32 R42, RZ, RZ, R13 ;  /* 0x000000ffff2a7224 */ /* 0x001fe400078e000d */
[----:B------:R-:W-:Y:S05]  /*3230*/  CALL.REL.NOINC `($__internal_14_$__cuda_sm20_div_rn_f64_full) ;  /* 0x00001e2000007944 */ /* 0x000fea0003c00000 */
[----:B------:R-:W-:Y:S02]  /*3240*/  IMAD.MOV.U32 R2, RZ, RZ, R6 ;  /* 0x000000ffff027224 */ /* 0x000fe400078e0006 */
[----:B------:R-:W-:Y:S02]  /*3250*/  IMAD.MOV.U32 R3, RZ, RZ, R7 ;  /* 0x000000ffff037224 */ /* 0x000fe400078e0007 */
.L_x_4999:
[----:B------:R-:W-:Y:S05]  /*3260*/  BSYNC B2 ;  /* 0x0000000000027941 */ /* 0x000fea0003800000 */
.L_x_4998:
[----:B------:R-:W-:Y:S05]  /*3270*/  BSYNC B1 ;  /* 0x0000000000017941 */ /* 0x000fea0003800000 */
.L_x_4997:
        /* <DEDUP_REMOVED lines=32> */
.L_x_5002:
[----:B------:R-:W-:Y:S05]  /*3480*/  BSYNC B2 ;  /* 0x0000000000027941 */ /* 0x000fea0003800000 */
.L_x_5001:
[----:B------:R-:W-:Y:S05]  /*3490*/  BSYNC B1 ;  /* 0x0000000000017941 */ /* 0x000fea0003800000 */
.L_x_5000:
        /* <DEDUP_REMOVED lines=32> */
.L_x_5005:
[----:B------:R-:W-:Y:S05]  /*36a0*/  BSYNC B2 ;  /* 0x0000000000027941 */ /* 0x000fea0003800000 */
.L_x_5004:
[----:B------:R-:W-:Y:S05]  /*36b0*/  BSYNC B1 ;  /* 0x0000000000017941 */ /* 0x000fea0003800000 */
.L_x_5003:
        /* <DEDUP_REMOVED lines=32> */
.L_x_5008:
[----:B------:R-:W-:Y:S05]  /*38c0*/  BSYNC B2 ;  /* 0x0000000000027941 */ /* 0x000fea0003800000 */
.L_x_5007:
[----:B------:R-:W-:Y:S05]  /*38d0*/  BSYNC B1 ;  /* 0x0000000000017941 */ /* 0x000fea0003800000 */
.L_x_5006:
        /* <DEDUP_REMOVED lines=32> */
.L_x_5011:
[----:B------:R-:W-:Y:S05]  /*3ae0*/  BSYNC B2 ;  /* 0x0000000000027941 */ /* 0x000fea0003800000 */
.L_x_5010:
[----:B------:R-:W-:Y:S05]  /*3af0*/  BSYNC B1 ;  /* 0x0000000000017941 */ /* 0x000fea0003800000 */
.L_x_5009:
        /* <DEDUP_REMOVED lines=32> */
.L_x_5014:
[----:B------:R-:W-:Y:S05]  /*3d00*/  BSYNC B2 ;  /* 0x0000000000027941 */ /* 0x000fea0003800000 */
.L_x_5013:
[----:B------:R-:W-:Y:S05]  /*3d10*/  BSYNC B1 ;  /* 0x0000000000017941 */ /* 0x000fea0003800000 */
.L_x_5012:
        /* <DEDUP_REMOVED lines=32> */
.L_x_5017:
[----:B------:R-:W-:Y:S05]  /*3f20*/  BSYNC B2 ;  /* 0x0000000000027941 */ /* 0x000fea0003800000 */
.L_x_5016:
[----:B------:R-:W-:Y:S05]  /*3f30*/  BSYNC B1 ;  /* 0x0000000000017941 */ /* 0x000fea0003800000 */
.L_x_5015:
        /* <DEDUP_REMOVED lines=32> */
.L_x_5020:
[----:B------:R-:W-:Y:S05]  /*4140*/  BSYNC B2 ;  /* 0x0000000000027941 */ /* 0x000fea0003800000 */
.L_x_5019:
[----:B------:R-:W-:Y:S05]  /*4150*/  BSYNC B1 ;  /* 0x0000000000017941 */ /* 0x000fea0003800000 */
.L_x_5018:
        /* <DEDUP_REMOVED lines=32> */
.L_x_5023:
[----:B------:R-:W-:Y:S05]  /*4360*/  BSYNC B2 ;  /* 0x0000000000027941 */ /* 0x000fea0003800000 */
.L_x_5022:
[----:B------:R-:W-:Y:S05]  /*4370*/  BSYNC B1 ;  /* 0x0000000000017941 */ /* 0x000fea0003800000 */
.L_x_5021:
        /* <DEDUP_REMOVED lines=32> */
.L_x_5026:
[----:B------:R-:W-:Y:S05]  /*4580*/  BSYNC B2 ;  /* 0x0000000000027941 */ /* 0x000fea0003800000 */
.L_x_5025:
[----:B------:R-:W-:Y:S05]  /*4590*/  BSYNC B1 ;  /* 0x0000000000017941 */ /* 0x000fea0003800000 */
.L_x_5024:
        /* <DEDUP_REMOVED lines=32> */
.L_x_5029:
[----:B------:R-:W-:Y:S05]  /*47a0*/  BSYNC B2 ;  /* 0x0000000000027941 */ /* 0x000fea0003800000 */
.L_x_5028:
[----:B------:R-:W-:Y:S05]  /*47b0*/  BSYNC B1 ;  /* 0x0000000000017941 */ /* 0x000fea0003800000 */
.L_x_5027:
        /* <DEDUP_REMOVED lines=32> */
.L_x_5032:
[----:B------:R-:W-:Y:S05]  /*49c0*/  BSYNC B2 ;  /* 0x0000000000027941 */ /* 0x000fea0003800000 */
.L_x_5031:
[----:B------:R-:W-:Y:S05]  /*49d0*/  BSYNC B1 ;  /* 0x0000000000017941 */ /* 0x000fea0003800000 */
.L_x_5030:
        /* <DEDUP_REMOVED lines=32> */
.L_x_5035:
[----:B------:R-:W-:Y:S05]  /*4be0*/  BSYNC B2 ;  /* 0x0000000000027941 */ /* 0x000fea0003800000 */
.L_x_5034:
[----:B------:R-:W-:Y:S05]  /*4bf0*/  BSYNC B1 ;  /* 0x0000000000017941 */ /* 0x000fea0003800000 */
.L_x_5033:
        /* <DEDUP_REMOVED lines=32> */
.L_x_5038:
[----:B------:R-:W-:Y:S05]  /*4e00*/  BSYNC B2 ;  /* 0x0000000000027941 */ /* 0x000fea0003800000 */
.L_x_5037:
[----:B------:R-:W-:Y:S05]  /*4e10*/  BSYNC B1 ;  /* 0x0000000000017941 */ /* 0x000fea0003800000 */
.L_x_5036:
        /* <DEDUP_REMOVED lines=27> */
[----:B0-----:R-:W-:Y:S02]  /*4fd0*/  IMAD.MOV.U32 R42, RZ, RZ, R13 ;  /* 0x000000ffff2a7224 */ /* 0x001fe400078e000d */
[----:B------:R-:W-:Y:S02]  /*4fe0*/  IMAD.MOV.U32 R45, RZ, RZ, R12 ;  /* 0x000000ffff2d7224 */ /* 0x000fe400078e000c */
[----:B------:R-:W-:Y:S05]  /*4ff0*/  CALL.REL.NOINC `($__internal_14_$__cuda_sm20_div_rn_f64_full) ;  /* 0x0000006000007944 */ /* 0x000fea0003c00000 */
[----:B------:R-:W-:Y:S02]  /*5000*/  IMAD.MOV.U32 R2, RZ, RZ, R6 ;  /* 0x000000ffff027224 */ /* 0x000fe400078e0006 */
[----:B------:R-:W-:Y:S02]  /*5010*/  IMAD.MOV.U32 R3, RZ, RZ, R7 ;  /* 0x000000ffff037224 */ /* 0x000fe400078e0007 */
.L_x_5041:
[----:B------:R-:W-:Y:S05]  /*5020*/  BSYNC B2 ;  /* 0x0000000000027941 */ /* 0x000fea0003800000 */
.L_x_5040:
[----:B------:R-:W-:Y:S05]  /*5030*/  BSYNC B1 ;  /* 0x0000000000017941 */ /* 0x000fea0003800000 */
.L_x_5039:
[----:B------:R-:W-:Y:S01]  /*5040*/  STG.E.64 [R10.64+0xf00], R2 ;  /* 0x000f00020a007986 */ /* 0x000fe2000c101b04 */
[----:B------:R-:W-:Y:S05]  /*5050*/  EXIT ;  /* 0x000000000000794d */ /* 0x000fea0003800000 */
        .weak           $__internal_14_$__cuda_sm20_div_rn_f64_full
        .type           $__internal_14_$__cuda_sm20_div_rn_f64_full,@function
        .size           $__internal_14_$__cuda_sm20_div_rn_f64_full,(.L_x_11028 - $__internal_14_$__cuda_sm20_div_rn_f64_full)
$__internal_14_$__cuda_sm20_div_rn_f64_full:
[----:B------:R-:W-:Y:S01]  /*5060*/  IMAD.MOV.U32 R9, RZ, RZ, R5 ;  /* 0x000000ffff097224 */ /* 0x000fe200078e0005 */
[C---:B------:R-:W-:Y:S01]  /*5070*/  FSETP.GEU.AND P0, PT, |R42|.reuse, 1.469367938527859385e-39, PT ;  /* 0x001000002a00780b */ /* 0x040fe20003f0e200 */
[----:B------:R-:W-:Y:S01]  /*5080*/  IMAD.MOV.U32 R8, RZ, RZ, R4 ;  /* 0x000000ffff087224 */ /* 0x000fe200078e0004 */
[----:B------:R-:W-:Y:S01]  /*5090*/  LOP3.LUT R6, R42, 0x800fffff, RZ, 0xc0, !PT ;  /* 0x800fffff2a067812 */ /* 0x000fe200078ec0ff */
[--C-:B------:R-:W-:Y:S01]  /*50a0*/  IMAD.MOV.U32 R4, RZ, RZ, R45.reuse ;  /* 0x000000ffff047224 */ /* 0x100fe200078e002d */
[C---:B------:R-:W-:Y:S01]  /*50b0*/  FSETP.GEU.AND P3, PT, |R9|.reuse, 1.469367938527859385e-39, PT ;  /* 0x001000000900780b */ /* 0x040fe20003f6e200 */
[----:B------:R-:W-:Y:S01]  /*50c0*/  IMAD.MOV.U32 R5, RZ, RZ, R42 ;  /* 0x000000ffff057224 */ /* 0x000fe200078e002a */
[----:B------:R-:W-:Y:S01]  /*50d0*/  LOP3.LUT R7, R6, 0x3ff00000, RZ, 0xfc, !PT ;  /* 0x3ff0000006077812 */ /* 0x000fe200078efcff */
[----:B------:R-:W-:Y:S01]  /*50e0*/  IMAD.MOV.U32 R6, RZ, RZ, R45 ;  /* 0x000000ffff067224 */ /* 0x000fe200078e002d */
[----:B------:R-:W-:Y:S01]  /*50f0*/  LOP3.LUT R50, R9, 0x7ff00000, RZ, 0xc0, !PT ;  /* 0x7ff0000009327812 */ /* 0x000fe200078ec0ff */
[----:B------:R-:W-:Y:S01]  /*5100*/  IMAD.MOV.U32 R51, RZ, RZ, 0x1ca00000 ;  /* 0x1ca00000ff337424 */ /* 0x000fe200078e00ff */
[----:B------:R-:W-:Y:S01]  /*5110*/  LOP3.LUT R53, R42, 0x7ff00000, RZ, 0xc0, !PT ;  /* 0x7ff000002a357812 */ /* 0x000fe200078ec0ff */
[----:B------:R-:W-:Y:S01]  /*5120*/  IMAD.MOV.U32 R42, RZ, RZ, R8 ;  /* 0x000000ffff2a7224 */ /* 0x000fe200078e0008 */
[----:B------:R-:W-:Y:S01]  /*5130*/  BSSY B0, `(.L_x_5042) ;  /* 0x000004f000007945 */ /* 0x000fe20003800000 */
[----:B------:R-:W0:Y:S01]  /*5140*/  @!P0 DMUL R6, R4, 8.98846567431157953865e+307 ;  /* 0x7fe0000004068828 */ /* 0x000e220000000000 */
[----:B------:R-:W-:Y:S01]  /*5150*/  ISETP.GE.U32.AND P2, PT, R50, R53, PT ;  /* 0x000000353200720c */ /* 0x000fe20003f46070 */
[----:B------:R-:W-:-:S02]  /*5160*/  IMAD.MOV.U32 R44, RZ, RZ, 0x1 ;  /* 0x00000001ff2c7424 */ /* 0x000fc400078e00ff */
        /* <DEDUP_REMOVED lines=45> */
[----:B------:R-:W-:Y:S01]  /*5440*/  DMUL.RP R6, R48, R6 ;  /* 0x0000000630067228 */ /* 0x000fe20000008000 */
[----:B------:R-:W-:-:S06]  /*5450*/  IMAD.MOV.U32 R4, RZ, RZ, RZ ;  /* 0x000000ffff047224 */ /* 0x000fcc00078e00ff */
[----:B------:R-:W0:-:S06]  /*5460*/  DFMA R4, R44, -R4, R48 ;  /* 0x800000042c04722b */ /* 0x000e0c0000000030 */
[----:B0-----:R-:W-:-:S04]  /*5470*/  IADD3 R4, -R46, -0x43300000, RZ ;  /* 0xbcd000002e047810 */ /* 0x001fc80007ffe1ff */
[----:B------:R-:W-:Y:S02]  /*5480*/  FSETP.NEU.AND P0, PT, |R5|, R4, PT ;  /* 0x000000040500720b */ /* 0x000fe40003f0d200 */
[----:B------:R-:W-:Y:S02]  /*5490*/  LOP3.LUT R5, R7, R8, RZ, 0x3c, !PT ;  /* 0x0000000807057212 */ /* 0x000fe400078e3cff */
[----:B------:R-:W-:Y:S02]  /*54a0*/  FSEL R44, R6, R44, !P0 ;  /* 0x0000002c062c7208 */ /* 0x000fe40004000000 */
[----:B------:R-:W-:Y:S01]  /*54b0*/  FSEL R45, R5, R45, !P0 ;  /* 0x0000002d052d7208 */ /* 0x000fe20004000000 */
[----:B------:R-:W-:Y:S05]  /*54c0*/  BRA `(.L_x_5044) ;  /* 0x0000015000007947 */ /* 0x000fea0003800000 */
.L_x_5043:
        /* <DEDUP_REMOVED lines=16> */
.L_x_5046:
[----:B------:R-:W-:Y:S01]  /*55d0*/  LOP3.LUT R45, R5, 0x80000, RZ, 0xfc, !PT ;  /* 0x00080000052d7812 */ /* 0x000fe200078efcff */
[----:B------:R-:W-:Y:S01]  /*55e0*/  IMAD.MOV.U32 R44, RZ, RZ, R4 ;  /* 0x000000ffff2c7224 */ /* 0x000fe200078e0004 */
[----:B------:R-:W-:Y:S05]  /*55f0*/  BRA `(.L_x_5044) ;  /* 0x0000002000007947 */ /* 0x000fea0003800000 */
.L_x_5045:
[----:B------:R-:W-:Y:S01]  /*5600*/  LOP3.LUT R45, R9, 0x80000, RZ, 0xfc, !PT ;  /* 0x00080000092d7812 */ /* 0x000fe200078efcff */
[----:B------:R-:W-:Y:S02]  /*5610*/  IMAD.MOV.U32 R44, RZ, RZ, R8 ;  /* 0x000000ffff2c7224 */ /* 0x000fe400078e0008 */
.L_x_5044:
[----:B------:R-:W-:Y:S05]  /*5620*/  BSYNC B0 ;  /* 0x0000000000007941 */ /* 0x000fea0003800000 */
.L_x_5042:
[----:B------:R-:W-:Y:S02]  /*5630*/  IMAD.MOV.U32 R4, RZ, RZ, R2 ;  /* 0x000000ffff047224 */ /* 0x000fe400078e0002 */
[----:B------:R-:W-:-:S02]  /*5640*/  IMAD.MOV.U32 R5, RZ, RZ, 0x0 ;  /* 0x00000000ff057424 */ /* 0x000fc400078e00ff */
[----:B------:R-:W-:Y:S02]  /*5650*/  IMAD.MOV.U32 R6, RZ, RZ, R44 ;  /* 0x000000ffff067224 */ /* 0x000fe400078e002c */
[----:B------:R-:W-:Y:S01]  /*5660*/  IMAD.MOV.U32 R7, RZ, RZ, R45 ;  /* 0x000000ffff077224 */ /* 0x000fe200078e002d */
[----:B------:R-:W-:Y:S06]  /*5670*/  RET.REL.NODEC R4 `(_ZN43_GLOBAL__N__9ae7fba5_10_SoftMax_cu_9f978f6320softmax_warp_forwardIdddLi9ELb0ELb0EEEvPT0_PKT_iiiPKbib) ;  /* 0xffffa98004007950 */ /* 0x000fec0003c3ffff */
.L_x_5047:
        /* <DEDUP_REMOVED lines=16> */
.L_x_11028:


//--------------------- .text._ZN43_GLOBAL__N__9ae7fba5_10_SoftMax_cu_9f978f6320softmax_warp_forwardIdddLi8ELb0ELb0EEEvPT0_PKT_iiiPKbib --------------------------
	.section	.text._ZN43_GLOBAL__N__9ae7fba5_10_SoftMax_cu_9f978f6320softmax_warp_forwardIdddLi8ELb0ELb0EEEvPT0_PKT_iiiPKbib,"ax",@progbits
	.sectioninfo	@"SHI_REGISTERS=42"
	.align	128
.text._ZN43_GLOBAL__N__9ae7fba5_10_SoftMax_cu_9f978f6320softmax_warp_forwardIdddLi8ELb0ELb0EEEvPT0_PKT_iiiPKbib:
        .type           _ZN43_GLOBAL__N__9ae7fba5_10_SoftMax_cu_9f978f6320softmax_warp_forwardIdddLi8ELb0ELb0EEEvPT0_PKT_iiiPKbib,@function
        .size           _ZN43_GLOBAL__N__9ae7fba5_10_SoftMax_cu_9f978f6320softmax_warp_forwardIdddLi8ELb0ELb0EEEvPT0_PKT_iiiPKbib,(.L_x_11030 - _ZN43_GLOBAL__N__9ae7fba5_10_SoftMax_cu_9f978f6320softmax_warp_forwardIdddLi8ELb0ELb0EEEvPT0_PKT_iiiPKbib)
        .other          _ZN43_GLOBAL__N__9ae7fba5_10_SoftMax_cu_9f978f6320softmax_warp_forwardIdddLi8ELb0ELb0EEEvPT0_PKT_iiiPKbib,@"STO_CUDA_ENTRY STV_DEFAULT"
_ZN43_GLOBAL__N__9ae7fba5_10_SoftMax_cu_9f978f6320softmax_warp_forwardIdddLi8ELb0ELb0EEEvPT0_PKT_iiiPKbib:
        /* <DEDUP_REMOVED lines=103> */
[----:B------:R-:W1:-:S04]  /*0670*/  DADD R24, -R6, R24 ;  /* 0x0000000006187229 */ /* 0x000e480000000118 */
[-C--:B0-----:R-:W0:Y:S02]  /*0680*/  DFMA R30, R32, R12.reuse, 6.75539944105574400000e+15 ;  /* 0x43380000201e742b */ /* 0x081e24000000000c */
[----:B------:R-:W-:Y:S02]  /*0690*/  FSETP.GEU.FTZ.AND P0, PT, |R33|, 4.1917929649353027344, PT ;  /* 0x4086232b2100780b */ /* 0x000fe40003f1e200 */
[----:B-1----:R-:W-:-:S04]  /*06a0*/  DFMA R26, R24, R12, 6.75539944105574400000e+15 ;  /* 0x43380000181a742b */ /* 0x002fc8000000000c */
        /* <DEDUP_REMOVED lines=29> */
.L_x_5049:
[----:B------:R-:W-:Y:S05]  /*0880*/  BSYNC B0 ;  /* 0x0000000000007941 */ /* 0x000fea0003800000 */
.L_x_5048:
[----:B0-----:R-:W0:Y:S01]  /*0890*/  DADD R30, R26, -6.75539944105574400000e+15 ;  /* 0xc33800001a1e7429 */ /* 0x001e220000000000 */
[----:B------:R-:W-:Y:S01]  /*08a0*/  FSETP.GEU.FTZ.AND P0, PT, |R25|, 4.1917929649353027344, PT ;  /* 0x4086232b1900780b */ /* 0x000fe20003f1e200 */
[----:B------:R-:W-:Y:S02]  /*08b0*/  BSSY B0, `(.L_x_5050) ;  /* 0x000001f000007945 */ /* 0x000fe40003800000 */
[----:B------:R-:W-:-:S04]  /*08c0*/  DADD R22, -R6, R22 ;  /* 0x0000000006167229 */ /* 0x000fc80000000116 */
        /* <DEDUP_REMOVED lines=13> */
[----:B------:R2:W3:-:S06]  /*09a0*/  DFMA R28, R22, R12, 6.75539944105574400000e+15 ;  /* 0x43380000161c742b */ /* 0x0004cc000000000c */
[----:B0-----:R-:W-:Y:S02]  /*09b0*/  IMAD R39, R26, 0x100000, R31 ;  /* 0x001000001a277824 */ /* 0x001fe400078e021f */
[----:B------:R-:W-:Y:S01]  /*09c0*/  IMAD.MOV.U32 R38, RZ, RZ, R30 ;  /* 0x000000ffff267224 */ /* 0x000fe200078e001e */
[----:B------:R-:W-:Y:S05]  /*09d0*/  @!P0 BRA `(.L_x_5051) ;  /* 0x000000c000008947 */ /* 0x000fea0003800000 */
[----:B--23--:R-:W-:Y:S01]  /*09e0*/  FSETP.GEU.FTZ.AND P0, PT, |R25|, 4.2275390625, PT ;  /* 0x408748001900780b */ /* 0x00cfe20003f1e200 */
        /* <DEDUP_REMOVED lines=11> */
.L_x_5051:
[----:B--23--:R-:W-:Y:S05]  /*0aa0*/  BSYNC B0 ;  /* 0x0000000000007941 */ /* 0x00cfea0003800000 */
.L_x_5050:
[----:B0-----:R-:W0:Y:S01]  /*0ab0*/  DADD R30, R28, -6.75539944105574400000e+15 ;  /* 0xc33800001c1e7429 */ /* 0x001e220000000000 */
[----:B------:R-:W-:Y:S01]  /*0ac0*/  FSETP.GEU.FTZ.AND P0, PT, |R23|, 4.1917929649353027344, PT ;  /* 0x4086232b1700780b */ /* 0x000fe20003f1e200 */
[----:B------:R-:W-:Y:S02]  /*0ad0*/  BSSY B0, `(.L_x_5052) ;  /* 0x000001f000007945 */ /* 0x000fe40003800000 */
[----:B------:R-:W2:-:S04]  /*0ae0*/  DADD R20, -R6, R20 ;  /* 0x0000000006147229 */ /* 0x000e880000000114 */
[----:B0-----:R-:W0:-:S04]  /*0af0*/  DFMA R24, R30, c[0x2][0x0], R22 ;  /* 0x008000001e187a2b */ /* 0x001e080000000016 */
[----:B--2---:R-:W-:-:S04]  /*0b00*/  DFMA R26, R20, R12, 6.75539944105574400000e+15 ;  /* 0x43380000141a742b */ /* 0x004fc8000000000c */
        /* <DEDUP_REMOVED lines=27> */
.L_x_5053:
[----:B------:R-:W-:Y:S05]  /*0cc0*/  BSYNC B0 ;  /* 0x0000000000007941 */ /* 0x000fea0003800000 */
.L_x_5052:
[----:B0-----:R-:W0:Y:S01]  /*0cd0*/  DADD R30, R26, -6.75539944105574400000e+15 ;  /* 0xc33800001a1e7429 */ /* 0x001e220000000000 */
[----:B------:R-:W-:Y:S01]  /*0ce0*/  FSETP.GEU.FTZ.AND P0, PT, |R21|, 4.1917929649353027344, PT ;  /* 0x4086232b1500780b */ /* 0x000fe20003f1e200 */
[----:B------:R-:W-:Y:S02]  /*0cf0*/  BSSY B0, `(.L_x_5054) ;  /* 0x000001f000007945 */ /* 0x000fe40003800000 */
[----:B------:R-:W3:-:S04]  /*0d00*/  DADD R18, -R6, R18 ;  /* 0x0000000006127229 */ /* 0x000ec80000000112 */
[----:B0-----:R-:W0:-:S04]  /*0d10*/  DFMA R22, R30, c[0x2][0x0], R20 ;  /* 0x008000001e167a2b */ /* 0x001e080000000014 */
[----:B---3--:R-:W-:-:S04]  /*0d20*/  DFMA R28, R18, R12, 6.75539944105574400000e+15 ;  /* 0x43380000121c742b */ /* 0x008fc8000000000c */
        /* <DEDUP_REMOVED lines=27> */
.L_x_5055:
[----:B------:R-:W-:Y:S05]  /*0ee0*/  BSYNC B0 ;  /* 0x0000000000007941 */ /* 0x000fea0003800000 */
.L_x_5054:
[----:B0-----:R-:W0:Y:S01]  /*0ef0*/  DADD R30, R28, -6.75539944105574400000e+15 ;  /* 0xc33800001c1e7429 */ /* 0x001e220000000000 */
[----:B------:R-:W-:Y:S01]  /*0f00*/  FSETP.GEU.FTZ.AND P0, PT, |R19|, 4.1917929649353027344, PT ;  /* 0x4086232b1300780b */ /* 0x000fe20003f1e200 */
[----:B------:R-:W-:Y:S02]  /*0f10*/  BSSY B0, `(.L_x_5056) ;  /* 0x000001f000007945 */ /* 0x000fe40003800000 */
[----:B------:R-:W4:-:S04]  /*0f20*/  DADD R16, -R6, R16 ;  /* 0x0000000006107229 */ /* 0x000f080000000110 */
[----:B0-----:R-:W0:-:S04]  /*0f30*/  DFMA R20, R30, c[0x2][0x0], R18 ;  /* 0x008000001e147a2b */ /* 0x001e080000000012 */
[----:B----4-:R-:W-:-:S04]  /*0f40*/  DFMA R26, R16, R12, 6.75539944105574400000e+15 ;  /* 0x43380000101a742b */ /* 0x010fc8000000000c */
        /* <DEDUP_REMOVED lines=27> */
.L_x_5057:
[----:B------:R-:W-:Y:S05]  /*1100*/  BSYNC B0 ;  /* 0x0000000000007941 */ /* 0x000fea0003800000 */
.L_x_5056:
[----:B------:R-:W5:Y:S01]  /*1110*/  DADD R28, R26, -6.75539944105574400000e+15 ;  /* 0xc33800001a1c7429 */ /* 0x000f620000000000 */
[----:B------:R-:W-:Y:S01]  /*1120*/  FSETP.GEU.FTZ.AND P0, PT, |R17|, 4.1917929649353027344, PT ;  /* 0x4086232b1100780b */ /* 0x000fe20003f1e200 */
[----:B------:R-:W-:Y:S02]  /*1130*/  BSSY B0, `(.L_x_5058) ;  /* 0x0000020000007945 */ /* 0x000fe40003800000 */
[----:B------:R-:W-:-:S04]  /*1140*/  DADD R2, -R6, R2 ;  /* 0x0000000006027229 */ /* 0x000fc80000000102 */
[----:B0----5:R-:W0:-:S04]  /*1150*/  DFMA R18, R28, c[0x2][0x0], R16 ;  /* 0x008000001c127a2b */ /* 0x021e080000000010 */
[----:B------:R-:W-:-:S04]  /*1160*/  DADD R6, -R6, R8 ;  /* 0x0000000006067229 */ /* 0x000fc80000000108 */
[----:B0-----:R-:W0:-:S04]  /*1170*/  DFMA R28, R28, c[0x2][0x8], R18 ;  /* 0x008002001c1c7a2b */ /* 0x001e080000000012 */
[----:B------:R-:W-:-:S04]  /*1180*/  DFMA R8, R2, R12, 6.75539944105574400000e+15 ;  /* 0x433800000208742b */ /* 0x000fc8000000000c */
        /* <DEDUP_REMOVED lines=26> */
.L_x_5059:
[----:B------:R-:W-:Y:S05]  /*1330*/  BSYNC B0 ;  /* 0x0000000000007941 */ /* 0x000fea0003800000 */
.L_x_5058:
[----:B------:R-:W5:Y:S01]  /*1340*/  DADD R26, R8, -6.75539944105574400000e+15 ;  /* 0xc3380000081a7429 */ /* 0x000f620000000000 */
[----:B------:R-:W-:Y:S01]  /*1350*/  FSETP.GEU.FTZ.AND P0, PT, |R3|, 4.1917929649353027344, PT ;  /* 0x4086232b0300780b */ /* 0x000fe20003f1e200 */
[----:B------:R-:W-:Y:S01]  /*1360*/  BSSY B0, `(.L_x_5060) ;  /* 0x000002f000007945 */ /* 0x000fe20003800000 */
[----:B------:R-:W-:Y:S01]  /*1370*/  FSETP.GEU.FTZ.AND P2, PT, |R7|, 4.1917929649353027344, PT ;  /* 0x4086232b0700780b */ /* 0x000fe20003f5e200 */
[----:B------:R-:W0:-:S04]  /*1380*/  DFMA R12, R6, R12, 6.75539944105574400000e+15 ;  /* 0x43380000060c742b */ /* 0x000e08000000000c */
[----:B0----5:R-:W0:-:S04]  /*1390*/  DFMA R28, R26, c[0x2][0x0], R2 ;  /* 0x008000001a1c7a2b */ /* 0x021e080000000002 */
[----:B------:R-:W5:-:S04]  /*13a0*/  DADD R16, R12, -6.75539944105574400000e+15 ;  /* 0xc33800000c107429 */ /* 0x000f480000000000 */
        /* <DEDUP_REMOVED lines=42> */
.L_x_5061:
[----:B------:R-:W-:Y:S05]  /*1650*/  BSYNC B0 ;  /* 0x0000000000007941 */ /* 0x000fea0003800000 */
.L_x_5060:
        /* <DEDUP_REMOVED lines=14> */
.L_x_5063:
[----:B------:R-:W-:Y:S05]  /*1740*/  BSYNC B0 ;  /* 0x0000000000007941 */ /* 0x000fea0003800000 */
.L_x_5062:
[----:B01----:R-:W0:Y:S01]  /*1750*/  DADD R2, RZ, R4 ;  /* 0x00000000ff027229 */ /* 0x003e220000000004 */
[----:B------:R-:W-:-:S05]  /*1760*/  ISETP.GE.AND P0, PT, R11, 0x1, PT ;  /* 0x000000010b00780c */ /* 0x000fca0003f06270 */
[----:B0-----:R-:W0:-:S06]  /*1770*/  DADD R2, R2, R38 ;  /* 0x0000000002027229 */ /* 0x001e0c0000000026 */
[----:B0-2---:R-:W0:-:S06]  /*1780*/  DADD R2, R2, R24 ;  /* 0x0000000002027229 */ /* 0x005e0c0000000018 */
[----:B0--3--:R-:W0:-:S06]  /*1790*/  DADD R2, R2, R22 ;  /* 0x0000000002027229 */ /* 0x009e0c0000000016 */
[----:B0---4-:R-:W0:-:S06]  /*17a0*/  DADD R2, R2, R20 ;  /* 0x0000000002027229 */ /* 0x011e0c0000000014 */
        /* <DEDUP_REMOVED lines=45> */
[----:B------:R-:W-:Y:S05]  /*1a80*/  CALL.REL.NOINC `($__internal_15_$__cuda_sm20_div_rn_f64_full) ;  /* 0x00000f4000007944 */ /* 0x000fea0003c00000 */
.L_x_5066:
[----:B------:R-:W-:Y:S05]  /*1a90*/  BSYNC B2 ;  /* 0x0000000000027941 */ /* 0x000fea0003800000 */
.L_x_5065:
[----:B------:R-:W-:Y:S05]  /*1aa0*/  BSYNC B1 ;  /* 0x0000000000017941 */ /* 0x000fea0003800000 */
.L_x_5064:
        /* <DEDUP_REMOVED lines=31> */
[----:B------:R-:W-:Y:S05]  /*1ca0*/  CALL.REL.NOINC `($__internal_15_$__cuda_sm20_div_rn_f64_full) ;  /* 0x00000d2000007944 */ /* 0x000fea0003c00000 */
[----:B------:R-:W-:Y:S02]  /*1cb0*/  IMAD.MOV.U32 R2, RZ, RZ, R6 ;  /* 0x000000ffff027224 */ /* 0x000fe400078e0006 */
[----:B------:R-:W-:Y:S02]  /*1cc0*/  IMAD.MOV.U32 R3, RZ, RZ, R7 ;  /* 0x000000ffff037224 */ /* 0x000fe400078e0007 */
.L_x_5069:
[----:B------:R-:W-:Y:S05]  /*1cd0*/  BSYNC B2 ;  /* 0x0000000000027941 */ /* 0x000fea0003800000 */
.L_x_5068:
[----:B------:R-:W-:Y:S05]  /*1ce0*/  BSYNC B1 ;  /* 0x0000000000017941 */ /* 0x000fea0003800000 */
.L_x_5067:
        /* <DEDUP_REMOVED lines=32> */
.L_x_5072:
[----:B------:R-:W-:Y:S05]  /*1ef0*/  BSYNC B2 ;  /* 0x0000000000027941 */ /* 0x000fea0003800000 */
.L_x_5071:
[----:B------:R-:W-:Y:S05]  /*1f00*/  BSYNC B1 ;  /* 0x0000000000017941 */ /* 0x000fea0003800000 */
.L_x_5070:
        /* <DEDUP_REMOVED lines=32> */
.L_x_5075:
[----:B------:R-:W-:Y:S05]  /*2110*/  BSYNC B2 ;  /* 0x0000000000027941 */ /* 0x000fea0003800000 */
.L_x_5074:
[----:B------:R-:W-:Y:S05]  /*2120*/  BSYNC B1 ;  /* 0x0000000000017941 */ /* 0x000fea0003800000 */
.L_x_5073:
        /* <DEDUP_REMOVED lines=32> */
.L_x_5078:
[----:B------:R-:W-:Y:S05]  /*2330*/  BSYNC B2 ;  /* 0x0000000000027941 */ /* 0x000fea0003800000 */
.L_x_5077:
[----:B------:R-:W-:Y:S05]  /*2340*/  BSYNC B1 ;  /* 0x0000000000017941 */ /* 0x000fea0003800000 */
.L_x_5076:
        /* <DEDUP_REMOVED lines=32> */
.L_x_5081:
[----:B------:R-:W-:Y:S05]  /*2550*/  BSYNC B2 ;  /* 0x0000000000027941 */ /* 0x000fea0003800000 */
.L_x_5080:
[----:B------:R-:W-:Y:S05]  /*2560*/  BSYNC B1 ;  /* 0x0000000000017941 */ /* 0x000fea0003800000 */
.L_x_5079:
        /* <DEDUP_REMOVED lines=32> */
.L_x_5084:
[----:B------:R-:W-:Y:S05]  /*2770*/  BSYNC B2 ;  /* 0x0000000000027941 */ /* 0x000fea0003800000 */
.L_x_5083:
[----:B------:R-:W-:Y:S05]  /*2780*/  BSYNC B1 ;  /* 0x0000000000017941 */ /* 0x000fea0003800000 */
.L_x_5082:
        /* <DEDUP_REMOVED lines=32> */
.L_x_5087:
[----:B------:R-:W-:Y:S05]  /*2990*/  BSYNC B2 ;  /* 0x0000000000027941 */ /* 0x000fea0003800000 */
.L_x_5086:
[----:B------:R-:W-:Y:S05]  /*29a0*/  BSYNC B1 ;  /* 0x0000000000017941 */ /* 0x000fea0003800000 */
.L_x_5085:
[----:B------:R-:W-:Y:S01]  /*29b0*/  STG.E.64 [R10.64+0x700], R2 ;  /* 0x000700020a007986 */ /* 0x000fe2000c101b04 */
[----:B------:R-:W-:Y:S05]  /*29c0*/  EXIT ;  /* 0x000000000000794d */ /* 0x000fea0003800000 */
        .weak           $__internal_15_$__cuda_sm20_div_rn_f64_full
        .type           $__internal_15_$__cuda_sm20_div_rn_f64_full,@function
        .size           $__internal_15_$__cuda_sm20_div_rn_f64_full,(.L_x_11030 - $__internal_15_$__cuda_sm20_div_rn_f64_full)
$__internal_15_$__cuda_sm20_div_rn_f64_full:
        /* <DEDUP_REMOVED lines=71> */
.L_x_5089:
        /* <DEDUP_REMOVED lines=16> */
.L_x_5092:
[----:B------:R-:W-:Y:S01]  /*2f40*/  LOP3.LUT R29, R5, 0x80000, RZ, 0xfc, !PT ;  /* 0x00080000051d7812 */ /* 0x000fe200078efcff */
[----:B------:R-:W-:Y:S01]  /*2f50*/  IMAD.MOV.U32 R28, RZ, RZ, R4 ;  /* 0x000000ffff1c7224 */ /* 0x000fe200078e0004 */
[----:B------:R-:W-:Y:S05]  /*2f60*/  BRA `(.L_x_5090) ;  /* 0x0000002000007947 */ /* 0x000fea0003800000 */
.L_x_5091:
[----:B------:R-:W-:Y:S01]  /*2f70*/  LOP3.LUT R29, R9, 0x80000, RZ, 0xfc, !PT ;  /* 0x00080000091d7812 */ /* 0x000fe200078efcff */
[----:B------:R-:W-:Y:S02]  /*2f80*/  IMAD.MOV.U32 R28, RZ, RZ, R8 ;  /* 0x000000ffff1c7224 */ /* 0x000fe400078e0008 */
.L_x_5090:
[----:B------:R-:W-:Y:S05]  /*2f90*/  BSYNC B0 ;  /* 0x0000000000007941 */ /* 0x000fea0003800000 */
.L_x_5088:
[----:B------:R-:W-:Y:S02]  /*2fa0*/  IMAD.MOV.U32 R4, RZ, RZ, R2 ;  /* 0x000000ffff047224 */ /* 0x000fe400078e0002 */
[----:B------:R-:W-:-:S02]  /*2fb0*/  IMAD.MOV.U32 R5, RZ, RZ, 0x0 ;  /* 0x00000000ff057424 */ /* 0x000fc400078e00ff */
[----:B------:R-:W-:Y:S02]  /*2fc0*/  IMAD.MOV.U32 R6, RZ, RZ, R28 ;  /* 0x000000ffff067224 */ /* 0x000fe400078e001c */
[----:B------:R-:W-:Y:S01]  /*2fd0*/  IMAD.MOV.U32 R7, RZ, RZ, R29 ;  /* 0x000000ffff077224 */ /* 0x000fe200078e001d */
[----:B------:R-:W-:Y:S06]  /*2fe0*/  RET.REL.NODEC R4 `(_ZN43_GLOBAL__N__9ae7fba5_10_SoftMax_cu_9f978f6320softmax_warp_forwardIdddLi8ELb0ELb0EEEvPT0_PKT_iiiPKbib) ;  /* 0xffffd01004007950 */ /* 0x000fec0003c3ffff */
.L_x_5093:
        /* <DEDUP_REMOVED lines=9> */
.L_x_11030:


//--------------------- .text._ZN43_GLOBAL__N__9ae7fba5_10_SoftMax_cu_9f978f6320softmax_warp_forwardIdddLi7ELb0ELb0EEEvPT0_PKT_iiiPKbib --------------------------
	.section	.text._ZN43_GLOBAL__N__9ae7fba5_10_SoftMax_cu_9f978f6320softmax_warp_forwardIdddLi7ELb0ELb0EEEvPT0_PKT_iiiPKbib,"ax",@progbits
	.sectioninfo	@"SHI_REGISTERS=44"
	.align	128
.text._ZN43_GLOBAL__N__9ae7fba5_10_SoftMax_cu_9f978f6320softmax_warp_forwardIdddLi7ELb0ELb0EEEvPT0_PKT_iiiPKbib:
        .type           _ZN43_GLOBAL__N__9ae7fba5_10_SoftMax_cu_9f978f6320softmax_warp_forwardIdddLi7ELb0ELb0EEEvPT0_PKT_iiiPKbib,@function
        .size           _ZN43_GLOBAL__N__9ae7fba5_10_SoftMax_cu_9f978f6320softmax_warp_forwardIdddLi7ELb0ELb0EEEvPT0_PKT_iiiPKbib,(.L_x_11032 - _ZN43_GLOBAL__N__9ae7fba5_10_SoftMax_cu_9f978f6320softmax_warp_forwardIdddLi7ELb0ELb0EEEvPT0_PKT_iiiPKbib)
        .other          _ZN43_GLOBAL__N__9ae7fba5_10_SoftMax_cu_9f978f6320softmax_warp_forwardIdddLi7ELb0ELb0EEEvPT0_PKT_iiiPKbib,@"STO_CUDA_ENTRY STV_DEFAULT"
_ZN43_GLOBAL__N__9ae7fba5_10_SoftMax_cu_9f978f6320softmax_warp_forwardIdddLi7ELb0ELb0EEEvPT0_PKT_iiiPKbib:
[----:B------:R-:W-:Y:S02]  /*0000*/  IMAD.MOV.U32 R1, RZ, RZ, c[0x0][0x28] ;  /* 0x00000a00ff017624 */ /* 0x000fe400078e00ff */
[----:B------:R-:W0:Y:S01]  /*0010*/  S2R R2, SR_CTAID.X ;  /* 0x0000000000027919 */ /* 0x000e220000002500 */
[----:B------:R-:W-:Y:S01]  /*0020*/  IMAD.MOV.U32 R9, RZ, RZ, 0x8 ;  /* 0x00000008ff097424 */ /* 0x000fe200078e00ff */
[----:B------:R-:W-:Y:S01]  /*0030*/  ULDC.64 UR4, c[0x0][0x118] ;  /* 0x0000460000047ab9 */ /* 0x000fe20000000a00 */
[----:B------:R-:W-:Y:S01]  /*0040*/  IMAD.MOV.U32 R4, RZ, RZ, 0x0 ;  /* 0x00000000ff047424 */ /* 0x000fe200078e00ff */
[----:B------:R-:W0:Y:S01]  /*0050*/  S2R R3, SR_TID.Y ;  /* 0x0000000000037919 */ /* 0x000e220000002200 */
[----:B------:R-:W-:-:S03]  /*0060*/  IMAD.MOV.U32 R5, RZ, RZ, -0x100000 ;  /* 0xfff00000ff057424 */ /* 0x000fc600078e00ff */
[----:B------:R-:W1:Y:S01]  /*0070*/  S2R R0, SR_TID.X ;  /* 0x0000000000007919 */ /* 0x000e620000002100 */
[----:B0-----:R-:W-:-:S04]  /*0080*/  IMAD R2, R2, c[0x0][0x4], R3 ;  /* 0x0000010002027a24 */ /* 0x001fc800078e0203 */
[----:B------:R-:W-:Y:S01]  /*0090*/  IMAD.SHL.U32 R3, R2, 0x2, RZ ;  /* 0x0000000202037824 */ /* 0x000fe200078e00ff */
[C---:B-1----:R-:W-:Y:S01]  /*00a0*/  IADD3 R10, R0.reuse, 0x20, RZ ;  /* 0x00000020000a7810 */ /* 0x042fe20007ffe0ff */
[----:B------:R-:W-:Y:S01]  /*00b0*/  IMAD.MOV.U32 R2, RZ, RZ, 0x0 ;  /* 0x00000000ff027424 */ /* 0x000fe200078e00ff */
[----:B------:R-:W-:Y:S01]  /*00c0*/  IADD3 R14, R0, 0x40, RZ ;  /* 0x00000040000e7810 */ /* 0x000fe20007ffe0ff */
[C---:B------:R-:W-:Y:S01]  /*00d0*/  IMAD R36, R3.reuse, c[0x0][0x174], R0 ;  /* 0x00005d0003247a24 */ /* 0x040fe200078e0200 */
[----:B------:R-:W-:Y:S01]  /*00e0*/  IADD3 R18, -R3, c[0x0][0x170], RZ ;  /* 0x00005c0003127a10 */ /* 0x000fe20007ffe1ff */
[----:B------:R-:W-:Y:S02]  /*00f0*/  IMAD.MOV.U32 R3, RZ, RZ, -0x100000 ;  /* 0xfff00000ff037424 */ /* 0x000fe400078e00ff */
[----:B------:R-:W-:Y:S01]  /*0100*/  IMAD.WIDE R8, R36, R9, c[0x0][0x168] ;  /* 0x00005a0024087625 */ /* 0x000fe200078e0209 */
[----:B------:R-:W-:-:S04]  /*0110*/  ISETP.GT.AND P0, PT, R18, RZ, PT ;  /* 0x000000ff1200720c */ /* 0x000fc80003f04270 */
[----:B------:R-:W-:-:S04]  /*0120*/  SEL R11, RZ, c[0x0][0x178], !P0 ;  /* 0x00005e00ff0b7a07 */ /* 0x000fc80004000000 */
[-C--:B------:R-:W-:Y:S02]  /*0130*/  ISETP.GE.AND P0, PT, R0, R11.reuse, PT ;  /* 0x0000000b0000720c */ /* 0x080fe40003f06270 */
[-C--:B------:R-:W-:Y:S02]  /*0140*/  ISETP.GE.AND P1, PT, R10, R11.reuse, PT ;  /* 0x0000000b0a00720c */ /* 0x080fe40003f26270 */
[----:B------:R-:W-:Y:S01]  /*0150*/  ISETP.GE.AND P2, PT, R14, R11, PT ;  /* 0x0000000b0e00720c */ /* 0x000fe20003f46270 */
[----:B------:R-:W-:Y:S01]  /*0160*/  IMAD.MOV.U32 R6, RZ, RZ, 0x0 ;  /* 0x00000000ff067424 */ /* 0x000fe200078e00ff */
[----:B------:R-:W-:Y:S01]  /*0170*/  IADD3 R16, R0, 0x60, RZ ;  /* 0x0000006000107810 */ /* 0x000fe20007ffe0ff */
[----:B------:R-:W-:-:S06]  /*0180*/  IMAD.MOV.U32 R7, RZ, RZ, -0x100000 ;  /* 0xfff00000ff077424 */ /* 0x000fcc00078e00ff */
[----:B------:R0:W2:Y:S04]  /*0190*/  @!P0 LDG.E.64 R2, [R8.64] ;  /* 0x0000000408028981 */ /* 0x0000a8000c1e1b00 */
[----:B------:R0:W2:Y:S01]  /*01a0*/  @!P1 LDG.E.64 R4, [R8.64+0x100] ;  /* 0x0001000408049981 */ /* 0x0000a2000c1e1b00 */
[----:B------:R-:W-:-:S03]  /*01b0*/  ISETP.GE.AND P0, PT, R16, R11, PT ;  /* 0x0000000b1000720c */ /* 0x000fc60003f06270 */
[----:B------:R0:W3:Y:S01]  /*01c0*/  @!P2 LDG.E.64 R6, [R8.64+0x200] ;  /* 0x000200040806a981 */ /* 0x0000e2000c1e1b00 */
[----:B------:R-:W-:Y:S02]  /*01d0*/  IMAD.MOV.U32 R24, RZ, RZ, 0x0 ;  /* 0x00000000ff187424 */ /* 0x000fe400078e00ff */
[----:B------:R-:W-:-:S07]  /*01e0*/  IMAD.MOV.U32 R25, RZ, RZ, -0x100000 ;  /* 0xfff00000ff197424 */ /* 0x000fce00078e00ff */
[----:B------:R0:W4:Y:S01]  /*01f0*/  @!P0 LDG.E.64 R24, [R8.64+0x300] ;  /* 0x0003000408188981 */ /* 0x000122000c1e1b00 */
[----:B------:R-:W-:Y:S01]  /*0200*/  IMNMX R18, R18, 0x2, PT ;  /* 0x0000000212127817 */ /* 0x000fe20003800200 */
[----:B------:R-:W-:Y:S01]  /*0210*/  IMAD.MOV.U32 R12, RZ, RZ, c[0x0][0x178] ;  /* 0x00005e00ff0c7624 */ /* 0x000fe200078e00ff */
[----:B------:R-:W-:Y:S02]  /*0220*/  SHF.R.S32.HI R37, RZ, 0x1f, R36 ;  /* 0x0000001fff257819 */ /* 0x000fe40000011424 */
[----:B------:R-:W-:Y:S02]  /*0230*/  ISETP.GT.AND P0, PT, R18, 0x1, PT ;  /* 0x000000011200780c */ /* 0x000fe40003f04270 */
[----:B------:R-:W-:Y:S02]  /*0240*/  IADD3 R11, P2, R36, c[0x0][0x178], RZ ;  /* 0x00005e00240b7a10 */ /* 0x000fe40007f5e0ff */
[----:B------:R-:W-:Y:S01]  /*0250*/  SEL R15, RZ, c[0x0][0x178], !P0 ;  /* 0x00005e00ff0f7a07 */ /* 0x000fe20004000000 */
[----:B0-----:R-:W-:-:S02]  /*0260*/  IMAD.MOV.U32 R8, RZ, RZ, 0x0 ;  /* 0x00000000ff087424 */ /* 0x001fc400078e00ff */
[----:B------:R-:W-:Y:S01]  /*0270*/  IMAD.MOV.U32 R9, RZ, RZ, -0x100000 ;  /* 0xfff00000ff097424 */ /* 0x000fe200078e00ff */
[-C--:B------:R-:W-:Y:S02]  /*0280*/  ISETP.GE.AND P0, PT, R0, R15.reuse, PT ;  /* 0x0000000f0000720c */ /* 0x080fe40003f06270 */
[----:B------:R-:W-:Y:S02]  /*0290*/  ISETP.GE.AND P1, PT, R10, R15, PT ;  /* 0x0000000f0a00720c */ /* 0x000fe40003f26270 */
[----:B------:R-:W-:Y:S02]  /*02a0*/  LEA.HI.X.SX32 R10, R12, R37, 0x1, P2 ;  /* 0x000000250c0a7211 */ /* 0x000fe400010f0eff */
[----:B------:R-:W-:-:S04]  /*02b0*/  LEA R12, P2, R11, c[0x0][0x168], 0x3 ;  /* 0x00005a000b0c7a11 */ /* 0x000fc800078418ff */
[----:B------:R-:W-:Y:S01]  /*02c0*/  LEA.HI.X R13, R11, c[0x0][0x16c], R10, 0x3, P2 ;  /* 0x00005b000b0d7a11 */ /* 0x000fe200010f1c0a */
[----:B------:R-:W-:Y:S01]  /*02d0*/  IMAD.MOV.U32 R10, RZ, RZ, 0x0 ;  /* 0x00000000ff0a7424 */ /* 0x000fe200078e00ff */
[-C--:B------:R-:W-:Y:S01]  /*02e0*/  ISETP.GE.AND P2, PT, R14, R15.reuse, PT ;  /* 0x0000000f0e00720c */ /* 0x080fe20003f46270 */
[----:B------:R-:W-:Y:S02]  /*02f0*/  IMAD.MOV.U32 R11, RZ, RZ, -0x100000 ;  /* 0xfff00000ff0b7424 */ /* 0x000fe400078e00ff */
[----:B------:R0:W5:Y:S04]  /*0300*/  @!P0 LDG.E.64 R8, [R12.64] ;  /* 0x000000040c088981 */ /* 0x000168000c1e1b00 */
[----:B------:R0:W5:Y:S01]  /*0310*/  @!P1 LDG.E.64 R10, [R12.64+0x100] ;  /* 0x000100040c0a9981 */ /* 0x000162000c1e1b00 */
[----:B------:R-:W-:Y:S01]  /*0320*/  IMAD.MOV.U32 R22, RZ, RZ, 0x0 ;  /* 0x00000000ff167424 */ /* 0x000fe200078e00ff */
[----:B------:R-:W-:Y:S01]  /*0330*/  ISETP.GE.AND P0, PT, R16, R15, PT ;  /* 0x0000000f1000720c */ /* 0x000fe20003f06270 */
[----:B------:R-:W-:-:S06]  /*0340*/  IMAD.MOV.U32 R23, RZ, RZ, -0x100000 ;  /* 0xfff00000ff177424 */ /* 0x000fcc00078e00ff */
[----:B------:R0:W5:Y:S01]  /*0350*/  @!P2 LDG.E.64 R22, [R12.64+0x200] ;  /* 0x000200040c16a981 */ /* 0x000162000c1e1b00 */
[----:B------:R-:W-:Y:S02]  /*0360*/  IMAD.MOV.U32 R20, RZ, RZ, 0x0 ;  /* 0x00000000ff147424 */ /* 0x000fe400078e00ff */
[----:B------:R-:W-:-:S06]  /*0370*/  IMAD.MOV.U32 R21, RZ, RZ, -0x100000 ;  /* 0xfff00000ff157424 */ /* 0x000fcc00078e00ff */
        /* <DEDUP_REMOVED lines=10> */
[----:B------:R-:W-:-:S03]  /*0420*/  FSEL R16, R14, R24, P0 ;  /* 0x000000180e107208 */ /* 0x000fc60000000000 */
[----:B------:R-:W-:Y:S04]  /*0430*/  SHFL.BFLY PT, R15, R17, 0x10, 0x1f ;  /* 0x0e001f00110f7f89 */ /* 0x000fe800000e0000 */
[----:B------:R-:W1:Y:S02]  /*0440*/  SHFL.BFLY PT, R14, R16, 0x10, 0x1f ;  /* 0x0e001f00100e7f89 */ /* 0x000e6400000e0000 */
[----:B-1----:R-:W1:-:S06]  /*0450*/  DSETP.GEU.AND P0, PT, R16, R14, PT ;  /* 0x0000000e1000722a */ /* 0x002e4c0003f0e000 */
[----:B-1----:R-:W-:Y:S02]  /*0460*/  FSEL R15, R15, R17, !P0 ;  /* 0x000000110f0f7208 */ /* 0x002fe40004000000 */
[----:B------:R-:W-:-:S03]  /*0470*/  FSEL R14, R14, R16, !P0 ;  /* 0x000000100e0e7208 */ /* 0x000fc60004000000 */
[----:B0-----:R-:W-:Y:S04]  /*0480*/  SHFL.BFLY PT, R13, R15, 0x8, 0x1f ;  /* 0x0d001f000f0d7f89 */ /* 0x001fe800000e0000 */
        /* <DEDUP_REMOVED lines=9> */
[----:B-----5:R-:W0:Y:S02]  /*0520*/  DSETP.GT.AND P0, PT, R8, R10, PT ;  /* 0x0000000a0800722a */ /* 0x020e240003f04000 */
[----:B------:R-:W-:Y:S04]  /*0530*/  SHFL.BFLY PT, R13, R29, 0x2, 0x1f ;  /* 0x0c401f001d0d7f89 */ /* 0x000fe800000e0000 */
[----:B------:R-:W1:Y:S01]  /*0540*/  SHFL.BFLY PT, R12, R28, 0x2, 0x1f ;  /* 0x0c401f001c0c7f89 */ /* 0x000e6200000e0000 */
[----:B0-----:R-:W-:-:S02]  /*0550*/  FSEL R14, R8, R10, P0 ;  /* 0x0000000a080e7208 */ /* 0x001fc40000000000 */
[----:B------:R-:W-:-:S06]  /*0560*/  FSEL R15, R9, R11, P0 ;  /* 0x0000000b090f7208 */ /* 0x000fcc0000000000 */
[----:B------:R-:W0:-:S06]  /*0570*/  DSETP.GT.AND P0, PT, R14, R22, PT ;  /* 0x000000160e00722a */ /* 0x000e0c0003f04000 */
[----:B0-----:R-:W-:Y:S02]  /*0580*/  FSEL R16, R14, R22, P0 ;  /* 0x000000160e107208 */ /* 0x001fe40000000000 */
[----:B------:R-:W-:-:S06]  /*0590*/  FSEL R17, R15, R23, P0 ;  /* 0x000000170f117208 */ /* 0x000fcc0000000000 */
[----:B------:R-:W0:-:S04]  /*05a0*/  DSETP.GT.AND P0, PT, R16, R20, PT ;  /* 0x000000141000722a */ /* 0x000e080003f04000 */
[----:B-1----:R-:W1:Y:S02]  /*05b0*/  DSETP.GEU.AND P1, PT, R28, R12, PT ;  /* 0x0000000c1c00722a */ /* 0x002e640003f2e000 */
[----:B0-----:R-:W-:Y:S02]  /*05c0*/  FSEL R27, R17, R21, P0 ;  /* 0x00000015111b7208 */ /* 0x001fe40000000000 */
[----:B------:R-:W-:Y:S02]  /*05d0*/  FSEL R26, R16, R20, P0 ;  /* 0x00000014101a7208 */ /* 0x000fe40000000000 */
[----:B-1----:R-:W-:Y:S02]  /*05e0*/  FSEL R15, R13, R29, !P1 ;  /* 0x0000001d0d0f7208 */ /* 0x002fe40004800000 */
        /* <DEDUP_REMOVED lines=11> */
[----:B0-----:R-:W-:Y:S01]  /*06a0*/  FSEL R26, R16, R14, !P1 ;  /* 0x0000000e101a7208 */ /* 0x001fe20004800000 */
[----:B------:R-:W-:Y:S01]  /*06b0*/  IMAD.MOV.U32 R14, RZ, RZ, 0x652b82fe ;  /* 0x652b82feff0e7424 */ /* 0x000fe200078e00ff */
[----:B------:R-:W-:Y:S01]  /*06c0*/  FSEL R27, R17, R15, !P1 ;  /* 0x0000000f111b7208 */ /* 0x000fe20004800000 */
[----:B------:R-:W-:Y:S01]  /*06d0*/  IMAD.MOV.U32 R15, RZ, RZ, 0x3ff71547 ;  /* 0x3ff71547ff0f7424 */ /* 0x000fe200078e00ff */
[----:B-1----:R-:W0:-:S06]  /*06e0*/  DSETP.GEU.AND P0, PT, R28, R12, PT ;  /* 0x0000000c1c00722a */ /* 0x002e0c0003f0e000 */
[----:B0-----:R-:W-:Y:S02]  /*06f0*/  FSEL R31, R13, R29, !P0 ;  /* 0x0000001d0d1f7208 */ /* 0x001fe40004000000 */
[----:B------:R-:W-:Y:S01]  /*0700*/  FSEL R30, R12, R28, !P0 ;  /* 0x0000001c0c1e7208 */ /* 0x000fe20004000000 */
[----:B------:R-:W-:Y:S02]  /*0710*/  DADD R28, R2, -R26 ;  /* 0x00000000021c7229 */ /* 0x000fe4000000081a */
[----:B------:R-:W-:Y:S04]  /*0720*/  SHFL.BFLY PT, R13, R31, 0x4, 0x1f ;  /* 0x0c801f001f0d7f89 */ /* 0x000fe800000e0000 */
[----:B------:R-:W0:Y:S02]  /*0730*/  SHFL.BFLY PT, R12, R30, 0x4, 0x1f ;  /* 0x0c801f001e0c7f89 */ /* 0x000e2400000e0000 */
[----:B0-----:R-:W0:-:S06]  /*0740*/  DSETP.GEU.AND P0, PT, R30, R12, PT ;  /* 0x0000000c1e00722a */ /* 0x001e0c0003f0e000 */
[----:B0-----:R-:W-:Y:S02]  /*0750*/  FSEL R35, R13, R31, !P0 ;  /* 0x0000001f0d237208 */ /* 0x001fe40004000000 */
[----:B------:R-:W-:Y:S01]  /*0760*/  FSEL R34, R12, R30, !P0 ;  /* 0x0000001e0c227208 */ /* 0x000fe20004000000 */
[----:B------:R-:W0:Y:S02]  /*0770*/  DFMA R30, R28, R14, 6.75539944105574400000e+15 ;  /* 0x433800001c1e742b */ /* 0x000e24000000000e */
[----:B------:R-:W-:Y:S04]  /*0780*/  SHFL.BFLY PT, R13, R35, 0x2, 0x1f ;  /* 0x0c401f00230d7f89 */ /* 0x000fe800000e0000 */
[----:B------:R-:W1:Y:S01]  /*0790*/  SHFL.BFLY PT, R12, R34, 0x2, 0x1f ;  /* 0x0c401f00220c7f89 */ /* 0x000e6200000e0000 */
[----:B0-----:R-:W0:-:S06]  /*07a0*/  DADD R2, R30, -6.75539944105574400000e+15 ;  /* 0xc33800001e027429 */ /* 0x001e0c0000000000 */
[----:B0-----:R-:W0:-:S06]  /*07b0*/  DFMA R16, R2, c[0x2][0x0], R28 ;  /* 0x0080000002107a2b */ /* 0x001e0c000000001c */
[----:B0-----:R0:W-:Y:S02]  /*07c0*/  DFMA R2, R2, c[0x2][0x8], R16 ;  /* 0x0080020002027a2b */ /* 0x0011e40000000010 */
[----:B0-----:R-:W-:Y:S02]  /*07d0*/  IMAD.MOV.U32 R16, RZ, RZ, 0x69ce2bdf ;  /* 0x69ce2bdfff107424 */ /* 0x001fe400078e00ff */
[----:B------:R-:W-:Y:S01]  /*07e0*/  IMAD.MOV.U32 R17, RZ, RZ, 0x3e5ade15 ;  /* 0x3e5ade15ff117424 */ /* 0x000fe200078e00ff */
[----:B-1----:R-:W0:-:S06]  /*07f0*/  DSETP.GEU.AND P0, PT, R34, R12, PT ;  /* 0x0000000c2200722a */ /* 0x002e0c0003f0e000 */
[----:B0-----:R-:W-:Y:S02]  /*0800*/  FSEL R33, R13, R35, !P0 ;  /* 0x000000230d217208 */ /* 0x001fe40004000000 */
[----:B------:R-:W-:-:S03]  /*0810*/  FSEL R32, R12, R34, !P0 ;  /* 0x000000220c207208 */ /* 0x000fc60004000000 */
[----:B------:R-:W-:Y:S04]  /*0820*/  SHFL.BFLY PT, R13, R33, 0x1, 0x1f ;  /* 0x0c201f00210d7f89 */ /* 0x000fe800000e0000 */
[----:B------:R-:W0:Y:S02]  /*0830*/  SHFL.BFLY PT, R12, R32, 0x1, 0x1f ;  /* 0x0c201f00200c7f89 */ /* 0x000e2400000e0000 */
[----:B0-----:R-:W0:-:S06]  /*0840*/  DSETP.GEU.AND P0, PT, R32, R12, PT ;  /* 0x0000000c2000722a */ /* 0x001e0c0003f0e000 */
[----:B0-----:R-:W-:Y:S02]  /*0850*/  FSEL R12, R12, R32, !P0 ;  /* 0x000000200c0c7208 */ /* 0x001fe40004000000 */
[----:B------:R-:W-:Y:S01]  /*0860*/  FSEL R13, R13, R33, !P0 ;  /* 0x000000210d0d7208 */ /* 0x000fe20004000000 */
[----:B------:R-:W0:Y:S01]  /*0870*/  DFMA R32, R2, R16, c[0x2][0x10] ;  /* 0x008004000220762b */ /* 0x000e220000000010 */
[----:B------:R-:W-:-:S05]  /*0880*/  FSETP.GEU.FTZ.AND P0, PT, |R29|, 4.1917929649353027344, PT ;  /* 0x4086232b1d00780b */ /* 0x000fca0003f1e200 */
        /* <DEDUP_REMOVED lines=25> */
.L_x_5095:
[----:B------:R-:W-:Y:S05]  /*0a20*/  BSYNC B0 ;  /* 0x0000000000007941 */ /* 0x000fea0003800000 */
.L_x_5094:
[----:B0-----:R-:W0:Y:S01]  /*0a30*/  DADD R28, R4, -R26 ;  /* 0x00000000041c7229 */ /* 0x001e22000000081a */
[----:B------:R-:W-:Y:S05]  /*0a40*/  BSSY B0, `(.L_x_5096) ;  /* 0x0000020000007945 */ /* 0x000fea0003800000 */
[----:B0-----:R-:W0:-:S04]  /*0a50*/  DFMA R30, R28, R14, 6.75539944105574400000e+15 ;  /* 0x433800001c1e742b */ /* 0x001e08000000000e */
[----:B------:R-:W-:Y:S02]  /*0a60*/  FSETP.GEU.FTZ.AND P0, PT, |R29|, 4.1917929649353027344, PT ;  /* 0x4086232b1d00780b */ /* 0x000fe40003f1e200 */
        /* <DEDUP_REMOVED lines=29> */
.L_x_5097:
[----:B------:R-:W-:Y:S05]  /*0c40*/  BSYNC B0 ;  /* 0x0000000000007941 */ /* 0x000fea0003800000 */
.L_x_5096:
[--C-:B0-----:R-:W0:Y:S01]  /*0c50*/  DADD R28, R6, -R26.reuse ;  /* 0x00000000061c7229 */ /* 0x101e22000000081a */
[----:B------:R-:W-:Y:S03]  /*0c60*/  BSSY B0, `(.L_x_5098) ;  /* 0x0000021000007945 */ /* 0x000fe60003800000 */
[----:B------:R-:W-:-:S04]  /*0c70*/  DADD R24, R24, -R26 ;  /* 0x0000000018187229 */ /* 0x000fc8000000081a */
[----:B0-----:R-:W0:Y:S02]  /*0c80*/  DFMA R30, R28, R14, 6.75539944105574400000e+15 ;  /* 0x433800001c1e742b */ /* 0x001e24000000000e */
[----:B------:R-:W-:-:S04]  /*0c90*/  FSETP.GEU.FTZ.AND P0, PT, |R29|, 4.1917929649353027344, PT ;  /* 0x4086232b1d00780b */ /* 0x000fc80003f1e200 */
        /* <DEDUP_REMOVED lines=29> */
.L_x_5099:
[----:B------:R-:W-:Y:S05]  /*0e70*/  BSYNC B0 ;  /* 0x0000000000007941 */ /* 0x000fea0003800000 */
.L_x_5098:
[----:B------:R-:W4:Y:S01]  /*0e80*/  DFMA R28, R24, R14, 6.75539944105574400000e+15 ;  /* 0x43380000181c742b */ /* 0x000f22000000000e */
[----:B------:R-:W-:Y:S01]  /*0e90*/  FSETP.GEU.FTZ.AND P0, PT, |R25|, 4.1917929649353027344, PT ;  /* 0x4086232b1900780b */ /* 0x000fe20003f1e200 */
[----:B------:R-:W-:Y:S04]  /*0ea0*/  BSSY B0, `(.L_x_5100) ;  /* 0x000001f000007945 */ /* 0x000fe80003800000 */
        /* <DEDUP_REMOVED lines=18> */
[----:B----4-:R-:W-:Y:S01]  /*0fd0*/  FSETP.GEU.FTZ.AND P0, PT, |R25|, 4.2275390625, PT ;  /* 0x408748001900780b */ /* 0x010fe20003f1e200 */
        /* <DEDUP_REMOVED lines=11> */
.L_x_5101:
[----:B----4-:R-:W-:Y:S05]  /*1090*/  BSYNC B0 ;  /* 0x0000000000007941 */ /* 0x010fea0003800000 */
.L_x_5100:
        /* <DEDUP_REMOVED lines=33> */
.L_x_5103:
[----:B----4-:R-:W-:Y:S05]  /*12b0*/  BSYNC B0 ;  /* 0x0000000000007941 */ /* 0x010fea0003800000 */
.L_x_5102:
[----:B------:R-:W4:Y:S01]  /*12c0*/  DFMA R28, R24, R14, 6.75539944105574400000e+15 ;  /* 0x43380000181c742b */ /* 0x000f22000000000e */
[----:B------:R-:W-:Y:S01]  /*12d0*/  FSETP.GEU.FTZ.AND P0, PT, |R25|, 4.1917929649353027344, PT ;  /* 0x4086232b1900780b */ /* 0x000fe20003f1e200 */
[----:B------:R-:W-:Y:S02]  /*12e0*/  BSSY B0, `(.L_x_5104) ;  /* 0x0000021000007945 */ /* 0x000fe40003800000 */
[----:B------:R-:W-:-:S04]  /*12f0*/  DADD R22, -R12, R22 ;  /* 0x000000000c167229 */ /* 0x000fc80000000116 */
[----:B0---4-:R-:W0:-:S04]  /*1300*/  DADD R26, R28, -6.75539944105574400000e+15 ;  /* 0xc33800001c1a7429 */ /* 0x011e080000000000 */
        /* <DEDUP_REMOVED lines=30> */
.L_x_5105:
[----:B---34-:R-:W-:Y:S05]  /*14f0*/  BSYNC B0 ;  /* 0x0000000000007941 */ /* 0x018fea0003800000 */
.L_x_5104:
[----:B------:R-:W3:Y:S01]  /*1500*/  DADD R28, R26, -6.75539944105574400000e+15 ;  /* 0xc33800001a1c7429 */ /* 0x000ee20000000000 */
[----:B------:R-:W-:Y:S01]  /*1510*/  FSETP.GEU.FTZ.AND P0, PT, |R23|, 4.1917929649353027344, PT ;  /* 0x4086232b1700780b */ /* 0x000fe20003f1e200 */
[----:B------:R-:W-:Y:S01]  /*1520*/  BSSY B0, `(.L_x_5106) ;  /* 0x000002e000007945 */ /* 0x000fe20003800000 */
[----:B------:R-:W-:Y:S01]  /*1530*/  FSETP.GEU.FTZ.AND P2, PT, |R21|, 4.1917929649353027344, PT ;  /* 0x4086232b1500780b */ /* 0x000fe20003f5e200 */
[----:B0-----:R-:W0:-:S04]  /*1540*/  DFMA R24, R20, R14, 6.75539944105574400000e+15 ;  /* 0x433800001418742b */ /* 0x001e08000000000e */
[----:B---3--:R-:W3:-:S04]  /*1550*/  DFMA R14, R28, c[0x2][0x0], R22 ;  /* 0x008000001c0e7a2b */ /* 0x008ec80000000016 */
[----:B0-----:R-:W0:-:S04]  /*1560*/  DADD R30, R24, -6.75539944105574400000e+15 ;  /* 0xc3380000181e7429 */ /* 0x001e080000000000 */
[----:B---3--:R-:W-:-:S04]  /*1570*/  DFMA R28, R28, c[0x2][0x8], R14 ;  /* 0x008002001c1c7a2b */ /* 0x008fc8000000000e */
[----:B0-----:R-:W0:-:S06]  /*1580*/  DFMA R14, R30, c[0x2][0x0], R20 ;  /* 0x008000001e0e7a2b */ /* 0x001e0c0000000014 */
[----:B0-----:R-:W0:-:S04]  /*1590*/  DFMA R14, R30, c[0x2][0x8], R14 ;  /* 0x008002001e0e7a2b */ /* 0x001e08000000000e */
        /* <DEDUP_REMOVED lines=18> */
[----:B---3--:R-:W3:-:S04]  /*16c0*/  DFMA R16, R28, R30, 1 ;  /* 0x3ff000001c10742b */ /* 0x008ec8000000001e */
[----:B0-----:R-:W0:-:S04]  /*16d0*/  DFMA R32, R14, R32, 1 ;  /* 0x3ff000000e20742b */ /* 0x001e080000000020 */
[----:B---3--:R-:W3:-:S04]  /*16e0*/  DFMA R16, R28, R16, 1 ;  /* 0x3ff000001c10742b */ /* 0x008ec80000000010 */
[----:B0-----:R3:W0:-:S06]  /*16f0*/  DFMA R28, R14, R32, 1 ;  /* 0x3ff000000e1c742b */ /* 0x00160c0000000020 */
[----:B---3--:R-:W-:Y:S02]  /*1700*/  IMAD R15, R26, 0x100000, R17 ;  /* 0x001000001a0f7824 */ /* 0x008fe400078e0211 */
[----:B------:R-:W-:Y:S02]  /*1710*/  IMAD.MOV.U32 R14, RZ, RZ, R16 ;  /* 0x000000ffff0e7224 */ /* 0x000fe400078e0010 */
[----:B0-----:R-:W-:Y:S01]  /*1720*/  IMAD R31, R24, 0x100000, R29 ;  /* 0x00100000181f7824 */ /* 0x001fe200078e021d */
        /* <DEDUP_REMOVED lines=13> */
.L_x_5107:
[----:B------:R-:W-:Y:S05]  /*1800*/  BSYNC B0 ;  /* 0x0000000000007941 */ /* 0x000fea0003800000 */
.L_x_5106:
[----:B------:R-:W-:Y:S01]  /*1810*/  BSSY B0, `(.L_x_5108) ;  /* 0x0000010000007945 */ /* 0x000fe20003800000 */
        /* <DEDUP_REMOVED lines=15> */
.L_x_5109:
[----:B------:R-:W-:Y:S05]  /*1910*/  BSYNC B0 ;  /* 0x0000000000007941 */ /* 0x000fea0003800000 */
.L_x_5108:
[----:B01----:R-:W0:Y:S01]  /*1920*/  DADD R20, RZ, R2 ;  /* 0x00000000ff147229 */ /* 0x003e220000000002 */
[----:B------:R-:W-:-:S03]  /*1930*/  ISETP.GE.AND P0, PT, R18, 0x1, PT ;  /* 0x000000011200780c */ /* 0x000fc60003f06270 */
[----:B------:R-:W1:-:S04]  /*1940*/  DADD R22, RZ, R10 ;  /* 0x00000000ff167229 */ /* 0x000e48000000000a */
[----:B0-2---:R-:W0:-:S04]  /*1950*/  DADD R20, R20, R4 ;  /* 0x0000000014147229 */ /* 0x005e080000000004 */
[----:B-1----:R-:W1:-:S04]  /*1960*/  DADD R22, R22, R12 ;  /* 0x0000000016167229 */ /* 0x002e48000000000c */
[----:B0-----:R-:W0:-:S04]  /*1970*/  DADD R20, R20, R6 ;  /* 0x0000000014147229 */ /* 0x001e080000000006 */
[----:B-1-3--:R-:W1:-:S04]  /*1980*/  DADD R24, R22, R14 ;  /* 0x0000000016187229 */ /* 0x00ae48000000000e */
[----:B0-----:R-:W0:-:S04]  /*1990*/  DADD R20, R20, R8 ;  /* 0x0000000014147229 */ /* 0x001e080000000008 */
[----:B-1--4-:R-:W1:-:S03]  /*19a0*/  DADD R24, R24, R16 ;  /* 0x0000000018187229 */ /* 0x012e460000000010 */
[----:B0-----:R-:W-:Y:S04]  /*19b0*/  SHFL.BFLY PT, R23, R21, 0x10, 0x1f ;  /* 0x0e001f0015177f89 */ /* 0x001fe800000e0000 */
        /* <DEDUP_REMOVED lines=35> */
[----:B------:R-:W-:Y:S02]  /*1bf0*/  IMAD.MOV.U32 R24, RZ, RZ, 0x0 ;  /* 0x00000000ff187424 */ /* 0x000fe400078e00ff */
[----:B------:R-:W-:-:S10]  /*1c00*/  IMAD.MOV.U32 R25, RZ, RZ, 0x7ff80000 ;  /* 0x7ff80000ff197424 */ /* 0x000fd400078e00ff */
[----:B-1----:R-:W-:Y:S05]  /*1c10*/  @!P2 BRA `(.L_x_5113) ;  /* 0x000001400000a947 */ /* 0x002fea0003800000 */
[----:B0-----:R-:W0:Y:S01]  /*1c20*/  MUFU.RCP64H R23, R19 ;  /* 0x0000001300177308 */ /* 0x001e220000001800 */
        /* <DEDUP_REMOVED lines=17> */
[----:B------:R-:W-:Y:S05]  /*1d40*/  CALL.REL.NOINC `($__internal_16_$__cuda_sm20_div_rn_f64_full) ;  /* 0x00000ff000007944 */ /* 0x000fea0003c00000 */
.L_x_5114:
[----:B------:R-:W-:Y:S05]  /*1d50*/  BSYNC B3 ;  /* 0x0000000000037941 */ /* 0x000fea0003800000 */
.L_x_5113:
[----:B------:R-:W-:Y:S05]  /*1d60*/  BSYNC B2 ;  /* 0x0000000000027941 */ /* 0x000fea0003800000 */
.L_x_5112:
[----:B------:R-:W1:Y:S01]  /*1d70*/  S2R R0, SR_TID.X ;  /* 0x0000000000007919 */ /* 0x000e620000002100 */
[----:B0-----:R-:W-:-:S04]  /*1d80*/  LEA R22, P0, R36, c[0x0][0x160], 0x3 ;  /* 0x0000580024167a11 */ /* 0x001fc800078018ff */
[----:B------:R-:W-:-:S05]  /*1d90*/  LEA.HI.X R23, R36, c[0x0][0x164], R37, 0x3, P0 ;  /* 0x0000590024177a11 */ /* 0x000fca00000f1c25 */
[----:B------:R0:W-:Y:S01]  /*1da0*/  STG.E.64 [R22.64], R24 ;  /* 0x0000001816007986 */ /* 0x0001e2000c101b04 */
[----:B-1----:R-:W-:-:S04]  /*1db0*/  IADD3 R0, R0, 0x20, RZ ;  /* 0x0000002000007810 */ /* 0x002fc80007ffe0ff */
        /* <DEDUP_REMOVED lines=26> */
[----:B------:R-:W-:Y:S05]  /*1f60*/  CALL.REL.NOINC `($__internal_16_$__cuda_sm20_div_rn_f64_full) ;  /* 0x00000dd000007944 */ /* 0x000fea0003c00000 */
[----:B------:R-:W-:Y:S02]  /*1f70*/  IMAD.MOV.U32 R2, RZ, RZ, R24 ;  /* 0x000000ffff027224 */ /* 0x000fe400078e0018 */
[----:B------:R-:W-:Y:S02]  /*1f80*/  IMAD.MOV.U32 R3, RZ, RZ, R25 ;  /* 0x000000ffff037224 */ /* 0x000fe400078e0019 */
.L_x_5117:
[----:B------:R-:W-:Y:S05]  /*1f90*/  BSYNC B3 ;  /* 0x0000000000037941 */ /* 0x000fea0003800000 */
.L_x_5116:
[----:B------:R-:W-:Y:S05]  /*1fa0*/  BSYNC B2 ;  /* 0x0000000000027941 */ /* 0x000fea0003800000 */
.L_x_5115:
[----:B------:R-:W0:Y:S04]  /*1fb0*/  S2R R0, SR_TID.X ;  /* 0x0000000000007919 */ /* 0x000e280000002100 */
[----:B------:R1:W-:Y:S01]  /*1fc0*/  STG.E.64 [R22.64+0x100], R2 ;  /* 0x0001000216007986 */ /* 0x0003e2000c101b04 */
[----:B0-----:R-:W-:-:S04]  /*1fd0*/  IADD3 R0, R0, 0x40, RZ ;  /* 0x0000004000007810 */ /* 0x001fc80007ffe0ff */
[----:B------:R-:W-:-:S13]  /*1fe0*/  ISETP.GE.AND P0, PT, R0, c[0x0][0x178], PT ;  /* 0x00005e0000007a0c */ /* 0x000fda0003f06270 */
[----:B------:R-:W-:Y:S05]  /*1ff0*/  @P0 BRA `(.L_x_5111) ;  /* 0x0000040000000947 */ /* 0x000fea0003800000 */
[----:B-1----:R-:W-:Y:S01]  /*2000*/  BSSY B2, `(.L_x_5118) ;  /* 0x000001c000027945 */ /* 0x002fe20003800000 */
        /* <DEDUP_REMOVED lines=26> */
.L_x_5120:
[----:B------:R-:W-:Y:S05]  /*21b0*/  BSYNC B3 ;  /* 0x0000000000037941 */ /* 0x000fea0003800000 */
.L_x_5119:
[----:B------:R-:W-:Y:S05]  /*21c0*/  BSYNC B2 ;  /* 0x0000000000027941 */ /* 0x000fea0003800000 */
.L_x_5118:
        /* <DEDUP_REMOVED lines=32> */
.L_x_5123:
[----:B------:R-:W-:Y:S05]  /*23d0*/  BSYNC B3 ;  /* 0x0000000000037941 */ /* 0x000fea0003800000 */
.L_x_5122:
[----:B------:R-:W-:Y:S05]  /*23e0*/  BSYNC B2 ;  /* 0x0000000000027941 */ /* 0x000fea0003800000 */
.L_x_5121:
[----:B------:R0:W-:Y:S02]  /*23f0*/  STG.E.64 [R22.64+0x300], R2 ;  /* 0x0003000216007986 */ /* 0x0001e4000c101b04 */
.L_x_5111:
[----:B0123--:R-:W-:Y:S05]  /*2400*/  BSYNC B1 ;  /* 0x0000000000017941 */ /* 0x00ffea0003800000 */
.L_x_5110:
[----:B------:R-:W0:Y:S01]  /*2410*/  S2R R2, SR_TID.Y ;  /* 0x0000000000027919 */ /* 0x000e220000002200 */
[----:B------:R-:W-:-:S03]  /*2420*/  IMAD.MOV.U32 R0, RZ, RZ, -0x2 ;  /* 0xfffffffeff007424 */ /* 0x000fc600078e00ff */
        /* <DEDUP_REMOVED lines=34> */
.L_x_5126:
[----:B------:R-:W-:Y:S05]  /*2650*/  BSYNC B2 ;  /* 0x0000000000027941 */ /* 0x000fea0003800000 */
.L_x_5125:
[----:B------:R-:W-:Y:S05]  /*2660*/  BSYNC B1 ;  /* 0x0000000000017941 */ /* 0x000fea0003800000 */
.L_x_5124:
[----:B------:R-:W0:Y:S01]  /*2670*/  S2R R6, SR_TID.X ;  /* 0x0000000000067919 */ /* 0x000e220000002100 */
[----:B------:R-:W-:Y:S01]  /*2680*/  IMAD.MOV.U32 R0, RZ, RZ, c[0x0][0x178] ;  /* 0x00005e00ff007624 */ /* 0x000fe200078e00ff */
[----:B------:R-:W-:-:S04]  /*2690*/  IADD3 R36, P0, R36, c[0x0][0x178], RZ ;  /* 0x00005e0024247a10 */ /* 0x000fc80007f1e0ff */
[----:B------:R-:W-:Y:S02]  /*26a0*/  LEA.HI.X.SX32 R37, R0, R37, 0x1, P0 ;  /* 0x0000002500257211 */ /* 0x000fe400000f0eff */
[----:B------:R-:W-:-:S04]  /*26b0*/  LEA R4, P0, R36, c[0x0][0x160], 0x3 ;  /* 0x0000580024047a11 */ /* 0x000fc800078018ff */
[----:B------:R-:W-:-:S05]  /*26c0*/  LEA.HI.X R5, R36, c[0x0][0x164], R37, 0x3, P0 ;  /* 0x0000590024057a11 */ /* 0x000fca00000f1c25 */
[----:B------:R1:W-:Y:S01]  /*26d0*/  STG.E.64 [R4.64], R2 ;  /* 0x0000000204007986 */ /* 0x0003e2000c101b04 */
[----:B0-----:R-:W-:-:S04]  /*26e0*/  IADD3 R6, R6, 0x20, RZ ;  /* 0x0000002006067810 */ /* 0x001fc80007ffe0ff */
[----:B------:R-:W-:-:S13]  /*26f0*/  ISETP.GE.AND P0, PT, R6, c[0x0][0x178], PT ;  /* 0x00005e0006007a0c */ /* 0x000fda0003f06270 */
[----:B------:R-:W-:Y:S05]  /*2700*/  @P0 EXIT ;  /* 0x000000000000094d */ /* 0x000fea0003800000 */
        /* <DEDUP_REMOVED lines=27> */
.L_x_5129:
[----:B------:R-:W-:Y:S05]  /*28c0*/  BSYNC B2 ;  /* 0x0000000000027941 */ /* 0x000fea0003800000 */
.L_x_5128:
[----:B------:R-:W-:Y:S05]  /*28d0*/  BSYNC B1 ;  /* 0x0000000000017941 */ /* 0x000fea0003800000 */
.L_x_5127:
[----:B------:R-:W0:Y:S04]  /*28e0*/  S2R R0, SR_TID.X ;  /* 0x0000000000007919 */ /* 0x000e280000002100 */
[----:B------:R1:W-:Y:S01]  /*28f0*/  STG.E.64 [R4.64+0x100], R2 ;  /* 0x0001000204007986 */ /* 0x0003e2000c101b04 */
        /* <DEDUP_REMOVED lines=30> */
.L_x_5132:
[----:B------:R-:W-:Y:S05]  /*2ae0*/  BSYNC B2 ;  /* 0x0000000000027941 */ /* 0x000fea0003800000 */
.L_x_5131:
[----:B------:R-:W-:Y:S05]  /*2af0*/  BSYNC B1 ;  /* 0x0000000000017941 */ /* 0x000fea0003800000 */
.L_x_5130:
        /* <DEDUP_REMOVED lines=32> */
.L_x_5135:
[----:B------:R-:W-:Y:S05]  /*2d00*/  BSYNC B2 ;  /* 0x0000000000027941 */ /* 0x000fea0003800000 */
.L_x_5134:
[----:B------:R-:W-:Y:S05]  /*2d10*/  BSYNC B1 ;  /* 0x0000000000017941 */ /* 0x000fea0003800000 */
.L_x_5133:
[----:B------:R-:W-:Y:S01]  /*2d20*/  STG.E.64 [R4.64+0x300], R2 ;  /* 0x0003000204007986 */ /* 0x000fe2000c101b04 */
[----:B------:R-:W-:Y:S05]  /*2d30*/  EXIT ;  /* 0x000000000000794d */ /* 0x000fea0003800000 */
        .weak           $__internal_16_$__cuda_sm20_div_rn_f64_full
        .type           $__internal_16_$__cuda_sm20_div_rn_f64_full,@function
        .size           $__internal_16_$__cuda_sm20_div_rn_f64_full,(.L_x_11032 - $__internal_16_$__cuda_sm20_div_rn_f64_full)
$__internal_16_$__cuda_sm20_div_rn_f64_full:
[----:B------:R-:W-:Y:S01]  /*2d40*/  IMAD.MOV.U32 R25, RZ, RZ, R3 ;  /* 0x000000ffff197224 */ /* 0x000fe200078e0003 */
[C---:B------:R-:W-:Y:S01]  /*2d50*/  FSETP.GEU.AND P0, PT, |R29|.reuse, 1.469367938527859385e-39, PT ;  /* 0x001000001d00780b */ /* 0x040fe20003f0e200 */
[----:B------:R-:W-:Y:S01]  /*2d60*/  IMAD.MOV.U32 R39, RZ, RZ, 0x1ca00000 ;  /* 0x1ca00000ff277424 */ /* 0x000fe200078e00ff */
[----:B------:R-:W-:Y:S01]  /*2d70*/  LOP3.LUT R26, R29, 0x800fffff, RZ, 0xc0, !PT ;  /* 0x800fffff1d1a7812 */ /* 0x000fe200078ec0ff */
[----:B------:R-:W-:Y:S01]  /*2d80*/  IMAD.MOV.U32 R24, RZ, RZ, R2 ;  /* 0x000000ffff187224 */ /* 0x000fe200078e0002 */
        /* <DEDUP_REMOVED lines=9> */
[----:B------:R-:W-:-:S03]  /*2e20*/  ISETP.GE.U32.AND P3, PT, R38, R41, PT ;  /* 0x000000292600720c */ /* 0x000fc60003f66070 */
        /* <DEDUP_REMOVED lines=54> */
.L_x_5137:
        /* <DEDUP_REMOVED lines=16> */
.L_x_5140:
[----:B------:R-:W-:Y:S01]  /*3290*/  LOP3.LUT R31, R29, 0x80000, RZ, 0xfc, !PT ;  /* 0x000800001d1f7812 */ /* 0x000fe200078efcff */
[----:B------:R-:W-:Y:S01]  /*32a0*/  IMAD.MOV.U32 R30, RZ, RZ, R28 ;  /* 0x000000ffff1e7224 */ /* 0x000fe200078e001c */
[----:B------:R-:W-:Y:S05]  /*32b0*/  BRA `(.L_x_5138) ;  /* 0x0000002000007947 */ /* 0x000fea0003800000 */
.L_x_5139:
[----:B------:R-:W-:Y:S01]  /*32c0*/  LOP3.LUT R31, R25, 0x80000, RZ, 0xfc, !PT ;  /* 0x00080000191f7812 */ /* 0x000fe200078efcff */
[----:B------:R-:W-:Y:S02]  /*32d0*/  IMAD.MOV.U32 R30, RZ, RZ, R24 ;  /* 0x000000ffff1e7224 */ /* 0x000fe400078e0018 */
.L_x_5138:
[----:B------:R-:W-:Y:S05]  /*32e0*/  BSYNC B0 ;  /* 0x0000000000007941 */ /* 0x000fea0003800000 */
.L_x_5136:
[----:B------:R-:W-:Y:S02]  /*32f0*/  IMAD.MOV.U32 R2, RZ, RZ, R0 ;  /* 0x000000ffff027224 */ /* 0x000fe400078e0000 */
[----:B------:R-:W-:-:S02]  /*3300*/  IMAD.MOV.U32 R3, RZ, RZ, 0x0 ;  /* 0x00000000ff037424 */ /* 0x000fc400078e00ff */
[----:B------:R-:W-:Y:S02]  /*3310*/  IMAD.MOV.U32 R24, RZ, RZ, R30 ;  /* 0x000000ffff187224 */ /* 0x000fe400078e001e */
[----:B------:R-:W-:Y:S01]  /*3320*/  IMAD.MOV.U32 R25, RZ, RZ, R31 ;  /* 0x000000ffff197224 */ /* 0x000fe200078e001f */
[----:B------:R-:W-:Y:S06]  /*3330*/  RET.REL.NODEC R2 `(_ZN43_GLOBAL__N__9ae7fba5_10_SoftMax_cu_9f978f6320softmax_warp_forwardIdddLi7ELb0ELb0EEEvPT0_PKT_iiiPKbib) ;  /* 0xffffccc002007950 */ /* 0x000fec0003c3ffff */
.L_x_5141:
        /* <DEDUP_REMOVED lines=12> */
.L_x_11032:


//--------------------- .text._ZN43_GLOBAL__N__9ae7fba5_10_SoftMax_cu_9f978f6320softmax_warp_forwardIdddLi6ELb0ELb0EEEvPT0_PKT_iiiPKbib --------------------------
	.section	.text._ZN43_GLOBAL__N__9ae7fba5_10_SoftMax_cu_9f978f6320softmax_warp_forwardIdddLi6ELb0ELb0EEEvPT0_PKT_iiiPKbib,"ax",@progbits
	.sectioninfo	@"SHI_REGISTERS=36"
	.align	128
.text._ZN43_GLOBAL__N__9ae7fba5_10_SoftMax_cu_9f978f6320softmax_warp_forwardIdddLi6ELb0ELb0EEEvPT0_PKT_iiiPKbib:
        .type           _ZN43_GLOBAL__N__9ae7fba5_10_SoftMax_cu_9f978f6320softmax_warp_forwardIdddLi6ELb0ELb0EEEvPT0_PKT_iiiPKbib,@function
        .size           _ZN43_GLOBAL__N__9ae7fba5_10_SoftMax_cu_9f978f6320softmax_warp_forwardIdddLi6ELb0ELb0EEEvPT0_PKT_iiiPKbib,(.L_x_11034 - _ZN43_GLOBAL__N__9ae7fba5_10_SoftMax_cu_9f978f6320softmax_warp_forwardIdddLi6ELb0ELb0EEEvPT0_PKT_iiiPKbib)
        .other          _ZN43_GLOBAL__N__9ae7fba5_10_SoftMax_cu_9f978f6320softmax_warp_forwardIdddLi6ELb0ELb0EEEvPT0_PKT_iiiPKbib,@"STO_CUDA_ENTRY STV_DEFAULT"
_ZN43_GLOBAL__N__9ae7fba5_10_SoftMax_cu_9f978f6320softmax_warp_forwardIdddLi6ELb0ELb0EEEvPT0_PKT_iiiPKbib:
[----:B------:R-:W-:Y:S02]  /*0000*/  IMAD.MOV.U32 R1, RZ, RZ, c[0x0][0x28] ;  /* 0x00000a00ff017624 */ /* 0x000fe400078e00ff */
[----:B------:R-:W0:Y:S01]  /*0010*/  S2R R2, SR_CTAID.X ;  /* 0x0000000000027919 */ /* 0x000e220000002500 */
[----:B------:R-:W-:Y:S01]  /*0020*/  IMAD.MOV.U32 R16, RZ, RZ, 0x0 ;  /* 0x00000000ff107424 */ /* 0x000fe200078e00ff */
[----:B------:R-:W-:Y:S01]  /*0030*/  ULDC.64 UR4, c[0x0][0x118] ;  /* 0x0000460000047ab9 */ /* 0x000fe20000000a00 */
[----:B------:R-:W-:Y:S01]  /*0040*/  IMAD.MOV.U32 R17, RZ, RZ, -0x100000 ;  /* 0xfff00000ff117424 */ /* 0x000fe200078e00ff */
[----:B------:R-:W0:Y:S01]  /*0050*/  S2R R3, SR_TID.Y ;  /* 0x0000000000037919 */ /* 0x000e220000002200 */
[----:B------:R-:W-:Y:S02]  /*0060*/  IMAD.MOV.U32 R20, RZ, RZ, 0x0 ;  /* 0x00000000ff147424 */ /* 0x000fe400078e00ff */
[----:B------:R-:W-:Y:S01]  /*0070*/  IMAD.MOV.U32 R21, RZ, RZ, -0x100000 ;  /* 0xfff00000ff157424 */ /* 0x000fe200078e00ff */
[----:B------:R-:W1:Y:S01]  /*0080*/  S2R R0, SR_TID.X ;  /* 0x0000000000007919 */ /* 0x000e620000002100 */
[----:B0-----:R-:W-:-:S04]  /*0090*/  IMAD R2, R2, c[0x0][0x4], R3 ;  /* 0x0000010002027a24 */ /* 0x001fc800078e0203 */
[----:B------:R-:W-:Y:S01]  /*00a0*/  IMAD.SHL.U32 R3, R2, 0x2, RZ ;  /* 0x0000000202037824 */ /* 0x000fe200078e00ff */
[----:B-1----:R-:W-:-:S03]  /*00b0*/  IADD3 R6, R0, 0x20, RZ ;  /* 0x0000002000067810 */ /* 0x002fc60007ffe0ff */
[C---:B------:R-:W-:Y:S01]  /*00c0*/  IMAD R2, R3.reuse, c[0x0][0x174], R0 ;  /* 0x00005d0003027a24 */ /* 0x040fe200078e0200 */
[----:B------:R-:W-:-:S04]  /*00d0*/  IADD3 R14, -R3, c[0x0][0x170], RZ ;  /* 0x00005c00030e7a10 */ /* 0x000fc80007ffe1ff */
[----:B------:R-:W-:-:S04]  /*00e0*/  ISETP.GT.AND P0, PT, R14, RZ, PT ;  /* 0x000000ff0e00720c */ /* 0x000fc80003f04270 */
[----:B------:R-:W-:-:S04]  /*00f0*/  SEL R5, RZ, c[0x0][0x178], !P0 ;  /* 0x00005e00ff057a07 */ /* 0x000fc80004000000 */
[-C--:B------:R-:W-:Y:S02]  /*0100*/  ISETP.GE.AND P0, PT, R0, R5.reuse, PT ;  /* 0x000000050000720c */ /* 0x080fe40003f06270 */
[----:B------:R-:W-:Y:S01]  /*0110*/  ISETP.GE.AND P1, PT, R6, R5, PT ;  /* 0x000000050600720c */ /* 0x000fe20003f26270 */
[----:B------:R-:W-:-:S04]  /*0120*/  IMAD.MOV.U32 R5, RZ, RZ, 0x8 ;  /* 0x00000008ff057424 */ /* 0x000fc800078e00ff */
[----:B------:R-:W-:-:S06]  /*0130*/  IMAD.WIDE R4, R2, R5, c[0x0][0x168] ;  /* 0x00005a0002047625 */ /* 0x000fcc00078e0205 */
[----:B------:R-:W2:Y:S04]  /*0140*/  @!P0 LDG.E.64 R16, [R4.64] ;  /* 0x0000000404108981 */ /* 0x000ea8000c1e1b00 */
[----:B------:R-:W2:Y:S01]  /*0150*/  @!P1 LDG.E.64 R20, [R4.64+0x100] ;  /* 0x0001000404149981 */ /* 0x000ea2000c1e1b00 */
[----:B------:R-:W-:Y:S01]  /*0160*/  IMNMX R14, R14, 0x2, PT ;  /* 0x000000020e0e7817 */ /* 0x000fe20003800200 */
[----:B------:R-:W-:Y:S01]  /*0170*/  IMAD.MOV.U32 R10, RZ, RZ, c[0x0][0x178] ;  /* 0x00005e00ff0a7624 */ /* 0x000fe200078e00ff */
[----:B------:R-:W-:Y:S01]  /*0180*/  SHF.R.S32.HI R3, RZ, 0x1f, R2 ;  /* 0x0000001fff037819 */ /* 0x000fe20000011402 */
[----:B------:R-:W-:Y:S01]  /*0190*/  IMAD.MOV.U32 R12, RZ, RZ, 0x0 ;  /* 0x00000000ff0c7424 */ /* 0x000fe200078e00ff */
[----:B------:R-:W-:Y:S01]  /*01a0*/  ISETP.GT.AND P0, PT, R14, 0x1, PT ;  /* 0x000000010e00780c */ /* 0x000fe20003f04270 */
[----:B------:R-:W-:Y:S01]  /*01b0*/  IMAD.MOV.U32 R13, RZ, RZ, -0x100000 ;  /* 0xfff00000ff0d7424 */ /* 0x000fe200078e00ff */
[----:B------:R-:W-:Y:S01]  /*01c0*/  IADD3 R8, P2, R2, c[0x0][0x178], RZ ;  /* 0x00005e0002087a10 */ /* 0x000fe20007f5e0ff */
[----:B------:R-:W-:Y:S01]  /*01d0*/  IMAD.MOV.U32 R9, RZ, RZ, -0x100000 ;  /* 0xfff00000ff097424 */ /* 0x000fe200078e00ff */
[----:B------:R-:W-:-:S04]  /*01e0*/  SEL R7, RZ, c[0x0][0x178], !P0 ;  /* 0x00005e00ff077a07 */ /* 0x000fc80004000000 */
[-C--:B------:R-:W-:Y:S02]  /*01f0*/  ISETP.GE.AND P0, PT, R0, R7.reuse, PT ;  /* 0x000000070000720c */ /* 0x080fe40003f06270 */
[----:B------:R-:W-:Y:S02]  /*0200*/  ISETP.GE.AND P1, PT, R6, R7, PT ;  /* 0x000000070600720c */ /* 0x000fe40003f26270 */
[----:B------:R-:W-:Y:S02]  /*0210*/  LEA.HI.X.SX32 R7, R10, R3, 0x1, P2 ;  /* 0x000000030a077211 */ /* 0x000fe400010f0eff */
[----:B------:R-:W-:-:S04]  /*0220*/  LEA R6, P2, R8, c[0x0][0x168], 0x3 ;  /* 0x00005a0008067a11 */ /* 0x000fc800078418ff */
[----:B------:R-:W-:Y:S01]  /*0230*/  LEA.HI.X R7, R8, c[0x0][0x16c], R7, 0x3, P2 ;  /* 0x00005b0008077a11 */ /* 0x000fe200010f1c07 */
[----:B------:R-:W-:-:S04]  /*0240*/  IMAD.MOV.U32 R8, RZ, RZ, 0x0 ;  /* 0x00000000ff087424 */ /* 0x000fc800078e00ff */
[----:B------:R-:W3:Y:S04]  /*0250*/  @!P0 LDG.E.64 R12, [R6.64] ;  /* 0x00000004060c8981 */ /* 0x000ee8000c1e1b00 */
[----:B------:R-:W3:Y:S01]  /*0260*/  @!P1 LDG.E.64 R8, [R6.64+0x100] ;  /* 0x0001000406089981 */ /* 0x000ee2000c1e1b00 */
[----:B------:R-:W-:Y:S01]  /*0270*/  BSSY B0, `(.L_x_5142) ;  /* 0x000005f000007945 */ /* 0x000fe20003800000 */
[----:B--2---:R-:W0:-:S06]  /*0280*/  DSETP.GT.AND P0, PT, R16, R20, PT ;  /* 0x000000141000722a */ /* 0x004e0c0003f04000 */
        /* <DEDUP_REMOVED lines=17> */
[----:B---3--:R-:W0:Y:S02]  /*03a0*/  DSETP.GT.AND P0, PT, R12, R8, PT ;  /* 0x000000080c00722a */ /* 0x008e240003f04000 */
[----:B------:R-:W-:Y:S04]  /*03b0*/  SHFL.BFLY PT, R5, R25, 0x2, 0x1f ;  /* 0x0c401f0019057f89 */ /* 0x000fe800000e0000 */
[----:B------:R-:W1:Y:S01]  /*03c0*/  SHFL.BFLY PT, R4, R24, 0x2, 0x1f ;  /* 0x0c401f0018047f89 */ /* 0x000e6200000e0000 */
[----:B0-----:R-:W-:-:S02]  /*03d0*/  FSEL R19, R13, R9, P0 ;  /* 0x000000090d137208 */ /* 0x001fc40000000000 */
[----:B------:R-:W-:Y:S01]  /*03e0*/  FSEL R18, R12, R8, P0 ;  /* 0x000000080c127208 */ /* 0x000fe20000000000 */
[----:B-1----:R-:W0:-:S06]  /*03f0*/  DSETP.GEU.AND P1, PT, R24, R4, PT ;  /* 0x000000041800722a */ /* 0x002e0c0003f2e000 */
        /* <DEDUP_REMOVED lines=15> */
[----:B------:R-:W-:-:S05]  /*04f0*/  IMAD.MOV.U32 R11, RZ, RZ, 0x3ff71547 ;  /* 0x3ff71547ff0b7424 */ /* 0x000fca00078e00ff */
[----:B------:R-:W-:-:S04]  /*0500*/  DADD R16, R16, -R26 ;  /* 0x0000000010107229 */ /* 0x000fc8000000081a */
[----:B------:R-:W-:-:S04]  /*0510*/  DADD R20, R20, -R26 ;  /* 0x0000000014147229 */ /* 0x000fc8000000081a */
        /* <DEDUP_REMOVED lines=23> */
[----:B------:R-:W-:Y:S01]  /*0690*/  FSEL R25, R5, R23, !P0 ;  /* 0x0000001705197208 */ /* 0x000fe20004000000 */
[----:B------:R-:W0:Y:S01]  /*06a0*/  DFMA R4, R28, R6, c[0x2][0x10] ;  /* 0x008004001c04762b */ /* 0x000e220000000006 */
[----:B------:R-:W-:-:S03]  /*06b0*/  FSETP.GEU.FTZ.AND P0, PT, |R17|, 4.1917929649353027344, PT ;  /* 0x4086232b1100780b */ /* 0x000fc60003f1e200 */
        /* <DEDUP_REMOVED lines=26> */
.L_x_5143:
[----:B------:R-:W-:Y:S05]  /*0860*/  BSYNC B0 ;  /* 0x0000000000007941 */ /* 0x000fea0003800000 */
.L_x_5142:
[----:B0-----:R-:W0:Y:S01]  /*0870*/  DADD R16, R22, -6.75539944105574400000e+15 ;  /* 0xc338000016107429 */ /* 0x001e220000000000 */
[----:B------:R-:W-:Y:S01]  /*0880*/  FSETP.GEU.FTZ.AND P0, PT, |R21|, 4.1917929649353027344, PT ;  /* 0x4086232b1500780b */ /* 0x000fe20003f1e200 */
[----:B------:R-:W-:Y:S04]  /*0890*/  BSSY B0, `(.L_x_5144) ;  /* 0x0000020000007945 */ /* 0x000fe80003800000 */
        /* <DEDUP_REMOVED lines=13> */
[----:B------:R-:W2:-:S04]  /*0970*/  DADD R16, -R24, R12 ;  /* 0x0000000018107229 */ /* 0x000e88000000010c */
[----:B------:R0:W3:Y:S02]  /*0980*/  DADD R24, -R24, R8 ;  /* 0x0000000018187229 */ /* 0x0000e40000000108 */
[----:B0-----:R-:W-:Y:S02]  /*0990*/  IMAD R9, R22, 0x100000, R27 ;  /* 0x0010000016097824 */ /* 0x001fe400078e021b */
[----:B--2---:R0:W2:Y:S01]  /*09a0*/  DFMA R18, R16, R10, 6.75539944105574400000e+15 ;  /* 0x433800001012742b */ /* 0x0040a2000000000a */
[----:B------:R-:W-:Y:S01]  /*09b0*/  IMAD.MOV.U32 R8, RZ, RZ, R26 ;  /* 0x000000ffff087224 */ /* 0x000fe200078e001a */
[----:B------:R-:W-:Y:S05]  /*09c0*/  @!P0 BRA `(.L_x_5145) ;  /* 0x000000c000008947 */ /* 0x000fea0003800000 */
[----:B0-23--:R-:W-:Y:S01]  /*09d0*/  FSETP.GEU.FTZ.AND P0, PT, |R21|, 4.2275390625, PT ;  /* 0x408748001500780b */ /* 0x00dfe20003f1e200 */
        /* <DEDUP_REMOVED lines=11> */
.L_x_5145:
[----:B0-23--:R-:W-:Y:S05]  /*0a90*/  BSYNC B0 ;  /* 0x0000000000007941 */ /* 0x00dfea0003800000 */
.L_x_5144:
[----:B------:R-:W0:Y:S01]  /*0aa0*/  DADD R12, R18, -6.75539944105574400000e+15 ;  /* 0xc3380000120c7429 */ /* 0x000e220000000000 */
[----:B------:R-:W-:Y:S01]  /*0ab0*/  FSETP.GEU.FTZ.AND P0, PT, |R17|, 4.1917929649353027344, PT ;  /* 0x4086232b1100780b */ /* 0x000fe20003f1e200 */
[----:B------:R-:W-:Y:S01]  /*0ac0*/  BSSY B0, `(.L_x_5146) ;  /* 0x000002f000007945 */ /* 0x000fe20003800000 */
[----:B------:R-:W-:Y:S01]  /*0ad0*/  FSETP.GEU.FTZ.AND P2, PT, |R25|, 4.1917929649353027344, PT ;  /* 0x4086232b1900780b */ /* 0x000fe20003f5e200 */
[----:B------:R-:W2:-:S04]  /*0ae0*/  DFMA R20, R24, R10, 6.75539944105574400000e+15 ;  /* 0x433800001814742b */ /* 0x000e88000000000a */
[----:B0-----:R-:W0:-:S04]  /*0af0*/  DFMA R10, R12, c[0x2][0x0], R16 ;  /* 0x008000000c0a7a2b */ /* 0x001e080000000010 */
[----:B--2---:R-:W2:-:S04]  /*0b00*/  DADD R22, R20, -6.75539944105574400000e+15 ;  /* 0xc338000014167429 */ /* 0x004e880000000000 */
[----:B0-----:R-:W-:-:S04]  /*0b10*/  DFMA R12, R12, c[0x2][0x8], R10 ;  /* 0x008002000c0c7a2b */ /* 0x001fc8000000000a */
[----:B--2---:R-:W0:-:S06]  /*0b20*/  DFMA R10, R22, c[0x2][0x0], R24 ;  /* 0x00800000160a7a2b */ /* 0x004e0c0000000018 */
[----:B0-----:R-:W0:-:S04]  /*0b30*/  DFMA R10, R22, c[0x2][0x8], R10 ;  /* 0x00800200160a7a2b */ /* 0x001e08000000000a */
[----:B------:R-:W2:-:S04]  /*0b40*/  DFMA R22, R12, R6, c[0x2][0x10] ;  /* 0x008004000c16762b */ /* 0x000e880000000006 */
[----:B0-----:R-:W0:-:S04]  /*0b50*/  DFMA R6, R10, R6, c[0x2][0x10] ;  /* 0x008004000a06762b */ /* 0x001e080000000006 */
[----:B--2---:R-:W2:-:S04]  /*0b60*/  DFMA R22, R12, R22, c[0x2][0x18] ;  /* 0x008006000c16762b */ /* 0x004e880000000016 */
        /* <DEDUP_REMOVED lines=15> */
[----:B--2---:R-:W2:-:S04]  /*0c60*/  DFMA R22, R12, R22, 1 ;  /* 0x3ff000000c16742b */ /* 0x004e880000000016 */
[----:B0-----:R-:W0:-:S04]  /*0c70*/  DFMA R6, R10, R6, 1 ;  /* 0x3ff000000a06742b */ /* 0x001e080000000006 */
[----:B--2---:R-:W2:-:S04]  /*0c80*/  DFMA R22, R12, R22, 1 ;  /* 0x3ff000000c16742b */ /* 0x004e880000000016 */
[----:B0-----:R2:W0:-:S06]  /*0c90*/  DFMA R6, R10, R6, 1 ;  /* 0x3ff000000a06742b */ /* 0x00140c0000000006 */
[----:B--2---:R-:W-:Y:S02]  /*0ca0*/  IMAD R11, R18, 0x100000, R23 ;  /* 0x00100000120b7824 */ /* 0x004fe400078e0217 */
        /* <DEDUP_REMOVED lines=16> */
.L_x_5147:
[----:B------:R-:W-:Y:S05]  /*0db0*/  BSYNC B0 ;  /* 0x0000000000007941 */ /* 0x000fea0003800000 */
.L_x_5146:
[----:B------:R-:W-:Y:S01]  /*0dc0*/  BSSY B0, `(.L_x_5148) ;  /* 0x000000e000007945 */ /* 0x000fe20003800000 */
[----:B------:R-:W-:Y:S05]  /*0dd0*/  @!P2 BRA `(.L_x_5149) ;  /* 0x000000c00000a947 */ /* 0x000fea0003800000 */
[----:B------:R-:W-:Y:S01]  /*0de0*/  FSETP.GEU.FTZ.AND P0, PT, |R25|, 4.2275390625, PT ;  /* 0x408748001900780b */ /* 0x000fe20003f1e200 */
[----:B------:R-:W-:-:S04]  /*0df0*/  DADD R18, R24, +INF ;  /* 0x7ff0000018127429 */ /* 0x000fc80000000000 */
[----:B------:R-:W3:-:S06]  /*0e00*/  DSETP.GEU.AND P1, PT, R24, RZ, PT ;  /* 0x000000ff1800722a */ /* 0x000ecc0003f2e000 */
[----:B---3--:R-:W-:Y:S02]  /*0e10*/  FSEL R13, R19, RZ, P1 ;  /* 0x000000ff130d7208 */ /* 0x008fe40000800000 */
[----:B------:R-:W-:-:S04]  /*0e20*/  @!P0 LEA.HI R12, R20, R20, RZ, 0x1 ;  /* 0x00000014140c8211 */ /* 0x000fc800078f08ff */
[----:B------:R-:W-:Y:S02]  /*0e30*/  @!P0 SHF.R.S32.HI R15, RZ, 0x1, R12 ;  /* 0x00000001ff0f8819 */ /* 0x000fe4000001140c */
[----:B------:R-:W-:-:S03]  /*0e40*/  FSEL R12, R18, RZ, P1 ;  /* 0x000000ff120c7208 */ /* 0x000fc60000800000 */
[----:B0-----:R-:W-:Y:S02]  /*0e50*/  @!P0 IMAD.IADD R16, R20, 0x1, -R15 ;  /* 0x0000000114108824 */ /* 0x001fe400078e0a0f */
[----:B------:R-:W-:-:S03]  /*0e60*/  @!P0 IMAD R7, R15, 0x100000, R7 ;  /* 0x001000000f078824 */ /* 0x000fc600078e0207 */
[----:B------:R-:W-:Y:S01]  /*0e70*/  @!P0 LEA R17, R16, 0x3ff00000, 0x14 ;  /* 0x3ff0000010118811 */ /* 0x000fe200078ea0ff */
[----:B------:R-:W-:-:S06]  /*0e80*/  @!P0 IMAD.MOV.U32 R16, RZ, RZ, RZ ;  /* 0x000000ffff108224 */ /* 0x000fcc00078e00ff */
[----:B------:R0:W3:-:S06]  /*0e90*/  @!P0 DMUL R12, R6, R16 ;  /* 0x00000010060c8228 */ /* 0x0000cc0000000000 */
.L_x_5149:
[----:B------:R-:W-:Y:S05]  /*0ea0*/  BSYNC B0 ;  /* 0x0000000000007941 */ /* 0x000fea0003800000 */
.L_x_5148:
[----:B01----:R-:W0:Y:S01]  /*0eb0*/  DADD R6, RZ, R4 ;  /* 0x00000000ff067229 */ /* 0x003e220000000004 */
[----:B------:R-:W-:-:S03]  /*0ec0*/  ISETP.GE.AND P0, PT, R14, 0x1, PT ;  /* 0x000000010e00780c */ /* 0x000fc60003f06270 */
[----:B--2---:R-:W1:-:S04]  /*0ed0*/  DADD R18, RZ, R10 ;  /* 0x00000000ff127229 */ /* 0x004e48000000000a */
[----:B0-----:R-:W0:-:S04]  /*0ee0*/  DADD R6, R6, R8 ;  /* 0x0000000006067229 */ /* 0x001e080000000008 */
[----:B-1-3--:R-:W1:-:S03]  /*0ef0*/  DADD R18, R18, R12 ;  /* 0x0000000012127229 */ /* 0x00ae46000000000c */
        /* <DEDUP_REMOVED lines=32> */
[----:B0-23--:R0:W2:-:S11]  /*1100*/  DADD R16, R20, R24 ;  /* 0x0000000014107229 */ /* 0x00d0960000000018 */
        /* <DEDUP_REMOVED lines=24> */
[----:B------:R-:W-:Y:S05]  /*1290*/  CALL.REL.NOINC `($__internal_17_$__cuda_sm20_div_rn_f64_full) ;  /* 0x0000077000007944 */ /* 0x000fea0003c00000 */
.L_x_5154:
[----:B------:R-:W-:Y:S05]  /*12a0*/  BSYNC B2 ;  /* 0x0000000000027941 */ /* 0x000fea0003800000 */
.L_x_5153:
[----:B------:R-:W-:Y:S05]  /*12b0*/  BSYNC B1 ;  /* 0x0000000000017941 */ /* 0x000fea0003800000 */
.L_x_5152:
[----:B------:R-:W0:Y:S01]  /*12c0*/  S2R R0, SR_TID.X ;  /* 0x0000000000007919 */ /* 0x000e220000002100 */
[----:B------:R-:W-:-:S04]  /*12d0*/  LEA R18, P0, R2, c[0x0][0x160], 0x3 ;  /* 0x0000580002127a11 */ /* 0x000fc800078018ff */
[----:B------:R-:W-:-:S05]  /*12e0*/  LEA.HI.X R19, R2, c[0x0][0x164], R3, 0x3, P0 ;  /* 0x0000590002137a11 */ /* 0x000fca00000f1c03 */
[----:B------:R1:W-:Y:S01]  /*12f0*/  STG.E.64 [R18.64], R6 ;  /* 0x0000000612007986 */ /* 0x0003e2000c101b04 */
        /* <DEDUP_REMOVED lines=27> */
[----:B------:R-:W-:Y:S05]  /*14b0*/  CALL.REL.NOINC `($__internal_17_$__cuda_sm20_div_rn_f64_full) ;  /* 0x0000055000007944 */ /* 0x000fea0003c00000 */
[----:B------:R-:W-:Y:S02]  /*14c0*/  IMAD.MOV.U32 R4, RZ, RZ, R6 ;  /* 0x000000ffff047224 */ /* 0x000fe400078e0006 */
[----:B------:R-:W-:Y:S02]  /*14d0*/  IMAD.MOV.U32 R5, RZ, RZ, R7 ;  /* 0x000000ffff057224 */ /* 0x000fe400078e0007 */
.L_x_5157:
[----:B------:R-:W-:Y:S05]  /*14e0*/  BSYNC B2 ;  /* 0x0000000000027941 */ /* 0x000fea0003800000 */
.L_x_5156:
[----:B------:R-:W-:Y:S05]  /*14f0*/  BSYNC B1 ;  /* 0x0000000000017941 */ /* 0x000fea0003800000 */
.L_x_5155:
[----:B------:R0:W-:Y:S02]  /*1500*/  STG.E.64 [R18.64+0x100], R4 ;  /* 0x0001000412007986 */ /* 0x0001e4000c101b04 */
.L_x_5151:
[----:B012---:R-:W-:Y:S05]  /*1510*/  BSYNC B0 ;  /* 0x0000000000007941 */ /* 0x007fea0003800000 */
.L_x_5150:
        /* <DEDUP_REMOVED lines=36> */
.L_x_5160:
[----:B------:R-:W-:Y:S05]  /*1760*/  BSYNC B1 ;  /* 0x0000000000017941 */ /* 0x000fea0003800000 */
.L_x_5159:
[----:B------:R-:W-:Y:S05]  /*1770*/  BSYNC B0 ;  /* 0x0000000000007941 */ /* 0x000fea0003800000 */
.L_x_5158:
        /* <DEDUP_REMOVED lines=37> */
.L_x_5163:
[----:B------:R-:W-:Y:S05]  /*19d0*/  BSYNC B1 ;  /* 0x0000000000017941 */ /* 0x000fea0003800000 */
.L_x_5162:
[----:B------:R-:W-:Y:S05]  /*19e0*/  BSYNC B0 ;  /* 0x0000000000007941 */ /* 0x000fea0003800000 */
.L_x_5161:
[----:B------:R-:W-:Y:S01]  /*19f0*/  STG.E.64 [R2.64+0x100], R4 ;  /* 0x0001000402007986 */ /* 0x000fe2000c101b04 */
[----:B------:R-:W-:Y:S05]  /*1a00*/  EXIT ;  /* 0x000000000000794d */ /* 0x000fea0003800000 */
        .weak           $__internal_17_$__cuda_sm20_div_rn_f64_full
        .type           $__internal_17_$__cuda_sm20_div_rn_f64_full,@function
        .size           $__internal_17_$__cuda_sm20_div_rn_f64_full,(.L_x_11034 - $__internal_17_$__cuda_sm20_div_rn_f64_full)
$__internal_17_$__cuda_sm20_div_rn_f64_full:
[----:B------:R-:W-:Y:S01]  /*1a10*/  IMAD.MOV.U32 R21, RZ, RZ, R5 ;  /* 0x000000ffff157224 */ /* 0x000fe200078e0005 */
[C---:B------:R-:W-:Y:S01]  /*1a20*/  FSETP.GEU.AND P0, PT, |R25|.reuse, 1.469367938527859385e-39, PT ;  /* 0x001000001900780b */ /* 0x040fe20003f0e200 */
[----:B------:R-:W-:Y:S01]  /*1a30*/  IMAD.MOV.U32 R20, RZ, RZ, R4 ;  /* 0x000000ffff147224 */ /* 0x000fe200078e0004 */
[----:B------:R-:W-:Y:S01]  /*1a40*/  LOP3.LUT R22, R25, 0x800fffff, RZ, 0xc0, !PT ;  /* 0x800fffff19167812 */ /* 0x000fe200078ec0ff */
[----:B------:R-:W-:Y:S01]  /*1a50*/  IMAD.MOV.U32 R26, RZ, RZ, 0x1 ;  /* 0x00000001ff1a7424 */ /* 0x000fe200078e00ff */
[C---:B------:R-:W-:Y:S01]  /*1a60*/  FSETP.GEU.AND P4, PT, |R21|.reuse, 1.469367938527859385e-39, PT ;  /* 0x001000001500780b */ /* 0x040fe20003f8e200 */
[----:B------:R-:W-:Y:S01]  /*1a70*/  IMAD.MOV.U32 R6, RZ, RZ, R20 ;  /* 0x000000ffff067224 */ /* 0x000fe200078e0014 */
[----:B------:R-:W-:Y:S01]  /*1a80*/  LOP3.LUT R4, R21, 0x7ff00000, RZ, 0xc0, !PT ;  /* 0x7ff0000015047812 */ /* 0x000fe200078ec0ff */
[----:B------:R-:W-:Y:S01]  /*1a90*/  BSSY B3, `(.L_x_5164) ;  /* 0x0000052000037945 */ /* 0x000fe20003800000 */
[----:B------:R-:W-:Y:S01]  /*1aa0*/  LOP3.LUT R23, R22, 0x3ff00000, RZ, 0xfc, !PT ;  /* 0x3ff0000016177812 */ /* 0x000fe200078efcff */
[----:B------:R-:W-:Y:S01]  /*1ab0*/  IMAD.MOV.U32 R22, RZ, RZ, R24 ;  /* 0x000000ffff167224 */ /* 0x000fe200078e0018 */
[----:B------:R-:W-:-:S03]  /*1ac0*/  LOP3.LUT R33, R25, 0x7ff00000, RZ, 0xc0, !PT ;  /* 0x7ff0000019217812 */ /* 0x000fc600078ec0ff */
[----:B------:R-:W0:Y:S01]  /*1ad0*/  @!P0 DMUL R22, R24, 8.98846567431157953865e+307 ;  /* 0x7fe0000018168828 */ /* 0x000e220000000000 */
[----:B------:R-:W-:-:S03]  /*1ae0*/  ISETP.GE.U32.AND P3, PT, R4, R33, PT ;  /* 0x000000210400720c */ /* 0x000fc60003f66070 */
[----:B------:R-:W-:Y:S01]  /*1af0*/  @!P4 LOP3.LUT R5, R25, 0x7ff00000, RZ, 0xc0, !PT ;  /* 0x7ff000001905c812 */ /* 0x000fe200078ec0ff */
[----:B------:R-:W-:Y:S01]  /*1b00*/  @!P4 IMAD.MOV.U32 R28, RZ, RZ, RZ ;  /* 0x000000ffff1cc224 */ /* 0x000fe200078e00ff */
[----:B0-----:R-:W0:Y:S02]  /*1b10*/  MUFU.RCP64H R27, R23 ;  /* 0x00000017001b7308 */ /* 0x001e240000001800 */
[----:B------:R-:W-:Y:S01]  /*1b20*/  @!P4 ISETP.GE.U32.AND P5, PT, R4, R5, PT ;  /* 0x000000050400c20c */ /* 0x000fe20003fa6070 */
[----:B------:R-:W-:Y:S01]  /*1b30*/  IMAD.MOV.U32 R5, RZ, RZ, 0x1ca00000 ;  /* 0x1ca00000ff057424 */ /* 0x000fe200078e00ff */
[----:B------:R-:W-:-:S04]  /*1b40*/  @!P0 LOP3.LUT R33, R23, 0x7ff00000, RZ, 0xc0, !PT ;  /* 0x7ff0000017218812 */ /* 0x000fc800078ec0ff */
[C---:B------:R-:W-:Y:S02]  /*1b50*/  @!P4 SEL R29, R5.reuse, 0x63400000, !P5 ;  /* 0x63400000051dc807 */ /* 0x040fe40006800000 */
[----:B------:R-:W-:Y:S02]  /*1b60*/  SEL R7, R5, 0x63400000, !P3 ;  /* 0x6340000005077807 */ /* 0x000fe40005800000 */
[--C-:B------:R-:W-:Y:S02]  /*1b70*/  @!P4 LOP3.LUT R29, R29, 0x80000000, R21.reuse, 0xf8, !PT ;  /* 0x800000001d1dc812 */ /* 0x100fe400078ef815 */
[----:B------:R-:W-:Y:S02]  /*1b80*/  LOP3.LUT R7, R7, 0x800fffff, R21, 0xf8, !PT ;  /* 0x800fffff07077812 */ /* 0x000fe400078ef815 */
        /* <DEDUP_REMOVED lines=45> */
.L_x_5165:
        /* <DEDUP_REMOVED lines=16> */
.L_x_5168:
[----:B------:R-:W-:Y:S01]  /*1f60*/  LOP3.LUT R5, R25, 0x80000, RZ, 0xfc, !PT ;  /* 0x0008000019057812 */ /* 0x000fe200078efcff */
[----:B------:R-:W-:Y:S01]  /*1f70*/  IMAD.MOV.U32 R4, RZ, RZ, R24 ;  /* 0x000000ffff047224 */ /* 0x000fe200078e0018 */
[----:B------:R-:W-:Y:S05]  /*1f80*/  BRA `(.L_x_5166) ;  /* 0x0000002000007947 */ /* 0x000fea0003800000 */
.L_x_5167:
[----:B------:R-:W-:Y:S01]  /*1f90*/  LOP3.LUT R5, R21, 0x80000, RZ, 0xfc, !PT ;  /* 0x0008000015057812 */ /* 0x000fe200078efcff */
[----:B------:R-:W-:Y:S02]  /*1fa0*/  IMAD.MOV.U32 R4, RZ, RZ, R20 ;  /* 0x000000ffff047224 */ /* 0x000fe400078e0014 */
.L_x_5166:
[----:B------:R-:W-:Y:S05]  /*1fb0*/  BSYNC B3 ;  /* 0x0000000000037941 */ /* 0x000fea0003800000 */
.L_x_5164:
[----:B------:R-:W-:Y:S02]  /*1fc0*/  IMAD.MOV.U32 R6, RZ, RZ, R4 ;  /* 0x000000ffff067224 */ /* 0x000fe400078e0004 */
[----:B------:R-:W-:-:S02]  /*1fd0*/  IMAD.MOV.U32 R7, RZ, RZ, R5 ;  /* 0x000000ffff077224 */ /* 0x000fc400078e0005 */
[----:B------:R-:W-:Y:S02]  /*1fe0*/  IMAD.MOV.U32 R4, RZ, RZ, R0 ;  /* 0x000000ffff047224 */ /* 0x000fe400078e0000 */
[----:B------:R-:W-:-:S04]  /*1ff0*/  IMAD.MOV.U32 R5, RZ, RZ, 0x0 ;  /* 0x00000000ff057424 */ /* 0x000fc800078e00ff */
[----:B------:R-:W-:Y:S05]  /*2000*/  RET.REL.NODEC R4 `(_ZN43_GLOBAL__N__9ae7fba5_10_SoftMax_cu_9f978f6320softmax_warp_forwardIdddLi6ELb0ELb0EEEvPT0_PKT_iiiPKbib) ;  /* 0xffffdff004007950 */ /* 0x000fea0003c3ffff */
.L_x_5169:
        /* <DEDUP_REMOVED lines=15> */
.L_x_11034:


//--------------------- .text._ZN43_GLOBAL__N__9ae7fba5_10_SoftMax_cu_9f978f6320softmax_warp_forwardIdddLi5ELb0ELb0EEEvPT0_PKT_iiiPKbib --------------------------
	.section	.text._ZN43_GLOBAL__N__9ae7fba5_10_SoftMax_cu_9f978f6320softmax_warp_forwardIdddLi5ELb0ELb0EEEvPT0_PKT_iiiPKbib,"ax",@progbits
	.sectioninfo	@"SHI_REGISTERS=29"
	.align	128
.text._ZN43_GLOBAL__N__9ae7fba5_10_SoftMax_cu_9f978f6320softmax_warp_forwardIdddLi5ELb0ELb0EEEvPT0_PKT_iiiPKbib:
        .type           _ZN43_GLOBAL__N__9ae7fba5_10_SoftMax_cu_9f978f6320softmax_warp_forwardIdddLi5ELb0ELb0EEEvPT0_PKT_iiiPKbib,@function
        .size           _ZN43_GLOBAL__N__9ae7fba5_10_SoftMax_cu_9f978f6320softmax_warp_forwardIdddLi5ELb0ELb0EEEvPT0_PKT_iiiPKbib,(.L_x_11036 - _ZN43_GLOBAL__N__9ae7fba5_10_SoftMax_cu_9f978f6320softmax_warp_forwardIdddLi5ELb0ELb0EEEvPT0_PKT_iiiPKbib)
        .other          _ZN43_GLOBAL__N__9ae7fba5_10_SoftMax_cu_9f978f6320softmax_warp_forwardIdddLi5ELb0ELb0EEEvPT0_PKT_iiiPKbib,@"STO_CUDA_ENTRY STV_DEFAULT"
_ZN43_GLOBAL__N__9ae7fba5_10_SoftMax_cu_9f978f6320softmax_warp_forwardIdddLi5ELb0ELb0EEEvPT0_PKT_iiiPKbib:
[----:B------:R-:W-:Y:S02]  /*0000*/  IMAD.MOV.U32 R1, RZ, RZ, c[0x0][0x28] ;  /* 0x00000a00ff017624 */ /* 0x000fe400078e00ff */
[----:B------:R-:W0:Y:S01]  /*0010*/  S2R R2, SR_CTAID.X ;  /* 0x0000000000027919 */ /* 0x000e220000002500 */
[----:B------:R-:W-:Y:S01]  /*0020*/  IMAD.MOV.U32 R6, RZ, RZ, 0x0 ;  /* 0x00000000ff067424 */ /* 0x000fe200078e00ff */
[----:B------:R-:W-:Y:S01]  /*0030*/  ULDC.64 UR4, c[0x0][0x118] ;  /* 0x0000460000047ab9 */ /* 0x000fe20000000a00 */
[----:B------:R-:W-:Y:S01]  /*0040*/  IMAD.MOV.U32 R7, RZ, RZ, -0x100000 ;  /* 0xfff00000ff077424 */ /* 0x000fe200078e00ff */
[----:B------:R-:W0:Y:S04]  /*0050*/  S2R R3, SR_TID.Y ;  /* 0x0000000000037919 */ /* 0x000e280000002200 */
[----:B------:R-:W1:Y:S01]  /*0060*/  S2R R0, SR_TID.X ;  /* 0x0000000000007919 */ /* 0x000e620000002100 */
[----:B0-----:R-:W-:-:S04]  /*0070*/  IMAD R2, R2, c[0x0][0x4], R3 ;  /* 0x0000010002027a24 */ /* 0x001fc800078e0203 */
[----:B------:R-:W-:-:S04]  /*0080*/  IMAD.SHL.U32 R3, R2, 0x2, RZ ;  /* 0x0000000202037824 */ /* 0x000fc800078e00ff */
[C---:B-1----:R-:W-:Y:S01]  /*0090*/  IMAD R20, R3.reuse, c[0x0][0x174], R0 ;  /* 0x00005d0003147a24 */ /* 0x042fe200078e0200 */
[----:B------:R-:W-:-:S04]  /*00a0*/  IADD3 R8, -R3, c[0x0][0x170], RZ ;  /* 0x00005c0003087a10 */ /* 0x000fc80007ffe1ff */
        /* <DEDUP_REMOVED lines=8> */
[----:B------:R-:W-:-:S04]  /*0130*/  @!P0 LEA R12, P2, R20, c[0x0][0x168], 0x3 ;  /* 0x00005a00140c8a11 */ /* 0x000fc800078418ff */
[C---:B------:R-:W-:Y:S02]  /*0140*/  @!P0 LEA.HI.X R13, R20.reuse, c[0x0][0x16c], R21, 0x3, P2 ;  /* 0x00005b00140d8a11 */ /* 0x040fe400010f1c15 */
[----:B------:R-:W-:Y:S01]  /*0150*/  @!P1 IMAD.MOV.U32 R4, RZ, RZ, c[0x0][0x178] ;  /* 0x00005e00ff049624 */ /* 0x000fe200078e00ff */
[----:B------:R-:W-:Y:S01]  /*0160*/  @!P1 IADD3 R2, P2, R20, c[0x0][0x178], RZ ;  /* 0x00005e0014029a10 */ /* 0x000fe20007f5e0ff */
[----:B------:R-:W-:Y:S01]  /*0170*/  IMAD.MOV.U32 R5, RZ, RZ, -0x100000 ;  /* 0xfff00000ff057424 */ /* 0x000fe200078e00ff */
[----:B------:R-:W2:Y:S02]  /*0180*/  @!P0 LDG.E.64 R6, [R12.64] ;  /* 0x000000040c068981 */ /* 0x000ea4000c1e1b00 */
[----:B------:R-:W-:Y:S02]  /*0190*/  @!P1 LEA.HI.X.SX32 R3, R4, R21, 0x1, P2 ;  /* 0x0000001504039211 */ /* 0x000fe400010f0eff */
[----:B------:R-:W-:Y:S01]  /*01a0*/  @!P1 LEA R14, P2, R2, c[0x0][0x168], 0x3 ;  /* 0x00005a00020e9a11 */ /* 0x000fe200078418ff */
[----:B------:R-:W-:-:S03]  /*01b0*/  IMAD.MOV.U32 R4, RZ, RZ, 0x0 ;  /* 0x00000000ff047424 */ /* 0x000fc600078e00ff */
[----:B------:R-:W-:-:S05]  /*01c0*/  @!P1 LEA.HI.X R15, R2, c[0x0][0x16c], R3, 0x3, P2 ;  /* 0x00005b00020f9a11 */ /* 0x000fca00010f1c03 */
[----:B------:R-:W3:Y:S01]  /*01d0*/  @!P1 LDG.E.64 R4, [R14.64] ;  /* 0x000000040e049981 */ /* 0x000ee2000c1e1b00 */
[----:B------:R-:W-:Y:S03]  /*01e0*/  BSSY B0, `(.L_x_5170) ;  /* 0x0000069000007945 */ /* 0x000fe60003800000 */
[----:B--2---:R-:W-:Y:S04]  /*01f0*/  SHFL.BFLY PT, R3, R7, 0x10, 0x1f ;  /* 0x0e001f0007037f89 */ /* 0x004fe800000e0000 */
[----:B------:R-:W0:Y:S04]  /*0200*/  SHFL.BFLY PT, R2, R6, 0x10, 0x1f ;  /* 0x0e001f0006027f89 */ /* 0x000e2800000e0000 */
[----:B---3--:R-:W-:Y:S04]  /*0210*/  SHFL.BFLY PT, R11, R5, 0x10, 0x1f ;  /* 0x0e001f00050b7f89 */ /* 0x008fe800000e0000 */
        /* <DEDUP_REMOVED lines=44> */
[----:B0-----:R-:W0:-:S06]  /*04e0*/  DSETP.GEU.AND P0, PT, R12, R10, PT ;  /* 0x0000000a0c00722a */ /* 0x001e0c0003f0e000 */
[----:B0-----:R-:W-:Y:S02]  /*04f0*/  FSEL R10, R10, R12, !P0 ;  /* 0x0000000c0a0a7208 */ /* 0x001fe40004000000 */
[----:B------:R-:W-:Y:S01]  /*0500*/  FSEL R11, R11, R13, !P0 ;  /* 0x0000000d0b0b7208 */ /* 0x000fe20004000000 */
[----:B------:R0:W1:Y:S02]  /*0510*/  DADD R6, R6, -R2 ;  /* 0x0000000006067229 */ /* 0x0000640000000802 */
[----:B0-----:R-:W-:Y:S02]  /*0520*/  IMAD.MOV.U32 R2, RZ, RZ, 0x652b82fe ;  /* 0x652b82feff027424 */ /* 0x001fe400078e00ff */
[----:B------:R-:W-:Y:S01]  /*0530*/  IMAD.MOV.U32 R3, RZ, RZ, 0x3ff71547 ;  /* 0x3ff71547ff037424 */ /* 0x000fe200078e00ff */
[----:B------:R-:W0:-:S05]  /*0540*/  DADD R4, R4, -R10 ;  /* 0x0000000004047229 */ /* 0x000e0a000000080a */
[----:B-1----:R-:W1:-:S04]  /*0550*/  DFMA R10, R6, R2, 6.75539944105574400000e+15 ;  /* 0x43380000060a742b */ /* 0x002e480000000002 */
[----:B0-----:R-:W0:-:S04]  /*0560*/  DFMA R2, R4, R2, 6.75539944105574400000e+15 ;  /* 0x433800000402742b */ /* 0x001e080000000002 */
[----:B-1----:R-:W1:-:S04]  /*0570*/  DADD R14, R10, -6.75539944105574400000e+15 ;  /* 0xc33800000a0e7429 */ /* 0x002e480000000000 */
[----:B0-----:R-:W0:-:S04]  /*0580*/  DADD R18, R2, -6.75539944105574400000e+15 ;  /* 0xc338000002127429 */ /* 0x001e080000000000 */
[----:B-1----:R-:W1:-:S04]  /*0590*/  DFMA R12, R14, c[0x2][0x0], R6 ;  /* 0x008000000e0c7a2b */ /* 0x002e480000000006 */
[----:B0-----:R-:W0:Y:S01]  /*05a0*/  DFMA R22, R18, c[0x2][0x0], R4 ;  /* 0x0080000012167a2b */ /* 0x001e220000000004 */
[----:B------:R-:W-:Y:S02]  /*05b0*/  IMAD.MOV.U32 R16, RZ, RZ, 0x69ce2bdf ;  /* 0x69ce2bdfff107424 */ /* 0x000fe400078e00ff */
[----:B------:R-:W-:Y:S01]  /*05c0*/  IMAD.MOV.U32 R17, RZ, RZ, 0x3e5ade15 ;  /* 0x3e5ade15ff117424 */ /* 0x000fe200078e00ff */
[----:B-1----:R-:W1:-:S04]  /*05d0*/  DFMA R14, R14, c[0x2][0x8], R12 ;  /* 0x008002000e0e7a2b */ /* 0x002e48000000000c */
[----:B0-----:R-:W0:-:S04]  /*05e0*/  DFMA R12, R18, c[0x2][0x8], R22 ;  /* 0x00800200120c7a2b */ /* 0x001e080000000016 */
        /* <DEDUP_REMOVED lines=17> */
[----:B0-----:R-:W0:Y:S01]  /*0700*/  DFMA R22, R12, R16, c[0x2][0x50] ;  /* 0x008014000c16762b */ /* 0x001e220000000010 */
[----:B------:R-:W-:-:S03]  /*0710*/  FSETP.GEU.FTZ.AND P0, PT, |R7|, 4.1917929649353027344, PT ;  /* 0x4086232b0700780b */ /* 0x000fc60003f1e200 */
[----:B-1----:R-:W1:-:S04]  /*0720*/  DFMA R16, R14, R18, 1 ;  /* 0x3ff000000e10742b */ /* 0x002e480000000012 */
[----:B0-----:R-:W0:-:S04]  /*0730*/  DFMA R22, R12, R22, 1 ;  /* 0x3ff000000c16742b */ /* 0x001e080000000016 */
[----:B-1----:R-:W1:-:S04]  /*0740*/  DFMA R16, R14, R16, 1 ;  /* 0x3ff000000e10742b */ /* 0x002e480000000010 */
[----:B0-----:R1:W0:Y:S01]  /*0750*/  DFMA R14, R12, R22, 1 ;  /* 0x3ff000000c0e742b */ /* 0x0012220000000016 */
[----:B------:R-:W-:-:S05]  /*0760*/  FSETP.GEU.FTZ.AND P2, PT, |R5|, 4.1917929649353027344, PT ;  /* 0x4086232b0500780b */ /* 0x000fca0003f5e200 */
[----:B-1----:R-:W-:Y:S02]  /*0770*/  IMAD R13, R10, 0x100000, R17 ;  /* 0x001000000a0d7824 */ /* 0x002fe400078e0211 */
        /* <DEDUP_REMOVED lines=15> */
.L_x_5171:
[----:B------:R-:W-:Y:S05]  /*0870*/  BSYNC B0 ;  /* 0x0000000000007941 */ /* 0x000fea0003800000 */
.L_x_5170:
        /* <DEDUP_REMOVED lines=16> */
.L_x_5173:
[----:B------:R-:W-:Y:S05]  /*0980*/  BSYNC B0 ;  /* 0x0000000000007941 */ /* 0x000fea0003800000 */
.L_x_5172:
[----:B01----:R-:W0:Y:S01]  /*0990*/  DADD R2, RZ, R12 ;  /* 0x00000000ff027229 */ /* 0x003e22000000000c */
[----:B------:R-:W-:-:S03]  /*09a0*/  ISETP.GE.AND P0, PT, R8, 0x1, PT ;  /* 0x000000010800780c */ /* 0x000fc60003f06270 */
[----:B--2---:R-:W1:-:S03]  /*09b0*/  DADD R10, RZ, R6 ;  /* 0x00000000ff0a7229 */ /* 0x004e460000000006 */
        /* <DEDUP_REMOVED lines=58> */
[----:B------:R-:W-:Y:S05]  /*0d60*/  CALL.REL.NOINC `($__internal_18_$__cuda_sm20_div_rn_f64_full) ;  /* 0x0000033000007944 */ /* 0x000fea0003c00000 */
.L_x_5178:
[----:B------:R-:W-:Y:S05]  /*0d70*/  BSYNC B2 ;  /* 0x0000000000027941 */ /* 0x000fea0003800000 */
.L_x_5177:
[----:B------:R-:W-:Y:S05]  /*0d80*/  BSYNC B1 ;  /* 0x0000000000017941 */ /* 0x000fea0003800000 */
.L_x_5176:
[----:B------:R-:W-:-:S04]  /*0d90*/  LEA R2, P0, R20, c[0x0][0x160], 0x3 ;  /* 0x0000580014027a11 */ /* 0x000fc800078018ff */
[----:B------:R-:W-:-:S05]  /*0da0*/  LEA.HI.X R3, R20, c[0x0][0x164], R21, 0x3, P0 ;  /* 0x0000590014037a11 */ /* 0x000fca00000f1c15 */
[----:B------:R0:W-:Y:S04]  /*0db0*/  STG.E.64 [R2.64], R4 ;  /* 0x0000000402007986 */ /* 0x0001e8000c101b04 */
.L_x_5175:
[----:B--23--:R-:W-:Y:S05]  /*0dc0*/  BSYNC B0 ;  /* 0x0000000000007941 */ /* 0x00cfea0003800000 */
.L_x_5174:
[----:B01----:R-:W0:Y:S01]  /*0dd0*/  S2R R2, SR_TID.Y ;  /* 0x0000000000027919 */ /* 0x003e220000002200 */
        /* <DEDUP_REMOVED lines=32> */
[----:B------:R-:W-:Y:S05]  /*0fe0*/  CALL.REL.NOINC `($__internal_18_$__cuda_sm20_div_rn_f64_full) ;  /* 0x000000b000007944 */ /* 0x000fea0003c00000 */
[----:B------:R-:W-:Y:S02]  /*0ff0*/  IMAD.MOV.U32 R2, RZ, RZ, R4 ;  /* 0x000000ffff027224 */ /* 0x000fe400078e0004 */
[----:B------:R-:W-:Y:S02]  /*1000*/  IMAD.MOV.U32 R3, RZ, RZ, R5 ;  /* 0x000000ffff037224 */ /* 0x000fe400078e0005 */
.L_x_5181:
[----:B------:R-:W-:Y:S05]  /*1010*/  BSYNC B1 ;  /* 0x0000000000017941 */ /* 0x000fea0003800000 */
.L_x_5180:
[----:B------:R-:W-:Y:S05]  /*1020*/  BSYNC B0 ;  /* 0x0000000000007941 */ /* 0x000fea0003800000 */
.L_x_5179:
[----:B------:R-:W-:Y:S01]  /*1030*/  IMAD.MOV.U32 R0, RZ, RZ, c[0x0][0x178] ;  /* 0x00005e00ff007624 */ /* 0x000fe200078e00ff */
[----:B------:R-:W-:-:S04]  /*1040*/  IADD3 R20, P0, R20, c[0x0][0x178], RZ ;  /* 0x00005e0014147a10 */ /* 0x000fc80007f1e0ff */
[----:B------:R-:W-:Y:S02]  /*1050*/  LEA.HI.X.SX32 R21, R0, R21, 0x1, P0 ;  /* 0x0000001500157211 */ /* 0x000fe400000f0eff */
[----:B------:R-:W-:-:S04]  /*1060*/  LEA R4, P0, R20, c[0x0][0x160], 0x3 ;  /* 0x0000580014047a11 */ /* 0x000fc800078018ff */
[----:B------:R-:W-:-:S05]  /*1070*/  LEA.HI.X R5, R20, c[0x0][0x164], R21, 0x3, P0 ;  /* 0x0000590014057a11 */ /* 0x000fca00000f1c15 */
[----:B------:R-:W-:Y:S01]  /*1080*/  STG.E.64 [R4.64], R2 ;  /* 0x0000000204007986 */ /* 0x000fe2000c101b04 */
[----:B------:R-:W-:Y:S05]  /*1090*/  EXIT ;  /* 0x000000000000794d */ /* 0x000fea0003800000 */
        .weak           $__internal_18_$__cuda_sm20_div_rn_f64_full
        .type           $__internal_18_$__cuda_sm20_div_rn_f64_full,@function
        .size           $__internal_18_$__cuda_sm20_div_rn_f64_full,(.L_x_11036 - $__internal_18_$__cuda_sm20_div_rn_f64_full)
$__internal_18_$__cuda_sm20_div_rn_f64_full:
        /* <DEDUP_REMOVED lines=68> */
.L_x_5183:
        /* <DEDUP_REMOVED lines=16> */
.L_x_5186:
[----:B0-----:R-:W-:Y:S01]  /*15e0*/  LOP3.LUT R5, R13, 0x80000, RZ, 0xfc, !PT ;  /* 0x000800000d057812 */ /* 0x001fe200078efcff */
[----:B------:R-:W-:Y:S01]  /*15f0*/  IMAD.MOV.U32 R4, RZ, RZ, R12 ;  /* 0x000000ffff047224 */ /* 0x000fe200078e000c */
[----:B------:R-:W-:Y:S05]  /*1600*/  BRA `(.L_x_5184) ;  /* 0x0000002000007947 */ /* 0x000fea0003800000 */
.L_x_5185:
[----:B0-----:R-:W-:Y:S01]  /*1610*/  LOP3.LUT R5, R15, 0x80000, RZ, 0xfc, !PT ;  /* 0x000800000f057812 */ /* 0x001fe200078efcff */
[----:B------:R-:W-:Y:S02]  /*1620*/  IMAD.MOV.U32 R4, RZ, RZ, R14 ;  /* 0x000000ffff047224 */ /* 0x000fe400078e000e */
.L_x_5184:
[----:B------:R-:W-:Y:S05]  /*1630*/  BSYNC B3 ;  /* 0x0000000000037941 */ /* 0x000fea0003800000 */
.L_x_5182:
[----:B------:R-:W-:Y:S02]  /*1640*/  IMAD.MOV.U32 R2, RZ, RZ, R0 ;  /* 0x000000ffff027224 */ /* 0x000fe400078e0000 */
[----:B------:R-:W-:-:S04]  /*1650*/  IMAD.MOV.U32 R3, RZ, RZ, 0x0 ;  /* 0x00000000ff037424 */ /* 0x000fc800078e00ff */
[----:B------:R-:W-:Y:S05]  /*1660*/  RET.REL.NODEC R2 `(_ZN43_GLOBAL__N__9ae7fba5_10_SoftMax_cu_9f978f6320softmax_warp_forwardIdddLi5ELb0ELb0EEEvPT0_PKT_iiiPKbib) ;  /* 0xffffe99002007950 */ /* 0x000fea0003c3ffff */
.L_x_5187:
        /* <DEDUP_REMOVED lines=9> */
.L_x_11036:


//--------------------- .text._ZN43_GLOBAL__N__9ae7fba5_10_SoftMax_cu_9f978f6320softmax_warp_forwardIdddLi4ELb0ELb0EEEvPT0_PKT_iiiPKbib --------------------------
	.section	.text._ZN43_GLOBAL__N__9ae7fba5_10_SoftMax_cu_9f978f6320softmax_warp_forwardIdddLi4ELb0ELb0EEEvPT0_PKT_iiiPKbib,"ax",@progbits
	.sectioninfo	@"SHI_REGISTERS=29"
	.align	128
.text._ZN43_GLOBAL__N__9ae7fba5_10_SoftMax_cu_9f978f6320softmax_warp_forwardIdddLi4ELb0ELb0EEEvPT0_PKT_iiiPKbib:
        .type           _ZN43_GLOBAL__N__9ae7fba5_10_SoftMax_cu_9f978f6320softmax_warp_forwardIdddLi4ELb0ELb0EEEvPT0_PKT_iiiPKbib,@function
        .size           _ZN43_GLOBAL__N__9ae7fba5_10_SoftMax_cu_9f978f6320softmax_warp_forwardIdddLi4ELb0ELb0EEEvPT0_PKT_iiiPKbib,(.L_x_11038 - _ZN43_GLOBAL__N__9ae7fba5_10_SoftMax_cu_9f978f6320softmax_warp_forwardIdddLi4ELb0ELb0EEEvPT0_PKT_iiiPKbib)
        .other          _ZN43_GLOBAL__N__9ae7fba5_10_SoftMax_cu_9f978f6320softmax_warp_forwardIdddLi4ELb0ELb0EEEvPT0_PKT_iiiPKbib,@"STO_CUDA_ENTRY STV_DEFAULT"
_ZN43_GLOBAL__N__9ae7fba5_10_SoftMax_cu_9f978f6320softmax_warp_forwardIdddLi4ELb0ELb0EEEvPT0_PKT_iiiPKbib:
        /* <DEDUP_REMOVED lines=125> */
.L_x_5189:
[----:B------:R-:W-:Y:S05]  /*07d0*/  BSYNC B0 ;  /* 0x0000000000007941 */ /* 0x000fea0003800000 */
.L_x_5188:
        /* <DEDUP_REMOVED lines=16> */
.L_x_5191:
[----:B------:R-:W-:Y:S05]  /*08e0*/  BSYNC B0 ;  /* 0x0000000000007941 */ /* 0x000fea0003800000 */
.L_x_5190:
        /* <DEDUP_REMOVED lines=55> */
[----:B------:R-:W-:Y:S05]  /*0c60*/  CALL.REL.NOINC `($__internal_19_$__cuda_sm20_div_rn_f64_full) ;  /* 0x0000033000007944 */ /* 0x000fea0003c00000 */
.L_x_5196:
[----:B------:R-:W-:Y:S05]  /*0c70*/  BSYNC B2 ;  /* 0x0000000000027941 */ /* 0x000fea0003800000 */
.L_x_5195:
[----:B------:R-:W-:Y:S05]  /*0c80*/  BSYNC B1 ;  /* 0x0000000000017941 */ /* 0x000fea0003800000 */
.L_x_5194:
[----:B------:R-:W-:-:S04]  /*0c90*/  LEA R2, P0, R20, c[0x0][0x160], 0x3 ;  /* 0x0000580014027a11 */ /* 0x000fc800078018ff */
[----:B------:R-:W-:-:S05]  /*0ca0*/  LEA.HI.X R3, R20, c[0x0][0x164], R21, 0x3, P0 ;  /* 0x0000590014037a11 */ /* 0x000fca00000f1c15 */
[----:B------:R2:W-:Y:S04]  /*0cb0*/  STG.E.64 [R2.64], R4 ;  /* 0x0000000402007986 */ /* 0x0005e8000c101b04 */
.L_x_5193:
[----:B--23--:R-:W-:Y:S05]  /*0cc0*/  BSYNC B0 ;  /* 0x0000000000007941 */ /* 0x00cfea0003800000 */
.L_x_5192:
[----:B-1----:R-:W1:Y:S01]  /*0cd0*/  S2R R2, SR_TID.Y ;  /* 0x0000000000027919 */ /* 0x002e620000002200 */
[----:B------:R-:W-:-:S03]  /*0ce0*/  IMAD.MOV.U32 R0, RZ, RZ, -0x2 ;  /* 0xfffffffeff007424 */ /* 0x000fc600078e00ff */
[----:B------:R-:W1:Y:S02]  /*0cf0*/  S2R R3, SR_CTAID.X ;  /* 0x0000000000037919 */ /* 0x000e640000002500 */
[----:B-1----:R-:W-:-:S04]  /*0d00*/  IMAD R3, R3, c[0x0][0x4], R2 ;  /* 0x0000010003037a24 */ /* 0x002fc800078e0202 */
        /* <DEDUP_REMOVED lines=29> */
[----:B------:R-:W-:Y:S05]  /*0ee0*/  CALL.REL.NOINC `($__internal_19_$__cuda_sm20_div_rn_f64_full) ;  /* 0x000000b000007944 */ /* 0x000fea0003c00000 */
[----:B------:R-:W-:Y:S02]  /*0ef0*/  IMAD.MOV.U32 R2, RZ, RZ, R4 ;  /* 0x000000ffff027224 */ /* 0x000fe400078e0004 */
[----:B------:R-:W-:Y:S02]  /*0f00*/  IMAD.MOV.U32 R3, RZ, RZ, R5 ;  /* 0x000000ffff037224 */ /* 0x000fe400078e0005 */
.L_x_5199:
[----:B------:R-:W-:Y:S05]  /*0f10*/  BSYNC B1 ;  /* 0x0000000000017941 */ /* 0x000fea0003800000 */
.L_x_5198:
[----:B------:R-:W-:Y:S05]  /*0f20*/  BSYNC B0 ;  /* 0x0000000000007941 */ /* 0x000fea0003800000 */
.L_x_5197:
[----:B------:R-:W-:Y:S01]  /*0f30*/  IMAD.MOV.U32 R0, RZ, RZ, c[0x0][0x178] ;  /* 0x00005e00ff007624 */ /* 0x000fe200078e00ff */
[----:B------:R-:W-:-:S04]  /*0f40*/  IADD3 R20, P0, R20, c[0x0][0x178], RZ ;  /* 0x00005e0014147a10 */ /* 0x000fc80007f1e0ff */
[----:B------:R-:W-:Y:S02]  /*0f50*/  LEA.HI.X.SX32 R21, R0, R21, 0x1, P0 ;  /* 0x0000001500157211 */ /* 0x000fe400000f0eff */
[----:B------:R-:W-:-:S04]  /*0f60*/  LEA R4, P0, R20, c[0x0][0x160], 0x3 ;  /* 0x0000580014047a11 */ /* 0x000fc800078018ff */
[----:B------:R-:W-:-:S05]  /*0f70*/  LEA.HI.X R5, R20, c[0x0][0x164], R21, 0x3, P0 ;  /* 0x0000590014057a11 */ /* 0x000fca00000f1c15 */
[----:B------:R-:W-:Y:S01]  /*0f80*/  STG.E.64 [R4.64], R2 ;  /* 0x0000000204007986 */ /* 0x000fe2000c101b04 */
[----:B------:R-:W-:Y:S05]  /*0f90*/  EXIT ;  /* 0x000000000000794d */ /* 0x000fea0003800000 */
        .weak           $__internal_19_$__cuda_sm20_div_rn_f64_full
        .type           $__internal_19_$__cuda_sm20_div_rn_f64_full,@function
        .size           $__internal_19_$__cuda_sm20_div_rn_f64_full,(.L_x_11038 - $__internal_19_$__cuda_sm20_div_rn_f64_full)
$__internal_19_$__cuda_sm20_div_rn_f64_full:
        /* <DEDUP_REMOVED lines=68> */
.L_x_5201:
        /* <DEDUP_REMOVED lines=16> */
.L_x_5204:
[----:B0-----:R-:W-:Y:S01]  /*14e0*/  LOP3.LUT R5, R13, 0x80000, RZ, 0xfc, !PT ;  /* 0x000800000d057812 */ /* 0x001fe200078efcff */
[----:B------:R-:W-:Y:S01]  /*14f0*/  IMAD.MOV.U32 R4, RZ, RZ, R12 ;  /* 0x000000ffff047224 */ /* 0x000fe200078e000c */
[----:B------:R-:W-:Y:S05]  /*1500*/  BRA `(.L_x_5202) ;  /* 0x0000002000007947 */ /* 0x000fea0003800000 */
.L_x_5203:
[----:B0-----:R-:W-:Y:S01]  /*1510*/  LOP3.LUT R5, R15, 0x80000, RZ, 0xfc, !PT ;  /* 0x000800000f057812 */ /* 0x001fe200078efcff */
[----:B------:R-:W-:Y:S02]  /*1520*/  IMAD.MOV.U32 R4, RZ, RZ, R14 ;  /* 0x000000ffff047224 */ /* 0x000fe400078e000e */
.L_x_5202:
[----:B------:R-:W-:Y:S05]  /*1530*/  BSYNC B3 ;  /* 0x0000000000037941 */ /* 0x000fea0003800000 */
.L_x_5200:
[----:B------:R-:W-:Y:S02]  /*1540*/  IMAD.MOV.U32 R2, RZ, RZ, R0 ;  /* 0x000000ffff027224 */ /* 0x000fe400078e0000 */
[----:B------:R-:W-:-:S04]  /*1550*/  IMAD.MOV.U32 R3, RZ, RZ, 0x0 ;  /* 0x00000000ff037424 */ /* 0x000fc800078e00ff */
[----:B------:R-:W-:Y:S05]  /*1560*/  RET.REL.NODEC R2 `(_ZN43_GLOBAL__N__9ae7fba5_10_SoftMax_cu_9f978f6320softmax_warp_forwardIdddLi4ELb0ELb0EEEvPT0_PKT_iiiPKbib) ;  /* 0xffffea9002007950 */ /* 0x000fea0003c3ffff */
.L_x_5205:
        /* <DEDUP_REMOVED lines=9> */
.L_x_11038:


//--------------------- .text._ZN43_GLOBAL__N__9ae7fba5_10_SoftMax_cu_9f978f6320softmax_warp_forwardIdddLi3ELb0ELb0EEEvPT0_PKT_iiiPKbib --------------------------
	.section	.text._ZN43_GLOBAL__N__9ae7fba5_10_SoftMax_cu_9f978f6320softmax_warp_forwardIdddLi3ELb0ELb0EEEvPT0_PKT_iiiPKbib,"ax",@progbits
	.sectioninfo	@"SHI_REGISTERS=29"
	.align	128
.text._ZN43_GLOBAL__N__9ae7fba5_10_SoftMax_cu_9f978f6320softmax_warp_forwardIdddLi3ELb0ELb0EEEvPT0_PKT_iiiPKbib:
        .type           _ZN43_GLOBAL__N__9ae7fba5_10_SoftMax_cu_9f978f6320softmax_warp_forwardIdddLi3ELb0ELb0EEEvPT0_PKT_iiiPKbib,@function
        .size           _ZN43_GLOBAL__N__9ae7fba5_10_SoftMax_cu_9f978f6320softmax_warp_forwardIdddLi3ELb0ELb0EEEvPT0_PKT_iiiPKbib,(.L_x_11040 - _ZN43_GLOBAL__N__9ae7fba5_10_SoftMax_cu_9f978f6320softmax_warp_forwardIdddLi3ELb0ELb0EEEvPT0_PKT_iiiPKbib)
        .other          _ZN43_GLOBAL__N__9ae7fba5_10_SoftMax_cu_9f978f6320softmax_warp_forwardIdddLi3ELb0ELb0EEEvPT0_PKT_iiiPKbib,@"STO_CUDA_ENTRY STV_DEFAULT"
_ZN43_GLOBAL__N__9ae7fba5_10_SoftMax_cu_9f978f6320softmax_warp_forwardIdddLi3ELb0ELb0EEEvPT0_PKT_iiiPKbib:
        /* <DEDUP_REMOVED lines=115> */
.L_x_5207:
[----:B------:R-:W-:Y:S05]  /*0730*/  BSYNC B0 ;  /* 0x0000000000007941 */ /* 0x000fea0003800000 */
.L_x_5206:
        /* <DEDUP_REMOVED lines=16> */
.L_x_5209:
[----:B------:R-:W-:Y:S05]  /*0840*/  BSYNC B0 ;  /* 0x0000000000007941 */ /* 0x000fea0003800000 */
.L_x_5208:
        /* <DEDUP_REMOVED lines=49> */
[----:B0-----:R-:W-:Y:S05]  /*0b60*/  CALL.REL.NOINC `($__internal_20_$__cuda_sm20_div_rn_f64_full) ;  /* 0x0000033000007944 */ /* 0x001fea0003c00000 */
.L_x_5214:
[----:B------:R-:W-:Y:S05]  /*0b70*/  BSYNC B2 ;  /* 0x0000000000027941 */ /* 0x000fea0003800000 */
.L_x_5213:
[----:B------:R-:W-:Y:S05]  /*0b80*/  BSYNC B1 ;  /* 0x0000000000017941 */ /* 0x000fea0003800000 */
.L_x_5212:
[----:B------:R-:W-:-:S04]  /*0b90*/  LEA R2, P0, R20, c[0x0][0x160], 0x3 ;  /* 0x0000580014027a11 */ /* 0x000fc800078018ff */
[----:B------:R-:W-:-:S05]  /*0ba0*/  LEA.HI.X R3, R20, c[0x0][0x164], R21, 0x3, P0 ;  /* 0x0000590014037a11 */ /* 0x000fca00000f1c15 */
[----:B------:R2:W-:Y:S04]  /*0bb0*/  STG.E.64 [R2.64], R4 ;  /* 0x0000000402007986 */ /* 0x0005e8000c101b04 */
.L_x_5211:
[----:B--23--:R-:W-:Y:S05]  /*0bc0*/  BSYNC B0 ;  /* 0x0000000000007941 */ /* 0x00cfea0003800000 */
.L_x_5210:
        /* <DEDUP_REMOVED lines=33> */
[----:B0-----:R-:W-:Y:S05]  /*0de0*/  CALL.REL.NOINC `($__internal_20_$__cuda_sm20_div_rn_f64_full) ;  /* 0x000000b000007944 */ /* 0x001fea0003c00000 */
[----:B------:R-:W-:Y:S02]  /*0df0*/  IMAD.MOV.U32 R2, RZ, RZ, R4 ;  /* 0x000000ffff027224 */ /* 0x000fe400078e0004 */
[----:B------:R-:W-:Y:S02]  /*0e00*/  IMAD.MOV.U32 R3, RZ, RZ, R5 ;  /* 0x000000ffff037224 */ /* 0x000fe400078e0005 */
.L_x_5217:
[----:B------:R-:W-:Y:S05]  /*0e10*/  BSYNC B1 ;  /* 0x0000000000017941 */ /* 0x000fea0003800000 */
.L_x_5216:
[----:B------:R-:W-:Y:S05]  /*0e20*/  BSYNC B0 ;  /* 0x0000000000007941 */ /* 0x000fea0003800000 */
.L_x_5215:
[----:B------:R-:W-:Y:S01]  /*0e30*/  IMAD.MOV.U32 R0, RZ, RZ, c[0x0][0x178] ;  /* 0x00005e00ff007624 */ /* 0x000fe200078e00ff */
[----:B------:R-:W-:-:S04]  /*0e40*/  IADD3 R20, P0, R20, c[0x0][0x178], RZ ;  /* 0x00005e0014147a10 */ /* 0x000fc80007f1e0ff */
[----:B------:R-:W-:Y:S02]  /*0e50*/  LEA.HI.X.SX32 R21, R0, R21, 0x1, P0 ;  /* 0x0000001500157211 */ /* 0x000fe400000f0eff */
[----:B------:R-:W-:-:S04]  /*0e60*/  LEA R4, P0, R20, c[0x0][0x160], 0x3 ;  /* 0x0000580014047a11 */ /* 0x000fc800078018ff */
[----:B------:R-:W-:-:S05]  /*0e70*/  LEA.HI.X R5, R20, c[0x0][0x164], R21, 0x3, P0 ;  /* 0x0000590014057a11 */ /* 0x000fca00000f1c15 */
[----:B------:R-:W-:Y:S01]  /*0e80*/  STG.E.64 [R4.64], R2 ;  /* 0x0000000204007986 */ /* 0x000fe2000c101b04 */
[----:B------:R-:W-:Y:S05]  /*0e90*/  EXIT ;  /* 0x000000000000794d */ /* 0x000fea0003800000 */
        .weak           $__internal_20_$__cuda_sm20_div_rn_f64_full
        .type           $__internal_20_$__cuda_sm20_div_rn_f64_full,@function
        .size           $__internal_20_$__cuda_sm20_div_rn_f64_full,(.L_x_11040 - $__internal_20_$__cuda_sm20_div_rn_f64_full)
$__internal_20_$__cuda_sm20_div_rn_f64_full:
        /* <DEDUP_REMOVED lines=68> */
.L_x_5219:
        /* <DEDUP_REMOVED lines=16> */
.L_x_5222:
[----:B0-----:R-:W-:Y:S01]  /*13e0*/  LOP3.LUT R5, R13, 0x80000, RZ, 0xfc, !PT ;  /* 0x000800000d057812 */ /* 0x001fe200078efcff */
[----:B------:R-:W-:Y:S01]  /*13f0*/  IMAD.MOV.U32 R4, RZ, RZ, R12 ;  /* 0x000000ffff047224 */ /* 0x000fe200078e000c */
[----:B------:R-:W-:Y:S05]  /*1400*/  BRA `(.L_x_5220) ;  /* 0x0000002000007947 */ /* 0x000fea0003800000 */
.L_x_5221:
[----:B0-----:R-:W-:Y:S01]  /*1410*/  LOP3.LUT R5, R15, 0x80000, RZ, 0xfc, !PT ;  /* 0x000800000f057812 */ /* 0x001fe200078efcff */
[----:B------:R-:W-:Y:S02]  /*1420*/  IMAD.MOV.U32 R4, RZ, RZ, R14 ;  /* 0x000000ffff047224 */ /* 0x000fe400078e000e */
.L_x_5220:
[----:B------:R-:W-:Y:S05]  /*1430*/  BSYNC B3 ;  /* 0x0000000000037941 */ /* 0x000fea0003800000 */
.L_x_5218:
[----:B------:R-:W-:Y:S02]  /*1440*/  IMAD.MOV.U32 R2, RZ, RZ, R0 ;  /* 0x000000ffff027224 */ /* 0x000fe400078e0000 */
[----:B------:R-:W-:-:S04]  /*1450*/  IMAD.MOV.U32 R3, RZ, RZ, 0x0 ;  /* 0x00000000ff037424 */ /* 0x000fc800078e00ff */
[----:B------:R-:W-:Y:S05]  /*1460*/  RET.REL.NODEC R2 `(_ZN43_GLOBAL__N__9ae7fba5_10_SoftMax_cu_9f978f6320softmax_warp_forwardIdddLi3ELb0ELb0EEEvPT0_PKT_iiiPKbib) ;  /* 0xffffeb9002007950 */ /* 0x000fea0003c3ffff */
.L_x_5223:
        /* <DEDUP_REMOVED lines=9> */
.L_x_11040:


//--------------------- .text._ZN43_GLOBAL__N__9ae7fba5_10_SoftMax_cu_9f978f6320softmax_warp_forwardIdddLi2ELb0ELb0EEEvPT0_PKT_iiiPKbib --------------------------
	.section	.text._ZN43_GLOBAL__N__9ae7fba5_10_SoftMax_cu_9f978f6320softmax_warp_forwardIdddLi2ELb0ELb0EEEvPT0_PKT_iiiPKbib,"ax",@progbits
	.sectioninfo	@"SHI_REGISTERS=29"
	.align	128
.text._ZN43_GLOBAL__N__9ae7fba5_10_SoftMax_cu_9f978f6320softmax_warp_forwardIdddLi2ELb0ELb0EEEvPT0_PKT_iiiPKbib:
        .type           _ZN43_GLOBAL__N__9ae7fba5_10_SoftMax_cu_9f978f6320softmax_warp_forwardIdddLi2ELb0ELb0EEEvPT0_PKT_iiiPKbib,@function
        .size           _ZN43_GLOBAL__N__9ae7fba5_10_SoftMax_cu_9f978f6320softmax_warp_forwardIdddLi2ELb0ELb0EEEvPT0_PKT_iiiPKbib,(.L_x_11042 - _ZN43_GLOBAL__N__9ae7fba5_10_SoftMax_cu_9f978f6320softmax_warp_forwardIdddLi2ELb0ELb0EEEvPT0_PKT_iiiPKbib)
        .other          _ZN43_GLOBAL__N__9ae7fba5_10_SoftMax_cu_9f978f6320softmax_warp_forwardIdddLi2ELb0ELb0EEEvPT0_PKT_iiiPKbib,@"STO_CUDA_ENTRY STV_DEFAULT"
_ZN43_GLOBAL__N__9ae7fba5_10_SoftMax_cu_9f978f6320softmax_warp_forwardIdddLi2ELb0ELb0EEEvPT0_PKT_iiiPKbib:
        /* <DEDUP_REMOVED lines=105> */
.L_x_5225:
[----:B------:R-:W-:Y:S05]  /*0690*/  BSYNC B0 ;  /* 0x0000000000007941 */ /* 0x000fea0003800000 */
.L_x_5224:
        /* <DEDUP_REMOVED lines=16> */
.L_x_5227:
[----:B------:R-:W-:Y:S05]  /*07a0*/  BSYNC B0 ;  /* 0x0000000000007941 */ /* 0x000fea0003800000 */
.L_x_5226:
        /* <DEDUP_REMOVED lines=43> */
[----:B------:R-:W-:Y:S05]  /*0a60*/  CALL.REL.NOINC `($__internal_21_$__cuda_sm20_div_rn_f64_full) ;  /* 0x0000033000007944 */ /* 0x000fea0003c00000 */
.L_x_5232:
[----:B------:R-:W-:Y:S05]  /*0a70*/  BSYNC B2 ;  /* 0x0000000000027941 */ /* 0x000fea0003800000 */
.L_x_5231:
[----:B------:R-:W-:Y:S05]  /*0a80*/  BSYNC B1 ;  /* 0x0000000000017941 */ /* 0x000fea0003800000 */
.L_x_5230:
[----:B------:R-:W-:-:S04]  /*0a90*/  LEA R2, P0, R20, c[0x0][0x160], 0x3 ;  /* 0x0000580014027a11 */ /* 0x000fc800078018ff */
[----:B------:R-:W-:-:S05]  /*0aa0*/  LEA.HI.X R3, R20, c[0x0][0x164], R21, 0x3, P0 ;  /* 0x0000590014037a11 */ /* 0x000fca00000f1c15 */
[----:B------:R0:W-:Y:S04]  /*0ab0*/  STG.E.64 [R2.64], R4 ;  /* 0x0000000402007986 */ /* 0x0001e8000c101b04 */
.L_x_5229:
[----:B--23--:R-:W-:Y:S05]  /*0ac0*/  BSYNC B0 ;  /* 0x0000000000007941 */ /* 0x00cfea0003800000 */
.L_x_5228:
        /* <DEDUP_REMOVED lines=33> */
[----:B------:R-:W-:Y:S05]  /*0ce0*/  CALL.REL.NOINC `($__internal_21_$__cuda_sm20_div_rn_f64_full) ;  /* 0x000000b000007944 */ /* 0x000fea0003c00000 */
[----:B------:R-:W-:Y:S02]  /*0cf0*/  IMAD.MOV.U32 R2, RZ, RZ, R4 ;  /* 0x000000ffff027224 */ /* 0x000fe400078e0004 */
[----:B------:R-:W-:Y:S02]  /*0d00*/  IMAD.MOV.U32 R3, RZ, RZ, R5 ;  /* 0x000000ffff037224 */ /* 0x000fe400078e0005 */
.L_x_5235:
[----:B------:R-:W-:Y:S05]  /*0d10*/  BSYNC B1 ;  /* 0x0000000000017941 */ /* 0x000fea0003800000 */
.L_x_5234:
[----:B------:R-:W-:Y:S05]  /*0d20*/  BSYNC B0 ;  /* 0x0000000000007941 */ /* 0x000fea0003800000 */
.L_x_5233:
[----:B------:R-:W-:Y:S01]  /*0d30*/  IMAD.MOV.U32 R0, RZ, RZ, c[0x0][0x178] ;  /* 0x00005e00ff007624 */ /* 0x000fe200078e00ff */
[----:B------:R-:W-:-:S04]  /*0d40*/  IADD3 R20, P0, R20, c[0x0][0x178], RZ ;  /* 0x00005e0014147a10 */ /* 0x000fc80007f1e0ff */
[----:B------:R-:W-:Y:S02]  /*0d50*/  LEA.HI.X.SX32 R21, R0, R21, 0x1, P0 ;  /* 0x0000001500157211 */ /* 0x000fe400000f0eff */
[----:B------:R-:W-:-:S04]  /*0d60*/  LEA R4, P0, R20, c[0x0][0x160], 0x3 ;  /* 0x0000580014047a11 */ /* 0x000fc800078018ff */
[----:B------:R-:W-:-:S05]  /*0d70*/  LEA.HI.X R5, R20, c[0x0][0x164], R21, 0x3, P0 ;  /* 0x0000590014057a11 */ /* 0x000fca00000f1c15 */
[----:B------:R-:W-:Y:S01]  /*0d80*/  STG.E.64 [R4.64], R2 ;  /* 0x0000000204007986 */ /* 0x000fe2000c101b04 */
[----:B------:R-:W-:Y:S05]  /*0d90*/  EXIT ;  /* 0x000000000000794d */ /* 0x000fea0003800000 */
        .weak           $__internal_21_$__cuda_sm20_div_rn_f64_full
        .type           $__internal_21_$__cuda_sm20_div_rn_f64_full,@function
        .size           $__internal_21_$__cuda_sm20_div_rn_f64_full,(.L_x_11042 - $__internal_21_$__cuda_sm20_div_rn_f64_full)
$__internal_21_$__cuda_sm20_div_rn_f64_full:
        /* <DEDUP_REMOVED lines=68> */
.L_x_5237:
        /* <DEDUP_REMOVED lines=16> */
.L_x_5240:
[----:B0-----:R-:W-:Y:S01]  /*12e0*/  LOP3.LUT R5, R13, 0x80000, RZ, 0xfc, !PT ;  /* 0x000800000d057812 */ /* 0x001fe200078efcff */
[----:B------:R-:W-:Y:S01]  /*12f0*/  IMAD.MOV.U32 R4, RZ, RZ, R12 ;  /* 0x000000ffff047224 */ /* 0x000fe200078e000c */
[----:B------:R-:W-:Y:S05]  /*1300*/  BRA `(.L_x_5238) ;  /* 0x0000002000007947 */ /* 0x000fea0003800000 */
.L_x_5239:
[----:B0-----:R-:W-:Y:S01]  /*1310*/  LOP3.LUT R5, R15, 0x80000, RZ, 0xfc, !PT ;  /* 0x000800000f057812 */ /* 0x001fe200078efcff */
[----:B------:R-:W-:Y:S02]  /*1320*/  IMAD.MOV.U32 R4, RZ, RZ, R14 ;  /* 0x000000ffff047224 */ /* 0x000fe400078e000e */
.L_x_5238:
[----:B------:R-:W-:Y:S05]  /*1330*/  BSYNC B3 ;  /* 0x0000000000037941 */ /* 0x000fea0003800000 */
.L_x_5236:
[----:B------:R-:W-:Y:S02]  /*1340*/  IMAD.MOV.U32 R2, RZ, RZ, R0 ;  /* 0x000000ffff027224 */ /* 0x000fe400078e0000 */
[----:B------:R-:W-:-:S04]  /*1350*/  IMAD.MOV.U32 R3, RZ, RZ, 0x0 ;  /* 0x00000000ff037424 */ /* 0x000fc800078e00ff */
[----:B------:R-:W-:Y:S05]  /*1360*/  RET.REL.NODEC R2 `(_ZN43_GLOBAL__N__9ae7fba5_10_SoftMax_cu_9f978f6320softmax_warp_forwardIdddLi2ELb0ELb0EEEvPT0_PKT_iiiPKbib) ;  /* 0xffffec9002007950 */ /* 0x000fea0003c3ffff */
.L_x_5241:
        /* <DEDUP_REMOVED lines=9> */
.L_x_11042:


//--------------------- .text._ZN43_GLOBAL__N__9ae7fba5_10_SoftMax_cu_9f978f6320softmax_warp_forwardIdddLi1ELb0ELb0EEEvPT0_PKT_iiiPKbib --------------------------
	.section	.text._ZN43_GLOBAL__N__9ae7fba5_10_SoftMax_cu_9f978f6320softmax_warp_forwardIdddLi1ELb0ELb0EEEvPT0_PKT_iiiPKbib,"ax",@progbits
	.sectioninfo	@"SHI_REGISTERS=29"
	.align	128
.text._ZN43_GLOBAL__N__9ae7fba5_10_SoftMax_cu_9f978f6320softmax_warp_forwardIdddLi1ELb0ELb0EEEvPT0_PKT_iiiPKbib:
        .type           _ZN43_GLOBAL__N__9ae7fba5_10_SoftMax_cu_9f978f6320softmax_warp_forwardIdddLi1ELb0ELb0EEEvPT0_PKT_iiiPKbib,@function
        .size           _ZN43_GLOBAL__N__9ae7fba5_10_SoftMax_cu_9f978f6320softmax_warp_forwardIdddLi1ELb0ELb0EEEvPT0_PKT_iiiPKbib,(.L_x_11044 - _ZN43_GLOBAL__N__9ae7fba5_10_SoftMax_cu_9f978f6320softmax_warp_forwardIdddLi1ELb0ELb0EEEvPT0_PKT_iiiPKbib)
        .other          _ZN43_GLOBAL__N__9ae7fba5_10_SoftMax_cu_9f978f6320softmax_warp_forwardIdddLi1ELb0ELb0EEEvPT0_PKT_iiiPKbib,@"STO_CUDA_ENTRY STV_DEFAULT"
_ZN43_GLOBAL__N__9ae7fba5_10_SoftMax_cu_9f978f6320softmax_warp_forwardIdddLi1ELb0ELb0EEEvPT0_PKT_iiiPKbib:
[----:B------:R-:W-:Y:S02]  /*0000*/  IMAD.MOV.U32 R1, RZ, RZ, c[0x0][0x28] ;  /* 0x00000a00ff017624 */ /* 0x000fe400078e00ff */
[----:B------:R-:W0:Y:S01]  /*0010*/  S2R R2, SR_CTAID.X ;  /* 0x0000000000027919 */ /* 0x000e220000002500 */
[----:B------:R-:W-:-:S03]  /*0020*/  ULDC.64 UR4, c[0x0][0x118] ;  /* 0x0000460000047ab9 */ /* 0x000fc60000000a00 */
[----:B------:R-:W0:Y:S04]  /*0030*/  S2R R3, SR_TID.Y ;  /* 0x0000000000037919 */ /* 0x000e280000002200 */
[----:B------:R-:W1:Y:S01]  /*0040*/  S2R R0, SR_TID.X ;  /* 0x0000000000007919 */ /* 0x000e620000002100 */
[----:B0-----:R-:W-:-:S04]  /*0050*/  IMAD R2, R2, c[0x0][0x4], R3 ;  /* 0x0000010002027a24 */ /* 0x001fc800078e0203 */
[----:B------:R-:W-:Y:S02]  /*0060*/  IMAD.SHL.U32 R3, R2, 0x2, RZ ;  /* 0x0000000202037824 */ /* 0x000fe400078e00ff */
[----:B------:R-:W-:Y:S02]  /*0070*/  IMAD.MOV.U32 R2, RZ, RZ, 0x0 ;  /* 0x00000000ff027424 */ /* 0x000fe400078e00ff */
[C---:B-1----:R-:W-:Y:S01]  /*0080*/  IMAD R20, R3.reuse, c[0x0][0x174], R0 ;  /* 0x00005d0003147a24 */ /* 0x042fe200078e0200 */
[----:B------:R-:W-:Y:S01]  /*0090*/  IADD3 R8, -R3, c[0x0][0x170], RZ ;  /* 0x00005c0003087a10 */ /* 0x000fe20007ffe1ff */
[----:B------:R-:W-:-:S03]  /*00a0*/  IMAD.MOV.U32 R3, RZ, RZ, -0x100000 ;  /* 0xfff00000ff037424 */ /* 0x000fc600078e00ff */
        /* <DEDUP_REMOVED lines=12> */
[----:B------:R-:W-:Y:S01]  /*0170*/  IMAD.MOV.U32 R12, RZ, RZ, 0x0 ;  /* 0x00000000ff0c7424 */ /* 0x000fe200078e00ff */
[----:B------:R-:W2:Y:S02]  /*0180*/  @!P0 LDG.E.64 R2, [R6.64] ;  /* 0x0000000406028981 */ /* 0x000ea4000c1e1b00 */
[----:B------:R-:W-:Y:S02]  /*0190*/  @!P1 LEA.HI.X.SX32 R5, R10, R21, 0x1, P2 ;  /* 0x000000150a059211 */ /* 0x000fe400010f0eff */
[----:B------:R-:W-:Y:S01]  /*01a0*/  @!P1 LEA R10, P2, R4, c[0x0][0x168], 0x3 ;  /* 0x00005a00040a9a11 */ /* 0x000fe200078418ff */
[----:B------:R-:W-:-:S03]  /*01b0*/  IMAD.MOV.U32 R13, RZ, RZ, -0x100000 ;  /* 0xfff00000ff0d7424 */ /* 0x000fc600078e00ff */
[----:B------:R-:W-:-:S05]  /*01c0*/  @!P1 LEA.HI.X R11, R4, c[0x0][0x16c], R5, 0x3, P2 ;  /* 0x00005b00040b9a11 */ /* 0x000fca00010f1c05 */
[----:B------:R-:W3:Y:S01]  /*01d0*/  @!P1 LDG.E.64 R12, [R10.64] ;  /* 0x000000040a0c9981 */ /* 0x000ee2000c1e1b00 */
[----:B------:R-:W-:Y:S02]  /*01e0*/  IMAD.MOV.U32 R16, RZ, RZ, 0x652b82fe ;  /* 0x652b82feff107424 */ /* 0x000fe400078e00ff */
[----:B------:R-:W-:Y:S01]  /*01f0*/  IMAD.MOV.U32 R17, RZ, RZ, 0x3ff71547 ;  /* 0x3ff71547ff117424 */ /* 0x000fe200078e00ff */
[----:B------:R-:W-:Y:S01]  /*0200*/  BSSY B0, `(.L_x_5242) ;  /* 0x000003f000007945 */ /* 0x000fe20003800000 */
[----:B--2---:R-:W-:Y:S04]  /*0210*/  SHFL.BFLY PT, R5, R3, 0x1, 0x1e1f ;  /* 0x0c3e1f0003057f89 */ /* 0x004fe800000e0000 */
[----:B------:R-:W0:Y:S04]  /*0220*/  SHFL.BFLY PT, R4, R2, 0x1, 0x1e1f ;  /* 0x0c3e1f0002047f89 */ /* 0x000e2800000e0000 */
[----:B---3--:R-:W-:Y:S04]  /*0230*/  SHFL.BFLY PT, R15, R13, 0x1, 0x1e1f ;  /* 0x0c3e1f000d0f7f89 */ /* 0x008fe800000e0000 */
[----:B------:R-:W1:Y:S01]  /*0240*/  SHFL.BFLY PT, R14, R12, 0x1, 0x1e1f ;  /* 0x0c3e1f000c0e7f89 */ /* 0x000e6200000e0000 */
[----:B0-----:R-:W0:-:S06]  /*0250*/  DSETP.GEU.AND P0, PT, R2, R4, PT ;  /* 0x000000040200722a */ /* 0x001e0c0003f0e000 */
[----:B0-----:R-:W-:Y:S02]  /*0260*/  FSEL R4, R4, R2, !P0 ;  /* 0x0000000204047208 */ /* 0x001fe40004000000 */
[----:B------:R-:W-:Y:S01]  /*0270*/  FSEL R5, R5, R3, !P0 ;  /* 0x0000000305057208 */ /* 0x000fe20004000000 */
[----:B-1----:R-:W0:-:S06]  /*0280*/  DSETP.GEU.AND P0, PT, R12, R14, PT ;  /* 0x0000000e0c00722a */ /* 0x002e0c0003f0e000 */
[----:B0-----:R-:W-:Y:S02]  /*0290*/  FSEL R14, R14, R12, !P0 ;  /* 0x0000000c0e0e7208 */ /* 0x001fe40004000000 */
[----:B------:R-:W-:Y:S01]  /*02a0*/  FSEL R15, R15, R13, !P0 ;  /* 0x0000000d0f0f7208 */ /* 0x000fe20004000000 */
[----:B------:R-:W0:-:S05]  /*02b0*/  DADD R6, R2, -R4 ;  /* 0x0000000002067229 */ /* 0x000e0a0000000804 */
[----:B------:R-:W1:-:S04]  /*02c0*/  DADD R4, R12, -R14 ;  /* 0x000000000c047229 */ /* 0x000e48000000080e */
[----:B0-----:R-:W0:-:S04]  /*02d0*/  DFMA R10, R6, R16, 6.75539944105574400000e+15 ;  /* 0x43380000060a742b */ /* 0x001e080000000010 */
[----:B-1----:R-:W1:-:S04]  /*02e0*/  DFMA R2, R4, R16, 6.75539944105574400000e+15 ;  /* 0x433800000402742b */ /* 0x002e480000000010 */
[----:B0-----:R-:W0:-:S04]  /*02f0*/  DADD R14, R10, -6.75539944105574400000e+15 ;  /* 0xc33800000a0e7429 */ /* 0x001e080000000000 */
[----:B-1----:R-:W1:-:S04]  /*0300*/  DADD R18, R2, -6.75539944105574400000e+15 ;  /* 0xc338000002127429 */ /* 0x002e480000000000 */
[----:B0-----:R-:W0:-:S04]  /*0310*/  DFMA R12, R14, c[0x2][0x0], R6 ;  /* 0x008000000e0c7a2b */ /* 0x001e080000000006 */
[----:B-1----:R-:W1:Y:S01]  /*0320*/  DFMA R22, R18, c[0x2][0x0], R4 ;  /* 0x0080000012167a2b */ /* 0x002e620000000004 */
[----:B------:R-:W-:Y:S02]  /*0330*/  IMAD.MOV.U32 R16, RZ, RZ, 0x69ce2bdf ;  /* 0x69ce2bdfff107424 */ /* 0x000fe400078e00ff */
[----:B------:R-:W-:Y:S01]  /*0340*/  IMAD.MOV.U32 R17, RZ, RZ, 0x3e5ade15 ;  /* 0x3e5ade15ff117424 */ /* 0x000fe200078e00ff */
[----:B0-----:R-:W0:-:S04]  /*0350*/  DFMA R14, R14, c[0x2][0x8], R12 ;  /* 0x008002000e0e7a2b */ /* 0x001e08000000000c */
[----:B-1----:R-:W1:-:S04]  /*0360*/  DFMA R12, R18, c[0x2][0x8], R22 ;  /* 0x00800200120c7a2b */ /* 0x002e480000000016 */
        /* <DEDUP_REMOVED lines=17> */
[----:B-1----:R-:W1:Y:S01]  /*0480*/  DFMA R22, R12, R16, c[0x2][0x50] ;  /* 0x008014000c16762b */ /* 0x002e620000000010 */
[----:B------:R-:W-:-:S03]  /*0490*/  FSETP.GEU.FTZ.AND P0, PT, |R7|, 4.1917929649353027344, PT ;  /* 0x4086232b0700780b */ /* 0x000fc60003f1e200 */
[----:B0-----:R-:W0:-:S04]  /*04a0*/  DFMA R16, R14, R18, 1 ;  /* 0x3ff000000e10742b */ /* 0x001e080000000012 */
[----:B-1----:R-:W1:-:S04]  /*04b0*/  DFMA R22, R12, R22, 1 ;  /* 0x3ff000000c16742b */ /* 0x002e480000000016 */
[----:B0-----:R-:W0:-:S04]  /*04c0*/  DFMA R16, R14, R16, 1 ;  /* 0x3ff000000e10742b */ /* 0x001e080000000010 */
[----:B-1----:R0:W1:Y:S01]  /*04d0*/  DFMA R14, R12, R22, 1 ;  /* 0x3ff000000c0e742b */ /* 0x0020620000000016 */
[----:B------:R-:W-:-:S05]  /*04e0*/  FSETP.GEU.FTZ.AND P2, PT, |R5|, 4.1917929649353027344, PT ;  /* 0x4086232b0500780b */ /* 0x000fca0003f5e200 */
[----:B0-----:R-:W-:Y:S02]  /*04f0*/  IMAD R13, R10, 0x100000, R17 ;  /* 0x001000000a0d7824 */ /* 0x001fe400078e0211 */
[----:B------:R-:W-:Y:S02]  /*0500*/  IMAD.MOV.U32 R12, RZ, RZ, R16 ;  /* 0x000000ffff0c7224 */ /* 0x000fe400078e0010 */
[----:B-1----:R-:W-:Y:S01]  /*0510*/  IMAD R19, R2, 0x100000, R15 ;  /* 0x0010000002137824 */ /* 0x002fe200078e020f */
        /* <DEDUP_REMOVED lines=13> */
.L_x_5243:
[----:B------:R-:W-:Y:S05]  /*05f0*/  BSYNC B0 ;  /* 0x0000000000007941 */ /* 0x000fea0003800000 */
.L_x_5242:
        /* <DEDUP_REMOVED lines=16> */
.L_x_5245:
[----:B------:R-:W-:Y:S05]  /*0700*/  BSYNC B0 ;  /* 0x0000000000007941 */ /* 0x000fea0003800000 */
.L_x_5244:
[----:B-1----:R-:W1:Y:S01]  /*0710*/  DADD R4, RZ, R12 ;  /* 0x00000000ff047229 */ /* 0x002e62000000000c */
[----:B------:R-:W-:-:S03]  /*0720*/  ISETP.GE.AND P0, PT, R8, 0x1, PT ;  /* 0x000000010800780c */ /* 0x000fc60003f06270 */
[----:B--2---:R-:W2:-:S03]  /*0730*/  DADD R10, RZ, R6 ;  /* 0x00000000ff0a7229 */ /* 0x004e860000000006 */
[----:B01----:R-:W-:Y:S04]  /*0740*/  SHFL.BFLY PT, R3, R5, 0x1, 0x1e1f ;  /* 0x0c3e1f0005037f89 */ /* 0x003fe800000e0000 */
[----:B------:R-:W0:Y:S04]  /*0750*/  SHFL.BFLY PT, R2, R4, 0x1, 0x1e1f ;  /* 0x0c3e1f0004027f89 */ /* 0x000e2800000e0000 */
[----:B--2---:R1:W2:Y:S04]  /*0760*/  SHFL.BFLY PT, R15, R11, 0x1, 0x1e1f ;  /* 0x0c3e1f000b0f7f89 */ /* 0x0042a800000e0000 */
[----:B------:R1:W3:Y:S01]  /*0770*/  SHFL.BFLY PT, R14, R10, 0x1, 0x1e1f ;  /* 0x0c3e1f000a0e7f89 */ /* 0x0002e200000e0000 */
[----:B0-----:R1:W0:Y:S01]  /*0780*/  DADD R2, R4, R2 ;  /* 0x0000000004027229 */ /* 0x0012220000000002 */
[----:B------:R-:W-:Y:S10]  /*0790*/  @!P0 EXIT ;  /* 0x000000000000894d */ /* 0x000ff40003800000 */
[----:B------:R-:W-:Y:S01]  /*07a0*/  ISETP.GE.AND P1, PT, R0, c[0x0][0x178], PT ;  /* 0x00005e0000007a0c */ /* 0x000fe20003f26270 */
[----:B------:R-:W-:Y:S01]  /*07b0*/  BSSY B0, `(.L_x_5246) ;  /* 0x0000021000007945 */ /* 0x000fe20003800000 */
[----:B--23--:R2:W3:-:S11]  /*07c0*/  DADD R8, R10, R14 ;  /* 0x000000000a087229 */ /* 0x00c4d6000000000e */
[----:B------:R-:W-:Y:S05]  /*07d0*/  @P1 BRA `(.L_x_5247) ;  /* 0x000001e000001947 */ /* 0x000fea0003800000 */
[----:B0-23--:R-:W0:Y:S01]  /*07e0*/  DSETP.NEU.AND P0, PT, R2, RZ, PT ;  /* 0x000000ff0200722a */ /* 0x00de220003f0d000 */
[----:B------:R-:W-:Y:S01]  /*07f0*/  BSSY B1, `(.L_x_5248) ;  /* 0x0000019000017945 */ /* 0x000fe20003800000 */
[----:B-1----:R-:W-:Y:S02]  /*0800*/  IMAD.MOV.U32 R4, RZ, RZ, 0x0 ;  /* 0x00000000ff047424 */ /* 0x002fe400078e00ff */
        /* <DEDUP_REMOVED lines=21> */
[----:B------:R-:W-:Y:S05]  /*0960*/  CALL.REL.NOINC `($__internal_22_$__cuda_sm20_div_rn_f64_full) ;  /* 0x0000033000007944 */ /* 0x000fea0003c00000 */
.L_x_5250:
[----:B------:R-:W-:Y:S05]  /*0970*/  BSYNC B2 ;  /* 0x0000000000027941 */ /* 0x000fea0003800000 */
.L_x_5249:
[----:B------:R-:W-:Y:S05]  /*0980*/  BSYNC B1 ;  /* 0x0000000000017941 */ /* 0x000fea0003800000 */
.L_x_5248:
[----:B------:R-:W-:-:S04]  /*0990*/  LEA R2, P0, R20, c[0x0][0x160], 0x3 ;  /* 0x0000580014027a11 */ /* 0x000fc800078018ff */
[----:B------:R-:W-:-:S05]  /*09a0*/  LEA.HI.X R3, R20, c[0x0][0x164], R21, 0x3, P0 ;  /* 0x0000590014037a11 */ /* 0x000fca00000f1c15 */
[----:B------:R0:W-:Y:S04]  /*09b0*/  STG.E.64 [R2.64], R4 ;  /* 0x0000000402007986 */ /* 0x0001e8000c101b04 */
.L_x_5247:
[----:B--23--:R-:W-:Y:S05]  /*09c0*/  BSYNC B0 ;  /* 0x0000000000007941 */ /* 0x00cfea0003800000 */
.L_x_5246:
[----:B0-----:R-:W0:Y:S01]  /*09d0*/  S2R R2, SR_TID.Y ;  /* 0x0000000000027919 */ /* 0x001e220000002200 */
        /* <DEDUP_REMOVED lines=32> */
[----:B------:R-:W-:Y:S05]  /*0be0*/  CALL.REL.NOINC `($__internal_22_$__cuda_sm20_div_rn_f64_full) ;  /* 0x000000b000007944 */ /* 0x000fea0003c00000 */
[----:B------:R-:W-:Y:S02]  /*0bf0*/  IMAD.MOV.U32 R2, RZ, RZ, R4 ;  /* 0x000000ffff027224 */ /* 0x000fe400078e0004 */
[----:B------:R-:W-:Y:S02]  /*0c00*/  IMAD.MOV.U32 R3, RZ, RZ, R5 ;  /* 0x000000ffff037224 */ /* 0x000fe400078e0005 */
.L_x_5253:
[----:B------:R-:W-:Y:S05]  /*0c10*/  BSYNC B1 ;  /* 0x0000000000017941 */ /* 0x000fea0003800000 */
.L_x_5252:
[----:B------:R-:W-:Y:S05]  /*0c20*/  BSYNC B0 ;  /* 0x0000000000007941 */ /* 0x000fea0003800000 */
.L_x_5251:
[----:B------:R-:W-:Y:S01]  /*0c30*/  IMAD.MOV.U32 R0, RZ, RZ, c[0x0][0x178] ;  /* 0x00005e00ff007624 */ /* 0x000fe200078e00ff */
[----:B------:R-:W-:-:S04]  /*0c40*/  IADD3 R20, P0, R20, c[0x0][0x178], RZ ;  /* 0x00005e0014147a10 */ /* 0x000fc80007f1e0ff */
[----:B------:R-:W-:Y:S02]  /*0c50*/  LEA.HI.X.SX32 R21, R0, R21, 0x1, P0 ;  /* 0x0000001500157211 */ /* 0x000fe400000f0eff */
[----:B-1----:R-:W-:-:S04]  /*0c60*/  LEA R4, P0, R20, c[0x0][0x160], 0x3 ;  /* 0x0000580014047a11 */ /* 0x002fc800078018ff */
[----:B------:R-:W-:-:S05]  /*0c70*/  LEA.HI.X R5, R20, c[0x0][0x164], R21, 0x3, P0 ;  /* 0x0000590014057a11 */ /* 0x000fca00000f1c15 */
[----:B------:R-:W-:Y:S01]  /*0c80*/  STG.E.64 [R4.64], R2 ;  /* 0x0000000204007986 */ /* 0x000fe2000c101b04 */
[----:B------:R-:W-:Y:S05]  /*0c90*/  EXIT ;  /* 0x000000000000794d */ /* 0x000fea0003800000 */
        .weak           $__internal_22_$__cuda_sm20_div_rn_f64_full
        .type           $__internal_22_$__cuda_sm20_div_rn_f64_full,@function
        .size           $__internal_22_$__cuda_sm20_div_rn_f64_full,(.L_x_11044 - $__internal_22_$__cuda_sm20_div_rn_f64_full)
$__internal_22_$__cuda_sm20_div_rn_f64_full:
        /* <DEDUP_REMOVED lines=68> */
.L_x_5255:
        /* <DEDUP_REMOVED lines=16> */
.L_x_5258:
[----:B0-----:R-:W-:Y:S01]  /*11e0*/  LOP3.LUT R5, R13, 0x80000, RZ, 0xfc, !PT ;  /* 0x000800000d057812 */ /* 0x001fe200078efcff */
[----:B------:R-:W-:Y:S01]  /*11f0*/  IMAD.MOV.U32 R4, RZ, RZ, R12 ;  /* 0x000000ffff047224 */ /* 0x000fe200078e000c */
[----:B------:R-:W-:Y:S05]  /*1200*/  BRA `(.L_x_5256) ;  /* 0x0000002000007947 */ /* 0x000fea0003800000 */
.L_x_5257:
[----:B0-----:R-:W-:Y:S01]  /*1210*/  LOP3.LUT R5, R15, 0x80000, RZ, 0xfc, !PT ;  /* 0x000800000f057812 */ /* 0x001fe200078efcff */
[----:B------:R-:W-:Y:S02]  /*1220*/  IMAD.MOV.U32 R4, RZ, RZ, R14 ;  /* 0x000000ffff047224 */ /* 0x000fe400078e000e */
.L_x_5256:
[----:B------:R-:W-:Y:S05]  /*1230*/  BSYNC B3 ;  /* 0x0000000000037941 */ /* 0x000fea0003800000 */
.L_x_5254:
[----:B------:R-:W-:Y:S02]  /*1240*/  IMAD.MOV.U32 R2, RZ, RZ, R0 ;  /* 0x000000ffff027224 */ /* 0x000fe400078e0000 */
[----:B------:R-:W-:-:S04]  /*1250*/  IMAD.MOV.U32 R3, RZ, RZ, 0x0 ;  /* 0x00000000ff037424 */ /* 0x000fc800078e00ff */
[----:B------:R-:W-:Y:S05]  /*1260*/  RET.REL.NODEC R2 `(_ZN43_GLOBAL__N__9ae7fba5_10_SoftMax_cu_9f978f6320softmax_warp_forwardIdddLi1ELb0ELb0EEEvPT0_PKT_iiiPKbib) ;  /* 0xffffed9002007950 */ /* 0x000fea0003c3ffff */
.L_x_5259:
        /* <DEDUP_REMOVED lines=9> */
.L_x_11044:


//--------------------- .text._ZN43_GLOBAL__N__9ae7fba5_10_SoftMax_cu_9f978f6320softmax_warp_forwardIdddLi0ELb0ELb0EEEvPT0_PKT_iiiPKbib --------------------------
	.section	.text._ZN43_GLOBAL__N__9ae7fba5_10_SoftMax_cu_9f978f6320softmax_warp_forwardIdddLi0ELb0ELb0EEEvPT0_PKT_iiiPKbib,"ax",@progbits
	.sectioninfo	@"SHI_REGISTERS=29"
	.align	128
.text._ZN43_GLOBAL__N__9ae7fba5_10_SoftMax_cu_9f978f6320softmax_warp_forwardIdddLi0ELb0ELb0EEEvPT0_PKT_iiiPKbib:
        .type           _ZN43_GLOBAL__N__9ae7fba5_10_SoftMax_cu_9f978f6320softmax_warp_forwardIdddLi0ELb0ELb0EEEvPT0_PKT_iiiPKbib,@function
        .size           _ZN43_GLOBAL__N__9ae7fba5_10_SoftMax_cu_9f978f6320softmax_warp_forwardIdddLi0ELb0ELb0EEEvPT0_PKT_iiiPKbib,(.L_x_11046 - _ZN43_GLOBAL__N__9ae7fba5_10_SoftMax_cu_9f978f6320softmax_warp_forwardIdddLi0ELb0ELb0EEEvPT0_PKT_iiiPKbib)
        .other          _ZN43_GLOBAL__N__9ae7fba5_10_SoftMax_cu_9f978f6320softmax_warp_forwardIdddLi0ELb0ELb0EEEvPT0_PKT_iiiPKbib,@"STO_CUDA_ENTRY STV_DEFAULT"
_ZN43_GLOBAL__N__9ae7fba5_10_SoftMax_cu_9f978f6320softmax_warp_forwardIdddLi0ELb0ELb0EEEvPT0_PKT_iiiPKbib:
        /* <DEDUP_REMOVED lines=22> */
[----:B------:R-:W-:Y:S02]  /*0160*/  @!P1 IADD3 R2, P2, R20, c[0x0][0x178], RZ ;  /* 0x00005e0014029a10 */ /* 0x000fe40007f5e0ff */
[----:B------:R-:W2:Y:S02]  /*0170*/  @!P0 LDG.E.64 R8, [R12.64] ;  /* 0x000000040c088981 */ /* 0x000ea4000c1e1b00 */
[----:B------:R-:W-:Y:S02]  /*0180*/  @!P1 LEA.HI.X.SX32 R3, R4, R21, 0x1, P2 ;  /* 0x0000001504039211 */ /* 0x000fe400010f0eff */
[----:B------:R-:W-:Y:S01]  /*0190*/  @!P1 LEA R18, P2, R2, c[0x0][0x168], 0x3 ;  /* 0x00005a0002129a11 */ /* 0x000fe200078418ff */
[----:B------:R-:W-:-:S02]  /*01a0*/  IMAD.MOV.U32 R4, RZ, RZ, 0x0 ;  /* 0x00000000ff047424 */ /* 0x000fc400078e00ff */
[----:B------:R-:W-:Y:S01]  /*01b0*/  IMAD.MOV.U32 R5, RZ, RZ, -0x100000 ;  /* 0xfff00000ff057424 */ /* 0x000fe200078e00ff */
[----:B------:R-:W-:-:S05]  /*01c0*/  @!P1 LEA.HI.X R19, R2, c[0x0][0x16c], R3, 0x3, P2 ;  /* 0x00005b0002139a11 */ /* 0x000fca00010f1c03 */
[----:B------:R-:W3:Y:S01]  /*01d0*/  @!P1 LDG.E.64 R4, [R18.64] ;  /* 0x0000000412049981 */ /* 0x000ee2000c1e1b00 */
[----:B------:R-:W-:Y:S02]  /*01e0*/  IMAD.MOV.U32 R2, RZ, RZ, 0x652b82fe ;  /* 0x652b82feff027424 */ /* 0x000fe400078e00ff */
[----:B------:R-:W-:Y:S01]  /*01f0*/  IMAD.MOV.U32 R3, RZ, RZ, 0x3ff71547 ;  /* 0x3ff71547ff037424 */ /* 0x000fe200078e00ff */
[----:B------:R-:W-:Y:S01]  /*0200*/  BSSY B0, `(.L_x_5260) ;  /* 0x0000035000007945 */ /* 0x000fe20003800000 */
[----:B------:R-:W-:Y:S01]  /*0210*/  ISETP.GE.AND P0, PT, R10, 0x1, PT ;  /* 0x000000010a00780c */ /* 0x000fe20003f06270 */
[----:B--2---:R-:W0:-:S06]  /*0220*/  DADD R8, R8, -R8 ;  /* 0x0000000008087229 */ /* 0x004e0c0000000808 */
[----:B0-----:R-:W0:-:S04]  /*0230*/  DFMA R6, R8, R2, 6.75539944105574400000e+15 ;  /* 0x433800000806742b */ /* 0x001e080000000002 */
[----:B---3--:R-:W1:-:S04]  /*0240*/  DADD R4, R4, -R4 ;  /* 0x0000000004047229 */ /* 0x008e480000000804 */
[----:B0-----:R-:W0:-:S04]  /*0250*/  DADD R14, R6, -6.75539944105574400000e+15 ;  /* 0xc3380000060e7429 */ /* 0x001e080000000000 */
[----:B-1----:R-:W1:-:S04]  /*0260*/  DFMA R2, R4, R2, 6.75539944105574400000e+15 ;  /* 0x433800000402742b */ /* 0x002e480000000002 */
[----:B0-----:R-:W0:-:S04]  /*0270*/  DFMA R16, R14, c[0x2][0x0], R8 ;  /* 0x008000000e107a2b */ /* 0x001e080000000008 */
[----:B-1----:R-:W1:-:S04]  /*0280*/  DADD R12, R2, -6.75539944105574400000e+15 ;  /* 0xc3380000020c7429 */ /* 0x002e480000000000 */
[----:B0-----:R0:W2:Y:S02]  /*0290*/  DFMA R14, R14, c[0x2][0x8], R16 ;  /* 0x008002000e0e7a2b */ /* 0x0010a40000000010 */
[----:B0-----:R-:W-:Y:S02]  /*02a0*/  IMAD.MOV.U32 R16, RZ, RZ, 0x69ce2bdf ;  /* 0x69ce2bdfff107424 */ /* 0x001fe400078e00ff */
[----:B------:R-:W-:Y:S01]  /*02b0*/  IMAD.MOV.U32 R17, RZ, RZ, 0x3e5ade15 ;  /* 0x3e5ade15ff117424 */ /* 0x000fe200078e00ff */
[----:B-1----:R-:W0:-:S05]  /*02c0*/  DFMA R22, R12, c[0x2][0x0], R4 ;  /* 0x008000000c167a2b */ /* 0x002e0a0000000004 */
[----:B--2---:R-:W1:-:S04]  /*02d0*/  DFMA R18, R14, R16, c[0x2][0x10] ;  /* 0x008004000e12762b */ /* 0x004e480000000010 */
        /* <DEDUP_REMOVED lines=19> */
[----:B0-----:R-:W0:-:S04]  /*0410*/  DFMA R22, R12, R22, c[0x2][0x50] ;  /* 0x008014000c16762b */ /* 0x001e080000000016 */
[----:B-1----:R-:W-:-:S04]  /*0420*/  DFMA R16, R14, R16, 1 ;  /* 0x3ff000000e10742b */ /* 0x002fc80000000010 */
[----:B0-----:R-:W0:Y:S01]  /*0430*/  DFMA R14, R12, R22, 1 ;  /* 0x3ff000000c0e742b */ /* 0x001e220000000016 */
[----:B------:R-:W-:-:S05]  /*0440*/  FSETP.GEU.FTZ.AND P3, PT, |R5|, 4.1917929649353027344, PT ;  /* 0x4086232b0500780b */ /* 0x000fca0003f7e200 */
[----:B0-----:R0:W1:Y:S01]  /*0450*/  DFMA R14, R12, R14, 1 ;  /* 0x3ff000000c0e742b */ /* 0x001062000000000e */
[----:B------:R-:W-:Y:S02]  /*0460*/  IMAD R11, R6, 0x100000, R17 ;  /* 0x00100000060b7824 */ /* 0x000fe400078e0211 */
[----:B------:R-:W-:Y:S01]  /*0470*/  IMAD.MOV.U32 R10, RZ, RZ, R16 ;  /* 0x000000ffff0a7224 */ /* 0x000fe200078e0010 */
[----:B------:R-:W-:Y:S05]  /*0480*/  @!P1 BRA `(.L_x_5261) ;  /* 0x000000c000009947 */ /* 0x000fea0003800000 */
[----:B01----:R-:W-:Y:S01]  /*0490*/  FSETP.GEU.FTZ.AND P1, PT, |R9|, 4.2275390625, PT ;  /* 0x408748000900780b */ /* 0x003fe20003f3e200 */
        /* <DEDUP_REMOVED lines=11> */
.L_x_5261:
[----:B01----:R-:W-:Y:S05]  /*0550*/  BSYNC B0 ;  /* 0x0000000000007941 */ /* 0x003fea0003800000 */
.L_x_5260:
[----:B------:R-:W-:Y:S01]  /*0560*/  BSSY B0, `(.L_x_5262) ;  /* 0x0000011000007945 */ /* 0x000fe20003800000 */
[----:B------:R0:W1:Y:S01]  /*0570*/  DADD R12, RZ, R10 ;  /* 0x00000000ff0c7229 */ /* 0x000062000000000a */
        /* <DEDUP_REMOVED lines=15> */
.L_x_5263:
[----:B01----:R-:W-:Y:S05]  /*0670*/  BSYNC B0 ;  /* 0x0000000000007941 */ /* 0x003fea0003800000 */
.L_x_5262:
[----:B------:R-:W-:Y:S05]  /*0680*/  @!P0 EXIT ;  /* 0x000000000000894d */ /* 0x000fea0003800000 */
[----:B------:R-:W-:Y:S01]  /*0690*/  ISETP.GE.AND P1, PT, R0, c[0x0][0x178], PT ;  /* 0x00005e0000007a0c */ /* 0x000fe20003f26270 */
[----:B------:R-:W-:Y:S01]  /*06a0*/  BSSY B0, `(.L_x_5264) ;  /* 0x0000022000007945 */ /* 0x000fe20003800000 */
[----:B------:R0:W1:-:S11]  /*06b0*/  DADD R8, RZ, R6 ;  /* 0x00000000ff087229 */ /* 0x0000560000000006 */
[----:B------:R-:W-:Y:S05]  /*06c0*/  @P1 BRA `(.L_x_5265) ;  /* 0x000001f000001947 */ /* 0x000fea0003800000 */
[----:B01----:R-:W0:Y:S01]  /*06d0*/  DSETP.NEU.AND P0, PT, R12, RZ, PT ;  /* 0x000000ff0c00722a */ /* 0x003e220003f0d000 */
        /* <DEDUP_REMOVED lines=22> */
[----:B------:R-:W-:Y:S05]  /*0840*/  CALL.REL.NOINC `($__internal_23_$__cuda_sm20_div_rn_f64_full) ;  /* 0x0000035000007944 */ /* 0x000fea0003c00000 */
[----:B------:R-:W-:Y:S02]  /*0850*/  IMAD.MOV.U32 R2, RZ, RZ, R4 ;  /* 0x000000ffff027224 */ /* 0x000fe400078e0004 */
[----:B------:R-:W-:Y:S02]  /*0860*/  IMAD.MOV.U32 R3, RZ, RZ, R5 ;  /* 0x000000ffff037224 */ /* 0x000fe400078e0005 */
.L_x_5268:
[----:B------:R-:W-:Y:S05]  /*0870*/  BSYNC B2 ;  /* 0x0000000000027941 */ /* 0x000fea0003800000 */
.L_x_5267:
[----:B------:R-:W-:Y:S05]  /*0880*/  BSYNC B1 ;  /* 0x0000000000017941 */ /* 0x000fea0003800000 */
.L_x_5266:
[----:B------:R-:W-:-:S04]  /*0890*/  LEA R4, P0, R20, c[0x0][0x160], 0x3 ;  /* 0x0000580014047a11 */ /* 0x000fc800078018ff */
[----:B------:R-:W-:-:S05]  /*08a0*/  LEA.HI.X R5, R20, c[0x0][0x164], R21, 0x3, P0 ;  /* 0x0000590014057a11 */ /* 0x000fca00000f1c15 */
[----:B------:R0:W-:Y:S04]  /*08b0*/  STG.E.64 [R4.64], R2 ;  /* 0x0000000204007986 */ /* 0x0001e8000c101b04 */
.L_x_5265:
[----:B01----:R-:W-:Y:S05]  /*08c0*/  BSYNC B0 ;  /* 0x0000000000007941 */ /* 0x003fea0003800000 */
.L_x_5264:
        /* <DEDUP_REMOVED lines=33> */
[----:B------:R-:W-:Y:S05]  /*0ae0*/  CALL.REL.NOINC `($__internal_23_$__cuda_sm20_div_rn_f64_full) ;  /* 0x000000b000007944 */ /* 0x000fea0003c00000 */
[----:B------:R-:W-:Y:S02]  /*0af0*/  IMAD.MOV.U32 R2, RZ, RZ, R4 ;  /* 0x000000ffff027224 */ /* 0x000fe400078e0004 */
[----:B------:R-:W-:Y:S02]  /*0b00*/  IMAD.MOV.U32 R3, RZ, RZ, R5 ;  /* 0x000000ffff037224 */ /* 0x000fe400078e0005 */
.L_x_5271:
[----:B------:R-:W-:Y:S05]  /*0b10*/  BSYNC B1 ;  /* 0x0000000000017941 */ /* 0x000fea0003800000 */
.L_x_5270:
[----:B------:R-:W-:Y:S05]  /*0b20*/  BSYNC B0 ;  /* 0x0000000000007941 */ /* 0x000fea0003800000 */
.L_x_5269:
[----:B------:R-:W-:Y:S01]  /*0b30*/  IMAD.MOV.U32 R0, RZ, RZ, c[0x0][0x178] ;  /* 0x00005e00ff007624 */ /* 0x000fe200078e00ff */
[----:B------:R-:W-:-:S04]  /*0b40*/  IADD3 R20, P0, R20, c[0x0][0x178], RZ ;  /* 0x00005e0014147a10 */ /* 0x000fc80007f1e0ff */
[----:B------:R-:W-:Y:S02]  /*0b50*/  LEA.HI.X.SX32 R21, R0, R21, 0x1, P0 ;  /* 0x0000001500157211 */ /* 0x000fe400000f0eff */
[----:B------:R-:W-:-:S04]  /*0b60*/  LEA R4, P0, R20, c[0x0][0x160], 0x3 ;  /* 0x0000580014047a11 */ /* 0x000fc800078018ff */
[----:B------:R-:W-:-:S05]  /*0b70*/  LEA.HI.X R5, R20, c[0x0][0x164], R21, 0x3, P0 ;  /* 0x0000590014057a11 */ /* 0x000fca00000f1c15 */
[----:B------:R-:W-:Y:S01]  /*0b80*/  STG.E.64 [R4.64], R2 ;  /* 0x0000000204007986 */ /* 0x000fe2000c101b04 */
[----:B------:R-:W-:Y:S05]  /*0b90*/  EXIT ;  /* 0x000000000000794d */ /* 0x000fea0003800000 */
        .weak           $__internal_23_$__cuda_sm20_div_rn_f64_full
        .type           $__internal_23_$__cuda_sm20_div_rn_f64_full,@function
        .size           $__internal_23_$__cuda_sm20_div_rn_f64_full,(.L_x_11046 - $__internal_23_$__cuda_sm20_div_rn_f64_full)
$__internal_23_$__cuda_sm20_div_rn_f64_full:
[C---:B------:R-:W-:Y:S01]  /*0ba0*/  FSETP.GEU.AND P0, PT, |R13|.reuse, 1.469367938527859385e-39, PT ;  /* 0x001000000d00780b */ /* 0x040fe20003f0e200 */
        /* <DEDUP_REMOVED lines=8> */
[----:B------:R-:W-:Y:S01]  /*0c30*/  BSSY B3, `(.L_x_5272) ;  /* 0x000004f000037945 */ /* 0x000fe20003800000 */
[----:B------:R-:W-:-:S03]  /*0c40*/  LOP3.LUT R25, R13, 0x7ff00000, RZ, 0xc0, !PT ;  /* 0x7ff000000d197812 */ /* 0x000fc600078ec0ff */
[----:B------:R-:W0:Y:S01]  /*0c50*/  @!P0 DMUL R10, R12, 8.98846567431157953865e+307 ;  /* 0x7fe000000c0a8828 */ /* 0x000e220000000000 */
[C---:B------:R-:W-:Y:S01]  /*0c60*/  ISETP.GE.U32.AND P2, PT, R22.reuse, R25, PT ;  /* 0x000000191600720c */ /* 0x040fe20003f46070 */
[----:B------:R-:W-:Y:S02]  /*0c70*/  IMAD.MOV.U32 R24, RZ, RZ, R22 ;  /* 0x000000ffff187224 */ /* 0x000fe400078e0016 */
[----:B------:R-:W-:Y:S01]  /*0c80*/  @!P3 LOP3.LUT R3, R13, 0x7ff00000, RZ, 0xc0, !PT ;  /* 0x7ff000000d03b812 */ /* 0x000fe200078ec0ff */
[----:B------:R-:W-:Y:S01]  /*0c90*/  @!P3 IMAD.MOV.U32 R18, RZ, RZ, RZ ;  /* 0x000000ffff12b224 */ /* 0x000fe200078e00ff */
[----:B0-----:R-:W0:Y:S02]  /*0ca0*/  MUFU.RCP64H R5, R11 ;  /* 0x0000000b00057308 */ /* 0x001e240000001800 */
[----:B------:R-:W-:Y:S02]  /*0cb0*/  @!P3 ISETP.GE.U32.AND P4, PT, R22, R3, PT ;  /* 0x000000031600b20c */ /* 0x000fe40003f86070 */
[----:B------:R-:W-:-:S02]  /*0cc0*/  SEL R3, R23, 0x63400000, !P2 ;  /* 0x6340000017037807 */ /* 0x000fc40005000000 */
[----:B------:R-:W-:Y:S02]  /*0cd0*/  @!P3 SEL R19, R23, 0x63400000, !P4 ;  /* 0x634000001713b807 */ /* 0x000fe40006000000 */
[--C-:B------:R-:W-:Y:S02]  /*0ce0*/  LOP3.LUT R3, R3, 0x800fffff, R15.reuse, 0xf8, !PT ;  /* 0x800fffff03037812 */ /* 0x100fe400078ef80f */
        /* <DEDUP_REMOVED lines=46> */
.L_x_5273:
        /* <DEDUP_REMOVED lines=16> */
.L_x_5276:
[----:B0-----:R-:W-:Y:S01]  /*10d0*/  LOP3.LUT R5, R13, 0x80000, RZ, 0xfc, !PT ;  /* 0x000800000d057812 */ /* 0x001fe200078efcff */
[----:B------:R-:W-:Y:S01]  /*10e0*/  IMAD.MOV.U32 R4, RZ, RZ, R12 ;  /* 0x000000ffff047224 */ /* 0x000fe200078e000c */
[----:B------:R-:W-:Y:S05]  /*10f0*/  BRA `(.L_x_5274) ;  /* 0x0000002000007947 */ /* 0x000fea0003800000 */
.L_x_5275:
[----:B0-----:R-:W-:Y:S01]  /*1100*/  LOP3.LUT R5, R15, 0x80000, RZ, 0xfc, !PT ;  /* 0x000800000f057812 */ /* 0x001fe200078efcff */
[----:B------:R-:W-:Y:S02]  /*1110*/  IMAD.MOV.U32 R4, RZ, RZ, R14 ;  /* 0x000000ffff047224 */ /* 0x000fe400078e000e */
.L_x_5274:
[----:B------:R-:W-:Y:S05]  /*1120*/  BSYNC B3 ;  /* 0x0000000000037941 */ /* 0x000fea0003800000 */
.L_x_5272:
[----:B------:R-:W-:Y:S02]  /*1130*/  IMAD.MOV.U32 R2, RZ, RZ, R0 ;  /* 0x000000ffff027224 */ /* 0x000fe400078e0000 */
[----:B------:R-:W-:-:S04]  /*1140*/  IMAD.MOV.U32 R3, RZ, RZ, 0x0 ;  /* 0x00000000ff037424 */ /* 0x000fc800078e00ff */
[----:B------:R-:W-:Y:S05]  /*1150*/  RET.REL.NODEC R2 `(_ZN43_GLOBAL__N__9ae7fba5_10_SoftMax_cu_9f978f6320softmax_warp_forwardIdddLi0ELb0ELb0EEEvPT0_PKT_iiiPKbib) ;  /* 0xffffeea002007950 */ /* 0x000fea0003c3ffff */
.L_x_5277:
        /* <DEDUP_REMOVED lines=10> */
.L_x_11046:


//--------------------- .text._ZN43_GLOBAL__N__9ae7fba5_10_SoftMax_cu_9f978f6321softmax_warp_backwardIfN3c108BFloat16EfLi10ELb1ELb0EEEvPT0_PKT_S7_iiiPKb --------------------------
	.section	.text._ZN43_GLOBAL__N__9ae7fba5_10_SoftMax_cu_9f978f6321softmax_warp_backwardIfN3c108BFloat16EfLi10ELb1ELb0EEEvPT0_PKT_S7_iiiPKb,"ax",@progbits
	.sectioninfo	@"SHI_REGISTERS=108"
	.align	128
.text._ZN43_GLOBAL__N__9ae7fba5_10_SoftMax_cu_9f978f6321softmax_warp_backwardIfN3c108BFloat16EfLi10ELb1ELb0EEEvPT0_PKT_S7_iiiPKb:
        .type           _ZN43_GLOBAL__N__9ae7fba5_10_SoftMax_cu_9f978f6321softmax_warp_backwardIfN3c108BFloat16EfLi10ELb1ELb0EEEvPT0_PKT_S7_iiiPKb,@function
        .size           _ZN43_GLOBAL__N__9ae7fba5_10_SoftMax_cu_9f978f6321softmax_warp_backwardIfN3c108BFloat16EfLi10ELb1ELb0EEEvPT0_PKT_S7_iiiPKb,(.L_x_11048 - _ZN43_GLOBAL__N__9ae7fba5_10_SoftMax_cu_9f978f6321softmax_warp_backwardIfN3c108BFloat16EfLi10ELb1ELb0EEEvPT0_PKT_S7_iiiPKb)
        .other          _ZN43_GLOBAL__N__9ae7fba5_10_SoftMax_cu_9f978f6321softmax_warp_backwardIfN3c108BFloat16EfLi10ELb1ELb0EEEvPT0_PKT_S7_iiiPKb,@"STO_CUDA_ENTRY STV_DEFAULT"
_ZN43_GLOBAL__N__9ae7fba5_10_SoftMax_cu_9f978f6321softmax_warp_backwardIfN3c108BFloat16EfLi10ELb1ELb0EEEvPT0_PKT_S7_iiiPKb:
        /* <DEDUP_REMOVED lines=16> */
[----:B------:R-:W-:-:S11]  /*0100*/  ISETP.GE.AND P4, PT, R6, R84, PT ;  /* 0x000000540600720c */ /* 0x000fd60003f86270 */
[----:B------:R-:W2:Y:S04]  /*0110*/  @!P3 LDG.E R5, [R2.64+0x880] ;  /* 0x000880040205b981 */ /* 0x000ea8000c1e1900 */
[----:B------:R-:W3:Y:S01]  /*0120*/  @!P4 LDG.E R4, [R2.64+0x900] ;  /* 0x000900040204c981 */ /* 0x000ee2000c1e1900 */
[C---:B------:R-:W-:Y:S01]  /*0130*/  LOP3.LUT R12, R27.reuse, 0x260, RZ, 0xfc, !PT ;  /* 0x000002601b0c7812 */ /* 0x040fe200078efcff */
[----:B------:R-:W-:Y:S01]  /*0140*/  CS2R R8, SRZ ;  /* 0x0000000000087805 */ /* 0x000fe2000001ff00 */
[C---:B------:R-:W-:Y:S01]  /*0150*/  LOP3.LUT R13, R27.reuse, 0x280, RZ, 0xfc, !PT ;  /* 0x000002801b0d7812 */ /* 0x040fe200078efcff */
[----:B------:R-:W-:Y:S01]  /*0160*/  CS2R R10, SRZ ;  /* 0x00000000000a7805 */ /* 0x000fe2000001ff00 */
[C---:B------:R-:W-:Y:S02]  /*0170*/  LOP3.LUT R14, R27.reuse, 0x2a0, RZ, 0xfc, !PT ;  /* 0x000002a01b0e7812 */ /* 0x040fe400078efcff */
[----:B------:R-:W-:-:S02]  /*0180*/  LOP3.LUT R15, R27, 0x2c0, RZ, 0xfc, !PT ;  /* 0x000002c01b0f7812 */ /* 0x000fc400078efcff */
[-C--:B------:R-:W-:Y:S02]  /*0190*/  ISETP.GE.AND P0, PT, R12, R84.reuse, PT ;  /* 0x000000540c00720c */ /* 0x080fe40003f06270 */
[-C--:B------:R-:W-:Y:S02]  /*01a0*/  ISETP.GE.AND P6, PT, R13, R84.reuse, PT ;  /* 0x000000540d00720c */ /* 0x080fe40003fc6270 */
[C---:B------:R-:W-:Y:S02]  /*01b0*/  LOP3.LUT R16, R27.reuse, 0x2e0, RZ, 0xfc, !PT ;  /* 0x000002e01b107812 */ /* 0x040fe400078efcff */
[----:B------:R-:W-:Y:S02]  /*01c0*/  LOP3.LUT R17, R27, 0x300, RZ, 0xfc, !PT ;  /* 0x000003001b117812 */ /* 0x000fe400078efcff */
[-C--:B------:R-:W-:Y:S02]  /*01d0*/  ISETP.GE.AND P1, PT, R14, R84.reuse, PT ;  /* 0x000000540e00720c */ /* 0x080fe40003f26270 */
[----:B------:R-:W-:-:S03]  /*01e0*/  ISETP.GE.AND P2, PT, R15, R84, PT ;  /* 0x000000540f00720c */ /* 0x000fc60003f46270 */
[----:B------:R-:W4:Y:S04]  /*01f0*/  @!P0 LDG.E R22, [R2.64+0x980] ;  /* 0x0009800402168981 */ /* 0x000f28000c1e1900 */
[----:B------:R-:W4:Y:S04]  /*0200*/  @!P6 LDG.E R23, [R2.64+0xa00] ;  /* 0x000a00040217e981 */ /* 0x000f28000c1e1900 */
[----:B------:R-:W4:Y:S04]  /*0210*/  @!P1 LDG.E R28, [R2.64+0xa80] ;  /* 0x000a8004021c9981 */ /* 0x000f28000c1e1900 */
[----:B------:R-:W4:Y:S01]  /*0220*/  @!P2 LDG.E R29, [R2.64+0xb00] ;  /* 0x000b0004021da981 */ /* 0x000f22000c1e1900 */
[----:B--2---:R-:W-:-:S02]  /*0230*/  @!P3 FMUL.FTZ R8, R5, 1.4426950216293334961 ;  /* 0x3fb8aa3b0508b820 */ /* 0x004fc40000410000 */
[----:B---3--:R-:W-:Y:S02]  /*0240*/  @!P4 FMUL.FTZ R9, R4, 1.4426950216293334961 ;  /* 0x3fb8aa3b0409c820 */ /* 0x008fe40000410000 */
[----:B------:R-:W-:Y:S01]  /*0250*/  IMAD.WIDE R4, R7, R18, c[0x0][0x168] ;  /* 0x00005a0007047625 */ /* 0x000fe200078e0212 */
[----:B------:R-:W-:-:S04]  /*0260*/  LOP3.LUT R18, R27, 0x320, RZ, 0xfc, !PT ;  /* 0x000003201b127812 */ /* 0x000fc800078efcff */
[----:B------:R0:W2:Y:S01]  /*0270*/  @!P3 LDG.E R10, [R4.64+0x880] ;  /* 0x00088004040ab981 */ /* 0x0000a2000c1e1900 */
[----:B------:R-:W-:-:S03]  /*0280*/  ISETP.GE.AND P3, PT, R16, R84, PT ;  /* 0x000000541000720c */ /* 0x000fc60003f66270 */
[----:B------:R0:W3:Y:S01]  /*0290*/  @!P4 LDG.E R11, [R4.64+0x900] ;  /* 0x00090004040bc981 */ /* 0x0000e2000c1e1900 */
[-C--:B------:R-:W-:Y:S02]  /*02a0*/  ISETP.GE.AND P4, PT, R17, R84.reuse, PT ;  /* 0x000000541100720c */ /* 0x080fe40003f86270 */
[----:B------:R-:W-:-:S07]  /*02b0*/  ISETP.GE.AND P5, PT, R18, R84, PT ;  /* 0x000000541200720c */ /* 0x000fce0003fa6270 */
[----:B------:R-:W2:Y:S04]  /*02c0*/  @!P3 LDG.E R30, [R2.64+0xb80] ;  /* 0x000b8004021eb981 */ /* 0x000ea8000c1e1900 */
[----:B------:R-:W3:Y:S04]  /*02d0*/  @!P4 LDG.E R31, [R2.64+0xc00] ;  /* 0x000c0004021fc981 */ /* 0x000ee8000c1e1900 */
[----:B------:R-:W3:Y:S01]  /*02e0*/  @!P5 LDG.E R32, [R2.64+0xc80] ;  /* 0x000c80040220d981 */ /* 0x000ee2000c1e1900 */
[----:B------:R-:W-:Y:S01]  /*02f0*/  CS2R R20, SRZ ;  /* 0x0000000000147805 */ /* 0x000fe2000001ff00 */
[----:B------:R-:W-:-:S02]  /*0300*/  IMAD.MOV.U32 R19, RZ, RZ, RZ ;  /* 0x000000ffff137224 */ /* 0x000fc400078e00ff */
[----:B----4-:R-:W-:Y:S02]  /*0310*/  @!P0 FMUL.FTZ R20, R22, 1.4426950216293334961 ;  /* 0x3fb8aa3b16148820 */ /* 0x010fe40000410000 */
[----:B------:R-:W-:Y:S02]  /*0320*/  @!P6 FMUL.FTZ R21, R23, 1.4426950216293334961 ;  /* 0x3fb8aa3b1715e820 */ /* 0x000fe40000410000 */
[----:B------:R-:W-:Y:S01]  /*0330*/  CS2R R22, SRZ ;  /* 0x0000000000167805 */ /* 0x000fe2000001ff00 */
[----:B------:R-:W-:Y:S01]  /*0340*/  CS2R R24, SRZ ;  /* 0x0000000000187805 */ /* 0x000fe2000001ff00 */
[----:B------:R-:W-:Y:S01]  /*0350*/  @!P1 FMUL.FTZ R22, R28, 1.4426950216293334961 ;  /* 0x3fb8aa3b1c169820 */ /* 0x000fe20000410000 */
[----:B------:R0:W4:Y:S01]  /*0360*/  @!P0 LDG.E R19, [R4.64+0x980] ;  /* 0x0009800404138981 */ /* 0x000122000c1e1900 */
[----:B------:R-:W-:Y:S02]  /*0370*/  @!P2 FMUL.FTZ R23, R29, 1.4426950216293334961 ;  /* 0x3fb8aa3b1d17a820 */ /* 0x000fe40000410000 */
[----:B------:R-:W-:Y:S01]  /*0380*/  CS2R R28, SRZ ;  /* 0x00000000001c7805 */ /* 0x000fe2000001ff00 */
[----:B------:R-:W-:-:S02]  /*0390*/  LOP3.LUT R97, R27, 0x20, RZ, 0xfc, !PT ;  /* 0x000000201b617812 */ /* 0x000fc400078efcff */
[CC--:B------:R-:W-:Y:S02]  /*03a0*/  ISETP.GE.AND P0, PT, R27.reuse, R84.reuse, PT ;  /* 0x000000541b00720c */ /* 0x0c0fe40003f06270 */
[----:B------:R-:W-:Y:S01]  /*03b0*/  LOP3.LUT R95, R27, 0x40, RZ, 0xfc, !PT ;  /* 0x000000401b5f7812 */ /* 0x000fe200078efcff */
[----:B------:R0:W4:Y:S01]  /*03c0*/  @!P1 LDG.E R29, [R4.64+0xa80] ;  /* 0x000a8004041d9981 */ /* 0x000122000c1e1900 */
[----:B------:R-:W-:Y:S01]  /*03d0*/  ISETP.GE.AND P1, PT, R97, R84, PT ;  /* 0x000000546100720c */ /* 0x000fe20003f26270 */
[----:B------:R-:W-:Y:S01]  /*03e0*/  IMAD.MOV.U32 R26, RZ, RZ, RZ ;  /* 0x000000ffff1a7224 */ /* 0x000fe200078e00ff */
[----:B------:R-:W-:Y:S01]  /*03f0*/  CS2R R34, SRZ ;  /* 0x0000000000227805 */ /* 0x000fe2000001ff00 */
[C---:B------:R-:W-:Y:S01]  /*0400*/  LOP3.LUT R90, R27.reuse, 0x60, RZ, 0xfc, !PT ;  /* 0x000000601b5a7812 */ /* 0x040fe200078efcff */
[----:B------:R-:W-:Y:S01]  /*0410*/  CS2R R36, SRZ ;  /* 0x0000000000247805 */ /* 0x000fe2000001ff00 */
[C---:B------:R-:W-:Y:S01]  /*0420*/  LOP3.LUT R89, R27.reuse, 0x80, RZ, 0xfc, !PT ;  /* 0x000000801b597812 */ /* 0x040fe200078efcff */
[----:B------:R-:W-:Y:S01]  /*0430*/  IMAD.MOV.U32 R94, RZ, RZ, RZ ;  /* 0x000000ffff5e7224 */ /* 0x000fe200078e00ff */
[C---:B------:R-:W-:Y:S01]  /*0440*/  LOP3.LUT R87, R27.reuse, 0xa0, RZ, 0xfc, !PT ;  /* 0x000000a01b577812 */ /* 0x040fe200078efcff */
[----:B------:R-:W-:Y:S01]  /*0450*/  CS2R R38, SRZ ;  /* 0x0000000000267805 */ /* 0x000fe2000001ff00 */
[----:B------:R-:W4:Y:S01]  /*0460*/  @!P0 LDG.E R34, [R4.64] ;  /* 0x0000000404228981 */ /* 0x000f22000c1e1900 */
[----:B------:R-:W-:-:S03]  /*0470*/  LOP3.LUT R53, R27, 0xc0, RZ, 0xfc, !PT ;  /* 0x000000c01b357812 */ /* 0x000fc600078efcff */
[----:B------:R-:W4:Y:S01]  /*0480*/  @!P1 LDG.E R35, [R4.64+0x80] ;  /* 0x0000800404239981 */ /* 0x000f22000c1e1900 */
[----:B------:R-:W-:Y:S01]  /*0490*/  LOP3.LUT R55, R27, 0xe0, RZ, 0xfc, !PT ;  /* 0x000000e01b377812 */ /* 0x000fe200078efcff */
[----:B------:R-:W-:Y:S02]  /*04a0*/  IMAD.MOV.U32 R92, RZ, RZ, RZ ;  /* 0x000000ffff5c7224 */ /* 0x000fe400078e00ff */
[----:B------:R0:W4:Y:S01]  /*04b0*/  @!P6 LDG.E R28, [R4.64+0xa00] ;  /* 0x000a0004041ce981 */ /* 0x000122000c1e1900 */
[-C--:B------:R-:W-:Y:S01]  /*04c0*/  ISETP.GE.AND P6, PT, R53, R84.reuse, PT ;  /* 0x000000543500720c */ /* 0x080fe20003fc6270 */
[----:B------:R-:W-:Y:S01]  /*04d0*/  CS2R R40, SRZ ;  /* 0x0000000000287805 */ /* 0x000fe2000001ff00 */
[----:B------:R-:W-:Y:S01]  /*04e0*/  LOP3.LUT R56, R27, 0x100, RZ, 0xfc, !PT ;  /* 0x000001001b387812 */ /* 0x000fe200078efcff */
[----:B------:R1:W5:Y:S01]  /*04f0*/  @!P0 LDG.E R94, [R2.64] ;  /* 0x00000004025e8981 */ /* 0x000362000c1e1900 */
[-C--:B------:R-:W-:Y:S01]  /*0500*/  ISETP.GE.AND P0, PT, R55, R84.reuse, PT ;  /* 0x000000543700720c */ /* 0x080fe20003f06270 */
[----:B------:R-:W-:Y:S01]  /*0510*/  IMAD.MOV.U32 R88, RZ, RZ, RZ ;  /* 0x000000ffff587224 */ /* 0x000fe200078e00ff */
[----:B------:R-:W-:Y:S01]  /*0520*/  CS2R R42, SRZ ;  /* 0x00000000002a7805 */ /* 0x000fe2000001ff00 */
[----:B------:R1:W5:Y:S01]  /*0530*/  @!P1 LDG.E R92, [R2.64+0x80] ;  /* 0x00008004025c9981 */ /* 0x000362000c1e1900 */
[C---:B------:R-:W-:Y:S01]  /*0540*/  LOP3.LUT R57, R27.reuse, 0x120, RZ, 0xfc, !PT ;  /* 0x000001201b397812 */ /* 0x040fe200078efcff */
[----:B------:R-:W-:Y:S01]  /*0550*/  IMAD.MOV.U32 R86, RZ, RZ, RZ ;  /* 0x000000ffff567224 */ /* 0x000fe200078e00ff */
[----:B------:R-:W-:Y:S01]  /*0560*/  ISETP.GE.AND P1, PT, R56, R84, PT ;  /* 0x000000543800720c */ /* 0x000fe20003f26270 */
[----:B------:R-:W-:Y:S01]  /*0570*/  CS2R R44, SRZ ;  /* 0x00000000002c7805 */ /* 0x000fe2000001ff00 */
[C---:B------:R-:W-:Y:S01]  /*0580*/  LOP3.LUT R58, R27.reuse, 0x140, RZ, 0xfc, !PT ;  /* 0x000001401b3a7812 */ /* 0x040fe200078efcff */
[----:B------:R-:W4:Y:S01]  /*0590*/  @!P6 LDG.E R42, [R4.64+0x300] ;  /* 0x00030004042ae981 */ /* 0x000f22000c1e1900 */
[----:B------:R-:W-:Y:S01]  /*05a0*/  CS2R R46, SRZ ;  /* 0x00000000002e7805 */ /* 0x000fe2000001ff00 */
[----:B------:R-:W-:-:S02]  /*05b0*/  LOP3.LUT R59, R27, 0x160, RZ, 0xfc, !PT ;  /* 0x000001601b3b7812 */ /* 0x000fc400078efcff */
[----:B------:R-:W4:Y:S01]  /*05c0*/  @!P0 LDG.E R44, [R4.64+0x380] ;  /* 0x00038004042c8981 */ /* 0x000f22000c1e1900 */
[----:B------:R-:W-:Y:S01]  /*05d0*/  CS2R R48, SRZ ;  /* 0x0000000000307805 */ /* 0x000fe2000001ff00 */
[C---:B------:R-:W-:Y:S01]  /*05e0*/  LOP3.LUT R60, R27.reuse, 0x180, RZ, 0xfc, !PT ;  /* 0x000001801b3c7812 */ /* 0x040fe200078efcff */
[----:B------:R-:W-:Y:S01]  /*05f0*/  CS2R R50, SRZ ;  /* 0x0000000000327805 */ /* 0x000fe2000001ff00 */
[C---:B------:R-:W-:Y:S01]  /*0600*/  LOP3.LUT R61, R27.reuse, 0x1a0, RZ, 0xfc, !PT ;  /* 0x000001a01b3d7812 */ /* 0x040fe200078efcff */
[----:B------:R1:W5:Y:S04]  /*0610*/  @!P6 LDG.E R43, [R2.64+0x300] ;  /* 0x00030004022be981 */ /* 0x000368000c1e1900 */
[----:B------:R-:W4:Y:S01]  /*0620*/  @!P1 LDG.E R46, [R4.64+0x400] ;  /* 0x00040004042e9981 */ /* 0x000f22000c1e1900 */
[----:B------:R-:W-:-:S02]  /*0630*/  LOP3.LUT R62, R27, 0x1c0, RZ, 0xfc, !PT ;  /* 0x000001c01b3e7812 */ /* 0x000fc400078efcff */
[-C--:B------:R-:W-:Y:S01]  /*0640*/  ISETP.GE.AND P6, PT, R61, R84.reuse, PT ;  /* 0x000000543d00720c */ /* 0x080fe20003fc6270 */
[----:B------:R-:W-:Y:S01]  /*0650*/  IMAD.MOV.U32 R52, RZ, RZ, RZ ;  /* 0x000000ffff347224 */ /* 0x000fe200078e00ff */
[----:B------:R1:W5:Y:S01]  /*0660*/  @!P0 LDG.E R45, [R2.64+0x380] ;  /* 0x00038004022d8981 */ /* 0x000362000c1e1900 */
[C---:B------:R-:W-:Y:S02]  /*0670*/  LOP3.LUT R63, R27.reuse, 0x1e0, RZ, 0xfc, !PT ;  /* 0x000001e01b3f7812 */ /* 0x040fe400078efcff */
[-C--:B------:R-:W-:Y:S01]  /*0680*/  ISETP.GE.AND P0, PT, R62, R84.reuse, PT ;  /* 0x000000543e00720c */ /* 0x080fe20003f06270 */
[----:B------:R-:W-:Y:S01]  /*0690*/  IMAD.MOV.U32 R54, RZ, RZ, RZ ;  /* 0x000000ffff367224 */ /* 0x000fe200078e00ff */
[----:B------:R1:W5:Y:S01]  /*06a0*/  @!P1 LDG.E R47, [R2.64+0x400] ;  /* 0x00040004022f9981 */ /* 0x000362000c1e1900 */
[----:B------:R-:W-:Y:S02]  /*06b0*/  LOP3.LUT R64, R27, 0x200, RZ, 0xfc, !PT ;  /* 0x000002001b407812 */ /* 0x000fe400078efcff */
[----:B------:R-:W-:Y:S01]  /*06c0*/  ISETP.GE.AND P1, PT, R63, R84, PT ;  /* 0x000000543f00720c */ /* 0x000fe20003f26270 */
[----:B------:R-:W-:-:S02]  /*06d0*/  IMAD.MOV.U32 R65, RZ, RZ, RZ ;  /* 0x000000ffff417224 */ /* 0x000fc400078e00ff */
[----:B------:R0:W4:Y:S01]  /*06e0*/  @!P6 LDG.E R54, [R4.64+0x680] ;  /* 0x000680040436e981 */ /* 0x000122000c1e1900 */
[----:B------:R-:W-:-:S04]  /*06f0*/  CS2R R66, SRZ ;  /* 0x0000000000427805 */ /* 0x000fc8000001ff00 */
[----:B------:R0:W4:Y:S05]  /*0700*/  @!P0 LDG.E R65, [R4.64+0x700] ;  /* 0x0007000404418981 */ /* 0x00012a000c1e1900 */
[----:B------:R0:W4:Y:S01]  /*0710*/  @!P1 LDG.E R66, [R4.64+0x780] ;  /* 0x0007800404429981 */ /* 0x000122000c1e1900 */
        /* <DEDUP_REMOVED lines=8> */
[C---:B------:R-:W-:Y:S01]  /*07a0*/  LOP3.LUT R79, R27.reuse, 0x3a0, RZ, 0xfc, !PT ;  /* 0x000003a01b4f7812 */ /* 0x040fe200078efcff */
[----:B------:R-:W-:Y:S01]  /*07b0*/  IMAD.MOV.U32 R78, RZ, RZ, RZ ;  /* 0x000000ffff4e7224 */ /* 0x000fe200078e00ff */
[----:B------:R-:W-:-:S02]  /*07c0*/  LOP3.LUT R81, R27, 0x3c0, RZ, 0xfc, !PT ;  /* 0x000003c01b517812 */ /* 0x000fc400078efcff */
[----:B------:R1:W5:Y:S01]  /*07d0*/  @!P6 LDG.E R76, [R2.64+0x680] ;  /* 0x00068004024ce981 */ /* 0x000362000c1e1900 */
[-C--:B------:R-:W-:Y:S01]  /*07e0*/  ISETP.GE.AND P6, PT, R79, R84.reuse, PT ;  /* 0x000000544f00720c */ /* 0x080fe20003fc6270 */
[----:B------:R-:W-:Y:S01]  /*07f0*/  IMAD.MOV.U32 R80, RZ, RZ, RZ ;  /* 0x000000ffff507224 */ /* 0x000fe200078e00ff */
[----:B------:R-:W-:Y:S01]  /*0800*/  LOP3.LUT R82, R27, 0x3e0, RZ, 0xfc, !PT ;  /* 0x000003e01b527812 */ /* 0x000fe200078efcff */
[----:B------:R1:W5:Y:S01]  /*0810*/  @!P0 LDG.E R78, [R2.64+0x700] ;  /* 0x00070004024e8981 */ /* 0x000362000c1e1900 */
[-C--:B------:R-:W-:Y:S01]  /*0820*/  ISETP.GE.AND P0, PT, R81, R84.reuse, PT ;  /* 0x000000545100720c */ /* 0x080fe20003f06270 */
[----:B------:R-:W-:Y:S02]  /*0830*/  IMAD.MOV.U32 R83, RZ, RZ, RZ ;  /* 0x000000ffff537224 */ /* 0x000fe400078e00ff */
[----:B------:R1:W5:Y:S01]  /*0840*/  @!P1 LDG.E R80, [R2.64+0x780] ;  /* 0x0007800402509981 */ /* 0x000362000c1e1900 */
[----:B------:R-:W-:-:S05]  /*0850*/  ISETP.GE.AND P1, PT, R82, R84, PT ;  /* 0x000000545200720c */ /* 0x000fca0003f26270 */
[----:B------:R0:W4:Y:S04]  /*0860*/  @!P6 LDG.E R83, [R4.64+0xe80] ;  /* 0x000e80040453e981 */ /* 0x000128000c1e1900 */
[----:B------:R1:W5:Y:S04]  /*0870*/  @!P6 LDG.E R96, [R2.64+0xe80] ;  /* 0x000e80040260e981 */ /* 0x000368000c1e1900 */
[----:B------:R1:W5:Y:S04]  /*0880*/  @!P0 LDG.E R93, [R2.64+0xf00] ;  /* 0x000f0004025d8981 */ /* 0x000368000c1e1900 */
[----:B------:R1:W5:Y:S01]  /*0890*/  @!P1 LDG.E R91, [R2.64+0xf80] ;  /* 0x000f8004025b9981 */ /* 0x000362000c1e1900 */
[----:B--2---:R-:W-:-:S02]  /*08a0*/  @!P3 FMUL.FTZ R24, R30, 1.4426950216293334961 ;  /* 0x3fb8aa3b1e18b820 */ /* 0x004fc40000410000 */
[----:B---3--:R-:W-:Y:S02]  /*08b0*/  @!P4 FMUL.FTZ R25, R31, 1.4426950216293334961 ;  /* 0x3fb8aa3b1f19c820 */ /* 0x008fe40000410000 */
[----:B------:R-:W-:Y:S01]  /*08c0*/  CS2R R30, SRZ ;  /* 0x00000000001e7805 */ /* 0x000fe2000001ff00 */
[----:B------:R-:W-:Y:S02]  /*08d0*/  @!P5 FMUL.FTZ R26, R32, 1.4426950216293334961 ;  /* 0x3fb8aa3b201ad820 */ /* 0x000fe40000410000 */
[----:B------:R-:W-:-:S03]  /*08e0*/  CS2R R32, SRZ ;  /* 0x0000000000207805 */ /* 0x000fc6000001ff00 */
[----:B------:R0:W2:Y:S01]  /*08f0*/  @!P2 LDG.E R30, [R4.64+0xb00] ;  /* 0x000b0004041ea981 */ /* 0x0000a2000c1e1900 */
[----:B------:R-:W-:-:S03]  /*0900*/  ISETP.GE.AND P2, PT, R95, R84, PT ;  /* 0x000000545f00720c */ /* 0x000fc60003f46270 */
[----:B------:R0:W3:Y:S01]  /*0910*/  @!P3 LDG.E R31, [R4.64+0xb80] ;  /* 0x000b8004041fb981 */ /* 0x0000e2000c1e1900 */
[----:B------:R-:W-:-:S03]  /*0920*/  ISETP.GE.AND P3, PT, R90, R84, PT ;  /* 0x000000545a00720c */ /* 0x000fc60003f66270 */
[----:B------:R0:W2:Y:S01]  /*0930*/  @!P4 LDG.E R32, [R4.64+0xc00] ;  /* 0x000c00040420c981 */ /* 0x0000a2000c1e1900 */
[----:B------:R-:W-:-:S03]  /*0940*/  ISETP.GE.AND P4, PT, R89, R84, PT ;  /* 0x000000545900720c */ /* 0x000fc60003f86270 */
[----:B------:R0:W2:Y:S01]  /*0950*/  @!P5 LDG.E R33, [R4.64+0xc80] ;  /* 0x000c80040421d981 */ /* 0x0000a2000c1e1900 */
[----:B------:R-:W-:-:S03]  /*0960*/  ISETP.GE.AND P5, PT, R87, R84, PT ;  /* 0x000000545700720c */ /* 0x000fc60003fa6270 */
[----:B------:R-:W2:Y:S04]  /*0970*/  @!P2 LDG.E R36, [R4.64+0x100] ;  /* 0x000100040424a981 */ /* 0x000ea8000c1e1900 */
[----:B------:R-:W3:Y:S04]  /*0980*/  @!P3 LDG.E R37, [R4.64+0x180] ;  /* 0x000180040425b981 */ /* 0x000ee8000c1e1900 */
[----:B------:R-:W3:Y:S04]  /*0990*/  @!P4 LDG.E R38, [R4.64+0x200] ;  /* 0x000200040426c981 */ /* 0x000ee8000c1e1900 */
[----:B------:R-:W3:Y:S04]  /*09a0*/  @!P5 LDG.E R40, [R4.64+0x280] ;  /* 0x000280040428d981 */ /* 0x000ee8000c1e1900 */
[----:B------:R1:W5:Y:S01]  /*09b0*/  @!P2 LDG.E R88, [R2.64+0x100] ;  /* 0x000100040258a981 */ /* 0x000362000c1e1900 */
[----:B------:R-:W-:-:S03]  /*09c0*/  ISETP.GE.AND P2, PT, R57, R84, PT ;  /* 0x000000543900720c */ /* 0x000fc60003f46270 */
[----:B------:R1:W5:Y:S01]  /*09d0*/  @!P3 LDG.E R86, [R2.64+0x180] ;  /* 0x000180040256b981 */ /* 0x000362000c1e1900 */
[----:B------:R-:W-:-:S03]  /*09e0*/  ISETP.GE.AND P3, PT, R58, R84, PT ;  /* 0x000000543a00720c */ /* 0x000fc60003f66270 */
[----:B------:R1:W5:Y:S01]  /*09f0*/  @!P4 LDG.E R39, [R2.64+0x200] ;  /* 0x000200040227c981 */ /* 0x000362000c1e1900 */
[----:B------:R-:W-:-:S03]  /*0a00*/  ISETP.GE.AND P4, PT, R59, R84, PT ;  /* 0x000000543b00720c */ /* 0x000fc60003f86270 */
[----:B------:R1:W5:Y:S01]  /*0a10*/  @!P5 LDG.E R41, [R2.64+0x280] ;  /* 0x000280040229d981 */ /* 0x000362000c1e1900 */
[----:B------:R-:W-:-:S03]  /*0a20*/  ISETP.GE.AND P5, PT, R60, R84, PT ;  /* 0x000000543c00720c */ /* 0x000fc60003fa6270 */
[----:B------:R-:W3:Y:S04]  /*0a30*/  @!P2 LDG.E R48, [R4.64+0x480] ;  /* 0x000480040430a981 */ /* 0x000ee8000c1e1900 */
[----:B------:R-:W0:Y:S04]  /*0a40*/  @!P3 LDG.E R50, [R4.64+0x500] ;  /* 0x000500040432b981 */ /* 0x000e28000c1e1900 */
[----:B------:R0:W3:Y:S04]  /*0a50*/  @!P4 LDG.E R51, [R4.64+0x580] ;  /* 0x000580040433c981 */ /* 0x0000e8000c1e1900 */
[----:B------:R0:W3:Y:S04]  /*0a60*/  @!P5 LDG.E R52, [R4.64+0x600] ;  /* 0x000600040434d981 */ /* 0x0000e8000c1e1900 */
[----:B------:R1:W5:Y:S01]  /*0a70*/  @!P2 LDG.E R49, [R2.64+0x480] ;  /* 0x000480040231a981 */ /* 0x000362000c1e1900 */
[----:B------:R-:W-:-:S03]  /*0a80*/  ISETP.GE.AND P2, PT, R64, R84, PT ;  /* 0x000000544000720c */ /* 0x000fc60003f46270 */
[----:B------:R1:W5:Y:S04]  /*0a90*/  @!P3 LDG.E R71, [R2.64+0x500] ;  /* 0x000500040247b981 */ /* 0x000368000c1e1900 */
[----:B------:R1:W5:Y:S04]  /*0aa0*/  @!P4 LDG.E R72, [R2.64+0x580] ;  /* 0x000580040248c981 */ /* 0x000368000c1e1900 */
[----:B------:R1:W5:Y:S04]  /*0ab0*/  @!P5 LDG.E R74, [R2.64+0x600] ;  /* 0x00060004024ad981 */ /* 0x000368000c1e1900 */
[----:B------:R0:W3:Y:S01]  /*0ac0*/  @!P2 LDG.E R67, [R4.64+0x800] ;  /* 0x000800040443a981 */ /* 0x0000e2000c1e1900 */
[----:B------:R-:W-:-:S02]  /*0ad0*/  ISETP.GE.AND P3, PT, R73, R84, PT ;  /* 0x000000544900720c */ /* 0x000fc40003f66270 */
[-C--:B------:R-:W-:Y:S02]  /*0ae0*/  ISETP.GE.AND P4, PT, R75, R84.reuse, PT ;  /* 0x000000544b00720c */ /* 0x080fe40003f86270 */
[----:B------:R-:W-:-:S09]  /*0af0*/  ISETP.GE.AND P5, PT, R77, R84, PT ;  /* 0x000000544d00720c */ /* 0x000fd20003fa6270 */
[----:B------:R0:W3:Y:S04]  /*0b00*/  @!P3 LDG.E R68, [R4.64+0xd00] ;  /* 0x000d00040444b981 */ /* 0x0000e8000c1e1900 */
[----:B------:R0:W3:Y:S01]  /*0b10*/  @!P4 LDG.E R69, [R4.64+0xd80] ;  /* 0x000d80040445c981 */ /* 0x0000e2000c1e1900 */
[----:B------:R-:W-:-:S03]  /*0b20*/  CS2R R84, SRZ ;  /* 0x0000000000547805 */ /* 0x000fc6000001ff00 */
[----:B------:R0:W3:Y:S04]  /*0b30*/  @!P5 LDG.E R70, [R4.64+0xe00] ;  /* 0x000e00040446d981 */ /* 0x0000e8000c1e1900 */
[----:B------:R0:W3:Y:S04]  /*0b40*/  @!P0 LDG.E R84, [R4.64+0xf00] ;  /* 0x000f000404548981 */ /* 0x0000e8000c1e1900 */
[----:B------:R0:W3:Y:S04]  /*0b50*/  @!P1 LDG.E R85, [R4.64+0xf80] ;  /* 0x000f800404559981 */ /* 0x0000e8000c1e1900 */
[----:B------:R1:W5:Y:S04]  /*0b60*/  @!P3 LDG.E R100, [R2.64+0xd00] ;  /* 0x000d00040264b981 */ /* 0x000368000c1e1900 */
[----:B------:R1:W5:Y:S04]  /*0b70*/  @!P4 LDG.E R99, [R2.64+0xd80] ;  /* 0x000d80040263c981 */ /* 0x000368000c1e1900 */
[----:B------:R1:W5:Y:S01]  /*0b80*/  @!P5 LDG.E R98, [R2.64+0xe00] ;  /* 0x000e00040262d981 */ /* 0x000362000c1e1900 */
[----:B----4-:R-:W-:-:S04]  /*0b90*/  FADD.FTZ R102, RZ, R34 ;  /* 0x00000022ff667221 */ /* 0x010fc80000010000 */
[----:B------:R-:W-:-:S04]  /*0ba0*/  FADD.FTZ R101, R102, R35 ;  /* 0x0000002366657221 */ /* 0x000fc80000010000 */
[----:B--2---:R-:W-:-:S04]  /*0bb0*/  FADD.FTZ R102, R101, R36 ;  /* 0x0000002465667221 */ /* 0x004fc80000010000 */
[----:B---3--:R-:W-:-:S04]  /*0bc0*/  FADD.FTZ R101, R102, R37 ;  /* 0x0000002566657221 */ /* 0x008fc80000010000 */
[----:B------:R-:W-:-:S04]  /*0bd0*/  FADD.FTZ R101, R101, R38 ;  /* 0x0000002665657221 */ /* 0x000fc80000010000 */
[----:B------:R-:W-:-:S04]  /*0be0*/  FADD.FTZ R101, R101, R40 ;  /* 0x0000002865657221 */ /* 0x000fc80000010000 */
[----:B------:R-:W-:-:S04]  /*0bf0*/  FADD.FTZ R101, R101, R42 ;  /* 0x0000002a65657221 */ /* 0x000fc80000010000 */
[----:B------:R-:W-:-:S04]  /*0c00*/  FADD.FTZ R101, R101, R44 ;  /* 0x0000002c65657221 */ /* 0x000fc80000010000 */
[----:B------:R-:W-:-:S04]  /*0c10*/  FADD.FTZ R101, R101, R46 ;  /* 0x0000002e65657221 */ /* 0x000fc80000010000 */
[----:B------:R-:W-:-:S04]  /*0c20*/  FADD.FTZ R101, R101, R48 ;  /* 0x0000003065657221 */ /* 0x000fc80000010000 */
[----:B0-----:R-:W-:-:S04]  /*0c30*/  FADD.FTZ R4, R101, R50 ;  /* 0x0000003265047221 */ /* 0x001fc80000010000 */
        /* <DEDUP_REMOVED lines=23> */
[----:B------:R-:W0:Y:S02]  /*0db0*/  SHFL.BFLY PT, R4, R101, 0x8, 0x1f ;  /* 0x0d001f0065047f89 */ /* 0x000e2400000e0000 */
[----:B0-----:R-:W-:-:S05]  /*0dc0*/  FADD.FTZ R102, R101, R4 ;  /* 0x0000000465667221 */ /* 0x001fca0000010000 */
[----:B------:R-:W0:Y:S01]  /*0dd0*/  SHFL.BFLY PT, R105, R102, 0x4, 0x1f ;  /* 0x0c801f0066697f89 */ /* 0x000e2200000e0000 */
[----:B------:R-:W-:-:S06]  /*0de0*/  IMAD.MOV.U32 R4, RZ, RZ, RZ ;  /* 0x000000ffff047224 */ /* 0x000fcc00078e00ff */
[----:B------:R1:W5:Y:S01]  /*0df0*/  @!P2 LDG.E R4, [R2.64+0x800] ;  /* 0x000800040204a981 */ /* 0x000362000c1e1900 */
[----:B0-----:R-:W-:-:S05]  /*0e00*/  FADD.FTZ R105, R102, R105 ;  /* 0x0000006966697221 */ /* 0x001fca0000010000 */
[----:B------:R-:W0:Y:S01]  /*0e10*/  SHFL.BFLY PT, R104, R105, 0x2, 0x1f ;  /* 0x0c401f0069687f89 */ /* 0x000e2200000e0000 */
[----:B------:R-:W-:Y:S01]  /*0e20*/  ISETP.GE.AND P2, PT, R103, 0x1, PT ;  /* 0x000000016700780c */ /* 0x000fe20003f46270 */
[----:B0-----:R-:W-:-:S05]  /*0e30*/  FADD.FTZ R104, R105, R104 ;  /* 0x0000006869687221 */ /* 0x001fca0000010000 */
[----:B------:R1:W0:Y:S07]  /*0e40*/  SHFL.BFLY PT, R103, R104, 0x1, 0x1f ;  /* 0x0c201f0068677f89 */ /* 0x00022e00000e0000 */
[----:B------:R-:W-:Y:S05]  /*0e50*/  @!P2 EXIT ;  /* 0x000000000000a94d */ /* 0x000fea0003800000 */
[----:B------:R-:W-:Y:S01]  /*0e60*/  ISETP.GE.AND P2, PT, R27, c[0x0][0x180], PT ;  /* 0x000060001b007a0c */ /* 0x000fe20003f46270 */
[----:B------:R-:W-:Y:S02]  /*0e70*/  IMAD.MOV.U32 R27, RZ, RZ, RZ ;  /* 0x000000ffff1b7224 */ /* 0x000fe400078e00ff */
[----:B-----5:R-:W-:Y:S01]  /*0e80*/  @!P4 FMUL.FTZ R27, R99, 1.4426950216293334961 ;  /* 0x3fb8aa3b631bc820 */ /* 0x020fe20000410000 */
[----:B------:R-:W-:Y:S01]  /*0e90*/  ISETP.GE.AND P4, PT, R95, c[0x0][0x180], PT ;  /* 0x000060005f007a0c */ /* 0x000fe20003f86270 */
[----:B------:R-:W-:-:S02]  /*0ea0*/  IMAD.MOV.U32 R5, RZ, RZ, RZ ;  /* 0x000000ffff057224 */ /* 0x000fc400078e00ff */
[----:B------:R-:W-:Y:S01]  /*0eb0*/  @!P3 FMUL.FTZ R5, R100, 1.4426950216293334961 ;  /* 0x3fb8aa3b6405b820 */ /* 0x000fe20000410000 */
[----:B------:R-:W-:-:S05]  /*0ec0*/  ISETP.GE.AND P3, PT, R97, c[0x0][0x180], PT ;  /* 0x0000600061007a0c */ /* 0x000fca0003f66270 */
[----:B-1----:R-:W-:Y:S02]  /*0ed0*/  @!P2 FMUL.FTZ R2, R94, 1.4426950216293334961 ;  /* 0x3fb8aa3b5e02a820 */ /* 0x002fe40000410000 */
[----:B------:R-:W-:Y:S02]  /*0ee0*/  CS2R R94, SRZ ;  /* 0x00000000005e7805 */ /* 0x000fe4000001ff00 */
[----:B------:R-:W-:Y:S01]  /*0ef0*/  @!P5 FMUL.FTZ R94, R98, 1.4426950216293334961 ;  /* 0x3fb8aa3b625ed820 */ /* 0x000fe20000410000 */
[----:B------:R-:W-:Y:S01]  /*0f00*/  ISETP.GE.AND P5, PT, R90, c[0x0][0x180], PT ;  /* 0x000060005a007a0c */ /* 0x000fe20003fa6270 */
[----:B------:R-:W-:Y:S01]  /*0f10*/  @!P4 FMUL.FTZ R88, R88, 1.4426950216293334961 ;  /* 0x3fb8aa3b5858c820 */ /* 0x000fe20000410000 */
[----:B------:R1:W2:Y:S01]  /*0f20*/  @!P2 MUFU.EX2 R3, R2 ;  /* 0x000000020003a308 */ /* 0x0002a20000000800 */
[----:B------:R-:W-:Y:S02]  /*0f30*/  @!P3 FMUL.FTZ R97, R92, 1.4426950216293334961 ;  /* 0x3fb8aa3b5c61b820 */ /* 0x000fe40000410000 */
[----:B------:R-:W-:-:S02]  /*0f40*/  IMAD.MOV.U32 R92, RZ, RZ, RZ ;  /* 0x000000ffff5c7224 */ /* 0x000fc400078e00ff */
[----:B------:R-:W-:Y:S01]  /*0f50*/  @!P6 FMUL.FTZ R92, R96, 1.4426950216293334961 ;  /* 0x3fb8aa3b605ce820 */ /* 0x000fe20000410000 */
[----:B------:R-:W-:Y:S01]  /*0f60*/  ISETP.GE.AND P6, PT, R89, c[0x0][0x180], PT ;  /* 0x0000600059007a0c */ /* 0x000fe20003fc6270 */
[----:B0-----:R-:W-:Y:S01]  /*0f70*/  FADD.FTZ R89, R104, R103 ;  /* 0x0000006768597221 */ /* 0x001fe20000010000 */
[----:B------:R-:W0:Y:S01]  /*0f80*/  @!P3 MUFU.EX2 R98, R97 ;  /* 0x000000610062b308 */ /* 0x000e220000000800 */
[----:B------:R-:W-:Y:S01]  /*0f90*/  IMAD.MOV.U32 R90, RZ, RZ, RZ ;  /* 0x000000ffff5a7224 */ /* 0x000fe200078e00ff */
[----:B------:R-:W-:Y:S01]  /*0fa0*/  SHF.R.S32.HI R96, RZ, 0x1f, R7 ;  /* 0x0000001fff607819 */ /* 0x000fe20000011407 */
[----:B------:R-:W-:Y:S02]  /*0fb0*/  @!P5 FMUL.FTZ R86, R86, 1.4426950216293334961 ;  /* 0x3fb8aa3b5656d820 */ /* 0x000fe40000410000 */
[----:B------:R-:W-:Y:S01]  /*0fc0*/  @!P0 FMUL.FTZ R90, R93, 1.4426950216293334961 ;  /* 0x3fb8aa3b5d5a8820 */ /* 0x000fe20000410000 */
[----:B-1----:R-:W-:Y:S01]  /*0fd0*/  LEA R2, P0, R7, c[0x0][0x160], 0x1 ;  /* 0x0000580007027a11 */ /* 0x002fe200078008ff */
[----:B------:R-:W-:Y:S01]  /*0fe0*/  @!P1 FMUL.FTZ R95, R91, 1.4426950216293334961 ;  /* 0x3fb8aa3b5b5f9820 */ /* 0x000fe20000410000 */
[----:B------:R-:W1:Y:S01]  /*0ff0*/  @!P4 MUFU.EX2 R88, R88 ;  /* 0x000000580058c308 */ /* 0x000e620000000800 */
[----:B--2---:R-:W-:Y:S01]  /*1000*/  @!P2 FFMA.FTZ R34, -R89, R3, R34 ;  /* 0x000000035922a223 */ /* 0x004fe20000010122 */
[----:B------:R-:W-:Y:S01]  /*1010*/  LEA.HI.X R3, R7, c[0x0][0x164], R96, 0x1, P0 ;  /* 0x0000590007037a11 */ /* 0x000fe200000f0c60 */
[----:B------:R-:W-:Y:S01]  /*1020*/  @!P6 FMUL.FTZ R39, R39, 1.4426950216293334961 ;  /* 0x3fb8aa3b2727e820 */ /* 0x000fe20000410000 */
[----:B------:R-:W-:-:S02]  /*1030*/  ISETP.GE.AND P1, PT, R87, c[0x0][0x180], PT ;  /* 0x0000600057007a0c */ /* 0x000fc40003f26270 */
[----:B------:R-:W-:Y:S02]  /*1040*/  ISETP.GE.AND P0, PT, R53, c[0x0][0x180], PT ;  /* 0x0000600035007a0c */ /* 0x000fe40003f06270 */
[----:B------:R-:W2:Y:S01]  /*1050*/  @!P5 MUFU.EX2 R86, R86 ;  /* 0x000000560056d308 */ /* 0x000ea20000000800 */
[----:B0-----:R-:W-:Y:S01]  /*1060*/  @!P3 FFMA.FTZ R98, -R89, R98, R35 ;  /* 0x000000625962b223 */ /* 0x001fe20000010123 */
[----:B------:R-:W-:-:S04]  /*1070*/  @!P2 F2FP.BF16.PACK_AB R34, RZ, R34 ;  /* 0x00000022ff22a23e */ /* 0x000fc800000010ff */
[----:B------:R-:W-:Y:S01]  /*1080*/  @!P3 F2FP.BF16.PACK_AB R98, RZ, R98 ;  /* 0x00000062ff62b23e */ /* 0x000fe200000010ff */
[----:B------:R-:W-:Y:S01]  /*1090*/  @!P2 STG.E.U16 [R2.64], R34 ;  /* 0x000000220200a986 */ /* 0x000fe2000c101504 */
[----:B-1----:R-:W-:Y:S01]  /*10a0*/  @!P4 FFMA.FTZ R88, -R89, R88, R36 ;  /* 0x000000585958c223 */ /* 0x002fe20000010124 */
[----:B------:R-:W0:Y:S01]  /*10b0*/  @!P6 MUFU.EX2 R39, R39 ;  /* 0x000000270027e308 */ /* 0x000e220000000800 */
[----:B------:R-:W-:Y:S01]  /*10c0*/  @!P1 FMUL.FTZ R41, R41, 1.4426950216293334961 ;  /* 0x3fb8aa3b29299820 */ /* 0x000fe20000410000 */
[----:B------:R-:W-:Y:S01]  /*10d0*/  @!P3 STG.E.U16 [R2.64+0x40], R98 ;  /* 0x000040620200b986 */ /* 0x000fe2000c101504 */
[----:B------:R-:W-:Y:S01]  /*10e0*/  ISETP.GE.AND P3, PT, R55, c[0x0][0x180], PT ;  /* 0x0000600037007a0c */ /* 0x000fe20003f66270 */
[----:B------:R-:W-:Y:S01]  /*10f0*/  @!P0 FMUL.FTZ R43, R43, 1.4426950216293334961 ;  /* 0x3fb8aa3b2b2b8820 */ /* 0x000fe20000410000 */
[----:B------:R-:W-:Y:S01]  /*1100*/  @!P4 F2FP.BF16.PACK_AB R88, RZ, R88 ;  /* 0x00000058ff58c23e */ /* 0x000fe200000010ff */
[----:B--2---:R-:W-:Y:S02]  /*1110*/  @!P5 FFMA.FTZ R86, -R89, R86, R37 ;  /* 0x000000565956d223 */ /* 0x004fe40000010125 */
[----:B------:R-:W1:Y:S01]  /*1120*/  @!P1 MUFU.EX2 R41, R41 ;  /* 0x0000002900299308 */ /* 0x000e620000000800 */
[----:B------:R-:W-:Y:S01]  /*1130*/  ISETP.GE.AND P2, PT, R0, c[0x0][0x180], PT ;  /* 0x0000600000007a0c */ /* 0x000fe20003f46270 */
[----:B------:R-:W-:Y:S01]  /*1140*/  @!P4 STG.E.U16 [R2.64+0x80], R88 ;  /* 0x000080580200c986 */ /* 0x000fe2000c101504 */
[----:B------:R-:W-:-:S02]  /*1150*/  ISETP.GE.AND P4, PT, R56, c[0x0][0x180], PT ;  /* 0x0000600038007a0c */ /* 0x000fc40003f86270 */
[----:B------:R-:W-:-:S03]  /*1160*/  @!P5 F2FP.BF16.PACK_AB R86, RZ, R86 ;  /* 0x00000056ff56d23e */ /* 0x000fc600000010ff */
[----:B------:R-:W-:Y:S01]  /*1170*/  @!P3 FMUL.FTZ R45, R45, 1.4426950216293334961 ;  /* 0x3fb8aa3b2d2db820 */ /* 0x000fe20000410000 */
[----:B------:R-:W2:Y:S01]  /*1180*/  @!P0 MUFU.EX2 R43, R43 ;  /* 0x0000002b002b8308 */ /* 0x000ea20000000800 */
[----:B------:R-:W-:Y:S01]  /*1190*/  @!P5 STG.E.U16 [R2.64+0xc0], R86 ;  /* 0x0000c0560200d986 */ /* 0x000fe2000c101504 */
[----:B------:R-:W-:Y:S01]  /*11a0*/  ISETP.GE.AND P5, PT, R57, c[0x0][0x180], PT ;  /* 0x0000600039007a0c */ /* 0x000fe20003fa6270 */
[----:B0-----:R-:W-:-:S04]  /*11b0*/  @!P6 FFMA.FTZ R39, -R89, R39, R38 ;  /* 0x000000275927e223 */ /* 0x001fc80000010126 */
[----:B------:R-:W-:Y:S01]  /*11c0*/  @!P4 FMUL.FTZ R47, R47, 1.4426950216293334961 ;  /* 0x3fb8aa3b2f2fc820 */ /* 0x000fe20000410000 */
[----:B------:R-:W0:Y:S01]  /*11d0*/  @!P3 MUFU.EX2 R45, R45 ;  /* 0x0000002d002db308 */ /* 0x000e220000000800 */
[----:B------:R-:W-:Y:S01]  /*11e0*/  @!P6 F2FP.BF16.PACK_AB R39, RZ, R39 ;  /* 0x00000027ff27e23e */ /* 0x000fe200000010ff */
[----:B-1----:R-:W-:-:S04]  /*11f0*/  @!P1 FFMA.FTZ R41, -R89, R41, R40 ;  /* 0x0000002959299223 */ /* 0x002fc80000010128 */
[----:B------:R-:W-:Y:S01]  /*1200*/  @!P6 STG.E.U16 [R2.64+0x100], R39 ;  /* 0x000100270200e986 */ /* 0x000fe2000c101504 */
[----:B------:R-:W-:Y:S01]  /*1210*/  @!P5 FMUL.FTZ R49, R49, 1.4426950216293334961 ;  /* 0x3fb8aa3b3131d820 */ /* 0x000fe20000410000 */
[----:B------:R-:W1:Y:S01]  /*1220*/  @!P4 MUFU.EX2 R47, R47 ;  /* 0x0000002f002fc308 */ /* 0x000e620000000800 */
[----:B------:R-:W-:Y:S01]  /*1230*/  ISETP.GE.AND P6, PT, R58, c[0x0][0x180], PT ;  /* 0x000060003a007a0c */ /* 0x000fe20003fc6270 */
[----:B--2---:R-:W-:Y:S01]  /*1240*/  @!P0 FFMA.FTZ R43, -R89, R43, R42 ;  /* 0x0000002b592b8223 */ /* 0x004fe2000001012a */
[----:B------:R-:W-:-:S04]  /*1250*/  @!P1 F2FP.BF16.PACK_AB R41, RZ, R41 ;  /* 0x00000029ff29923e */ /* 0x000fc800000010ff */
[----:B------:R-:W-:Y:S01]  /*1260*/  @!P0 F2FP.BF16.PACK_AB R43, RZ, R43 ;  /* 0x0000002bff2b823e */ /* 0x000fe200000010ff */
[----:B------:R-:W2:Y:S01]  /*1270*/  @!P5 MUFU.EX2 R49, R49 ;  /* 0x000000310031d308 */ /* 0x000ea20000000800 */
[----:B0-----:R-:W-:Y:S01]  /*1280*/  @!P3 FFMA.FTZ R45, -R89, R45, R44 ;  /* 0x0000002d592db223 */ /* 0x001fe2000001012c */
[----:B------:R-:W-:Y:S01]  /*1290*/  @!P1 STG.E.U16 [R2.64+0x140], R41 ;  /* 0x0001402902009986 */ /* 0x000fe2000c101504 */
[----:B------:R-:W-:-:S03]  /*12a0*/  ISETP.GE.AND P1, PT, R59, c[0x0][0x180], PT ;  /* 0x000060003b007a0c */ /* 0x000fc60003f26270 */
[----:B------:R-:W-:Y:S01]  /*12b0*/  @!P3 F2FP.BF16.PACK_AB R45, RZ, R45 ;  /* 0x0000002dff2db23e */ /* 0x000fe200000010ff */
[----:B------:R-:W-:Y:S01]  /*12c0*/  @!P0 STG.E.U16 [R2.64+0x180], R43 ;  /* 0x0001802b02008986 */ /* 0x000fe2000c101504 */
[----:B-1----:R-:W-:Y:S01]  /*12d0*/  @!P4 FFMA.FTZ R47, -R89, R47, R46 ;  /* 0x0000002f592fc223 */ /* 0x002fe2000001012e */
[----:B------:R-:W-:Y:S01]  /*12e0*/  ISETP.GE.AND P0, PT, R6, c[0x0][0x180], PT ;  /* 0x0000600006007a0c */ /* 0x000fe20003f06270 */
[----:B------:R-:W-:Y:S01]  /*12f0*/  @!P6 FMUL.FTZ R71, R71, 1.4426950216293334961 ;  /* 0x3fb8aa3b4747e820 */ /* 0x000fe20000410000 */
[----:B------:R-:W-:Y:S01]  /*1300*/  @!P3 STG.E.U16 [R2.64+0x1c0], R45 ;  /* 0x0001c02d0200b986 */ /* 0x000fe2000c101504 */
[----:B------:R-:W-:Y:S01]  /*1310*/  ISETP.GE.AND P3, PT, R12, c[0x0][0x180], PT ;  /* 0x000060000c007a0c */ /* 0x000fe20003f66270 */
[----:B------:R-:W0:Y:S01]  /*1320*/  @!P2 MUFU.EX2 R8, R8 ;  /* 0x000000080008a308 */ /* 0x000e220000000800 */
[----:B------:R-:W-:Y:S01]  /*1330*/  @!P4 F2FP.BF16.PACK_AB R47, RZ, R47 ;  /* 0x0000002fff2fc23e */ /* 0x000fe200000010ff */
[----:B--2---:R-:W-:Y:S02]  /*1340*/  @!P5 FFMA.FTZ R49, -R89, R49, R48 ;  /* 0x000000315931d223 */ /* 0x004fe40000010130 */
[----:B------:R-:W-:-:S02]  /*1350*/  @!P1 FMUL.FTZ R72, R72, 1.4426950216293334961 ;  /* 0x3fb8aa3b48489820 */ /* 0x000fc40000410000 */
[----:B------:R-:W-:Y:S01]  /*1360*/  @!P4 STG.E.U16 [R2.64+0x200], R47 ;  /* 0x0002002f0200c986 */ /* 0x000fe2000c101504 */
[----:B------:R-:W-:Y:S01]  /*1370*/  ISETP.GE.AND P4, PT, R13, c[0x0][0x180], PT ;  /* 0x000060000d007a0c */ /* 0x000fe20003f86270 */
[----:B------:R-:W1:Y:S01]  /*1380*/  @!P6 MUFU.EX2 R71, R71 ;  /* 0x000000470047e308 */ /* 0x000e620000000800 */
[----:B------:R-:W-:-:S05]  /*1390*/  @!P5 F2FP.BF16.PACK_AB R49, RZ, R49 ;  /* 0x00000031ff31d23e */ /* 0x000fca00000010ff */
[----:B------:R-:W-:Y:S01]  /*13a0*/  @!P5 STG.E.U16 [R2.64+0x240], R49 ;  /* 0x000240310200d986 */ /* 0x000fe2000c101504 */
[----:B------:R-:W-:Y:S01]  /*13b0*/  ISETP.GE.AND P5, PT, R14, c[0x0][0x180], PT ;  /* 0x000060000e007a0c */ /* 0x000fe20003fa6270 */
[----:B------:R-:W2:Y:S01]  /*13c0*/  @!P0 MUFU.EX2 R0, R9 ;  /* 0x0000000900008308 */ /* 0x000ea20000000800 */
[----:B0-----:R-:W-:-:S05]  /*13d0*/  @!P2 FFMA.FTZ R8, -R89, R8, R10 ;  /* 0x000000085908a223 */ /* 0x001fca000001010a */
[----:B------:R-:W-:Y:S02]  /*13e0*/  @!P2 F2FP.BF16.PACK_AB R8, RZ, R8 ;  /* 0x00000008ff08a23e */ /* 0x000fe400000010ff */
[----:B------:R-:W0:Y:S01]  /*13f0*/  @!P3 MUFU.EX2 R20, R20 ;  /* 0x000000140014b308 */ /* 0x000e220000000800 */
[----:B-1----:R-:W-:Y:S02]  /*1400*/  @!P6 FFMA.FTZ R71, -R89, R71, R50 ;  /* 0x000000475947e223 */ /* 0x002fe40000010132 */
[----:B------:R-:W-:Y:S01]  /*1410*/  @!P2 STG.E.U16 [R2.64+0x440], R8 ;  /* 0x000440080200a986 */ /* 0x000fe2000c101504 */
[----:B------:R-:W-:Y:S02]  /*1420*/  ISETP.GE.AND P2, PT, R17, c[0x0][0x180], PT ;  /* 0x0000600011007a0c */ /* 0x000fe40003f46270 */
[----:B------:R-:W-:Y:S02]  /*1430*/  @!P6 F2FP.BF16.PACK_AB R71, RZ, R71 ;  /* 0x00000047ff47e23e */ /* 0x000fe400000010ff */
[----:B------:R-:W1:Y:S01]  /*1440*/  @!P4 MUFU.EX2 R21, R21 ;  /* 0x000000150015c308 */ /* 0x000e620000000800 */
[----:B--2---:R-:W-:-:S02]  /*1450*/  @!P0 FFMA.FTZ R0, -R89, R0, R11 ;  /* 0x0000000059008223 */ /* 0x004fc4000001010b */
[----:B------:R-:W-:Y:S01]  /*1460*/  @!P6 STG.E.U16 [R2.64+0x280], R71 ;  /* 0x000280470200e986 */ /* 0x000fe2000c101504 */
[----:B------:R-:W-:Y:S02]  /*1470*/  ISETP.GE.AND P6, PT, R15, c[0x0][0x180], PT ;  /* 0x000060000f007a0c */ /* 0x000fe40003fc6270 */
[----:B------:R-:W-:Y:S02]  /*1480*/  @!P0 F2FP.BF16.PACK_AB R0, RZ, R0 ;  /* 0x00000000ff00823e */ /* 0x000fe400000010ff */
[----:B------:R-:W2:Y:S01]  /*1490*/  @!P5 MUFU.EX2 R22, R22 ;  /* 0x000000160016d308 */ /* 0x000ea20000000800 */
[----:B0-----:R-:W-:Y:S02]  /*14a0*/  @!P3 FFMA.FTZ R20, -R89, R20, R19 ;  /* 0x000000145914b223 */ /* 0x001fe40000010113 */
[----:B------:R0:W-:Y:S01]  /*14b0*/  @!P0 STG.E.U16 [R2.64+0x480], R0 ;  /* 0x0004800002008986 */ /* 0x0001e2000c101504 */
[----:B------:R-:W-:Y:S02]  /*14c0*/  ISETP.GE.AND P0, PT, R18, c[0x0][0x180], PT ;  /* 0x0000600012007a0c */ /* 0x000fe40003f06270 */
[----:B------:R-:W-:-:S02]  /*14d0*/  @!P3 F2FP.BF16.PACK_AB R20, RZ, R20 ;  /* 0x00000014ff14b23e */ /* 0x000fc400000010ff */
[----:B------:R-:W3:Y:S01]  /*14e0*/  @!P1 MUFU.EX2 R72, R72 ;  /* 0x0000004800489308 */ /* 0x000ee20000000800 */
[----:B-1----:R-:W-:Y:S02]  /*14f0*/  @!P4 FFMA.FTZ R21, -R89, R21, R28 ;  /* 0x000000155915c223 */ /* 0x002fe4000001011c */
[----:B------:R1:W-:Y:S01]  /*1500*/  @!P3 STG.E.U16 [R2.64+0x4c0], R20 ;  /* 0x0004c0140200b986 */ /* 0x0003e2000c101504 */
[----:B------:R-:W-:Y:S02]  /*1510*/  ISETP.GE.AND P3, PT, R73, c[0x0][0x180], PT ;  /* 0x0000600049007a0c */ /* 0x000fe40003f66270 */
[----:B------:R-:W-:Y:S01]  /*1520*/  @!P4 F2FP.BF16.PACK_AB R21, RZ, R21 ;  /* 0x00000015ff15c23e */ /* 0x000fe200000010ff */
[----:B--2---:R-:W-:Y:S01]  /*1530*/  @!P5 FFMA.FTZ R22, -R89, R22, R29 ;  /* 0x000000165916d223 */ /* 0x004fe2000001011d */
[----:B------:R-:W2:Y:S03]  /*1540*/  @!P6 MUFU.EX2 R23, R23 ;  /* 0x000000170017e308 */ /* 0x000ea60000000800 */
[----:B------:R1:W-:Y:S01]  /*1550*/  @!P4 STG.E.U16 [R2.64+0x500], R21 ;  /* 0x000500150200c986 */ /* 0x0003e2000c101504 */
[----:B------:R-:W-:-:S02]  /*1560*/  ISETP.GE.AND P4, PT, R75, c[0x0][0x180], PT ;  /* 0x000060004b007a0c */ /* 0x000fc40003f86270 */
[----:B------:R-:W-:Y:S01]  /*1570*/  @!P5 F2FP.BF16.PACK_AB R22, RZ, R22 ;  /* 0x00000016ff16d23e */ /* 0x000fe200000010ff */
[----:B---3--:R-:W-:Y:S01]  /*1580*/  @!P1 FFMA.FTZ R72, -R89, R72, R51 ;  /* 0x0000004859489223 */ /* 0x008fe20000010133 */
[----:B------:R-:W3:Y:S03]  /*1590*/  @!P2 MUFU.EX2 R25, R25 ;  /* 0x000000190019a308 */ /* 0x000ee60000000800 */
[----:B------:R1:W-:Y:S01]  /*15a0*/  @!P5 STG.E.U16 [R2.64+0x540], R22 ;  /* 0x000540160200d986 */ /* 0x0003e2000c101504 */
[----:B------:R-:W-:Y:S02]  /*15b0*/  ISETP.GE.AND P5, PT, R77, c[0x0][0x180], PT ;  /* 0x000060004d007a0c */ /* 0x000fe40003fa6270 */
[----:B------:R-:W-:Y:S02]  /*15c0*/  @!P1 F2FP.BF16.PACK_AB R72, RZ, R72 ;  /* 0x00000048ff48923e */ /* 0x000fe400000010ff */
[----:B------:R-:W4:Y:S01]  /*15d0*/  @!P0 MUFU.EX2 R26, R26 ;  /* 0x0000001a001a8308 */ /* 0x000f220000000800 */
[----:B--2---:R-:W-:-:S02]  /*15e0*/  @!P6 FFMA.FTZ R23, -R89, R23, R30 ;  /* 0x000000175917e223 */ /* 0x004fc4000001011e */
[----:B------:R1:W-:Y:S01]  /*15f0*/  @!P1 STG.E.U16 [R2.64+0x2c0], R72 ;  /* 0x0002c04802009986 */ /* 0x0003e2000c101504 */
[----:B------:R-:W-:Y:S02]  /*1600*/  ISETP.GE.AND P1, PT, R16, c[0x0][0x180], PT ;  /* 0x0000600010007a0c */ /* 0x000fe40003f26270 */
[----:B------:R-:W-:Y:S02]  /*1610*/  @!P6 F2FP.BF16.PACK_AB R23, RZ, R23 ;  /* 0x00000017ff17e23e */ /* 0x000fe400000010ff */
[----:B------:R-:W2:Y:S01]  /*1620*/  @!P3 MUFU.EX2 R5, R5 ;  /* 0x000000050005b308 */ /* 0x000ea20000000800 */
[----:B---3--:R-:W-:Y:S02]  /*1630*/  @!P2 FFMA.FTZ R25, -R89, R25, R32 ;  /* 0x000000195919a223 */ /* 0x008fe40000010120 */
[----:B------:R1:W-:Y:S01]  /*1640*/  @!P6 STG.E.U16 [R2.64+0x580], R23 ;  /* 0x000580170200e986 */ /* 0x0003e2000c101504 */
[----:B------:R-:W-:Y:S02]  /*1650*/  ISETP.GE.AND P6, PT, R79, c[0x0][0x180], PT ;  /* 0x000060004f007a0c */ /* 0x000fe40003fc6270 */
[----:B------:R-:W-:-:S02]  /*1660*/  @!P2 F2FP.BF16.PACK_AB R25, RZ, R25 ;  /* 0x00000019ff19a23e */ /* 0x000fc400000010ff */
[----:B0-----:R-:W0:Y:S01]  /*1670*/  @!P4 MUFU.EX2 R0, R27 ;  /* 0x0000001b0000c308 */ /* 0x001e220000000800 */
[C---:B----4-:R-:W-:Y:S02]  /*1680*/  @!P0 FFMA.FTZ R26, -R89.reuse, R26, R33 ;  /* 0x0000001a591a8223 */ /* 0x050fe40000010121 */
[----:B------:R1:W-:Y:S01]  /*1690*/  @!P2 STG.E.U16 [R2.64+0x600], R25 ;  /* 0x000600190200a986 */ /* 0x0003e2000c101504 */
[----:B------:R-:W-:Y:S02]  /*16a0*/  ISETP.GE.AND P2, PT, R60, c[0x0][0x180], PT ;  /* 0x000060003c007a0c */ /* 0x000fe40003f46270 */
[----:B------:R-:W-:Y:S02]  /*16b0*/  @!P0 F2FP.BF16.PACK_AB R26, RZ, R26 ;  /* 0x0000001aff1a823e */ /* 0x000fe400000010ff */
[----:B------:R-:W3:Y:S01]  /*16c0*/  @!P5 MUFU.EX2 R94, R94 ;  /* 0x0000005e005ed308 */ /* 0x000ee20000000800 */
[----:B--2---:R-:W-:Y:S02]  /*16d0*/  @!P3 FFMA.FTZ R5, -R89, R5, R68 ;  /* 0x000000055905b223 */ /* 0x004fe40000010144 */
[----:B------:R1:W-:Y:S01]  /*16e0*/  @!P0 STG.E.U16 [R2.64+0x640], R26 ;  /* 0x0006401a02008986 */ /* 0x0003e2000c101504 */
[----:B------:R-:W-:-:S02]  /*16f0*/  ISETP.GE.AND P0, PT, R61, c[0x0][0x180], PT ;  /* 0x000060003d007a0c */ /* 0x000fc40003f06270 */
[----:B------:R-:W-:Y:S02]  /*1700*/  @!P3 F2FP.BF16.PACK_AB R5, RZ, R5 ;  /* 0x00000005ff05b23e */ /* 0x000fe400000010ff */
[----:B------:R-:W2:Y:S01]  /*1710*/  @!P1 MUFU.EX2 R24, R24 ;  /* 0x0000001800189308 */ /* 0x000ea20000000800 */
[C---:B0-----:R-:W-:Y:S02]  /*1720*/  @!P4 FFMA.FTZ R0, -R89.reuse, R0, R69 ;  /* 0x000000005900c223 */ /* 0x041fe40000010145 */
[----:B------:R1:W-:Y:S01]  /*1730*/  @!P3 STG.E.U16 [R2.64+0x680], R5 ;  /* 0x000680050200b986 */ /* 0x0003e2000c101504 */
[----:B------:R-:W-:Y:S01]  /*1740*/  ISETP.GE.AND P3, PT, R62, c[0x0][0x180], PT ;  /* 0x000060003e007a0c */ /* 0x000fe20003f66270 */
[----:B------:R-:W-:Y:S01]  /*1750*/  @!P2 FMUL.FTZ R74, R74, 1.4426950216293334961 ;  /* 0x3fb8aa3b4a4aa820 */ /* 0x000fe20000410000 */
[----:B------:R-:W-:Y:S01]  /*1760*/  @!P4 F2FP.BF16.PACK_AB R0, RZ, R0 ;  /* 0x00000000ff00c23e */ /* 0x000fe200000010ff */
[----:B---3--:R-:W-:Y:S01]  /*1770*/  @!P5 FFMA.FTZ R94, -R89, R94, R70 ;  /* 0x0000005e595ed223 */ /* 0x008fe20000010146 */
[----:B------:R-:W0:Y:S01]  /*1780*/  @!P6 MUFU.EX2 R92, R92 ;  /* 0x0000005c005ce308 */ /* 0x000e220000000800 */
[----:B------:R-:W-:-:S02]  /*1790*/  @!P0 FMUL.FTZ R76, R76, 1.4426950216293334961 ;  /* 0x3fb8aa3b4c4c8820 */ /* 0x000fc40000410000 */
[----:B------:R1:W-:Y:S01]  /*17a0*/  @!P4 STG.E.U16 [R2.64+0x6c0], R0 ;  /* 0x0006c0000200c986 */ /* 0x0003e2000c101504 */
[----:B------:R-:W-:Y:S02]  /*17b0*/  ISETP.GE.AND P4, PT, R63, c[0x0][0x180], PT ;  /* 0x000060003f007a0c */ /* 0x000fe40003f86270 */
[----:B------:R-:W-:Y:S01]  /*17c0*/  @!P5 F2FP.BF16.PACK_AB R94, RZ, R94 ;  /* 0x0000005eff5ed23e */ /* 0x000fe200000010ff */
[----:B--2---:R-:W-:Y:S01]  /*17d0*/  @!P1 FFMA.FTZ R24, -R89, R24, R31 ;  /* 0x0000001859189223 */ /* 0x004fe2000001011f */
[----:B------:R-:W2:Y:S01]  /*17e0*/  @!P2 MUFU.EX2 R74, R74 ;  /* 0x0000004a004aa308 */ /* 0x000ea20000000800 */
[----:B------:R-:W-:Y:S02]  /*17f0*/  @!P3 FMUL.FTZ R78, R78, 1.4426950216293334961 ;  /* 0x3fb8aa3b4e4eb820 */ /* 0x000fe40000410000 */
[----:B------:R1:W-:Y:S01]  /*1800*/  @!P5 STG.E.U16 [R2.64+0x700], R94 ;  /* 0x0007005e0200d986 */ /* 0x0003e2000c101504 */
[----:B------:R-:W-:Y:S02]  /*1810*/  ISETP.GE.AND P5, PT, R64, c[0x0][0x180], PT ;  /* 0x0000600040007a0c */ /* 0x000fe40003fa6270 */
[----:B------:R-:W-:-:S03]  /*1820*/  @!P1 F2FP.BF16.PACK_AB R24, RZ, R24 ;  /* 0x00000018ff18923e */ /* 0x000fc600000010ff */
[----:B------:R-:W-:Y:S01]  /*1830*/  @!P4 FMUL.FTZ R80, R80, 1.4426950216293334961 ;  /* 0x3fb8aa3b5050c820 */ /* 0x000fe20000410000 */
[----:B------:R-:W3:Y:S01]  /*1840*/  @!P0 MUFU.EX2 R76, R76 ;  /* 0x0000004c004c8308 */ /* 0x000ee20000000800 */
[----:B------:R1:W-:Y:S01]  /*1850*/  @!P1 STG.E.U16 [R2.64+0x5c0], R24 ;  /* 0x0005c01802009986 */ /* 0x0003e2000c101504 */
[----:B------:R-:W-:Y:S01]  /*1860*/  ISETP.GE.AND P1, PT, R81, c[0x0][0x180], PT ;  /* 0x0000600051007a0c */ /* 0x000fe20003f26270 */
[----:B0-----:R-:W-:-:S04]  /*1870*/  @!P6 FFMA.FTZ R92, -R89, R92, R83 ;  /* 0x0000005c595ce223 */ /* 0x001fc80000010153 */
[----:B------:R-:W-:Y:S01]  /*1880*/  @!P5 FMUL.FTZ R4, R4, 1.4426950216293334961 ;  /* 0x3fb8aa3b0404d820 */ /* 0x000fe20000410000 */
[----:B------:R-:W0:Y:S01]  /*1890*/  @!P3 MUFU.EX2 R78, R78 ;  /* 0x0000004e004eb308 */ /* 0x000e220000000800 */
[----:B------:R-:W-:Y:S01]  /*18a0*/  @!P6 F2FP.BF16.PACK_AB R92, RZ, R92 ;  /* 0x0000005cff5ce23e */ /* 0x000fe200000010ff */
[----:B--2---:R-:W-:-:S04]  /*18b0*/  @!P2 FFMA.FTZ R74, -R89, R74, R52 ;  /* 0x0000004a594aa223 */ /* 0x004fc80000010134 */
[----:B------:R1:W-:Y:S01]  /*18c0*/  @!P6 STG.E.U16 [R2.64+0x740], R92 ;  /* 0x0007405c0200e986 */ /* 0x0003e2000c101504 */
[----:B------:R-:W-:Y:S01]  /*18d0*/  ISETP.GE.AND P6, PT, R82, c[0x0][0x180], PT ;  /* 0x0000600052007a0c */ /* 0x000fe20003fc6270 */
[----:B------:R-:W2:Y:S01]  /*18e0*/  @!P1 MUFU.EX2 R90, R90 ;  /* 0x0000005a005a9308 */ /* 0x000ea20000000800 */
[----:B---3--:R-:W-:Y:S01]  /*18f0*/  @!P0 FFMA.FTZ R76, -R89, R76, R54 ;  /* 0x0000004c594c8223 */ /* 0x008fe20000010136 */
[----:B------:R-:W-:-:S04]  /*1900*/  @!P2 F2FP.BF16.PACK_AB R74, RZ, R74 ;  /* 0x0000004aff4aa23e */ /* 0x000fc800000010ff */
[----:B------:R-:W-:Y:S01]  /*1910*/  @!P0 F2FP.BF16.PACK_AB R76, RZ, R76 ;  /* 0x0000004cff4c823e */ /* 0x000fe200000010ff */
[----:B------:R1:W-:Y:S01]  /*1920*/  @!P2 STG.E.U16 [R2.64+0x300], R74 ;  /* 0x0003004a0200a986 */ /* 0x0003e2000c101504 */
[----:B------:R-:W3:Y:S01]  /*1930*/  @!P4 MUFU.EX2 R80, R80 ;  /* 0x000000500050c308 */ /* 0x000ee20000000800 */
[C---:B0-----:R-:W-:Y:S02]  /*1940*/  @!P3 FFMA.FTZ R78, -R89.reuse, R78, R65 ;  /* 0x0000004e594eb223 */ /* 0x041fe40000010141 */
[----:B------:R1:W-:Y:S03]  /*1950*/  @!P0 STG.E.U16 [R2.64+0x340], R76 ;  /* 0x0003404c02008986 */ /* 0x0003e6000c101504 */
[----:B------:R-:W-:Y:S02]  /*1960*/  @!P3 F2FP.BF16.PACK_AB R78, RZ, R78 ;  /* 0x0000004eff4eb23e */ /* 0x000fe400000010ff */
[----:B------:R-:W0:Y:S01]  /*1970*/  @!P5 MUFU.EX2 R4, R4 ;  /* 0x000000040004d308 */ /* 0x000e220000000800 */
[----:B--2---:R-:W-:-:S02]  /*1980*/  @!P1 FFMA.FTZ R90, -R89, R90, R84 ;  /* 0x0000005a595a9223 */ /* 0x004fc40000010154 */
[----:B------:R1:W-:Y:S03]  /*1990*/  @!P3 STG.E.U16 [R2.64+0x380], R78 ;  /* 0x0003804e0200b986 */ /* 0x0003e6000c101504 */
[----:B------:R-:W-:Y:S01]  /*19a0*/  @!P1 F2FP.BF16.PACK_AB R90, RZ, R90 ;  /* 0x0000005aff5a923e */ /* 0x000fe200000010ff */
[----:B---3--:R-:W-:-:S04]  /*19b0*/  @!P4 FFMA.FTZ R80, -R89, R80, R66 ;  /* 0x000000505950c223 */ /* 0x008fc80000010142 */
[----:B------:R1:W-:Y:S01]  /*19c0*/  @!P1 STG.E.U16 [R2.64+0x780], R90 ;  /* 0x0007805a02009986 */ /* 0x0003e2000c101504 */
[----:B------:R-:W-:Y:S01]  /*19d0*/  @!P4 F2FP.BF16.PACK_AB R80, RZ, R80 ;  /* 0x00000050ff50c23e */ /* 0x000fe200000010ff */
[----:B0-----:R-:W-:-:S04]  /*19e0*/  @!P5 FFMA.FTZ R4, -R89, R4, R67 ;  /* 0x000000045904d223 */ /* 0x001fc80000010143 */
[----:B------:R1:W-:Y:S01]  /*19f0*/  @!P4 STG.E.U16 [R2.64+0x3c0], R80 ;  /* 0x0003c0500200c986 */ /* 0x0003e2000c101504 */
[----:B------:R-:W-:-:S05]  /*1a00*/  @!P5 F2FP.BF16.PACK_AB R4, RZ, R4 ;  /* 0x00000004ff04d23e */ /* 0x000fca00000010ff */
[----:B------:R1:W-:Y:S01]  /*1a10*/  @!P5 STG.E.U16 [R2.64+0x400], R4 ;  /* 0x000400040200d986 */ /* 0x0003e2000c101504 */
[----:B------:R-:W-:Y:S05]  /*1a20*/  @P6 EXIT ;  /* 0x000000000000694d */ /* 0x000fea0003800000 */
[----:B-1----:R-:W0:Y:S02]  /*1a30*/  MUFU.EX2 R0, R95 ;  /* 0x0000005f00007308 */ /* 0x002e240000000800 */
[----:B0-----:R-:W-:-:S05]  /*1a40*/  FFMA.FTZ R0, -R89, R0, R85 ;  /* 0x0000000059007223 */ /* 0x001fca0000010155 */
[----:B------:R-:W-:-:S05]  /*1a50*/  F2FP.BF16.PACK_AB R0, RZ, R0 ;  /* 0x00000000ff00723e */ /* 0x000fca00000010ff */
[----:B------:R-:W-:Y:S01]  /*1a60*/  STG.E.U16 [R2.64+0x7c0], R0 ;  /* 0x0007c00002007986 */ /* 0x000fe2000c101504 */
[----:B------:R-:W-:Y:S05]  /*1a70*/  EXIT ;  /* 0x000000000000794d */ /* 0x000fea0003800000 */
.L_x_5278:
        /* <DEDUP_REMOVED lines=16> */
.L_x_11048:


//--------------------- .text._ZN43_GLOBAL__N__9ae7fba5_10_SoftMax_cu_9f978f6321softmax_warp_backwardIfN3c108BFloat16EfLi9ELb1ELb0EEEvPT0_PKT_S7_iiiPKb --------------------------
	.section	.text._ZN43_GLOBAL__N__9ae7fba5_10_SoftMax_cu_9f978f6321softmax_warp_backwardIfN3c108BFloat16EfLi9ELb1ELb0EEEvPT0_PKT_S7_iiiPKb,"ax",@progbits
	.sectioninfo	@"SHI_REGISTERS=56"
	.align	128
.text._ZN43_GLOBAL__N__9ae7fba5_10_SoftMax_cu_9f978f6321softmax_warp_backwardIfN3c108BFloat16EfLi9ELb1ELb0EEEvPT0_PKT_S7_iiiPKb:
        .type           _ZN43_GLOBAL__N__9ae7fba5_10_SoftMax_cu_9f978f6321softmax_warp_backwardIfN3c108BFloat16EfLi9ELb1ELb0EEEvPT0_PKT_S7_iiiPKb,@function
        .size           _ZN43_GLOBAL__N__9ae7fba5_10_SoftMax_cu_9f978f6321softmax_warp_backwardIfN3c108BFloat16EfLi9ELb1ELb0EEEvPT0_PKT_S7_iiiPKb,(.L_x_11049 - _ZN43_GLOBAL__N__9ae7fba5_10_SoftMax_cu_9f978f6321softmax_warp_backwardIfN3c108BFloat16EfLi9ELb1ELb0EEEvPT0_PKT_S7_iiiPKb)
        .other          _ZN43_GLOBAL__N__9ae7fba5_10_SoftMax_cu_9f978f6321softmax_warp_backwardIfN3c108BFloat16EfLi9ELb1ELb0EEEvPT0_PKT_S7_iiiPKb,@"STO_CUDA_ENTRY STV_DEFAULT"
_ZN43_GLOBAL__N__9ae7fba5_10_SoftMax_cu_9f978f6321softmax_warp_backwardIfN3c108BFloat16EfLi9ELb1ELb0EEEvPT0_PKT_S7_iiiPKb:
        /* <DEDUP_REMOVED lines=14> */
[----:B------:R-:W-:Y:S02]  /*00e0*/  ISETP.GE.AND P0, PT, R46, R7, PT ;  /* 0x000000072e00720c */ /* 0x000fe40003f06270 */
[----:B------:R-:W-:-:S04]  /*00f0*/  LOP3.LUT R45, R35, 0x40, RZ, 0xfc, !PT ;  /* 0x00000040232d7812 */ /* 0x000fc800078efcff */
[----:B------:R-:W-:-:S07]  /*0100*/  ISETP.GE.AND P1, PT, R45, R7, PT ;  /* 0x000000072d00720c */ /* 0x000fce0003f26270 */
[----:B------:R-:W2:Y:S06]  /*0110*/  @!P0 LDG.E R4, [R2.64+0x80] ;  /* 0x0000800402048981 */ /* 0x000eac000c1e1900 */
[----:B------:R-:W3:Y:S01]  /*0120*/  @!P1 LDG.E R0, [R2.64+0x100] ;  /* 0x0001000402009981 */ /* 0x000ee2000c1e1900 */
[----:B------:R-:W-:-:S04]  /*0130*/  LOP3.LUT R44, R35, 0x60, RZ, 0xfc, !PT ;  /* 0x00000060232c7812 */ /* 0x000fc800078efcff */
[----:B------:R-:W-:-:S13]  /*0140*/  ISETP.GE.AND P2, PT, R44, R7, PT ;  /* 0x000000072c00720c */ /* 0x000fda0003f46270 */
[----:B------:R-:W4:Y:S01]  /*0150*/  @!P2 LDG.E R6, [R2.64+0x180] ;  /* 0x000180040206a981 */ /* 0x000f22000c1e1900 */
[C---:B------:R-:W-:Y:S01]  /*0160*/  LOP3.LUT R42, R35.reuse, 0x80, RZ, 0xfc, !PT ;  /* 0x00000080232a7812 */ /* 0x040fe200078efcff */
[----:B------:R-:W-:Y:S01]  /*0170*/  IMAD.MOV.U32 R43, RZ, RZ, RZ ;  /* 0x000000ffff2b7224 */ /* 0x000fe200078e00ff */
[C---:B------:R-:W-:Y:S01]  /*0180*/  LOP3.LUT R33, R35.reuse, 0xe0, RZ, 0xfc, !PT ;  /* 0x000000e023217812 */ /* 0x040fe200078efcff */
[----:B------:R-:W-:Y:S01]  /*0190*/  IMAD.MOV.U32 R41, RZ, RZ, RZ ;  /* 0x000000ffff297224 */ /* 0x000fe200078e00ff */
[-C--:B------:R-:W-:Y:S02]  /*01a0*/  ISETP.GE.AND P3, PT, R42, R7.reuse, PT ;  /* 0x000000072a00720c */ /* 0x080fe40003f66270 */
[C---:B------:R-:W-:Y:S02]  /*01b0*/  LOP3.LUT R40, R35.reuse, 0xa0, RZ, 0xfc, !PT ;  /* 0x000000a023287812 */ /* 0x040fe400078efcff */
[----:B------:R-:W-:Y:S02]  /*01c0*/  LOP3.LUT R32, R35, 0x100, RZ, 0xfc, !PT ;  /* 0x0000010023207812 */ /* 0x000fe400078efcff */
[----:B------:R-:W-:-:S02]  /*01d0*/  ISETP.GE.AND P4, PT, R33, R7, PT ;  /* 0x000000072100720c */ /* 0x000fc40003f86270 */
[----:B------:R-:W-:Y:S02]  /*01e0*/  LOP3.LUT R39, R35, 0xc0, RZ, 0xfc, !PT ;  /* 0x000000c023277812 */ /* 0x000fe400078efcff */
[-C--:B------:R-:W-:Y:S01]  /*01f0*/  ISETP.GE.AND P5, PT, R40, R7.reuse, PT ;  /* 0x000000072800720c */ /* 0x080fe20003fa6270 */
[----:B------:R-:W-:Y:S01]  /*0200*/  IMAD.MOV.U32 R31, RZ, RZ, RZ ;  /* 0x000000ffff1f7224 */ /* 0x000fe200078e00ff */
[----:B------:R-:W-:Y:S01]  /*0210*/  ISETP.GE.AND P6, PT, R39, R7, PT ;  /* 0x000000072700720c */ /* 0x000fe20003fc6270 */
[----:B------:R-:W4:Y:S01]  /*0220*/  @!P3 LDG.E R8, [R2.64+0x200] ;  /* 0x000200040208b981 */ /* 0x000f22000c1e1900 */
[----:B------:R-:W-:Y:S01]  /*0230*/  LOP3.LUT R30, R35, 0x120, RZ, 0xfc, !PT ;  /* 0x00000120231e7812 */ /* 0x000fe200078efcff */
[----:B------:R-:W-:-:S04]  /*0240*/  IMAD.MOV.U32 R38, RZ, RZ, RZ ;  /* 0x000000ffff267224 */ /* 0x000fc800078e00ff */
[----:B------:R-:W4:Y:S04]  /*0250*/  @!P4 LDG.E R11, [R2.64+0x380] ;  /* 0x00038004020bc981 */ /* 0x000f28000c1e1900 */
[----:B------:R-:W4:Y:S04]  /*0260*/  @!P5 LDG.E R9, [R2.64+0x280] ;  /* 0x000280040209d981 */ /* 0x000f28000c1e1900 */
[----:B------:R-:W4:Y:S01]  /*0270*/  @!P6 LDG.E R10, [R2.64+0x300] ;  /* 0x00030004020ae981 */ /* 0x000f22000c1e1900 */
[----:B--2---:R-:W-:Y:S02]  /*0280*/  @!P0 FMUL.FTZ R43, R4, 1.4426950216293334961 ;  /* 0x3fb8aa3b042b8820 */ /* 0x004fe40000410000 */
[----:B------:R-:W-:-:S05]  /*0290*/  IMAD.WIDE R4, R34, R5, c[0x0][0x168] ;  /* 0x00005a0022047625 */ /* 0x000fca00078e0205 */
[----:B------:R0:W2:Y:S01]  /*02a0*/  @!P0 LDG.E R41, [R4.64+0x80] ;  /* 0x0000800404298981 */ /* 0x0000a2000c1e1900 */
[-C--:B------:R-:W-:Y:S01]  /*02b0*/  ISETP.GE.AND P0, PT, R32, R7.reuse, PT ;  /* 0x000000072000720c */ /* 0x080fe20003f06270 */
[----:B---3--:R-:W-:Y:S02]  /*02c0*/  @!P1 FMUL.FTZ R38, R0, 1.4426950216293334961 ;  /* 0x3fb8aa3b00269820 */ /* 0x008fe40000410000 */
[----:B------:R0:W3:Y:S01]  /*02d0*/  @!P1 LDG.E R31, [R4.64+0x100] ;  /* 0x00010004041f9981 */ /* 0x0000e2000c1e1900 */
[----:B------:R-:W-:-:S09]  /*02e0*/  ISETP.GE.AND P1, PT, R30, R7, PT ;  /* 0x000000071e00720c */ /* 0x000fd20003f26270 */
[----:B------:R-:W2:Y:S04]  /*02f0*/  @!P0 LDG.E R12, [R2.64+0x400] ;  /* 0x00040004020c8981 */ /* 0x000ea8000c1e1900 */
[----:B------:R-:W3:Y:S01]  /*0300*/  @!P1 LDG.E R0, [R2.64+0x480] ;  /* 0x0004800402009981 */ /* 0x000ee2000c1e1900 */
[----:B------:R-:W-:Y:S01]  /*0310*/  CS2R R28, SRZ ;  /* 0x00000000001c7805 */ /* 0x000fe2000001ff00 */
[----:B------:R-:W-:Y:S02]  /*0320*/  CS2R R36, SRZ ;  /* 0x0000000000247805 */ /* 0x000fe4000001ff00 */
[----:B----4-:R-:W-:-:S03]  /*0330*/  @!P2 FMUL.FTZ R37, R6, 1.4426950216293334961 ;  /* 0x3fb8aa3b0625a820 */ /* 0x010fc60000410000 */
[----:B------:R0:W4:Y:S01]  /*0340*/  @!P2 LDG.E R29, [R4.64+0x180] ;  /* 0x00018004041da981 */ /* 0x000122000c1e1900 */
[----:B------:R-:W-:Y:S01]  /*0350*/  ISETP.GE.AND P2, PT, R35, R7, PT ;  /* 0x000000072300720c */ /* 0x000fe20003f46270 */
[----:B------:R-:W-:Y:S01]  /*0360*/  CS2R R26, SRZ ;  /* 0x00000000001a7805 */ /* 0x000fe2000001ff00 */
[----:B------:R-:W-:Y:S01]  /*0370*/  CS2R R22, SRZ ;  /* 0x0000000000167805 */ /* 0x000fe2000001ff00 */
[----:B------:R-:W-:-:S04]  /*0380*/  CS2R R20, SRZ ;  /* 0x0000000000147805 */ /* 0x000fc8000001ff00 */
[----:B------:R0:W4:Y:S01]  /*0390*/  @!P3 LDG.E R27, [R4.64+0x200] ;  /* 0x00020004041bb981 */ /* 0x000122000c1e1900 */
[----:B------:R-:W-:-:S03]  /*03a0*/  HFMA2.MMA R19, -RZ, RZ, 0, 0 ;  /* 0x00000000ff137435 */ /* 0x000fc600000001ff */
[----:B------:R0:W4:Y:S04]  /*03b0*/  @!P5 LDG.E R22, [R4.64+0x280] ;  /* 0x000280040416d981 */ /* 0x000128000c1e1900 */
[----:B------:R-:W0:Y:S01]  /*03c0*/  @!P2 LDG.E R28, [R4.64] ;  /* 0x00000004041ca981 */ /* 0x000e22000c1e1900 */
[C---:B------:R-:W-:Y:S01]  /*03d0*/  LOP3.LUT R18, R35.reuse, 0x140, RZ, 0xfc, !PT ;  /* 0x0000014023127812 */ /* 0x040fe200078efcff */
[----:B------:R-:W-:Y:S02]  /*03e0*/  @!P3 FMUL.FTZ R36, R8, 1.4426950216293334961 ;  /* 0x3fb8aa3b0824b820 */ /* 0x000fe40000410000 */
[----:B------:R0:W4:Y:S01]  /*03f0*/  @!P6 LDG.E R21, [R4.64+0x300] ;  /* 0x000300040415e981 */ /* 0x000122000c1e1900 */
[----:B------:R-:W-:Y:S01]  /*0400*/  LOP3.LUT R16, R35, 0x160, RZ, 0xfc, !PT ;  /* 0x0000016023107812 */ /* 0x000fe200078efcff */
[----:B------:R-:W-:Y:S01]  /*0410*/  CS2R R24, SRZ ;  /* 0x0000000000187805 */ /* 0x000fe2000001ff00 */
[-C--:B------:R-:W-:Y:S01]  /*0420*/  ISETP.GE.AND P3, PT, R18, R7.reuse, PT ;  /* 0x000000071200720c */ /* 0x080fe20003f66270 */
[----:B------:R0:W4:Y:S01]  /*0430*/  @!P4 LDG.E R20, [R4.64+0x380] ;  /* 0x000380040414c981 */ /* 0x000122000c1e1900 */
[----:B------:R-:W-:Y:S01]  /*0440*/  @!P4 FMUL.FTZ R24, R11, 1.4426950216293334961 ;  /* 0x3fb8aa3b0b18c820 */ /* 0x000fe20000410000 */
[----:B------:R-:W-:Y:S01]  /*0450*/  LOP3.LUT R14, R35, 0x180, RZ, 0xfc, !PT ;  /* 0x00000180230e7812 */ /* 0x000fe200078efcff */
[----:B------:R-:W-:Y:S01]  /*0460*/  IMAD.MOV.U32 R17, RZ, RZ, RZ ;  /* 0x000000ffff117224 */ /* 0x000fe200078e00ff */
[-C--:B------:R-:W-:Y:S01]  /*0470*/  ISETP.GE.AND P4, PT, R16, R7.reuse, PT ;  /* 0x000000071000720c */ /* 0x080fe20003f86270 */
[----:B------:R0:W4:Y:S01]  /*0480*/  @!P0 LDG.E R19, [R4.64+0x400] ;  /* 0x0004000404138981 */ /* 0x000122000c1e1900 */
[----:B------:R-:W-:Y:S01]  /*0490*/  @!P5 FMUL.FTZ R26, R9, 1.4426950216293334961 ;  /* 0x3fb8aa3b091ad820 */ /* 0x000fe20000410000 */
[----:B------:R-:W-:Y:S01]  /*04a0*/  ISETP.GE.AND P5, PT, R14, R7, PT ;  /* 0x000000070e00720c */ /* 0x000fe20003fa6270 */
[----:B------:R-:W-:Y:S01]  /*04b0*/  IMAD.MOV.U32 R13, RZ, RZ, RZ ;  /* 0x000000ffff0d7224 */ /* 0x000fe200078e00ff */
[----:B------:R0:W4:Y:S01]  /*04c0*/  @!P1 LDG.E R17, [R4.64+0x480] ;  /* 0x0004800404119981 */ /* 0x000122000c1e1900 */
[----:B------:R-:W-:Y:S01]  /*04d0*/  @!P6 FMUL.FTZ R25, R10, 1.4426950216293334961 ;  /* 0x3fb8aa3b0a19e820 */ /* 0x000fe20000410000 */
[C---:B------:R-:W-:Y:S01]  /*04e0*/  LOP3.LUT R10, R35.reuse, 0x1c0, RZ, 0xfc, !PT ;  /* 0x000001c0230a7812 */ /* 0x040fe200078efcff */
[----:B------:R-:W-:Y:S01]  /*04f0*/  IMAD.MOV.U32 R11, RZ, RZ, RZ ;  /* 0x000000ffff0b7224 */ /* 0x000fe200078e00ff */
[----:B------:R-:W-:Y:S01]  /*0500*/  LOP3.LUT R8, R35, 0x1e0, RZ, 0xfc, !PT ;  /* 0x000001e023087812 */ /* 0x000fe200078efcff */
[----:B------:R0:W4:Y:S01]  /*0510*/  @!P3 LDG.E R13, [R4.64+0x500] ;  /* 0x00050004040db981 */ /* 0x000122000c1e1900 */
[----:B------:R-:W-:Y:S01]  /*0520*/  MOV R9, RZ ;  /* 0x000000ff00097202 */ /* 0x000fe20000000f00 */
[----:B------:R-:W-:-:S02]  /*0530*/  IMAD.MOV.U32 R15, RZ, RZ, RZ ;  /* 0x000000ffff0f7224 */ /* 0x000fc400078e00ff */
[----:B------:R0:W4:Y:S04]  /*0540*/  @!P4 LDG.E R11, [R4.64+0x580] ;  /* 0x00058004040bc981 */ /* 0x000128000c1e1900 */
[----:B------:R0:W4:Y:S01]  /*0550*/  @!P5 LDG.E R9, [R4.64+0x600] ;  /* 0x000600040409d981 */ /* 0x000122000c1e1900 */
[----:B------:R-:W-:-:S03]  /*0560*/  IMAD.MOV.U32 R47, RZ, RZ, RZ ;  /* 0x000000ffff2f7224 */ /* 0x000fc600078e00ff */
[----:B------:R1:W5:Y:S04]  /*0570*/  @!P4 LDG.E R52, [R2.64+0x580] ;  /* 0x000580040234c981 */ /* 0x000368000c1e1900 */
[----:B------:R1:W5:Y:S04]  /*0580*/  @!P5 LDG.E R51, [R2.64+0x600] ;  /* 0x000600040233d981 */ /* 0x000368000c1e1900 */
[----:B------:R1:W5:Y:S01]  /*0590*/  @!P2 LDG.E R47, [R2.64] ;  /* 0x00000004022fa981 */ /* 0x000362000c1e1900 */
[----:B--2---:R-:W-:Y:S01]  /*05a0*/  @!P0 FMUL.FTZ R23, R12, 1.4426950216293334961 ;  /* 0x3fb8aa3b0c178820 */ /* 0x004fe20000410000 */
[----:B------:R-:W-:-:S04]  /*05b0*/  LOP3.LUT R12, R35, 0x1a0, RZ, 0xfc, !PT ;  /* 0x000001a0230c7812 */ /* 0x000fc800078efcff */
[-C--:B------:R-:W-:Y:S01]  /*05c0*/  ISETP.GE.AND P6, PT, R12, R7.reuse, PT ;  /* 0x000000070c00720c */ /* 0x080fe20003fc6270 */
[----:B---3--:R-:W-:Y:S01]  /*05d0*/  @!P1 FMUL.FTZ R15, R0, 1.4426950216293334961 ;  /* 0x3fb8aa3b000f9820 */ /* 0x008fe20000410000 */
[-C--:B------:R-:W-:Y:S02]  /*05e0*/  ISETP.GE.AND P0, PT, R10, R7.reuse, PT ;  /* 0x000000070a00720c */ /* 0x080fe40003f06270 */
[----:B------:R-:W-:Y:S02]  /*05f0*/  ISETP.GE.AND P1, PT, R8, R7, PT ;  /* 0x000000070800720c */ /* 0x000fe40003f26270 */
[----:B------:R-:W-:Y:S01]  /*0600*/  CS2R R6, SRZ ;  /* 0x0000000000067805 */ /* 0x000fe2000001ff00 */
[----:B------:R-:W-:-:S06]  /*0610*/  IMAD.MOV.U32 R0, RZ, RZ, RZ ;  /* 0x000000ffff007224 */ /* 0x000fcc00078e00ff */
[----:B------:R0:W2:Y:S04]  /*0620*/  @!P6 LDG.E R7, [R4.64+0x680] ;  /* 0x000680040407e981 */ /* 0x0000a8000c1e1900 */
[----:B------:R0:W3:Y:S04]  /*0630*/  @!P0 LDG.E R6, [R4.64+0x700] ;  /* 0x0007000404068981 */ /* 0x0000e8000c1e1900 */
[----:B------:R0:W3:Y:S04]  /*0640*/  @!P1 LDG.E R0, [R4.64+0x780] ;  /* 0x0007800404009981 */ /* 0x0000e8000c1e1900 */
[----:B------:R1:W5:Y:S04]  /*0650*/  @!P6 LDG.E R50, [R2.64+0x680] ;  /* 0x000680040232e981 */ /* 0x000368000c1e1900 */
[----:B------:R1:W5:Y:S01]  /*0660*/  @!P0 LDG.E R49, [R2.64+0x700] ;  /* 0x0007000402318981 */ /* 0x000362000c1e1900 */
[----:B0-----:R-:W-:-:S03]  /*0670*/  FADD.FTZ R5, RZ, R28 ;  /* 0x0000001cff057221 */ /* 0x001fc60000010000 */
[----:B------:R1:W5:Y:S01]  /*0680*/  @!P3 LDG.E R4, [R2.64+0x500] ;  /* 0x000500040204b981 */ /* 0x000362000c1e1900 */
[----:B------:R-:W-:-:S03]  /*0690*/  FADD.FTZ R5, R5, R41 ;  /* 0x0000002905057221 */ /* 0x000fc60000010000 */
[----:B------:R1:W5:Y:S01]  /*06a0*/  @!P1 LDG.E R48, [R2.64+0x780] ;  /* 0x0007800402309981 */ /* 0x000362000c1e1900 */
[----:B------:R-:W-:-:S04]  /*06b0*/  FADD.FTZ R5, R5, R31 ;  /* 0x0000001f05057221 */ /* 0x000fc80000010000 */
        /* <DEDUP_REMOVED lines=8> */
[----:B-1----:R-:W-:-:S04]  /*0740*/  FADD.FTZ R2, R5, R11 ;  /* 0x0000000b05027221 */ /* 0x002fc80000010000 */
[----:B------:R-:W-:Y:S01]  /*0750*/  FADD.FTZ R2, R2, R9 ;  /* 0x0000000902027221 */ /* 0x000fe20000010000 */
[----:B------:R-:W-:-:S03]  /*0760*/  ISETP.GE.AND P2, PT, R53, 0x1, PT ;  /* 0x000000013500780c */ /* 0x000fc60003f46270 */
[----:B--2---:R-:W-:-:S04]  /*0770*/  FADD.FTZ R3, R2, R7 ;  /* 0x0000000702037221 */ /* 0x004fc80000010000 */
[----:B---3--:R-:W-:-:S04]  /*0780*/  FADD.FTZ R3, R3, R6 ;  /* 0x0000000603037221 */ /* 0x008fc80000010000 */
[----:B------:R-:W-:-:S05]  /*0790*/  FADD.FTZ R5, R3, R0 ;  /* 0x0000000003057221 */ /* 0x000fca0000010000 */
        /* <DEDUP_REMOVED lines=11> */
[----:B------:R-:W-:Y:S02]  /*0850*/  IMAD.MOV.U32 R5, RZ, RZ, RZ ;  /* 0x000000ffff057224 */ /* 0x000fe400078e00ff */
[----:B-----5:R-:W-:Y:S01]  /*0860*/  @!P3 FMUL.FTZ R5, R4, 1.4426950216293334961 ;  /* 0x3fb8aa3b0405b820 */ /* 0x020fe20000410000 */
[----:B------:R-:W-:Y:S01]  /*0870*/  MOV R4, RZ ;  /* 0x000000ff00047202 */ /* 0x000fe20000000f00 */
[----:B------:R-:W-:Y:S01]  /*0880*/  @!P4 FMUL.FTZ R4, R52, 1.4426950216293334961 ;  /* 0x3fb8aa3b3404c820 */ /* 0x000fe20000410000 */
[----:B------:R-:W-:Y:S01]  /*0890*/  ISETP.GE.AND P4, PT, R44, c[0x0][0x180], PT ;  /* 0x000060002c007a0c */ /* 0x000fe20003f86270 */
[----:B------:R-:W-:Y:S01]  /*08a0*/  IMAD.MOV.U32 R44, RZ, RZ, RZ ;  /* 0x000000ffff2c7224 */ /* 0x000fe200078e00ff */
[----:B------:R-:W-:Y:S01]  /*08b0*/  ISETP.GE.AND P3, PT, R45, c[0x0][0x180], PT ;  /* 0x000060002d007a0c */ /* 0x000fe20003f66270 */
[----:B------:R-:W-:Y:S01]  /*08c0*/  @!P5 FMUL.FTZ R44, R51, 1.4426950216293334961 ;  /* 0x3fb8aa3b332cd820 */ /* 0x000fe20000410000 */
[----:B------:R-:W-:-:S03]  /*08d0*/  ISETP.GE.AND P5, PT, R42, c[0x0][0x180], PT ;  /* 0x000060002a007a0c */ /* 0x000fc60003fa6270 */
[----:B------:R2:W3:Y:S08]  /*08e0*/  @!P2 MUFU.EX2 R46, R43 ;  /* 0x0000002b002ea308 */ /* 0x0004f00000000800 */
[----:B------:R-:W4:Y:S01]  /*08f0*/  @!P3 MUFU.EX2 R38, R38 ;  /* 0x000000260026b308 */ /* 0x000f220000000800 */
[----:B--2---:R-:W-:Y:S02]  /*0900*/  CS2R R42, SRZ ;  /* 0x00000000002a7805 */ /* 0x004fe4000001ff00 */
[----:B------:R-:W-:Y:S01]  /*0910*/  @!P6 FMUL.FTZ R42, R50, 1.4426950216293334961 ;  /* 0x3fb8aa3b322ae820 */ /* 0x000fe20000410000 */
[----:B------:R-:W-:Y:S01]  /*0920*/  ISETP.GE.AND P6, PT, R40, c[0x0][0x180], PT ;  /* 0x0000600028007a0c */ /* 0x000fe20003fc6270 */
[----:B-1----:R-:W-:Y:S01]  /*0930*/  FADD.FTZ R50, R3, R2 ;  /* 0x0000000203327221 */ /* 0x002fe20000010000 */
[----:B0-----:R-:W-:Y:S01]  /*0940*/  SHF.R.S32.HI R3, RZ, 0x1f, R34 ;  /* 0x0000001fff037819 */ /* 0x001fe20000011422 */
[----:B------:R-:W-:Y:S01]  /*0950*/  @!P1 FMUL.FTZ R43, R48, 1.4426950216293334961 ;  /* 0x3fb8aa3b302b9820 */ /* 0x000fe20000410000 */
[----:B------:R-:W-:Y:S01]  /*0960*/  LEA R2, P1, R34, c[0x0][0x160], 0x1 ;  /* 0x0000580022027a11 */ /* 0x000fe200078208ff */
[----:B---3--:R-:W-:Y:S01]  /*0970*/  @!P2 FFMA.FTZ R46, -R50, R46, R41 ;  /* 0x0000002e322ea223 */ /* 0x008fe20000010129 */
[----:B------:R-:W0:Y:S01]  /*0980*/  @!P4 MUFU.EX2 R52, R37 ;  /* 0x000000250034c308 */ /* 0x000e220000000800 */
[----:B------:R-:W-:Y:S01]  /*0990*/  IMAD.MOV.U32 R40, RZ, RZ, RZ ;  /* 0x000000ffff287224 */ /* 0x000fe200078e00ff */
[----:B------:R-:W-:Y:S01]  /*09a0*/  LEA.HI.X R3, R34, c[0x0][0x164], R3, 0x1, P1 ;  /* 0x0000590022037a11 */ /* 0x000fe200008f0c03 */
[----:B------:R-:W-:Y:S01]  /*09b0*/  @!P0 FMUL.FTZ R40, R49, 1.4426950216293334961 ;  /* 0x3fb8aa3b31288820 */ /* 0x000fe20000410000 */
[----:B------:R-:W-:-:S02]  /*09c0*/  @!P2 F2FP.BF16.PACK_AB R46, RZ, R46 ;  /* 0x0000002eff2ea23e */ /* 0x000fc400000010ff */
[----:B------:R-:W-:Y:S01]  /*09d0*/  ISETP.GE.AND P0, PT, R39, c[0x0][0x180], PT ;  /* 0x0000600027007a0c */ /* 0x000fe20003f06270 */
[----:B----4-:R-:W-:Y:S01]  /*09e0*/  @!P3 FFMA.FTZ R38, -R50, R38, R31 ;  /* 0x000000263226b223 */ /* 0x010fe2000001011f */
[----:B------:R-:W-:Y:S01]  /*09f0*/  ISETP.GE.AND P1, PT, R33, c[0x0][0x180], PT ;  /* 0x0000600021007a0c */ /* 0x000fe20003f26270 */
[----:B------:R1:W-:Y:S01]  /*0a00*/  @!P2 STG.E.U16 [R2.64+0x40], R46 ;  /* 0x0000402e0200a986 */ /* 0x0003e2000c101504 */
[----:B------:R-:W-:Y:S01]  /*0a10*/  ISETP.GE.AND P2, PT, R32, c[0x0][0x180], PT ;  /* 0x0000600020007a0c */ /* 0x000fe20003f46270 */
[----:B------:R-:W2:Y:S01]  /*0a20*/  @!P5 MUFU.EX2 R36, R36 ;  /* 0x000000240024d308 */ /* 0x000ea20000000800 */
[----:B------:R-:W-:Y:S01]  /*0a30*/  @!P3 F2FP.BF16.PACK_AB R38, RZ, R38 ;  /* 0x00000026ff26b23e */ /* 0x000fe200000010ff */
[----:B0-----:R-:W-:-:S04]  /*0a40*/  @!P4 FFMA.FTZ R52, -R50, R52, R29 ;  /* 0x000000343234c223 */ /* 0x001fc8000001011d */
[----:B------:R1:W-:Y:S01]  /*0a50*/  @!P3 STG.E.U16 [R2.64+0x80], R38 ;  /* 0x000080260200b986 */ /* 0x0003e2000c101504 */
[----:B------:R-:W-:Y:S01]  /*0a60*/  ISETP.GE.AND P3, PT, R30, c[0x0][0x180], PT ;  /* 0x000060001e007a0c */ /* 0x000fe20003f66270 */
[----:B------:R-:W0:Y:S01]  /*0a70*/  @!P6 MUFU.EX2 R37, R26 ;  /* 0x0000001a0025e308 */ /* 0x000e220000000800 */
[----:B------:R-:W-:-:S05]  /*0a80*/  @!P4 F2FP.BF16.PACK_AB R52, RZ, R52 ;  /* 0x00000034ff34c23e */ /* 0x000fca00000010ff */
[----:B------:R1:W-:Y:S02]  /*0a90*/  @!P4 STG.E.U16 [R2.64+0xc0], R52 ;  /* 0x0000c0340200c986 */ /* 0x0003e4000c101504 */
[----:B------:R-:W3:Y:S01]  /*0aa0*/  @!P2 MUFU.EX2 R23, R23 ;  /* 0x000000170017a308 */ /* 0x000ee20000000800 */
[----:B--2---:R-:W-:Y:S01]  /*0ab0*/  @!P5 FFMA.FTZ R36, -R50, R36, R27 ;  /* 0x000000243224d223 */ /* 0x004fe2000001011b */
[----:B------:R-:W-:-:S04]  /*0ac0*/  ISETP.GE.AND P4, PT, R18, c[0x0][0x180], PT ;  /* 0x0000600012007a0c */ /* 0x000fc80003f86270 */
[----:B------:R-:W-:Y:S02]  /*0ad0*/  @!P5 F2FP.BF16.PACK_AB R36, RZ, R36 ;  /* 0x00000024ff24d23e */ /* 0x000fe400000010ff */
[----:B------:R-:W2:Y:S01]  /*0ae0*/  @!P0 MUFU.EX2 R25, R25 ;  /* 0x0000001900198308 */ /* 0x000ea20000000800 */
[----:B0-----:R-:W-:Y:S02]  /*0af0*/  @!P6 FFMA.FTZ R37, -R50, R37, R22 ;  /* 0x000000253225e223 */ /* 0x001fe40000010116 */
[----:B------:R1:W-:Y:S01]  /*0b00*/  @!P5 STG.E.U16 [R2.64+0x100], R36 ;  /* 0x000100240200d986 */ /* 0x0003e2000c101504 */
[----:B------:R-:W-:Y:S02]  /*0b10*/  ISETP.GE.AND P5, PT, R16, c[0x0][0x180], PT ;  /* 0x0000600010007a0c */ /* 0x000fe40003fa6270 */
[----:B------:R-:W-:Y:S02]  /*0b20*/  @!P6 F2FP.BF16.PACK_AB R37, RZ, R37 ;  /* 0x00000025ff25e23e */ /* 0x000fe400000010ff */
[----:B------:R-:W0:Y:S01]  /*0b30*/  @!P1 MUFU.EX2 R31, R24 ;  /* 0x00000018001f9308 */ /* 0x000e220000000800 */
[----:B---3--:R-:W-:-:S02]  /*0b40*/  @!P2 FFMA.FTZ R23, -R50, R23, R19 ;  /* 0x000000173217a223 */ /* 0x008fc40000010113 */
[----:B------:R1:W-:Y:S01]  /*0b50*/  @!P6 STG.E.U16 [R2.64+0x140], R37 ;  /* 0x000140250200e986 */ /* 0x0003e2000c101504 */
[----:B------:R-:W-:Y:S02]  /*0b60*/  ISETP.GE.AND P6, PT, R14, c[0x0][0x180], PT ;  /* 0x000060000e007a0c */ /* 0x000fe40003fc6270 */
[----:B------:R-:W-:Y:S01]  /*0b70*/  @!P2 F2FP.BF16.PACK_AB R23, RZ, R23 ;  /* 0x00000017ff17a23e */ /* 0x000fe200000010ff */
[C---:B--2---:R-:W-:Y:S01]  /*0b80*/  @!P0 FFMA.FTZ R25, -R50.reuse, R25, R21 ;  /* 0x0000001932198223 */ /* 0x044fe20000010115 */
[----:B------:R-:W2:Y:S03]  /*0b90*/  @!P3 MUFU.EX2 R15, R15 ;  /* 0x0000000f000fb308 */ /* 0x000ea60000000800 */
[----:B------:R1:W-:Y:S01]  /*0ba0*/  @!P2 STG.E.U16 [R2.64+0x200], R23 ;  /* 0x000200170200a986 */ /* 0x0003e2000c101504 */
[----:B------:R-:W-:Y:S02]  /*0bb0*/  ISETP.GE.AND P2, PT, R35, c[0x0][0x180], PT ;  /* 0x0000600023007a0c */ /* 0x000fe40003f46270 */
[----:B------:R-:W-:Y:S01]  /*0bc0*/  @!P0 F2FP.BF16.PACK_AB R25, RZ, R25 ;  /* 0x00000019ff19823e */ /* 0x000fe200000010ff */
[----:B0-----:R-:W-:Y:S01]  /*0bd0*/  @!P1 FFMA.FTZ R31, -R50, R31, R20 ;  /* 0x0000001f321f9223 */ /* 0x001fe20000010114 */
[----:B------:R-:W0:Y:S03]  /*0be0*/  @!P4 MUFU.EX2 R5, R5 ;  /* 0x000000050005c308 */ /* 0x000e260000000800 */
[----:B------:R1:W-:Y:S01]  /*0bf0*/  @!P0 STG.E.U16 [R2.64+0x180], R25 ;  /* 0x0001801902008986 */ /* 0x0003e2000c101504 */
[----:B------:R-:W-:-:S02]  /*0c00*/  ISETP.GE.AND P0, PT, R12, c[0x0][0x180], PT ;  /* 0x000060000c007a0c */ /* 0x000fc40003f06270 */
[----:B------:R-:W-:-:S03]  /*0c10*/  @!P1 F2FP.BF16.PACK_AB R31, RZ, R31 ;  /* 0x0000001fff1f923e */ /* 0x000fc600000010ff */
[----:B------:R-:W-:Y:S01]  /*0c20*/  @!P2 FMUL.FTZ R47, R47, 1.4426950216293334961 ;  /* 0x3fb8aa3b2f2fa820 */ /* 0x000fe20000410000 */
[----:B------:R-:W3:Y:S01]  /*0c30*/  @!P5 MUFU.EX2 R4, R4 ;  /* 0x000000040004d308 */ /* 0x000ee20000000800 */
[----:B------:R1:W-:Y:S01]  /*0c40*/  @!P1 STG.E.U16 [R2.64+0x1c0], R31 ;  /* 0x0001c01f02009986 */ /* 0x0003e2000c101504 */
[----:B------:R-:W-:Y:S01]  /*0c50*/  ISETP.GE.AND P1, PT, R10, c[0x0][0x180], PT ;  /* 0x000060000a007a0c */ /* 0x000fe20003f26270 */
[C---:B--2---:R-:W-:Y:S02]  /*0c60*/  @!P3 FFMA.FTZ R15, -R50.reuse, R15, R17 ;  /* 0x0000000f320fb223 */ /* 0x044fe40000010111 */
[----:B0-----:R-:W-:-:S03]  /*0c70*/  @!P4 FFMA.FTZ R13, -R50, R5, R13 ;  /* 0x00000005320dc223 */ /* 0x001fc6000001010d */
[----:B------:R-:W0:Y:S01]  /*0c80*/  @!P6 MUFU.EX2 R44, R44 ;  /* 0x0000002c002ce308 */ /* 0x000e220000000800 */
[----:B------:R-:W-:Y:S02]  /*0c90*/  @!P3 F2FP.BF16.PACK_AB R15, RZ, R15 ;  /* 0x0000000fff0fb23e */ /* 0x000fe400000010ff */
[----:B------:R-:W-:-:S03]  /*0ca0*/  @!P4 F2FP.BF16.PACK_AB R13, RZ, R13 ;  /* 0x0000000dff0dc23e */ /* 0x000fc600000010ff */
[----:B------:R1:W-:Y:S01]  /*0cb0*/  @!P3 STG.E.U16 [R2.64+0x240], R15 ;  /* 0x0002400f0200b986 */ /* 0x0003e2000c101504 */
[----:B------:R-:W-:Y:S01]  /*0cc0*/  ISETP.GE.AND P3, PT, R8, c[0x0][0x180], PT ;  /* 0x0000600008007a0c */ /* 0x000fe20003f66270 */
[----:B------:R-:W2:Y:S01]  /*0cd0*/  @!P0 MUFU.EX2 R42, R42 ;  /* 0x0000002a002a8308 */ /* 0x000ea20000000800 */
[C---:B---3--:R-:W-:Y:S01]  /*0ce0*/  @!P5 FFMA.FTZ R4, -R50.reuse, R4, R11 ;  /* 0x000000043204d223 */ /* 0x048fe2000001010b */
[----:B------:R1:W-:Y:S04]  /*0cf0*/  @!P4 STG.E.U16 [R2.64+0x280], R13 ;  /* 0x0002800d0200c986 */ /* 0x0003e8000c101504 */
[----:B------:R-:W-:Y:S02]  /*0d00*/  @!P5 F2FP.BF16.PACK_AB R4, RZ, R4 ;  /* 0x00000004ff04d23e */ /* 0x000fe400000010ff */
[----:B------:R-:W3:Y:S01]  /*0d10*/  @!P1 MUFU.EX2 R19, R40 ;  /* 0x0000002800139308 */ /* 0x000ee20000000800 */
[----:B0-----:R-:W-:-:S02]  /*0d20*/  @!P6 FFMA.FTZ R44, -R50, R44, R9 ;  /* 0x0000002c322ce223 */ /* 0x001fc40000010109 */
[----:B------:R1:W-:Y:S03]  /*0d30*/  @!P5 STG.E.U16 [R2.64+0x2c0], R4 ;  /* 0x0002c0040200d986 */ /* 0x0003e6000c101504 */
[----:B------:R-:W-:Y:S02]  /*0d40*/  @!P6 F2FP.BF16.PACK_AB R44, RZ, R44 ;  /* 0x0000002cff2ce23e */ /* 0x000fe400000010ff */
[----:B------:R-:W0:Y:S01]  /*0d50*/  @!P2 MUFU.EX2 R47, R47 ;  /* 0x0000002f002fa308 */ /* 0x000e220000000800 */
[C---:B--2---:R-:W-:Y:S02]  /*0d60*/  @!P0 FFMA.FTZ R42, -R50.reuse, R42, R7 ;  /* 0x0000002a322a8223 */ /* 0x044fe40000010107 */
        /* <DEDUP_REMOVED lines=8> */
[----:B------:R1:W-:Y:S01]  /*0df0*/  @!P2 STG.E.U16 [R2.64], R47 ;  /* 0x0000002f0200a986 */ /* 0x0003e2000c101504 */
[----:B------:R-:W-:Y:S05]  /*0e00*/  @P3 EXIT ;  /* 0x000000000000394d */ /* 0x000fea0003800000 */
[----:B------:R-:W0:Y:S02]  /*0e10*/  MUFU.EX2 R43, R43 ;  /* 0x0000002b002b7308 */ /* 0x000e240000000800 */
[----:B0-----:R-:W-:-:S05]  /*0e20*/  FFMA.FTZ R0, -R50, R43, R0 ;  /* 0x0000002b32007223 */ /* 0x001fca0000010100 */
[----:B------:R-:W-:-:S05]  /*0e30*/  F2FP.BF16.PACK_AB R0, RZ, R0 ;  /* 0x00000000ff00723e */ /* 0x000fca00000010ff */
[----:B------:R-:W-:Y:S01]  /*0e40*/  STG.E.U16 [R2.64+0x3c0], R0 ;  /* 0x0003c00002007986 */ /* 0x000fe2000c101504 */
[----:B------:R-:W-:Y:S05]  /*0e50*/  EXIT ;  /* 0x000000000000794d */ /* 0x000fea0003800000 */
.L_x_5279:
        /* <DEDUP_REMOVED lines=10> */
.L_x_11049:


//--------------------- .text._ZN43_GLOBAL__N__9ae7fba5_10_SoftMax_cu_9f978f6321softmax_warp_backwardIfN3c108BFloat16EfLi8ELb1ELb0EEEvPT0_PKT_S7_iiiPKb --------------------------
	.section	.text._ZN43_GLOBAL__N__9ae7fba5_10_SoftMax_cu_9f978f6321softmax_warp_backwardIfN3c108BFloat16EfLi8ELb1ELb0EEEvPT0_PKT_S7_iiiPKb,"ax",@progbits
	.sectioninfo	@"SHI_REGISTERS=32"
	.align	128
.text._ZN43_GLOBAL__N__9ae7fba5_10_SoftMax_cu_9f978f6321softmax_warp_backwardIfN3c108BFloat16EfLi8ELb1ELb0EEEvPT0_PKT_S7_iiiPKb:
        .type           _ZN43_GLOBAL__N__9ae7fba5_10_SoftMax_cu_9f978f6321softmax_warp_backwardIfN3c108BFloat16EfLi8ELb1ELb0EEEvPT0_PKT_S7_iiiPKb,@function
        .size           _ZN43_GLOBAL__N__9ae7fba5_10_SoftMax_cu_9f978f6321softmax_warp_backwardIfN3c108BFloat16EfLi8ELb1ELb0EEEvPT0_PKT_S7_iiiPKb,(.L_x_11050 - _ZN43_GLOBAL__N__9ae7fba5_10_SoftMax_cu_9f978f6321softmax_warp_backwardIfN3c108BFloat16EfLi8ELb1ELb0EEEvPT0_PKT_S7_iiiPKb)
        .other          _ZN43_GLOBAL__N__9ae7fba5_10_SoftMax_cu_9f978f6321softmax_warp_backwardIfN3c108BFloat16EfLi8ELb1ELb0EEEvPT0_PKT_S7_iiiPKb,@"STO_CUDA_ENTRY STV_DEFAULT"
_ZN43_GLOBAL__N__9ae7fba5_10_SoftMax_cu_9f978f6321softmax_warp_backwardIfN3c108BFloat16EfLi8ELb1ELb0EEEvPT0_PKT_S7_iiiPKb:
        /* <DEDUP_REMOVED lines=19> */
[----:B------:R-:W-:Y:S02]  /*0130*/  ISETP.GE.AND P1, PT, R26, R19, PT ;  /* 0x000000131a00720c */ /* 0x000fe40003f26270 */
[----:B------:R-:W-:-:S05]  /*0140*/  LOP3.LUT R7, R28, 0x80, RZ, 0xfc, !PT ;  /* 0x000000801c077812 */ /* 0x000fca00078efcff */
[----:B------:R-:W2:Y:S01]  /*0150*/  @!P6 LDG.E R11, [R2.64] ;  /* 0x00000004020be981 */ /* 0x000ea2000c1e1900 */
[C---:B------:R-:W-:Y:S02]  /*0160*/  LOP3.LUT R8, R28.reuse, 0xa0, RZ, 0xfc, !PT ;  /* 0x000000a01c087812 */ /* 0x040fe400078efcff */
[-C--:B------:R-:W-:Y:S01]  /*0170*/  ISETP.GE.AND P3, PT, R7, R19.reuse, PT ;  /* 0x000000130700720c */ /* 0x080fe20003f66270 */
[----:B------:R-:W3:Y:S01]  /*0180*/  @!P2 LDG.E R16, [R2.64+0x180] ;  /* 0x000180040210a981 */ /* 0x000ee2000c1e1900 */
[----:B------:R-:W-:Y:S02]  /*0190*/  LOP3.LUT R9, R28, 0xc0, RZ, 0xfc, !PT ;  /* 0x000000c01c097812 */ /* 0x000fe400078efcff */
[-C--:B------:R-:W-:Y:S01]  /*01a0*/  ISETP.GE.AND P4, PT, R8, R19.reuse, PT ;  /* 0x000000130800720c */ /* 0x080fe20003f86270 */
[----:B------:R-:W4:Y:S01]  /*01b0*/  @!P0 LDG.E R14, [R2.64+0x80] ;  /* 0x00008004020e8981 */ /* 0x000f22000c1e1900 */
[----:B------:R-:W-:-:S03]  /*01c0*/  ISETP.GE.AND P5, PT, R9, R19, PT ;  /* 0x000000130900720c */ /* 0x000fc60003fa6270 */
[----:B------:R-:W5:Y:S04]  /*01d0*/  @!P1 LDG.E R15, [R2.64+0x100] ;  /* 0x00010004020f9981 */ /* 0x000f68000c1e1900 */
[----:B------:R-:W5:Y:S04]  /*01e0*/  @!P3 LDG.E R18, [R2.64+0x200] ;  /* 0x000200040212b981 */ /* 0x000f68000c1e1900 */
[----:B------:R-:W5:Y:S04]  /*01f0*/  @!P4 LDG.E R21, [R2.64+0x280] ;  /* 0x000280040215c981 */ /* 0x000f68000c1e1900 */
[----:B------:R0:W5:Y:S01]  /*0200*/  @!P5 LDG.E R20, [R2.64+0x300] ;  /* 0x000300040214d981 */ /* 0x000162000c1e1900 */
[----:B------:R-:W-:Y:S01]  /*0210*/  CS2R R24, SRZ ;  /* 0x0000000000187805 */ /* 0x000fe2000001ff00 */
[----:B------:R-:W-:Y:S01]  /*0220*/  IMAD.WIDE R4, R0, R5, c[0x0][0x168] ;  /* 0x00005a0000047625 */ /* 0x000fe200078e0205 */
[----:B------:R-:W-:-:S04]  /*0230*/  CS2R R12, SRZ ;  /* 0x00000000000c7805 */ /* 0x000fc8000001ff00 */
[----:B------:R-:W5:Y:S01]  /*0240*/  @!P6 LDG.E R25, [R4.64] ;  /* 0x000000040419e981 */ /* 0x000f62000c1e1900 */
[----:B------:R-:W-:Y:S01]  /*0250*/  IMAD.MOV.U32 R17, RZ, RZ, RZ ;  /* 0x000000ffff117224 */ /* 0x000fe200078e00ff */
[----:B------:R-:W-:-:S06]  /*0260*/  CS2R R22, SRZ ;  /* 0x0000000000167805 */ /* 0x000fcc000001ff00 */
[----:B------:R-:W5:Y:S01]  /*0270*/  @!P5 LDG.E R22, [R4.64+0x300] ;  /* 0x000300040416d981 */ /* 0x000f62000c1e1900 */
[----:B--2---:R-:W-:Y:S01]  /*0280*/  @!P6 FMUL.FTZ R24, R11, 1.4426950216293334961 ;  /* 0x3fb8aa3b0b18e820 */ /* 0x004fe20000410000 */
[----:B------:R-:W-:Y:S02]  /*0290*/  ISETP.GE.AND P6, PT, R10, 0x1, PT ;  /* 0x000000010a00780c */ /* 0x000fe40003fc6270 */
[----:B------:R-:W-:Y:S01]  /*02a0*/  CS2R R10, SRZ ;  /* 0x00000000000a7805 */ /* 0x000fe2000001ff00 */
[----:B---3--:R-:W-:Y:S01]  /*02b0*/  @!P2 FMUL.FTZ R13, R16, 1.4426950216293334961 ;  /* 0x3fb8aa3b100da820 */ /* 0x008fe20000410000 */
[----:B------:R-:W-:Y:S01]  /*02c0*/  LOP3.LUT R16, R28, 0xe0, RZ, 0xfc, !PT ;  /* 0x000000e01c107812 */ /* 0x000fe200078efcff */
[----:B----4-:R-:W-:-:S03]  /*02d0*/  @!P0 FMUL.FTZ R11, R14, 1.4426950216293334961 ;  /* 0x3fb8aa3b0e0b8820 */ /* 0x010fc60000410000 */
[----:B------:R-:W2:Y:S01]  /*02e0*/  @!P0 LDG.E R10, [R4.64+0x80] ;  /* 0x00008004040a8981 */ /* 0x000ea2000c1e1900 */
[----:B------:R-:W-:Y:S01]  /*02f0*/  ISETP.GE.AND P0, PT, R16, R19, PT ;  /* 0x000000131000720c */ /* 0x000fe20003f06270 */
[----:B-----5:R-:W-:Y:S02]  /*0300*/  @!P1 FMUL.FTZ R12, R15, 1.4426950216293334961 ;  /* 0x3fb8aa3b0f0c9820 */ /* 0x020fe40000410000 */
[----:B------:R-:W-:Y:S02]  /*0310*/  CS2R R14, SRZ ;  /* 0x00000000000e7805 */ /* 0x000fe4000001ff00 */
[----:B------:R-:W-:Y:S02]  /*0320*/  @!P3 FMUL.FTZ R15, R18, 1.4426950216293334961 ;  /* 0x3fb8aa3b120fb820 */ /* 0x000fe40000410000 */
[----:B------:R-:W-:Y:S02]  /*0330*/  CS2R R18, SRZ ;  /* 0x0000000000127805 */ /* 0x000fe4000001ff00 */
[----:B------:R-:W3:Y:S01]  /*0340*/  @!P1 LDG.E R14, [R4.64+0x100] ;  /* 0x00010004040e9981 */ /* 0x000ee2000c1e1900 */
[----:B------:R-:W-:-:S03]  /*0350*/  @!P4 FMUL.FTZ R17, R21, 1.4426950216293334961 ;  /* 0x3fb8aa3b1511c820 */ /* 0x000fc60000410000 */
[----:B0-----:R0:W4:Y:S01]  /*0360*/  @!P0 LDG.E R2, [R2.64+0x380] ;  /* 0x0003800402028981 */ /* 0x001122000c1e1900 */
[----:B------:R-:W-:Y:S02]  /*0370*/  @!P5 FMUL.FTZ R18, R20, 1.4426950216293334961 ;  /* 0x3fb8aa3b1412d820 */ /* 0x000fe40000410000 */
[----:B------:R-:W-:Y:S01]  /*0380*/  CS2R R20, SRZ ;  /* 0x0000000000147805 */ /* 0x000fe2000001ff00 */
[----:B------:R-:W5:Y:S04]  /*0390*/  @!P2 LDG.E R19, [R4.64+0x180] ;  /* 0x000180040413a981 */ /* 0x000f68000c1e1900 */
[----:B------:R-:W5:Y:S04]  /*03a0*/  @!P0 LDG.E R23, [R4.64+0x380] ;  /* 0x0003800404178981 */ /* 0x000f68000c1e1900 */
[----:B------:R-:W5:Y:S04]  /*03b0*/  @!P3 LDG.E R20, [R4.64+0x200] ;  /* 0x000200040414b981 */ /* 0x000f68000c1e1900 */
[----:B------:R-:W5:Y:S01]  /*03c0*/  @!P4 LDG.E R21, [R4.64+0x280] ;  /* 0x000280040415c981 */ /* 0x000f62000c1e1900 */
[----:B0-----:R-:W-:-:S02]  /*03d0*/  FADD.FTZ R3, RZ, R25 ;  /* 0x00000019ff037221 */ /* 0x001fc40000010000 */
[----:B------:R-:W-:Y:S02]  /*03e0*/  IMAD.MOV.U32 R29, RZ, RZ, RZ ;  /* 0x000000ffff1d7224 */ /* 0x000fe400078e00ff */
[----:B--2---:R-:W-:Y:S02]  /*03f0*/  FADD.FTZ R3, R3, R10 ;  /* 0x0000000a03037221 */ /* 0x004fe40000010000 */
[----:B----4-:R-:W-:Y:S02]  /*0400*/  @!P0 FMUL.FTZ R29, R2, 1.4426950216293334961 ;  /* 0x3fb8aa3b021d8820 */ /* 0x010fe40000410000 */
[----:B---3--:R-:W-:-:S04]  /*0410*/  FADD.FTZ R2, R3, R14 ;  /* 0x0000000e03027221 */ /* 0x008fc80000010000 */
[----:B-----5:R-:W-:-:S04]  /*0420*/  FADD.FTZ R3, R2, R19 ;  /* 0x0000001302037221 */ /* 0x020fc80000010000 */
        /* <DEDUP_REMOVED lines=22> */
[----:B------:R-:W0:Y:S01]  /*0590*/  @!P6 MUFU.EX2 R24, R24 ;  /* 0x000000180018e308 */ /* 0x000e220000000800 */
[----:B------:R-:W-:Y:S02]  /*05a0*/  ISETP.GE.AND P2, PT, R7, c[0x0][0x180], PT ;  /* 0x0000600007007a0c */ /* 0x000fe40003f46270 */
[----:B------:R-:W-:Y:S02]  /*05b0*/  ISETP.GE.AND P1, PT, R8, c[0x0][0x180], PT ;  /* 0x0000600008007a0c */ /* 0x000fe40003f26270 */
[----:B------:R-:W-:-:S03]  /*05c0*/  ISETP.GE.AND P0, PT, R9, c[0x0][0x180], PT ;  /* 0x0000600009007a0c */ /* 0x000fc60003f06270 */
[----:B------:R-:W1:Y:S08]  /*05d0*/  @!P5 MUFU.EX2 R11, R11 ;  /* 0x0000000b000bd308 */ /* 0x000e700000000800 */
[----:B------:R-:W2:Y:S01]  /*05e0*/  @!P4 MUFU.EX2 R5, R12 ;  /* 0x0000000c0005c308 */ /* 0x000ea20000000800 */
[----:B0-----:R-:W-:-:S05]  /*05f0*/  @!P6 FFMA.FTZ R25, -R4, R24, R25 ;  /* 0x000000180419e223 */ /* 0x001fca0000010119 */
[----:B------:R-:W-:Y:S02]  /*0600*/  @!P6 F2FP.BF16.PACK_AB R25, RZ, R25 ;  /* 0x00000019ff19e23e */ /* 0x000fe400000010ff */
[----:B------:R-:W0:Y:S01]  /*0610*/  @!P3 MUFU.EX2 R13, R13 ;  /* 0x0000000d000db308 */ /* 0x000e220000000800 */
[----:B-1----:R-:W-:Y:S02]  /*0620*/  @!P5 FFMA.FTZ R10, -R4, R11, R10 ;  /* 0x0000000b040ad223 */ /* 0x002fe4000001010a */
[----:B------:R1:W-:Y:S01]  /*0630*/  @!P6 STG.E.U16 [R2.64], R25 ;  /* 0x000000190200e986 */ /* 0x0003e2000c101504 */
[----:B------:R-:W-:Y:S02]  /*0640*/  ISETP.GE.AND P6, PT, R16, c[0x0][0x180], PT ;  /* 0x0000600010007a0c */ /* 0x000fe40003fc6270 */
[----:B------:R-:W-:Y:S02]  /*0650*/  @!P5 F2FP.BF16.PACK_AB R10, RZ, R10 ;  /* 0x0000000aff0ad23e */ /* 0x000fe400000010ff */
[----:B------:R-:W3:Y:S01]  /*0660*/  @!P2 MUFU.EX2 R15, R15 ;  /* 0x0000000f000fa308 */ /* 0x000ee20000000800 */
[----:B--2---:R-:W-:-:S02]  /*0670*/  @!P4 FFMA.FTZ R5, -R4, R5, R14 ;  /* 0x000000050405c223 */ /* 0x004fc4000001010e */
[----:B------:R1:W-:Y:S03]  /*0680*/  @!P5 STG.E.U16 [R2.64+0x40], R10 ;  /* 0x0000400a0200d986 */ /* 0x0003e6000c101504 */
[----:B------:R-:W-:Y:S02]  /*0690*/  @!P4 F2FP.BF16.PACK_AB R5, RZ, R5 ;  /* 0x00000005ff05c23e */ /* 0x000fe400000010ff */
[----:B------:R-:W2:Y:S01]  /*06a0*/  @!P1 MUFU.EX2 R17, R17 ;  /* 0x0000001100119308 */ /* 0x000ea20000000800 */
[----:B0-----:R-:W-:Y:S02]  /*06b0*/  @!P3 FFMA.FTZ R13, -R4, R13, R19 ;  /* 0x0000000d040db223 */ /* 0x001fe40000010113 */
[----:B------:R1:W-:Y:S03]  /*06c0*/  @!P4 STG.E.U16 [R2.64+0x80], R5 ;  /* 0x000080050200c986 */ /* 0x0003e6000c101504 */
[----:B------:R-:W-:-:S02]  /*06d0*/  @!P3 F2FP.BF16.PACK_AB R13, RZ, R13 ;  /* 0x0000000dff0db23e */ /* 0x000fc400000010ff */
[----:B------:R-:W0:Y:S01]  /*06e0*/  @!P0 MUFU.EX2 R7, R18 ;  /* 0x0000001200078308 */ /* 0x000e220000000800 */
[C---:B---3--:R-:W-:Y:S02]  /*06f0*/  @!P2 FFMA.FTZ R15, -R4.reuse, R15, R20 ;  /* 0x0000000f040fa223 */ /* 0x048fe40000010114 */
[----:B------:R1:W-:Y:S03]  /*0700*/  @!P3 STG.E.U16 [R2.64+0xc0], R13 ;  /* 0x0000c00d0200b986 */ /* 0x0003e6000c101504 */
[----:B------:R-:W-:Y:S01]  /*0710*/  @!P2 F2FP.BF16.PACK_AB R15, RZ, R15 ;  /* 0x0000000fff0fa23e */ /* 0x000fe200000010ff */
[----:B--2---:R-:W-:-:S04]  /*0720*/  @!P1 FFMA.FTZ R17, -R4, R17, R21 ;  /* 0x0000001104119223 */ /* 0x004fc80000010115 */
[----:B------:R1:W-:Y:S01]  /*0730*/  @!P2 STG.E.U16 [R2.64+0x100], R15 ;  /* 0x0001000f0200a986 */ /* 0x0003e2000c101504 */
[----:B------:R-:W-:Y:S01]  /*0740*/  @!P1 F2FP.BF16.PACK_AB R17, RZ, R17 ;  /* 0x00000011ff11923e */ /* 0x000fe200000010ff */
[----:B0-----:R-:W-:-:S04]  /*0750*/  @!P0 FFMA.FTZ R7, -R4, R7, R22 ;  /* 0x0000000704078223 */ /* 0x001fc80000010116 */
[----:B------:R1:W-:Y:S01]  /*0760*/  @!P1 STG.E.U16 [R2.64+0x140], R17 ;  /* 0x0001401102009986 */ /* 0x0003e2000c101504 */
[----:B------:R-:W-:-:S05]  /*0770*/  @!P0 F2FP.BF16.PACK_AB R7, RZ, R7 ;  /* 0x00000007ff07823e */ /* 0x000fca00000010ff */
[----:B------:R1:W-:Y:S01]  /*0780*/  @!P0 STG.E.U16 [R2.64+0x180], R7 ;  /* 0x0001800702008986 */ /* 0x0003e2000c101504 */
[----:B------:R-:W-:Y:S05]  /*0790*/  @P6 EXIT ;  /* 0x000000000000694d */ /* 0x000fea0003800000 */
[----:B------:R-:W0:Y:S02]  /*07a0*/  MUFU.EX2 R29, R29 ;  /* 0x0000001d001d7308 */ /* 0x000e240000000800 */
[----:B0-----:R-:W-:-:S05]  /*07b0*/  FFMA.FTZ R4, -R4, R29, R23 ;  /* 0x0000001d04047223 */ /* 0x001fca0000010117 */
[----:B------:R-:W-:-:S05]  /*07c0*/  F2FP.BF16.PACK_AB R4, RZ, R4 ;  /* 0x00000004ff04723e */ /* 0x000fca00000010ff */
[----:B------:R-:W-:Y:S01]  /*07d0*/  STG.E.U16 [R2.64+0x1c0], R4 ;  /* 0x0001c00402007986 */ /* 0x000fe2000c101504 */
[----:B------:R-:W-:Y:S05]  /*07e0*/  EXIT ;  /* 0x000000000000794d */ /* 0x000fea0003800000 */
.L_x_5280:
        /* <DEDUP_REMOVED lines=9> */
.L_x_11050:


//--------------------- .text._ZN43_GLOBAL__N__9ae7fba5_10_SoftMax_cu_9f978f6321softmax_warp_backwardIfN3c108BFloat16EfLi7ELb1ELb0EEEvPT0_PKT_S7_iiiPKb --------------------------
	.section	.text._ZN43_GLOBAL__N__9ae7fba5_10_SoftMax_cu_9f978f6321softmax_warp_backwardIfN3c108BFloat16EfLi7ELb1ELb0EEEvPT0_PKT_S7_iiiPKb,"ax",@progbits
	.sectioninfo	@"SHI_REGISTERS=32"
	.align	128
.text._ZN43_GLOBAL__N__9ae7fba5_10_SoftMax_cu_9f978f6321softmax_warp_backwardIfN3c108BFloat16EfLi7ELb1ELb0EEEvPT0_PKT_S7_iiiPKb:
        .type           _ZN43_GLOBAL__N__9ae7fba5_10_SoftMax_cu_9f978f6321softmax_warp_backwardIfN3c108BFloat16EfLi7ELb1ELb0EEEvPT0_PKT_S7_iiiPKb,@function
        .size           _ZN43_GLOBAL__N__9ae7fba5_10_SoftMax_cu_9f978f6321softmax_warp_backwardIfN3c108BFloat16EfLi7ELb1ELb0EEEvPT0_PKT_S7_iiiPKb,(.L_x_11051 - _ZN43_GLOBAL__N__9ae7fba5_10_SoftMax_cu_9f978f6321softmax_warp_backwardIfN3c108BFloat16EfLi7ELb1ELb0EEEvPT0_PKT_S7_iiiPKb)
        .other          _ZN43_GLOBAL__N__9ae7fba5_10_SoftMax_cu_9f978f6321softmax_warp_backwardIfN3c108BFloat16EfLi7ELb1ELb0EEEvPT0_PKT_S7_iiiPKb,@"STO_CUDA_ENTRY STV_DEFAULT"
_ZN43_GLOBAL__N__9ae7fba5_10_SoftMax_cu_9f978f6321softmax_warp_backwardIfN3c108BFloat16EfLi7ELb1ELb0EEEvPT0_PKT_S7_iiiPKb:
[----:B------:R-:W-:Y:S02]  /*0000*/  IMAD.MOV.U32 R1, RZ, RZ, c[0x0][0x28] ;  /* 0x00000a00ff017624 */ /* 0x000fe400078e00ff */
[----:B------:R-:W0:Y:S01]  /*0010*/  S2R R0, SR_CTAID.X ;  /* 0x0000000000007919 */ /* 0x000e220000002500 */
[----:B------:R-:W-:Y:S01]  /*0020*/  HFMA2.MMA R5, -RZ, RZ, 0, 2.384185791015625e-07 ;  /* 0x00000004ff057435 */ /* 0x000fe200000001ff */
        /* <DEDUP_REMOVED lines=16> */
[----:B------:R-:W-:Y:S02]  /*0130*/  IMNMX R25, R27, 0x2, PT ;  /* 0x000000021b197817 */ /* 0x000fe40003800200 */
[-C--:B------:R-:W-:Y:S02]  /*0140*/  ISETP.GE.AND P4, PT, R16, R0.reuse, PT ;  /* 0x000000001000720c */ /* 0x080fe40003f86270 */
[----:B------:R-:W-:Y:S02]  /*0150*/  ISETP.GE.AND P3, PT, R17, R0, PT ;  /* 0x000000001100720c */ /* 0x000fe40003f66270 */
[----:B------:R-:W-:-:S03]  /*0160*/  ISETP.GT.AND P0, PT, R25, 0x1, PT ;  /* 0x000000011900780c */ /* 0x000fc60003f04270 */
[----:B------:R0:W2:Y:S01]  /*0170*/  @!P6 LDG.E R23, [R2.64+0x80] ;  /* 0x000080040217e981 */ /* 0x0000a2000c1e1900 */
[----:B------:R-:W-:Y:S01]  /*0180*/  IMAD.MOV.U32 R6, RZ, RZ, c[0x0][0x180] ;  /* 0x00006000ff067624 */ /* 0x000fe200078e00ff */
[----:B------:R-:W-:Y:S02]  /*0190*/  SHF.R.S32.HI R9, RZ, 0x1f, R10 ;  /* 0x0000001fff097819 */ /* 0x000fe4000001140a */
[----:B------:R-:W-:Y:S01]  /*01a0*/  IADD3 R0, P1, R10, c[0x0][0x180], RZ ;  /* 0x000060000a007a10 */ /* 0x000fe20007f3e0ff */
[----:B------:R0:W3:Y:S01]  /*01b0*/  @!P5 LDG.E R28, [R2.64] ;  /* 0x00000004021cd981 */ /* 0x0000e2000c1e1900 */
[----:B------:R-:W-:Y:S02]  /*01c0*/  SEL R24, RZ, c[0x0][0x180], !P0 ;  /* 0x00006000ff187a07 */ /* 0x000fe40004000000 */
[----:B------:R-:W-:Y:S01]  /*01d0*/  LEA.HI.X.SX32 R7, R6, R9, 0x1, P1 ;  /* 0x0000000906077211 */ /* 0x000fe200008f0eff */
[----:B------:R0:W4:Y:S01]  /*01e0*/  @!P4 LDG.E R12, [R2.64+0x100] ;  /* 0x00010004020cc981 */ /* 0x000122000c1e1900 */
[----:B------:R-:W-:-:S02]  /*01f0*/  SHF.L.U32 R22, R0, 0x2, RZ ;  /* 0x0000000200167819 */ /* 0x000fc400000006ff */
[-C--:B------:R-:W-:Y:S01]  /*0200*/  ISETP.GE.AND P1, PT, R15, R24.reuse, PT ;  /* 0x000000180f00720c */ /* 0x080fe20003f26270 */
[----:B------:R0:W5:Y:S01]  /*0210*/  @!P3 LDG.E R13, [R2.64+0x180] ;  /* 0x00018004020db981 */ /* 0x000162000c1e1900 */
[----:B------:R-:W-:Y:S02]  /*0220*/  SHF.L.U64.HI R21, R0, 0x2, R7 ;  /* 0x0000000200157819 */ /* 0x000fe40000010207 */
[----:B------:R-:W-:Y:S02]  /*0230*/  ISETP.GE.AND P2, PT, R14, R24, PT ;  /* 0x000000180e00720c */ /* 0x000fe40003f46270 */
[----:B0-----:R-:W-:-:S04]  /*0240*/  IADD3 R2, P0, R22, c[0x0][0x170], RZ ;  /* 0x00005c0016027a10 */ /* 0x001fc80007f1e0ff */
[----:B------:R-:W-:-:S05]  /*0250*/  IADD3.X R3, R21, c[0x0][0x174], RZ, P0, !PT ;  /* 0x00005d0015037a10 */ /* 0x000fca00007fe4ff */
[----:B------:R0:W4:Y:S04]  /*0260*/  @!P1 LDG.E R20, [R2.64+0x80] ;  /* 0x0000800402149981 */ /* 0x000128000c1e1900 */
[----:B------:R0:W4:Y:S01]  /*0270*/  @!P2 LDG.E R19, [R2.64] ;  /* 0x000000040213a981 */ /* 0x000122000c1e1900 */
[----:B------:R-:W-:Y:S02]  /*0280*/  IMAD.MOV.U32 R11, RZ, RZ, RZ ;  /* 0x000000ffff0b7224 */ /* 0x000fe400078e00ff */
[----:B------:R-:W-:Y:S01]  /*0290*/  IMAD.WIDE R4, R10, R5, c[0x0][0x168] ;  /* 0x00005a000a047625 */ /* 0x000fe200078e0205 */
[----:B------:R-:W-:Y:S02]  /*02a0*/  ISETP.GE.AND P0, PT, R25, 0x1, PT ;  /* 0x000000011900780c */ /* 0x000fe40003f06270 */
[----:B------:R-:W-:Y:S01]  /*02b0*/  MOV R25, RZ ;  /* 0x000000ff00197202 */ /* 0x000fe20000000f00 */
[----:B------:R-:W-:Y:S01]  /*02c0*/  IMAD.MOV.U32 R18, RZ, RZ, RZ ;  /* 0x000000ffff127224 */ /* 0x000fe200078e00ff */
[----:B------:R1:W4:Y:S01]  /*02d0*/  @!P6 LDG.E R11, [R4.64+0x80] ;  /* 0x00008004040be981 */ /* 0x000322000c1e1900 */
[----:B------:R-:W-:Y:S01]  /*02e0*/  IMAD.MOV.U32 R26, RZ, RZ, RZ ;  /* 0x000000ffff1a7224 */ /* 0x000fe200078e00ff */
[----:B------:R-:W-:-:S03]  /*02f0*/  HFMA2.MMA R6, -RZ, RZ, 0, 0 ;  /* 0x00000000ff067435 */ /* 0x000fc600000001ff */
[----:B------:R1:W4:Y:S01]  /*0300*/  @!P5 LDG.E R18, [R4.64] ;  /* 0x000000040412d981 */ /* 0x000322000c1e1900 */
[----:B------:R-:W-:-:S06]  /*0310*/  IMAD.MOV.U32 R8, RZ, RZ, RZ ;  /* 0x000000ffff087224 */ /* 0x000fcc00078e00ff */
[----:B------:R1:W4:Y:S04]  /*0320*/  @!P4 LDG.E R8, [R4.64+0x100] ;  /* 0x000100040408c981 */ /* 0x000328000c1e1900 */
[----:B------:R1:W4:Y:S01]  /*0330*/  @!P3 LDG.E R6, [R4.64+0x180] ;  /* 0x000180040406b981 */ /* 0x000322000c1e1900 */
[----:B--2---:R-:W-:Y:S01]  /*0340*/  @!P6 FMUL.FTZ R25, R23, 1.4426950216293334961 ;  /* 0x3fb8aa3b1719e820 */ /* 0x004fe20000410000 */
[-C--:B------:R-:W-:Y:S01]  /*0350*/  ISETP.GE.AND P6, PT, R16, R24.reuse, PT ;  /* 0x000000181000720c */ /* 0x080fe20003fc6270 */
[----:B---3--:R-:W-:Y:S01]  /*0360*/  @!P5 FMUL.FTZ R26, R28, 1.4426950216293334961 ;  /* 0x3fb8aa3b1c1ad820 */ /* 0x008fe20000410000 */
[----:B------:R-:W-:Y:S01]  /*0370*/  ISETP.GE.AND P5, PT, R17, R24, PT ;  /* 0x000000181100720c */ /* 0x000fe20003fa6270 */
[----:B------:R-:W-:Y:S01]  /*0380*/  HFMA2.MMA R23, -RZ, RZ, 0, 0 ;  /* 0x00000000ff177435 */ /* 0x000fe200000001ff */
[----:B------:R-:W-:-:S09]  /*0390*/  IMAD.MOV.U32 R24, RZ, RZ, RZ ;  /* 0x000000ffff187224 */ /* 0x000fd200078e00ff */
[----:B------:R0:W2:Y:S01]  /*03a0*/  @!P6 LDG.E R29, [R2.64+0x100] ;  /* 0x00010004021de981 */ /* 0x0000a2000c1e1900 */
[----:B-----5:R-:W-:Y:S01]  /*03b0*/  @!P3 FMUL.FTZ R23, R13, 1.4426950216293334961 ;  /* 0x3fb8aa3b0d17b820 */ /* 0x020fe20000410000 */
[----:B-1----:R-:W-:Y:S01]  /*03c0*/  IADD3 R4, P3, R22, c[0x0][0x168], RZ ;  /* 0x00005a0016047a10 */ /* 0x002fe20007f7e0ff */
[----:B----4-:R-:W-:Y:S02]  /*03d0*/  @!P4 FMUL.FTZ R24, R12, 1.4426950216293334961 ;  /* 0x3fb8aa3b0c18c820 */ /* 0x010fe40000410000 */
[----:B------:R-:W-:Y:S01]  /*03e0*/  IMAD.MOV.U32 R22, RZ, RZ, RZ ;  /* 0x000000ffff167224 */ /* 0x000fe200078e00ff */
[----:B------:R-:W-:Y:S01]  /*03f0*/  CS2R R12, SRZ ;  /* 0x00000000000c7805 */ /* 0x000fe2000001ff00 */
[----:B------:R-:W-:Y:S01]  /*0400*/  IADD3.X R5, R21, c[0x0][0x16c], RZ, P3, !PT ;  /* 0x00005b0015057a10 */ /* 0x000fe20001ffe4ff */
[----:B0-----:R-:W3:Y:S04]  /*0410*/  @!P5 LDG.E R2, [R2.64+0x180] ;  /* 0x000180040202d981 */ /* 0x001ee8000c1e1900 */
[----:B------:R-:W4:Y:S01]  /*0420*/  @!P2 LDG.E R22, [R4.64] ;  /* 0x000000040416a981 */ /* 0x000f22000c1e1900 */
[----:B------:R-:W-:-:S02]  /*0430*/  @!P1 FMUL.FTZ R12, R20, 1.4426950216293334961 ;  /* 0x3fb8aa3b140c9820 */ /* 0x000fc40000410000 */
[----:B------:R-:W-:Y:S01]  /*0440*/  CS2R R20, SRZ ;  /* 0x0000000000147805 */ /* 0x000fe2000001ff00 */
[----:B------:R-:W-:Y:S01]  /*0450*/  @!P2 FMUL.FTZ R13, R19, 1.4426950216293334961 ;  /* 0x3fb8aa3b130da820 */ /* 0x000fe20000410000 */
[----:B------:R-:W-:-:S04]  /*0460*/  MOV R19, RZ ;  /* 0x000000ff00137202 */ /* 0x000fc80000000f00 */
[----:B------:R-:W5:Y:S04]  /*0470*/  @!P1 LDG.E R21, [R4.64+0x80] ;  /* 0x0000800404159981 */ /* 0x000f68000c1e1900 */
[----:B------:R5:W5:Y:S04]  /*0480*/  @!P6 LDG.E R20, [R4.64+0x100] ;  /* 0x000100040414e981 */ /* 0x000b68000c1e1900 */
[----:B------:R5:W5:Y:S01]  /*0490*/  @!P5 LDG.E R19, [R4.64+0x180] ;  /* 0x000180040413d981 */ /* 0x000b62000c1e1900 */
[----:B------:R-:W-:Y:S02]  /*04a0*/  IMAD.MOV.U32 R28, RZ, RZ, RZ ;  /* 0x000000ffff1c7224 */ /* 0x000fe400078e00ff */
[----:B--2---:R-:W-:Y:S01]  /*04b0*/  @!P6 FMUL.FTZ R28, R29, 1.4426950216293334961 ;  /* 0x3fb8aa3b1d1ce820 */ /* 0x004fe20000410000 */
[----:B------:R-:W-:-:S06]  /*04c0*/  HFMA2.MMA R29, -RZ, RZ, 0, 0 ;  /* 0x00000000ff1d7435 */ /* 0x000fcc00000001ff */
[----:B---3--:R-:W-:Y:S02]  /*04d0*/  @!P5 FMUL.FTZ R29, R2, 1.4426950216293334961 ;  /* 0x3fb8aa3b021dd820 */ /* 0x008fe40000410000 */
[----:B------:R-:W-:-:S04]  /*04e0*/  FADD.FTZ R2, RZ, R18 ;  /* 0x00000012ff027221 */ /* 0x000fc80000010000 */
[----:B------:R-:W-:Y:S02]  /*04f0*/  FADD.FTZ R3, R2, R11 ;  /* 0x0000000b02037221 */ /* 0x000fe40000010000 */
[----:B----4-:R-:W-:Y:S02]  /*0500*/  FADD.FTZ R2, RZ, R22 ;  /* 0x00000016ff027221 */ /* 0x010fe40000010000 */
[----:B------:R-:W-:Y:S02]  /*0510*/  FADD.FTZ R3, R3, R8 ;  /* 0x0000000803037221 */ /* 0x000fe40000010000 */
[----:B-----5:R-:W-:Y:S02]  /*0520*/  FADD.FTZ R5, R2, R21 ;  /* 0x0000001502057221 */ /* 0x020fe40000010000 */
[----:B------:R-:W-:Y:S02]  /*0530*/  FADD.FTZ R3, R3, R6 ;  /* 0x0000000603037221 */ /* 0x000fe40000010000 */
[----:B------:R-:W-:-:S03]  /*0540*/  FADD.FTZ R2, R5, R20 ;  /* 0x0000001405027221 */ /* 0x000fc60000010000 */
[----:B------:R-:W0:Y:S01]  /*0550*/  SHFL.BFLY PT, R4, R3, 0x10, 0x1f ;  /* 0x0e001f0003047f89 */ /* 0x000e2200000e0000 */
[----:B------:R-:W-:-:S05]  /*0560*/  FADD.FTZ R2, R2, R19 ;  /* 0x0000001302027221 */ /* 0x000fca0000010000 */
[----:B------:R-:W1:Y:S01]  /*0570*/  SHFL.BFLY PT, R5, R2, 0x10, 0x1f ;  /* 0x0e001f0002057f89 */ /* 0x000e6200000e0000 */
[----:B0-----:R-:W-:Y:S02]  /*0580*/  FADD.FTZ R4, R3, R4 ;  /* 0x0000000403047221 */ /* 0x001fe40000010000 */
[----:B-1----:R-:W-:-:S03]  /*0590*/  FADD.FTZ R2, R2, R5 ;  /* 0x0000000502027221 */ /* 0x002fc60000010000 */
[----:B------:R-:W0:Y:S04]  /*05a0*/  SHFL.BFLY PT, R5, R4, 0x8, 0x1f ;  /* 0x0d001f0004057f89 */ /* 0x000e2800000e0000 */
[----:B------:R-:W1:Y:S01]  /*05b0*/  SHFL.BFLY PT, R3, R2, 0x8, 0x1f ;  /* 0x0d001f0002037f89 */ /* 0x000e6200000e0000 */
[----:B0-----:R-:W-:Y:S02]  /*05c0*/  FADD.FTZ R5, R4, R5 ;  /* 0x0000000504057221 */ /* 0x001fe40000010000 */
[----:B-1----:R-:W-:-:S03]  /*05d0*/  FADD.FTZ R2, R2, R3 ;  /* 0x0000000302027221 */ /* 0x002fc60000010000 */
[----:B------:R-:W0:Y:S02]  /*05e0*/  SHFL.BFLY PT, R3, R5, 0x4, 0x1f ;  /* 0x0c801f0005037f89 */ /* 0x000e2400000e0000 */
[----:B0-----:R-:W-:Y:S02]  /*05f0*/  FADD.FTZ R5, R5, R3 ;  /* 0x0000000305057221 */ /* 0x001fe40000010000 */
        /* <DEDUP_REMOVED lines=15> */
[----:B------:R-:W-:Y:S02]  /*06f0*/  ISETP.GE.AND P0, PT, R27, 0x2, PT ;  /* 0x000000021b00780c */ /* 0x000fe40003f06270 */
[----:B------:R-:W-:-:S03]  /*0700*/  LEA R2, P5, R10, c[0x0][0x160], 0x1 ;  /* 0x000058000a027a11 */ /* 0x000fc600078a08ff */
[----:B------:R-:W0:Y:S08]  /*0710*/  @!P1 MUFU.EX2 R26, R26 ;  /* 0x0000001a001a9308 */ /* 0x000e300000000800 */
[----:B------:R-:W1:Y:S08]  /*0720*/  @!P2 MUFU.EX2 R14, R25 ;  /* 0x00000019000ea308 */ /* 0x000e700000000800 */
[----:B------:R-:W2:Y:S01]  /*0730*/  @!P3 MUFU.EX2 R24, R24 ;  /* 0x000000180018b308 */ /* 0x000ea20000000800 */
[----:B0-----:R-:W-:-:S05]  /*0740*/  @!P1 FFMA.FTZ R18, R3, -R26, R18 ;  /* 0x8000001a03129223 */ /* 0x001fca0000010012 */
[----:B------:R-:W-:Y:S02]  /*0750*/  @!P1 F2FP.BF16.PACK_AB R18, RZ, R18 ;  /* 0x00000012ff12923e */ /* 0x000fe400000010ff */
[----:B------:R-:W0:Y:S01]  /*0760*/  @!P4 MUFU.EX2 R23, R23 ;  /* 0x000000170017c308 */ /* 0x000e220000000800 */
[----:B-1----:R-:W-:-:S05]  /*0770*/  @!P2 FFMA.FTZ R14, R3, -R14, R11 ;  /* 0x8000000e030ea223 */ /* 0x002fca000001000b */
[----:B------:R-:W-:Y:S01]  /*0780*/  @!P2 F2FP.BF16.PACK_AB R14, RZ, R14 ;  /* 0x0000000eff0ea23e */ /* 0x000fe200000010ff */
[----:B--2---:R-:W-:-:S05]  /*0790*/  @!P3 FFMA.FTZ R8, R3, -R24, R8 ;  /* 0x800000180308b223 */ /* 0x004fca0000010008 */
[----:B------:R-:W-:Y:S01]  /*07a0*/  @!P3 F2FP.BF16.PACK_AB R8, RZ, R8 ;  /* 0x00000008ff08b23e */ /* 0x000fe200000010ff */
[----:B0-----:R-:W-:Y:S01]  /*07b0*/  @!P4 FFMA.FTZ R6, R3, -R23, R6 ;  /* 0x800000170306c223 */ /* 0x001fe20000010006 */
[----:B------:R-:W-:-:S04]  /*07c0*/  LEA.HI.X R3, R10, c[0x0][0x164], R9, 0x1, P5 ;  /* 0x000059000a037a11 */ /* 0x000fc800028f0c09 */
[----:B------:R-:W-:Y:S01]  /*07d0*/  @!P4 F2FP.BF16.PACK_AB R6, RZ, R6 ;  /* 0x00000006ff06c23e */ /* 0x000fe200000010ff */
[----:B------:R0:W-:Y:S04]  /*07e0*/  @!P1 STG.E.U16 [R2.64], R18 ;  /* 0x0000001202009986 */ /* 0x0001e8000c101504 */
[----:B------:R0:W-:Y:S04]  /*07f0*/  @!P2 STG.E.U16 [R2.64+0x40], R14 ;  /* 0x0000400e0200a986 */ /* 0x0001e8000c101504 */
[----:B------:R0:W-:Y:S04]  /*0800*/  @!P3 STG.E.U16 [R2.64+0x80], R8 ;  /* 0x000080080200b986 */ /* 0x0001e8000c101504 */
[----:B------:R0:W-:Y:S01]  /*0810*/  @!P4 STG.E.U16 [R2.64+0xc0], R6 ;  /* 0x0000c0060200c986 */ /* 0x0001e2000c101504 */
[----:B------:R-:W-:Y:S05]  /*0820*/  @!P0 EXIT ;  /* 0x000000000000894d */ /* 0x000fea0003800000 */
[----:B0-----:R-:W0:Y:S01]  /*0830*/  @!P3 MUFU.EX2 R3, R28 ;  /* 0x0000001c0003b308 */ /* 0x001e220000000800 */
[----:B------:R-:W-:-:S07]  /*0840*/  LEA R2, P0, R0, c[0x0][0x160], 0x1 ;  /* 0x0000580000027a11 */ /* 0x000fce00078008ff */
[----:B------:R-:W1:Y:S08]  /*0850*/  @!P1 MUFU.EX2 R13, R13 ;  /* 0x0000000d000d9308 */ /* 0x000e700000000800 */
[----:B------:R-:W2:Y:S01]  /*0860*/  @!P2 MUFU.EX2 R12, R12 ;  /* 0x0000000c000ca308 */ /* 0x000ea20000000800 */
[----:B0-----:R-:W-:-:S05]  /*0870*/  @!P3 FFMA.FTZ R3, R4, -R3, R20 ;  /* 0x800000030403b223 */ /* 0x001fca0000010014 */
[----:B------:R-:W-:Y:S01]  /*0880*/  @!P3 F2FP.BF16.PACK_AB R5, RZ, R3 ;  /* 0x00000003ff05b23e */ /* 0x000fe200000010ff */
[----:B-1----:R-:W-:Y:S01]  /*0890*/  @!P1 FFMA.FTZ R22, R4, -R13, R22 ;  /* 0x8000000d04169223 */ /* 0x002fe20000010016 */
[----:B------:R-:W-:-:S04]  /*08a0*/  LEA.HI.X R3, R0, c[0x0][0x164], R7, 0x1, P0 ;  /* 0x0000590000037a11 */ /* 0x000fc800000f0c07 */
[----:B------:R-:W-:Y:S01]  /*08b0*/  @!P1 F2FP.BF16.PACK_AB R22, RZ, R22 ;  /* 0x00000016ff16923e */ /* 0x000fe200000010ff */
[----:B------:R0:W-:Y:S01]  /*08c0*/  @!P3 STG.E.U16 [R2.64+0x80], R5 ;  /* 0x000080050200b986 */ /* 0x0001e2000c101504 */
[----:B--2---:R-:W-:-:S03]  /*08d0*/  @!P2 FFMA.FTZ R21, R4, -R12, R21 ;  /* 0x8000000c0415a223 */ /* 0x004fc60000010015 */
[----:B------:R0:W-:Y:S02]  /*08e0*/  @!P1 STG.E.U16 [R2.64], R22 ;  /* 0x0000001602009986 */ /* 0x0001e4000c101504 */
[----:B------:R-:W-:-:S05]  /*08f0*/  @!P2 F2FP.BF16.PACK_AB R21, RZ, R21 ;  /* 0x00000015ff15a23e */ /* 0x000fca00000010ff */
[----:B------:R0:W-:Y:S01]  /*0900*/  @!P2 STG.E.U16 [R2.64+0x40], R21 ;  /* 0x000040150200a986 */ /* 0x0001e2000c101504 */
[----:B------:R-:W-:Y:S05]  /*0910*/  @P4 EXIT ;  /* 0x000000000000494d */ /* 0x000fea0003800000 */
[----:B------:R-:W1:Y:S02]  /*0920*/  MUFU.EX2 R29, R29 ;  /* 0x0000001d001d7308 */ /* 0x000e640000000800 */
[----:B-1----:R-:W-:-:S05]  /*0930*/  FFMA.FTZ R4, R4, -R29, R19 ;  /* 0x8000001d04047223 */ /* 0x002fca0000010013 */
[----:B------:R-:W-:-:S05]  /*0940*/  F2FP.BF16.PACK_AB R4, RZ, R4 ;  /* 0x00000004ff04723e */ /* 0x000fca00000010ff */
[----:B------:R-:W-:Y:S01]  /*0950*/  STG.E.U16 [R2.64+0xc0], R4 ;  /* 0x0000c00402007986 */ /* 0x000fe2000c101504 */
[----:B------:R-:W-:Y:S05]  /*0960*/  EXIT ;  /* 0x000000000000794d */ /* 0x000fea0003800000 */
.L_x_5281:
        /* <DEDUP_REMOVED lines=9> */
.L_x_11051:


//--------------------- .text._ZN43_GLOBAL__N__9ae7fba5_10_SoftMax_cu_9f978f6321softmax_warp_backwardIfN3c108BFloat16EfLi6ELb1ELb0EEEvPT0_PKT_S7_iiiPKb --------------------------
	.section	.text._ZN43_GLOBAL__N__9ae7fba5_10_SoftMax_cu_9f978f6321softmax_warp_backwardIfN3c108BFloat16EfLi6ELb1ELb0EEEvPT0_PKT_S7_iiiPKb,"ax",@progbits
	.sectioninfo	@"SHI_REGISTERS=29"
	.align	128
.text._ZN43_GLOBAL__N__9ae7fba5_10_SoftMax_cu_9f978f6321softmax_warp_backwardIfN3c108BFloat16EfLi6ELb1ELb0EEEvPT0_PKT_S7_iiiPKb:
        .type           _ZN43_GLOBAL__N__9ae7fba5_10_SoftMax_cu_9f978f6321softmax_warp_backwardIfN3c108BFloat16EfLi6ELb1ELb0EEEvPT0_PKT_S7_iiiPKb,@function
        .size           _ZN43_GLOBAL__N__9ae7fba5_10_SoftMax_cu_9f978f6321softmax_warp_backwardIfN3c108BFloat16EfLi6ELb1ELb0EEEvPT0_PKT_S7_iiiPKb,(.L_x_11052 - _ZN43_GLOBAL__N__9ae7fba5_10_SoftMax_cu_9f978f6321softmax_warp_backwardIfN3c108BFloat16EfLi6ELb1ELb0EEEvPT0_PKT_S7_iiiPKb)
        .other          _ZN43_GLOBAL__N__9ae7fba5_10_SoftMax_cu_9f978f6321softmax_warp_backwardIfN3c108BFloat16EfLi6ELb1ELb0EEEvPT0_PKT_S7_iiiPKb,@"STO_CUDA_ENTRY STV_DEFAULT"
_ZN43_GLOBAL__N__9ae7fba5_10_SoftMax_cu_9f978f6321softmax_warp_backwardIfN3c108BFloat16EfLi6ELb1ELb0EEEvPT0_PKT_S7_iiiPKb:
[----:B------:R-:W-:Y:S02]  /*0000*/  IMAD.MOV.U32 R1, RZ, RZ, c[0x0][0x28] ;  /* 0x00000a00ff017624 */ /* 0x000fe400078e00ff */
[----:B------:R-:W0:Y:S01]  /*0010*/  S2R R0, SR_CTAID.X ;  /* 0x0000000000007919 */ /* 0x000e220000002500 */
[----:B------:R-:W-:Y:S01]  /*0020*/  MOV R8, c[0x0][0x180] ;  /* 0x0000600000087a02 */ /* 0x000fe20000000f00 */
[----:B------:R-:W-:Y:S01]  /*0030*/  HFMA2.MMA R11, -RZ, RZ, 0, 0 ;  /* 0x00000000ff0b7435 */ /* 0x000fe200000001ff */
[----:B------:R-:W-:Y:S01]  /*0040*/  IMAD.MOV.U32 R23, RZ, RZ, 0x4 ;  /* 0x00000004ff177424 */ /* 0x000fe200078e00ff */
        /* <DEDUP_REMOVED lines=14> */
[----:B------:R-:W-:-:S02]  /*0130*/  IADD3 R0, P2, R4, c[0x0][0x180], RZ ;  /* 0x0000600004007a10 */ /* 0x000fc40007f5e0ff */
[----:B------:R-:W-:Y:S02]  /*0140*/  SHF.R.S32.HI R5, RZ, 0x1f, R4 ;  /* 0x0000001fff057819 */ /* 0x000fe40000011404 */
[----:B------:R-:W-:Y:S01]  /*0150*/  SEL R2, RZ, c[0x0][0x180], !P0 ;  /* 0x00006000ff027a07 */ /* 0x000fe20004000000 */
[----:B------:R-:W-:Y:S01]  /*0160*/  IMAD.SHL.U32 R7, R0, 0x4, RZ ;  /* 0x0000000400077824 */ /* 0x000fe200078e00ff */
[----:B------:R-:W-:Y:S02]  /*0170*/  SEL R6, RZ, c[0x0][0x180], !P1 ;  /* 0x00006000ff067a07 */ /* 0x000fe40004800000 */
[----:B------:R-:W-:Y:S01]  /*0180*/  LEA.HI.X.SX32 R3, R8, R5, 0x1, P2 ;  /* 0x0000000508037211 */ /* 0x000fe200010f0eff */
[----:B------:R-:W-:Y:S01]  /*0190*/  IMAD.MOV.U32 R8, RZ, RZ, RZ ;  /* 0x000000ffff087224 */ /* 0x000fe200078e00ff */
[C---:B------:R-:W-:Y:S02]  /*01a0*/  ISETP.GE.AND P0, PT, R9.reuse, R2, PT ;  /* 0x000000020900720c */ /* 0x040fe40003f06270 */
[----:B------:R-:W-:-:S02]  /*01b0*/  ISETP.GE.AND P2, PT, R9, R6, PT ;  /* 0x000000060900720c */ /* 0x000fc40003f46270 */
[C---:B------:R-:W-:Y:S02]  /*01c0*/  ISETP.GE.AND P1, PT, R10.reuse, R2, PT ;  /* 0x000000020a00720c */ /* 0x040fe40003f26270 */
[----:B------:R-:W-:Y:S02]  /*01d0*/  ISETP.GE.AND P3, PT, R10, R6, PT ;  /* 0x000000060a00720c */ /* 0x000fe40003f66270 */
[----:B------:R-:W-:Y:S02]  /*01e0*/  SHF.L.U64.HI R13, R0, 0x2, R3 ;  /* 0x00000002000d7819 */ /* 0x000fe40000010203 */
[----:B------:R-:W-:Y:S02]  /*01f0*/  IADD3 R18, P4, R7, c[0x0][0x168], RZ ;  /* 0x00005a0007127a10 */ /* 0x000fe40007f9e0ff */
[----:B------:R-:W-:Y:S01]  /*0200*/  MOV R2, RZ ;  /* 0x000000ff00027202 */ /* 0x000fe20000000f00 */
[----:B------:R-:W2:Y:S01]  /*0210*/  @!P0 LDG.E R11, [R20.64] ;  /* 0x00000004140b8981 */ /* 0x000ea2000c1e1900 */
[----:B------:R-:W-:-:S03]  /*0220*/  IADD3.X R19, R13, c[0x0][0x16c], RZ, P4, !PT ;  /* 0x00005b000d137a10 */ /* 0x000fc600027fe4ff */
[----:B------:R-:W3:Y:S04]  /*0230*/  @!P1 LDG.E R12, [R20.64+0x80] ;  /* 0x00008004140c9981 */ /* 0x000ee8000c1e1900 */
[----:B------:R-:W4:Y:S04]  /*0240*/  @!P2 LDG.E R8, [R18.64] ;  /* 0x000000041208a981 */ /* 0x000f28000c1e1900 */
[----:B------:R-:W4:Y:S01]  /*0250*/  @!P3 LDG.E R2, [R18.64+0x80] ;  /* 0x000080041202b981 */ /* 0x000f22000c1e1900 */
[----:B------:R-:W-:Y:S01]  /*0260*/  IADD3 R6, P4, R7, c[0x0][0x170], RZ ;  /* 0x00005c0007067a10 */ /* 0x000fe20007f9e0ff */
[----:B------:R-:W-:-:S03]  /*0270*/  IMAD.WIDE R22, R4, R23, c[0x0][0x170] ;  /* 0x00005c0004167625 */ /* 0x000fc600078e0217 */
[----:B------:R-:W-:Y:S02]  /*0280*/  IADD3.X R7, R13, c[0x0][0x174], RZ, P4, !PT ;  /* 0x00005d000d077a10 */ /* 0x000fe400027fe4ff */
[----:B------:R0:W5:Y:S04]  /*0290*/  @!P0 LDG.E R15, [R22.64] ;  /* 0x00000004160f8981 */ /* 0x000168000c1e1900 */
[----:B------:R0:W5:Y:S04]  /*02a0*/  @!P1 LDG.E R16, [R22.64+0x80] ;  /* 0x0000800416109981 */ /* 0x000168000c1e1900 */
        /* <DEDUP_REMOVED lines=8> */
[----:B------:R-:W3:Y:S01]  /*0330*/  SHFL.BFLY PT, R20, R25, 0x10, 0x1f ;  /* 0x0e001f0019147f89 */ /* 0x000ee200000e0000 */
[----:B--2---:R-:W-:Y:S02]  /*0340*/  FADD.FTZ R18, R17, R18 ;  /* 0x0000001211127221 */ /* 0x004fe40000010000 */
[----:B---3--:R-:W-:-:S03]  /*0350*/  FADD.FTZ R20, R25, R20 ;  /* 0x0000001419147221 */ /* 0x008fc60000010000 */
[----:B------:R-:W2:Y:S04]  /*0360*/  SHFL.BFLY PT, R19, R18, 0x8, 0x1f ;  /* 0x0d001f0012137f89 */ /* 0x000ea800000e0000 */
[----:B------:R-:W3:Y:S01]  /*0370*/  SHFL.BFLY PT, R21, R20, 0x8, 0x1f ;  /* 0x0d001f0014157f89 */ /* 0x000ee200000e0000 */
[----:B--2---:R-:W-:Y:S02]  /*0380*/  FADD.FTZ R19, R18, R19 ;  /* 0x0000001312137221 */ /* 0x004fe40000010000 */
[----:B---3--:R-:W-:-:S03]  /*0390*/  FADD.FTZ R21, R20, R21 ;  /* 0x0000001514157221 */ /* 0x008fc60000010000 */
[----:B-1----:R-:W1:Y:S04]  /*03a0*/  SHFL.BFLY PT, R6, R19, 0x4, 0x1f ;  /* 0x0c801f0013067f89 */ /* 0x002e6800000e0000 */
[----:B0-----:R-:W0:Y:S01]  /*03b0*/  SHFL.BFLY PT, R22, R21, 0x4, 0x1f ;  /* 0x0c801f0015167f89 */ /* 0x001e2200000e0000 */
[----:B-1----:R-:W-:Y:S02]  /*03c0*/  FADD.FTZ R6, R19, R6 ;  /* 0x0000000613067221 */ /* 0x002fe40000010000 */
[----:B0-----:R-:W-:-:S03]  /*03d0*/  FADD.FTZ R22, R21, R22 ;  /* 0x0000001615167221 */ /* 0x001fc60000010000 */
        /* <DEDUP_REMOVED lines=10> */
[----:B-----5:R-:W-:Y:S01]  /*0480*/  @!P0 FMUL.FTZ R9, R15, 1.4426950216293334961 ;  /* 0x3fb8aa3b0f098820 */ /* 0x020fe20000410000 */
[----:B------:R-:W-:Y:S01]  /*0490*/  MOV R10, RZ ;  /* 0x000000ff000a7202 */ /* 0x000fe20000000f00 */
[----:B------:R-:W-:Y:S01]  /*04a0*/  @!P1 FMUL.FTZ R10, R16, 1.4426950216293334961 ;  /* 0x3fb8aa3b100a9820 */ /* 0x000fe20000410000 */
[----:B------:R-:W-:Y:S01]  /*04b0*/  ISETP.GE.AND P0, PT, R24, 0x2, PT ;  /* 0x000000021800780c */ /* 0x000fe20003f06270 */
[----:B-1----:R-:W-:-:S06]  /*04c0*/  FADD.FTZ R20, R7, R20 ;  /* 0x0000001407147221 */ /* 0x002fcc0000010000 */
[----:B------:R-:W1:Y:S08]  /*04d0*/  @!P4 MUFU.EX2 R6, R9 ;  /* 0x000000090006c308 */ /* 0x000e700000000800 */
[----:B------:R-:W3:Y:S01]  /*04e0*/  @!P5 MUFU.EX2 R15, R10 ;  /* 0x0000000a000fd308 */ /* 0x000ee20000000800 */
[----:B-1----:R-:W-:Y:S01]  /*04f0*/  @!P4 FFMA.FTZ R11, R20, -R6, R11 ;  /* 0x80000006140bc223 */ /* 0x002fe2000001000b */
[----:B------:R-:W-:-:S04]  /*0500*/  LEA R6, P1, R4, c[0x0][0x160], 0x1 ;  /* 0x0000580004067a11 */ /* 0x000fc800078208ff */
[----:B0-----:R-:W-:Y:S01]  /*0510*/  LEA.HI.X R7, R4, c[0x0][0x164], R5, 0x1, P1 ;  /* 0x0000590004077a11 */ /* 0x001fe200008f0c05 */
[----:B---3--:R-:W-:Y:S01]  /*0520*/  @!P5 FFMA.FTZ R15, R20, -R15, R12 ;  /* 0x8000000f140fd223 */ /* 0x008fe2000001000c */
[----:B------:R-:W-:Y:S01]  /*0530*/  @!P4 F2FP.BF16.PACK_AB R12, RZ, R11 ;  /* 0x0000000bff0cc23e */ /* 0x000fe200000010ff */
[----:B------:R-:W-:Y:S02]  /*0540*/  IMAD.MOV.U32 R11, RZ, RZ, RZ ;  /* 0x000000ffff0b7224 */ /* 0x000fe400078e00ff */
[----:B------:R-:W-:Y:S01]  /*0550*/  @!P2 FMUL.FTZ R11, R14, 1.4426950216293334961 ;  /* 0x3fb8aa3b0e0ba820 */ /* 0x000fe20000410000 */
[----:B------:R-:W-:Y:S01]  /*0560*/  @!P5 F2FP.BF16.PACK_AB R15, RZ, R15 ;  /* 0x0000000fff0fd23e */ /* 0x000fe200000010ff */
[----:B------:R0:W-:Y:S04]  /*0570*/  @!P4 STG.E.U16 [R6.64], R12 ;  /* 0x0000000c0600c986 */ /* 0x0001e8000c101504 */
[----:B------:R0:W-:Y:S01]  /*0580*/  @!P5 STG.E.U16 [R6.64+0x40], R15 ;  /* 0x0000400f0600d986 */ /* 0x0001e2000c101504 */
[----:B------:R-:W-:Y:S05]  /*0590*/  @!P0 EXIT ;  /* 0x000000000000894d */ /* 0x000fea0003800000 */
[----:B------:R-:W1:Y:S01]  /*05a0*/  @!P4 MUFU.EX2 R11, R11 ;  /* 0x0000000b000bc308 */ /* 0x000e620000000800 */
[----:B--2---:R-:W-:Y:S01]  /*05b0*/  FADD.FTZ R18, R17, R18 ;  /* 0x0000001211127221 */ /* 0x004fe20000010000 */
[----:B------:R-:W-:Y:S01]  /*05c0*/  LEA R4, P0, R0, c[0x0][0x160], 0x1 ;  /* 0x0000580000047a11 */ /* 0x000fe200078008ff */
[----:B0-----:R-:W-:-:S03]  /*05d0*/  HFMA2.MMA R6, -RZ, RZ, 0, 0 ;  /* 0x00000000ff067435 */ /* 0x001fc600000001ff */
[----:B------:R-:W-:-:S03]  /*05e0*/  LEA.HI.X R5, R0, c[0x0][0x164], R3, 0x1, P0 ;  /* 0x0000590000057a11 */ /* 0x000fc600000f0c03 */
[----:B------:R-:W-:Y:S02]  /*05f0*/  @!P3 FMUL.FTZ R6, R13, 1.4426950216293334961 ;  /* 0x3fb8aa3b0d06b820 */ /* 0x000fe40000410000 */
[----:B-1----:R-:W-:-:S05]  /*0600*/  @!P4 FFMA.FTZ R8, R18, -R11, R8 ;  /* 0x8000000b1208c223 */ /* 0x002fca0000010008 */
[----:B------:R-:W-:-:S05]  /*0610*/  @!P4 F2FP.BF16.PACK_AB R8, RZ, R8 ;  /* 0x00000008ff08c23e */ /* 0x000fca00000010ff */
[----:B------:R0:W-:Y:S01]  /*0620*/  @!P4 STG.E.U16 [R4.64], R8 ;  /* 0x000000080400c986 */ /* 0x0001e2000c101504 */
[----:B------:R-:W-:Y:S05]  /*0630*/  @P5 EXIT ;  /* 0x000000000000594d */ /* 0x000fea0003800000 */
[----:B------:R-:W1:Y:S02]  /*0640*/  MUFU.EX2 R3, R6 ;  /* 0x0000000600037308 */ /* 0x000e640000000800 */
[----:B-1----:R-:W-:-:S05]  /*0650*/  FFMA.FTZ R3, R18, -R3, R2 ;  /* 0x8000000312037223 */ /* 0x002fca0000010002 */
[----:B------:R-:W-:-:S05]  /*0660*/  F2FP.BF16.PACK_AB R3, RZ, R3 ;  /* 0x00000003ff03723e */ /* 0x000fca00000010ff */
[----:B------:R-:W-:Y:S01]  /*0670*/  STG.E.U16 [R4.64+0x40], R3 ;  /* 0x0000400304007986 */ /* 0x000fe2000c101504 */
[----:B------:R-:W-:Y:S05]  /*0680*/  EXIT ;  /* 0x000000000000794d */ /* 0x000fea0003800000 */
.L_x_5282:
        /* <DEDUP_REMOVED lines=15> */
.L_x_11052:


//--------------------- .text._ZN43_GLOBAL__N__9ae7fba5_10_SoftMax_cu_9f978f6321softmax_warp_backwardIfN3c108BFloat16EfLi5ELb1ELb0EEEvPT0_PKT_S7_iiiPKb --------------------------
	.section	.text._ZN43_GLOBAL__N__9ae7fba5_10_SoftMax_cu_9f978f6321softmax_warp_backwardIfN3c108BFloat16EfLi5ELb1ELb0EEEvPT0_PKT_S7_iiiPKb,"ax",@progbits
	.sectioninfo	@"SHI_REGISTERS=23"
	.align	128
.text._ZN43_GLOBAL__N__9ae7fba5_10_SoftMax_cu_9f978f6321softmax_warp_backwardIfN3c108BFloat16EfLi5ELb1ELb0EEEvPT0_PKT_S7_iiiPKb:
        .type           _ZN43_GLOBAL__N__9ae7fba5_10_SoftMax_cu_9f978f6321softmax_warp_backwardIfN3c108BFloat16EfLi5ELb1ELb0EEEvPT0_PKT_S7_iiiPKb,@function
        .size           _ZN43_GLOBAL__N__9ae7fba5_10_SoftMax_cu_9f978f6321softmax_warp_backwardIfN3c108BFloat16EfLi5ELb1ELb0EEEvPT0_PKT_S7_iiiPKb,(.L_x_11053 - _ZN43_GLOBAL__N__9ae7fba5_10_SoftMax_cu_9f978f6321softmax_warp_backwardIfN3c108BFloat16EfLi5ELb1ELb0EEEvPT0_PKT_S7_iiiPKb)
        .other          _ZN43_GLOBAL__N__9ae7fba5_10_SoftMax_cu_9f978f6321softmax_warp_backwardIfN3c108BFloat16EfLi5ELb1ELb0EEEvPT0_PKT_S7_iiiPKb,@"STO_CUDA_ENTRY STV_DEFAULT"
_ZN43_GLOBAL__N__9ae7fba5_10_SoftMax_cu_9f978f6321softmax_warp_backwardIfN3c108BFloat16EfLi5ELb1ELb0EEEvPT0_PKT_S7_iiiPKb:
[----:B------:R-:W-:Y:S02]  /*0000*/  IMAD.MOV.U32 R1, RZ, RZ, c[0x0][0x28] ;  /* 0x00000a00ff017624 */ /* 0x000fe400078e00ff */
[----:B------:R-:W0:Y:S01]  /*0010*/  S2R R0, SR_CTAID.X ;  /* 0x0000000000007919 */ /* 0x000e220000002500 */
[----:B------:R-:W-:-:S03]  /*0020*/  ULDC.64 UR4, c[0x0][0x118] ;  /* 0x0000460000047ab9 */ /* 0x000fc60000000a00 */
[----:B------:R-:W0:Y:S04]  /*0030*/  S2R R3, SR_TID.Y ;  /* 0x0000000000037919 */ /* 0x000e280000002200 */
[----:B------:R-:W1:Y:S01]  /*0040*/  S2R R4, SR_TID.X ;  /* 0x0000000000047919 */ /* 0x000e620000002100 */
[----:B0-----:R-:W-:-:S04]  /*0050*/  IMAD R0, R0, c[0x0][0x4], R3 ;  /* 0x0000010000007a24 */ /* 0x001fc800078e0203 */
[----:B------:R-:W-:Y:S01]  /*0060*/  IMAD.SHL.U32 R3, R0, 0x2, RZ ;  /* 0x0000000200037824 */ /* 0x000fe200078e00ff */
[----:B-1----:R-:W-:Y:S01]  /*0070*/  LOP3.LUT R4, R4, 0x1f, RZ, 0xc0, !PT ;  /* 0x0000001f04047812 */ /* 0x002fe200078ec0ff */
[----:B------:R-:W-:-:S03]  /*0080*/  IMAD.MOV.U32 R0, RZ, RZ, RZ ;  /* 0x000000ffff007224 */ /* 0x000fc600078e00ff */
        /* <DEDUP_REMOVED lines=15> */
[----:B------:R-:W-:Y:S01]  /*0180*/  @!P0 IMAD.SHL.U32 R14, R6, 0x4, RZ ;  /* 0x00000004060e8824 */ /* 0x000fe200078e00ff */
        /* <DEDUP_REMOVED lines=21> */
[----:B------:R-:W2:Y:S04]  /*02e0*/  SHFL.BFLY PT, R8, R17, 0x8, 0x1f ;  /* 0x0d001f0011087f89 */ /* 0x000ea800000e0000 */
[----:B0-----:R-:W0:Y:S01]  /*02f0*/  SHFL.BFLY PT, R10, R9, 0x8, 0x1f ;  /* 0x0d001f00090a7f89 */ /* 0x001e2200000e0000 */
[----:B--2---:R-:W-:Y:S02]  /*0300*/  FADD.FTZ R8, R17, R8 ;  /* 0x0000000811087221 */ /* 0x004fe40000010000 */
[----:B0-----:R-:W-:-:S03]  /*0310*/  FADD.FTZ R10, R9, R10 ;  /* 0x0000000a090a7221 */ /* 0x001fc60000010000 */
[----:B------:R-:W0:Y:S04]  /*0320*/  SHFL.BFLY PT, R11, R8, 0x4, 0x1f ;  /* 0x0c801f00080b7f89 */ /* 0x000e2800000e0000 */
        /* <DEDUP_REMOVED lines=11> */
[----:B------:R-:W-:Y:S02]  /*03e0*/  IMAD.MOV.U32 R8, RZ, RZ, RZ ;  /* 0x000000ffff087224 */ /* 0x000fe400078e00ff */
[----:B-----5:R-:W-:Y:S01]  /*03f0*/  @!P1 FMUL.FTZ R8, R7, 1.4426950216293334961 ;  /* 0x3fb8aa3b07089820 */ /* 0x020fe20000410000 */
[----:B------:R-:W-:Y:S01]  /*0400*/  ISETP.GE.AND P1, PT, R19, 0x2, PT ;  /* 0x000000021300780c */ /* 0x000fe20003f26270 */
[----:B-1----:R-:W-:-:S02]  /*0410*/  FADD.FTZ R9, R12, R9 ;  /* 0x000000090c097221 */ /* 0x002fc40000010000 */
[----:B------:R-:W-:Y:S02]  /*0420*/  IMAD.MOV.U32 R7, RZ, RZ, RZ ;  /* 0x000000ffff077224 */ /* 0x000fe400078e00ff */
[----:B------:R-:W-:-:S04]  /*0430*/  @!P0 FMUL.FTZ R7, R6, 1.4426950216293334961 ;  /* 0x3fb8aa3b06078820 */ /* 0x000fc80000410000 */
[----:B------:R-:W1:Y:S01]  /*0440*/  @!P2 MUFU.EX2 R8, R8 ;  /* 0x000000080008a308 */ /* 0x000e620000000800 */
[----:B------:R-:W-:Y:S01]  /*0450*/  @!P2 LEA R4, P3, R3, c[0x0][0x160], 0x1 ;  /* 0x000058000304aa11 */ /* 0x000fe200078608ff */
[----:B-1----:R-:W-:-:S05]  /*0460*/  @!P2 FFMA.FTZ R5, R9, -R8, R5 ;  /* 0x800000080905a223 */ /* 0x002fca0000010005 */
[----:B------:R-:W-:Y:S02]  /*0470*/  @!P2 F2FP.BF16.PACK_AB R9, RZ, R5 ;  /* 0x00000005ff09a23e */ /* 0x000fe400000010ff */
[----:B------:R-:W-:-:S05]  /*0480*/  @!P2 LEA.HI.X R5, R3, c[0x0][0x164], R2, 0x1, P3 ;  /* 0x000059000305aa11 */ /* 0x000fca00018f0c02 */
[----:B------:R1:W-:Y:S01]  /*0490*/  @!P2 STG.E.U16 [R4.64], R9 ;  /* 0x000000090400a986 */ /* 0x0003e2000c101504 */
[----:B------:R-:W-:Y:S05]  /*04a0*/  @!P1 EXIT ;  /* 0x000000000000994d */ /* 0x000fea0003800000 */
[----:B------:R-:W-:Y:S05]  /*04b0*/  @P2 EXIT ;  /* 0x000000000000294d */ /* 0x000fea0003800000 */
[----:B------:R-:W3:Y:S01]  /*04c0*/  MUFU.EX2 R7, R7 ;  /* 0x0000000700077308 */ /* 0x000ee20000000800 */
[----:B-1----:R-:W-:Y:S01]  /*04d0*/  IADD3 R4, P0, R3, c[0x0][0x180], RZ ;  /* 0x0000600003047a10 */ /* 0x002fe20007f1e0ff */
[----:B------:R-:W-:Y:S02]  /*04e0*/  IMAD.MOV.U32 R3, RZ, RZ, c[0x0][0x180] ;  /* 0x00006000ff037624 */ /* 0x000fe400078e00ff */
[----:B--2---:R-:W-:-:S03]  /*04f0*/  FADD.FTZ R15, R14, R15 ;  /* 0x0000000f0e0f7221 */ /* 0x004fc60000010000 */
[----:B------:R-:W-:Y:S02]  /*0500*/  LEA.HI.X.SX32 R3, R3, R2, 0x1, P0 ;  /* 0x0000000203037211 */ /* 0x000fe400000f0eff */
[----:B------:R-:W-:-:S04]  /*0510*/  LEA R2, P0, R4, c[0x0][0x160], 0x1 ;  /* 0x0000580004027a11 */ /* 0x000fc800078008ff */
[----:B------:R-:W-:Y:S01]  /*0520*/  LEA.HI.X R3, R4, c[0x0][0x164], R3, 0x1, P0 ;  /* 0x0000590004037a11 */ /* 0x000fe200000f0c03 */
[----:B---3--:R-:W-:-:S05]  /*0530*/  FFMA.FTZ R0, R15, -R7, R0 ;  /* 0x800000070f007223 */ /* 0x008fca0000010000 */
[----:B------:R-:W-:-:S05]  /*0540*/  F2FP.BF16.PACK_AB R0, RZ, R0 ;  /* 0x00000000ff00723e */ /* 0x000fca00000010ff */
[----:B------:R-:W-:Y:S01]  /*0550*/  STG.E.U16 [R2.64], R0 ;  /* 0x0000000002007986 */ /* 0x000fe2000c101504 */
[----:B------:R-:W-:Y:S05]  /*0560*/  EXIT ;  /* 0x000000000000794d */ /* 0x000fea0003800000 */
.L_x_5283:
        /* <DEDUP_REMOVED lines=9> */
.L_x_11053:


//--------------------- .text._ZN43_GLOBAL__N__9ae7fba5_10_SoftMax_cu_9f978f6321softmax_warp_backwardIfN3c108BFloat16EfLi4ELb1ELb0EEEvPT0_PKT_S7_iiiPKb --------------------------
	.section	.text._ZN43_GLOBAL__N__9ae7fba5_10_SoftMax_cu_9f978f6321softmax_warp_backwardIfN3c108BFloat16EfLi4ELb1ELb0EEEvPT0_PKT_S7_iiiPKb,"ax",@progbits
	.sectioninfo	@"SHI_REGISTERS=23"
	.align	128
.text._ZN43_GLOBAL__N__9ae7fba5_10_SoftMax_cu_9f978f6321softmax_warp_backwardIfN3c108BFloat16EfLi4ELb1ELb0EEEvPT0_PKT_S7_iiiPKb:
        .type           _ZN43_GLOBAL__N__9ae7fba5_10_SoftMax_cu_9f978f6321softmax_warp_backwardIfN3c108BFloat16EfLi4ELb1ELb0EEEvPT0_PKT_S7_iiiPKb,@function
        .size           _ZN43_GLOBAL__N__9ae7fba5_10_SoftMax_cu_9f978f6321softmax_warp_backwardIfN3c108BFloat16EfLi4ELb1ELb0EEEvPT0_PKT_S7_iiiPKb,(.L_x_11054 - _ZN43_GLOBAL__N__9ae7fba5_10_SoftMax_cu_9f978f6321softmax_warp_backwardIfN3c108BFloat16EfLi4ELb1ELb0EEEvPT0_PKT_S7_iiiPKb)
        .other          _ZN43_GLOBAL__N__9ae7fba5_10_SoftMax_cu_9f978f6321softmax_warp_backwardIfN3c108BFloat16EfLi4ELb1ELb0EEEvPT0_PKT_S7_iiiPKb,@"STO_CUDA_ENTRY STV_DEFAULT"
_ZN43_GLOBAL__N__9ae7fba5_10_SoftMax_cu_9f978f6321softmax_warp_backwardIfN3c108BFloat16EfLi4ELb1ELb0EEEvPT0_PKT_S7_iiiPKb:
        /* <DEDUP_REMOVED lines=37> */
[----:B------:R-:W-:Y:S02]  /*0250*/  @!P0 IADD3.X R15, R6, c[0x0][0x174], RZ, P2, !PT ;  /* 0x00005d00060f8a10 */ /* 0x000fe400017fe4ff */
[----:B------:R-:W-:-:S03]  /*0260*/  ISETP.GE.AND P2, PT, R20, 0x1, PT ;  /* 0x000000011400780c */ /* 0x000fc60003f46270 */
[----:B------:R1:W5:Y:S01]  /*0270*/  @!P0 LDG.E R6, [R14.64] ;  /* 0x000000040e068981 */ /* 0x000362000c1e1900 */
        /* <DEDUP_REMOVED lines=14> */
[----:B------:R0:W2:Y:S04]  /*0360*/  SHFL.BFLY PT, R12, R11, 0x1, 0x101f ;  /* 0x0c301f000b0c7f89 */ /* 0x0000a800000e0000 */
[----:B-1----:R0:W1:Y:S01]  /*0370*/  SHFL.BFLY PT, R14, R13, 0x1, 0x101f ;  /* 0x0c301f000d0e7f89 */ /* 0x00206200000e0000 */
[----:B------:R-:W-:Y:S05]  /*0380*/  @!P2 EXIT ;  /* 0x000000000000a94d */ /* 0x000fea0003800000 */
[----:B------:R-:W-:Y:S01]  /*0390*/  ISETP.GE.AND P2, PT, R4, c[0x0][0x180], PT ;  /* 0x0000600004007a0c */ /* 0x000fe20003f46270 */
[----:B------:R-:W-:Y:S02]  /*03a0*/  IMAD.MOV.U32 R8, RZ, RZ, RZ ;  /* 0x000000ffff087224 */ /* 0x000fe400078e00ff */
[----:B-----5:R-:W-:Y:S01]  /*03b0*/  @!P1 FMUL.FTZ R8, R7, 1.4426950216293334961 ;  /* 0x3fb8aa3b07089820 */ /* 0x020fe20000410000 */
[----:B------:R-:W-:Y:S01]  /*03c0*/  ISETP.GE.AND P1, PT, R19, 0x2, PT ;  /* 0x000000021300780c */ /* 0x000fe20003f26270 */
[----:B--2---:R-:W-:-:S02]  /*03d0*/  FADD.FTZ R12, R11, R12 ;  /* 0x0000000c0b0c7221 */ /* 0x004fc40000010000 */
[----:B------:R-:W-:Y:S02]  /*03e0*/  IMAD.MOV.U32 R7, RZ, RZ, RZ ;  /* 0x000000ffff077224 */ /* 0x000fe400078e00ff */
[----:B------:R-:W-:-:S04]  /*03f0*/  @!P0 FMUL.FTZ R7, R6, 1.4426950216293334961 ;  /* 0x3fb8aa3b06078820 */ /* 0x000fc80000410000 */
[----:B------:R-:W2:Y:S01]  /*0400*/  @!P2 MUFU.EX2 R8, R8 ;  /* 0x000000080008a308 */ /* 0x000ea20000000800 */
[----:B------:R-:W-:Y:S01]  /*0410*/  @!P2 LEA R4, P3, R3, c[0x0][0x160], 0x1 ;  /* 0x000058000304aa11 */ /* 0x000fe200078608ff */
[----:B--2---:R-:W-:-:S05]  /*0420*/  @!P2 FFMA.FTZ R5, R12, -R8, R5 ;  /* 0x800000080c05a223 */ /* 0x004fca0000010005 */
[----:B------:R-:W-:Y:S02]  /*0430*/  @!P2 F2FP.BF16.PACK_AB R9, RZ, R5 ;  /* 0x00000005ff09a23e */ /* 0x000fe400000010ff */
[----:B------:R-:W-:-:S05]  /*0440*/  @!P2 LEA.HI.X R5, R3, c[0x0][0x164], R2, 0x1, P3 ;  /* 0x000059000305aa11 */ /* 0x000fca00018f0c02 */
[----:B------:R2:W-:Y:S01]  /*0450*/  @!P2 STG.E.U16 [R4.64], R9 ;  /* 0x000000090400a986 */ /* 0x0005e2000c101504 */
[----:B------:R-:W-:Y:S05]  /*0460*/  @!P1 EXIT ;  /* 0x000000000000994d */ /* 0x000fea0003800000 */
[----:B------:R-:W-:Y:S05]  /*0470*/  @P2 EXIT ;  /* 0x000000000000294d */ /* 0x000fea0003800000 */
[----:B------:R-:W3:Y:S01]  /*0480*/  MUFU.EX2 R7, R7 ;  /* 0x0000000700077308 */ /* 0x000ee20000000800 */
[----:B--2---:R-:W-:Y:S01]  /*0490*/  IADD3 R4, P0, R3, c[0x0][0x180], RZ ;  /* 0x0000600003047a10 */ /* 0x004fe20007f1e0ff */
[----:B------:R-:W-:Y:S02]  /*04a0*/  IMAD.MOV.U32 R3, RZ, RZ, c[0x0][0x180] ;  /* 0x00006000ff037624 */ /* 0x000fe400078e00ff */
[----:B-1----:R-:W-:-:S03]  /*04b0*/  FADD.FTZ R14, R13, R14 ;  /* 0x0000000e0d0e7221 */ /* 0x002fc60000010000 */
[----:B------:R-:W-:Y:S02]  /*04c0*/  LEA.HI.X.SX32 R3, R3, R2, 0x1, P0 ;  /* 0x0000000203037211 */ /* 0x000fe400000f0eff */
[----:B------:R-:W-:-:S04]  /*04d0*/  LEA R2, P0, R4, c[0x0][0x160], 0x1 ;  /* 0x0000580004027a11 */ /* 0x000fc800078008ff */
[----:B------:R-:W-:Y:S01]  /*04e0*/  LEA.HI.X R3, R4, c[0x0][0x164], R3, 0x1, P0 ;  /* 0x0000590004037a11 */ /* 0x000fe200000f0c03 */
[----:B---3--:R-:W-:-:S05]  /*04f0*/  FFMA.FTZ R0, R14, -R7, R0 ;  /* 0x800000070e007223 */ /* 0x008fca0000010000 */
[----:B------:R-:W-:-:S05]  /*0500*/  F2FP.BF16.PACK_AB R0, RZ, R0 ;  /* 0x00000000ff00723e */ /* 0x000fca00000010ff */
[----:B------:R-:W-:Y:S01]  /*0510*/  STG.E.U16 [R2.64], R0 ;  /* 0x0000000002007986 */ /* 0x000fe2000c101504 */
[----:B------:R-:W-:Y:S05]  /*0520*/  EXIT ;  /* 0x000000000000794d */ /* 0x000fea0003800000 */
.L_x_5284:
        /* <DEDUP_REMOVED lines=13> */
.L_x_11054:


//--------------------- .text._ZN43_GLOBAL__N__9ae7fba5_10_SoftMax_cu_9f978f6321softmax_warp_backwardIfN3c108BFloat16EfLi3ELb1ELb0EEEvPT0_PKT_S7_iiiPKb --------------------------
	.section	.text._ZN43_GLOBAL__N__9ae7fba5_10_SoftMax_cu_9f978f6321softmax_warp_backwardIfN3c108BFloat16EfLi3ELb1ELb0EEEvPT0_PKT_S7_iiiPKb,"ax",@progbits
	.sectioninfo	@"SHI_REGISTERS=21"
	.align	128
.text._ZN43_GLOBAL__N__9ae7fba5_10_SoftMax_cu_9f978f6321softmax_warp_backwardIfN3c108BFloat16EfLi3ELb1ELb0EEEvPT0_PKT_S7_iiiPKb:
        .type           _ZN43_GLOBAL__N__9ae7fba5_10_SoftMax_cu_9f978f6321softmax_warp_backwardIfN3c108BFloat16EfLi3ELb1ELb0EEEvPT0_PKT_S7_iiiPKb,@function
        .size           _ZN43_GLOBAL__N__9ae7fba5_10_SoftMax_cu_9f978f6321softmax_warp_backwardIfN3c108BFloat16EfLi3ELb1ELb0EEEvPT0_PKT_S7_iiiPKb,(.L_x_11055 - _ZN43_GLOBAL__N__9ae7fba5_10_SoftMax_cu_9f978f6321softmax_warp_backwardIfN3c108BFloat16EfLi3ELb1ELb0EEEvPT0_PKT_S7_iiiPKb)
        .other          _ZN43_GLOBAL__N__9ae7fba5_10_SoftMax_cu_9f978f6321softmax_warp_backwardIfN3c108BFloat16EfLi3ELb1ELb0EEEvPT0_PKT_S7_iiiPKb,@"STO_CUDA_ENTRY STV_DEFAULT"
_ZN43_GLOBAL__N__9ae7fba5_10_SoftMax_cu_9f978f6321softmax_warp_backwardIfN3c108BFloat16EfLi3ELb1ELb0EEEvPT0_PKT_S7_iiiPKb:
        /* <DEDUP_REMOVED lines=34> */
[----:B------:R-:W-:Y:S02]  /*0220*/  @!P1 IADD3.X R11, R11, c[0x0][0x174], RZ, P2, !PT ;  /* 0x00005d000b0b9a10 */ /* 0x000fe400017fe4ff */
[----:B------:R-:W-:-:S03]  /*0230*/  @!P0 IADD3 R6, P2, R6, c[0x0][0x170], RZ ;  /* 0x00005c0006068a10 */ /* 0x000fc60007f5e0ff */
[----:B------:R0:W5:Y:S01]  /*0240*/  @!P1 LDG.E R10, [R10.64] ;  /* 0x000000040a0a9981 */ /* 0x000162000c1e1900 */
        /* <DEDUP_REMOVED lines=17> */
[----:B-1----:R-:W-:Y:S02]  /*0360*/  IMAD.MOV.U32 R7, RZ, RZ, RZ ;  /* 0x000000ffff077224 */ /* 0x002fe400078e00ff */
[----:B-----5:R-:W-:Y:S01]  /*0370*/  @!P1 FMUL.FTZ R7, R10, 1.4426950216293334961 ;  /* 0x3fb8aa3b0a079820 */ /* 0x020fe20000410000 */
[----:B------:R-:W-:Y:S01]  /*0380*/  ISETP.GE.AND P1, PT, R17, 0x2, PT ;  /* 0x000000021100780c */ /* 0x000fe20003f26270 */
[----:B0-----:R-:W-:-:S02]  /*0390*/  FADD.FTZ R11, R8, R11 ;  /* 0x0000000b080b7221 */ /* 0x001fc40000010000 */
[----:B------:R-:W-:Y:S02]  /*03a0*/  IMAD.MOV.U32 R8, RZ, RZ, RZ ;  /* 0x000000ffff087224 */ /* 0x000fe400078e00ff */
[----:B------:R-:W-:-:S04]  /*03b0*/  @!P0 FMUL.FTZ R8, R6, 1.4426950216293334961 ;  /* 0x3fb8aa3b06088820 */ /* 0x000fc80000410000 */
[----:B------:R-:W0:Y:S02]  /*03c0*/  @!P2 MUFU.EX2 R4, R7 ;  /* 0x000000070004a308 */ /* 0x000e240000000800 */
[----:B0-----:R-:W-:Y:S01]  /*03d0*/  @!P2 FFMA.FTZ R5, R11, -R4, R5 ;  /* 0x800000040b05a223 */ /* 0x001fe20000010005 */
[----:B------:R-:W-:-:S04]  /*03e0*/  @!P2 LEA R4, P3, R3, c[0x0][0x160], 0x1 ;  /* 0x000058000304aa11 */ /* 0x000fc800078608ff */
[----:B------:R-:W-:Y:S02]  /*03f0*/  @!P2 F2FP.BF16.PACK_AB R9, RZ, R5 ;  /* 0x00000005ff09a23e */ /* 0x000fe400000010ff */
[----:B------:R-:W-:-:S05]  /*0400*/  @!P2 LEA.HI.X R5, R3, c[0x0][0x164], R2, 0x1, P3 ;  /* 0x000059000305aa11 */ /* 0x000fca00018f0c02 */
[----:B------:R0:W-:Y:S01]  /*0410*/  @!P2 STG.E.U16 [R4.64], R9 ;  /* 0x000000090400a986 */ /* 0x0001e2000c101504 */
[----:B------:R-:W-:Y:S05]  /*0420*/  @!P1 EXIT ;  /* 0x000000000000994d */ /* 0x000fea0003800000 */
[----:B------:R-:W-:Y:S05]  /*0430*/  @P2 EXIT ;  /* 0x000000000000294d */ /* 0x000fea0003800000 */
[----:B0-----:R-:W0:Y:S01]  /*0440*/  MUFU.EX2 R5, R8 ;  /* 0x0000000800057308 */ /* 0x001e220000000800 */
[----:B------:R-:W-:Y:S01]  /*0450*/  IADD3 R4, P0, R3, c[0x0][0x180], RZ ;  /* 0x0000600003047a10 */ /* 0x000fe20007f1e0ff */
[----:B------:R-:W-:Y:S02]  /*0460*/  IMAD.MOV.U32 R3, RZ, RZ, c[0x0][0x180] ;  /* 0x00006000ff037624 */ /* 0x000fe400078e00ff */
[----:B--2---:R-:W-:-:S03]  /*0470*/  FADD.FTZ R13, R12, R13 ;  /* 0x0000000d0c0d7221 */ /* 0x004fc60000010000 */
[----:B------:R-:W-:Y:S02]  /*0480*/  LEA.HI.X.SX32 R3, R3, R2, 0x1, P0 ;  /* 0x0000000203037211 */ /* 0x000fe400000f0eff */
[----:B------:R-:W-:-:S04]  /*0490*/  LEA R2, P0, R4, c[0x0][0x160], 0x1 ;  /* 0x0000580004027a11 */ /* 0x000fc800078008ff */
[----:B------:R-:W-:Y:S01]  /*04a0*/  LEA.HI.X R3, R4, c[0x0][0x164], R3, 0x1, P0 ;  /* 0x0000590004037a11 */ /* 0x000fe200000f0c03 */
[----:B0-----:R-:W-:-:S05]  /*04b0*/  FFMA.FTZ R5, R13, -R5, R0 ;  /* 0x800000050d057223 */ /* 0x001fca0000010000 */
[----:B------:R-:W-:-:S05]  /*04c0*/  F2FP.BF16.PACK_AB R5, RZ, R5 ;  /* 0x00000005ff05723e */ /* 0x000fca00000010ff */
[----:B------:R-:W-:Y:S01]  /*04d0*/  STG.E.U16 [R2.64], R5 ;  /* 0x0000000502007986 */ /* 0x000fe2000c101504 */
[----:B------:R-:W-:Y:S05]  /*04e0*/  EXIT ;  /* 0x000000000000794d */ /* 0x000fea0003800000 */
.L_x_5285:
        /* <DEDUP_REMOVED lines=9> */
.L_x_11055:


//--------------------- .text._ZN43_GLOBAL__N__9ae7fba5_10_SoftMax_cu_9f978f6321softmax_warp_backwardIfN3c108BFloat16EfLi2ELb1ELb0EEEvPT0_PKT_S7_iiiPKb --------------------------
	.section	.text._ZN43_GLOBAL__N__9ae7fba5_10_SoftMax_cu_9f978f6321softmax_warp_backwardIfN3c108BFloat16EfLi2ELb1ELb0EEEvPT0_PKT_S7_iiiPKb,"ax",@progbits
	.sectioninfo	@"SHI_REGISTERS=21"
	.align	128
.text._ZN43_GLOBAL__N__9ae7fba5_10_SoftMax_cu_9f978f6321softmax_warp_backwardIfN3c108BFloat16EfLi2ELb1ELb0EEEvPT0_PKT_S7_iiiPKb:
        .type           _ZN43_GLOBAL__N__9ae7fba5_10_SoftMax_cu_9f978f6321softmax_warp_backwardIfN3c108BFloat16EfLi2ELb1ELb0EEEvPT0_PKT_S7_iiiPKb,@function
        .size           _ZN43_GLOBAL__N__9ae7fba5_10_SoftMax_cu_9f978f6321softmax_warp_backwardIfN3c108BFloat16EfLi2ELb1ELb0EEEvPT0_PKT_S7_iiiPKb,(.L_x_11056 - _ZN43_GLOBAL__N__9ae7fba5_10_SoftMax_cu_9f978f6321softmax_warp_backwardIfN3c108BFloat16EfLi2ELb1ELb0EEEvPT0_PKT_S7_iiiPKb)
        .other          _ZN43_GLOBAL__N__9ae7fba5_10_SoftMax_cu_9f978f6321softmax_warp_backwardIfN3c108BFloat16EfLi2ELb1ELb0EEEvPT0_PKT_S7_iiiPKb,@"STO_CUDA_ENTRY STV_DEFAULT"
_ZN43_GLOBAL__N__9ae7fba5_10_SoftMax_cu_9f978f6321softmax_warp_backwardIfN3c108BFloat16EfLi2ELb1ELb0EEEvPT0_PKT_S7_iiiPKb:
        /* <DEDUP_REMOVED lines=15> */
[C---:B------:R-:W-:Y:S01]  /*00f0*/  ISETP.GE.AND P1, PT, R4.reuse, R5, PT ;  /* 0x000000050400720c */ /* 0x040fe20003f26270 */
[----:B------:R-:W-:Y:S01]  /*0100*/  IMAD.MOV.U32 R5, RZ, RZ, RZ ;  /* 0x000000ffff057224 */ /* 0x000fe200078e00ff */
[----:B------:R-:W-:-:S02]  /*0110*/  ISETP.GE.AND P0, PT, R4, R7, PT ;  /* 0x000000070400720c */ /* 0x000fc40003f06270 */
        /* <DEDUP_REMOVED lines=28> */
[----:B------:R1:W2:Y:S04]  /*02e0*/  SHFL.BFLY PT, R18, R15, 0x1, 0x1c1f ;  /* 0x0c3c1f000f127f89 */ /* 0x0002a800000e0000 */
[----:B0-----:R1:W0:Y:S01]  /*02f0*/  SHFL.BFLY PT, R9, R10, 0x1, 0x1c1f ;  /* 0x0c3c1f000a097f89 */ /* 0x00122200000e0000 */
[----:B------:R-:W-:Y:S05]  /*0300*/  @!P2 EXIT ;  /* 0x000000000000a94d */ /* 0x000fea0003800000 */
[----:B------:R-:W-:Y:S01]  /*0310*/  ISETP.GE.AND P2, PT, R4, c[0x0][0x180], PT ;  /* 0x0000600004007a0c */ /* 0x000fe20003f46270 */
[----:B------:R-:W-:Y:S01]  /*0320*/  CS2R R6, SRZ ;  /* 0x0000000000067805 */ /* 0x000fe2000001ff00 */
[----:B--2---:R-:W-:Y:S02]  /*0330*/  FADD.FTZ R18, R15, R18 ;  /* 0x000000120f127221 */ /* 0x004fe40000010000 */
[----:B-----5:R-:W-:Y:S01]  /*0340*/  @!P1 FMUL.FTZ R6, R8, 1.4426950216293334961 ;  /* 0x3fb8aa3b08069820 */ /* 0x020fe20000410000 */
[----:B------:R-:W-:Y:S01]  /*0350*/  ISETP.GE.AND P1, PT, R17, 0x2, PT ;  /* 0x000000021100780c */ /* 0x000fe20003f26270 */
[----:B------:R-:W-:-:S07]  /*0360*/  @!P0 FMUL.FTZ R7, R12, 1.4426950216293334961 ;  /* 0x3fb8aa3b0c078820 */ /* 0x000fce0000410000 */
        /* <DEDUP_REMOVED lines=9> */
[----:B--2---:R-:W-:Y:S01]  /*0400*/  IMAD.MOV.U32 R4, RZ, RZ, c[0x0][0x180] ;  /* 0x00006000ff047624 */ /* 0x004fe200078e00ff */
[----:B------:R-:W-:Y:S01]  /*0410*/  IADD3 R5, P0, R0, c[0x0][0x180], RZ ;  /* 0x0000600000057a10 */ /* 0x000fe20007f1e0ff */
[----:B0-----:R-:W-:-:S03]  /*0420*/  FADD.FTZ R9, R10, R9 ;  /* 0x000000090a097221 */ /* 0x001fc60000010000 */
[----:B------:R-:W-:Y:S01]  /*0430*/  LEA.HI.X.SX32 R4, R4, R3, 0x1, P0 ;  /* 0x0000000304047211 */ /* 0x000fe200000f0eff */
[----:B---3--:R-:W-:Y:S01]  /*0440*/  FFMA.FTZ R0, R9, -R7, R2 ;  /* 0x8000000709007223 */ /* 0x008fe20000010002 */
[----:B------:R-:W-:-:S04]  /*0450*/  LEA R2, P0, R5, c[0x0][0x160], 0x1 ;  /* 0x0000580005027a11 */ /* 0x000fc800078008ff */
[----:B------:R-:W-:Y:S02]  /*0460*/  F2FP.BF16.PACK_AB R0, RZ, R0 ;  /* 0x00000000ff00723e */ /* 0x000fe400000010ff */
[----:B------:R-:W-:-:S05]  /*0470*/  LEA.HI.X R3, R5, c[0x0][0x164], R4, 0x1, P0 ;  /* 0x0000590005037a11 */ /* 0x000fca00000f0c04 */
[----:B------:R-:W-:Y:S01]  /*0480*/  STG.E.U16 [R2.64], R0 ;  /* 0x0000000002007986 */ /* 0x000fe2000c101504 */
[----:B------:R-:W-:Y:S05]  /*0490*/  EXIT ;  /* 0x000000000000794d */ /* 0x000fea0003800000 */
.L_x_5286:
        /* <DEDUP_REMOVED lines=14> */
.L_x_11056:


//--------------------- .text._ZN43_GLOBAL__N__9ae7fba5_10_SoftMax_cu_9f978f6321softmax_warp_backwardIfN3c108BFloat16EfLi1ELb1ELb0EEEvPT0_PKT_S7_iiiPKb --------------------------
	.section	.text._ZN43_GLOBAL__N__9ae7fba5_10_SoftMax_cu_9f978f6321softmax_warp_backwardIfN3c108BFloat16EfLi1ELb1ELb0EEEvPT0_PKT_S7_iiiPKb,"ax",@progbits
	.sectioninfo	@"SHI_REGISTERS=19"
	.align	128
.text._ZN43_GLOBAL__N__9ae7fba5_10_SoftMax_cu_9f978f6321softmax_warp_backwardIfN3c108BFloat16EfLi1ELb1ELb0EEEvPT0_PKT_S7_iiiPKb:
        .type           _ZN43_GLOBAL__N__9ae7fba5_10_SoftMax_cu_9f978f6321softmax_warp_backwardIfN3c108BFloat16EfLi1ELb1ELb0EEEvPT0_PKT_S7_iiiPKb,@function
        .size           _ZN43_GLOBAL__N__9ae7fba5_10_SoftMax_cu_9f978f6321softmax_warp_backwardIfN3c108BFloat16EfLi1ELb1ELb0EEEvPT0_PKT_S7_iiiPKb,(.L_x_11057 - _ZN43_GLOBAL__N__9ae7fba5_10_SoftMax_cu_9f978f6321softmax_warp_backwardIfN3c108BFloat16EfLi1ELb1ELb0EEEvPT0_PKT_S7_iiiPKb)
        .other          _ZN43_GLOBAL__N__9ae7fba5_10_SoftMax_cu_9f978f6321softmax_warp_backwardIfN3c108BFloat16EfLi1ELb1ELb0EEEvPT0_PKT_S7_iiiPKb,@"STO_CUDA_ENTRY STV_DEFAULT"
_ZN43_GLOBAL__N__9ae7fba5_10_SoftMax_cu_9f978f6321softmax_warp_backwardIfN3c108BFloat16EfLi1ELb1ELb0EEEvPT0_PKT_S7_iiiPKb:
        /* <DEDUP_REMOVED lines=30> */
[----:B------:R-:W-:-:S02]  /*01e0*/  @!P0 IADD3.X R11, R13, c[0x0][0x16c], RZ, P3, !PT ;  /* 0x00005b000d0b8a10 */ /* 0x000fc40001ffe4ff */
[----:B------:R-:W-:Y:S01]  /*01f0*/  @!P1 IADD3 R8, P2, R8, c[0x0][0x170], RZ ;  /* 0x00005c0008089a10 */ /* 0x000fe20007f5e0ff */
[----:B------:R-:W2:Y:S04]  /*0200*/  @!P1 LDG.E R5, [R6.64] ;  /* 0x0000000406059981 */ /* 0x000ea8000c1e1900 */
[----:B------:R-:W3:Y:S01]  /*0210*/  @!P0 LDG.E R2, [R10.64] ;  /* 0x000000040a028981 */ /* 0x000ee2000c1e1900 */
        /* <DEDUP_REMOVED lines=12> */
[----:B------:R-:W-:Y:S02]  /*02e0*/  IMAD.MOV.U32 R6, RZ, RZ, RZ ;  /* 0x000000ffff067224 */ /* 0x000fe400078e00ff */
[----:B-----5:R-:W-:Y:S01]  /*02f0*/  @!P1 FMUL.FTZ R6, R8, 1.4426950216293334961 ;  /* 0x3fb8aa3b08069820 */ /* 0x020fe20000410000 */
[----:B------:R-:W-:Y:S01]  /*0300*/  ISETP.GE.AND P1, PT, R16, 0x2, PT ;  /* 0x000000021000780c */ /* 0x000fe20003f26270 */
[----:B-1----:R-:W-:-:S08]  /*0310*/  FADD.FTZ R7, R14, R7 ;  /* 0x000000070e077221 */ /* 0x002fd00000010000 */
[----:B------:R-:W1:Y:S01]  /*0320*/  @!P2 MUFU.EX2 R6, R6 ;  /* 0x000000060006a308 */ /* 0x000e620000000800 */
[----:B------:R-:W-:Y:S01]  /*0330*/  @!P2 LEA R4, P3, R3, c[0x0][0x160], 0x1 ;  /* 0x000058000304aa11 */ /* 0x000fe200078608ff */
[----:B-1----:R-:W-:Y:S02]  /*0340*/  @!P2 FFMA.FTZ R5, R7, -R6, R5 ;  /* 0x800000060705a223 */ /* 0x002fe40000010005 */
[----:B------:R-:W-:Y:S02]  /*0350*/  IMAD.MOV.U32 R7, RZ, RZ, RZ ;  /* 0x000000ffff077224 */ /* 0x000fe400078e00ff */
[----:B------:R-:W-:Y:S01]  /*0360*/  @!P0 FMUL.FTZ R7, R12, 1.4426950216293334961 ;  /* 0x3fb8aa3b0c078820 */ /* 0x000fe20000410000 */
[----:B------:R-:W-:Y:S02]  /*0370*/  @!P2 F2FP.BF16.PACK_AB R8, RZ, R5 ;  /* 0x00000005ff08a23e */ /* 0x000fe400000010ff */
[----:B------:R-:W-:-:S05]  /*0380*/  @!P2 LEA.HI.X R5, R3, c[0x0][0x164], R0, 0x1, P3 ;  /* 0x000059000305aa11 */ /* 0x000fca00018f0c00 */
[----:B------:R1:W-:Y:S01]  /*0390*/  @!P2 STG.E.U16 [R4.64], R8 ;  /* 0x000000080400a986 */ /* 0x0003e2000c101504 */
[----:B------:R-:W-:Y:S05]  /*03a0*/  @!P1 EXIT ;  /* 0x000000000000994d */ /* 0x000fea0003800000 */
[----:B------:R-:W-:Y:S05]  /*03b0*/  @P2 EXIT ;  /* 0x000000000000294d */ /* 0x000fea0003800000 */
[----:B------:R-:W3:Y:S01]  /*03c0*/  MUFU.EX2 R7, R7 ;  /* 0x0000000700077308 */ /* 0x000ee20000000800 */
[----:B--2---:R-:W-:Y:S01]  /*03d0*/  FADD.FTZ R10, R15, R10 ;  /* 0x0000000a0f0a7221 */ /* 0x004fe20000010000 */
[----:B-1----:R-:W-:Y:S01]  /*03e0*/  IADD3 R4, P0, R3, c[0x0][0x180], RZ ;  /* 0x0000600003047a10 */ /* 0x002fe20007f1e0ff */
[----:B------:R-:W-:-:S05]  /*03f0*/  IMAD.MOV.U32 R5, RZ, RZ, c[0x0][0x180] ;  /* 0x00006000ff057624 */ /* 0x000fca00078e00ff */
[----:B------:R-:W-:Y:S01]  /*0400*/  LEA.HI.X.SX32 R5, R5, R0, 0x1, P0 ;  /* 0x0000000005057211 */ /* 0x000fe200000f0eff */
[----:B---3--:R-:W-:Y:S01]  /*0410*/  FFMA.FTZ R3, R10, -R7, R2 ;  /* 0x800000070a037223 */ /* 0x008fe20000010002 */
[----:B------:R-:W-:-:S04]  /*0420*/  LEA R2, P0, R4, c[0x0][0x160], 0x1 ;  /* 0x0000580004027a11 */ /* 0x000fc800078008ff */
[----:B------:R-:W-:Y:S02]  /*0430*/  F2FP.BF16.PACK_AB R0, RZ, R3 ;  /* 0x00000003ff00723e */ /* 0x000fe400000010ff */
[----:B------:R-:W-:-:S05]  /*0440*/  LEA.HI.X R3, R4, c[0x0][0x164], R5, 0x1, P0 ;  /* 0x0000590004037a11 */ /* 0x000fca00000f0c05 */
[----:B------:R-:W-:Y:S01]  /*0450*/  STG.E.U16 [R2.64], R0 ;  /* 0x0000000002007986 */ /* 0x000fe2000c101504 */
[----:B------:R-:W-:Y:S05]  /*0460*/  EXIT ;  /* 0x000000000000794d */ /* 0x000fea0003800000 */
.L_x_5287:
        /* <DEDUP_REMOVED lines=9> */
.L_x_11057:


//--------------------- .text._ZN43_GLOBAL__N__9ae7fba5_10_SoftMax_cu_9f978f6321softmax_warp_backwardIfN3c108BFloat16EfLi0ELb1ELb0EEEvPT0_PKT_S7_iiiPKb --------------------------
	.section	.text._ZN43_GLOBAL__N__9ae7fba5_10_SoftMax_cu_9f978f6321softmax_warp_backwardIfN3c108BFloat16EfLi0ELb1ELb0EEEvPT0_PKT_S7_iiiPKb,"ax",@progbits
	.sectioninfo	@"SHI_REGISTERS=19"
	.align	128
.text._ZN43_GLOBAL__N__9ae7fba5_10_SoftMax_cu_9f978f6321softmax_warp_backwardIfN3c108BFloat16EfLi0ELb1ELb0EEEvPT0_PKT_S7_iiiPKb:
        .type           _ZN43_GLOBAL__N__9ae7fba5_10_SoftMax_cu_9f978f6321softmax_warp_backwardIfN3c108BFloat16EfLi0ELb1ELb0EEEvPT0_PKT_S7_iiiPKb,@function
        .size           _ZN43_GLOBAL__N__9ae7fba5_10_SoftMax_cu_9f978f6321softmax_warp_backwardIfN3c108BFloat16EfLi0ELb1ELb0EEEvPT0_PKT_S7_iiiPKb,(.L_x_11058 - _ZN43_GLOBAL__N__9ae7fba5_10_SoftMax_cu_9f978f6321softmax_warp_backwardIfN3c108BFloat16EfLi0ELb1ELb0EEEvPT0_PKT_S7_iiiPKb)
        .other          _ZN43_GLOBAL__N__9ae7fba5_10_SoftMax_cu_9f978f6321softmax_warp_backwardIfN3c108BFloat16EfLi0ELb1ELb0EEEvPT0_PKT_S7_iiiPKb,@"STO_CUDA_ENTRY STV_DEFAULT"
_ZN43_GLOBAL__N__9ae7fba5_10_SoftMax_cu_9f978f6321softmax_warp_backwardIfN3c108BFloat16EfLi0ELb1ELb0EEEvPT0_PKT_S7_iiiPKb:
[----:B------:R-:W-:Y:S02]  /*0000*/  IMAD.MOV.U32 R1, RZ, RZ, c[0x0][0x28] ;  /* 0x00000a00ff017624 */ /* 0x000fe400078e00ff */
[----:B------:R-:W0:Y:S01]  /*0010*/  S2R R0, SR_CTAID.X ;  /* 0x0000000000007919 */ /* 0x000e220000002500 */
[----:B------:R-:W-:Y:S01]  /*0020*/  ULDC.64 UR4, c[0x0][0x118] ;  /* 0x0000460000047ab9 */ /* 0x000fe20000000a00 */
[----:B------:R-:W-:Y:S02]  /*0030*/  CS2R R14, SRZ ;  /* 0x00000000000e7805 */ /* 0x000fe4000001ff00 */
[----:B------:R-:W0:Y:S02]  /*0040*/  S2R R3, SR_TID.Y ;  /* 0x0000000000037919 */ /* 0x000e240000002200 */
        /* <DEDUP_REMOVED lines=13> */
[C---:B------:R-:W-:Y:S02]  /*0120*/  @P2 IADD3 R13, P4, R10.reuse, c[0x0][0x180], RZ ;  /* 0x000060000a0d2a10 */ /* 0x040fe40007f9e0ff */
[C---:B------:R-:W-:Y:S01]  /*0130*/  @P3 IMAD.SHL.U32 R6, R10.reuse, 0x4, RZ ;  /* 0x000000040a063824 */ /* 0x040fe200078e00ff */
[----:B------:R-:W-:Y:S02]  /*0140*/  @P3 SHF.L.U64.HI R7, R10, 0x2, R11 ;  /* 0x000000020a073819 */ /* 0x000fe4000001020b */
[----:B------:R-:W-:Y:S01]  /*0150*/  @P2 LEA.HI.X.SX32 R4, R0, R11, 0x1, P4 ;  /* 0x0000000b00042211 */ /* 0x000fe200020f0eff */
[----:B------:R-:W-:-:S03]  /*0160*/  @P2 IMAD.SHL.U32 R12, R13, 0x4, RZ ;  /* 0x000000040d0c2824 */ /* 0x000fc600078e00ff */
[----:B------:R-:W-:Y:S02]  /*0170*/  @P2 SHF.L.U64.HI R13, R13, 0x2, R4 ;  /* 0x000000020d0d2819 */ /* 0x000fe40000010204 */
[----:B------:R-:W-:Y:S02]  /*0180*/  @P3 IADD3 R4, P5, R6, c[0x0][0x168], RZ ;  /* 0x00005a0006043a10 */ /* 0x000fe40007fbe0ff */
[----:B------:R-:W-:Y:S02]  /*0190*/  @P2 IADD3 R8, P6, R12, c[0x0][0x170], RZ ;  /* 0x00005c000c082a10 */ /* 0x000fe40007fde0ff */
[----:B------:R-:W-:Y:S02]  /*01a0*/  @P3 IADD3.X R5, R7, c[0x0][0x16c], RZ, P5, !PT ;  /* 0x00005b0007053a10 */ /* 0x000fe40002ffe4ff */
[----:B------:R-:W-:Y:S02]  /*01b0*/  @P3 IADD3 R6, P4, R6, c[0x0][0x170], RZ ;  /* 0x00005c0006063a10 */ /* 0x000fe40007f9e0ff */
[----:B------:R-:W-:Y:S01]  /*01c0*/  @P2 IADD3.X R9, R13, c[0x0][0x174], RZ, P6, !PT ;  /* 0x00005d000d092a10 */ /* 0x000fe200037fe4ff */
[----:B------:R0:W5:Y:S01]  /*01d0*/  @P3 LDG.E R14, [R4.64] ;  /* 0x00000004040e3981 */ /* 0x000162000c1e1900 */
[----:B------:R-:W-:-:S02]  /*01e0*/  @P2 IADD3 R12, P5, R12, c[0x0][0x168], RZ ;  /* 0x00005a000c0c2a10 */ /* 0x000fc40007fbe0ff */
[----:B------:R-:W-:Y:S01]  /*01f0*/  @P3 IADD3.X R7, R7, c[0x0][0x174], RZ, P4, !PT ;  /* 0x00005d0007073a10 */ /* 0x000fe200027fe4ff */
[----:B------:R-:W2:Y:S01]  /*0200*/  @P2 LDG.E R8, [R8.64] ;  /* 0x0000000408082981 */ /* 0x000ea2000c1e1900 */
[----:B------:R-:W-:-:S03]  /*0210*/  @P2 IADD3.X R13, R13, c[0x0][0x16c], RZ, P5, !PT ;  /* 0x00005b000d0d2a10 */ /* 0x000fc60002ffe4ff */
[----:B------:R0:W5:Y:S04]  /*0220*/  @P3 LDG.E R15, [R6.64] ;  /* 0x00000004060f3981 */ /* 0x000168000c1e1900 */
[----:B------:R0:W5:Y:S01]  /*0230*/  @P2 LDG.E R2, [R12.64] ;  /* 0x000000040c022981 */ /* 0x000162000c1e1900 */
[----:B--2---:R-:W-:-:S03]  /*0240*/  @P2 FMUL.FTZ R3, R8, 1.4426950216293334961 ;  /* 0x3fb8aa3b08032820 */ /* 0x004fc60000410000 */
.L_x_5288:
[----:B0-----:R-:W-:Y:S05]  /*0250*/  @!P1 EXIT ;  /* 0x000000000000994d */ /* 0x001fea0003800000 */
[----:B------:R-:W-:Y:S05]  /*0260*/  @!P0 EXIT ;  /* 0x000000000000894d */ /* 0x000fea0003800000 */
[----:B-----5:R-:W-:Y:S01]  /*0270*/  FMUL.FTZ R15, R15, 1.4426950216293334961 ;  /* 0x3fb8aa3b0f0f7820 */ /* 0x020fe20000410000 */
[----:B------:R-:W-:Y:S01]  /*0280*/  ISETP.GE.AND P0, PT, R16, 0x2, PT ;  /* 0x000000021000780c */ /* 0x000fe20003f06270 */
[----:B------:R-:W-:-:S04]  /*0290*/  FADD.FTZ R4, RZ, R14 ;  /* 0x0000000eff047221 */ /* 0x000fc80000010000 */
[----:B------:R-:W0:Y:S02]  /*02a0*/  MUFU.EX2 R15, R15 ;  /* 0x0000000f000f7308 */ /* 0x000e240000000800 */
[----:B0-----:R-:W-:Y:S01]  /*02b0*/  FFMA.FTZ R14, -R15, R4, R14 ;  /* 0x000000040f0e7223 */ /* 0x001fe2000001010e */
[----:B------:R-:W-:-:S04]  /*02c0*/  LEA R4, P1, R10, c[0x0][0x160], 0x1 ;  /* 0x000058000a047a11 */ /* 0x000fc800078208ff */
[----:B------:R-:W-:Y:S02]  /*02d0*/  F2FP.BF16.PACK_AB R14, RZ, R14 ;  /* 0x0000000eff0e723e */ /* 0x000fe400000010ff */
[----:B------:R-:W-:-:S05]  /*02e0*/  LEA.HI.X R5, R10, c[0x0][0x164], R11, 0x1, P1 ;  /* 0x000059000a057a11 */ /* 0x000fca00008f0c0b */
[----:B------:R0:W-:Y:S01]  /*02f0*/  STG.E.U16 [R4.64], R14 ;  /* 0x0000000e04007986 */ /* 0x0001e2000c101504 */
[----:B------:R-:W-:Y:S05]  /*0300*/  @!P0 EXIT ;  /* 0x000000000000894d */ /* 0x000fea0003800000 */
[----:B------:R-:W1:Y:S01]  /*0310*/  MUFU.EX2 R3, R3 ;  /* 0x0000000300037308 */ /* 0x000e620000000800 */
[----:B------:R-:W-:Y:S02]  /*0320*/  FADD.FTZ R6, RZ, R2 ;  /* 0x00000002ff067221 */ /* 0x000fe40000010000 */
[----:B0-----:R-:W-:-:S04]  /*0330*/  IMAD.WIDE R4, R0, 0x2, R4 ;  /* 0x0000000200047825 */ /* 0x001fc800078e0204 */
[----:B-1----:R-:W-:-:S05]  /*0340*/  FFMA.FTZ R6, -R3, R6, R2 ;  /* 0x0000000603067223 */ /* 0x002fca0000010102 */
[----:B------:R-:W-:-:S05]  /*0350*/  F2FP.BF16.PACK_AB R6, RZ, R6 ;  /* 0x00000006ff06723e */ /* 0x000fca00000010ff */
[----:B------:R-:W-:Y:S01]  /*0360*/  STG.E.U16 [R4.64], R6 ;  /* 0x0000000604007986 */ /* 0x000fe2000c101504 */
[----:B------:R-:W-:Y:S05]  /*0370*/  EXIT ;  /* 0x000000000000794d */ /* 0x000fea0003800000 */
.L_x_5289:
        /* <DEDUP_REMOVED lines=16> */
.L_x_11058:


//--------------------- .text._ZN43_GLOBAL__N__9ae7fba5_10_SoftMax_cu_9f978f6321softmax_warp_backwardIN3c108BFloat16ES2_fLi10ELb1ELb0EEEvPT0_PKT_S7_iiiPKb --------------------------
	.section	.text._ZN43_GLOBAL__N__9ae7fba5_10_SoftMax_cu_9f978f6321softmax_warp_backwardIN3c108BFloat16ES2_fLi10ELb1ELb0EEEvPT0_PKT_S7_iiiPKb,"ax",@progbits
	.sectioninfo	@"SHI_REGISTERS=109"
	.align	128
.text._ZN43_GLOBAL__N__9ae7fba5_10_SoftMax_cu_9f978f6321softmax_warp_backwardIN3c108BFloat16ES2_fLi10ELb1ELb0EEEvPT0_PKT_S7_iiiPKb:
        .type           _ZN43_GLOBAL__N__9ae7fba5_10_SoftMax_cu_9f978f6321softmax_warp_backwardIN3c108BFloat16ES2_fLi10ELb1ELb0EEEvPT0_PKT_S7_iiiPKb,@function
        .size           _ZN43_GLOBAL__N__9ae7fba5_10_SoftMax_cu_9f978f6321softmax_warp_backwardIN3c108BFloat16ES2_fLi10ELb1ELb0EEEvPT0_PKT_S7_iiiPKb,(.L_x_11059 - _ZN43_GLOBAL__N__9ae7fba5_10_SoftMax_cu_9f978f6321softmax_warp_backwardIN3c108BFloat16ES2_fLi10ELb1ELb0EEEvPT0_PKT_S7_iiiPKb)
        .other          _ZN43_GLOBAL__N__9ae7fba5_10_SoftMax_cu_9f978f6321softmax_warp_backwardIN3c108BFloat16ES2_fLi10ELb1ELb0EEEvPT0_PKT_S7_iiiPKb,@"STO_CUDA_ENTRY STV_DEFAULT"
_ZN43_GLOBAL__N__9ae7fba5_10_SoftMax_cu_9f978f6321softmax_warp_backwardIN3c108BFloat16ES2_fLi10ELb1ELb0EEEvPT0_PKT_S7_iiiPKb:
        /* <DEDUP_REMOVED lines=15> */
[CC--:B------:R-:W-:Y:S02]  /*00f0*/  ISETP.GE.AND P5, PT, R28.reuse, R60.reuse, PT ;  /* 0x0000003c1c00720c */ /* 0x0c0fe40003fa6270 */
[----:B------:R-:W-:Y:S02]  /*0100*/  ISETP.GE.AND P0, PT, R27, R60, PT ;  /* 0x0000003c1b00720c */ /* 0x000fe40003f06270 */
[----:B------:R-:W-:-:S04]  /*0110*/  LOP3.LUT R20, R28, 0x40, RZ, 0xfc, !PT ;  /* 0x000000401c147812 */ /* 0x000fc800078efcff */
[----:B------:R-:W-:-:S05]  /*0120*/  ISETP.GE.AND P1, PT, R20, R60, PT ;  /* 0x0000003c1400720c */ /* 0x000fca0003f26270 */
[----:B------:R-:W2:Y:S04]  /*0130*/  @!P5 LDG.E.U16 R13, [R2.64] ;  /* 0x00000004020dd981 */ /* 0x000ea8000c1e1500 */
[----:B------:R-:W3:Y:S01]  /*0140*/  @!P5 LDG.E.U16 R9, [R4.64] ;  /* 0x000000040409d981 */ /* 0x000ee2000c1e1500 */
[----:B------:R-:W-:-:S03]  /*0150*/  LOP3.LUT R15, R28, 0x60, RZ, 0xfc, !PT ;  /* 0x000000601c0f7812 */ /* 0x000fc600078efcff */
[----:B------:R-:W4:Y:S01]  /*0160*/  @!P0 LDG.E.U16 R10, [R2.64+0x40] ;  /* 0x00004004020a8981 */ /* 0x000f22000c1e1500 */
[----:B------:R-:W-:-:S03]  /*0170*/  ISETP.GE.AND P3, PT, R15, R60, PT ;  /* 0x0000003c0f00720c */ /* 0x000fc60003f66270 */
[----:B------:R-:W4:Y:S04]  /*0180*/  @!P0 LDG.E.U16 R12, [R4.64+0x40] ;  /* 0x00004004040c8981 */ /* 0x000f28000c1e1500 */
[----:B------:R-:W4:Y:S04]  /*0190*/  @!P1 LDG.E.U16 R16, [R2.64+0x80] ;  /* 0x0000800402109981 */ /* 0x000f28000c1e1500 */
[----:B------:R-:W4:Y:S04]  /*01a0*/  @!P1 LDG.E.U16 R17, [R4.64+0x80] ;  /* 0x0000800404119981 */ /* 0x000f28000c1e1500 */
[----:B------:R-:W4:Y:S04]  /*01b0*/  @!P3 LDG.E.U16 R21, [R2.64+0xc0] ;  /* 0x0000c0040215b981 */ /* 0x000f28000c1e1500 */
[----:B------:R-:W4:Y:S01]  /*01c0*/  @!P3 LDG.E.U16 R22, [R4.64+0xc0] ;  /* 0x0000c0040416b981 */ /* 0x000f22000c1e1500 */
[C---:B------:R-:W-:Y:S01]  /*01d0*/  LOP3.LUT R14, R28.reuse, 0x80, RZ, 0xfc, !PT ;  /* 0x000000801c0e7812 */ /* 0x040fe200078efcff */
[----:B------:R-:W-:Y:S01]  /*01e0*/  IMAD.MOV.U32 R6, RZ, RZ, RZ ;  /* 0x000000ffff067224 */ /* 0x000fe200078e00ff */
[C---:B------:R-:W-:Y:S01]  /*01f0*/  LOP3.LUT R7, R28.reuse, 0xc0, RZ, 0xfc, !PT ;  /* 0x000000c01c077812 */ /* 0x040fe200078efcff */
[----:B------:R-:W-:Y:S01]  /*0200*/  IMAD.MOV.U32 R26, RZ, RZ, RZ ;  /* 0x000000ffff1a7224 */ /* 0x000fe200078e00ff */
[----:B------:R-:W-:-:S02]  /*0210*/  LOP3.LUT R11, R28, 0xa0, RZ, 0xfc, !PT ;  /* 0x000000a01c0b7812 */ /* 0x000fc400078efcff */
[-C--:B------:R-:W-:Y:S02]  /*0220*/  ISETP.GE.AND P2, PT, R14, R60.reuse, PT ;  /* 0x0000003c0e00720c */ /* 0x080fe40003f46270 */
[----:B------:R-:W-:Y:S02]  /*0230*/  LOP3.LUT R8, R28, 0xe0, RZ, 0xfc, !PT ;  /* 0x000000e01c087812 */ /* 0x000fe400078efcff */
[-C--:B------:R-:W-:Y:S02]  /*0240*/  ISETP.GE.AND P4, PT, R11, R60.reuse, PT ;  /* 0x0000003c0b00720c */ /* 0x080fe40003f86270 */
[----:B------:R-:W-:Y:S01]  /*0250*/  ISETP.GE.AND P6, PT, R8, R60, PT ;  /* 0x0000003c0800720c */ /* 0x000fe20003fc6270 */
[----:B------:R-:W-:-:S06]  /*0260*/  CS2R R18, SRZ ;  /* 0x0000000000127805 */ /* 0x000fcc000001ff00 */
[----:B------:R-:W4:Y:S04]  /*0270*/  @!P2 LDG.E.U16 R32, [R2.64+0x100] ;  /* 0x000100040220a981 */ /* 0x000f28000c1e1500 */
[----:B------:R-:W4:Y:S04]  /*0280*/  @!P2 LDG.E.U16 R29, [R4.64+0x100] ;  /* 0x00010004041da981 */ /* 0x000f28000c1e1500 */
[----:B------:R-:W4:Y:S04]  /*0290*/  @!P4 LDG.E.U16 R30, [R2.64+0x140] ;  /* 0x00014004021ec981 */ /* 0x000f28000c1e1500 */
[----:B------:R-:W4:Y:S04]  /*02a0*/  @!P4 LDG.E.U16 R31, [R4.64+0x140] ;  /* 0x00014004041fc981 */ /* 0x000f28000c1e1500 */
[----:B------:R-:W4:Y:S04]  /*02b0*/  @!P6 LDG.E.U16 R37, [R2.64+0x1c0] ;  /* 0x0001c0040225e981 */ /* 0x000f28000c1e1500 */
[----:B------:R-:W4:Y:S01]  /*02c0*/  @!P6 LDG.E.U16 R38, [R4.64+0x1c0] ;  /* 0x0001c0040426e981 */ /* 0x000f22000c1e1500 */
[----:B------:R-:W-:Y:S01]  /*02d0*/  CS2R R24, SRZ ;  /* 0x0000000000187805 */ /* 0x000fe2000001ff00 */
[----:B--2---:R-:W-:-:S02]  /*02e0*/  @!P5 PRMT R6, RZ, 0x5410, R13 ;  /* 0x00005410ff06d816 */ /* 0x004fc4000000000d */
[----:B---3--:R-:W-:Y:S02]  /*02f0*/  @!P5 PRMT R26, RZ, 0x5410, R9 ;  /* 0x00005410ff1ad816 */ /* 0x008fe40000000009 */
[-C--:B------:R-:W-:Y:S01]  /*0300*/  ISETP.GE.AND P5, PT, R7, R60.reuse, PT ;  /* 0x0000003c0700720c */ /* 0x080fe20003fa6270 */
[----:B------:R-:W-:Y:S01]  /*0310*/  IMAD.MOV.U32 R9, RZ, RZ, RZ ;  /* 0x000000ffff097224 */ /* 0x000fe200078e00ff */
[----:B----4-:R-:W-:Y:S02]  /*0320*/  @!P0 PRMT R9, RZ, 0x5410, R10 ;  /* 0x00005410ff098816 */ /* 0x010fe4000000000a */
[C---:B------:R-:W-:Y:S02]  /*0330*/  LOP3.LUT R10, R28.reuse, 0x100, RZ, 0xfc, !PT ;  /* 0x000001001c0a7812 */ /* 0x040fe400078efcff */
[----:B------:R-:W-:Y:S02]  /*0340*/  @!P0 PRMT R18, RZ, 0x5410, R12 ;  /* 0x00005410ff128816 */ /* 0x000fe4000000000c */
[----:B------:R-:W-:Y:S01]  /*0350*/  LOP3.LUT R13, R28, 0x120, RZ, 0xfc, !PT ;  /* 0x000001201c0d7812 */ /* 0x000fe200078efcff */
[----:B------:R-:W-:Y:S01]  /*0360*/  IMAD.MOV.U32 R12, RZ, RZ, RZ ;  /* 0x000000ffff0c7224 */ /* 0x000fe200078e00ff */
[----:B------:R-:W-:-:S03]  /*0370*/  ISETP.GE.AND P0, PT, R10, R60, PT ;  /* 0x0000003c0a00720c */ /* 0x000fc60003f06270 */
[----:B------:R-:W2:Y:S01]  /*0380*/  @!P5 LDG.E.U16 R35, [R2.64+0x180] ;  /* 0x000180040223d981 */ /* 0x000ea2000c1e1500 */
[----:B------:R-:W-:Y:S02]  /*0390*/  @!P1 PRMT R12, RZ, 0x5410, R16 ;  /* 0x00005410ff0c9816 */ /* 0x000fe40000000010 */
[----:B------:R-:W-:Y:S01]  /*03a0*/  @!P1 PRMT R19, RZ, 0x5410, R17 ;  /* 0x00005410ff139816 */ /* 0x000fe20000000011 */
[----:B------:R-:W3:Y:S01]  /*03b0*/  @!P5 LDG.E.U16 R36, [R4.64+0x180] ;  /* 0x000180040424d981 */ /* 0x000ee2000c1e1500 */
[----:B------:R-:W-:Y:S02]  /*03c0*/  ISETP.GE.AND P1, PT, R13, R60, PT ;  /* 0x0000003c0d00720c */ /* 0x000fe40003f26270 */
[----:B------:R-:W-:Y:S01]  /*03d0*/  LOP3.LUT R17, R28, 0x140, RZ, 0xfc, !PT ;  /* 0x000001401c117812 */ /* 0x000fe200078efcff */
[----:B------:R-:W-:Y:S01]  /*03e0*/  IMAD.MOV.U32 R16, RZ, RZ, RZ ;  /* 0x000000ffff107224 */ /* 0x000fe200078e00ff */
[----:B------:R-:W-:Y:S01]  /*03f0*/  @!P3 PRMT R16, RZ, 0x5410, R21 ;  /* 0x00005410ff10b816 */ /* 0x000fe20000000015 */
[----:B------:R-:W4:Y:S01]  /*0400*/  @!P0 LDG.E.U16 R40, [R2.64+0x200] ;  /* 0x0002000402288981 */ /* 0x000f22000c1e1500 */
[----:B------:R-:W-:-:S02]  /*0410*/  @!P3 PRMT R25, RZ, 0x5410, R22 ;  /* 0x00005410ff19b816 */ /* 0x000fc40000000016 */
[----:B------:R-:W-:Y:S01]  /*0420*/  ISETP.GE.AND P3, PT, R17, R60, PT ;  /* 0x0000003c1100720c */ /* 0x000fe20003f66270 */
[----:B------:R-:W4:Y:S04]  /*0430*/  @!P0 LDG.E.U16 R41, [R4.64+0x200] ;  /* 0x0002000404298981 */ /* 0x000f28000c1e1500 */
[----:B------:R-:W4:Y:S04]  /*0440*/  @!P1 LDG.E.U16 R42, [R2.64+0x240] ;  /* 0x00024004022a9981 */ /* 0x000f28000c1e1500 */
[----:B------:R-:W4:Y:S04]  /*0450*/  @!P1 LDG.E.U16 R43, [R4.64+0x240] ;  /* 0x00024004042b9981 */ /* 0x000f28000c1e1500 */
[----:B------:R-:W4:Y:S04]  /*0460*/  @!P3 LDG.E.U16 R46, [R2.64+0x280] ;  /* 0x00028004022eb981 */ /* 0x000f28000c1e1500 */
[----:B------:R-:W4:Y:S01]  /*0470*/  @!P3 LDG.E.U16 R47, [R4.64+0x280] ;  /* 0x00028004042fb981 */ /* 0x000f22000c1e1500 */
[----:B------:R-:W-:Y:S01]  /*0480*/  @!P2 PRMT R24, RZ, 0x5410, R32 ;  /* 0x00005410ff18a816 */ /* 0x000fe20000000020 */
[----:B------:R-:W-:Y:S01]  /*0490*/  CS2R R22, SRZ ;  /* 0x0000000000167805 */ /* 0x000fe2000001ff00 */
[C---:B------:R-:W-:Y:S01]  /*04a0*/  LOP3.LUT R34, R28.reuse, 0x160, RZ, 0xfc, !PT ;  /* 0x000001601c227812 */ /* 0x040fe200078efcff */
[----:B------:R-:W-:Y:S01]  /*04b0*/  IMAD.MOV.U32 R32, RZ, RZ, RZ ;  /* 0x000000ffff207224 */ /* 0x000fe200078e00ff */
[----:B------:R-:W-:Y:S01]  /*04c0*/  LOP3.LUT R33, R28, 0x180, RZ, 0xfc, !PT ;  /* 0x000001801c217812 */ /* 0x000fe200078efcff */
[----:B------:R-:W-:Y:S01]  /*04d0*/  IMAD.MOV.U32 R21, RZ, RZ, RZ ;  /* 0x000000ffff157224 */ /* 0x000fe200078e00ff */
[----:B------:R-:W-:-:S02]  /*04e0*/  @!P2 PRMT R23, RZ, 0x5410, R29 ;  /* 0x00005410ff17a816 */ /* 0x000fc4000000001d */
[----:B------:R-:W-:Y:S02]  /*04f0*/  @!P4 PRMT R22, RZ, 0x5410, R30 ;  /* 0x00005410ff16c816 */ /* 0x000fe4000000001e */
[----:B------:R-:W-:Y:S01]  /*0500*/  @!P4 PRMT R21, RZ, 0x5410, R31 ;  /* 0x00005410ff15c816 */ /* 0x000fe2000000001f */
[----:B------:R-:W-:Y:S01]  /*0510*/  IMAD.MOV.U32 R29, RZ, RZ, RZ ;  /* 0x000000ffff1d7224 */ /* 0x000fe200078e00ff */
[----:B------:R-:W-:Y:S01]  /*0520*/  CS2R R30, SRZ ;  /* 0x00000000001e7805 */ /* 0x000fe2000001ff00 */
[-C--:B------:R-:W-:Y:S02]  /*0530*/  ISETP.GE.AND P2, PT, R34, R60.reuse, PT ;  /* 0x0000003c2200720c */ /* 0x080fe40003f46270 */
[----:B------:R-:W-:Y:S02]  /*0540*/  ISETP.GE.AND P4, PT, R33, R60, PT ;  /* 0x0000003c2100720c */ /* 0x000fe40003f86270 */
[----:B------:R-:W-:Y:S02]  /*0550*/  LOP3.LUT R39, R28, 0x1c0, RZ, 0xfc, !PT ;  /* 0x000001c01c277812 */ /* 0x000fe400078efcff */
[----:B------:R-:W-:-:S02]  /*0560*/  @!P6 PRMT R30, RZ, 0x5410, R37 ;  /* 0x00005410ff1ee816 */ /* 0x000fc40000000025 */
[----:B------:R-:W-:Y:S02]  /*0570*/  @!P6 PRMT R29, RZ, 0x5410, R38 ;  /* 0x00005410ff1de816 */ /* 0x000fe40000000026 */
[----:B------:R-:W-:-:S03]  /*0580*/  LOP3.LUT R38, R28, 0x1e0, RZ, 0xfc, !PT ;  /* 0x000001e01c267812 */ /* 0x000fc600078efcff */
[----:B------:R-:W4:Y:S04]  /*0590*/  @!P2 LDG.E.U16 R51, [R2.64+0x2c0] ;  /* 0x0002c0040233a981 */ /* 0x000f28000c1e1500 */
[----:B------:R-:W4:Y:S04]  /*05a0*/  @!P4 LDG.E.U16 R50, [R2.64+0x300] ;  /* 0x000300040232c981 */ /* 0x000f28000c1e1500 */
[----:B------:R-:W4:Y:S04]  /*05b0*/  @!P2 LDG.E.U16 R49, [R4.64+0x2c0] ;  /* 0x0002c0040431a981 */ /* 0x000f28000c1e1500 */
[----:B------:R-:W4:Y:S01]  /*05c0*/  @!P4 LDG.E.U16 R54, [R4.64+0x300] ;  /* 0x000300040436c981 */ /* 0x000f22000c1e1500 */
[----:B------:R-:W-:Y:S01]  /*05d0*/  LOP3.LUT R45, R28, 0x220, RZ, 0xfc, !PT ;  /* 0x000002201c2d7812 */ /* 0x000fe200078efcff */
[----:B------:R-:W-:Y:S01]  /*05e0*/  IMAD.MOV.U32 R44, RZ, RZ, RZ ;  /* 0x000000ffff2c7224 */ /* 0x000fe200078e00ff */
[----:B--2---:R-:W-:-:S02]  /*05f0*/  @!P5 PRMT R32, RZ, 0x5410, R35 ;  /* 0x00005410ff20d816 */ /* 0x004fc40000000023 */
[----:B------:R-:W-:Y:S02]  /*0600*/  LOP3.LUT R35, R28, 0x1a0, RZ, 0xfc, !PT ;  /* 0x000001a01c237812 */ /* 0x000fe400078efcff */
[----:B---3--:R-:W-:Y:S02]  /*0610*/  @!P5 PRMT R31, RZ, 0x5410, R36 ;  /* 0x00005410ff1fd816 */ /* 0x008fe40000000024 */
[-C--:B------:R-:W-:Y:S02]  /*0620*/  ISETP.GE.AND P6, PT, R35, R60.reuse, PT ;  /* 0x0000003c2300720c */ /* 0x080fe40003fc6270 */
[----:B------:R-:W-:Y:S01]  /*0630*/  ISETP.GE.AND P5, PT, R39, R60, PT ;  /* 0x0000003c2700720c */ /* 0x000fe20003fa6270 */
[----:B------:R-:W-:Y:S02]  /*0640*/  CS2R R36, SRZ ;  /* 0x0000000000247805 */ /* 0x000fe4000001ff00 */
[----:B----4-:R-:W-:Y:S02]  /*0650*/  @!P0 PRMT R37, RZ, 0x5410, R40 ;  /* 0x00005410ff258816 */ /* 0x010fe40000000028 */
[----:B------:R-:W-:-:S02]  /*0660*/  @!P0 PRMT R36, RZ, 0x5410, R41 ;  /* 0x00005410ff248816 */ /* 0x000fc40000000029 */
[----:B------:R-:W-:Y:S01]  /*0670*/  CS2R R40, SRZ ;  /* 0x0000000000287805 */ /* 0x000fe2000001ff00 */
[----:B------:R-:W-:-:S03]  /*0680*/  ISETP.GE.AND P0, PT, R38, R60, PT ;  /* 0x0000003c2600720c */ /* 0x000fc60003f06270 */
[----:B------:R-:W2:Y:S01]  /*0690*/  @!P6 LDG.E.U16 R56, [R4.64+0x340] ;  /* 0x000340040438e981 */ /* 0x000ea2000c1e1500 */
[----:B------:R-:W-:Y:S02]  /*06a0*/  @!P1 PRMT R41, RZ, 0x5410, R42 ;  /* 0x00005410ff299816 */ /* 0x000fe4000000002a */
[----:B------:R-:W-:Y:S01]  /*06b0*/  LOP3.LUT R42, R28, 0x200, RZ, 0xfc, !PT ;  /* 0x000002001c2a7812 */ /* 0x000fe200078efcff */
[----:B------:R-:W3:Y:S01]  /*06c0*/  @!P5 LDG.E.U16 R57, [R2.64+0x380] ;  /* 0x000380040239d981 */ /* 0x000ee2000c1e1500 */
[----:B------:R-:W-:-:S03]  /*06d0*/  @!P1 PRMT R40, RZ, 0x5410, R43 ;  /* 0x00005410ff289816 */ /* 0x000fc6000000002b */
[----:B------:R-:W4:Y:S01]  /*06e0*/  @!P5 LDG.E.U16 R59, [R4.64+0x380] ;  /* 0x00038004043bd981 */ /* 0x000f22000c1e1500 */
[----:B------:R-:W-:-:S03]  /*06f0*/  ISETP.GE.AND P1, PT, R42, R60, PT ;  /* 0x0000003c2a00720c */ /* 0x000fc60003f26270 */
[----:B------:R-:W4:Y:S01]  /*0700*/  @!P6 LDG.E.U16 R55, [R2.64+0x340] ;  /* 0x000340040237e981 */ /* 0x000f22000c1e1500 */
[----:B------:R-:W-:Y:S01]  /*0710*/  IMAD.MOV.U32 R43, RZ, RZ, RZ ;  /* 0x000000ffff2b7224 */ /* 0x000fe200078e00ff */
[----:B------:R-:W-:Y:S02]  /*0720*/  @!P3 PRMT R44, RZ, 0x5410, R46 ;  /* 0x00005410ff2cb816 */ /* 0x000fe4000000002e */
[----:B------:R-:W-:Y:S01]  /*0730*/  @!P3 PRMT R43, RZ, 0x5410, R47 ;  /* 0x00005410ff2bb816 */ /* 0x000fe2000000002f */
[----:B------:R-:W4:Y:S01]  /*0740*/  @!P0 LDG.E.U16 R61, [R2.64+0x3c0] ;  /* 0x0003c004023d8981 */ /* 0x000f22000c1e1500 */
[----:B------:R-:W-:-:S03]  /*0750*/  ISETP.GE.AND P3, PT, R45, R60, PT ;  /* 0x0000003c2d00720c */ /* 0x000fc60003f66270 */
[----:B------:R-:W4:Y:S04]  /*0760*/  @!P0 LDG.E.U16 R62, [R4.64+0x3c0] ;  /* 0x0003c004043e8981 */ /* 0x000f28000c1e1500 */
[----:B------:R-:W4:Y:S04]  /*0770*/  @!P1 LDG.E.U16 R64, [R2.64+0x400] ;  /* 0x0004000402409981 */ /* 0x000f28000c1e1500 */
[----:B------:R-:W4:Y:S04]  /*0780*/  @!P1 LDG.E.U16 R66, [R4.64+0x400] ;  /* 0x0004000404429981 */ /* 0x000f28000c1e1500 */
[----:B------:R-:W4:Y:S04]  /*0790*/  @!P3 LDG.E.U16 R68, [R4.64+0x440] ;  /* 0x000440040444b981 */ /* 0x000f28000c1e1500 */
[----:B------:R-:W4:Y:S01]  /*07a0*/  @!P3 LDG.E.U16 R67, [R2.64+0x440] ;  /* 0x000440040243b981 */ /* 0x000f22000c1e1500 */
[----:B------:R-:W-:Y:S01]  /*07b0*/  CS2R R46, SRZ ;  /* 0x00000000002e7805 */ /* 0x000fe2000001ff00 */
[----:B------:R-:W-:Y:S01]  /*07c0*/  IMAD.MOV.U32 R48, RZ, RZ, RZ ;  /* 0x000000ffff307224 */ /* 0x000fe200078e00ff */
[----:B------:R-:W-:-:S02]  /*07d0*/  @!P2 PRMT R48, RZ, 0x5410, R51 ;  /* 0x00005410ff30a816 */ /* 0x000fc40000000033 */
[----:B------:R-:W-:Y:S02]  /*07e0*/  @!P4 PRMT R46, RZ, 0x5410, R50 ;  /* 0x00005410ff2ec816 */ /* 0x000fe40000000032 */
[----:B------:R-:W-:Y:S01]  /*07f0*/  CS2R R50, SRZ ;  /* 0x0000000000327805 */ /* 0x000fe2000001ff00 */
[C---:B------:R-:W-:Y:S02]  /*0800*/  LOP3.LUT R58, R28.reuse, 0x260, RZ, 0xfc, !PT ;  /* 0x000002601c3a7812 */ /* 0x040fe400078efcff */
[----:B------:R-:W-:Y:S01]  /*0810*/  @!P2 PRMT R47, RZ, 0x5410, R49 ;  /* 0x00005410ff2fa816 */ /* 0x000fe20000000031 */
[----:B------:R-:W-:Y:S01]  /*0820*/  IMAD.MOV.U32 R49, RZ, RZ, RZ ;  /* 0x000000ffff317224 */ /* 0x000fe200078e00ff */
[----:B------:R-:W-:Y:S01]  /*0830*/  LOP3.LUT R53, R28, 0x240, RZ, 0xfc, !PT ;  /* 0x000002401c357812 */ /* 0x000fe200078efcff */
[----:B------:R-:W-:Y:S01]  /*0840*/  IMAD.MOV.U32 R52, RZ, RZ, RZ ;  /* 0x000000ffff347224 */ /* 0x000fe200078e00ff */
[----:B------:R-:W-:Y:S02]  /*0850*/  @!P4 PRMT R52, RZ, 0x5410, R54 ;  /* 0x00005410ff34c816 */ /* 0x000fe40000000036 */
[----:B------:R-:W-:-:S02]  /*0860*/  ISETP.GE.AND P4, PT, R58, R60, PT ;  /* 0x0000003c3a00720c */ /* 0x000fc40003f86270 */
[----:B------:R-:W-:Y:S02]  /*0870*/  ISETP.GE.AND P2, PT, R53, R60, PT ;  /* 0x0000003c3500720c */ /* 0x000fe40003f46270 */
[C---:B------:R-:W-:Y:S02]  /*0880*/  LOP3.LUT R63, R28.reuse, 0x2c0, RZ, 0xfc, !PT ;  /* 0x000002c01c3f7812 */ /* 0x040fe400078efcff */
[----:B------:R-:W-:-:S07]  /*0890*/  LOP3.LUT R65, R28, 0x2e0, RZ, 0xfc, !PT ;  /* 0x000002e01c417812 */ /* 0x000fce00078efcff */
[----:B------:R-:W4:Y:S04]  /*08a0*/  @!P4 LDG.E.U16 R75, [R4.64+0x4c0] ;  /* 0x0004c004044bc981 */ /* 0x000f28000c1e1500 */
[----:B------:R-:W4:Y:S04]  /*08b0*/  @!P2 LDG.E.U16 R69, [R2.64+0x480] ;  /* 0x000480040245a981 */ /* 0x000f28000c1e1500 */
[----:B------:R-:W4:Y:S04]  /*08c0*/  @!P4 LDG.E.U16 R74, [R2.64+0x4c0] ;  /* 0x0004c004024ac981 */ /* 0x000f28000c1e1500 */
[----:B------:R-:W4:Y:S01]  /*08d0*/  @!P2 LDG.E.U16 R73, [R4.64+0x480] ;  /* 0x000480040449a981 */ /* 0x000f22000c1e1500 */
[----:B--2---:R-:W-:Y:S01]  /*08e0*/  @!P6 PRMT R50, RZ, 0x5410, R56 ;  /* 0x00005410ff32e816 */ /* 0x004fe20000000038 */
[----:B------:R-:W-:Y:S01]  /*08f0*/  IMAD.MOV.U32 R56, RZ, RZ, RZ ;  /* 0x000000ffff387224 */ /* 0x000fe200078e00ff */
[----:B---3--:R-:W-:-:S02]  /*0900*/  @!P5 PRMT R49, RZ, 0x5410, R57 ;  /* 0x00005410ff31d816 */ /* 0x008fc40000000039 */
[C---:B------:R-:W-:Y:S02]  /*0910*/  LOP3.LUT R57, R28.reuse, 0x280, RZ, 0xfc, !PT ;  /* 0x000002801c397812 */ /* 0x040fe400078efcff */
[----:B----4-:R-:W-:Y:S02]  /*0920*/  @!P5 PRMT R56, RZ, 0x5410, R59 ;  /* 0x00005410ff38d816 */ /* 0x010fe4000000003b */
[----:B------:R-:W-:Y:S02]  /*0930*/  LOP3.LUT R59, R28, 0x2a0, RZ, 0xfc, !PT ;  /* 0x000002a01c3b7812 */ /* 0x000fe400078efcff */
[----:B------:R-:W-:Y:S02]  /*0940*/  @!P6 PRMT R51, RZ, 0x5410, R55 ;  /* 0x00005410ff33e816 */ /* 0x000fe40000000037 */
[-C--:B------:R-:W-:Y:S02]  /*0950*/  ISETP.GE.AND P5, PT, R57, R60.reuse, PT ;  /* 0x0000003c3900720c */ /* 0x080fe40003fa6270 */
[----:B------:R-:W-:Y:S01]  /*0960*/  ISETP.GE.AND P6, PT, R59, R60, PT ;  /* 0x0000003c3b00720c */ /* 0x000fe20003fc6270 */
[----:B------:R-:W-:-:S02]  /*0970*/  CS2R R54, SRZ ;  /* 0x0000000000367805 */ /* 0x000fc4000001ff00 */
[----:B------:R-:W-:Y:S02]  /*0980*/  @!P0 PRMT R55, RZ, 0x5410, R61 ;  /* 0x00005410ff378816 */ /* 0x000fe4000000003d */
[----:B------:R-:W-:Y:S02]  /*0990*/  @!P0 PRMT R54, RZ, 0x5410, R62 ;  /* 0x00005410ff368816 */ /* 0x000fe4000000003e */
[-C--:B------:R-:W-:Y:S01]  /*09a0*/  ISETP.GE.AND P0, PT, R63, R60.reuse, PT ;  /* 0x0000003c3f00720c */ /* 0x080fe20003f06270 */
[----:B------:R-:W-:Y:S01]  /*09b0*/  IMAD.MOV.U32 R61, RZ, RZ, RZ ;  /* 0x000000ffff3d7224 */ /* 0x000fe200078e00ff */
[----:B------:R-:W-:Y:S01]  /*09c0*/  @!P1 PRMT R61, RZ, 0x5410, R64 ;  /* 0x00005410ff3d9816 */ /* 0x000fe20000000040 */
[----:B------:R-:W-:Y:S01]  /*09d0*/  IMAD.MOV.U32 R62, RZ, RZ, RZ ;  /* 0x000000ffff3e7224 */ /* 0x000fe200078e00ff */
[----:B------:R-:W2:Y:S01]  /*09e0*/  @!P5 LDG.E.U16 R77, [R4.64+0x500] ;  /* 0x00050004044dd981 */ /* 0x000ea2000c1e1500 */
[----:B------:R-:W-:Y:S02]  /*09f0*/  @!P1 PRMT R62, RZ, 0x5410, R66 ;  /* 0x00005410ff3e9816 */ /* 0x000fe40000000042 */
[----:B------:R-:W-:Y:S01]  /*0a00*/  ISETP.GE.AND P1, PT, R65, R60, PT ;  /* 0x0000003c4100720c */ /* 0x000fe20003f26270 */
[----:B------:R-:W3:Y:S01]  /*0a10*/  @!P6 LDG.E.U16 R79, [R4.64+0x540] ;  /* 0x00054004044fe981 */ /* 0x000ee2000c1e1500 */
[----:B------:R-:W-:Y:S01]  /*0a20*/  IMAD.MOV.U32 R66, RZ, RZ, RZ ;  /* 0x000000ffff427224 */ /* 0x000fe200078e00ff */
[----:B------:R-:W-:-:S02]  /*0a30*/  @!P3 PRMT R68, RZ, 0x5410, R68 ;  /* 0x00005410ff44b816 */ /* 0x000fc40000000044 */
[----:B------:R-:W4:Y:S01]  /*0a40*/  @!P5 LDG.E.U16 R76, [R2.64+0x500] ;  /* 0x00050004024cd981 */ /* 0x000f22000c1e1500 */
[----:B------:R-:W-:Y:S02]  /*0a50*/  @!P3 PRMT R66, RZ, 0x5410, R67 ;  /* 0x00005410ff42b816 */ /* 0x000fe40000000043 */
[----:B------:R-:W-:Y:S01]  /*0a60*/  LOP3.LUT R67, R28, 0x300, RZ, 0xfc, !PT ;  /* 0x000003001c437812 */ /* 0x000fe200078efcff */
[----:B------:R-:W4:Y:S01]  /*0a70*/  @!P0 LDG.E.U16 R82, [R4.64+0x580] ;  /* 0x0005800404528981 */ /* 0x000f22000c1e1500 */
[----:B------:R-:W-:Y:S02]  /*0a80*/  IMAD.MOV.U32 R64, RZ, RZ, RZ ;  /* 0x000000ffff407224 */ /* 0x000fe400078e00ff */
[----:B------:R-:W-:Y:S01]  /*0a90*/  @!P3 FMUL.FTZ R64, R68, 1.4426950216293334961 ;  /* 0x3fb8aa3b4440b820 */ /* 0x000fe20000410000 */
[----:B------:R-:W4:Y:S01]  /*0aa0*/  @!P6 LDG.E.U16 R78, [R2.64+0x540] ;  /* 0x00054004024ee981 */ /* 0x000f22000c1e1500 */
[----:B------:R-:W-:-:S03]  /*0ab0*/  ISETP.GE.AND P3, PT, R67, R60, PT ;  /* 0x0000003c4300720c */ /* 0x000fc60003f66270 */
[----:B------:R-:W4:Y:S04]  /*0ac0*/  @!P1 LDG.E.U16 R84, [R4.64+0x5c0] ;  /* 0x0005c00404549981 */ /* 0x000f28000c1e1500 */
[----:B------:R-:W4:Y:S04]  /*0ad0*/  @!P0 LDG.E.U16 R80, [R2.64+0x580] ;  /* 0x0005800402508981 */ /* 0x000f28000c1e1500 */
[----:B------:R-:W4:Y:S04]  /*0ae0*/  @!P1 LDG.E.U16 R83, [R2.64+0x5c0] ;  /* 0x0005c00402539981 */ /* 0x000f28000c1e1500 */
[----:B------:R-:W4:Y:S04]  /*0af0*/  @!P3 LDG.E.U16 R88, [R4.64+0x600] ;  /* 0x000600040458b981 */ /* 0x000f28000c1e1500 */
[----:B------:R-:W4:Y:S01]  /*0b00*/  @!P3 LDG.E.U16 R86, [R2.64+0x600] ;  /* 0x000600040256b981 */ /* 0x000f22000c1e1500 */
[----:B------:R-:W-:Y:S01]  /*0b10*/  IMAD.MOV.U32 R72, RZ, RZ, RZ ;  /* 0x000000ffff487224 */ /* 0x000fe200078e00ff */
[----:B------:R-:W-:Y:S01]  /*0b20*/  @!P4 PRMT R75, RZ, 0x5410, R75 ;  /* 0x00005410ff4bc816 */ /* 0x000fe2000000004b */
[----:B------:R-:W-:Y:S01]  /*0b30*/  CS2R R70, SRZ ;  /* 0x0000000000467805 */ /* 0x000fe2000001ff00 */
[----:B------:R-:W-:-:S02]  /*0b40*/  @!P2 PRMT R72, RZ, 0x5410, R69 ;  /* 0x00005410ff48a816 */ /* 0x000fc40000000045 */
[----:B------:R-:W-:Y:S01]  /*0b50*/  CS2R R68, SRZ ;  /* 0x0000000000447805 */ /* 0x000fe2000001ff00 */
[C---:B------:R-:W-:Y:S01]  /*0b60*/  LOP3.LUT R81, R28.reuse, 0x320, RZ, 0xfc, !PT ;  /* 0x000003201c517812 */ /* 0x040fe200078efcff */
[----:B------:R-:W-:Y:S01]  /*0b70*/  @!P4 FMUL.FTZ R69, R75, 1.4426950216293334961 ;  /* 0x3fb8aa3b4b45c820 */ /* 0x000fe20000410000 */
[----:B------:R-:W-:Y:S02]  /*0b80*/  @!P4 PRMT R70, RZ, 0x5410, R74 ;  /* 0x00005410ff46c816 */ /* 0x000fe4000000004a */
[----:B------:R-:W-:Y:S01]  /*0b90*/  CS2R R74, SRZ ;  /* 0x00000000004a7805 */ /* 0x000fe2000001ff00 */
[----:B------:R-:W-:Y:S02]  /*0ba0*/  @!P2 PRMT R73, RZ, 0x5410, R73 ;  /* 0x00005410ff49a816 */ /* 0x000fe40000000049 */
[----:B------:R-:W-:-:S03]  /*0bb0*/  LOP3.LUT R85, R28, 0x360, RZ, 0xfc, !PT ;  /* 0x000003601c557812 */ /* 0x000fc600078efcff */
[----:B------:R-:W-:Y:S02]  /*0bc0*/  @!P2 FMUL.FTZ R71, R73, 1.4426950216293334961 ;  /* 0x3fb8aa3b4947a820 */ /* 0x000fe40000410000 */
[----:B------:R-:W-:Y:S01]  /*0bd0*/  IMAD.MOV.U32 R73, RZ, RZ, RZ ;  /* 0x000000ffff497224 */ /* 0x000fe200078e00ff */
[C---:B------:R-:W-:Y:S02]  /*0be0*/  LOP3.LUT R87, R28.reuse, 0x3a0, RZ, 0xfc, !PT ;  /* 0x000003a01c577812 */ /* 0x040fe400078efcff */
[C---:B------:R-:W-:Y:S02]  /*0bf0*/  LOP3.LUT R91, R28.reuse, 0x3c0, RZ, 0xfc, !PT ;  /* 0x000003c01c5b7812 */ /* 0x040fe400078efcff */
[-C--:B------:R-:W-:Y:S02]  /*0c00*/  ISETP.GE.AND P4, PT, R87, R60.reuse, PT ;  /* 0x0000003c5700720c */ /* 0x080fe40003f86270 */
[----:B------:R-:W-:Y:S02]  /*0c10*/  LOP3.LUT R89, R28, 0x3e0, RZ, 0xfc, !PT ;  /* 0x000003e01c597812 */ /* 0x000fe400078efcff */
[----:B------:R-:W-:-:S09]  /*0c20*/  ISETP.GE.AND P2, PT, R91, R60, PT ;  /* 0x0000003c5b00720c */ /* 0x000fd20003f46270 */
[----:B------:R0:W4:Y:S04]  /*0c30*/  @!P4 LDG.E.U16 R97, [R2.64+0x740] ;  /* 0x000740040261c981 */ /* 0x000128000c1e1500 */
[----:B------:R0:W4:Y:S01]  /*0c40*/  @!P2 LDG.E.U16 R95, [R2.64+0x780] ;  /* 0x00078004025fa981 */ /* 0x000122000c1e1500 */
[----:B--2---:R-:W-:Y:S02]  /*0c50*/  @!P5 PRMT R77, RZ, 0x5410, R77 ;  /* 0x00005410ff4dd816 */ /* 0x004fe4000000004d */
[----:B---3--:R-:W-:Y:S02]  /*0c60*/  @!P6 PRMT R79, RZ, 0x5410, R79 ;  /* 0x00005410ff4fe816 */ /* 0x008fe4000000004f */
[----:B----4-:R-:W-:Y:S01]  /*0c70*/  @!P5 PRMT R68, RZ, 0x5410, R76 ;  /* 0x00005410ff44d816 */ /* 0x010fe2000000004c */
[----:B------:R-:W-:-:S02]  /*0c80*/  IMAD.MOV.U32 R76, RZ, RZ, RZ ;  /* 0x000000ffff4c7224 */ /* 0x000fc400078e00ff */
[----:B------:R-:W-:Y:S01]  /*0c90*/  @!P5 FMUL.FTZ R76, R77, 1.4426950216293334961 ;  /* 0x3fb8aa3b4d4cd820 */ /* 0x000fe20000410000 */
[-C--:B------:R-:W-:Y:S01]  /*0ca0*/  ISETP.GE.AND P5, PT, R81, R60.reuse, PT ;  /* 0x0000003c5100720c */ /* 0x080fe20003fa6270 */
[----:B------:R-:W-:Y:S01]  /*0cb0*/  @!P6 FMUL.FTZ R74, R79, 1.4426950216293334961 ;  /* 0x3fb8aa3b4f4ae820 */ /* 0x000fe20000410000 */
[----:B------:R-:W-:Y:S02]  /*0cc0*/  LOP3.LUT R79, R28, 0x340, RZ, 0xfc, !PT ;  /* 0x000003401c4f7812 */ /* 0x000fe400078efcff */
[----:B------:R-:W-:Y:S02]  /*0cd0*/  @!P0 PRMT R82, RZ, 0x5410, R82 ;  /* 0x00005410ff528816 */ /* 0x000fe40000000052 */
[----:B------:R-:W-:Y:S02]  /*0ce0*/  @!P6 PRMT R75, RZ, 0x5410, R78 ;  /* 0x00005410ff4be816 */ /* 0x000fe4000000004e */
[-C--:B------:R-:W-:Y:S01]  /*0cf0*/  ISETP.GE.AND P6, PT, R79, R60.reuse, PT ;  /* 0x0000003c4f00720c */ /* 0x080fe20003fc6270 */
[----:B------:R-:W-:Y:S01]  /*0d00*/  IMAD.MOV.U32 R78, RZ, RZ, RZ ;  /* 0x000000ffff4e7224 */ /* 0x000fe200078e00ff */
[----:B------:R-:W-:Y:S01]  /*0d10*/  @!P1 PRMT R84, RZ, 0x5410, R84 ;  /* 0x00005410ff549816 */ /* 0x000fe20000000054 */
[----:B------:R-:W-:Y:S01]  /*0d20*/  IMAD.MOV.U32 R77, RZ, RZ, RZ ;  /* 0x000000ffff4d7224 */ /* 0x000fe200078e00ff */
[----:B------:R-:W-:Y:S01]  /*0d30*/  @!P0 PRMT R73, RZ, 0x5410, R80 ;  /* 0x00005410ff498816 */ /* 0x000fe20000000050 */
[----:B------:R-:W-:Y:S01]  /*0d40*/  @!P0 FMUL.FTZ R78, R82, 1.4426950216293334961 ;  /* 0x3fb8aa3b524e8820 */ /* 0x000fe20000410000 */
[----:B------:R-:W-:Y:S01]  /*0d50*/  ISETP.GE.AND P0, PT, R85, R60, PT ;  /* 0x0000003c5500720c */ /* 0x000fe20003f06270 */
[----:B------:R0:W2:Y:S01]  /*0d60*/  @!P5 LDG.E.U16 R103, [R2.64+0x640] ;  /* 0x000640040267d981 */ /* 0x0000a2000c1e1500 */
[----:B------:R-:W-:-:S02]  /*0d70*/  @!P1 PRMT R77, RZ, 0x5410, R83 ;  /* 0x00005410ff4d9816 */ /* 0x000fc40000000053 */
[----:B------:R-:W-:Y:S01]  /*0d80*/  LOP3.LUT R83, R28, 0x380, RZ, 0xfc, !PT ;  /* 0x000003801c537812 */ /* 0x000fe200078efcff */
[----:B------:R-:W-:Y:S01]  /*0d90*/  IMAD.MOV.U32 R82, RZ, RZ, RZ ;  /* 0x000000ffff527224 */ /* 0x000fe200078e00ff */
[----:B------:R-:W-:Y:S01]  /*0da0*/  @!P3 PRMT R88, RZ, 0x5410, R88 ;  /* 0x00005410ff58b816 */ /* 0x000fe20000000058 */
[----:B------:R-:W-:Y:S01]  /*0db0*/  @!P1 FMUL.FTZ R82, R84, 1.4426950216293334961 ;  /* 0x3fb8aa3b54529820 */ /* 0x000fe20000410000 */
[-C--:B------:R-:W-:Y:S01]  /*0dc0*/  ISETP.GE.AND P1, PT, R83, R60.reuse, PT ;  /* 0x0000003c5300720c */ /* 0x080fe20003f26270 */
[----:B------:R0:W3:Y:S01]  /*0dd0*/  @!P6 LDG.E.U16 R96, [R2.64+0x680] ;  /* 0x000680040260e981 */ /* 0x0000e2000c1e1500 */
[----:B------:R-:W-:Y:S01]  /*0de0*/  IMAD.MOV.U32 R80, RZ, RZ, RZ ;  /* 0x000000ffff507224 */ /* 0x000fe200078e00ff */
[----:B------:R-:W-:Y:S01]  /*0df0*/  @!P3 PRMT R80, RZ, 0x5410, R86 ;  /* 0x00005410ff50b816 */ /* 0x000fe20000000056 */
[----:B------:R-:W-:Y:S01]  /*0e00*/  IMAD.MOV.U32 R84, RZ, RZ, RZ ;  /* 0x000000ffff547224 */ /* 0x000fe200078e00ff */
[----:B------:R0:W4:Y:S01]  /*0e10*/  @!P0 LDG.E.U16 R94, [R2.64+0x6c0] ;  /* 0x0006c004025e8981 */ /* 0x000122000c1e1500 */
[----:B------:R-:W-:Y:S01]  /*0e20*/  @!P3 FMUL.FTZ R84, R88, 1.4426950216293334961 ;  /* 0x3fb8aa3b5854b820 */ /* 0x000fe20000410000 */
[----:B------:R-:W-:-:S02]  /*0e30*/  ISETP.GE.AND P3, PT, R89, R60, PT ;  /* 0x0000003c5900720c */ /* 0x000fc40003f66270 */
[----:B------:R1:W4:Y:S04]  /*0e40*/  @!P5 LDG.E.U16 R98, [R4.64+0x640] ;  /* 0x000640040462d981 */ /* 0x000328000c1e1500 */
[----:B------:R0:W4:Y:S01]  /*0e50*/  @!P1 LDG.E.U16 R100, [R2.64+0x700] ;  /* 0x0007000402649981 */ /* 0x000122000c1e1500 */
[----:B------:R-:W-:-:S03]  /*0e60*/  FADD.FTZ R104, RZ, R6 ;  /* 0x00000006ff687221 */ /* 0x000fc60000010000 */
[----:B------:R1:W5:Y:S04]  /*0e70*/  @!P6 LDG.E.U16 R93, [R4.64+0x680] ;  /* 0x00068004045de981 */ /* 0x000368000c1e1500 */
[----:B------:R0:W4:Y:S01]  /*0e80*/  @!P3 LDG.E.U16 R99, [R2.64+0x7c0] ;  /* 0x0007c0040263b981 */ /* 0x000122000c1e1500 */
[----:B------:R-:W-:-:S03]  /*0e90*/  FADD.FTZ R101, R104, R9 ;  /* 0x0000000968657221 */ /* 0x000fc60000010000 */
[----:B------:R1:W5:Y:S01]  /*0ea0*/  @!P0 LDG.E.U16 R92, [R4.64+0x6c0] ;  /* 0x0006c004045c8981 */ /* 0x000362000c1e1500 */
        /* <DEDUP_REMOVED lines=33> */
[----:B----4-:R-:W-:-:S03]  /*10c0*/  @!P0 PRMT R101, RZ, 0x5410, R94 ;  /* 0x00005410ff658816 */ /* 0x010fc6000000005e */
[----:B------:R-:W-:Y:S02]  /*10d0*/  FADD.FTZ R2, R2, R5 ;  /* 0x0000000502027221 */ /* 0x000fe40000010000 */
[----:B------:R-:W-:Y:S02]  /*10e0*/  IMAD.MOV.U32 R94, RZ, RZ, RZ ;  /* 0x000000ffff5e7224 */ /* 0x000fe400078e00ff */
[----:B------:R-:W-:Y:S01]  /*10f0*/  FADD.FTZ R3, R2, R101 ;  /* 0x0000006502037221 */ /* 0x000fe20000010000 */
[----:B------:R-:W-:Y:S02]  /*1100*/  @!P1 PRMT R96, RZ, 0x5410, R100 ;  /* 0x00005410ff609816 */ /* 0x000fe40000000064 */
[----:B------:R-:W-:Y:S01]  /*1110*/  @!P4 PRMT R94, RZ, 0x5410, R97 ;  /* 0x00005410ff5ec816 */ /* 0x000fe20000000061 */
[----:B------:R-:W-:Y:S02]  /*1120*/  IMAD.MOV.U32 R100, RZ, RZ, RZ ;  /* 0x000000ffff647224 */ /* 0x000fe400078e00ff */
[----:B------:R-:W-:Y:S01]  /*1130*/  FADD.FTZ R3, R3, R96 ;  /* 0x0000006003037221 */ /* 0x000fe20000010000 */
[----:B------:R-:W-:Y:S01]  /*1140*/  @!P2 PRMT R100, RZ, 0x5410, R95 ;  /* 0x00005410ff64a816 */ /* 0x000fe2000000005f */
[----:B------:R-:W-:-:S02]  /*1150*/  IMAD.MOV.U32 R97, RZ, RZ, RZ ;  /* 0x000000ffff617224 */ /* 0x000fc400078e00ff */
[----:B------:R-:W-:Y:S01]  /*1160*/  FADD.FTZ R3, R3, R94 ;  /* 0x0000005e03037221 */ /* 0x000fe20000010000 */
[----:B------:R-:W-:-:S03]  /*1170*/  @!P3 PRMT R97, RZ, 0x5410, R99 ;  /* 0x00005410ff61b816 */ /* 0x000fc60000000063 */
[----:B------:R-:W-:-:S04]  /*1180*/  FADD.FTZ R2, R3, R100 ;  /* 0x0000006403027221 */ /* 0x000fc80000010000 */
[----:B------:R-:W-:-:S05]  /*1190*/  FADD.FTZ R2, R2, R97 ;  /* 0x0000006102027221 */ /* 0x000fca0000010000 */
[----:B------:R-:W0:Y:S02]  /*11a0*/  SHFL.BFLY PT, R3, R2, 0x10, 0x1f ;  /* 0x0e001f0002037f89 */ /* 0x000e2400000e0000 */
[----:B0-----:R-:W-:-:S05]  /*11b0*/  FADD.FTZ R3, R2, R3 ;  /* 0x0000000302037221 */ /* 0x001fca0000010000 */
[----:B------:R-:W0:Y:S02]  /*11c0*/  SHFL.BFLY PT, R104, R3, 0x8, 0x1f ;  /* 0x0d001f0003687f89 */ /* 0x000e2400000e0000 */
[----:B0-----:R-:W-:-:S05]  /*11d0*/  FADD.FTZ R104, R3, R104 ;  /* 0x0000006803687221 */ /* 0x001fca0000010000 */
[----:B------:R-:W0:Y:S01]  /*11e0*/  SHFL.BFLY PT, R95, R104, 0x4, 0x1f ;  /* 0x0c801f00685f7f89 */ /* 0x000e2200000e0000 */
[----:B------:R-:W-:Y:S01]  /*11f0*/  @!P5 PRMT R98, RZ, 0x5410, R98 ;  /* 0x00005410ff62d816 */ /* 0x000fe20000000062 */
[----:B0-----:R-:W-:-:S05]  /*1200*/  FADD.FTZ R99, R104, R95 ;  /* 0x0000005f68637221 */ /* 0x001fca0000010000 */
[----:B------:R-:W0:Y:S01]  /*1210*/  SHFL.BFLY PT, R106, R99, 0x2, 0x1f ;  /* 0x0c401f00636a7f89 */ /* 0x000e2200000e0000 */
[----:B------:R-:W-:Y:S02]  /*1220*/  IMAD.MOV.U32 R95, RZ, RZ, RZ ;  /* 0x000000ffff5f7224 */ /* 0x000fe400078e00ff */
[----:B------:R-:W-:Y:S01]  /*1230*/  @!P5 FMUL.FTZ R95, R98, 1.4426950216293334961 ;  /* 0x3fb8aa3b625fd820 */ /* 0x000fe20000410000 */
[----:B------:R-:W-:Y:S01]  /*1240*/  ISETP.GE.AND P5, PT, R102, 0x1, PT ;  /* 0x000000016600780c */ /* 0x000fe20003fa6270 */
[----:B0-----:R-:W-:-:S05]  /*1250*/  FADD.FTZ R106, R99, R106 ;  /* 0x0000006a636a7221 */ /* 0x001fca0000010000 */
[----:B------:R0:W1:Y:S07]  /*1260*/  SHFL.BFLY PT, R103, R106, 0x1, 0x1f ;  /* 0x0c201f006a677f89 */ /* 0x00006e00000e0000 */
[----:B------:R-:W-:Y:S05]  /*1270*/  @!P5 EXIT ;  /* 0x000000000000d94d */ /* 0x000fea0003800000 */
[----:B------:R-:W-:Y:S01]  /*1280*/  ISETP.GE.AND P5, PT, R28, c[0x0][0x180], PT ;  /* 0x000060001c007a0c */ /* 0x000fe20003fa6270 */
[----:B------:R-:W-:Y:S01]  /*1290*/  IMAD.MOV.U32 R28, RZ, RZ, RZ ;  /* 0x000000ffff1c7224 */ /* 0x000fe200078e00ff */
[----:B-----5:R-:W-:Y:S02]  /*12a0*/  @!P6 PRMT R93, RZ, 0x5410, R93 ;  /* 0x00005410ff5de816 */ /* 0x020fe4000000005d */
[----:B------:R-:W-:-:S02]  /*12b0*/  @!P0 PRMT R92, RZ, 0x5410, R92 ;  /* 0x00005410ff5c8816 */ /* 0x000fc4000000005c */
[----:B------:R-:W-:Y:S01]  /*12c0*/  @!P1 PRMT R90, RZ, 0x5410, R90 ;  /* 0x00005410ff5a9816 */ /* 0x000fe2000000005a */
[----:B------:R-:W-:Y:S01]  /*12d0*/  @!P6 FMUL.FTZ R28, R93, 1.4426950216293334961 ;  /* 0x3fb8aa3b5d1ce820 */ /* 0x000fe20000410000 */
[----:B------:R-:W-:Y:S01]  /*12e0*/  ISETP.GE.AND P6, PT, R27, c[0x0][0x180], PT ;  /* 0x000060001b007a0c */ /* 0x000fe20003fc6270 */
[----:B------:R-:W-:Y:S01]  /*12f0*/  IMAD.MOV.U32 R93, RZ, RZ, RZ ;  /* 0x000000ffff5d7224 */ /* 0x000fe200078e00ff */
[----:B------:R-:W-:Y:S01]  /*1300*/  @!P2 PRMT R86, RZ, 0x5410, R86 ;  /* 0x00005410ff56a816 */ /* 0x000fe20000000056 */
[----:B------:R-:W-:Y:S01]  /*1310*/  @!P0 FMUL.FTZ R93, R92, 1.4426950216293334961 ;  /* 0x3fb8aa3b5c5d8820 */ /* 0x000fe20000410000 */
[----:B------:R-:W-:Y:S01]  /*1320*/  ISETP.GE.AND P0, PT, R20, c[0x0][0x180], PT ;  /* 0x0000600014007a0c */ /* 0x000fe20003f06270 */
[----:B------:R-:W-:Y:S01]  /*1330*/  @!P5 FMUL.FTZ R2, R26, 1.4426950216293334961 ;  /* 0x3fb8aa3b1a02d820 */ /* 0x000fe20000410000 */
[----:B------:R-:W-:Y:S01]  /*1340*/  @!P3 PRMT R60, RZ, 0x5410, R60 ;  /* 0x00005410ff3cb816 */ /* 0x000fe2000000003c */
[----:B------:R-:W-:Y:S01]  /*1350*/  CS2R R26, SRZ ;  /* 0x00000000001a7805 */ /* 0x000fe2000001ff00 */
[----:B------:R-:W-:Y:S01]  /*1360*/  @!P4 PRMT R88, RZ, 0x5410, R88 ;  /* 0x00005410ff58c816 */ /* 0x000fe20000000058 */
[----:B------:R-:W-:Y:S01]  /*1370*/  @!P1 FMUL.FTZ R26, R90, 1.4426950216293334961 ;  /* 0x3fb8aa3b5a1a9820 */ /* 0x000fe20000410000 */
[----:B------:R-:W-:Y:S01]  /*1380*/  ISETP.GE.AND P1, PT, R15, c[0x0][0x180], PT ;  /* 0x000060000f007a0c */ /* 0x000fe20003f26270 */
[----:B------:R-:W-:Y:S01]  /*1390*/  @!P2 FMUL.FTZ R27, R86, 1.4426950216293334961 ;  /* 0x3fb8aa3b561ba820 */ /* 0x000fe20000410000 */
[----:B------:R-:W2:Y:S01]  /*13a0*/  @!P5 MUFU.EX2 R3, R2 ;  /* 0x000000020003d308 */ /* 0x000ea20000000800 */
[----:B------:R-:W-:Y:S01]  /*13b0*/  @!P6 FMUL.FTZ R18, R18, 1.4426950216293334961 ;  /* 0x3fb8aa3b1212e820 */ /* 0x000fe20000410000 */
[----:B------:R-:W-:Y:S01]  /*13c0*/  ISETP.GE.AND P2, PT, R14, c[0x0][0x180], PT ;  /* 0x000060000e007a0c */ /* 0x000fe20003f46270 */
[----:B------:R-:W-:-:S02]  /*13d0*/  IMAD.MOV.U32 R15, RZ, RZ, RZ ;  /* 0x000000ffff0f7224 */ /* 0x000fc400078e00ff */
[----:B------:R-:W-:Y:S02]  /*13e0*/  @!P0 FMUL.FTZ R86, R19, 1.4426950216293334961 ;  /* 0x3fb8aa3b13568820 */ /* 0x000fe40000410000 */
[----:B-1----:R-:W-:Y:S01]  /*13f0*/  FADD.FTZ R19, R106, R103 ;  /* 0x000000676a137221 */ /* 0x002fe20000010000 */
[----:B------:R-:W1:Y:S01]  /*1400*/  @!P6 MUFU.EX2 R18, R18 ;  /* 0x000000120012e308 */ /* 0x000e620000000800 */
[----:B------:R-:W-:Y:S02]  /*1410*/  IMAD.MOV.U32 R20, RZ, RZ, RZ ;  /* 0x000000ffff147224 */ /* 0x000fe400078e00ff */
[----:B------:R-:W-:Y:S02]  /*1420*/  @!P1 FMUL.FTZ R25, R25, 1.4426950216293334961 ;  /* 0x3fb8aa3b19199820 */ /* 0x000fe40000410000 */
[----:B------:R-:W-:Y:S01]  /*1430*/  @!P3 FMUL.FTZ R15, R60, 1.4426950216293334961 ;  /* 0x3fb8aa3b3c0fb820 */ /* 0x000fe20000410000 */
[----:B------:R-:W-:Y:S01]  /*1440*/  ISETP.GE.AND P3, PT, R11, c[0x0][0x180], PT ;  /* 0x000060000b007a0c */ /* 0x000fe20003f66270 */
[----:B------:R-:W-:Y:S01]  /*1450*/  @!P4 FMUL.FTZ R20, R88, 1.4426950216293334961 ;  /* 0x3fb8aa3b5814c820 */ /* 0x000fe20000410000 */
[----:B------:R-:W3:Y:S01]  /*1460*/  @!P0 MUFU.EX2 R86, R86 ;  /* 0x0000005600568308 */ /* 0x000ee20000000800 */
[----:B------:R-:W-:Y:S01]  /*1470*/  SHF.R.S32.HI R11, RZ, 0x1f, R0 ;  /* 0x0000001fff0b7819 */ /* 0x000fe20000011400 */
[----:B--2---:R-:W-:Y:S01]  /*1480*/  @!P5 FFMA.FTZ R6, -R19, R3, R6 ;  /* 0x000000031306d223 */ /* 0x004fe20000010106 */
[----:B------:R-:W-:Y:S01]  /*1490*/  LEA R2, P4, R0, c[0x0][0x160], 0x1 ;  /* 0x0000580000027a11 */ /* 0x000fe200078808ff */
[----:B------:R-:W-:-:S03]  /*14a0*/  @!P2 FMUL.FTZ R23, R23, 1.4426950216293334961 ;  /* 0x3fb8aa3b1717a820 */ /* 0x000fc60000410000 */
[----:B------:R-:W-:Y:S01]  /*14b0*/  LEA.HI.X R3, R0, c[0x0][0x164], R11, 0x1, P4 ;  /* 0x0000590000037a11 */ /* 0x000fe200020f0c0b */
[----:B------:R-:W2:Y:S01]  /*14c0*/  @!P1 MUFU.EX2 R25, R25 ;  /* 0x0000001900199308 */ /* 0x000ea20000000800 */
[----:B-1----:R-:W-:Y:S01]  /*14d0*/  @!P6 FFMA.FTZ R18, -R19, R18, R9 ;  /* 0x000000121312e223 */ /* 0x002fe20000010109 */
[----:B------:R-:W-:Y:S01]  /*14e0*/  ISETP.GE.AND P4, PT, R7, c[0x0][0x180], PT ;  /* 0x0000600007007a0c */ /* 0x000fe20003f86270 */
[----:B------:R-:W-:Y:S01]  /*14f0*/  @!P3 FMUL.FTZ R21, R21, 1.4426950216293334961 ;  /* 0x3fb8aa3b1515b820 */ /* 0x000fe20000410000 */
[----:B------:R-:W-:Y:S02]  /*1500*/  @!P5 F2FP.BF16.PACK_AB R6, RZ, R6 ;  /* 0x00000006ff06d23e */ /* 0x000fe400000010ff */
[----:B------:R-:W-:Y:S01]  /*1510*/  @!P6 F2FP.BF16.PACK_AB R18, RZ, R18 ;  /* 0x00000012ff12e23e */ /* 0x000fe200000010ff */
[----:B---3--:R-:W-:Y:S01]  /*1520*/  @!P0 FFMA.FTZ R86, -R19, R86, R12 ;  /* 0x0000005613568223 */ /* 0x008fe2000001010c */
[----:B------:R-:W1:Y:S01]  /*1530*/  @!P2 MUFU.EX2 R23, R23 ;  /* 0x000000170017a308 */ /* 0x000e620000000800 */
[----:B------:R3:W-:Y:S01]  /*1540*/  @!P5 STG.E.U16 [R2.64], R6 ;  /* 0x000000060200d986 */ /* 0x0007e2000c101504 */
[----:B------:R-:W-:-:S02]  /*1550*/  ISETP.GE.AND P5, PT, R45, c[0x0][0x180], PT ;  /* 0x000060002d007a0c */ /* 0x000fc40003fa6270 */
[----:B------:R-:W-:Y:S01]  /*1560*/  @!P0 F2FP.BF16.PACK_AB R86, RZ, R86 ;  /* 0x00000056ff56823e */ /* 0x000fe200000010ff */
[----:B------:R3:W-:Y:S01]  /*1570*/  @!P6 STG.E.U16 [R2.64+0x40], R18 ;  /* 0x000040120200e986 */ /* 0x0007e2000c101504 */
[----:B------:R-:W-:Y:S01]  /*1580*/  ISETP.GE.AND P6, PT, R8, c[0x0][0x180], PT ;  /* 0x0000600008007a0c */ /* 0x000fe20003fc6270 */
[----:B--2---:R-:W-:Y:S01]  /*1590*/  @!P1 FFMA.FTZ R25, -R19, R25, R16 ;  /* 0x0000001913199223 */ /* 0x004fe20000010110 */
[----:B------:R-:W2:Y:S01]  /*15a0*/  @!P3 MUFU.EX2 R21, R21 ;  /* 0x000000150015b308 */ /* 0x000ea20000000800 */
[----:B------:R3:W-:Y:S01]  /*15b0*/  @!P0 STG.E.U16 [R2.64+0x80], R86 ;  /* 0x0000805602008986 */ /* 0x0007e2000c101504 */
[----:B------:R-:W-:Y:S01]  /*15c0*/  ISETP.GE.AND P0, PT, R10, c[0x0][0x180], PT ;  /* 0x000060000a007a0c */ /* 0x000fe20003f06270 */
[----:B------:R-:W-:Y:S01]  /*15d0*/  @!P4 FMUL.FTZ R31, R31, 1.4426950216293334961 ;  /* 0x3fb8aa3b1f1fc820 */ /* 0x000fe20000410000 */
[----:B------:R-:W-:Y:S01]  /*15e0*/  @!P1 F2FP.BF16.PACK_AB R25, RZ, R25 ;  /* 0x00000019ff19923e */ /* 0x000fe200000010ff */
[----:B-1----:R-:W-:-:S04]  /*15f0*/  @!P2 FFMA.FTZ R23, -R19, R23, R24 ;  /* 0x000000171317a223 */ /* 0x002fc80000010118 */
[----:B------:R3:W-:Y:S01]  /*1600*/  @!P1 STG.E.U16 [R2.64+0xc0], R25 ;  /* 0x0000c01902009986 */ /* 0x0007e2000c101504 */
[----:B------:R-:W-:Y:S01]  /*1610*/  ISETP.GE.AND P1, PT, R13, c[0x0][0x180], PT ;  /* 0x000060000d007a0c */ /* 0x000fe20003f26270 */
[----:B------:R-:W-:Y:S01]  /*1620*/  @!P6 FMUL.FTZ R29, R29, 1.4426950216293334961 ;  /* 0x3fb8aa3b1d1de820 */ /* 0x000fe20000410000 */
[----:B------:R-:W1:Y:S01]  /*1630*/  @!P4 MUFU.EX2 R31, R31 ;  /* 0x0000001f001fc308 */ /* 0x000e620000000800 */
[----:B------:R-:W-:Y:S02]  /*1640*/  @!P2 F2FP.BF16.PACK_AB R23, RZ, R23 ;  /* 0x00000017ff17a23e */ /* 0x000fe400000010ff */
[----:B------:R-:W-:Y:S02]  /*1650*/  @!P0 FMUL.FTZ R36, R36, 1.4426950216293334961 ;  /* 0x3fb8aa3b24248820 */ /* 0x000fe40000410000 */
[----:B--2---:R-:W-:Y:S01]  /*1660*/  @!P3 FFMA.FTZ R21, -R19, R21, R22 ;  /* 0x000000151315b223 */ /* 0x004fe20000010116 */
[----:B------:R3:W-:Y:S01]  /*1670*/  @!P2 STG.E.U16 [R2.64+0x100], R23 ;  /* 0x000100170200a986 */ /* 0x0007e2000c101504 */
[----:B------:R-:W-:Y:S01]  /*1680*/  ISETP.GE.AND P2, PT, R17, c[0x0][0x180], PT ;  /* 0x0000600011007a0c */ /* 0x000fe20003f46270 */
[----:B------:R-:W2:Y:S02]  /*1690*/  @!P6 MUFU.EX2 R29, R29 ;  /* 0x0000001d001de308 */ /* 0x000ea40000000800 */
[----:B------:R-:W-:Y:S01]  /*16a0*/  @!P3 F2FP.BF16.PACK_AB R21, RZ, R21 ;  /* 0x00000015ff15b23e */ /* 0x000fe200000010ff */
[----:B------:R-:W-:-:S04]  /*16b0*/  @!P1 FMUL.FTZ R40, R40, 1.4426950216293334961 ;  /* 0x3fb8aa3b28289820 */ /* 0x000fc80000410000 */
[----:B------:R3:W-:Y:S01]  /*16c0*/  @!P3 STG.E.U16 [R2.64+0x140], R21 ;  /* 0x000140150200b986 */ /* 0x0007e2000c101504 */
[----:B------:R-:W4:Y:S01]  /*16d0*/  @!P0 MUFU.EX2 R36, R36 ;  /* 0x0000002400248308 */ /* 0x000f220000000800 */
[----:B-1----:R-:W-:Y:S01]  /*16e0*/  @!P4 FFMA.FTZ R31, -R19, R31, R32 ;  /* 0x0000001f131fc223 */ /* 0x002fe20000010120 */
[----:B------:R-:W-:Y:S02]  /*16f0*/  ISETP.GE.AND P3, PT, R34, c[0x0][0x180], PT ;  /* 0x0000600022007a0c */ /* 0x000fe40003f66270 */
[----:B------:R-:W-:Y:S02]  /*1700*/  @!P2 FMUL.FTZ R43, R43, 1.4426950216293334961 ;  /* 0x3fb8aa3b2b2ba820 */ /* 0x000fe40000410000 */
[----:B------:R-:W-:Y:S02]  /*1710*/  @!P4 F2FP.BF16.PACK_AB R31, RZ, R31 ;  /* 0x0000001fff1fc23e */ /* 0x000fe400000010ff */
[----:B------:R-:W1:Y:S01]  /*1720*/  @!P1 MUFU.EX2 R40, R40 ;  /* 0x0000002800289308 */ /* 0x000e620000000800 */
[----:B--2---:R-:W-:-:S02]  /*1730*/  @!P6 FFMA.FTZ R29, -R19, R29, R30 ;  /* 0x0000001d131de223 */ /* 0x004fc4000001011e */
[----:B------:R3:W-:Y:S01]  /*1740*/  @!P4 STG.E.U16 [R2.64+0x180], R31 ;  /* 0x0001801f0200c986 */ /* 0x0007e2000c101504 */
[----:B------:R-:W-:Y:S02]  /*1750*/  ISETP.GE.AND P4, PT, R53, c[0x0][0x180], PT ;  /* 0x0000600035007a0c */ /* 0x000fe40003f86270 */
[----:B------:R-:W-:Y:S01]  /*1760*/  @!P6 F2FP.BF16.PACK_AB R29, RZ, R29 ;  /* 0x0000001dff1de23e */ /* 0x000fe200000010ff */
[----:B------:R-:W-:Y:S01]  /*1770*/  @!P3 FMUL.FTZ R47, R47, 1.4426950216293334961 ;  /* 0x3fb8aa3b2f2fb820 */ /* 0x000fe20000410000 */
[----:B------:R-:W2:Y:S01]  /*1780*/  @!P2 MUFU.EX2 R43, R43 ;  /* 0x0000002b002ba308 */ /* 0x000ea20000000800 */
[C---:B----4-:R-:W-:Y:S02]  /*1790*/  @!P0 FFMA.FTZ R36, -R19.reuse, R36, R37 ;  /* 0x0000002413248223 */ /* 0x050fe40000010125 */
[----:B------:R3:W-:Y:S01]  /*17a0*/  @!P6 STG.E.U16 [R2.64+0x1c0], R29 ;  /* 0x0001c01d0200e986 */ /* 0x0007e2000c101504 */
[----:B------:R-:W-:Y:S02]  /*17b0*/  ISETP.GE.AND P6, PT, R58, c[0x0][0x180], PT ;  /* 0x000060003a007a0c */ /* 0x000fe40003fc6270 */
[----:B------:R-:W-:Y:S01]  /*17c0*/  @!P0 F2FP.BF16.PACK_AB R36, RZ, R36 ;  /* 0x00000024ff24823e */ /* 0x000fe200000010ff */
[----:B-1----:R-:W-:Y:S01]  /*17d0*/  @!P1 FFMA.FTZ R40, -R19, R40, R41 ;  /* 0x0000002813289223 */ /* 0x002fe20000010129 */
[----:B------:R-:W1:Y:S03]  /*17e0*/  @!P5 MUFU.EX2 R64, R64 ;  /* 0x000000400040d308 */ /* 0x000e660000000800 */
[----:B------:R3:W-:Y:S01]  /*17f0*/  @!P0 STG.E.U16 [R2.64+0x200], R36 ;  /* 0x0002002402008986 */ /* 0x0007e2000c101504 */
[----:B------:R-:W-:-:S02]  /*1800*/  ISETP.GE.AND P0, PT, R57, c[0x0][0x180], PT ;  /* 0x0000600039007a0c */ /* 0x000fc40003f06270 */
[----:B------:R-:W-:Y:S01]  /*1810*/  @!P1 F2FP.BF16.PACK_AB R40, RZ, R40 ;  /* 0x00000028ff28923e */ /* 0x000fe200000010ff */
[----:B--2---:R-:W-:Y:S01]  /*1820*/  @!P2 FFMA.FTZ R43, -R19, R43, R44 ;  /* 0x0000002b132ba223 */ /* 0x004fe2000001012c */
[----:B------:R-:W2:Y:S03]  /*1830*/  @!P4 MUFU.EX2 R71, R71 ;  /* 0x000000470047c308 */ /* 0x000ea60000000800 */
[----:B------:R3:W-:Y:S01]  /*1840*/  @!P1 STG.E.U16 [R2.64+0x240], R40 ;  /* 0x0002402802009986 */ /* 0x0007e2000c101504 */
[----:B------:R-:W-:Y:S02]  /*1850*/  ISETP.GE.AND P1, PT, R59, c[0x0][0x180], PT ;  /* 0x000060003b007a0c */ /* 0x000fe40003f26270 */
[----:B------:R-:W-:Y:S02]  /*1860*/  @!P2 F2FP.BF16.PACK_AB R43, RZ, R43 ;  /* 0x0000002bff2ba23e */ /* 0x000fe400000010ff */
[----:B------:R-:W4:Y:S01]  /*1870*/  @!P6 MUFU.EX2 R69, R69 ;  /* 0x000000450045e308 */ /* 0x000f220000000800 */
[----:B-1----:R-:W-:-:S02]  /*1880*/  @!P5 FFMA.FTZ R64, -R19, R64, R66 ;  /* 0x000000401340d223 */ /* 0x002fc40000010142 */
[----:B------:R3:W-:Y:S01]  /*1890*/  @!P2 STG.E.U16 [R2.64+0x280], R43 ;  /* 0x0002802b0200a986 */ /* 0x0007e2000c101504 */
[----:B------:R-:W-:Y:S02]  /*18a0*/  ISETP.GE.AND P2, PT, R63, c[0x0][0x180], PT ;  /* 0x000060003f007a0c */ /* 0x000fe40003f46270 */
[----:B------:R-:W-:Y:S02]  /*18b0*/  @!P5 F2FP.BF16.PACK_AB R64, RZ, R64 ;  /* 0x00000040ff40d23e */ /* 0x000fe400000010ff */
[----:B------:R-:W1:Y:S01]  /*18c0*/  @!P0 MUFU.EX2 R76, R76 ;  /* 0x0000004c004c8308 */ /* 0x000e620000000800 */
[----:B--2---:R-:W-:Y:S02]  /*18d0*/  @!P4 FFMA.FTZ R71, -R19, R71, R72 ;  /* 0x000000471347c223 */ /* 0x004fe40000010148 */
[----:B------:R3:W-:Y:S01]  /*18e0*/  @!P5 STG.E.U16 [R2.64+0x440], R64 ;  /* 0x000440400200d986 */ /* 0x0007e2000c101504 */
[----:B------:R-:W-:Y:S02]  /*18f0*/  ISETP.GE.AND P5, PT, R67, c[0x0][0x180], PT ;  /* 0x0000600043007a0c */ /* 0x000fe40003fa6270 */
[----:B------:R-:W-:-:S02]  /*1900*/  @!P4 F2FP.BF16.PACK_AB R71, RZ, R71 ;  /* 0x00000047ff47c23e */ /* 0x000fc400000010ff */
[----:B------:R-:W2:Y:S01]  /*1910*/  @!P1 MUFU.EX2 R74, R74 ;  /* 0x0000004a004a9308 */ /* 0x000ea20000000800 */
[----:B----4-:R-:W-:Y:S02]  /*1920*/  @!P6 FFMA.FTZ R69, -R19, R69, R70 ;  /* 0x000000451345e223 */ /* 0x010fe40000010146 */
[----:B------:R3:W-:Y:S01]  /*1930*/  @!P4 STG.E.U16 [R2.64+0x480], R71 ;  /* 0x000480470200c986 */ /* 0x0007e2000c101504 */
[----:B------:R-:W-:Y:S02]  /*1940*/  ISETP.GE.AND P4, PT, R81, c[0x0][0x180], PT ;  /* 0x0000600051007a0c */ /* 0x000fe40003f86270 */
[----:B------:R-:W-:Y:S02]  /*1950*/  @!P6 F2FP.BF16.PACK_AB R69, RZ, R69 ;  /* 0x00000045ff45e23e */ /* 0x000fe400000010ff */
[----:B------:R-:W4:Y:S01]  /*1960*/  @!P3 MUFU.EX2 R47, R47 ;  /* 0x0000002f002fb308 */ /* 0x000f220000000800 */
[----:B-1----:R-:W-:Y:S02]  /*1970*/  @!P0 FFMA.FTZ R76, -R19, R76, R68 ;  /* 0x0000004c134c8223 */ /* 0x002fe40000010144 */
[----:B------:R3:W-:Y:S01]  /*1980*/  @!P6 STG.E.U16 [R2.64+0x4c0], R69 ;  /* 0x0004c0450200e986 */ /* 0x0007e2000c101504 */
[----:B------:R-:W-:-:S02]  /*1990*/  ISETP.GE.AND P6, PT, R79, c[0x0][0x180], PT ;  /* 0x000060004f007a0c */ /* 0x000fc40003fc6270 */
[----:B------:R-:W-:Y:S01]  /*19a0*/  @!P0 F2FP.BF16.PACK_AB R76, RZ, R76 ;  /* 0x0000004cff4c823e */ /* 0x000fe200000010ff */
[----:B--2---:R-:W-:Y:S01]  /*19b0*/  @!P1 FFMA.FTZ R74, -R19, R74, R75 ;  /* 0x0000004a134a9223 */ /* 0x004fe2000001014b */
[----:B------:R-:W1:Y:S03]  /*19c0*/  @!P2 MUFU.EX2 R78, R78 ;  /* 0x0000004e004ea308 */ /* 0x000e660000000800 */
[----:B------:R3:W-:Y:S01]  /*19d0*/  @!P0 STG.E.U16 [R2.64+0x500], R76 ;  /* 0x0005004c02008986 */ /* 0x0007e2000c101504 */
[----:B------:R-:W-:Y:S02]  /*19e0*/  ISETP.GE.AND P0, PT, R85, c[0x0][0x180], PT ;  /* 0x0000600055007a0c */ /* 0x000fe40003f06270 */
[----:B------:R-:W-:Y:S01]  /*19f0*/  @!P1 F2FP.BF16.PACK_AB R74, RZ, R74 ;  /* 0x0000004aff4a923e */ /* 0x000fe200000010ff */
[----:B----4-:R-:W-:Y:S01]  /*1a00*/  @!P3 FFMA.FTZ R47, -R19, R47, R48 ;  /* 0x0000002f132fb223 */ /* 0x010fe20000010130 */
[----:B------:R-:W2:Y:S03]  /*1a10*/  @!P5 MUFU.EX2 R84, R84 ;  /* 0x000000540054d308 */ /* 0x000ea60000000800 */
[----:B------:R3:W-:Y:S01]  /*1a20*/  @!P1 STG.E.U16 [R2.64+0x540], R74 ;  /* 0x0005404a02009986 */ /* 0x0007e2000c101504 */
[----:B------:R-:W-:-:S02]  /*1a30*/  ISETP.GE.AND P1, PT, R83, c[0x0][0x180], PT ;  /* 0x0000600053007a0c */ /* 0x000fc40003f26270 */
[----:B------:R-:W-:Y:S02]  /*1a40*/  @!P3 F2FP.BF16.PACK_AB R47, RZ, R47 ;  /* 0x0000002fff2fb23e */ /* 0x000fe400000010ff */
[----:B------:R-:W4:Y:S01]  /*1a50*/  @!P4 MUFU.EX2 R95, R95 ;  /* 0x0000005f005fc308 */ /* 0x000f220000000800 */
[----:B-1----:R-:W-:Y:S02]  /*1a60*/  @!P2 FFMA.FTZ R78, -R19, R78, R73 ;  /* 0x0000004e134ea223 */ /* 0x002fe40000010149 */
[----:B------:R3:W-:Y:S01]  /*1a70*/  @!P3 STG.E.U16 [R2.64+0x2c0], R47 ;  /* 0x0002c02f0200b986 */ /* 0x0007e2000c101504 */
[----:B------:R-:W-:Y:S02]  /*1a80*/  ISETP.GE.AND P3, PT, R65, c[0x0][0x180], PT ;  /* 0x0000600041007a0c */ /* 0x000fe40003f66270 */
[----:B------:R-:W-:Y:S02]  /*1a90*/  @!P2 F2FP.BF16.PACK_AB R78, RZ, R78 ;  /* 0x0000004eff4ea23e */ /* 0x000fe400000010ff */
[----:B------:R-:W1:Y:S01]  /*1aa0*/  @!P6 MUFU.EX2 R28, R28 ;  /* 0x0000001c001ce308 */ /* 0x000e620000000800 */
[----:B--2---:R-:W-:-:S02]  /*1ab0*/  @!P5 FFMA.FTZ R84, -R19, R84, R80 ;  /* 0x000000541354d223 */ /* 0x004fc40000010150 */
[----:B------:R3:W-:Y:S01]  /*1ac0*/  @!P2 STG.E.U16 [R2.64+0x580], R78 ;  /* 0x0005804e0200a986 */ /* 0x0007e2000c101504 */
[----:B------:R-:W-:Y:S02]  /*1ad0*/  ISETP.GE.AND P2, PT, R87, c[0x0][0x180], PT ;  /* 0x0000600057007a0c */ /* 0x000fe40003f46270 */
[----:B------:R-:W-:Y:S02]  /*1ae0*/  @!P5 F2FP.BF16.PACK_AB R84, RZ, R84 ;  /* 0x00000054ff54d23e */ /* 0x000fe400000010ff */
[----:B------:R-:W2:Y:S01]  /*1af0*/  @!P0 MUFU.EX2 R0, R93 ;  /* 0x0000005d00008308 */ /* 0x000ea20000000800 */
[----:B----4-:R-:W-:Y:S02]  /*1b00*/  @!P4 FFMA.FTZ R95, -R19, R95, R4 ;  /* 0x0000005f135fc223 */ /* 0x010fe40000010104 */
[----:B------:R3:W-:Y:S01]  /*1b10*/  @!P5 STG.E.U16 [R2.64+0x600], R84 ;  /* 0x000600540200d986 */ /* 0x0007e2000c101504 */
[----:B------:R-:W-:Y:S02]  /*1b20*/  ISETP.GE.AND P5, PT, R33, c[0x0][0x180], PT ;  /* 0x0000600021007a0c */ /* 0x000fe40003fa6270 */
[----:B------:R-:W-:-:S02]  /*1b30*/  @!P4 F2FP.BF16.PACK_AB R95, RZ, R95 ;  /* 0x0000005fff5fc23e */ /* 0x000fc400000010ff */
[----:B------:R-:W4:Y:S01]  /*1b40*/  @!P1 MUFU.EX2 R26, R26 ;  /* 0x0000001a001a9308 */ /* 0x000f220000000800 */
[----:B-1----:R-:W-:Y:S02]  /*1b50*/  @!P6 FFMA.FTZ R28, -R19, R28, R5 ;  /* 0x0000001c131ce223 */ /* 0x002fe40000010105 */
[----:B------:R3:W-:Y:S01]  /*1b60*/  @!P4 STG.E.U16 [R2.64+0x640], R95 ;  /* 0x0006405f0200c986 */ /* 0x0007e2000c101504 */
[----:B------:R-:W-:Y:S02]  /*1b70*/  ISETP.GE.AND P4, PT, R35, c[0x0][0x180], PT ;  /* 0x0000600023007a0c */ /* 0x000fe40003f86270 */
[----:B------:R-:W-:Y:S02]  /*1b80*/  @!P6 F2FP.BF16.PACK_AB R28, RZ, R28 ;  /* 0x0000001cff1ce23e */ /* 0x000fe400000010ff */
[----:B------:R-:W1:Y:S01]  /*1b90*/  @!P3 MUFU.EX2 R82, R82 ;  /* 0x000000520052b308 */ /* 0x000e620000000800 */
[----:B--2---:R-:W-:Y:S02]  /*1ba0*/  @!P0 FFMA.FTZ R0, -R19, R0, R101 ;  /* 0x0000000013008223 */ /* 0x004fe40000010165 */
[----:B------:R3:W-:Y:S01]  /*1bb0*/  @!P6 STG.E.U16 [R2.64+0x680], R28 ;  /* 0x0006801c0200e986 */ /* 0x0007e2000c101504 */
[----:B------:R-:W-:Y:S01]  /*1bc0*/  ISETP.GE.AND P6, PT, R39, c[0x0][0x180], PT ;  /* 0x0000600027007a0c */ /* 0x000fe20003fc6270 */
[----:B------:R-:W-:Y:S01]  /*1bd0*/  @!P5 FMUL.FTZ R52, R52, 1.4426950216293334961 ;  /* 0x3fb8aa3b3434d820 */ /* 0x000fe20000410000 */
[----:B------:R-:W-:Y:S01]  /*1be0*/  @!P0 F2FP.BF16.PACK_AB R0, RZ, R0 ;  /* 0x00000000ff00823e */ /* 0x000fe200000010ff */
[----:B----4-:R-:W-:Y:S01]  /*1bf0*/  @!P1 FFMA.FTZ R26, -R19, R26, R96 ;  /* 0x0000001a131a9223 */ /* 0x010fe20000010160 */
[----:B------:R-:W2:Y:S01]  /*1c00*/  @!P2 MUFU.EX2 R20, R20 ;  /* 0x000000140014a308 */ /* 0x000ea20000000800 */
[----:B------:R-:W-:-:S02]  /*1c10*/  @!P4 FMUL.FTZ R50, R50, 1.4426950216293334961 ;  /* 0x3fb8aa3b3232c820 */ /* 0x000fc40000410000 */
[----:B------:R3:W-:Y:S01]  /*1c20*/  @!P0 STG.E.U16 [R2.64+0x6c0], R0 ;  /* 0x0006c00002008986 */ /* 0x0007e2000c101504 */
[----:B------:R-:W-:Y:S02]  /*1c30*/  ISETP.GE.AND P0, PT, R38, c[0x0][0x180], PT ;  /* 0x0000600026007a0c */ /* 0x000fe40003f06270 */
[----:B------:R-:W-:Y:S01]  /*1c40*/  @!P1 F2FP.BF16.PACK_AB R26, RZ, R26 ;  /* 0x0000001aff1a923e */ /* 0x000fe200000010ff */
[----:B-1----:R-:W-:Y:S01]  /*1c50*/  @!P3 FFMA.FTZ R82, -R19, R82, R77 ;  /* 0x000000521352b223 */ /* 0x002fe2000001014d */
[----:B------:R-:W1:Y:S01]  /*1c60*/  @!P5 MUFU.EX2 R52, R52 ;  /* 0x000000340034d308 */ /* 0x000e620000000800 */
[----:B------:R-:W-:Y:S02]  /*1c70*/  @!P6 FMUL.FTZ R56, R56, 1.4426950216293334961 ;  /* 0x3fb8aa3b3838e820 */ /* 0x000fe40000410000 */
[----:B------:R3:W-:Y:S01]  /*1c80*/  @!P1 STG.E.U16 [R2.64+0x700], R26 ;  /* 0x0007001a02009986 */ /* 0x0007e2000c101504 */
[----:B------:R-:W-:Y:S02]  /*1c90*/  ISETP.GE.AND P1, PT, R42, c[0x0][0x180], PT ;  /* 0x000060002a007a0c */ /* 0x000fe40003f26270 */
[----:B------:R-:W-:-:S03]  /*1ca0*/  @!P3 F2FP.BF16.PACK_AB R82, RZ, R82 ;  /* 0x00000052ff52b23e */ /* 0x000fc600000010ff */
[----:B------:R-:W-:Y:S01]  /*1cb0*/  @!P0 FMUL.FTZ R54, R54, 1.4426950216293334961 ;  /* 0x3fb8aa3b36368820 */ /* 0x000fe20000410000 */
[----:B------:R-:W4:Y:S01]  /*1cc0*/  @!P4 MUFU.EX2 R50, R50 ;  /* 0x000000320032c308 */ /* 0x000f220000000800 */
[----:B------:R3:W-:Y:S01]  /*1cd0*/  @!P3 STG.E.U16 [R2.64+0x5c0], R82 ;  /* 0x0005c0520200b986 */ /* 0x0007e2000c101504 */
[----:B------:R-:W-:Y:S01]  /*1ce0*/  ISETP.GE.AND P3, PT, R91, c[0x0][0x180], PT ;  /* 0x000060005b007a0c */ /* 0x000fe20003f66270 */
[----:B--2---:R-:W-:-:S04]  /*1cf0*/  @!P2 FFMA.FTZ R20, -R19, R20, R94 ;  /* 0x000000141314a223 */ /* 0x004fc8000001015e */
[----:B------:R-:W-:Y:S01]  /*1d00*/  @!P1 FMUL.FTZ R62, R62, 1.4426950216293334961 ;  /* 0x3fb8aa3b3e3e9820 */ /* 0x000fe20000410000 */
[----:B------:R-:W2:Y:S01]  /*1d10*/  @!P6 MUFU.EX2 R56, R56 ;  /* 0x000000380038e308 */ /* 0x000ea20000000800 */
[----:B------:R-:W-:Y:S01]  /*1d20*/  @!P2 F2FP.BF16.PACK_AB R20, RZ, R20 ;  /* 0x00000014ff14a23e */ /* 0x000fe200000010ff */
[----:B-1----:R-:W-:-:S04]  /*1d30*/  @!P5 FFMA.FTZ R52, -R19, R52, R46 ;  /* 0x000000341334d223 */ /* 0x002fc8000001012e */
[----:B------:R3:W-:Y:S01]  /*1d40*/  @!P2 STG.E.U16 [R2.64+0x740], R20 ;  /* 0x000740140200a986 */ /* 0x0007e2000c101504 */
[----:B------:R-:W-:Y:S01]  /*1d50*/  ISETP.GE.AND P2, PT, R89, c[0x0][0x180], PT ;  /* 0x0000600059007a0c */ /* 0x000fe20003f46270 */
[----:B------:R-:W1:Y:S01]  /*1d60*/  @!P3 MUFU.EX2 R27, R27 ;  /* 0x0000001b001bb308 */ /* 0x000e620000000800 */
[----:B----4-:R-:W-:Y:S01]  /*1d70*/  @!P4 FFMA.FTZ R50, -R19, R50, R51 ;  /* 0x000000321332c223 */ /* 0x010fe20000010133 */
[----:B------:R-:W-:-:S04]  /*1d80*/  @!P5 F2FP.BF16.PACK_AB R52, RZ, R52 ;  /* 0x00000034ff34d23e */ /* 0x000fc800000010ff */
[----:B------:R-:W-:Y:S01]  /*1d90*/  @!P4 F2FP.BF16.PACK_AB R50, RZ, R50 ;  /* 0x00000032ff32c23e */ /* 0x000fe200000010ff */
[----:B------:R3:W-:Y:S01]  /*1da0*/  @!P5 STG.E.U16 [R2.64+0x300], R52 ;  /* 0x000300340200d986 */ /* 0x0007e2000c101504 */
[----:B------:R-:W4:Y:S01]  /*1db0*/  @!P0 MUFU.EX2 R54, R54 ;  /* 0x0000003600368308 */ /* 0x000f220000000800 */
[C---:B--2---:R-:W-:Y:S02]  /*1dc0*/  @!P6 FFMA.FTZ R56, -R19.reuse, R56, R49 ;  /* 0x000000381338e223 */ /* 0x044fe40000010131 */
[----:B------:R3:W-:Y:S03]  /*1dd0*/  @!P4 STG.E.U16 [R2.64+0x340], R50 ;  /* 0x000340320200c986 */ /* 0x0007e6000c101504 */
[----:B------:R-:W-:Y:S02]  /*1de0*/  @!P6 F2FP.BF16.PACK_AB R56, RZ, R56 ;  /* 0x00000038ff38e23e */ /* 0x000fe400000010ff */
[----:B------:R-:W2:Y:S01]  /*1df0*/  @!P1 MUFU.EX2 R62, R62 ;  /* 0x0000003e003e9308 */ /* 0x000ea20000000800 */
[----:B-1----:R-:W-:-:S02]  /*1e00*/  @!P3 FFMA.FTZ R27, -R19, R27, R100 ;  /* 0x0000001b131bb223 */ /* 0x002fc40000010164 */
[----:B------:R3:W-:Y:S03]  /*1e10*/  @!P6 STG.E.U16 [R2.64+0x380], R56 ;  /* 0x000380380200e986 */ /* 0x0007e6000c101504 */
[----:B------:R-:W-:Y:S01]  /*1e20*/  @!P3 F2FP.BF16.PACK_AB R27, RZ, R27 ;  /* 0x0000001bff1bb23e */ /* 0x000fe200000010ff */
[----:B----4-:R-:W-:-:S04]  /*1e30*/  @!P0 FFMA.FTZ R54, -R19, R54, R55 ;  /* 0x0000003613368223 */ /* 0x010fc80000010137 */
[----:B------:R3:W-:Y:S01]  /*1e40*/  @!P3 STG.E.U16 [R2.64+0x780], R27 ;  /* 0x0007801b0200b986 */ /* 0x0007e2000c101504 */
[----:B------:R-:W-:Y:S01]  /*1e50*/  @!P0 F2FP.BF16.PACK_AB R54, RZ, R54 ;  /* 0x00000036ff36823e */ /* 0x000fe200000010ff */
[----:B--2---:R-:W-:-:S04]  /*1e60*/  @!P1 FFMA.FTZ R62, -R19, R62, R61 ;  /* 0x0000003e133e9223 */ /* 0x004fc8000001013d */
[----:B------:R3:W-:Y:S01]  /*1e70*/  @!P0 STG.E.U16 [R2.64+0x3c0], R54 ;  /* 0x0003c03602008986 */ /* 0x0007e2000c101504 */
[----:B------:R-:W-:-:S05]  /*1e80*/  @!P1 F2FP.BF16.PACK_AB R62, RZ, R62 ;  /* 0x0000003eff3e923e */ /* 0x000fca00000010ff */
[----:B------:R3:W-:Y:S01]  /*1e90*/  @!P1 STG.E.U16 [R2.64+0x400], R62 ;  /* 0x0004003e02009986 */ /* 0x0007e2000c101504 */
[----:B------:R-:W-:Y:S05]  /*1ea0*/  @P2 EXIT ;  /* 0x000000000000294d */ /* 0x000fea0003800000 */
[----:B---3--:R-:W1:Y:S02]  /*1eb0*/  MUFU.EX2 R0, R15 ;  /* 0x0000000f00007308 */ /* 0x008e640000000800 */
[----:B-1----:R-:W-:-:S05]  /*1ec0*/  FFMA.FTZ R0, -R19, R0, R97 ;  /* 0x0000000013007223 */ /* 0x002fca0000010161 */
[----:B------:R-:W-:-:S05]  /*1ed0*/  F2FP.BF16.PACK_AB R0, RZ, R0 ;  /* 0x00000000ff00723e */ /* 0x000fca00000010ff */
[----:B------:R-:W-:Y:S01]  /*1ee0*/  STG.E.U16 [R2.64+0x7c0], R0 ;  /* 0x0007c00002007986 */ /* 0x000fe2000c101504 */
[----:B------:R-:W-:Y:S05]  /*1ef0*/  EXIT ;  /* 0x000000000000794d */ /* 0x000fea0003800000 */
.L_x_5290:
        /* <DEDUP_REMOVED lines=16> */
.L_x_11059:


//--------------------- .text._ZN43_GLOBAL__N__9ae7fba5_10_SoftMax_cu_9f978f6321softmax_warp_backwardIN3c108BFloat16ES2_fLi9ELb1ELb0EEEvPT0_PKT_S7_iiiPKb --------------------------
	.section	.text._ZN43_GLOBAL__N__9ae7fba5_10_SoftMax_cu_9f978f6321softmax_warp_backwardIN3c108BFloat16ES2_fLi9ELb1ELb0EEEvPT0_PKT_S7_iiiPKb,"ax",@progbits
	.sectioninfo	@"SHI_REGISTERS=56"
	.align	128
.text._ZN43_GLOBAL__N__9ae7fba5_10_SoftMax_cu_9f978f6321softmax_warp_backwardIN3c108BFloat16ES2_fLi9ELb1ELb0EEEvPT0_PKT_S7_iiiPKb:
        .type           _ZN43_GLOBAL__N__9ae7fba5_10_SoftMax_cu_9f978f6321softmax_warp_backwardIN3c108BFloat16ES2_fLi9ELb1ELb0EEEvPT0_PKT_S7_iiiPKb,@function
        .size           _ZN43_GLOBAL__N__9ae7fba5_10_SoftMax_cu_9f978f6321softmax_warp_backwardIN3c108BFloat16ES2_fLi9ELb1ELb0EEEvPT0_PKT_S7_iiiPKb,(.L_x_11060 - _ZN43_GLOBAL__N__9ae7fba5_10_SoftMax_cu_9f978f6321softmax_warp_backwardIN3c108BFloat16ES2_fLi9ELb1ELb0EEEvPT0_PKT_S7_iiiPKb)
        .other          _ZN43_GLOBAL__N__9ae7fba5_10_SoftMax_cu_9f978f6321softmax_warp_backwardIN3c108BFloat16ES2_fLi9ELb1ELb0EEEvPT0_PKT_S7_iiiPKb,@"STO_CUDA_ENTRY STV_DEFAULT"
_ZN43_GLOBAL__N__9ae7fba5_10_SoftMax_cu_9f978f6321softmax_warp_backwardIN3c108BFloat16ES2_fLi9ELb1ELb0EEEvPT0_PKT_S7_iiiPKb:
        /* <DEDUP_REMOVED lines=21> */
[----:B------:R-:W-:-:S02]  /*0150*/  LOP3.LUT R9, R6, 0x40, RZ, 0xfc, !PT ;  /* 0x0000004006097812 */ /* 0x000fc400078efcff */
[C---:B------:R-:W-:Y:S02]  /*0160*/  LOP3.LUT R11, R6.reuse, 0x80, RZ, 0xfc, !PT ;  /* 0x00000080060b7812 */ /* 0x040fe400078efcff */
[-C--:B------:R-:W-:Y:S02]  /*0170*/  ISETP.GE.AND P2, PT, R9, R41.reuse, PT ;  /* 0x000000290900720c */ /* 0x080fe40003f46270 */
[C---:B------:R-:W-:Y:S02]  /*0180*/  LOP3.LUT R10, R6.reuse, 0x60, RZ, 0xfc, !PT ;  /* 0x00000060060a7812 */ /* 0x040fe400078efcff */
[-C--:B------:R-:W-:Y:S02]  /*0190*/  ISETP.GE.AND P4, PT, R11, R41.reuse, PT ;  /* 0x000000290b00720c */ /* 0x080fe40003f86270 */
[----:B------:R-:W-:Y:S02]  /*01a0*/  LOP3.LUT R12, R6, 0xa0, RZ, 0xfc, !PT ;  /* 0x000000a0060c7812 */ /* 0x000fe400078efcff */
[----:B------:R-:W-:-:S02]  /*01b0*/  ISETP.GE.AND P3, PT, R10, R41, PT ;  /* 0x000000290a00720c */ /* 0x000fc40003f66270 */
[----:B------:R-:W-:Y:S02]  /*01c0*/  LOP3.LUT R14, R6, 0xc0, RZ, 0xfc, !PT ;  /* 0x000000c0060e7812 */ /* 0x000fe400078efcff */
[-C--:B------:R-:W-:Y:S01]  /*01d0*/  ISETP.GE.AND P6, PT, R12, R41.reuse, PT ;  /* 0x000000290c00720c */ /* 0x080fe20003fc6270 */
[----:B------:R-:W4:Y:S01]  /*01e0*/  @!P2 LDG.E.U16 R25, [R4.64+0x80] ;  /* 0x000080040419a981 */ /* 0x000f22000c1e1500 */
[----:B------:R-:W-:Y:S02]  /*01f0*/  ISETP.GE.AND P1, PT, R14, R41, PT ;  /* 0x000000290e00720c */ /* 0x000fe40003f26270 */
[----:B------:R-:W-:Y:S01]  /*0200*/  LOP3.LUT R16, R6, 0xe0, RZ, 0xfc, !PT ;  /* 0x000000e006107812 */ /* 0x000fe200078efcff */
[----:B------:R-:W4:Y:S01]  /*0210*/  @!P4 LDG.E.U16 R29, [R4.64+0x100] ;  /* 0x00010004041dc981 */ /* 0x000f22000c1e1500 */
[----:B------:R-:W-:Y:S02]  /*0220*/  IMAD.MOV.U32 R13, RZ, RZ, RZ ;  /* 0x000000ffff0d7224 */ /* 0x000fe400078e00ff */
[----:B------:R-:W-:Y:S01]  /*0230*/  IMAD.MOV.U32 R15, RZ, RZ, RZ ;  /* 0x000000ffff0f7224 */ /* 0x000fe200078e00ff */
[----:B------:R-:W4:Y:S04]  /*0240*/  @!P2 LDG.E.U16 R21, [R2.64+0x80] ;  /* 0x000080040215a981 */ /* 0x000f28000c1e1500 */
[----:B------:R-:W4:Y:S04]  /*0250*/  @!P3 LDG.E.U16 R27, [R4.64+0xc0] ;  /* 0x0000c004041bb981 */ /* 0x000f28000c1e1500 */
[----:B------:R-:W4:Y:S01]  /*0260*/  @!P6 LDG.E.U16 R31, [R4.64+0x140] ;  /* 0x00014004041fe981 */ /* 0x000f22000c1e1500 */
[----:B------:R-:W-:-:S03]  /*0270*/  IMAD.MOV.U32 R18, RZ, RZ, RZ ;  /* 0x000000ffff127224 */ /* 0x000fc600078e00ff */
[----:B------:R-:W4:Y:S04]  /*0280*/  @!P3 LDG.E.U16 R26, [R2.64+0xc0] ;  /* 0x0000c004021ab981 */ /* 0x000f28000c1e1500 */
[----:B------:R-:W4:Y:S04]  /*0290*/  @!P4 LDG.E.U16 R28, [R2.64+0x100] ;  /* 0x00010004021cc981 */ /* 0x000f28000c1e1500 */
[----:B------:R-:W4:Y:S04]  /*02a0*/  @!P1 LDG.E.U16 R33, [R4.64+0x180] ;  /* 0x0001800404219981 */ /* 0x000f28000c1e1500 */
[----:B------:R-:W4:Y:S04]  /*02b0*/  @!P1 LDG.E.U16 R32, [R2.64+0x180] ;  /* 0x0001800402209981 */ /* 0x000f28000c1e1500 */
[----:B------:R-:W4:Y:S01]  /*02c0*/  @!P6 LDG.E.U16 R30, [R2.64+0x140] ;  /* 0x00014004021ee981 */ /* 0x000f22000c1e1500 */
[----:B--2---:R-:W-:-:S02]  /*02d0*/  @!P0 PRMT R13, RZ, 0x5410, R17 ;  /* 0x00005410ff0d8816 */ /* 0x004fc40000000011 */
[----:B---3--:R-:W-:Y:S02]  /*02e0*/  @!P0 PRMT R15, RZ, 0x5410, R0 ;  /* 0x00005410ff0f8816 */ /* 0x008fe40000000000 */
[----:B------:R-:W-:Y:S01]  /*02f0*/  ISETP.GE.AND P0, PT, R16, R41, PT ;  /* 0x000000291000720c */ /* 0x000fe20003f06270 */
[----:B------:R-:W-:Y:S01]  /*0300*/  IMAD.MOV.U32 R17, RZ, RZ, RZ ;  /* 0x000000ffff117224 */ /* 0x000fe200078e00ff */
[----:B----4-:R-:W-:Y:S02]  /*0310*/  @!P5 PRMT R20, RZ, 0x5410, R20 ;  /* 0x00005410ff14d816 */ /* 0x010fe40000000014 */
[----:B------:R-:W-:Y:S02]  /*0320*/  @!P5 PRMT R17, RZ, 0x5410, R19 ;  /* 0x00005410ff11d816 */ /* 0x000fe40000000013 */
[----:B------:R-:W-:Y:S01]  /*0330*/  LOP3.LUT R19, R6, 0x100, RZ, 0xfc, !PT ;  /* 0x0000010006137812 */ /* 0x000fe200078efcff */
[----:B------:R-:W-:-:S03]  /*0340*/  @!P5 FMUL.FTZ R18, R20, 1.4426950216293334961 ;  /* 0x3fb8aa3b1412d820 */ /* 0x000fc60000410000 */
[----:B------:R-:W-:-:S03]  /*0350*/  ISETP.GE.AND P5, PT, R19, R41, PT ;  /* 0x000000291300720c */ /* 0x000fc60003fa6270 */
[----:B------:R-:W2:Y:S04]  /*0360*/  @!P0 LDG.E.U16 R0, [R4.64+0x1c0] ;  /* 0x0001c00404008981 */ /* 0x000ea8000c1e1500 */
[----:B------:R-:W3:Y:S06]  /*0370*/  @!P0 LDG.E.U16 R34, [R2.64+0x1c0] ;  /* 0x0001c00402228981 */ /* 0x000eec000c1e1500 */
[----:B------:R-:W4:Y:S04]  /*0380*/  @!P5 LDG.E.U16 R38, [R2.64+0x200] ;  /* 0x000200040226d981 */ /* 0x000f28000c1e1500 */
[----:B------:R-:W4:Y:S01]  /*0390*/  @!P5 LDG.E.U16 R45, [R4.64+0x200] ;  /* 0x00020004042dd981 */ /* 0x000f22000c1e1500 */
[----:B------:R-:W-:Y:S01]  /*03a0*/  @!P2 PRMT R25, RZ, 0x5410, R25 ;  /* 0x00005410ff19a816 */ /* 0x000fe20000000019 */
[----:B------:R-:W-:Y:S01]  /*03b0*/  IMAD.MOV.U32 R20, RZ, RZ, RZ ;  /* 0x000000ffff147224 */ /* 0x000fe200078e00ff */
[----:B------:R-:W-:-:S02]  /*03c0*/  @!P4 PRMT R29, RZ, 0x5410, R29 ;  /* 0x00005410ff1dc816 */ /* 0x000fc4000000001d */
[----:B------:R-:W-:Y:S01]  /*03d0*/  @!P2 PRMT R20, RZ, 0x5410, R21 ;  /* 0x00005410ff14a816 */ /* 0x000fe20000000015 */
[----:B------:R-:W-:Y:S01]  /*03e0*/  IMAD.MOV.U32 R21, RZ, RZ, RZ ;  /* 0x000000ffff157224 */ /* 0x000fe200078e00ff */
[----:B------:R-:W-:Y:S01]  /*03f0*/  @!P3 PRMT R27, RZ, 0x5410, R27 ;  /* 0x00005410ff1bb816 */ /* 0x000fe2000000001b */
[----:B------:R-:W-:Y:S01]  /*0400*/  @!P2 FMUL.FTZ R21, R25, 1.4426950216293334961 ;  /* 0x3fb8aa3b1915a820 */ /* 0x000fe20000410000 */
[----:B------:R-:W-:Y:S01]  /*0410*/  CS2R R22, SRZ ;  /* 0x0000000000167805 */ /* 0x000fe2000001ff00 */
[----:B------:R-:W-:Y:S01]  /*0420*/  IMAD.MOV.U32 R25, RZ, RZ, RZ ;  /* 0x000000ffff197224 */ /* 0x000fe200078e00ff */
[----:B------:R-:W-:Y:S01]  /*0430*/  @!P6 PRMT R31, RZ, 0x5410, R31 ;  /* 0x00005410ff1fe816 */ /* 0x000fe2000000001f */
[----:B------:R-:W-:Y:S01]  /*0440*/  @!P4 FMUL.FTZ R25, R29, 1.4426950216293334961 ;  /* 0x3fb8aa3b1d19c820 */ /* 0x000fe20000410000 */
[----:B------:R-:W-:Y:S01]  /*0450*/  LOP3.LUT R29, R6, 0x120, RZ, 0xfc, !PT ;  /* 0x00000120061d7812 */ /* 0x000fe200078efcff */
[----:B------:R-:W-:Y:S01]  /*0460*/  IMAD.MOV.U32 R24, RZ, RZ, RZ ;  /* 0x000000ffff187224 */ /* 0x000fe200078e00ff */
[----:B------:R-:W-:Y:S01]  /*0470*/  @!P3 PRMT R22, RZ, 0x5410, R26 ;  /* 0x00005410ff16b816 */ /* 0x000fe2000000001a */
[----:B------:R-:W-:-:S02]  /*0480*/  @!P3 FMUL.FTZ R23, R27, 1.4426950216293334961 ;  /* 0x3fb8aa3b1b17b820 */ /* 0x000fc40000410000 */
[----:B------:R-:W-:Y:S01]  /*0490*/  CS2R R26, SRZ ;  /* 0x00000000001a7805 */ /* 0x000fe2000001ff00 */
[----:B------:R-:W-:Y:S01]  /*04a0*/  @!P4 PRMT R24, RZ, 0x5410, R28 ;  /* 0x00005410ff18c816 */ /* 0x000fe2000000001c */
[----:B------:R-:W-:Y:S01]  /*04b0*/  IMAD.MOV.U32 R28, RZ, RZ, RZ ;  /* 0x000000ffff1c7224 */ /* 0x000fe200078e00ff */
[----:B------:R-:W-:Y:S02]  /*04c0*/  ISETP.GE.AND P3, PT, R29, R41, PT ;  /* 0x000000291d00720c */ /* 0x000fe40003f66270 */
[----:B------:R-:W-:Y:S01]  /*04d0*/  @!P1 PRMT R33, RZ, 0x5410, R33 ;  /* 0x00005410ff219816 */ /* 0x000fe20000000021 */
[----:B------:R-:W-:Y:S01]  /*04e0*/  @!P6 FMUL.FTZ R27, R31, 1.4426950216293334961 ;  /* 0x3fb8aa3b1f1be820 */ /* 0x000fe20000410000 */
[----:B------:R-:W-:Y:S02]  /*04f0*/  @!P1 PRMT R28, RZ, 0x5410, R32 ;  /* 0x00005410ff1c9816 */ /* 0x000fe40000000020 */
[----:B------:R-:W-:Y:S02]  /*0500*/  LOP3.LUT R32, R6, 0x140, RZ, 0xfc, !PT ;  /* 0x0000014006207812 */ /* 0x000fe400078efcff */
[----:B------:R-:W-:-:S02]  /*0510*/  @!P6 PRMT R26, RZ, 0x5410, R30 ;  /* 0x00005410ff1ae816 */ /* 0x000fc4000000001e */
[----:B------:R-:W-:Y:S01]  /*0520*/  CS2R R30, SRZ ;  /* 0x00000000001e7805 */ /* 0x000fe2000001ff00 */
[-C--:B------:R-:W-:Y:S01]  /*0530*/  ISETP.GE.AND P2, PT, R32, R41.reuse, PT ;  /* 0x000000292000720c */ /* 0x080fe20003f46270 */
[----:B------:R-:W-:Y:S01]  /*0540*/  @!P1 FMUL.FTZ R30, R33, 1.4426950216293334961 ;  /* 0x3fb8aa3b211e9820 */ /* 0x000fe20000410000 */
[C---:B------:R-:W-:Y:S01]  /*0550*/  LOP3.LUT R33, R6.reuse, 0x160, RZ, 0xfc, !PT ;  /* 0x0000016006217812 */ /* 0x040fe200078efcff */
[----:B------:R-:W-:Y:S01]  /*0560*/  IMAD.MOV.U32 R39, RZ, RZ, RZ ;  /* 0x000000ffff277224 */ /* 0x000fe200078e00ff */
[C---:B------:R-:W-:Y:S01]  /*0570*/  LOP3.LUT R36, R6.reuse, 0x180, RZ, 0xfc, !PT ;  /* 0x0000018006247812 */ /* 0x040fe200078efcff */
[----:B------:R0:W4:Y:S01]  /*0580*/  @!P3 LDG.E.U16 R53, [R4.64+0x240] ;  /* 0x000240040435b981 */ /* 0x000122000c1e1500 */
[----:B------:R-:W-:Y:S02]  /*0590*/  ISETP.GE.AND P1, PT, R33, R41, PT ;  /* 0x000000292100720c */ /* 0x000fe40003f26270 */
[----:B------:R-:W-:-:S04]  /*05a0*/  LOP3.LUT R37, R6, 0x1a0, RZ, 0xfc, !PT ;  /* 0x000001a006257812 */ /* 0x000fc800078efcff */
[----:B------:R-:W-:Y:S01]  /*05b0*/  ISETP.GE.AND P4, PT, R37, R41, PT ;  /* 0x000000292500720c */ /* 0x000fe20003f86270 */
[----:B------:R1:W4:Y:S01]  /*05c0*/  @!P2 LDG.E.U16 R43, [R2.64+0x280] ;  /* 0x00028004022ba981 */ /* 0x000322000c1e1500 */
[----:B------:R-:W-:-:S03]  /*05d0*/  LOP3.LUT R40, R6, 0x1e0, RZ, 0xfc, !PT ;  /* 0x000001e006287812 */ /* 0x000fc600078efcff */
[----:B------:R0:W5:Y:S04]  /*05e0*/  @!P2 LDG.E.U16 R51, [R4.64+0x280] ;  /* 0x000280040433a981 */ /* 0x000168000c1e1500 */
[----:B------:R1:W4:Y:S04]  /*05f0*/  @!P1 LDG.E.U16 R44, [R2.64+0x2c0] ;  /* 0x0002c004022c9981 */ /* 0x000328000c1e1500 */
[----:B------:R1:W4:Y:S04]  /*0600*/  @!P4 LDG.E.U16 R46, [R2.64+0x340] ;  /* 0x00034004022ec981 */ /* 0x000328000c1e1500 */
[----:B------:R0:W5:Y:S04]  /*0610*/  @!P1 LDG.E.U16 R50, [R4.64+0x2c0] ;  /* 0x0002c00404329981 */ /* 0x000168000c1e1500 */
[----:B------:R0:W5:Y:S01]  /*0620*/  @!P4 LDG.E.U16 R48, [R4.64+0x340] ;  /* 0x000340040430c981 */ /* 0x000162000c1e1500 */
[----:B--2---:R-:W-:-:S02]  /*0630*/  @!P0 PRMT R0, RZ, 0x5410, R0 ;  /* 0x00005410ff008816 */ /* 0x004fc40000000000 */
[----:B---3--:R-:W-:Y:S02]  /*0640*/  @!P0 PRMT R31, RZ, 0x5410, R34 ;  /* 0x00005410ff1f8816 */ /* 0x008fe40000000022 */
[----:B------:R-:W-:Y:S02]  /*0650*/  CS2R R34, SRZ ;  /* 0x0000000000227805 */ /* 0x000fe4000001ff00 */
[----:B------:R-:W-:Y:S01]  /*0660*/  @!P0 FMUL.FTZ R34, R0, 1.4426950216293334961 ;  /* 0x3fb8aa3b00228820 */ /* 0x000fe20000410000 */
[----:B------:R-:W-:Y:S01]  /*0670*/  ISETP.GE.AND P0, PT, R36, R41, PT ;  /* 0x000000292400720c */ /* 0x000fe20003f06270 */
[----:B------:R1:W2:Y:S01]  /*0680*/  @!P3 LDG.E.U16 R0, [R2.64+0x240] ;  /* 0x000240040200b981 */ /* 0x0002a2000c1e1500 */
[----:B----4-:R-:W-:Y:S02]  /*0690*/  @!P5 PRMT R35, RZ, 0x5410, R38 ;  /* 0x00005410ff23d816 */ /* 0x010fe40000000026 */
[----:B------:R-:W-:Y:S02]  /*06a0*/  LOP3.LUT R38, R6, 0x1c0, RZ, 0xfc, !PT ;  /* 0x000001c006267812 */ /* 0x000fe400078efcff */
[----:B------:R-:W-:-:S02]  /*06b0*/  @!P5 PRMT R45, RZ, 0x5410, R45 ;  /* 0x00005410ff2dd816 */ /* 0x000fc4000000002d */
[----:B------:R-:W-:-:S03]  /*06c0*/  ISETP.GE.AND P6, PT, R38, R41, PT ;  /* 0x000000292600720c */ /* 0x000fc60003fc6270 */
[----:B------:R-:W-:Y:S01]  /*06d0*/  @!P5 FMUL.FTZ R39, R45, 1.4426950216293334961 ;  /* 0x3fb8aa3b2d27d820 */ /* 0x000fe20000410000 */
[----:B------:R-:W-:Y:S01]  /*06e0*/  ISETP.GE.AND P5, PT, R40, R41, PT ;  /* 0x000000292800720c */ /* 0x000fe20003fa6270 */
[----:B------:R1:W3:Y:S04]  /*06f0*/  @!P0 LDG.E.U16 R45, [R2.64+0x300] ;  /* 0x00030004022d8981 */ /* 0x0002e8000c1e1500 */
[----:B------:R0:W5:Y:S04]  /*0700*/  @!P0 LDG.E.U16 R49, [R4.64+0x300] ;  /* 0x0003000404318981 */ /* 0x000168000c1e1500 */
[----:B------:R1:W4:Y:S04]  /*0710*/  @!P6 LDG.E.U16 R41, [R2.64+0x380] ;  /* 0x000380040229e981 */ /* 0x000328000c1e1500 */
[----:B------:R1:W4:Y:S04]  /*0720*/  @!P5 LDG.E.U16 R52, [R2.64+0x3c0] ;  /* 0x0003c0040234d981 */ /* 0x000328000c1e1500 */
[----:B------:R0:W5:Y:S01]  /*0730*/  @!P6 LDG.E.U16 R47, [R4.64+0x380] ;  /* 0x00038004042fe981 */ /* 0x000162000c1e1500 */
[----:B-1----:R-:W-:-:S04]  /*0740*/  FADD.FTZ R2, RZ, R13 ;  /* 0x0000000dff027221 */ /* 0x002fc80000010000 */
[----:B------:R-:W-:Y:S01]  /*0750*/  FADD.FTZ R3, R2, R17 ;  /* 0x0000001102037221 */ /* 0x000fe20000010000 */
[----:B0-----:R0:W5:Y:S03]  /*0760*/  @!P5 LDG.E.U16 R4, [R4.64+0x3c0] ;  /* 0x0003c0040404d981 */ /* 0x001166000c1e1500 */
[----:B------:R-:W-:-:S04]  /*0770*/  FADD.FTZ R3, R3, R20 ;  /* 0x0000001403037221 */ /* 0x000fc80000010000 */
[----:B------:R-:W-:-:S04]  /*0780*/  FADD.FTZ R3, R3, R22 ;  /* 0x0000001603037221 */ /* 0x000fc80000010000 */
[----:B------:R-:W-:-:S04]  /*0790*/  FADD.FTZ R3, R3, R24 ;  /* 0x0000001803037221 */ /* 0x000fc80000010000 */
[----:B------:R-:W-:-:S04]  /*07a0*/  FADD.FTZ R3, R3, R26 ;  /* 0x0000001a03037221 */ /* 0x000fc80000010000 */
[----:B------:R-:W-:-:S04]  /*07b0*/  FADD.FTZ R2, R3, R28 ;  /* 0x0000001c03027221 */ /* 0x000fc80000010000 */
[----:B------:R-:W-:-:S04]  /*07c0*/  FADD.FTZ R2, R2, R31 ;  /* 0x0000001f02027221 */ /* 0x000fc80000010000 */
[----:B0-----:R-:W-:Y:S02]  /*07d0*/  FADD.FTZ R5, R2, R35 ;  /* 0x0000002302057221 */ /* 0x001fe40000010000 */
[----:B------:R-:W-:Y:S02]  /*07e0*/  CS2R R2, SRZ ;  /* 0x0000000000027805 */ /* 0x000fe4000001ff00 */
[----:B------:R-:W-:Y:S01]  /*07f0*/  @!P2 PRMT R2, RZ, 0x5410, R43 ;  /* 0x00005410ff02a816 */ /* 0x000fe2000000002b */
[----:B------:R-:W-:Y:S01]  /*0800*/  IMAD.MOV.U32 R43, RZ, RZ, RZ ;  /* 0x000000ffff2b7224 */ /* 0x000fe200078e00ff */
[----:B------:R-:W-:Y:S02]  /*0810*/  @!P3 PRMT R53, RZ, 0x5410, R53 ;  /* 0x00005410ff35b816 */ /* 0x000fe40000000035 */
[----:B--2---:R-:W-:-:S05]  /*0820*/  @!P3 PRMT R3, RZ, 0x5410, R0 ;  /* 0x00005410ff03b816 */ /* 0x004fca0000000000 */
[----:B------:R-:W-:Y:S02]  /*0830*/  FADD.FTZ R0, R5, R3 ;  /* 0x0000000305007221 */ /* 0x000fe40000010000 */
[----:B------:R-:W-:Y:S01]  /*0840*/  IMAD.MOV.U32 R5, RZ, RZ, RZ ;  /* 0x000000ffff057224 */ /* 0x000fe200078e00ff */
[----:B------:R-:W-:Y:S01]  /*0850*/  @!P1 PRMT R5, RZ, 0x5410, R44 ;  /* 0x00005410ff059816 */ /* 0x000fe2000000002c */
[----:B------:R-:W-:Y:S01]  /*0860*/  FADD.FTZ R0, R0, R2 ;  /* 0x0000000200007221 */ /* 0x000fe20000010000 */
[----:B---3--:R-:W-:-:S03]  /*0870*/  @!P0 PRMT R43, RZ, 0x5410, R45 ;  /* 0x00005410ff2b8816 */ /* 0x008fc6000000002d */
[----:B------:R-:W-:Y:S01]  /*0880*/  FADD.FTZ R0, R0, R5 ;  /* 0x0000000500007221 */ /* 0x000fe20000010000 */
[----:B------:R-:W-:Y:S02]  /*0890*/  CS2R R44, SRZ ;  /* 0x00000000002c7805 */ /* 0x000fe4000001ff00 */
[----:B------:R-:W-:Y:S01]  /*08a0*/  @!P4 PRMT R44, RZ, 0x5410, R46 ;  /* 0x00005410ff2cc816 */ /* 0x000fe2000000002e */
[----:B------:R-:W-:Y:S01]  /*08b0*/  FADD.FTZ R0, R0, R43 ;  /* 0x0000002b00007221 */ /* 0x000fe20000010000 */
[----:B----4-:R-:W-:-:S03]  /*08c0*/  @!P6 PRMT R45, RZ, 0x5410, R41 ;  /* 0x00005410ff2de816 */ /* 0x010fc60000000029 */
        /* <DEDUP_REMOVED lines=20> */
[----:B-----5:R-:W-:Y:S01]  /*0a10*/  @!P2 PRMT R51, RZ, 0x5410, R51 ;  /* 0x00005410ff33a816 */ /* 0x020fe20000000033 */
[----:B-1----:R-:W-:Y:S01]  /*0a20*/  FADD.FTZ R46, R53, R46 ;  /* 0x0000002e352e7221 */ /* 0x002fe20000010000 */
[----:B------:R-:W-:-:S02]  /*0a30*/  @!P1 PRMT R50, RZ, 0x5410, R50 ;  /* 0x00005410ff329816 */ /* 0x000fc40000000032 */
[----:B------:R-:W-:Y:S01]  /*0a40*/  @!P0 PRMT R49, RZ, 0x5410, R49 ;  /* 0x00005410ff318816 */ /* 0x000fe20000000031 */
[----:B------:R-:W-:Y:S01]  /*0a50*/  @!P2 FMUL.FTZ R42, R51, 1.4426950216293334961 ;  /* 0x3fb8aa3b332aa820 */ /* 0x000fe20000410000 */
[----:B------:R-:W-:Y:S01]  /*0a60*/  @!P4 PRMT R48, RZ, 0x5410, R48 ;  /* 0x00005410ff30c816 */ /* 0x000fe20000000030 */
[----:B------:R-:W-:Y:S01]  /*0a70*/  IMAD.MOV.U32 R51, RZ, RZ, RZ ;  /* 0x000000ffff337224 */ /* 0x000fe200078e00ff */
[----:B------:R-:W-:Y:S01]  /*0a80*/  @!P5 PRMT R4, RZ, 0x5410, R4 ;  /* 0x00005410ff04d816 */ /* 0x000fe20000000004 */
[----:B------:R-:W-:Y:S01]  /*0a90*/  @!P1 FMUL.FTZ R51, R50, 1.4426950216293334961 ;  /* 0x3fb8aa3b32339820 */ /* 0x000fe20000410000 */
[----:B------:R-:W-:Y:S01]  /*0aa0*/  ISETP.GE.AND P1, PT, R10, c[0x0][0x180], PT ;  /* 0x000060000a007a0c */ /* 0x000fe20003f26270 */
[----:B------:R-:W1:Y:S01]  /*0ab0*/  @!P3 MUFU.EX2 R18, R18 ;  /* 0x000000120012b308 */ /* 0x000e620000000800 */
[----:B------:R-:W-:Y:S01]  /*0ac0*/  IMAD.MOV.U32 R10, RZ, RZ, RZ ;  /* 0x000000ffff0a7224 */ /* 0x000fe200078e00ff */
[----:B------:R-:W-:Y:S01]  /*0ad0*/  ISETP.GE.AND P2, PT, R9, c[0x0][0x180], PT ;  /* 0x0000600009007a0c */ /* 0x000fe20003f46270 */
[----:B------:R-:W-:Y:S01]  /*0ae0*/  @!P0 FMUL.FTZ R10, R49, 1.4426950216293334961 ;  /* 0x3fb8aa3b310a8820 */ /* 0x000fe20000410000 */
[----:B------:R-:W-:Y:S01]  /*0af0*/  ISETP.GE.AND P0, PT, R11, c[0x0][0x180], PT ;  /* 0x000060000b007a0c */ /* 0x000fe20003f06270 */
[----:B------:R-:W-:Y:S01]  /*0b00*/  IMAD.MOV.U32 R11, RZ, RZ, RZ ;  /* 0x000000ffff0b7224 */ /* 0x000fe200078e00ff */
[----:B------:R-:W-:Y:S01]  /*0b10*/  @!P6 PRMT R47, RZ, 0x5410, R47 ;  /* 0x00005410ff2fe816 */ /* 0x000fe2000000002f */
[----:B------:R-:W-:Y:S01]  /*0b20*/  @!P4 FMUL.FTZ R11, R48, 1.4426950216293334961 ;  /* 0x3fb8aa3b300bc820 */ /* 0x000fe20000410000 */
[----:B------:R-:W-:Y:S01]  /*0b30*/  ISETP.GE.AND P4, PT, R12, c[0x0][0x180], PT ;  /* 0x000060000c007a0c */ /* 0x000fe20003f86270 */
[----:B------:R-:W-:-:S02]  /*0b40*/  IMAD.MOV.U32 R48, RZ, RZ, RZ ;  /* 0x000000ffff307224 */ /* 0x000fc400078e00ff */
[----:B------:R-:W-:Y:S01]  /*0b50*/  @!P5 FMUL.FTZ R48, R4, 1.4426950216293334961 ;  /* 0x3fb8aa3b0430d820 */ /* 0x000fe20000410000 */
[----:B------:R-:W-:Y:S01]  /*0b60*/  SHF.R.S32.HI R4, RZ, 0x1f, R7 ;  /* 0x0000001fff047819 */ /* 0x000fe20000011407 */
[----:B------:R-:W-:Y:S01]  /*0b70*/  IMAD.MOV.U32 R12, RZ, RZ, RZ ;  /* 0x000000ffff0c7224 */ /* 0x000fe200078e00ff */
[----:B------:R-:W-:Y:S01]  /*0b80*/  LEA R8, P5, R7, c[0x0][0x160], 0x1 ;  /* 0x0000580007087a11 */ /* 0x000fe200078a08ff */
[----:B------:R-:W-:Y:S01]  /*0b90*/  @!P6 FMUL.FTZ R12, R47, 1.4426950216293334961 ;  /* 0x3fb8aa3b2f0ce820 */ /* 0x000fe20000410000 */
[----:B------:R-:W-:Y:S01]  /*0ba0*/  ISETP.GE.AND P6, PT, R14, c[0x0][0x180], PT ;  /* 0x000060000e007a0c */ /* 0x000fe20003fc6270 */
[----:B-1----:R-:W-:Y:S01]  /*0bb0*/  @!P3 FFMA.FTZ R18, -R46, R18, R17 ;  /* 0x000000122e12b223 */ /* 0x002fe20000010111 */
[----:B------:R-:W-:Y:S01]  /*0bc0*/  LEA.HI.X R9, R7, c[0x0][0x164], R4, 0x1, P5 ;  /* 0x0000590007097a11 */ /* 0x000fe200028f0c04 */
[----:B------:R-:W1:Y:S01]  /*0bd0*/  @!P2 MUFU.EX2 R21, R21 ;  /* 0x000000150015a308 */ /* 0x000e620000000800 */
[----:B------:R-:W-:Y:S02]  /*0be0*/  ISETP.GE.AND P5, PT, R16, c[0x0][0x180], PT ;  /* 0x0000600010007a0c */ /* 0x000fe40003fa6270 */
[----:B------:R-:W-:-:S05]  /*0bf0*/  @!P3 F2FP.BF16.PACK_AB R18, RZ, R18 ;  /* 0x00000012ff12b23e */ /* 0x000fca00000010ff */
[----:B------:R2:W-:Y:S01]  /*0c00*/  @!P3 STG.E.U16 [R8.64+0x40], R18 ;  /* 0x000040120800b986 */ /* 0x0005e2000c101504 */
[----:B------:R-:W-:Y:S01]  /*0c10*/  ISETP.GE.AND P3, PT, R19, c[0x0][0x180], PT ;  /* 0x0000600013007a0c */ /* 0x000fe20003f66270 */
[----:B------:R-:W3:Y:S01]  /*0c20*/  @!P6 MUFU.EX2 R7, R30 ;  /* 0x0000001e0007e308 */ /* 0x000ee20000000800 */
[----:B-1----:R-:W-:-:S07]  /*0c30*/  @!P2 FFMA.FTZ R21, -R46, R21, R20 ;  /* 0x000000152e15a223 */ /* 0x002fce0000010114 */
[----:B------:R-:W1:Y:S01]  /*0c40*/  @!P1 MUFU.EX2 R23, R23 ;  /* 0x0000001700179308 */ /* 0x000e620000000800 */
[----:B------:R-:W-:-:S07]  /*0c50*/  @!P2 F2FP.BF16.PACK_AB R21, RZ, R21 ;  /* 0x00000015ff15a23e */ /* 0x000fce00000010ff */
[----:B------:R-:W4:Y:S01]  /*0c60*/  @!P3 MUFU.EX2 R39, R39 ;  /* 0x000000270027b308 */ /* 0x000f220000000800 */
[----:B---3--:R-:W-:Y:S01]  /*0c70*/  @!P6 FFMA.FTZ R7, -R46, R7, R28 ;  /* 0x000000072e07e223 */ /* 0x008fe2000001011c */
[----:B------:R2:W-:Y:S01]  /*0c80*/  @!P2 STG.E.U16 [R8.64+0x80], R21 ;  /* 0x000080150800a986 */ /* 0x0005e2000c101504 */
[----:B------:R-:W-:-:S03]  /*0c90*/  ISETP.GE.AND P2, PT, R29, c[0x0][0x180], PT ;  /* 0x000060001d007a0c */ /* 0x000fc60003f46270 */
[----:B------:R-:W-:Y:S02]  /*0ca0*/  @!P6 F2FP.BF16.PACK_AB R7, RZ, R7 ;  /* 0x00000007ff07e23e */ /* 0x000fe400000010ff */
[----:B------:R-:W3:Y:S01]  /*0cb0*/  @!P0 MUFU.EX2 R25, R25 ;  /* 0x0000001900198308 */ /* 0x000ee20000000800 */
[----:B-1----:R-:W-:Y:S01]  /*0cc0*/  @!P1 FFMA.FTZ R23, -R46, R23, R22 ;  /* 0x000000172e179223 */ /* 0x002fe20000010116 */
[----:B------:R-:W-:-:S04]  /*0cd0*/  PRMT R4, R7, 0x7610, R4 ;  /* 0x0000761007047816 */ /* 0x000fc80000000004 */
[----:B------:R-:W-:Y:S01]  /*0ce0*/  @!P1 F2FP.BF16.PACK_AB R23, RZ, R23 ;  /* 0x00000017ff17923e */ /* 0x000fe200000010ff */
[----:B------:R2:W-:Y:S01]  /*0cf0*/  @!P6 STG.E.U16 [R8.64+0x180], R4 ;  /* 0x000180040800e986 */ /* 0x0005e2000c101504 */
[----:B------:R-:W1:Y:S01]  /*0d00*/  @!P4 MUFU.EX2 R27, R27 ;  /* 0x0000001b001bc308 */ /* 0x000e620000000800 */
[----:B----4-:R-:W-:Y:S01]  /*0d10*/  @!P3 FFMA.FTZ R39, -R46, R39, R35 ;  /* 0x000000272e27b223 */ /* 0x010fe20000010123 */
[----:B------:R-:W-:Y:S01]  /*0d20*/  ISETP.GE.AND P6, PT, R37, c[0x0][0x180], PT ;  /* 0x0000600025007a0c */ /* 0x000fe20003fc6270 */
[----:B------:R2:W-:Y:S01]  /*0d30*/  @!P1 STG.E.U16 [R8.64+0xc0], R23 ;  /* 0x0000c01708009986 */ /* 0x0005e2000c101504 */
[----:B------:R-:W-:Y:S02]  /*0d40*/  ISETP.GE.AND P1, PT, R32, c[0x0][0x180], PT ;  /* 0x0000600020007a0c */ /* 0x000fe40003f26270 */
[----:B------:R-:W-:Y:S02]  /*0d50*/  @!P3 F2FP.BF16.PACK_AB R39, RZ, R39 ;  /* 0x00000027ff27b23e */ /* 0x000fe400000010ff */
[----:B------:R-:W4:Y:S01]  /*0d60*/  @!P5 MUFU.EX2 R34, R34 ;  /* 0x000000220022d308 */ /* 0x000f220000000800 */
[----:B---3--:R-:W-:-:S02]  /*0d70*/  @!P0 FFMA.FTZ R25, -R46, R25, R24 ;  /* 0x000000192e198223 */ /* 0x008fc40000010118 */
[----:B------:R2:W-:Y:S01]  /*0d80*/  @!P3 STG.E.U16 [R8.64+0x200], R39 ;  /* 0x000200270800b986 */ /* 0x0005e2000c101504 */
[----:B------:R-:W-:Y:S02]  /*0d90*/  ISETP.GE.AND P3, PT, R6, c[0x0][0x180], PT ;  /* 0x0000600006007a0c */ /* 0x000fe40003f66270 */
[----:B------:R-:W-:Y:S01]  /*0da0*/  @!P0 F2FP.BF16.PACK_AB R25, RZ, R25 ;  /* 0x00000019ff19823e */ /* 0x000fe200000010ff */
[C---:B-1----:R-:W-:Y:S01]  /*0db0*/  @!P4 FFMA.FTZ R27, -R46.reuse, R27, R26 ;  /* 0x0000001b2e1bc223 */ /* 0x042fe2000001011a */
[----:B------:R-:W1:Y:S03]  /*0dc0*/  @!P2 MUFU.EX2 R41, R41 ;  /* 0x000000290029a308 */ /* 0x000e660000000800 */
[----:B------:R2:W-:Y:S01]  /*0dd0*/  @!P0 STG.E.U16 [R8.64+0x100], R25 ;  /* 0x0001001908008986 */ /* 0x0005e2000c101504 */
[----:B------:R-:W-:Y:S02]  /*0de0*/  ISETP.GE.AND P0, PT, R33, c[0x0][0x180], PT ;  /* 0x0000600021007a0c */ /* 0x000fe40003f06270 */
[----:B------:R-:W-:Y:S01]  /*0df0*/  @!P4 F2FP.BF16.PACK_AB R27, RZ, R27 ;  /* 0x0000001bff1bc23e */ /* 0x000fe200000010ff */
[----:B----4-:R-:W-:Y:S01]  /*0e00*/  @!P5 FFMA.FTZ R34, -R46, R34, R31 ;  /* 0x000000222e22d223 */ /* 0x010fe2000001011f */
[----:B------:R-:W3:Y:S01]  /*0e10*/  @!P1 MUFU.EX2 R7, R42 ;  /* 0x0000002a00079308 */ /* 0x000ee20000000800 */
[----:B------:R-:W-:-:S02]  /*0e20*/  @!P3 FMUL.FTZ R15, R15, 1.4426950216293334961 ;  /* 0x3fb8aa3b0f0fb820 */ /* 0x000fc40000410000 */
[----:B------:R2:W-:Y:S01]  /*0e30*/  @!P4 STG.E.U16 [R8.64+0x140], R27 ;  /* 0x0001401b0800c986 */ /* 0x0005e2000c101504 */
[----:B------:R-:W-:Y:S02]  /*0e40*/  ISETP.GE.AND P4, PT, R36, c[0x0][0x180], PT ;  /* 0x0000600024007a0c */ /* 0x000fe40003f86270 */
[----:B------:R-:W-:-:S03]  /*0e50*/  @!P5 F2FP.BF16.PACK_AB R34, RZ, R34 ;  /* 0x00000022ff22d23e */ /* 0x000fc600000010ff */
[----:B------:R-:W4:Y:S01]  /*0e60*/  @!P0 MUFU.EX2 R51, R51 ;  /* 0x0000003300338308 */ /* 0x000f220000000800 */
[----:B-1----:R-:W-:Y:S01]  /*0e70*/  @!P2 FFMA.FTZ R41, -R46, R41, R3 ;  /* 0x000000292e29a223 */ /* 0x002fe20000010103 */
[----:B------:R2:W-:Y:S01]  /*0e80*/  @!P5 STG.E.U16 [R8.64+0x1c0], R34 ;  /* 0x0001c0220800d986 */ /* 0x0005e2000c101504 */
[----:B------:R-:W-:-:S03]  /*0e90*/  ISETP.GE.AND P5, PT, R38, c[0x0][0x180], PT ;  /* 0x0000600026007a0c */ /* 0x000fc60003fa6270 */
[----:B------:R-:W-:Y:S02]  /*0ea0*/  @!P2 F2FP.BF16.PACK_AB R41, RZ, R41 ;  /* 0x00000029ff29a23e */ /* 0x000fe400000010ff */
[----:B------:R-:W1:Y:S01]  /*0eb0*/  @!P4 MUFU.EX2 R10, R10 ;  /* 0x0000000a000ac308 */ /* 0x000e620000000800 */
[----:B---3--:R-:W-:Y:S02]  /*0ec0*/  @!P1 FFMA.FTZ R7, -R46, R7, R2 ;  /* 0x000000072e079223 */ /* 0x008fe40000010102 */
[----:B------:R2:W-:Y:S01]  /*0ed0*/  @!P2 STG.E.U16 [R8.64+0x240], R41 ;  /* 0x000240290800a986 */ /* 0x0005e2000c101504 */
[----:B------:R-:W-:Y:S02]  /*0ee0*/  ISETP.GE.AND P2, PT, R40, c[0x0][0x180], PT ;  /* 0x0000600028007a0c */ /* 0x000fe40003f46270 */
[----:B------:R-:W-:Y:S02]  /*0ef0*/  @!P1 F2FP.BF16.PACK_AB R7, RZ, R7 ;  /* 0x00000007ff07923e */ /* 0x000fe400000010ff */
[----:B------:R-:W3:Y:S01]  /*0f00*/  @!P6 MUFU.EX2 R11, R11 ;  /* 0x0000000b000be308 */ /* 0x000ee20000000800 */
[----:B----4-:R-:W-:-:S02]  /*0f10*/  @!P0 FFMA.FTZ R51, -R46, R51, R5 ;  /* 0x000000332e338223 */ /* 0x010fc40000010105 */
[----:B------:R2:W-:Y:S03]  /*0f20*/  @!P1 STG.E.U16 [R8.64+0x280], R7 ;  /* 0x0002800708009986 */ /* 0x0005e6000c101504 */
[----:B------:R-:W-:Y:S02]  /*0f30*/  @!P0 F2FP.BF16.PACK_AB R51, RZ, R51 ;  /* 0x00000033ff33823e */ /* 0x000fe400000010ff */
[----:B------:R-:W4:Y:S01]  /*0f40*/  @!P5 MUFU.EX2 R12, R12 ;  /* 0x0000000c000cd308 */ /* 0x000f220000000800 */
[----:B-1----:R-:W-:Y:S02]  /*0f50*/  @!P4 FFMA.FTZ R10, -R46, R10, R43 ;  /* 0x0000000a2e0ac223 */ /* 0x002fe4000001012b */
[----:B------:R2:W-:Y:S03]  /*0f60*/  @!P0 STG.E.U16 [R8.64+0x2c0], R51 ;  /* 0x0002c03308008986 */ /* 0x0005e6000c101504 */
[----:B------:R-:W-:-:S02]  /*0f70*/  @!P4 F2FP.BF16.PACK_AB R10, RZ, R10 ;  /* 0x0000000aff0ac23e */ /* 0x000fc400000010ff */
[----:B------:R-:W1:Y:S01]  /*0f80*/  @!P3 MUFU.EX2 R15, R15 ;  /* 0x0000000f000fb308 */ /* 0x000e620000000800 */
[C---:B---3--:R-:W-:Y:S02]  /*0f90*/  @!P6 FFMA.FTZ R11, -R46.reuse, R11, R44 ;  /* 0x0000000b2e0be223 */ /* 0x048fe4000001012c */
[----:B------:R2:W-:Y:S03]  /*0fa0*/  @!P4 STG.E.U16 [R8.64+0x300], R10 ;  /* 0x0003000a0800c986 */ /* 0x0005e6000c101504 */
[----:B------:R-:W-:Y:S01]  /*0fb0*/  @!P6 F2FP.BF16.PACK_AB R11, RZ, R11 ;  /* 0x0000000bff0be23e */ /* 0x000fe200000010ff */
[----:B----4-:R-:W-:-:S04]  /*0fc0*/  @!P5 FFMA.FTZ R12, -R46, R12, R45 ;  /* 0x0000000c2e0cd223 */ /* 0x010fc8000001012d */
[----:B------:R2:W-:Y:S01]  /*0fd0*/  @!P6 STG.E.U16 [R8.64+0x340], R11 ;  /* 0x0003400b0800e986 */ /* 0x0005e2000c101504 */
[----:B------:R-:W-:Y:S01]  /*0fe0*/  @!P5 F2FP.BF16.PACK_AB R12, RZ, R12 ;  /* 0x0000000cff0cd23e */ /* 0x000fe200000010ff */
[----:B-1----:R-:W-:-:S04]  /*0ff0*/  @!P3 FFMA.FTZ R15, -R46, R15, R13 ;  /* 0x0000000f2e0fb223 */ /* 0x002fc8000001010d */
[----:B------:R2:W-:Y:S01]  /*1000*/  @!P5 STG.E.U16 [R8.64+0x380], R12 ;  /* 0x0003800c0800d986 */ /* 0x0005e2000c101504 */
[----:B------:R-:W-:-:S05]  /*1010*/  @!P3 F2FP.BF16.PACK_AB R15, RZ, R15 ;  /* 0x0000000fff0fb23e */ /* 0x000fca00000010ff */
[----:B------:R2:W-:Y:S01]  /*1020*/  @!P3 STG.E.U16 [R8.64], R15 ;  /* 0x0000000f0800b986 */ /* 0x0005e2000c101504 */
[----:B------:R-:W-:Y:S05]  /*1030*/  @P2 EXIT ;  /* 0x000000000000294d */ /* 0x000fea0003800000 */
[----:B------:R-:W1:Y:S02]  /*1040*/  MUFU.EX2 R3, R48 ;  /* 0x0000003000037308 */ /* 0x000e640000000800 */
[----:B-1----:R-:W-:-:S05]  /*1050*/  FFMA.FTZ R3, -R46, R3, R0 ;  /* 0x000000032e037223 */ /* 0x002fca0000010100 */
[----:B------:R-:W-:-:S05]  /*1060*/  F2FP.BF16.PACK_AB R3, RZ, R3 ;  /* 0x00000003ff03723e */ /* 0x000fca00000010ff */
[----:B------:R-:W-:Y:S01]  /*1070*/  STG.E.U16 [R8.64+0x3c0], R3 ;  /* 0x0003c00308007986 */ /* 0x000fe2000c101504 */
[----:B------:R-:W-:Y:S05]  /*1080*/  EXIT ;  /* 0x000000000000794d */ /* 0x000fea0003800000 */
.L_x_5291:
        /* <DEDUP_REMOVED lines=15> */
.L_x_11060:


//--------------------- .text._ZN43_GLOBAL__N__9ae7fba5_10_SoftMax_cu_9f978f6321softmax_warp_backwardIN3c108BFloat16ES2_fLi8ELb1ELb0EEEvPT0_PKT_S7_iiiPKb --------------------------
	.section	.text._ZN43_GLOBAL__N__9ae7fba5_10_SoftMax_cu_9f978f6321softmax_warp_backwardIN3c108BFloat16ES2_fLi8ELb1ELb0EEEvPT0_PKT_S7_iiiPKb,"ax",@progbits
	.sectioninfo	@"SHI_REGISTERS=32"
	.align	128
.text._ZN43_GLOBAL__N__9ae7fba5_10_SoftMax_cu_9f978f6321softmax_warp_backwardIN3c108BFloat16ES2_fLi8ELb1ELb0EEEvPT0_PKT_S7_iiiPKb:
        .type           _ZN43_GLOBAL__N__9ae7fba5_10_SoftMax_cu_9f978f6321softmax_warp_backwardIN3c108BFloat16ES2_fLi8ELb1ELb0EEEvPT0_PKT_S7_iiiPKb,@function
        .size           _ZN43_GLOBAL__N__9ae7fba5_10_SoftMax_cu_9f978f6321softmax_warp_backwardIN3c108BFloat16ES2_fLi8ELb1ELb0EEEvPT0_PKT_S7_iiiPKb,(.L_x_11061 - _ZN43_GLOBAL__N__9ae7fba5_10_SoftMax_cu_9f978f6321softmax_warp_backwardIN3c108BFloat16ES2_fLi8ELb1ELb0EEEvPT0_PKT_S7_iiiPKb)
        .other          _ZN43_GLOBAL__N__9ae7fba5_10_SoftMax_cu_9f978f6321softmax_warp_backwardIN3c108BFloat16ES2_fLi8ELb1ELb0EEEvPT0_PKT_S7_iiiPKb,@"STO_CUDA_ENTRY STV_DEFAULT"
_ZN43_GLOBAL__N__9ae7fba5_10_SoftMax_cu_9f978f6321softmax_warp_backwardIN3c108BFloat16ES2_fLi8ELb1ELb0EEEvPT0_PKT_S7_iiiPKb:
        /* <DEDUP_REMOVED lines=15> */
[C---:B------:R-:W-:Y:S01]  /*00f0*/  LOP3.LUT R21, R23.reuse, 0x60, RZ, 0xfc, !PT ;  /* 0x0000006017157812 */ /* 0x040fe200078efcff */
[----:B------:R-:W-:Y:S01]  /*0100*/  IMAD.WIDE R4, R22, R5, c[0x0][0x170] ;  /* 0x00005c0016047625 */ /* 0x000fe200078e0205 */
[----:B------:R-:W-:-:S02]  /*0110*/  ISETP.GE.AND P4, PT, R23, R28, PT ;  /* 0x0000001c1700720c */ /* 0x000fc40003f86270 */
[-C--:B------:R-:W-:Y:S02]  /*0120*/  ISETP.GE.AND P5, PT, R24, R28.reuse, PT ;  /* 0x0000001c1800720c */ /* 0x080fe40003fa6270 */
[-C--:B------:R-:W-:Y:S02]  /*0130*/  ISETP.GE.AND P3, PT, R25, R28.reuse, PT ;  /* 0x0000001c1900720c */ /* 0x080fe40003f66270 */
[----:B------:R-:W-:-:S07]  /*0140*/  ISETP.GE.AND P2, PT, R21, R28, PT ;  /* 0x0000001c1500720c */ /* 0x000fce0003f46270 */
[----:B------:R-:W2:Y:S04]  /*0150*/  @!P4 LDG.E.U16 R10, [R4.64] ;  /* 0x00000004040ac981 */ /* 0x000ea8000c1e1500 */
[----:B------:R-:W3:Y:S01]  /*0160*/  @!P4 LDG.E.U16 R14, [R2.64] ;  /* 0x00000004020ec981 */ /* 0x000ee2000c1e1500 */
[----:B------:R-:W-:-:S03]  /*0170*/  LOP3.LUT R20, R23, 0x80, RZ, 0xfc, !PT ;  /* 0x0000008017147812 */ /* 0x000fc600078efcff */
[----:B------:R-:W4:Y:S01]  /*0180*/  @!P5 LDG.E.U16 R12, [R4.64+0x40] ;  /* 0x00004004040cd981 */ /* 0x000f22000c1e1500 */
[----:B------:R-:W-:-:S03]  /*0190*/  ISETP.GE.AND P1, PT, R20, R28, PT ;  /* 0x0000001c1400720c */ /* 0x000fc60003f26270 */
[----:B------:R-:W5:Y:S04]  /*01a0*/  @!P3 LDG.E.U16 R8, [R4.64+0x80] ;  /* 0x000080040408b981 */ /* 0x000f68000c1e1500 */
[----:B------:R-:W5:Y:S04]  /*01b0*/  @!P5 LDG.E.U16 R11, [R2.64+0x40] ;  /* 0x00004004020bd981 */ /* 0x000f68000c1e1500 */
[----:B------:R-:W5:Y:S04]  /*01c0*/  @!P2 LDG.E.U16 R7, [R4.64+0xc0] ;  /* 0x0000c0040407a981 */ /* 0x000f68000c1e1500 */
[----:B------:R-:W5:Y:S04]  /*01d0*/  @!P2 LDG.E.U16 R6, [R2.64+0xc0] ;  /* 0x0000c0040206a981 */ /* 0x000f68000c1e1500 */
[----:B------:R-:W5:Y:S01]  /*01e0*/  @!P1 LDG.E.U16 R0, [R2.64+0x100] ;  /* 0x0001000402009981 */ /* 0x000f62000c1e1500 */
[C---:B------:R-:W-:Y:S01]  /*01f0*/  LOP3.LUT R19, R23.reuse, 0xa0, RZ, 0xfc, !PT ;  /* 0x000000a017137812 */ /* 0x040fe200078efcff */
[----:B------:R-:W-:Y:S01]  /*0200*/  CS2R R26, SRZ ;  /* 0x00000000001a7805 */ /* 0x000fe2000001ff00 */
[----:B------:R-:W-:Y:S01]  /*0210*/  LOP3.LUT R15, R23, 0xc0, RZ, 0xfc, !PT ;  /* 0x000000c0170f7812 */ /* 0x000fe200078efcff */
[----:B------:R-:W-:Y:S01]  /*0220*/  CS2R R16, SRZ ;  /* 0x0000000000107805 */ /* 0x000fe2000001ff00 */
[----:B------:R-:W-:Y:S01]  /*0230*/  IMAD.MOV.U32 R18, RZ, RZ, RZ ;  /* 0x000000ffff127224 */ /* 0x000fe200078e00ff */
[----:B------:R-:W-:Y:S01]  /*0240*/  ISETP.GE.AND P0, PT, R13, 0x1, PT ;  /* 0x000000010d00780c */ /* 0x000fe20003f06270 */
[----:B------:R-:W5:Y:S01]  /*0250*/  @!P3 LDG.E.U16 R9, [R2.64+0x80] ;  /* 0x000080040209b981 */ /* 0x000f62000c1e1500 */
[----:B--2---:R-:W-:-:S02]  /*0260*/  @!P4 PRMT R10, RZ, 0x5410, R10 ;  /* 0x00005410ff0ac816 */ /* 0x004fc4000000000a */
[----:B---3--:R-:W-:-:S03]  /*0270*/  @!P4 PRMT R26, RZ, 0x5410, R14 ;  /* 0x00005410ff1ac816 */ /* 0x008fc6000000000e */
[----:B------:R-:W-:Y:S01]  /*0280*/  @!P4 FMUL.FTZ R27, R10, 1.4426950216293334961 ;  /* 0x3fb8aa3b0a1bc820 */ /* 0x000fe20000410000 */
[----:B------:R-:W-:Y:S02]  /*0290*/  ISETP.GE.AND P4, PT, R19, R28, PT ;  /* 0x0000001c1300720c */ /* 0x000fe40003f86270 */
[----:B----4-:R-:W-:Y:S02]  /*02a0*/  @!P5 PRMT R12, RZ, 0x5410, R12 ;  /* 0x00005410ff0cd816 */ /* 0x010fe4000000000c */
[----:B-----5:R-:W-:-:S03]  /*02b0*/  @!P3 PRMT R8, RZ, 0x5410, R8 ;  /* 0x00005410ff08b816 */ /* 0x020fc60000000008 */
[----:B------:R-:W-:Y:S01]  /*02c0*/  @!P5 FMUL.FTZ R17, R12, 1.4426950216293334961 ;  /* 0x3fb8aa3b0c11d820 */ /* 0x000fe20000410000 */
[----:B------:R-:W-:Y:S01]  /*02d0*/  @!P5 PRMT R18, RZ, 0x5410, R11 ;  /* 0x00005410ff12d816 */ /* 0x000fe2000000000b */
[----:B------:R-:W-:Y:S01]  /*02e0*/  @!P3 FMUL.FTZ R16, R8, 1.4426950216293334961 ;  /* 0x3fb8aa3b0810b820 */ /* 0x000fe20000410000 */
[----:B------:R-:W-:Y:S01]  /*02f0*/  ISETP.GE.AND P5, PT, R15, R28, PT ;  /* 0x0000001c0f00720c */ /* 0x000fe20003fa6270 */
[----:B------:R-:W2:Y:S01]  /*0300*/  @!P1 LDG.E.U16 R8, [R4.64+0x100] ;  /* 0x0001000404089981 */ /* 0x000ea2000c1e1500 */
[----:B------:R-:W-:Y:S01]  /*0310*/  CS2R R12, SRZ ;  /* 0x00000000000c7805 */ /* 0x000fe2000001ff00 */
[----:B------:R-:W-:Y:S02]  /*0320*/  @!P2 PRMT R7, RZ, 0x5410, R7 ;  /* 0x00005410ff07a816 */ /* 0x000fe40000000007 */
[----:B------:R-:W-:Y:S02]  /*0330*/  @!P2 PRMT R12, RZ, 0x5410, R6 ;  /* 0x00005410ff0ca816 */ /* 0x000fe40000000006 */
[----:B------:R-:W3:Y:S01]  /*0340*/  @!P4 LDG.E.U16 R6, [R4.64+0x140] ;  /* 0x000140040406c981 */ /* 0x000ee2000c1e1500 */
[----:B------:R-:W-:Y:S01]  /*0350*/  IMAD.MOV.U32 R14, RZ, RZ, RZ ;  /* 0x000000ffff0e7224 */ /* 0x000fe200078e00ff */
[----:B------:R-:W-:Y:S01]  /*0360*/  CS2R R10, SRZ ;  /* 0x00000000000a7805 */ /* 0x000fe2000001ff00 */
[----:B------:R-:W-:-:S02]  /*0370*/  @!P2 FMUL.FTZ R14, R7, 1.4426950216293334961 ;  /* 0x3fb8aa3b070ea820 */ /* 0x000fc40000410000 */
[----:B------:R-:W4:Y:S01]  /*0380*/  @!P4 LDG.E.U16 R7, [R2.64+0x140] ;  /* 0x000140040207c981 */ /* 0x000f22000c1e1500 */
[----:B------:R-:W-:-:S03]  /*0390*/  @!P1 PRMT R11, RZ, 0x5410, R0 ;  /* 0x00005410ff0b9816 */ /* 0x000fc60000000000 */
[----:B------:R-:W5:Y:S01]  /*03a0*/  @!P5 LDG.E.U16 R0, [R2.64+0x180] ;  /* 0x000180040200d981 */ /* 0x000f62000c1e1500 */
[----:B------:R-:W-:Y:S02]  /*03b0*/  @!P3 PRMT R13, RZ, 0x5410, R9 ;  /* 0x00005410ff0db816 */ /* 0x000fe40000000009 */
[----:B--2---:R-:W-:-:S05]  /*03c0*/  @!P1 PRMT R8, RZ, 0x5410, R8 ;  /* 0x00005410ff089816 */ /* 0x004fca0000000008 */
[----:B------:R-:W-:Y:S01]  /*03d0*/  @!P1 FMUL.FTZ R10, R8, 1.4426950216293334961 ;  /* 0x3fb8aa3b080a9820 */ /* 0x000fe20000410000 */
[----:B---3--:R-:W-:Y:S01]  /*03e0*/  @!P4 PRMT R6, RZ, 0x5410, R6 ;  /* 0x00005410ff06c816 */ /* 0x008fe20000000006 */
[----:B------:R-:W-:Y:S02]  /*03f0*/  CS2R R8, SRZ ;  /* 0x0000000000087805 */ /* 0x000fe4000001ff00 */
[----:B----4-:R-:W-:Y:S02]  /*0400*/  @!P4 PRMT R9, RZ, 0x5410, R7 ;  /* 0x00005410ff09c816 */ /* 0x010fe40000000007 */
[----:B------:R-:W-:Y:S02]  /*0410*/  @!P4 FMUL.FTZ R8, R6, 1.4426950216293334961 ;  /* 0x3fb8aa3b0608c820 */ /* 0x000fe40000410000 */
[----:B------:R-:W-:Y:S02]  /*0420*/  CS2R R6, SRZ ;  /* 0x0000000000067805 */ /* 0x000fe4000001ff00 */
[----:B-----5:R-:W-:-:S02]  /*0430*/  @!P5 PRMT R7, RZ, 0x5410, R0 ;  /* 0x00005410ff07d816 */ /* 0x020fc40000000000 */
[----:B------:R-:W2:Y:S02]  /*0440*/  @!P5 LDG.E.U16 R0, [R4.64+0x180] ;  /* 0x000180040400d981 */ /* 0x000ea4000c1e1500 */
[----:B--2---:R-:W-:-:S05]  /*0450*/  @!P5 PRMT R0, RZ, 0x5410, R0 ;  /* 0x00005410ff00d816 */ /* 0x004fca0000000000 */
[----:B------:R-:W-:Y:S01]  /*0460*/  @!P5 FMUL.FTZ R6, R0, 1.4426950216293334961 ;  /* 0x3fb8aa3b0006d820 */ /* 0x000fe20000410000 */
[----:B------:R-:W-:-:S04]  /*0470*/  LOP3.LUT R0, R23, 0xe0, RZ, 0xfc, !PT ;  /* 0x000000e017007812 */ /* 0x000fc800078efcff */
[----:B------:R-:W-:-:S13]  /*0480*/  ISETP.GE.AND P1, PT, R0, R28, PT ;  /* 0x0000001c0000720c */ /* 0x000fda0003f26270 */
[----:B------:R0:W2:Y:S04]  /*0490*/  @!P1 LDG.E.U16 R2, [R2.64+0x1c0] ;  /* 0x0001c00402029981 */ /* 0x0000a8000c1e1500 */
[----:B------:R1:W3:Y:S01]  /*04a0*/  @!P1 LDG.E.U16 R4, [R4.64+0x1c0] ;  /* 0x0001c00404049981 */ /* 0x0002e2000c1e1500 */
        /* <DEDUP_REMOVED lines=13> */
[----:B---3--:R-:W-:-:S05]  /*0580*/  @!P1 PRMT R4, RZ, 0x5410, R4 ;  /* 0x00005410ff049816 */ /* 0x008fca0000000004 */
[----:B------:R-:W-:Y:S02]  /*0590*/  @!P1 FMUL.FTZ R29, R4, 1.4426950216293334961 ;  /* 0x3fb8aa3b041d9820 */ /* 0x000fe40000410000 */
        /* <DEDUP_REMOVED lines=53> */
.L_x_5292:
        /* <DEDUP_REMOVED lines=9> */
.L_x_11061:


//--------------------- .text._ZN43_GLOBAL__N__9ae7fba5_10_SoftMax_cu_9f978f6321softmax_warp_backwardIN3c108BFloat16ES2_fLi7ELb1ELb0EEEvPT0_PKT_S7_iiiPKb --------------------------
	.section	.text._ZN43_GLOBAL__N__9ae7fba5_10_SoftMax_cu_9f978f6321softmax_warp_backwardIN3c108BFloat16ES2_fLi7ELb1ELb0EEEvPT0_PKT_S7_iiiPKb,"ax",@progbits
	.sectioninfo	@"SHI_REGISTERS=32"
	.align	128
.text._ZN43_GLOBAL__N__9ae7fba5_10_SoftMax_cu_9f978f6321softmax_warp_backwardIN3c108BFloat16ES2_fLi7ELb1ELb0EEEvPT0_PKT_S7_iiiPKb:
        .type           _ZN43_GLOBAL__N__9ae7fba5_10_SoftMax_cu_9f978f6321softmax_warp_backwardIN3c108BFloat16ES2_fLi7ELb1ELb0EEEvPT0_PKT_S7_iiiPKb,@function
        .size           _ZN43_GLOBAL__N__9ae7fba5_10_SoftMax_cu_9f978f6321softmax_warp_backwardIN3c108BFloat16ES2_fLi7ELb1ELb0EEEvPT0_PKT_S7_iiiPKb,(.L_x_11062 - _ZN43_GLOBAL__N__9ae7fba5_10_SoftMax_cu_9f978f6321softmax_warp_backwardIN3c108BFloat16ES2_fLi7ELb1ELb0EEEvPT0_PKT_S7_iiiPKb)
        .other          _ZN43_GLOBAL__N__9ae7fba5_10_SoftMax_cu_9f978f6321softmax_warp_backwardIN3c108BFloat16ES2_fLi7ELb1ELb0EEEvPT0_PKT_S7_iiiPKb,@"STO_CUDA_ENTRY STV_DEFAULT"
_ZN43_GLOBAL__N__9ae7fba5_10_SoftMax_cu_9f978f6321softmax_warp_backwardIN3c108BFloat16ES2_fLi7ELb1ELb0EEEvPT0_PKT_S7_iiiPKb:
        /* <DEDUP_REMOVED lines=13> */
[-C--:B------:R-:W-:Y:S01]  /*00d0*/  IMAD.WIDE R16, R9, R4.reuse, c[0x0][0x168] ;  /* 0x00005a0009107625 */ /* 0x080fe200078e0204 */
[----:B------:R-:W-:Y:S02]  /*00e0*/  LOP3.LUT R10, R7, 0x40, RZ, 0xfc, !PT ;  /* 0x00000040070a7812 */ /* 0x000fe400078efcff */
[----:B------:R-:W-:Y:S01]  /*00f0*/  SEL R2, RZ, c[0x0][0x180], !P0 ;  /* 0x00006000ff027a07 */ /* 0x000fe20004000000 */
[----:B------:R-:W-:Y:S01]  /*0100*/  IMAD.WIDE R4, R9, R4, c[0x0][0x170] ;  /* 0x00005c0009047625 */ /* 0x000fe200078e0204 */
[----:B------:R-:W-:-:S02]  /*0110*/  LOP3.LUT R11, R7, 0x60, RZ, 0xfc, !PT ;  /* 0x00000060070b7812 */ /* 0x000fc400078efcff */
[-C--:B------:R-:W-:Y:S02]  /*0120*/  ISETP.GE.AND P4, PT, R7, R2.reuse, PT ;  /* 0x000000020700720c */ /* 0x080fe40003f86270 */
[-C--:B------:R-:W-:Y:S02]  /*0130*/  ISETP.GE.AND P5, PT, R8, R2.reuse, PT ;  /* 0x000000020800720c */ /* 0x080fe40003fa6270 */
[-C--:B------:R-:W-:Y:S02]  /*0140*/  ISETP.GE.AND P3, PT, R10, R2.reuse, PT ;  /* 0x000000020a00720c */ /* 0x080fe40003f66270 */
[----:B------:R-:W-:Y:S02]  /*0150*/  IMNMX R19, R27, 0x2, PT ;  /* 0x000000021b137817 */ /* 0x000fe40003800200 */
[----:B------:R-:W-:Y:S02]  /*0160*/  ISETP.GE.AND P2, PT, R11, R2, PT ;  /* 0x000000020b00720c */ /* 0x000fe40003f46270 */
[----:B------:R-:W-:Y:S01]  /*0170*/  ISETP.GT.AND P0, PT, R19, 0x1, PT ;  /* 0x000000011300780c */ /* 0x000fe20003f04270 */
[----:B------:R-:W-:-:S02]  /*0180*/  IMAD.MOV.U32 R3, RZ, RZ, c[0x0][0x180] ;  /* 0x00006000ff037624 */ /* 0x000fc400078e00ff */
[----:B------:R-:W2:Y:S01]  /*0190*/  @!P4 LDG.E.U16 R18, [R4.64] ;  /* 0x000000040412c981 */ /* 0x000ea2000c1e1500 */
[----:B------:R-:W-:Y:S02]  /*01a0*/  IADD3 R14, P1, R9, c[0x0][0x180], RZ ;  /* 0x00006000090e7a10 */ /* 0x000fe40007f3e0ff */
[----:B------:R-:W-:Y:S01]  /*01b0*/  SHF.R.S32.HI R12, RZ, 0x1f, R9 ;  /* 0x0000001fff0c7819 */ /* 0x000fe20000011409 */
[----:B------:R-:W3:Y:S01]  /*01c0*/  @!P5 LDG.E.U16 R21, [R4.64+0x40] ;  /* 0x000040040415d981 */ /* 0x000ee2000c1e1500 */
[----:B------:R-:W-:Y:S01]  /*01d0*/  SEL R23, RZ, c[0x0][0x180], !P0 ;  /* 0x00006000ff177a07 */ /* 0x000fe20004000000 */
[----:B------:R-:W-:Y:S01]  /*01e0*/  IMAD.SHL.U32 R13, R14, 0x2, RZ ;  /* 0x000000020e0d7824 */ /* 0x000fe200078e00ff */
[----:B------:R-:W-:Y:S01]  /*01f0*/  LEA.HI.X.SX32 R3, R3, R12, 0x1, P1 ;  /* 0x0000000c03037211 */ /* 0x000fe200008f0eff */
[----:B------:R0:W4:Y:S01]  /*0200*/  @!P4 LDG.E.U16 R26, [R16.64] ;  /* 0x00000004101ac981 */ /* 0x000122000c1e1500 */
[----:B------:R-:W-:-:S03]  /*0210*/  ISETP.GE.AND P1, PT, R7, R23, PT ;  /* 0x000000170700720c */ /* 0x000fc60003f26270 */
[----:B------:R0:W5:Y:S04]  /*0220*/  @!P5 LDG.E.U16 R20, [R16.64+0x40] ;  /* 0x000040041014d981 */ /* 0x000168000c1e1500 */
[----:B------:R1:W5:Y:S01]  /*0230*/  @!P3 LDG.E.U16 R6, [R4.64+0x80] ;  /* 0x000080040406b981 */ /* 0x000362000c1e1500 */
[----:B------:R-:W-:-:S03]  /*0240*/  SHF.L.U64.HI R14, R14, 0x1, R3 ;  /* 0x000000010e0e7819 */ /* 0x000fc60000010203 */
[----:B------:R1:W5:Y:S01]  /*0250*/  @!P2 LDG.E.U16 R25, [R4.64+0xc0] ;  /* 0x0000c0040419a981 */ /* 0x000362000c1e1500 */
[----:B------:R-:W-:-:S03]  /*0260*/  IADD3 R2, P0, R13, c[0x0][0x168], RZ ;  /* 0x00005a000d027a10 */ /* 0x000fc60007f1e0ff */
[----:B------:R0:W5:Y:S01]  /*0270*/  @!P2 LDG.E.U16 R0, [R16.64+0xc0] ;  /* 0x0000c0041000a981 */ /* 0x000162000c1e1500 */
[----:B------:R-:W-:-:S03]  /*0280*/  IADD3.X R3, R14, c[0x0][0x16c], RZ, P0, !PT ;  /* 0x00005b000e037a10 */ /* 0x000fc600007fe4ff */
[----:B------:R0:W5:Y:S04]  /*0290*/  @!P3 LDG.E.U16 R24, [R16.64+0x80] ;  /* 0x000080041018b981 */ /* 0x000168000c1e1500 */
[----:B------:R-:W5:Y:S01]  /*02a0*/  @!P1 LDG.E.U16 R22, [R2.64] ;  /* 0x0000000402169981 */ /* 0x000f62000c1e1500 */
[----:B------:R-:W-:Y:S01]  /*02b0*/  ISETP.GE.AND P0, PT, R19, 0x1, PT ;  /* 0x000000011300780c */ /* 0x000fe20003f06270 */
[----:B------:R-:W-:Y:S01]  /*02c0*/  IMAD.MOV.U32 R15, RZ, RZ, RZ ;  /* 0x000000ffff0f7224 */ /* 0x000fe200078e00ff */
[----:B0-----:R-:W-:Y:S01]  /*02d0*/  CS2R R16, SRZ ;  /* 0x0000000000107805 */ /* 0x001fe2000001ff00 */
[----:B--2---:R-:W-:Y:S02]  /*02e0*/  @!P4 PRMT R18, RZ, 0x5410, R18 ;  /* 0x00005410ff12c816 */ /* 0x004fe40000000012 */
[----:B---3--:R-:W-:-:S03]  /*02f0*/  @!P5 PRMT R21, RZ, 0x5410, R21 ;  /* 0x00005410ff15d816 */ /* 0x008fc60000000015 */
[----:B------:R-:W-:Y:S02]  /*0300*/  @!P4 FMUL.FTZ R16, R18, 1.4426950216293334961 ;  /* 0x3fb8aa3b1210c820 */ /* 0x000fe40000410000 */
[----:B------:R-:W-:Y:S01]  /*0310*/  CS2R R18, SRZ ;  /* 0x0000000000127805 */ /* 0x000fe2000001ff00 */
[----:B----4-:R-:W-:Y:S01]  /*0320*/  @!P4 PRMT R15, RZ, 0x5410, R26 ;  /* 0x00005410ff0fc816 */ /* 0x010fe2000000001a */
[----:B------:R-:W-:Y:S01]  /*0330*/  @!P5 FMUL.FTZ R18, R21, 1.4426950216293334961 ;  /* 0x3fb8aa3b1512d820 */ /* 0x000fe20000410000 */
[----:B------:R-:W-:Y:S02]  /*0340*/  ISETP.GE.AND P4, PT, R8, R23, PT ;  /* 0x000000170800720c */ /* 0x000fe40003f86270 */
[----:B-----5:R-:W-:Y:S02]  /*0350*/  @!P5 PRMT R17, RZ, 0x5410, R20 ;  /* 0x00005410ff11d816 */ /* 0x020fe40000000014 */
[----:B-1----:R-:W-:Y:S02]  /*0360*/  IADD3 R4, P5, R13, c[0x0][0x170], RZ ;  /* 0x00005c000d047a10 */ /* 0x002fe40007fbe0ff */
[----:B------:R-:W-:Y:S01]  /*0370*/  @!P3 PRMT R6, RZ, 0x5410, R6 ;  /* 0x00005410ff06b816 */ /* 0x000fe20000000006 */
[----:B------:R-:W-:Y:S01]  /*0380*/  CS2R R20, SRZ ;  /* 0x0000000000147805 */ /* 0x000fe2000001ff00 */
[----:B------:R-:W-:-:S03]  /*0390*/  @!P2 PRMT R25, RZ, 0x5410, R25 ;  /* 0x00005410ff19a816 */ /* 0x000fc60000000019 */
[----:B------:R-:W-:Y:S01]  /*03a0*/  @!P3 FMUL.FTZ R20, R6, 1.4426950216293334961 ;  /* 0x3fb8aa3b0614b820 */ /* 0x000fe20000410000 */
[----:B------:R-:W-:Y:S01]  /*03b0*/  IADD3.X R5, R14, c[0x0][0x174], RZ, P5, !PT ;  /* 0x00005d000e057a10 */ /* 0x000fe20002ffe4ff */
[----:B------:R-:W-:Y:S01]  /*03c0*/  IMAD.MOV.U32 R6, RZ, RZ, RZ ;  /* 0x000000ffff067224 */ /* 0x000fe200078e00ff */
[----:B------:R-:W-:Y:S01]  /*03d0*/  @!P2 PRMT R21, RZ, 0x5410, R0 ;  /* 0x00005410ff15a816 */ /* 0x000fe20000000000 */
[----:B------:R-:W-:Y:S01]  /*03e0*/  @!P2 FMUL.FTZ R6, R25, 1.4426950216293334961 ;  /* 0x3fb8aa3b1906a820 */ /* 0x000fe20000410000 */
[----:B------:R-:W-:Y:S02]  /*03f0*/  ISETP.GE.AND P2, PT, R10, R23, PT ;  /* 0x000000170a00720c */ /* 0x000fe40003f46270 */
[----:B------:R-:W-:Y:S01]  /*0400*/  @!P3 PRMT R19, RZ, 0x5410, R24 ;  /* 0x00005410ff13b816 */ /* 0x000fe20000000018 */
[----:B------:R-:W-:Y:S01]  /*0410*/  IMAD.MOV.U32 R0, RZ, RZ, RZ ;  /* 0x000000ffff007224 */ /* 0x000fe200078e00ff */
[----:B------:R-:W2:Y:S01]  /*0420*/  @!P1 LDG.E.U16 R24, [R4.64] ;  /* 0x0000000404189981 */ /* 0x000ea2000c1e1500 */
[----:B------:R-:W-:-:S03]  /*0430*/  @!P1 PRMT R0, RZ, 0x5410, R22 ;  /* 0x00005410ff009816 */ /* 0x000fc60000000016 */
[----:B------:R-:W3:Y:S04]  /*0440*/  @!P4 LDG.E.U16 R22, [R4.64+0x40] ;  /* 0x000040040416c981 */ /* 0x000ee8000c1e1500 */
[----:B------:R-:W4:Y:S04]  /*0450*/  @!P4 LDG.E.U16 R25, [R2.64+0x40] ;  /* 0x000040040219c981 */ /* 0x000f28000c1e1500 */
[----:B------:R-:W5:Y:S01]  /*0460*/  @!P2 LDG.E.U16 R26, [R2.64+0x80] ;  /* 0x00008004021aa981 */ /* 0x000f62000c1e1500 */
[----:B------:R-:W-:Y:S01]  /*0470*/  ISETP.GE.AND P3, PT, R11, R23, PT ;  /* 0x000000170b00720c */ /* 0x000fe20003f66270 */
[----:B------:R-:W-:-:S12]  /*0480*/  IMAD.MOV.U32 R23, RZ, RZ, RZ ;  /* 0x000000ffff177224 */ /* 0x000fd800078e00ff */
[----:B------:R0:W5:Y:S01]  /*0490*/  @!P3 LDG.E.U16 R29, [R2.64+0xc0] ;  /* 0x0000c004021db981 */ /* 0x000162000c1e1500 */
[----:B--2---:R-:W-:Y:S02]  /*04a0*/  @!P1 PRMT R24, RZ, 0x5410, R24 ;  /* 0x00005410ff189816 */ /* 0x004fe40000000018 */
[----:B---3--:R-:W-:-:S03]  /*04b0*/  @!P4 PRMT R22, RZ, 0x5410, R22 ;  /* 0x00005410ff16c816 */ /* 0x008fc60000000016 */
[----:B------:R-:W-:Y:S02]  /*04c0*/  @!P1 FMUL.FTZ R23, R24, 1.4426950216293334961 ;  /* 0x3fb8aa3b18179820 */ /* 0x000fe40000410000 */
[----:B------:R-:W-:Y:S01]  /*04d0*/  IMAD.MOV.U32 R24, RZ, RZ, RZ ;  /* 0x000000ffff187224 */ /* 0x000fe200078e00ff */
[----:B----4-:R-:W-:Y:S01]  /*04e0*/  @!P4 PRMT R24, RZ, 0x5410, R25 ;  /* 0x00005410ff18c816 */ /* 0x010fe20000000019 */
[----:B------:R-:W-:Y:S02]  /*04f0*/  IMAD.MOV.U32 R25, RZ, RZ, RZ ;  /* 0x000000ffff197224 */ /* 0x000fe400078e00ff */
[----:B------:R-:W-:Y:S02]  /*0500*/  @!P4 FMUL.FTZ R25, R22, 1.4426950216293334961 ;  /* 0x3fb8aa3b1619c820 */ /* 0x000fe40000410000 */
[----:B------:R-:W-:Y:S01]  /*0510*/  IMAD.MOV.U32 R22, RZ, RZ, RZ ;  /* 0x000000ffff167224 */ /* 0x000fe200078e00ff */
[----:B-----5:R-:W-:Y:S02]  /*0520*/  @!P2 PRMT R22, RZ, 0x5410, R26 ;  /* 0x00005410ff16a816 */ /* 0x020fe4000000001a */
[----:B------:R1:W2:Y:S04]  /*0530*/  @!P2 LDG.E.U16 R26, [R4.64+0x80] ;  /* 0x00008004041aa981 */ /* 0x0002a8000c1e1500 */
[----:B-1----:R-:W3:Y:S01]  /*0540*/  @!P3 LDG.E.U16 R4, [R4.64+0xc0] ;  /* 0x0000c0040404b981 */ /* 0x002ee2000c1e1500 */
[----:B0-----:R-:W-:-:S02]  /*0550*/  FADD.FTZ R2, RZ, R15 ;  /* 0x0000000fff027221 */ /* 0x001fc40000010000 */
[----:B------:R-:W-:Y:S02]  /*0560*/  IMAD.MOV.U32 R28, RZ, RZ, RZ ;  /* 0x000000ffff1c7224 */ /* 0x000fe400078e00ff */
[----:B------:R-:W-:-:S04]  /*0570*/  FADD.FTZ R2, R2, R17 ;  /* 0x0000001102027221 */ /* 0x000fc80000010000 */
[----:B------:R-:W-:Y:S01]  /*0580*/  FADD.FTZ R2, R2, R19 ;  /* 0x0000001302027221 */ /* 0x000fe20000010000 */
[----:B--2---:R-:W-:-:S05]  /*0590*/  @!P2 PRMT R26, RZ, 0x5410, R26 ;  /* 0x00005410ff1aa816 */ /* 0x004fca000000001a */
[----:B------:R-:W-:Y:S02]  /*05a0*/  @!P2 FMUL.FTZ R28, R26, 1.4426950216293334961 ;  /* 0x3fb8aa3b1a1ca820 */ /* 0x000fe40000410000 */
[----:B------:R-:W-:Y:S01]  /*05b0*/  IMAD.MOV.U32 R26, RZ, RZ, RZ ;  /* 0x000000ffff1a7224 */ /* 0x000fe200078e00ff */
[----:B---3--:R-:W-:Y:S02]  /*05c0*/  @!P3 PRMT R4, RZ, 0x5410, R4 ;  /* 0x00005410ff04b816 */ /* 0x008fe40000000004 */
[----:B------:R-:W-:Y:S01]  /*05d0*/  @!P3 PRMT R26, RZ, 0x5410, R29 ;  /* 0x00005410ff1ab816 */ /* 0x000fe2000000001d */
[----:B------:R-:W-:Y:S02]  /*05e0*/  IMAD.MOV.U32 R29, RZ, RZ, RZ ;  /* 0x000000ffff1d7224 */ /* 0x000fe400078e00ff */
[----:B------:R-:W-:Y:S02]  /*05f0*/  @!P3 FMUL.FTZ R29, R4, 1.4426950216293334961 ;  /* 0x3fb8aa3b041db820 */ /* 0x000fe40000410000 */
[----:B------:R-:W-:-:S05]  /*0600*/  FADD.FTZ R4, R2, R21 ;  /* 0x0000001502047221 */ /* 0x000fca0000010000 */
[----:B------:R-:W0:Y:S02]  /*0610*/  SHFL.BFLY PT, R3, R4, 0x10, 0x1f ;  /* 0x0e001f0004037f89 */ /* 0x000e2400000e0000 */
[----:B0-----:R-:W-:Y:S02]  /*0620*/  FADD.FTZ R2, R4, R3 ;  /* 0x0000000304027221 */ /* 0x001fe40000010000 */
[----:B------:R-:W-:-:S04]  /*0630*/  FADD.FTZ R3, RZ, R0 ;  /* 0x00000000ff037221 */ /* 0x000fc80000010000 */
[----:B------:R-:W-:-:S04]  /*0640*/  FADD.FTZ R3, R3, R24 ;  /* 0x0000001803037221 */ /* 0x000fc80000010000 */
[----:B------:R-:W-:-:S04]  /*0650*/  FADD.FTZ R3, R3, R22 ;  /* 0x0000001603037221 */ /* 0x000fc80000010000 */
[----:B------:R-:W-:-:S05]  /*0660*/  FADD.FTZ R5, R3, R26 ;  /* 0x0000001a03057221 */ /* 0x000fca0000010000 */
[----:B------:R-:W0:Y:S02]  /*0670*/  SHFL.BFLY PT, R3, R5, 0x10, 0x1f ;  /* 0x0e001f0005037f89 */ /* 0x000e2400000e0000 */
[----:B0-----:R-:W-:Y:S02]  /*0680*/  FADD.FTZ R3, R5, R3 ;  /* 0x0000000305037221 */ /* 0x001fe40000010000 */
[----:B------:R-:W0:Y:S02]  /*0690*/  SHFL.BFLY PT, R5, R2, 0x8, 0x1f ;  /* 0x0d001f0002057f89 */ /* 0x000e2400000e0000 */
[----:B0-----:R-:W-:Y:S02]  /*06a0*/  FADD.FTZ R5, R2, R5 ;  /* 0x0000000502057221 */ /* 0x001fe40000010000 */
[----:B------:R-:W0:Y:S04]  /*06b0*/  SHFL.BFLY PT, R2, R3, 0x8, 0x1f ;  /* 0x0d001f0003027f89 */ /* 0x000e2800000e0000 */
[----:B------:R-:W1:Y:S01]  /*06c0*/  SHFL.BFLY PT, R4, R5, 0x4, 0x1f ;  /* 0x0c801f0005047f89 */ /* 0x000e6200000e0000 */
[----:B0-----:R-:W-:-:S02]  /*06d0*/  FADD.FTZ R3, R3, R2 ;  /* 0x0000000203037221 */ /* 0x001fc40000010000 */
[----:B-1----:R-:W-:-:S03]  /*06e0*/  FADD.FTZ R2, R5, R4 ;  /* 0x0000000405027221 */ /* 0x002fc60000010000 */
[----:B------:R-:W0:Y:S02]  /*06f0*/  SHFL.BFLY PT, R4, R3, 0x4, 0x1f ;  /* 0x0c801f0003047f89 */ /* 0x000e2400000e0000 */
[----:B0-----:R-:W-:Y:S02]  /*0700*/  FADD.FTZ R4, R3, R4 ;  /* 0x0000000403047221 */ /* 0x001fe40000010000 */
[----:B------:R-:W0:Y:S04]  /*0710*/  SHFL.BFLY PT, R3, R2, 0x2, 0x1f ;  /* 0x0c401f0002037f89 */ /* 0x000e2800000e0000 */
[----:B------:R-:W1:Y:S01]  /*0720*/  SHFL.BFLY PT, R5, R4, 0x2, 0x1f ;  /* 0x0c401f0004057f89 */ /* 0x000e6200000e0000 */
[----:B0-----:R-:W-:Y:S02]  /*0730*/  FADD.FTZ R2, R2, R3 ;  /* 0x0000000302027221 */ /* 0x001fe40000010000 */
[----:B-1----:R-:W-:-:S03]  /*0740*/  FADD.FTZ R5, R4, R5 ;  /* 0x0000000504057221 */ /* 0x002fc60000010000 */
        /* <DEDUP_REMOVED lines=11> */
[----:B------:R-:W0:Y:S01]  /*0800*/  @!P3 MUFU.EX2 R16, R16 ;  /* 0x000000100010b308 */ /* 0x000e220000000800 */
[----:B------:R-:W-:-:S07]  /*0810*/  LEA.HI.X R3, R9, c[0x0][0x164], R12, 0x1, P5 ;  /* 0x0000590009037a11 */ /* 0x000fce00028f0c0c */
[----:B------:R-:W1:Y:S08]  /*0820*/  @!P2 MUFU.EX2 R18, R18 ;  /* 0x000000120012a308 */ /* 0x000e700000000800 */
[----:B------:R-:W2:Y:S01]  /*0830*/  @!P1 MUFU.EX2 R20, R20 ;  /* 0x0000001400149308 */ /* 0x000ea20000000800 */
[----:B0-----:R-:W-:-:S05]  /*0840*/  @!P3 FFMA.FTZ R15, R4, -R16, R15 ;  /* 0x80000010040fb223 */ /* 0x001fca000001000f */
[----:B------:R-:W-:Y:S02]  /*0850*/  @!P3 F2FP.BF16.PACK_AB R15, RZ, R15 ;  /* 0x0000000fff0fb23e */ /* 0x000fe400000010ff */
[----:B------:R-:W0:Y:S01]  /*0860*/  @!P0 MUFU.EX2 R6, R6 ;  /* 0x0000000600068308 */ /* 0x000e220000000800 */
[C---:B-1----:R-:W-:Y:S02]  /*0870*/  @!P2 FFMA.FTZ R17, R4.reuse, -R18, R17 ;  /* 0x800000120411a223 */ /* 0x042fe40000010011 */
[----:B------:R1:W-:Y:S03]  /*0880*/  @!P3 STG.E.U16 [R2.64], R15 ;  /* 0x0000000f0200b986 */ /* 0x0003e6000c101504 */
[----:B------:R-:W-:Y:S01]  /*0890*/  @!P2 F2FP.BF16.PACK_AB R17, RZ, R17 ;  /* 0x00000011ff11a23e */ /* 0x000fe200000010ff */
[----:B--2---:R-:W-:-:S04]  /*08a0*/  @!P1 FFMA.FTZ R19, R4, -R20, R19 ;  /* 0x8000001404139223 */ /* 0x004fc80000010013 */
[----:B------:R1:W-:Y:S01]  /*08b0*/  @!P2 STG.E.U16 [R2.64+0x40], R17 ;  /* 0x000040110200a986 */ /* 0x0003e2000c101504 */
[----:B------:R-:W-:Y:S01]  /*08c0*/  @!P1 F2FP.BF16.PACK_AB R19, RZ, R19 ;  /* 0x00000013ff13923e */ /* 0x000fe200000010ff */
[----:B0-----:R-:W-:-:S04]  /*08d0*/  @!P0 FFMA.FTZ R4, R4, -R6, R21 ;  /* 0x8000000604048223 */ /* 0x001fc80000010015 */
[----:B------:R1:W-:Y:S01]  /*08e0*/  @!P1 STG.E.U16 [R2.64+0x80], R19 ;  /* 0x0000801302009986 */ /* 0x0003e2000c101504 */
[----:B------:R-:W-:-:S05]  /*08f0*/  @!P0 F2FP.BF16.PACK_AB R4, RZ, R4 ;  /* 0x00000004ff04823e */ /* 0x000fca00000010ff */
[----:B------:R1:W-:Y:S01]  /*0900*/  @!P0 STG.E.U16 [R2.64+0xc0], R4 ;  /* 0x0000c00402008986 */ /* 0x0003e2000c101504 */
[----:B------:R-:W-:Y:S05]  /*0910*/  @!P4 EXIT ;  /* 0x000000000000c94d */ /* 0x000fea0003800000 */
[----:B------:R-:W0:Y:S01]  /*0920*/  @!P3 MUFU.EX2 R23, R23 ;  /* 0x000000170017b308 */ /* 0x000e220000000800 */
[----:B-1----:R-:W-:-:S04]  /*0930*/  IADD3 R2, P4, R13, c[0x0][0x160], RZ ;  /* 0x000058000d027a10 */ /* 0x002fc80007f9e0ff */
[----:B------:R-:W-:-:S03]  /*0940*/  IADD3.X R3, R14, c[0x0][0x164], RZ, P4, !PT ;  /* 0x000059000e037a10 */ /* 0x000fc600027fe4ff */
[----:B------:R-:W1:Y:S08]  /*0950*/  @!P2 MUFU.EX2 R25, R25 ;  /* 0x000000190019a308 */ /* 0x000e700000000800 */
[----:B------:R-:W2:Y:S01]  /*0960*/  @!P1 MUFU.EX2 R28, R28 ;  /* 0x0000001c001c9308 */ /* 0x000ea20000000800 */
[----:B0-----:R-:W-:-:S05]  /*0970*/  @!P3 FFMA.FTZ R0, R5, -R23, R0 ;  /* 0x800000170500b223 */ /* 0x001fca0000010000 */
[----:B------:R-:W-:Y:S01]  /*0980*/  @!P3 F2FP.BF16.PACK_AB R0, RZ, R0 ;  /* 0x00000000ff00b23e */ /* 0x000fe200000010ff */
[----:B-1----:R-:W-:-:S04]  /*0990*/  @!P2 FFMA.FTZ R24, R5, -R25, R24 ;  /* 0x800000190518a223 */ /* 0x002fc80000010018 */
[----:B------:R0:W-:Y:S01]  /*09a0*/  @!P3 STG.E.U16 [R2.64], R0 ;  /* 0x000000000200b986 */ /* 0x0001e2000c101504 */
[----:B------:R-:W-:Y:S01]  /*09b0*/  @!P2 F2FP.BF16.PACK_AB R24, RZ, R24 ;  /* 0x00000018ff18a23e */ /* 0x000fe200000010ff */
[----:B--2---:R-:W-:-:S04]  /*09c0*/  @!P1 FFMA.FTZ R22, R5, -R28, R22 ;  /* 0x8000001c05169223 */ /* 0x004fc80000010016 */
[----:B------:R0:W-:Y:S01]  /*09d0*/  @!P2 STG.E.U16 [R2.64+0x40], R24 ;  /* 0x000040180200a986 */ /* 0x0001e2000c101504 */
        /* <DEDUP_REMOVED lines=8> */
.L_x_5293:
        /* <DEDUP_REMOVED lines=10> */
.L_x_11062:


//--------------------- .text._ZN43_GLOBAL__N__9ae7fba5_10_SoftMax_cu_9f978f6321softmax_warp_backwardIN3c108BFloat16ES2_fLi6ELb1ELb0EEEvPT0_PKT_S7_iiiPKb --------------------------
	.section	.text._ZN43_GLOBAL__N__9ae7fba5_10_SoftMax_cu_9f978f6321softmax_warp_backwardIN3c108BFloat16ES2_fLi6ELb1ELb0EEEvPT0_PKT_S7_iiiPKb,"ax",@progbits
	.sectioninfo	@"SHI_REGISTERS=29"
	.align	128
.text._ZN43_GLOBAL__N__9ae7fba5_10_SoftMax_cu_9f978f6321softmax_warp_backwardIN3c108BFloat16ES2_fLi6ELb1ELb0EEEvPT0_PKT_S7_iiiPKb:
        .type           _ZN43_GLOBAL__N__9ae7fba5_10_SoftMax_cu_9f978f6321softmax_warp_backwardIN3c108BFloat16ES2_fLi6ELb1ELb0EEEvPT0_PKT_S7_iiiPKb,@function
        .size           _ZN43_GLOBAL__N__9ae7fba5_10_SoftMax_cu_9f978f6321softmax_warp_backwardIN3c108BFloat16ES2_fLi6ELb1ELb0EEEvPT0_PKT_S7_iiiPKb,(.L_x_11063 - _ZN43_GLOBAL__N__9ae7fba5_10_SoftMax_cu_9f978f6321softmax_warp_backwardIN3c108BFloat16ES2_fLi6ELb1ELb0EEEvPT0_PKT_S7_iiiPKb)
        .other          _ZN43_GLOBAL__N__9ae7fba5_10_SoftMax_cu_9f978f6321softmax_warp_backwardIN3c108BFloat16ES2_fLi6ELb1ELb0EEEvPT0_PKT_S7_iiiPKb,@"STO_CUDA_ENTRY STV_DEFAULT"
_ZN43_GLOBAL__N__9ae7fba5_10_SoftMax_cu_9f978f6321softmax_warp_backwardIN3c108BFloat16ES2_fLi6ELb1ELb0EEEvPT0_PKT_S7_iiiPKb:
        /* <DEDUP_REMOVED lines=17> */
[----:B------:R-:W-:-:S02]  /*0110*/  SHF.R.S32.HI R3, RZ, 0x1f, R2 ;  /* 0x0000001fff037819 */ /* 0x000fc40000011402 */
[----:B------:R-:W-:Y:S02]  /*0120*/  IADD3 R8, P2, R2, c[0x0][0x180], RZ ;  /* 0x0000600002087a10 */ /* 0x000fe40007f5e0ff */
[----:B------:R-:W-:Y:S02]  /*0130*/  SEL R0, RZ, c[0x0][0x180], !P0 ;  /* 0x00006000ff007a07 */ /* 0x000fe40004000000 */
[----:B------:R-:W-:Y:S02]  /*0140*/  SEL R7, RZ, c[0x0][0x180], !P1 ;  /* 0x00006000ff077a07 */ /* 0x000fe40004800000 */
[----:B------:R-:W-:Y:S01]  /*0150*/  LEA.HI.X.SX32 R9, R4, R3, 0x1, P2 ;  /* 0x0000000304097211 */ /* 0x000fe200010f0eff */
[----:B------:R-:W-:Y:S01]  /*0160*/  IMAD.SHL.U32 R4, R8, 0x2, RZ ;  /* 0x0000000208047824 */ /* 0x000fe200078e00ff */
[C---:B------:R-:W-:Y:S02]  /*0170*/  ISETP.GE.AND P0, PT, R5.reuse, R0, PT ;  /* 0x000000000500720c */ /* 0x040fe40003f06270 */
[----:B------:R-:W-:-:S02]  /*0180*/  ISETP.GE.AND P1, PT, R5, R7, PT ;  /* 0x000000070500720c */ /* 0x000fc40003f26270 */
[----:B------:R-:W-:Y:S02]  /*0190*/  ISETP.GE.AND P2, PT, R6, R0, PT ;  /* 0x000000000600720c */ /* 0x000fe40003f46270 */
[----:B------:R-:W-:Y:S02]  /*01a0*/  SHF.L.U64.HI R0, R8, 0x1, R9 ;  /* 0x0000000108007819 */ /* 0x000fe40000010209 */
[----:B------:R-:W-:Y:S02]  /*01b0*/  IADD3 R16, P4, R4, c[0x0][0x168], RZ ;  /* 0x00005a0004107a10 */ /* 0x000fe40007f9e0ff */
[----:B------:R-:W-:Y:S02]  /*01c0*/  ISETP.GE.AND P3, PT, R6, R7, PT ;  /* 0x000000070600720c */ /* 0x000fe40003f66270 */
[----:B------:R-:W-:Y:S01]  /*01d0*/  IADD3.X R17, R0, c[0x0][0x16c], RZ, P4, !PT ;  /* 0x00005b0000117a10 */ /* 0x000fe200027fe4ff */
[----:B------:R-:W2:Y:S04]  /*01e0*/  @!P0 LDG.E.U16 R8, [R18.64] ;  /* 0x0000000412088981 */ /* 0x000ea8000c1e1500 */
[----:B------:R0:W3:Y:S04]  /*01f0*/  @!P1 LDG.E.U16 R24, [R16.64] ;  /* 0x0000000410189981 */ /* 0x0000e8000c1e1500 */
[----:B------:R-:W4:Y:S04]  /*0200*/  @!P2 LDG.E.U16 R23, [R18.64+0x40] ;  /* 0x000040041217a981 */ /* 0x000f28000c1e1500 */
[----:B------:R0:W4:Y:S01]  /*0210*/  @!P3 LDG.E.U16 R25, [R16.64+0x40] ;  /* 0x000040041019b981 */ /* 0x000122000c1e1500 */
[----:B------:R-:W-:-:S02]  /*0220*/  IMAD.MOV.U32 R15, RZ, RZ, RZ ;  /* 0x000000ffff0f7224 */ /* 0x000fc400078e00ff */
[----:B------:R-:W-:Y:S01]  /*0230*/  IMAD.MOV.U32 R12, RZ, RZ, RZ ;  /* 0x000000ffff0c7224 */ /* 0x000fe200078e00ff */
[----:B------:R-:W-:Y:S01]  /*0240*/  IADD3 R10, P4, R4, c[0x0][0x170], RZ ;  /* 0x00005c00040a7a10 */ /* 0x000fe20007f9e0ff */
[----:B------:R-:W-:-:S04]  /*0250*/  IMAD.WIDE R20, R2, R21, c[0x0][0x170] ;  /* 0x00005c0002147625 */ /* 0x000fc800078e0215 */
[----:B0-----:R-:W-:Y:S01]  /*0260*/  IMAD.MOV.U32 R16, RZ, RZ, RZ ;  /* 0x000000ffff107224 */ /* 0x001fe200078e00ff */
[----:B------:R-:W-:Y:S01]  /*0270*/  IADD3.X R11, R0, c[0x0][0x174], RZ, P4, !PT ;  /* 0x00005d00000b7a10 */ /* 0x000fe200027fe4ff */
[----:B------:R0:W5:Y:S04]  /*0280*/  @!P0 LDG.E.U16 R13, [R20.64] ;  /* 0x00000004140d8981 */ /* 0x000168000c1e1500 */
[----:B------:R1:W5:Y:S04]  /*0290*/  @!P1 LDG.E.U16 R9, [R10.64] ;  /* 0x000000040a099981 */ /* 0x000368000c1e1500 */
[----:B------:R1:W5:Y:S04]  /*02a0*/  @!P3 LDG.E.U16 R7, [R10.64+0x40] ;  /* 0x000040040a07b981 */ /* 0x000368000c1e1500 */
[----:B------:R0:W5:Y:S01]  /*02b0*/  @!P2 LDG.E.U16 R14, [R20.64+0x40] ;  /* 0x00004004140ea981 */ /* 0x000162000c1e1500 */
[----:B------:R-:W-:-:S02]  /*02c0*/  ISETP.GE.AND P4, PT, R26, 0x1, PT ;  /* 0x000000011a00780c */ /* 0x000fc40003f86270 */
[----:B--2---:R-:W-:Y:S01]  /*02d0*/  @!P0 PRMT R15, RZ, 0x5410, R8 ;  /* 0x00005410ff0f8816 */ /* 0x004fe20000000008 */
[----:B------:R-:W-:Y:S01]  /*02e0*/  IMAD.MOV.U32 R8, RZ, RZ, RZ ;  /* 0x000000ffff087224 */ /* 0x000fe200078e00ff */
[----:B---3--:R-:W-:-:S03]  /*02f0*/  @!P1 PRMT R12, RZ, 0x5410, R24 ;  /* 0x00005410ff0c9816 */ /* 0x008fc60000000018 */
[----:B------:R-:W-:Y:S01]  /*0300*/  FADD.FTZ R17, RZ, R15 ;  /* 0x0000000fff117221 */ /* 0x000fe20000010000 */
[----:B----4-:R-:W-:Y:S01]  /*0310*/  @!P2 PRMT R16, RZ, 0x5410, R23 ;  /* 0x00005410ff10a816 */ /* 0x010fe20000000017 */
[----:B------:R-:W-:Y:S01]  /*0320*/  FADD.FTZ R19, RZ, R12 ;  /* 0x0000000cff137221 */ /* 0x000fe20000010000 */
[----:B------:R-:W-:-:S03]  /*0330*/  @!P3 PRMT R8, RZ, 0x5410, R25 ;  /* 0x00005410ff08b816 */ /* 0x000fc60000000019 */
[----:B------:R-:W-:Y:S02]  /*0340*/  FADD.FTZ R17, R17, R16 ;  /* 0x0000001011117221 */ /* 0x000fe40000010000 */
[----:B------:R-:W-:-:S03]  /*0350*/  FADD.FTZ R19, R19, R8 ;  /* 0x0000000813137221 */ /* 0x000fc60000010000 */
[----:B-1----:R-:W1:Y:S04]  /*0360*/  SHFL.BFLY PT, R10, R17, 0x10, 0x1f ;  /* 0x0e001f00110a7f89 */ /* 0x002e6800000e0000 */
[----:B------:R-:W2:Y:S01]  /*0370*/  SHFL.BFLY PT, R18, R19, 0x10, 0x1f ;  /* 0x0e001f0013127f89 */ /* 0x000ea200000e0000 */
[----:B-1----:R-:W-:Y:S02]  /*0380*/  FADD.FTZ R10, R17, R10 ;  /* 0x0000000a110a7221 */ /* 0x002fe40000010000 */
[----:B--2---:R-:W-:-:S03]  /*0390*/  FADD.FTZ R18, R19, R18 ;  /* 0x0000001213127221 */ /* 0x004fc60000010000 */
[----:B------:R-:W1:Y:S04]  /*03a0*/  SHFL.BFLY PT, R11, R10, 0x8, 0x1f ;  /* 0x0d001f000a0b7f89 */ /* 0x000e6800000e0000 */
[----:B0-----:R-:W0:Y:S01]  /*03b0*/  SHFL.BFLY PT, R21, R18, 0x8, 0x1f ;  /* 0x0d001f0012157f89 */ /* 0x001e2200000e0000 */
[----:B-1----:R-:W-:Y:S02]  /*03c0*/  FADD.FTZ R11, R10, R11 ;  /* 0x0000000b0a0b7221 */ /* 0x002fe40000010000 */
[----:B0-----:R-:W-:-:S03]  /*03d0*/  FADD.FTZ R21, R18, R21 ;  /* 0x0000001512157221 */ /* 0x001fc60000010000 */
        /* <DEDUP_REMOVED lines=17> */
[----:B------:R-:W-:-:S02]  /*04f0*/  @!P0 PRMT R13, RZ, 0x5410, R13 ;  /* 0x00005410ff0d8816 */ /* 0x000fc4000000000d */
[----:B------:R-:W-:Y:S01]  /*0500*/  @!P1 PRMT R9, RZ, 0x5410, R9 ;  /* 0x00005410ff099816 */ /* 0x000fe20000000009 */
[----:B------:R-:W-:Y:S01]  /*0510*/  @!P2 FMUL.FTZ R6, R14, 1.4426950216293334961 ;  /* 0x3fb8aa3b0e06a820 */ /* 0x000fe20000410000 */
[----:B0-----:R-:W-:Y:S01]  /*0520*/  LEA R10, P2, R2, c[0x0][0x160], 0x1 ;  /* 0x00005800020a7a11 */ /* 0x001fe200078408ff */
[----:B------:R-:W-:Y:S01]  /*0530*/  @!P0 FMUL.FTZ R5, R13, 1.4426950216293334961 ;  /* 0x3fb8aa3b0d058820 */ /* 0x000fe20000410000 */
[----:B------:R-:W-:Y:S01]  /*0540*/  ISETP.GE.AND P0, PT, R22, 0x2, PT ;  /* 0x000000021600780c */ /* 0x000fe20003f06270 */
[----:B------:R-:W0:Y:S01]  /*0550*/  @!P5 MUFU.EX2 R11, R6 ;  /* 0x00000006000bd308 */ /* 0x000e220000000800 */
[----:B------:R-:W-:Y:S02]  /*0560*/  IMAD.MOV.U32 R13, RZ, RZ, RZ ;  /* 0x000000ffff0d7224 */ /* 0x000fe400078e00ff */
[----:B------:R-:W-:-:S05]  /*0570*/  @!P1 FMUL.FTZ R13, R9, 1.4426950216293334961 ;  /* 0x3fb8aa3b090d9820 */ /* 0x000fca0000410000 */
[----:B------:R-:W1:Y:S01]  /*0580*/  @!P4 MUFU.EX2 R20, R5 ;  /* 0x000000050014c308 */ /* 0x000e620000000800 */
[----:B0-----:R-:W-:-:S05]  /*0590*/  @!P5 FFMA.FTZ R11, R19, -R11, R16 ;  /* 0x8000000b130bd223 */ /* 0x001fca0000010010 */
[----:B------:R-:W-:Y:S02]  /*05a0*/  @!P5 F2FP.BF16.PACK_AB R14, RZ, R11 ;  /* 0x0000000bff0ed23e */ /* 0x000fe400000010ff */
[----:B------:R-:W-:Y:S01]  /*05b0*/  LEA.HI.X R11, R2, c[0x0][0x164], R3, 0x1, P2 ;  /* 0x00005900020b7a11 */ /* 0x000fe200010f0c03 */
[----:B-1----:R-:W-:-:S04]  /*05c0*/  @!P4 FFMA.FTZ R20, R19, -R20, R15 ;  /* 0x800000141314c223 */ /* 0x002fc8000001000f */
[----:B------:R0:W-:Y:S01]  /*05d0*/  @!P5 STG.E.U16 [R10.64+0x40], R14 ;  /* 0x0000400e0a00d986 */ /* 0x0001e2000c101504 */
[----:B------:R-:W-:-:S05]  /*05e0*/  @!P4 F2FP.BF16.PACK_AB R20, RZ, R20 ;  /* 0x00000014ff14c23e */ /* 0x000fca00000010ff */
[----:B------:R0:W-:Y:S01]  /*05f0*/  @!P4 STG.E.U16 [R10.64], R20 ;  /* 0x000000140a00c986 */ /* 0x0001e2000c101504 */
[----:B------:R-:W-:Y:S05]  /*0600*/  @!P0 EXIT ;  /* 0x000000000000894d */ /* 0x000fea0003800000 */
[----:B------:R-:W1:Y:S01]  /*0610*/  @!P4 MUFU.EX2 R13, R13 ;  /* 0x0000000d000dc308 */ /* 0x000e620000000800 */
[----:B--2---:R-:W-:Y:S01]  /*0620*/  FADD.FTZ R18, R17, R18 ;  /* 0x0000001211127221 */ /* 0x004fe20000010000 */
[----:B------:R-:W-:Y:S01]  /*0630*/  IADD3 R4, P0, R4, c[0x0][0x160], RZ ;  /* 0x0000580004047a10 */ /* 0x000fe20007f1e0ff */
[----:B------:R-:W-:Y:S01]  /*0640*/  IMAD.MOV.U32 R2, RZ, RZ, RZ ;  /* 0x000000ffff027224 */ /* 0x000fe200078e00ff */
[----:B------:R-:W-:Y:S02]  /*0650*/  @!P3 PRMT R7, RZ, 0x5410, R7 ;  /* 0x00005410ff07b816 */ /* 0x000fe40000000007 */
[----:B------:R-:W-:-:S03]  /*0660*/  IADD3.X R5, R0, c[0x0][0x164], RZ, P0, !PT ;  /* 0x0000590000057a10 */ /* 0x000fc600007fe4ff */
[----:B------:R-:W-:Y:S02]  /*0670*/  @!P3 FMUL.FTZ R2, R7, 1.4426950216293334961 ;  /* 0x3fb8aa3b0702b820 */ /* 0x000fe40000410000 */
[----:B-1----:R-:W-:-:S05]  /*0680*/  @!P4 FFMA.FTZ R12, R18, -R13, R12 ;  /* 0x8000000d120cc223 */ /* 0x002fca000001000c */
[----:B------:R-:W-:-:S05]  /*0690*/  @!P4 F2FP.BF16.PACK_AB R12, RZ, R12 ;  /* 0x0000000cff0cc23e */ /* 0x000fca00000010ff */
[----:B------:R1:W-:Y:S01]  /*06a0*/  @!P4 STG.E.U16 [R4.64], R12 ;  /* 0x0000000c0400c986 */ /* 0x0003e2000c101504 */
[----:B------:R-:W-:Y:S05]  /*06b0*/  @P5 EXIT ;  /* 0x000000000000594d */ /* 0x000fea0003800000 */
[----:B------:R-:W2:Y:S02]  /*06c0*/  MUFU.EX2 R3, R2 ;  /* 0x0000000200037308 */ /* 0x000ea40000000800 */
[----:B--2---:R-:W-:-:S05]  /*06d0*/  FFMA.FTZ R3, R18, -R3, R8 ;  /* 0x8000000312037223 */ /* 0x004fca0000010008 */
[----:B------:R-:W-:-:S05]  /*06e0*/  F2FP.BF16.PACK_AB R3, RZ, R3 ;  /* 0x00000003ff03723e */ /* 0x000fca00000010ff */
[----:B------:R-:W-:Y:S01]  /*06f0*/  STG.E.U16 [R4.64+0x40], R3 ;  /* 0x0000400304007986 */ /* 0x000fe2000c101504 */
[----:B------:R-:W-:Y:S05]  /*0700*/  EXIT ;  /* 0x000000000000794d */ /* 0x000fea0003800000 */
.L_x_5294:
        /* <DEDUP_REMOVED lines=15> */
.L_x_11063:


//--------------------- .text._ZN43_GLOBAL__N__9ae7fba5_10_SoftMax_cu_9f978f6321softmax_warp_backwardIN3c108BFloat16ES2_fLi5ELb1ELb0EEEvPT0_PKT_S7_iiiPKb --------------------------
	.section	.text._ZN43_GLOBAL__N__9ae7fba5_10_SoftMax_cu_9f978f6321softmax_warp_backwardIN3c108BFloat16ES2_fLi5ELb1ELb0EEEvPT0_PKT_S7_iiiPKb,"ax",@progbits
	.sectioninfo	@"SHI_REGISTERS=20"
	.align	128
.text._ZN43_GLOBAL__N__9ae7fba5_10_SoftMax_cu_9f978f6321softmax_warp_backwardIN3c108BFloat16ES2_fLi5ELb1ELb0EEEvPT0_PKT_S7_iiiPKb:
        .type           _ZN43_GLOBAL__N__9ae7fba5_10_SoftMax_cu_9f978f6321softmax_warp_backwardIN3c108BFloat16ES2_fLi5ELb1ELb0EEEvPT0_PKT_S7_iiiPKb,@function
        .size           _ZN43_GLOBAL__N__9ae7fba5_10_SoftMax_cu_9f978f6321softmax_warp_backwardIN3c108BFloat16ES2_fLi5ELb1ELb0EEEvPT0_PKT_S7_iiiPKb,(.L_x_11064 - _ZN43_GLOBAL__N__9ae7fba5_10_SoftMax_cu_9f978f6321softmax_warp_backwardIN3c108BFloat16ES2_fLi5ELb1ELb0EEEvPT0_PKT_S7_iiiPKb)
        .other          _ZN43_GLOBAL__N__9ae7fba5_10_SoftMax_cu_9f978f6321softmax_warp_backwardIN3c108BFloat16ES2_fLi5ELb1ELb0EEEvPT0_PKT_S7_iiiPKb,@"STO_CUDA_ENTRY STV_DEFAULT"
_ZN43_GLOBAL__N__9ae7fba5_10_SoftMax_cu_9f978f6321softmax_warp_backwardIN3c108BFloat16ES2_fLi5ELb1ELb0EEEvPT0_PKT_S7_iiiPKb:
        /* <DEDUP_REMOVED lines=20> */
[----:B------:R-:W-:Y:S01]  /*0140*/  @!P0 LEA.HI.X.SX32 R5, R6, R3, 0x1, P2 ;  /* 0x0000000306058211 */ /* 0x000fe200010f0eff */
[----:B------:R-:W-:Y:S02]  /*0150*/  @!P1 IMAD.SHL.U32 R10, R0, 0x2, RZ ;  /* 0x00000002000a9824 */ /* 0x000fe400078e00ff */
[C---:B------:R-:W-:Y:S01]  /*0160*/  @!P0 IMAD.SHL.U32 R14, R4.reuse, 0x2, RZ ;  /* 0x00000002040e8824 */ /* 0x040fe200078e00ff */
[----:B------:R-:W-:Y:S02]  /*0170*/  @!P0 SHF.L.U64.HI R4, R4, 0x1, R5 ;  /* 0x0000000104048819 */ /* 0x000fe40000010205 */
[----:B------:R-:W-:Y:S02]  /*0180*/  @!P1 SHF.L.U64.HI R5, R0, 0x1, R3 ;  /* 0x0000000100059819 */ /* 0x000fe40000010203 */
[----:B------:R-:W-:Y:S02]  /*0190*/  @!P1 IADD3 R8, P2, R10, c[0x0][0x168], RZ ;  /* 0x00005a000a089a10 */ /* 0x000fe40007f5e0ff */
[----:B------:R-:W-:-:S02]  /*01a0*/  @!P0 IADD3 R12, P3, R14, c[0x0][0x168], RZ ;  /* 0x00005a000e0c8a10 */ /* 0x000fc40007f7e0ff */
[----:B------:R-:W-:Y:S02]  /*01b0*/  @!P1 IADD3.X R9, R5, c[0x0][0x16c], RZ, P2, !PT ;  /* 0x00005b0005099a10 */ /* 0x000fe400017fe4ff */
[----:B------:R-:W-:-:S03]  /*01c0*/  @!P0 IADD3.X R13, R4, c[0x0][0x16c], RZ, P3, !PT ;  /* 0x00005b00040d8a10 */ /* 0x000fc60001ffe4ff */
[----:B------:R-:W2:Y:S04]  /*01d0*/  @!P1 LDG.E.U16 R8, [R8.64] ;  /* 0x0000000408089981 */ /* 0x000ea8000c1e1500 */
[----:B------:R-:W3:Y:S01]  /*01e0*/  @!P0 LDG.E.U16 R12, [R12.64] ;  /* 0x000000040c0c8981 */ /* 0x000ee2000c1e1500 */
[----:B------:R-:W-:-:S04]  /*01f0*/  @!P1 IADD3 R10, P2, R10, c[0x0][0x170], RZ ;  /* 0x00005c000a0a9a10 */ /* 0x000fc80007f5e0ff */
[----:B------:R-:W-:Y:S02]  /*0200*/  @!P1 IADD3.X R11, R5, c[0x0][0x174], RZ, P2, !PT ;  /* 0x00005d00050b9a10 */ /* 0x000fe400017fe4ff */
[----:B------:R-:W-:Y:S01]  /*0210*/  @!P0 IADD3 R14, P2, R14, c[0x0][0x170], RZ ;  /* 0x00005c000e0e8a10 */ /* 0x000fe20007f5e0ff */
[----:B------:R-:W-:Y:S02]  /*0220*/  IMAD.MOV.U32 R7, RZ, RZ, RZ ;  /* 0x000000ffff077224 */ /* 0x000fe400078e00ff */
[----:B------:R0:W5:Y:S01]  /*0230*/  @!P1 LDG.E.U16 R6, [R10.64] ;  /* 0x000000040a069981 */ /* 0x000162000c1e1500 */
[----:B------:R-:W-:Y:S01]  /*0240*/  @!P0 IADD3.X R15, R4, c[0x0][0x174], RZ, P2, !PT ;  /* 0x00005d00040f8a10 */ /* 0x000fe200017fe4ff */
[----:B------:R-:W-:-:S04]  /*0250*/  IMAD.MOV.U32 R4, RZ, RZ, RZ ;  /* 0x000000ffff047224 */ /* 0x000fc800078e00ff */
[----:B------:R1:W5:Y:S01]  /*0260*/  @!P0 LDG.E.U16 R5, [R14.64] ;  /* 0x000000040e058981 */ /* 0x000362000c1e1500 */
[----:B------:R-:W-:Y:S02]  /*0270*/  ISETP.GE.AND P2, PT, R17, 0x1, PT ;  /* 0x000000011100780c */ /* 0x000fe40003f46270 */
[----:B--2---:R-:W-:Y:S02]  /*0280*/  @!P1 PRMT R7, RZ, 0x5410, R8 ;  /* 0x00005410ff079816 */ /* 0x004fe40000000008 */
[----:B---3--:R-:W-:-:S03]  /*0290*/  @!P0 PRMT R4, RZ, 0x5410, R12 ;  /* 0x00005410ff048816 */ /* 0x008fc6000000000c */
[----:B------:R-:W-:Y:S02]  /*02a0*/  FADD.FTZ R8, RZ, R7 ;  /* 0x00000007ff087221 */ /* 0x000fe40000010000 */
[----:B------:R-:W-:-:S03]  /*02b0*/  FADD.FTZ R12, RZ, R4 ;  /* 0x00000004ff0c7221 */ /* 0x000fc60000010000 */
[----:B------:R-:W2:Y:S04]  /*02c0*/  SHFL.BFLY PT, R9, R8, 0x10, 0x1f ;  /* 0x0e001f0008097f89 */ /* 0x000ea800000e0000 */
[----:B0-----:R-:W0:Y:S01]  /*02d0*/  SHFL.BFLY PT, R11, R12, 0x10, 0x1f ;  /* 0x0e001f000c0b7f89 */ /* 0x001e2200000e0000 */
[----:B--2---:R-:W-:Y:S02]  /*02e0*/  FADD.FTZ R9, R8, R9 ;  /* 0x0000000908097221 */ /* 0x004fe40000010000 */
[----:B0-----:R-:W-:-:S03]  /*02f0*/  FADD.FTZ R11, R12, R11 ;  /* 0x0000000b0c0b7221 */ /* 0x001fc60000010000 */
        /* <DEDUP_REMOVED lines=17> */
[----:B-----5:R-:W-:Y:S01]  /*0410*/  @!P1 PRMT R6, RZ, 0x5410, R6 ;  /* 0x00005410ff069816 */ /* 0x020fe20000000006 */
[----:B-1----:R-:W-:Y:S01]  /*0420*/  FADD.FTZ R9, R8, R9 ;  /* 0x0000000908097221 */ /* 0x002fe20000010000 */
[----:B------:R-:W-:Y:S01]  /*0430*/  @!P0 PRMT R5, RZ, 0x5410, R5 ;  /* 0x00005410ff058816 */ /* 0x000fe20000000005 */
[----:B0-----:R-:W-:-:S02]  /*0440*/  IMAD.MOV.U32 R8, RZ, RZ, RZ ;  /* 0x000000ffff087224 */ /* 0x001fc400078e00ff */
[----:B------:R-:W-:Y:S01]  /*0450*/  @!P1 FMUL.FTZ R2, R6, 1.4426950216293334961 ;  /* 0x3fb8aa3b06029820 */ /* 0x000fe20000410000 */
[----:B------:R-:W-:Y:S01]  /*0460*/  ISETP.GE.AND P1, PT, R16, 0x2, PT ;  /* 0x000000021000780c */ /* 0x000fe20003f26270 */
[----:B------:R-:W-:-:S04]  /*0470*/  @!P0 FMUL.FTZ R8, R5, 1.4426950216293334961 ;  /* 0x3fb8aa3b05088820 */ /* 0x000fc80000410000 */
[----:B------:R-:W0:Y:S01]  /*0480*/  @!P2 MUFU.EX2 R2, R2 ;  /* 0x000000020002a308 */ /* 0x000e220000000800 */
[----:B------:R-:W-:Y:S01]  /*0490*/  @!P2 LEA R6, P3, R0, c[0x0][0x160], 0x1 ;  /* 0x000058000006aa11 */ /* 0x000fe200078608ff */
[----:B0-----:R-:W-:-:S05]  /*04a0*/  @!P2 FFMA.FTZ R7, R9, -R2, R7 ;  /* 0x800000020907a223 */ /* 0x001fca0000010007 */
[----:B------:R-:W-:Y:S02]  /*04b0*/  @!P2 F2FP.BF16.PACK_AB R9, RZ, R7 ;  /* 0x00000007ff09a23e */ /* 0x000fe400000010ff */
[----:B------:R-:W-:-:S05]  /*04c0*/  @!P2 LEA.HI.X R7, R0, c[0x0][0x164], R3, 0x1, P3 ;  /* 0x000059000007aa11 */ /* 0x000fca00018f0c03 */
[----:B------:R0:W-:Y:S01]  /*04d0*/  @!P2 STG.E.U16 [R6.64], R9 ;  /* 0x000000090600a986 */ /* 0x0001e2000c101504 */
[----:B------:R-:W-:Y:S05]  /*04e0*/  @!P1 EXIT ;  /* 0x000000000000994d */ /* 0x000fea0003800000 */
[----:B------:R-:W-:Y:S05]  /*04f0*/  @P2 EXIT ;  /* 0x000000000000294d */ /* 0x000fea0003800000 */
[----:B------:R-:W1:Y:S01]  /*0500*/  MUFU.EX2 R5, R8 ;  /* 0x0000000800057308 */ /* 0x000e620000000800 */
[----:B0-----:R-:W-:Y:S01]  /*0510*/  IADD3 R6, P0, R0, c[0x0][0x180], RZ ;  /* 0x0000600000067a10 */ /* 0x001fe20007f1e0ff */
[----:B------:R-:W-:Y:S02]  /*0520*/  IMAD.MOV.U32 R0, RZ, RZ, c[0x0][0x180] ;  /* 0x00006000ff007624 */ /* 0x000fe400078e00ff */
[----:B--2---:R-:W-:-:S03]  /*0530*/  FADD.FTZ R11, R12, R11 ;  /* 0x0000000b0c0b7221 */ /* 0x004fc60000010000 */
[----:B------:R-:W-:Y:S02]  /*0540*/  LEA.HI.X.SX32 R3, R0, R3, 0x1, P0 ;  /* 0x0000000300037211 */ /* 0x000fe400000f0eff */
[----:B------:R-:W-:-:S04]  /*0550*/  LEA R2, P0, R6, c[0x0][0x160], 0x1 ;  /* 0x0000580006027a11 */ /* 0x000fc800078008ff */
[----:B------:R-:W-:Y:S01]  /*0560*/  LEA.HI.X R3, R6, c[0x0][0x164], R3, 0x1, P0 ;  /* 0x0000590006037a11 */ /* 0x000fe200000f0c03 */
[----:B-1----:R-:W-:-:S05]  /*0570*/  FFMA.FTZ R5, R11, -R5, R4 ;  /* 0x800000050b057223 */ /* 0x002fca0000010004 */
[----:B------:R-:W-:-:S05]  /*0580*/  F2FP.BF16.PACK_AB R5, RZ, R5 ;  /* 0x00000005ff05723e */ /* 0x000fca00000010ff */
[----:B------:R-:W-:Y:S01]  /*0590*/  STG.E.U16 [R2.64], R5 ;  /* 0x0000000502007986 */ /* 0x000fe2000c101504 */
[----:B------:R-:W-:Y:S05]  /*05a0*/  EXIT ;  /* 0x000000000000794d */ /* 0x000fea0003800000 */
.L_x_5295:
        /* <DEDUP_REMOVED lines=13> */
.L_x_11064:


//--------------------- .text._ZN43_GLOBAL__N__9ae7fba5_10_SoftMax_cu_9f978f6321softmax_warp_backwardIN3c108BFloat16ES2_fLi4ELb1ELb0EEEvPT0_PKT_S7_iiiPKb --------------------------
	.section	.text._ZN43_GLOBAL__N__9ae7fba5_10_SoftMax_cu_9f978f6321softmax_warp_backwardIN3c108BFloat16ES2_fLi4ELb1ELb0EEEvPT0_PKT_S7_iiiPKb,"ax",@progbits
	.sectioninfo	@"SHI_REGISTERS=20"
	.align	128
.text._ZN43_GLOBAL__N__9ae7fba5_10_SoftMax_cu_9f978f6321softmax_warp_backwardIN3c108BFloat16ES2_fLi4ELb1ELb0EEEvPT0_PKT_S7_iiiPKb:
        .type           _ZN43_GLOBAL__N__9ae7fba5_10_SoftMax_cu_9f978f6321softmax_warp_backwardIN3c108BFloat16ES2_fLi4ELb1ELb0EEEvPT0_PKT_S7_iiiPKb,@function
        .size           _ZN43_GLOBAL__N__9ae7fba5_10_SoftMax_cu_9f978f6321softmax_warp_backwardIN3c108BFloat16ES2_fLi4ELb1ELb0EEEvPT0_PKT_S7_iiiPKb,(.L_x_11065 - _ZN43_GLOBAL__N__9ae7fba5_10_SoftMax_cu_9f978f6321softmax_warp_backwardIN3c108BFloat16ES2_fLi4ELb1ELb0EEEvPT0_PKT_S7_iiiPKb)
        .other          _ZN43_GLOBAL__N__9ae7fba5_10_SoftMax_cu_9f978f6321softmax_warp_backwardIN3c108BFloat16ES2_fLi4ELb1ELb0EEEvPT0_PKT_S7_iiiPKb,@"STO_CUDA_ENTRY STV_DEFAULT"
_ZN43_GLOBAL__N__9ae7fba5_10_SoftMax_cu_9f978f6321softmax_warp_backwardIN3c108BFloat16ES2_fLi4ELb1ELb0EEEvPT0_PKT_S7_iiiPKb:
        /* <DEDUP_REMOVED lines=63> */
[----:B------:R-:W-:-:S03]  /*03f0*/  @!P0 PRMT R5, RZ, 0x5410, R5 ;  /* 0x00005410ff058816 */ /* 0x000fc60000000005 */
[----:B------:R-:W-:Y:S01]  /*0400*/  @!P1 FMUL.FTZ R2, R6, 1.4426950216293334961 ;  /* 0x3fb8aa3b06029820 */ /* 0x000fe20000410000 */
[----:B------:R-:W-:-:S05]  /*0410*/  ISETP.GE.AND P1, PT, R16, 0x2, PT ;  /* 0x000000021000780c */ /* 0x000fca0003f26270 */
        /* <DEDUP_REMOVED lines=21> */
.L_x_5296:
        /* <DEDUP_REMOVED lines=9> */
.L_x_11065:


//--------------------- .text._ZN43_GLOBAL__N__9ae7fba5_10_SoftMax_cu_9f978f6321softmax_warp_backwardIN3c108BFloat16ES2_fLi3ELb1ELb0EEEvPT0_PKT_S7_iiiPKb --------------------------
	.section	.text._ZN43_GLOBAL__N__9ae7fba5_10_SoftMax_cu_9f978f6321softmax_warp_backwardIN3c108BFloat16ES2_fLi3ELb1ELb0EEEvPT0_PKT_S7_iiiPKb,"ax",@progbits
	.sectioninfo	@"SHI_REGISTERS=21"
	.align	128
.text._ZN43_GLOBAL__N__9ae7fba5_10_SoftMax_cu_9f978f6321softmax_warp_backwardIN3c108BFloat16ES2_fLi3ELb1ELb0EEEvPT0_PKT_S7_iiiPKb:
        .type           _ZN43_GLOBAL__N__9ae7fba5_10_SoftMax_cu_9f978f6321softmax_warp_backwardIN3c108BFloat16ES2_fLi3ELb1ELb0EEEvPT0_PKT_S7_iiiPKb,@function
        .size           _ZN43_GLOBAL__N__9ae7fba5_10_SoftMax_cu_9f978f6321softmax_warp_backwardIN3c108BFloat16ES2_fLi3ELb1ELb0EEEvPT0_PKT_S7_iiiPKb,(.L_x_11066 - _ZN43_GLOBAL__N__9ae7fba5_10_SoftMax_cu_9f978f6321softmax_warp_backwardIN3c108BFloat16ES2_fLi3ELb1ELb0EEEvPT0_PKT_S7_iiiPKb)
        .other          _ZN43_GLOBAL__N__9ae7fba5_10_SoftMax_cu_9f978f6321softmax_warp_backwardIN3c108BFloat16ES2_fLi3ELb1ELb0EEEvPT0_PKT_S7_iiiPKb,@"STO_CUDA_ENTRY STV_DEFAULT"
_ZN43_GLOBAL__N__9ae7fba5_10_SoftMax_cu_9f978f6321softmax_warp_backwardIN3c108BFloat16ES2_fLi3ELb1ELb0EEEvPT0_PKT_S7_iiiPKb:
        /* <DEDUP_REMOVED lines=48> */
[----:B-1----:R-:W0:Y:S04]  /*0300*/  SHFL.BFLY PT, R12, R7, 0x2, 0x181f ;  /* 0x0c581f00070c7f89 */ /* 0x002e2800000e0000 */
        /* <DEDUP_REMOVED lines=12> */
[----:B------:R-:W-:Y:S01]  /*03d0*/  ISETP.GE.AND P1, PT, R15, 0x2, PT ;  /* 0x000000020f00780c */ /* 0x000fe20003f26270 */
[----:B------:R-:W-:Y:S02]  /*03e0*/  IMAD.MOV.U32 R8, RZ, RZ, RZ ;  /* 0x000000ffff087224 */ /* 0x000fe400078e00ff */
[----:B------:R-:W-:Y:S02]  /*03f0*/  @!P0 FMUL.FTZ R8, R5, 1.4426950216293334961 ;  /* 0x3fb8aa3b05088820 */ /* 0x000fe40000410000 */
        /* <DEDUP_REMOVED lines=19> */
.L_x_5297:
        /* <DEDUP_REMOVED lines=13> */
.L_x_11066:


//--------------------- .text._ZN43_GLOBAL__N__9ae7fba5_10_SoftMax_cu_9f978f6321softmax_warp_backwardIN3c108BFloat16ES2_fLi2ELb1ELb0EEEvPT0_PKT_S7_iiiPKb --------------------------
	.section	.text._ZN43_GLOBAL__N__9ae7fba5_10_SoftMax_cu_9f978f6321softmax_warp_backwardIN3c108BFloat16ES2_fLi2ELb1ELb0EEEvPT0_PKT_S7_iiiPKb,"ax",@progbits
	.sectioninfo	@"SHI_REGISTERS=21"
	.align	128
.text._ZN43_GLOBAL__N__9ae7fba5_10_SoftMax_cu_9f978f6321softmax_warp_backwardIN3c108BFloat16ES2_fLi2ELb1ELb0EEEvPT0_PKT_S7_iiiPKb:
        .type           _ZN43_GLOBAL__N__9ae7fba5_10_SoftMax_cu_9f978f6321softmax_warp_backwardIN3c108BFloat16ES2_fLi2ELb1ELb0EEEvPT0_PKT_S7_iiiPKb,@function
        .size           _ZN43_GLOBAL__N__9ae7fba5_10_SoftMax_cu_9f978f6321softmax_warp_backwardIN3c108BFloat16ES2_fLi2ELb1ELb0EEEvPT0_PKT_S7_iiiPKb,(.L_x_11067 - _ZN43_GLOBAL__N__9ae7fba5_10_SoftMax_cu_9f978f6321softmax_warp_backwardIN3c108BFloat16ES2_fLi2ELb1ELb0EEEvPT0_PKT_S7_iiiPKb)
        .other          _ZN43_GLOBAL__N__9ae7fba5_10_SoftMax_cu_9f978f6321softmax_warp_backwardIN3c108BFloat16ES2_fLi2ELb1ELb0EEEvPT0_PKT_S7_iiiPKb,@"STO_CUDA_ENTRY STV_DEFAULT"
_ZN43_GLOBAL__N__9ae7fba5_10_SoftMax_cu_9f978f6321softmax_warp_backwardIN3c108BFloat16ES2_fLi2ELb1ELb0EEEvPT0_PKT_S7_iiiPKb:
        /* <DEDUP_REMOVED lines=33> */
[----:B------:R-:W-:-:S03]  /*0210*/  @!P0 IADD3 R12, P2, R12, c[0x0][0x170], RZ ;  /* 0x00005c000c0c8a10 */ /* 0x000fc60007f5e0ff */
[----:B------:R0:W5:Y:S01]  /*0220*/  @!P1 LDG.E.U16 R8, [R8.64] ;  /* 0x0000000408089981 */ /* 0x000162000c1e1500 */
[----:B------:R-:W-:-:S05]  /*0230*/  @!P0 IADD3.X R13, R4, c[0x0][0x174], RZ, P2, !PT ;  /* 0x00005d00040d8a10 */ /* 0x000fca00017fe4ff */
[----:B------:R1:W5:Y:S01]  /*0240*/  @!P0 LDG.E.U16 R12, [R12.64] ;  /* 0x000000040c0c8981 */ /* 0x000362000c1e1500 */
[----:B------:R-:W-:Y:S01]  /*0250*/  CS2R R4, SRZ ;  /* 0x0000000000047805 */ /* 0x000fe2000001ff00 */
        /* <DEDUP_REMOVED lines=9> */
[----:B------:R1:W0:Y:S04]  /*02f0*/  SHFL.BFLY PT, R16, R7, 0x1, 0x1c1f ;  /* 0x0c3c1f0007107f89 */ /* 0x00022800000e0000 */
[----:B------:R1:W2:Y:S01]  /*0300*/  SHFL.BFLY PT, R18, R9, 0x1, 0x1c1f ;  /* 0x0c3c1f0009127f89 */ /* 0x0002a200000e0000 */
[----:B------:R-:W-:Y:S05]  /*0310*/  @!P2 EXIT ;  /* 0x000000000000a94d */ /* 0x000fea0003800000 */
[----:B------:R-:W-:Y:S01]  /*0320*/  ISETP.GE.AND P2, PT, R2, c[0x0][0x180], PT ;  /* 0x0000600002007a0c */ /* 0x000fe20003f46270 */
[----:B------:R-:W-:Y:S01]  /*0330*/  IMAD.MOV.U32 R2, RZ, RZ, RZ ;  /* 0x000000ffff027224 */ /* 0x000fe200078e00ff */
[----:B-----5:R-:W-:Y:S01]  /*0340*/  @!P1 PRMT R8, RZ, 0x5410, R8 ;  /* 0x00005410ff089816 */ /* 0x020fe20000000008 */
[----:B0-----:R-:W-:Y:S01]  /*0350*/  FADD.FTZ R16, R7, R16 ;  /* 0x0000001007107221 */ /* 0x001fe20000010000 */
[----:B------:R-:W-:-:S03]  /*0360*/  @!P0 PRMT R12, RZ, 0x5410, R12 ;  /* 0x00005410ff0c8816 */ /* 0x000fc6000000000c */
[----:B------:R-:W-:Y:S01]  /*0370*/  @!P1 FMUL.FTZ R2, R8, 1.4426950216293334961 ;  /* 0x3fb8aa3b08029820 */ /* 0x000fe20000410000 */
[----:B------:R-:W-:-:S05]  /*0380*/  ISETP.GE.AND P1, PT, R14, 0x2, PT ;  /* 0x000000020e00780c */ /* 0x000fca0003f26270 */
[----:B------:R-:W0:Y:S01]  /*0390*/  @!P2 MUFU.EX2 R2, R2 ;  /* 0x000000020002a308 */ /* 0x000e220000000800 */
[----:B------:R-:W-:-:S04]  /*03a0*/  @!P2 LEA R6, P3, R0, c[0x0][0x160], 0x1 ;  /* 0x000058000006aa11 */ /* 0x000fc800078608ff */
[----:B-1----:R-:W-:Y:S01]  /*03b0*/  @!P2 LEA.HI.X R7, R0, c[0x0][0x164], R3, 0x1, P3 ;  /* 0x000059000007aa11 */ /* 0x002fe200018f0c03 */
[----:B0-----:R-:W-:-:S05]  /*03c0*/  @!P2 FFMA.FTZ R5, R16, -R2, R5 ;  /* 0x800000021005a223 */ /* 0x001fca0000010005 */
[----:B------:R-:W-:Y:S01]  /*03d0*/  @!P2 F2FP.BF16.PACK_AB R8, RZ, R5 ;  /* 0x00000005ff08a23e */ /* 0x000fe200000010ff */
[----:B------:R-:W-:Y:S02]  /*03e0*/  IMAD.MOV.U32 R5, RZ, RZ, RZ ;  /* 0x000000ffff057224 */ /* 0x000fe400078e00ff */
[----:B------:R-:W-:Y:S02]  /*03f0*/  @!P0 FMUL.FTZ R5, R12, 1.4426950216293334961 ;  /* 0x3fb8aa3b0c058820 */ /* 0x000fe40000410000 */
        /* <DEDUP_REMOVED lines=14> */
.L_x_5298:
        /* <DEDUP_REMOVED lines=10> */
.L_x_11067:


//--------------------- .text._ZN43_GLOBAL__N__9ae7fba5_10_SoftMax_cu_9f978f6321softmax_warp_backwardIN3c108BFloat16ES2_fLi1ELb1ELb0EEEvPT0_PKT_S7_iiiPKb --------------------------
	.section	.text._ZN43_GLOBAL__N__9ae7fba5_10_SoftMax_cu_9f978f6321softmax_warp_backwardIN3c108BFloat16ES2_fLi1ELb1ELb0EEEvPT0_PKT_S7_iiiPKb,"ax",@progbits
	.sectioninfo	@"SHI_REGISTERS=18"
	.align	128
.text._ZN43_GLOBAL__N__9ae7fba5_10_SoftMax_cu_9f978f6321softmax_warp_backwardIN3c108BFloat16ES2_fLi1ELb1ELb0EEEvPT0_PKT_S7_iiiPKb:
        .type           _ZN43_GLOBAL__N__9ae7fba5_10_SoftMax_cu_9f978f6321softmax_warp_backwardIN3c108BFloat16ES2_fLi1ELb1ELb0EEEvPT0_PKT_S7_iiiPKb,@function
        .size           _ZN43_GLOBAL__N__9ae7fba5_10_SoftMax_cu_9f978f6321softmax_warp_backwardIN3c108BFloat16ES2_fLi1ELb1ELb0EEEvPT0_PKT_S7_iiiPKb,(.L_x_11068 - _ZN43_GLOBAL__N__9ae7fba5_10_SoftMax_cu_9f978f6321softmax_warp_backwardIN3c108BFloat16ES2_fLi1ELb1ELb0EEEvPT0_PKT_S7_iiiPKb)
        .other          _ZN43_GLOBAL__N__9ae7fba5_10_SoftMax_cu_9f978f6321softmax_warp_backwardIN3c108BFloat16ES2_fLi1ELb1ELb0EEEvPT0_PKT_S7_iiiPKb,@"STO_CUDA_ENTRY STV_DEFAULT"
_ZN43_GLOBAL__N__9ae7fba5_10_SoftMax_cu_9f978f6321softmax_warp_backwardIN3c108BFloat16ES2_fLi1ELb1ELb0EEEvPT0_PKT_S7_iiiPKb:
        /* <DEDUP_REMOVED lines=29> */
[----:B------:R-:W2:Y:S01]  /*01d0*/  @!P1 LDG.E.U16 R6, [R6.64] ;  /* 0x0000000406069981 */ /* 0x000ea2000c1e1500 */
        /* <DEDUP_REMOVED lines=13> */
[----:B------:R1:W2:Y:S04]  /*02b0*/  SHFL.BFLY PT, R7, R6, 0x1, 0x1e1f ;  /* 0x0c3e1f0006077f89 */ /* 0x0002a800000e0000 */
[----:B0-----:R1:W0:Y:S01]  /*02c0*/  SHFL.BFLY PT, R9, R10, 0x1, 0x1e1f ;  /* 0x0c3e1f000a097f89 */ /* 0x00122200000e0000 */
[----:B------:R-:W-:Y:S05]  /*02d0*/  @!P2 EXIT ;  /* 0x000000000000a94d */ /* 0x000fea0003800000 */
[----:B------:R-:W-:Y:S01]  /*02e0*/  ISETP.GE.AND P2, PT, R2, c[0x0][0x180], PT ;  /* 0x0000600002007a0c */ /* 0x000fe20003f46270 */
[----:B------:R-:W-:Y:S01]  /*02f0*/  IMAD.MOV.U32 R2, RZ, RZ, RZ ;  /* 0x000000ffff027224 */ /* 0x000fe200078e00ff */
[----:B-----5:R-:W-:Y:S01]  /*0300*/  @!P1 PRMT R8, RZ, 0x5410, R8 ;  /* 0x00005410ff089816 */ /* 0x020fe20000000008 */
[----:B--2---:R-:W-:Y:S01]  /*0310*/  FADD.FTZ R7, R6, R7 ;  /* 0x0000000706077221 */ /* 0x004fe20000010000 */
[----:B------:R-:W-:-:S03]  /*0320*/  @!P0 PRMT R12, RZ, 0x5410, R12 ;  /* 0x00005410ff0c8816 */ /* 0x000fc6000000000c */
[----:B------:R-:W-:Y:S01]  /*0330*/  @!P1 FMUL.FTZ R2, R8, 1.4426950216293334961 ;  /* 0x3fb8aa3b08029820 */ /* 0x000fe20000410000 */
[----:B------:R-:W-:-:S05]  /*0340*/  ISETP.GE.AND P1, PT, R14, 0x2, PT ;  /* 0x000000020e00780c */ /* 0x000fca0003f26270 */
[----:B------:R-:W2:Y:S01]  /*0350*/  @!P2 MUFU.EX2 R2, R2 ;  /* 0x000000020002a308 */ /* 0x000ea20000000800 */
[----:B-1----:R-:W-:Y:S01]  /*0360*/  @!P2 LEA R6, P3, R0, c[0x0][0x160], 0x1 ;  /* 0x000058000006aa11 */ /* 0x002fe200078608ff */
[----:B--2---:R-:W-:-:S03]  /*0370*/  @!P2 FFMA.FTZ R5, R7, -R2, R5 ;  /* 0x800000020705a223 */ /* 0x004fc60000010005 */
[----:B------:R-:W-:Y:S02]  /*0380*/  @!P2 LEA.HI.X R7, R0, c[0x0][0x164], R3, 0x1, P3 ;  /* 0x000059000007aa11 */ /* 0x000fe400018f0c03 */
[----:B------:R-:W-:Y:S01]  /*0390*/  @!P2 F2FP.BF16.PACK_AB R8, RZ, R5 ;  /* 0x00000005ff08a23e */ /* 0x000fe200000010ff */
[----:B------:R-:W-:Y:S02]  /*03a0*/  IMAD.MOV.U32 R5, RZ, RZ, RZ ;  /* 0x000000ffff057224 */ /* 0x000fe400078e00ff */
[----:B------:R-:W-:Y:S02]  /*03b0*/  @!P0 FMUL.FTZ R5, R12, 1.4426950216293334961 ;  /* 0x3fb8aa3b0c058820 */ /* 0x000fe40000410000 */
[----:B------:R1:W-:Y:S01]  /*03c0*/  @!P2 STG.E.U16 [R6.64], R8 ;  /* 0x000000080600a986 */ /* 0x0003e2000c101504 */
[----:B------:R-:W-:Y:S05]  /*03d0*/  @!P1 EXIT ;  /* 0x000000000000994d */ /* 0x000fea0003800000 */
[----:B------:R-:W-:Y:S05]  /*03e0*/  @P2 EXIT ;  /* 0x000000000000294d */ /* 0x000fea0003800000 */
[----:B------:R-:W2:Y:S01]  /*03f0*/  MUFU.EX2 R5, R5 ;  /* 0x0000000500057308 */ /* 0x000ea20000000800 */
[----:B-1----:R-:W-:Y:S01]  /*0400*/  IADD3 R6, P0, R0, c[0x0][0x180], RZ ;  /* 0x0000600000067a10 */ /* 0x002fe20007f1e0ff */
[----:B------:R-:W-:-:S02]  /*0410*/  IMAD.MOV.U32 R0, RZ, RZ, c[0x0][0x180] ;  /* 0x00006000ff007624 */ /* 0x000fc400078e00ff */
[----:B0-----:R-:W-:-:S03]  /*0420*/  FADD.FTZ R9, R10, R9 ;  /* 0x000000090a097221 */ /* 0x001fc60000010000 */
[----:B------:R-:W-:Y:S02]  /*0430*/  LEA.HI.X.SX32 R3, R0, R3, 0x1, P0 ;  /* 0x0000000300037211 */ /* 0x000fe400000f0eff */
[----:B------:R-:W-:-:S04]  /*0440*/  LEA R2, P0, R6, c[0x0][0x160], 0x1 ;  /* 0x0000580006027a11 */ /* 0x000fc800078008ff */
[----:B------:R-:W-:Y:S01]  /*0450*/  LEA.HI.X R3, R6, c[0x0][0x164], R3, 0x1, P0 ;  /* 0x0000590006037a11 */ /* 0x000fe200000f0c03 */
[----:B--2---:R-:W-:-:S05]  /*0460*/  FFMA.FTZ R4, R9, -R5, R4 ;  /* 0x8000000509047223 */ /* 0x004fca0000010004 */
[----:B------:R-:W-:-:S05]  /*0470*/  F2FP.BF16.PACK_AB R4, RZ, R4 ;  /* 0x00000004ff04723e */ /* 0x000fca00000010ff */
[----:B------:R-:W-:Y:S01]  /*0480*/  STG.E.U16 [R2.64], R4 ;  /* 0x0000000402007986 */ /* 0x000fe2000c101504 */
[----:B------:R-:W-:Y:S05]  /*0490*/  EXIT ;  /* 0x000000000000794d */ /* 0x000fea0003800000 */
.L_x_5299:
        /* <DEDUP_REMOVED lines=14> */
.L_x_11068:


//--------------------- .text._ZN43_GLOBAL__N__9ae7fba5_10_SoftMax_cu_9f978f6321softmax_warp_backwardIN3c108BFloat16ES2_fLi0ELb1ELb0EEEvPT0_PKT_S7_iiiPKb --------------------------
	.section	.text._ZN43_GLOBAL__N__9ae7fba5_10_SoftMax_cu_9f978f6321softmax_warp_backwardIN3c108BFloat16ES2_fLi0ELb1ELb0EEEvPT0_PKT_S7_iiiPKb,"ax",@progbits
	.sectioninfo	@"SHI_REGISTERS=20"
	.align	128
.text._ZN43_GLOBAL__N__9ae7fba5_10_SoftMax_cu_9f978f6321softmax_warp_backwardIN3c108BFloat16ES2_fLi0ELb1ELb0EEEvPT0_PKT_S7_iiiPKb:
        .type           _ZN43_GLOBAL__N__9ae7fba5_10_SoftMax_cu_9f978f6321softmax_warp_backwardIN3c108BFloat16ES2_fLi0ELb1ELb0EEEvPT0_PKT_S7_iiiPKb,@function
        .size           _ZN43_GLOBAL__N__9ae7fba5_10_SoftMax_cu_9f978f6321softmax_warp_backwardIN3c108BFloat16ES2_fLi0ELb1ELb0EEEvPT0_PKT_S7_iiiPKb,(.L_x_11069 - _ZN43_GLOBAL__N__9ae7fba5_10_SoftMax_cu_9f978f6321softmax_warp_backwardIN3c108BFloat16ES2_fLi0ELb1ELb0EEEvPT0_PKT_S7_iiiPKb)
        .other          _ZN43_GLOBAL__N__9ae7fba5_10_SoftMax_cu_9f978f6321softmax_warp_backwardIN3c108BFloat16ES2_fLi0ELb1ELb0EEEvPT0_PKT_S7_iiiPKb,@"STO_CUDA_ENTRY STV_DEFAULT"
_ZN43_GLOBAL__N__9ae7fba5_10_SoftMax_cu_9f978f6321softmax_warp_backwardIN3c108BFloat16ES2_fLi0ELb1ELb0EEEvPT0_PKT_S7_iiiPKb:
[----:B------:R-:W-:Y:S02]  /*0000*/  IMAD.MOV.U32 R1, RZ, RZ, c[0x0][0x28] ;  /* 0x00000a00ff017624 */ /* 0x000fe400078e00ff */
[----:B------:R-:W0:Y:S01]  /*0010*/  S2R R0, SR_CTAID.X ;  /* 0x0000000000007919 */ /* 0x000e220000002500 */
[----:B------:R-:W-:Y:S01]  /*0020*/  ULDC.64 UR4, c[0x0][0x118] ;  /* 0x0000460000047ab9 */ /* 0x000fe20000000a00 */
[----:B------:R-:W-:Y:S01]  /*0030*/  IMAD.MOV.U32 R2, RZ, RZ, RZ ;  /* 0x000000ffff027224 */ /* 0x000fe200078e00ff */
[----:B------:R-:W-:Y:S01]  /*0040*/  CS2R R8, SRZ ;  /* 0x0000000000087805 */ /* 0x000fe2000001ff00 */
[----:B------:R-:W0:Y:S01]  /*0050*/  S2R R3, SR_TID.Y ;  /* 0x0000000000037919 */ /* 0x000e220000002200 */
[----:B------:R-:W-:Y:S02]  /*0060*/  IMAD.MOV.U32 R11, RZ, RZ, RZ ;  /* 0x000000ffff0b7224 */ /* 0x000fe400078e00ff */
        /* <DEDUP_REMOVED lines=15> */
[----:B------:R-:W-:Y:S01]  /*0160*/  @P2 IMAD.SHL.U32 R4, R5, 0x2, RZ ;  /* 0x0000000205042824 */ /* 0x000fe200078e00ff */
[----:B------:R-:W-:Y:S02]  /*0170*/  @P2 LEA.HI.X.SX32 R6, R0, R10, 0x1, P4 ;  /* 0x0000000a00062211 */ /* 0x000fe400020f0eff */
[----:B------:R-:W-:Y:S02]  /*0180*/  @P3 IADD3 R12, P5, R7, c[0x0][0x168], RZ ;  /* 0x00005a00070c3a10 */ /* 0x000fe40007fbe0ff */
[----:B------:R-:W-:-:S02]  /*0190*/  @P2 SHF.L.U64.HI R5, R5, 0x1, R6 ;  /* 0x0000000105052819 */ /* 0x000fc40000010206 */
[C---:B------:R-:W-:Y:S02]  /*01a0*/  @P2 IADD3 R14, P4, R4.reuse, c[0x0][0x170], RZ ;  /* 0x00005c00040e2a10 */ /* 0x040fe40007f9e0ff */
[----:B------:R-:W-:Y:S02]  /*01b0*/  @P3 IADD3.X R13, R17, c[0x0][0x16c], RZ, P5, !PT ;  /* 0x00005b00110d3a10 */ /* 0x000fe40002ffe4ff */
[----:B------:R-:W-:Y:S02]  /*01c0*/  @P2 IADD3.X R15, R5, c[0x0][0x174], RZ, P4, !PT ;  /* 0x00005d00050f2a10 */ /* 0x000fe400027fe4ff */
[----:B------:R-:W-:Y:S01]  /*01d0*/  @P3 IADD3 R6, P4, R7, c[0x0][0x170], RZ ;  /* 0x00005c0007063a10 */ /* 0x000fe20007f9e0ff */
[----:B------:R-:W2:Y:S01]  /*01e0*/  @P3 LDG.E.U16 R12, [R12.64] ;  /* 0x000000040c0c3981 */ /* 0x000ea2000c1e1500 */
[----:B------:R-:W-:Y:S02]  /*01f0*/  @P2 IADD3 R4, P5, R4, c[0x0][0x168], RZ ;  /* 0x00005a0004042a10 */ /* 0x000fe40007fbe0ff */
[----:B------:R-:W-:Y:S01]  /*0200*/  @P3 IADD3.X R7, R17, c[0x0][0x174], RZ, P4, !PT ;  /* 0x00005d0011073a10 */ /* 0x000fe200027fe4ff */
[----:B------:R-:W3:Y:S01]  /*0210*/  @P2 LDG.E.U16 R14, [R14.64] ;  /* 0x000000040e0e2981 */ /* 0x000ee2000c1e1500 */
[----:B------:R-:W-:-:S03]  /*0220*/  @P2 IADD3.X R5, R5, c[0x0][0x16c], RZ, P5, !PT ;  /* 0x00005b0005052a10 */ /* 0x000fc60002ffe4ff */
[----:B------:R-:W4:Y:S04]  /*0230*/  @P3 LDG.E.U16 R6, [R6.64] ;  /* 0x0000000406063981 */ /* 0x000f28000c1e1500 */
[----:B------:R-:W5:Y:S01]  /*0240*/  @P2 LDG.E.U16 R4, [R4.64] ;  /* 0x0000000404042981 */ /* 0x000f62000c1e1500 */
[----:B---3--:R-:W-:Y:S02]  /*0250*/  @P2 PRMT R14, RZ, 0x5410, R14 ;  /* 0x00005410ff0e2816 */ /* 0x008fe4000000000e */
[----:B--2---:R-:W-:Y:S02]  /*0260*/  @P3 PRMT R9, RZ, 0x5410, R12 ;  /* 0x00005410ff093816 */ /* 0x004fe4000000000c */
[----:B----4-:R-:W-:Y:S01]  /*0270*/  @P3 PRMT R11, RZ, 0x5410, R6 ;  /* 0x00005410ff0b3816 */ /* 0x010fe20000000006 */
[----:B------:R-:W-:Y:S01]  /*0280*/  @P2 FMUL.FTZ R8, R14, 1.4426950216293334961 ;  /* 0x3fb8aa3b0e082820 */ /* 0x000fe20000410000 */
[----:B-----5:R-:W-:-:S02]  /*0290*/  @P2 PRMT R2, RZ, 0x5410, R4 ;  /* 0x00005410ff022816 */ /* 0x020fc40000000004 */
.L_x_5300:
[----:B------:R-:W-:Y:S05]  /*02a0*/  @!P1 EXIT ;  /* 0x000000000000994d */ /* 0x000fea0003800000 */
[----:B------:R-:W-:Y:S05]  /*02b0*/  @!P0 EXIT ;  /* 0x000000000000894d */ /* 0x000fea0003800000 */
[----:B------:R-:W-:Y:S01]  /*02c0*/  FMUL.FTZ R11, R11, 1.4426950216293334961 ;  /* 0x3fb8aa3b0b0b7820 */ /* 0x000fe20000410000 */
[----:B------:R-:W-:Y:S01]  /*02d0*/  ISETP.GE.AND P0, PT, R16, 0x2, PT ;  /* 0x000000021000780c */ /* 0x000fe20003f06270 */
[----:B------:R-:W-:-:S02]  /*02e0*/  FADD.FTZ R5, RZ, R9 ;  /* 0x00000009ff057221 */ /* 0x000fc40000010000 */
        /* <DEDUP_REMOVED lines=8> */
[----:B0-----:R-:W-:Y:S02]  /*0370*/  FADD.FTZ R6, RZ, R2 ;  /* 0x00000002ff067221 */ /* 0x001fe40000010000 */
[----:B------:R-:W-:-:S04]  /*0380*/  IMAD.WIDE R4, R0, 0x2, R4 ;  /* 0x0000000200047825 */ /* 0x000fc800078e0204 */
[----:B-1----:R-:W-:-:S05]  /*0390*/  FFMA.FTZ R3, -R3, R6, R2 ;  /* 0x0000000603037223 */ /* 0x002fca0000010102 */
[----:B------:R-:W-:-:S05]  /*03a0*/  F2FP.BF16.PACK_AB R3, RZ, R3 ;  /* 0x00000003ff03723e */ /* 0x000fca00000010ff */
[----:B------:R-:W-:Y:S01]  /*03b0*/  STG.E.U16 [R4.64], R3 ;  /* 0x0000000304007986 */ /* 0x000fe2000c101504 */
[----:B------:R-:W-:Y:S05]  /*03c0*/  EXIT ;  /* 0x000000000000794d */ /* 0x000fea0003800000 */
.L_x_5301:
        /* <DEDUP_REMOVED lines=11> */
.L_x_11069:


//--------------------- .text._ZN43_GLOBAL__N__9ae7fba5_10_SoftMax_cu_9f978f6321softmax_warp_backwardIfN3c104HalfEfLi10ELb1ELb0EEEvPT0_PKT_S7_iiiPKb --------------------------
	.section	.text._ZN43_GLOBAL__N__9ae7fba5_10_SoftMax_cu_9f978f6321softmax_warp_backwardIfN3c104HalfEfLi10ELb1ELb0EEEvPT0_PKT_S7_iiiPKb,"ax",@progbits
	.sectioninfo	@"SHI_REGISTERS=108"
	.align	128
.text._ZN43_GLOBAL__N__9ae7fba5_10_SoftMax_cu_9f978f6321softmax_warp_backwardIfN3c104HalfEfLi10ELb1ELb0EEEvPT0_PKT_S7_iiiPKb:
        .type           _ZN43_GLOBAL__N__9ae7fba5_10_SoftMax_cu_9f978f6321softmax_warp_backwardIfN3c104HalfEfLi10ELb1ELb0EEEvPT0_PKT_S7_iiiPKb,@function
        .size           _ZN43_GLOBAL__N__9ae7fba5_10_SoftMax_cu_9f978f6321softmax_warp_backwardIfN3c104HalfEfLi10ELb1ELb0EEEvPT0_PKT_S7_iiiPKb,(.L_x_11070 - _ZN43_GLOBAL__N__9ae7fba5_10_SoftMax_cu_9f978f6321softmax_warp_backwardIfN3c104HalfEfLi10ELb1ELb0EEEvPT0_PKT_S7_iiiPKb)
        .other          _ZN43_GLOBAL__N__9ae7fba5_10_SoftMax_cu_9f978f6321softmax_warp_backwardIfN3c104HalfEfLi10ELb1ELb0EEEvPT0_PKT_S7_iiiPKb,@"STO_CUDA_ENTRY STV_DEFAULT"
_ZN43_GLOBAL__N__9ae7fba5_10_SoftMax_cu_9f978f6321softmax_warp_backwardIfN3c104HalfEfLi10ELb1ELb0EEEvPT0_PKT_S7_iiiPKb:
        /* <DEDUP_REMOVED lines=263> */
[----:B------:R-:W-:-:S04]  /*1070*/  @!P2 F2FP.PACK_AB R34, RZ, R34 ;  /* 0x00000022ff22a23e */ /* 0x000fc800000000ff */
[----:B------:R-:W-:Y:S01]  /*1080*/  @!P3 F2FP.PACK_AB R98, RZ, R98 ;  /* 0x00000062ff62b23e */ /* 0x000fe200000000ff */
[----:B------:R-:W-:Y:S01]  /*1090*/  @!P2 STG.E.U16 [R2.64], R34 ;  /* 0x000000220200a986 */ /* 0x000fe2000c101504 */
[----:B-1----:R-:W-:Y:S01]  /*10a0*/  @!P4 FFMA.FTZ R88, -R89, R88, R36 ;  /* 0x000000585958c223 */ /* 0x002fe20000010124 */
[----:B------:R-:W0:Y:S01]  /*10b0*/  @!P6 MUFU.EX2 R39, R39 ;  /* 0x000000270027e308 */ /* 0x000e220000000800 */
[----:B------:R-:W-:Y:S01]  /*10c0*/  @!P1 FMUL.FTZ R41, R41, 1.4426950216293334961 ;  /* 0x3fb8aa3b29299820 */ /* 0x000fe20000410000 */
[----:B------:R-:W-:Y:S01]  /*10d0*/  @!P3 STG.E.U16 [R2.64+0x40], R98 ;  /* 0x000040620200b986 */ /* 0x000fe2000c101504 */
[----:B------:R-:W-:Y:S01]  /*10e0*/  ISETP.GE.AND P3, PT, R55, c[0x0][0x180], PT ;  /* 0x0000600037007a0c */ /* 0x000fe20003f66270 */
[----:B------:R-:W-:Y:S01]  /*10f0*/  @!P0 FMUL.FTZ R43, R43, 1.4426950216293334961 ;  /* 0x3fb8aa3b2b2b8820 */ /* 0x000fe20000410000 */
[----:B------:R-:W-:Y:S01]  /*1100*/  @!P4 F2FP.PACK_AB R88, RZ, R88 ;  /* 0x00000058ff58c23e */ /* 0x000fe200000000ff */
[----:B--2---:R-:W-:Y:S02]  /*1110*/  @!P5 FFMA.FTZ R86, -R89, R86, R37 ;  /* 0x000000565956d223 */ /* 0x004fe40000010125 */
[----:B------:R-:W1:Y:S01]  /*1120*/  @!P1 MUFU.EX2 R41, R41 ;  /* 0x0000002900299308 */ /* 0x000e620000000800 */
[----:B------:R-:W-:Y:S01]  /*1130*/  ISETP.GE.AND P2, PT, R0, c[0x0][0x180], PT ;  /* 0x0000600000007a0c */ /* 0x000fe20003f46270 */
[----:B------:R-:W-:Y:S01]  /*1140*/  @!P4 STG.E.U16 [R2.64+0x80], R88 ;  /* 0x000080580200c986 */ /* 0x000fe2000c101504 */
[----:B------:R-:W-:-:S02]  /*1150*/  ISETP.GE.AND P4, PT, R56, c[0x0][0x180], PT ;  /* 0x0000600038007a0c */ /* 0x000fc40003f86270 */
[----:B------:R-:W-:-:S03]  /*1160*/  @!P5 F2FP.PACK_AB R86, RZ, R86 ;  /* 0x00000056ff56d23e */ /* 0x000fc600000000ff */
[----:B------:R-:W-:Y:S01]  /*1170*/  @!P3 FMUL.FTZ R45, R45, 1.4426950216293334961 ;  /* 0x3fb8aa3b2d2db820 */ /* 0x000fe20000410000 */
[----:B------:R-:W2:Y:S01]  /*1180*/  @!P0 MUFU.EX2 R43, R43 ;  /* 0x0000002b002b8308 */ /* 0x000ea20000000800 */
[----:B------:R-:W-:Y:S01]  /*1190*/  @!P5 STG.E.U16 [R2.64+0xc0], R86 ;  /* 0x0000c0560200d986 */ /* 0x000fe2000c101504 */
[----:B------:R-:W-:Y:S01]  /*11a0*/  ISETP.GE.AND P5, PT, R57, c[0x0][0x180], PT ;  /* 0x0000600039007a0c */ /* 0x000fe20003fa6270 */
[----:B0-----:R-:W-:-:S04]  /*11b0*/  @!P6 FFMA.FTZ R39, -R89, R39, R38 ;  /* 0x000000275927e223 */ /* 0x001fc80000010126 */
[----:B------:R-:W-:Y:S01]  /*11c0*/  @!P4 FMUL.FTZ R47, R47, 1.4426950216293334961 ;  /* 0x3fb8aa3b2f2fc820 */ /* 0x000fe20000410000 */
[----:B------:R-:W0:Y:S01]  /*11d0*/  @!P3 MUFU.EX2 R45, R45 ;  /* 0x0000002d002db308 */ /* 0x000e220000000800 */
[----:B------:R-:W-:Y:S01]  /*11e0*/  @!P6 F2FP.PACK_AB R39, RZ, R39 ;  /* 0x00000027ff27e23e */ /* 0x000fe200000000ff */
[----:B-1----:R-:W-:-:S04]  /*11f0*/  @!P1 FFMA.FTZ R41, -R89, R41, R40 ;  /* 0x0000002959299223 */ /* 0x002fc80000010128 */
[----:B------:R-:W-:Y:S01]  /*1200*/  @!P6 STG.E.U16 [R2.64+0x100], R39 ;  /* 0x000100270200e986 */ /* 0x000fe2000c101504 */
[----:B------:R-:W-:Y:S01]  /*1210*/  @!P5 FMUL.FTZ R49, R49, 1.4426950216293334961 ;  /* 0x3fb8aa3b3131d820 */ /* 0x000fe20000410000 */
[----:B------:R-:W1:Y:S01]  /*1220*/  @!P4 MUFU.EX2 R47, R47 ;  /* 0x0000002f002fc308 */ /* 0x000e620000000800 */
[----:B------:R-:W-:Y:S01]  /*1230*/  ISETP.GE.AND P6, PT, R58, c[0x0][0x180], PT ;  /* 0x000060003a007a0c */ /* 0x000fe20003fc6270 */
[----:B--2---:R-:W-:Y:S01]  /*1240*/  @!P0 FFMA.FTZ R43, -R89, R43, R42 ;  /* 0x0000002b592b8223 */ /* 0x004fe2000001012a */
[----:B------:R-:W-:-:S04]  /*1250*/  @!P1 F2FP.PACK_AB R41, RZ, R41 ;  /* 0x00000029ff29923e */ /* 0x000fc800000000ff */
[----:B------:R-:W-:Y:S01]  /*1260*/  @!P0 F2FP.PACK_AB R43, RZ, R43 ;  /* 0x0000002bff2b823e */ /* 0x000fe200000000ff */
[----:B------:R-:W2:Y:S01]  /*1270*/  @!P5 MUFU.EX2 R49, R49 ;  /* 0x000000310031d308 */ /* 0x000ea20000000800 */
[----:B0-----:R-:W-:Y:S01]  /*1280*/  @!P3 FFMA.FTZ R45, -R89, R45, R44 ;  /* 0x0000002d592db223 */ /* 0x001fe2000001012c */
[----:B------:R-:W-:Y:S01]  /*1290*/  @!P1 STG.E.U16 [R2.64+0x140], R41 ;  /* 0x0001402902009986 */ /* 0x000fe2000c101504 */
[----:B------:R-:W-:-:S03]  /*12a0*/  ISETP.GE.AND P1, PT, R59, c[0x0][0x180], PT ;  /* 0x000060003b007a0c */ /* 0x000fc60003f26270 */
[----:B------:R-:W-:Y:S01]  /*12b0*/  @!P3 F2FP.PACK_AB R45, RZ, R45 ;  /* 0x0000002dff2db23e */ /* 0x000fe200000000ff */
[----:B------:R-:W-:Y:S01]  /*12c0*/  @!P0 STG.E.U16 [R2.64+0x180], R43 ;  /* 0x0001802b02008986 */ /* 0x000fe2000c101504 */
[----:B-1----:R-:W-:Y:S01]  /*12d0*/  @!P4 FFMA.FTZ R47, -R89, R47, R46 ;  /* 0x0000002f592fc223 */ /* 0x002fe2000001012e */
[----:B------:R-:W-:Y:S01]  /*12e0*/  ISETP.GE.AND P0, PT, R6, c[0x0][0x180], PT ;  /* 0x0000600006007a0c */ /* 0x000fe20003f06270 */
[----:B------:R-:W-:Y:S01]  /*12f0*/  @!P6 FMUL.FTZ R71, R71, 1.4426950216293334961 ;  /* 0x3fb8aa3b4747e820 */ /* 0x000fe20000410000 */
[----:B------:R-:W-:Y:S01]  /*1300*/  @!P3 STG.E.U16 [R2.64+0x1c0], R45 ;  /* 0x0001c02d0200b986 */ /* 0x000fe2000c101504 */
[----:B------:R-:W-:Y:S01]  /*1310*/  ISETP.GE.AND P3, PT, R12, c[0x0][0x180], PT ;  /* 0x000060000c007a0c */ /* 0x000fe20003f66270 */
[----:B------:R-:W0:Y:S01]  /*1320*/  @!P2 MUFU.EX2 R8, R8 ;  /* 0x000000080008a308 */ /* 0x000e220000000800 */
[----:B------:R-:W-:Y:S01]  /*1330*/  @!P4 F2FP.PACK_AB R47, RZ, R47 ;  /* 0x0000002fff2fc23e */ /* 0x000fe200000000ff */
[----:B--2---:R-:W-:Y:S02]  /*1340*/  @!P5 FFMA.FTZ R49, -R89, R49, R48 ;  /* 0x000000315931d223 */ /* 0x004fe40000010130 */
[----:B------:R-:W-:-:S02]  /*1350*/  @!P1 FMUL.FTZ R72, R72, 1.4426950216293334961 ;  /* 0x3fb8aa3b48489820 */ /* 0x000fc40000410000 */
[----:B------:R-:W-:Y:S01]  /*1360*/  @!P4 STG.E.U16 [R2.64+0x200], R47 ;  /* 0x0002002f0200c986 */ /* 0x000fe2000c101504 */
[----:B------:R-:W-:Y:S01]  /*1370*/  ISETP.GE.AND P4, PT, R13, c[0x0][0x180], PT ;  /* 0x000060000d007a0c */ /* 0x000fe20003f86270 */
[----:B------:R-:W1:Y:S01]  /*1380*/  @!P6 MUFU.EX2 R71, R71 ;  /* 0x000000470047e308 */ /* 0x000e620000000800 */
[----:B------:R-:W-:-:S05]  /*1390*/  @!P5 F2FP.PACK_AB R49, RZ, R49 ;  /* 0x00000031ff31d23e */ /* 0x000fca00000000ff */
[----:B------:R-:W-:Y:S01]  /*13a0*/  @!P5 STG.E.U16 [R2.64+0x240], R49 ;  /* 0x000240310200d986 */ /* 0x000fe2000c101504 */
[----:B------:R-:W-:Y:S01]  /*13b0*/  ISETP.GE.AND P5, PT, R14, c[0x0][0x180], PT ;  /* 0x000060000e007a0c */ /* 0x000fe20003fa6270 */
[----:B------:R-:W2:Y:S01]  /*13c0*/  @!P0 MUFU.EX2 R0, R9 ;  /* 0x0000000900008308 */ /* 0x000ea20000000800 */
[----:B0-----:R-:W-:-:S05]  /*13d0*/  @!P2 FFMA.FTZ R8, -R89, R8, R10 ;  /* 0x000000085908a223 */ /* 0x001fca000001010a */
[----:B------:R-:W-:Y:S02]  /*13e0*/  @!P2 F2FP.PACK_AB R8, RZ, R8 ;  /* 0x00000008ff08a23e */ /* 0x000fe400000000ff */
[----:B------:R-:W0:Y:S01]  /*13f0*/  @!P3 MUFU.EX2 R20, R20 ;  /* 0x000000140014b308 */ /* 0x000e220000000800 */
[----:B-1----:R-:W-:Y:S02]  /*1400*/  @!P6 FFMA.FTZ R71, -R89, R71, R50 ;  /* 0x000000475947e223 */ /* 0x002fe40000010132 */
[----:B------:R-:W-:Y:S01]  /*1410*/  @!P2 STG.E.U16 [R2.64+0x440], R8 ;  /* 0x000440080200a986 */ /* 0x000fe2000c101504 */
[----:B------:R-:W-:Y:S02]  /*1420*/  ISETP.GE.AND P2, PT, R17, c[0x0][0x180], PT ;  /* 0x0000600011007a0c */ /* 0x000fe40003f46270 */
[----:B------:R-:W-:Y:S02]  /*1430*/  @!P6 F2FP.PACK_AB R71, RZ, R71 ;  /* 0x00000047ff47e23e */ /* 0x000fe400000000ff */
[----:B------:R-:W1:Y:S01]  /*1440*/  @!P4 MUFU.EX2 R21, R21 ;  /* 0x000000150015c308 */ /* 0x000e620000000800 */
[----:B--2---:R-:W-:-:S02]  /*1450*/  @!P0 FFMA.FTZ R0, -R89, R0, R11 ;  /* 0x0000000059008223 */ /* 0x004fc4000001010b */
[----:B------:R-:W-:Y:S01]  /*1460*/  @!P6 STG.E.U16 [R2.64+0x280], R71 ;  /* 0x000280470200e986 */ /* 0x000fe2000c101504 */
[----:B------:R-:W-:Y:S02]  /*1470*/  ISETP.GE.AND P6, PT, R15, c[0x0][0x180], PT ;  /* 0x000060000f007a0c */ /* 0x000fe40003fc6270 */
[----:B------:R-:W-:Y:S02]  /*1480*/  @!P0 F2FP.PACK_AB R0, RZ, R0 ;  /* 0x00000000ff00823e */ /* 0x000fe400000000ff */
[----:B------:R-:W2:Y:S01]  /*1490*/  @!P5 MUFU.EX2 R22, R22 ;  /* 0x000000160016d308 */ /* 0x000ea20000000800 */
[----:B0-----:R-:W-:Y:S02]  /*14a0*/  @!P3 FFMA.FTZ R20, -R89, R20, R19 ;  /* 0x000000145914b223 */ /* 0x001fe40000010113 */
[----:B------:R0:W-:Y:S01]  /*14b0*/  @!P0 STG.E.U16 [R2.64+0x480], R0 ;  /* 0x0004800002008986 */ /* 0x0001e2000c101504 */
[----:B------:R-:W-:Y:S02]  /*14c0*/  ISETP.GE.AND P0, PT, R18, c[0x0][0x180], PT ;  /* 0x0000600012007a0c */ /* 0x000fe40003f06270 */
[----:B------:R-:W-:-:S02]  /*14d0*/  @!P3 F2FP.PACK_AB R20, RZ, R20 ;  /* 0x00000014ff14b23e */ /* 0x000fc400000000ff */
[----:B------:R-:W3:Y:S01]  /*14e0*/  @!P1 MUFU.EX2 R72, R72 ;  /* 0x0000004800489308 */ /* 0x000ee20000000800 */
[----:B-1----:R-:W-:Y:S02]  /*14f0*/  @!P4 FFMA.FTZ R21, -R89, R21, R28 ;  /* 0x000000155915c223 */ /* 0x002fe4000001011c */
[----:B------:R1:W-:Y:S01]  /*1500*/  @!P3 STG.E.U16 [R2.64+0x4c0], R20 ;  /* 0x0004c0140200b986 */ /* 0x0003e2000c101504 */
[----:B------:R-:W-:Y:S02]  /*1510*/  ISETP.GE.AND P3, PT, R73, c[0x0][0x180], PT ;  /* 0x0000600049007a0c */ /* 0x000fe40003f66270 */
[----:B------:R-:W-:Y:S01]  /*1520*/  @!P4 F2FP.PACK_AB R21, RZ, R21 ;  /* 0x00000015ff15c23e */ /* 0x000fe200000000ff */
[----:B--2---:R-:W-:Y:S01]  /*1530*/  @!P5 FFMA.FTZ R22, -R89, R22, R29 ;  /* 0x000000165916d223 */ /* 0x004fe2000001011d */
[----:B------:R-:W2:Y:S03]  /*1540*/  @!P6 MUFU.EX2 R23, R23 ;  /* 0x000000170017e308 */ /* 0x000ea60000000800 */
[----:B------:R1:W-:Y:S01]  /*1550*/  @!P4 STG.E.U16 [R2.64+0x500], R21 ;  /* 0x000500150200c986 */ /* 0x0003e2000c101504 */
[----:B------:R-:W-:-:S02]  /*1560*/  ISETP.GE.AND P4, PT, R75, c[0x0][0x180], PT ;  /* 0x000060004b007a0c */ /* 0x000fc40003f86270 */
[----:B------:R-:W-:Y:S01]  /*1570*/  @!P5 F2FP.PACK_AB R22, RZ, R22 ;  /* 0x00000016ff16d23e */ /* 0x000fe200000000ff */
[----:B---3--:R-:W-:Y:S01]  /*1580*/  @!P1 FFMA.FTZ R72, -R89, R72, R51 ;  /* 0x0000004859489223 */ /* 0x008fe20000010133 */
[----:B------:R-:W3:Y:S03]  /*1590*/  @!P2 MUFU.EX2 R25, R25 ;  /* 0x000000190019a308 */ /* 0x000ee60000000800 */
[----:B------:R1:W-:Y:S01]  /*15a0*/  @!P5 STG.E.U16 [R2.64+0x540], R22 ;  /* 0x000540160200d986 */ /* 0x0003e2000c101504 */
[----:B------:R-:W-:Y:S02]  /*15b0*/  ISETP.GE.AND P5, PT, R77, c[0x0][0x180], PT ;  /* 0x000060004d007a0c */ /* 0x000fe40003fa6270 */
[----:B------:R-:W-:Y:S02]  /*15c0*/  @!P1 F2FP.PACK_AB R72, RZ, R72 ;  /* 0x00000048ff48923e */ /* 0x000fe400000000ff */
[----:B------:R-:W4:Y:S01]  /*15d0*/  @!P0 MUFU.EX2 R26, R26 ;  /* 0x0000001a001a8308 */ /* 0x000f220000000800 */
[----:B--2---:R-:W-:-:S02]  /*15e0*/  @!P6 FFMA.FTZ R23, -R89, R23, R30 ;  /* 0x000000175917e223 */ /* 0x004fc4000001011e */
[----:B------:R1:W-:Y:S01]  /*15f0*/  @!P1 STG.E.U16 [R2.64+0x2c0], R72 ;  /* 0x0002c04802009986 */ /* 0x0003e2000c101504 */
[----:B------:R-:W-:Y:S02]  /*1600*/  ISETP.GE.AND P1, PT, R16, c[0x0][0x180], PT ;  /* 0x0000600010007a0c */ /* 0x000fe40003f26270 */
[----:B------:R-:W-:Y:S02]  /*1610*/  @!P6 F2FP.PACK_AB R23, RZ, R23 ;  /* 0x00000017ff17e23e */ /* 0x000fe400000000ff */
[----:B------:R-:W2:Y:S01]  /*1620*/  @!P3 MUFU.EX2 R5, R5 ;  /* 0x000000050005b308 */ /* 0x000ea20000000800 */
[----:B---3--:R-:W-:Y:S02]  /*1630*/  @!P2 FFMA.FTZ R25, -R89, R25, R32 ;  /* 0x000000195919a223 */ /* 0x008fe40000010120 */
[----:B------:R1:W-:Y:S01]  /*1640*/  @!P6 STG.E.U16 [R2.64+0x580], R23 ;  /* 0x000580170200e986 */ /* 0x0003e2000c101504 */
[----:B------:R-:W-:Y:S02]  /*1650*/  ISETP.GE.AND P6, PT, R79, c[0x0][0x180], PT ;  /* 0x000060004f007a0c */ /* 0x000fe40003fc6270 */
[----:B------:R-:W-:-:S02]  /*1660*/  @!P2 F2FP.PACK_AB R25, RZ, R25 ;  /* 0x00000019ff19a23e */ /* 0x000fc400000000ff */
[----:B0-----:R-:W0:Y:S01]  /*1670*/  @!P4 MUFU.EX2 R0, R27 ;  /* 0x0000001b0000c308 */ /* 0x001e220000000800 */
[C---:B----4-:R-:W-:Y:S02]  /*1680*/  @!P0 FFMA.FTZ R26, -R89.reuse, R26, R33 ;  /* 0x0000001a591a8223 */ /* 0x050fe40000010121 */
[----:B------:R1:W-:Y:S01]  /*1690*/  @!P2 STG.E.U16 [R2.64+0x600], R25 ;  /* 0x000600190200a986 */ /* 0x0003e2000c101504 */
[----:B------:R-:W-:Y:S02]  /*16a0*/  ISETP.GE.AND P2, PT, R60, c[0x0][0x180], PT ;  /* 0x000060003c007a0c */ /* 0x000fe40003f46270 */
[----:B------:R-:W-:Y:S02]  /*16b0*/  @!P0 F2FP.PACK_AB R26, RZ, R26 ;  /* 0x0000001aff1a823e */ /* 0x000fe400000000ff */
[----:B------:R-:W3:Y:S01]  /*16c0*/  @!P5 MUFU.EX2 R94, R94 ;  /* 0x0000005e005ed308 */ /* 0x000ee20000000800 */
[----:B--2---:R-:W-:Y:S02]  /*16d0*/  @!P3 FFMA.FTZ R5, -R89, R5, R68 ;  /* 0x000000055905b223 */ /* 0x004fe40000010144 */
[----:B------:R1:W-:Y:S01]  /*16e0*/  @!P0 STG.E.U16 [R2.64+0x640], R26 ;  /* 0x0006401a02008986 */ /* 0x0003e2000c101504 */
[----:B------:R-:W-:-:S02]  /*16f0*/  ISETP.GE.AND P0, PT, R61, c[0x0][0x180], PT ;  /* 0x000060003d007a0c */ /* 0x000fc40003f06270 */
[----:B------:R-:W-:Y:S02]  /*1700*/  @!P3 F2FP.PACK_AB R5, RZ, R5 ;  /* 0x00000005ff05b23e */ /* 0x000fe400000000ff */
[----:B------:R-:W2:Y:S01]  /*1710*/  @!P1 MUFU.EX2 R24, R24 ;  /* 0x0000001800189308 */ /* 0x000ea20000000800 */
[C---:B0-----:R-:W-:Y:S02]  /*1720*/  @!P4 FFMA.FTZ R0, -R89.reuse, R0, R69 ;  /* 0x000000005900c223 */ /* 0x041fe40000010145 */
[----:B------:R1:W-:Y:S01]  /*1730*/  @!P3 STG.E.U16 [R2.64+0x680], R5 ;  /* 0x000680050200b986 */ /* 0x0003e2000c101504 */
[----:B------:R-:W-:Y:S01]  /*1740*/  ISETP.GE.AND P3, PT, R62, c[0x0][0x180], PT ;  /* 0x000060003e007a0c */ /* 0x000fe20003f66270 */
[----:B------:R-:W-:Y:S01]  /*1750*/  @!P2 FMUL.FTZ R74, R74, 1.4426950216293334961 ;  /* 0x3fb8aa3b4a4aa820 */ /* 0x000fe20000410000 */
[----:B------:R-:W-:Y:S01]  /*1760*/  @!P4 F2FP.PACK_AB R0, RZ, R0 ;  /* 0x00000000ff00c23e */ /* 0x000fe200000000ff */
[----:B---3--:R-:W-:Y:S01]  /*1770*/  @!P5 FFMA.FTZ R94, -R89, R94, R70 ;  /* 0x0000005e595ed223 */ /* 0x008fe20000010146 */
[----:B------:R-:W0:Y:S01]  /*1780*/  @!P6 MUFU.EX2 R92, R92 ;  /* 0x0000005c005ce308 */ /* 0x000e220000000800 */
[----:B------:R-:W-:-:S02]  /*1790*/  @!P0 FMUL.FTZ R76, R76, 1.4426950216293334961 ;  /* 0x3fb8aa3b4c4c8820 */ /* 0x000fc40000410000 */
[----:B------:R1:W-:Y:S01]  /*17a0*/  @!P4 STG.E.U16 [R2.64+0x6c0], R0 ;  /* 0x0006c0000200c986 */ /* 0x0003e2000c101504 */
[----:B------:R-:W-:Y:S02]  /*17b0*/  ISETP.GE.AND P4, PT, R63, c[0x0][0x180], PT ;  /* 0x000060003f007a0c */ /* 0x000fe40003f86270 */
[----:B------:R-:W-:Y:S01]  /*17c0*/  @!P5 F2FP.PACK_AB R94, RZ, R94 ;  /* 0x0000005eff5ed23e */ /* 0x000fe200000000ff */
[----:B--2---:R-:W-:Y:S01]  /*17d0*/  @!P1 FFMA.FTZ R24, -R89, R24, R31 ;  /* 0x0000001859189223 */ /* 0x004fe2000001011f */
[----:B------:R-:W2:Y:S01]  /*17e0*/  @!P2 MUFU.EX2 R74, R74 ;  /* 0x0000004a004aa308 */ /* 0x000ea20000000800 */
[----:B------:R-:W-:Y:S02]  /*17f0*/  @!P3 FMUL.FTZ R78, R78, 1.4426950216293334961 ;  /* 0x3fb8aa3b4e4eb820 */ /* 0x000fe40000410000 */
[----:B------:R1:W-:Y:S01]  /*1800*/  @!P5 STG.E.U16 [R2.64+0x700], R94 ;  /* 0x0007005e0200d986 */ /* 0x0003e2000c101504 */
[----:B------:R-:W-:Y:S02]  /*1810*/  ISETP.GE.AND P5, PT, R64, c[0x0][0x180], PT ;  /* 0x0000600040007a0c */ /* 0x000fe40003fa6270 */
[----:B------:R-:W-:-:S03]  /*1820*/  @!P1 F2FP.PACK_AB R24, RZ, R24 ;  /* 0x00000018ff18923e */ /* 0x000fc600000000ff */
[----:B------:R-:W-:Y:S01]  /*1830*/  @!P4 FMUL.FTZ R80, R80, 1.4426950216293334961 ;  /* 0x3fb8aa3b5050c820 */ /* 0x000fe20000410000 */
[----:B------:R-:W3:Y:S01]  /*1840*/  @!P0 MUFU.EX2 R76, R76 ;  /* 0x0000004c004c8308 */ /* 0x000ee20000000800 */
[----:B------:R1:W-:Y:S01]  /*1850*/  @!P1 STG.E.U16 [R2.64+0x5c0], R24 ;  /* 0x0005c01802009986 */ /* 0x0003e2000c101504 */
[----:B------:R-:W-:Y:S01]  /*1860*/  ISETP.GE.AND P1, PT, R81, c[0x0][0x180], PT ;  /* 0x0000600051007a0c */ /* 0x000fe20003f26270 */
[----:B0-----:R-:W-:-:S04]  /*1870*/  @!P6 FFMA.FTZ R92, -R89, R92, R83 ;  /* 0x0000005c595ce223 */ /* 0x001fc80000010153 */
[----:B------:R-:W-:Y:S01]  /*1880*/  @!P5 FMUL.FTZ R4, R4, 1.4426950216293334961 ;  /* 0x3fb8aa3b0404d820 */ /* 0x000fe20000410000 */
[----:B------:R-:W0:Y:S01]  /*1890*/  @!P3 MUFU.EX2 R78, R78 ;  /* 0x0000004e004eb308 */ /* 0x000e220000000800 */
[----:B------:R-:W-:Y:S01]  /*18a0*/  @!P6 F2FP.PACK_AB R92, RZ, R92 ;  /* 0x0000005cff5ce23e */ /* 0x000fe200000000ff */
[----:B--2---:R-:W-:-:S04]  /*18b0*/  @!P2 FFMA.FTZ R74, -R89, R74, R52 ;  /* 0x0000004a594aa223 */ /* 0x004fc80000010134 */
[----:B------:R1:W-:Y:S01]  /*18c0*/  @!P6 STG.E.U16 [R2.64+0x740], R92 ;  /* 0x0007405c0200e986 */ /* 0x0003e2000c101504 */
[----:B------:R-:W-:Y:S01]  /*18d0*/  ISETP.GE.AND P6, PT, R82, c[0x0][0x180], PT ;  /* 0x0000600052007a0c */ /* 0x000fe20003fc6270 */
[----:B------:R-:W2:Y:S01]  /*18e0*/  @!P1 MUFU.EX2 R90, R90 ;  /* 0x0000005a005a9308 */ /* 0x000ea20000000800 */
[----:B---3--:R-:W-:Y:S01]  /*18f0*/  @!P0 FFMA.FTZ R76, -R89, R76, R54 ;  /* 0x0000004c594c8223 */ /* 0x008fe20000010136 */
[----:B------:R-:W-:-:S04]  /*1900*/  @!P2 F2FP.PACK_AB R74, RZ, R74 ;  /* 0x0000004aff4aa23e */ /* 0x000fc800000000ff */
[----:B------:R-:W-:Y:S01]  /*1910*/  @!P0 F2FP.PACK_AB R76, RZ, R76 ;  /* 0x0000004cff4c823e */ /* 0x000fe200000000ff */
[----:B------:R1:W-:Y:S01]  /*1920*/  @!P2 STG.E.U16 [R2.64+0x300], R74 ;  /* 0x0003004a0200a986 */ /* 0x0003e2000c101504 */
[----:B------:R-:W3:Y:S01]  /*1930*/  @!P4 MUFU.EX2 R80, R80 ;  /* 0x000000500050c308 */ /* 0x000ee20000000800 */
[C---:B0-----:R-:W-:Y:S02]  /*1940*/  @!P3 FFMA.FTZ R78, -R89.reuse, R78, R65 ;  /* 0x0000004e594eb223 */ /* 0x041fe40000010141 */
[----:B------:R1:W-:Y:S03]  /*1950*/  @!P0 STG.E.U16 [R2.64+0x340], R76 ;  /* 0x0003404c02008986 */ /* 0x0003e6000c101504 */
[----:B------:R-:W-:Y:S02]  /*1960*/  @!P3 F2FP.PACK_AB R78, RZ, R78 ;  /* 0x0000004eff4eb23e */ /* 0x000fe400000000ff */
[----:B------:R-:W0:Y:S01]  /*1970*/  @!P5 MUFU.EX2 R4, R4 ;  /* 0x000000040004d308 */ /* 0x000e220000000800 */
[----:B--2---:R-:W-:-:S02]  /*1980*/  @!P1 FFMA.FTZ R90, -R89, R90, R84 ;  /* 0x0000005a595a9223 */ /* 0x004fc40000010154 */
[----:B------:R1:W-:Y:S03]  /*1990*/  @!P3 STG.E.U16 [R2.64+0x380], R78 ;  /* 0x0003804e0200b986 */ /* 0x0003e6000c101504 */
[----:B------:R-:W-:Y:S01]  /*19a0*/  @!P1 F2FP.PACK_AB R90, RZ, R90 ;  /* 0x0000005aff5a923e */ /* 0x000fe200000000ff */
[----:B---3--:R-:W-:-:S04]  /*19b0*/  @!P4 FFMA.FTZ R80, -R89, R80, R66 ;  /* 0x000000505950c223 */ /* 0x008fc80000010142 */
[----:B------:R1:W-:Y:S01]  /*19c0*/  @!P1 STG.E.U16 [R2.64+0x780], R90 ;  /* 0x0007805a02009986 */ /* 0x0003e2000c101504 */
[----:B------:R-:W-:Y:S01]  /*19d0*/  @!P4 F2FP.PACK_AB R80, RZ, R80 ;  /* 0x00000050ff50c23e */ /* 0x000fe200000000ff */
[----:B0-----:R-:W-:-:S04]  /*19e0*/  @!P5 FFMA.FTZ R4, -R89, R4, R67 ;  /* 0x000000045904d223 */ /* 0x001fc80000010143 */
[----:B------:R1:W-:Y:S01]  /*19f0*/  @!P4 STG.E.U16 [R2.64+0x3c0], R80 ;  /* 0x0003c0500200c986 */ /* 0x0003e2000c101504 */
[----:B------:R-:W-:-:S05]  /*1a00*/  @!P5 F2FP.PACK_AB R4, RZ, R4 ;  /* 0x00000004ff04d23e */ /* 0x000fca00000000ff */
[----:B------:R1:W-:Y:S01]  /*1a10*/  @!P5 STG.E.U16 [R2.64+0x400], R4 ;  /* 0x000400040200d986 */ /* 0x0003e2000c101504 */
[----:B------:R-:W-:Y:S05]  /*1a20*/  @P6 EXIT ;  /* 0x000000000000694d */ /* 0x000fea0003800000 */
[----:B-1----:R-:W0:Y:S02]  /*1a30*/  MUFU.EX2 R0, R95 ;  /* 0x0000005f00007308 */ /* 0x002e240000000800 */
[----:B0-----:R-:W-:-:S05]  /*1a40*/  FFMA.FTZ R0, -R89, R0, R85 ;  /* 0x0000000059007223 */ /* 0x001fca0000010155 */
[----:B------:R-:W-:-:S05]  /*1a50*/  F2FP.PACK_AB R0, RZ, R0 ;  /* 0x00000000ff00723e */ /* 0x000fca00000000ff */
[----:B------:R-:W-:Y:S01]  /*1a60*/  STG.E.U16 [R2.64+0x7c0], R0 ;  /* 0x0007c00002007986 */ /* 0x000fe2000c101504 */
[----:B------:R-:W-:Y:S05]  /*1a70*/  EXIT ;  /* 0x000000000000794d */ /* 0x000fea0003800000 */
.L_x_5302:
        /* <DEDUP_REMOVED lines=16> */
.L_x_11070:


//--------------------- .text._ZN43_GLOBAL__N__9ae7fba5_10_SoftMax_cu_9f978f6321softmax_warp_backwardIfN3c104HalfEfLi9ELb1ELb0EEEvPT0_PKT_S7_iiiPKb --------------------------
	.section	.text._ZN43_GLOBAL__N__9ae7fba5_10_SoftMax_cu_9f978f6321softmax_warp_backwardIfN3c104HalfEfLi9ELb1ELb0EEEvPT0_PKT_S7_iiiPKb,"ax",@progbits
	.sectioninfo	@"SHI_REGISTERS=56"
	.align	128
.text._ZN43_GLOBAL__N__9ae7fba5_10_SoftMax_cu_9f978f6321softmax_warp_backwardIfN3c104HalfEfLi9ELb1ELb0EEEvPT0_PKT_S7_iiiPKb:
        .type           _ZN43_GLOBAL__N__9ae7fba5_10_SoftMax_cu_9f978f6321softmax_warp_backwardIfN3c104HalfEfLi9ELb1ELb0EEEvPT0_PKT_S7_iiiPKb,@function
        .size           _ZN43_GLOBAL__N__9ae7fba5_10_SoftMax_cu_9f978f6321softmax_warp_backwardIfN3c104HalfEfLi9ELb1ELb0EEEvPT0_PKT_S7_iiiPKb,(.L_x_11071 - _ZN43_GLOBAL__N__9ae7fba5_10_SoftMax_cu_9f978f6321softmax_warp_backwardIfN3c104HalfEfLi9ELb1ELb0EEEvPT0_PKT_S7_iiiPKb)
        .other          _ZN43_GLOBAL__N__9ae7fba5_10_SoftMax_cu_9f978f6321softmax_warp_backwardIfN3c104HalfEfLi9ELb1ELb0EEEvPT0_PKT_S7_iiiPKb,@"STO_CUDA_ENTRY STV_DEFAULT"
_ZN43_GLOBAL__N__9ae7fba5_10_SoftMax_cu_9f978f6321softmax_warp_backwardIfN3c104HalfEfLi9ELb1ELb0EEEvPT0_PKT_S7_iiiPKb:
        /* <DEDUP_REMOVED lines=156> */
[----:B------:R-:W-:-:S02]  /*09c0*/  @!P2 F2FP.PACK_AB R46, RZ, R46 ;  /* 0x0000002eff2ea23e */ /* 0x000fc400000000ff */
[----:B------:R-:W-:Y:S01]  /*09d0*/  ISETP.GE.AND P0, PT, R39, c[0x0][0x180], PT ;  /* 0x0000600027007a0c */ /* 0x000fe20003f06270 */
[----:B----4-:R-:W-:Y:S01]  /*09e0*/  @!P3 FFMA.FTZ R38, -R50, R38, R31 ;  /* 0x000000263226b223 */ /* 0x010fe2000001011f */
[----:B------:R-:W-:Y:S01]  /*09f0*/  ISETP.GE.AND P1, PT, R33, c[0x0][0x180], PT ;  /* 0x0000600021007a0c */ /* 0x000fe20003f26270 */
[----:B------:R1:W-:Y:S01]  /*0a00*/  @!P2 STG.E.U16 [R2.64+0x40], R46 ;  /* 0x0000402e0200a986 */ /* 0x0003e2000c101504 */
[----:B------:R-:W-:Y:S01]  /*0a10*/  ISETP.GE.AND P2, PT, R32, c[0x0][0x180], PT ;  /* 0x0000600020007a0c */ /* 0x000fe20003f46270 */
[----:B------:R-:W2:Y:S01]  /*0a20*/  @!P5 MUFU.EX2 R36, R36 ;  /* 0x000000240024d308 */ /* 0x000ea20000000800 */
[----:B------:R-:W-:Y:S01]  /*0a30*/  @!P3 F2FP.PACK_AB R38, RZ, R38 ;  /* 0x00000026ff26b23e */ /* 0x000fe200000000ff */
[----:B0-----:R-:W-:-:S04]  /*0a40*/  @!P4 FFMA.FTZ R52, -R50, R52, R29 ;  /* 0x000000343234c223 */ /* 0x001fc8000001011d */
[----:B------:R1:W-:Y:S01]  /*0a50*/  @!P3 STG.E.U16 [R2.64+0x80], R38 ;  /* 0x000080260200b986 */ /* 0x0003e2000c101504 */
[----:B------:R-:W-:Y:S01]  /*0a60*/  ISETP.GE.AND P3, PT, R30, c[0x0][0x180], PT ;  /* 0x000060001e007a0c */ /* 0x000fe20003f66270 */
[----:B------:R-:W0:Y:S01]  /*0a70*/  @!P6 MUFU.EX2 R37, R26 ;  /* 0x0000001a0025e308 */ /* 0x000e220000000800 */
[----:B------:R-:W-:-:S05]  /*0a80*/  @!P4 F2FP.PACK_AB R52, RZ, R52 ;  /* 0x00000034ff34c23e */ /* 0x000fca00000000ff */
[----:B------:R1:W-:Y:S02]  /*0a90*/  @!P4 STG.E.U16 [R2.64+0xc0], R52 ;  /* 0x0000c0340200c986 */ /* 0x0003e4000c101504 */
[----:B------:R-:W3:Y:S01]  /*0aa0*/  @!P2 MUFU.EX2 R23, R23 ;  /* 0x000000170017a308 */ /* 0x000ee20000000800 */
[----:B--2---:R-:W-:Y:S01]  /*0ab0*/  @!P5 FFMA.FTZ R36, -R50, R36, R27 ;  /* 0x000000243224d223 */ /* 0x004fe2000001011b */
[----:B------:R-:W-:-:S04]  /*0ac0*/  ISETP.GE.AND P4, PT, R18, c[0x0][0x180], PT ;  /* 0x0000600012007a0c */ /* 0x000fc80003f86270 */
[----:B------:R-:W-:Y:S02]  /*0ad0*/  @!P5 F2FP.PACK_AB R36, RZ, R36 ;  /* 0x00000024ff24d23e */ /* 0x000fe400000000ff */
[----:B------:R-:W2:Y:S01]  /*0ae0*/  @!P0 MUFU.EX2 R25, R25 ;  /* 0x0000001900198308 */ /* 0x000ea20000000800 */
[----:B0-----:R-:W-:Y:S02]  /*0af0*/  @!P6 FFMA.FTZ R37, -R50, R37, R22 ;  /* 0x000000253225e223 */ /* 0x001fe40000010116 */
[----:B------:R1:W-:Y:S01]  /*0b00*/  @!P5 STG.E.U16 [R2.64+0x100], R36 ;  /* 0x000100240200d986 */ /* 0x0003e2000c101504 */
[----:B------:R-:W-:Y:S02]  /*0b10*/  ISETP.GE.AND P5, PT, R16, c[0x0][0x180], PT ;  /* 0x0000600010007a0c */ /* 0x000fe40003fa6270 */
[----:B------:R-:W-:Y:S02]  /*0b20*/  @!P6 F2FP.PACK_AB R37, RZ, R37 ;  /* 0x00000025ff25e23e */ /* 0x000fe400000000ff */
[----:B------:R-:W0:Y:S01]  /*0b30*/  @!P1 MUFU.EX2 R31, R24 ;  /* 0x00000018001f9308 */ /* 0x000e220000000800 */
[----:B---3--:R-:W-:-:S02]  /*0b40*/  @!P2 FFMA.FTZ R23, -R50, R23, R19 ;  /* 0x000000173217a223 */ /* 0x008fc40000010113 */
[----:B------:R1:W-:Y:S01]  /*0b50*/  @!P6 STG.E.U16 [R2.64+0x140], R37 ;  /* 0x000140250200e986 */ /* 0x0003e2000c101504 */
[----:B------:R-:W-:Y:S02]  /*0b60*/  ISETP.GE.AND P6, PT, R14, c[0x0][0x180], PT ;  /* 0x000060000e007a0c */ /* 0x000fe40003fc6270 */
[----:B------:R-:W-:Y:S01]  /*0b70*/  @!P2 F2FP.PACK_AB R23, RZ, R23 ;  /* 0x00000017ff17a23e */ /* 0x000fe200000000ff */
[C---:B--2---:R-:W-:Y:S01]  /*0b80*/  @!P0 FFMA.FTZ R25, -R50.reuse, R25, R21 ;  /* 0x0000001932198223 */ /* 0x044fe20000010115 */
[----:B------:R-:W2:Y:S03]  /*0b90*/  @!P3 MUFU.EX2 R15, R15 ;  /* 0x0000000f000fb308 */ /* 0x000ea60000000800 */
[----:B------:R1:W-:Y:S01]  /*0ba0*/  @!P2 STG.E.U16 [R2.64+0x200], R23 ;  /* 0x000200170200a986 */ /* 0x0003e2000c101504 */
[----:B------:R-:W-:Y:S02]  /*0bb0*/  ISETP.GE.AND P2, PT, R35, c[0x0][0x180], PT ;  /* 0x0000600023007a0c */ /* 0x000fe40003f46270 */
[----:B------:R-:W-:Y:S01]  /*0bc0*/  @!P0 F2FP.PACK_AB R25, RZ, R25 ;  /* 0x00000019ff19823e */ /* 0x000fe200000000ff */
[----:B0-----:R-:W-:Y:S01]  /*0bd0*/  @!P1 FFMA.FTZ R31, -R50, R31, R20 ;  /* 0x0000001f321f9223 */ /* 0x001fe20000010114 */
[----:B------:R-:W0:Y:S03]  /*0be0*/  @!P4 MUFU.EX2 R5, R5 ;  /* 0x000000050005c308 */ /* 0x000e260000000800 */
[----:B------:R1:W-:Y:S01]  /*0bf0*/  @!P0 STG.E.U16 [R2.64+0x180], R25 ;  /* 0x0001801902008986 */ /* 0x0003e2000c101504 */
[----:B------:R-:W-:-:S02]  /*0c00*/  ISETP.GE.AND P0, PT, R12, c[0x0][0x180], PT ;  /* 0x000060000c007a0c */ /* 0x000fc40003f06270 */
[----:B------:R-:W-:-:S03]  /*0c10*/  @!P1 F2FP.PACK_AB R31, RZ, R31 ;  /* 0x0000001fff1f923e */ /* 0x000fc600000000ff */
[----:B------:R-:W-:Y:S01]  /*0c20*/  @!P2 FMUL.FTZ R47, R47, 1.4426950216293334961 ;  /* 0x3fb8aa3b2f2fa820 */ /* 0x000fe20000410000 */
[----:B------:R-:W3:Y:S01]  /*0c30*/  @!P5 MUFU.EX2 R4, R4 ;  /* 0x000000040004d308 */ /* 0x000ee20000000800 */
[----:B------:R1:W-:Y:S01]  /*0c40*/  @!P1 STG.E.U16 [R2.64+0x1c0], R31 ;  /* 0x0001c01f02009986 */ /* 0x0003e2000c101504 */
[----:B------:R-:W-:Y:S01]  /*0c50*/  ISETP.GE.AND P1, PT, R10, c[0x0][0x180], PT ;  /* 0x000060000a007a0c */ /* 0x000fe20003f26270 */
[C---:B--2---:R-:W-:Y:S02]  /*0c60*/  @!P3 FFMA.FTZ R15, -R50.reuse, R15, R17 ;  /* 0x0000000f320fb223 */ /* 0x044fe40000010111 */
[----:B0-----:R-:W-:-:S03]  /*0c70*/  @!P4 FFMA.FTZ R13, -R50, R5, R13 ;  /* 0x00000005320dc223 */ /* 0x001fc6000001010d */
[----:B------:R-:W0:Y:S01]  /*0c80*/  @!P6 MUFU.EX2 R44, R44 ;  /* 0x0000002c002ce308 */ /* 0x000e220000000800 */
[----:B------:R-:W-:Y:S02]  /*0c90*/  @!P3 F2FP.PACK_AB R15, RZ, R15 ;  /* 0x0000000fff0fb23e */ /* 0x000fe400000000ff */
[----:B------:R-:W-:-:S03]  /*0ca0*/  @!P4 F2FP.PACK_AB R13, RZ, R13 ;  /* 0x0000000dff0dc23e */ /* 0x000fc600000000ff */
[----:B------:R1:W-:Y:S01]  /*0cb0*/  @!P3 STG.E.U16 [R2.64+0x240], R15 ;  /* 0x0002400f0200b986 */ /* 0x0003e2000c101504 */
[----:B------:R-:W-:Y:S01]  /*0cc0*/  ISETP.GE.AND P3, PT, R8, c[0x0][0x180], PT ;  /* 0x0000600008007a0c */ /* 0x000fe20003f66270 */
[----:B------:R-:W2:Y:S01]  /*0cd0*/  @!P0 MUFU.EX2 R42, R42 ;  /* 0x0000002a002a8308 */ /* 0x000ea20000000800 */
[C---:B---3--:R-:W-:Y:S01]  /*0ce0*/  @!P5 FFMA.FTZ R4, -R50.reuse, R4, R11 ;  /* 0x000000043204d223 */ /* 0x048fe2000001010b */
[----:B------:R1:W-:Y:S04]  /*0cf0*/  @!P4 STG.E.U16 [R2.64+0x280], R13 ;  /* 0x0002800d0200c986 */ /* 0x0003e8000c101504 */
[----:B------:R-:W-:Y:S02]  /*0d00*/  @!P5 F2FP.PACK_AB R4, RZ, R4 ;  /* 0x00000004ff04d23e */ /* 0x000fe400000000ff */
[----:B------:R-:W3:Y:S01]  /*0d10*/  @!P1 MUFU.EX2 R19, R40 ;  /* 0x0000002800139308 */ /* 0x000ee20000000800 */
[----:B0-----:R-:W-:-:S02]  /*0d20*/  @!P6 FFMA.FTZ R44, -R50, R44, R9 ;  /* 0x0000002c322ce223 */ /* 0x001fc40000010109 */
[----:B------:R1:W-:Y:S03]  /*0d30*/  @!P5 STG.E.U16 [R2.64+0x2c0], R4 ;  /* 0x0002c0040200d986 */ /* 0x0003e6000c101504 */
[----:B------:R-:W-:Y:S02]  /*0d40*/  @!P6 F2FP.PACK_AB R44, RZ, R44 ;  /* 0x0000002cff2ce23e */ /* 0x000fe400000000ff */
[----:B------:R-:W0:Y:S01]  /*0d50*/  @!P2 MUFU.EX2 R47, R47 ;  /* 0x0000002f002fa308 */ /* 0x000e220000000800 */
[C---:B--2---:R-:W-:Y:S02]  /*0d60*/  @!P0 FFMA.FTZ R42, -R50.reuse, R42, R7 ;  /* 0x0000002a322a8223 */ /* 0x044fe40000010107 */
        /* <DEDUP_REMOVED lines=8> */
[----:B------:R1:W-:Y:S01]  /*0df0*/  @!P2 STG.E.U16 [R2.64], R47 ;  /* 0x0000002f0200a986 */ /* 0x0003e2000c101504 */
[----:B------:R-:W-:Y:S05]  /*0e00*/  @P3 EXIT ;  /* 0x000000000000394d */ /* 0x000fea0003800000 */
[----:B------:R-:W0:Y:S02]  /*0e10*/  MUFU.EX2 R43, R43 ;  /* 0x0000002b002b7308 */ /* 0x000e240000000800 */
[----:B0-----:R-:W-:-:S05]  /*0e20*/  FFMA.FTZ R0, -R50, R43, R0 ;  /* 0x0000002b32007223 */ /* 0x001fca0000010100 */
[----:B------:R-:W-:-:S05]  /*0e30*/  F2FP.PACK_AB R0, RZ, R0 ;  /* 0x00000000ff00723e */ /* 0x000fca00000000ff */
[----:B------:R-:W-:Y:S01]  /*0e40*/  STG.E.U16 [R2.64+0x3c0], R0 ;  /* 0x0003c00002007986 */ /* 0x000fe2000c101504 */
[----:B------:R-:W-:Y:S05]  /*0e50*/  EXIT ;  /* 0x000000000000794d */ /* 0x000fea0003800000 */
.L_x_5303:
        /* <DEDUP_REMOVED lines=10> */
.L_x_11071:


//--------------------- .text._ZN43_GLOBAL__N__9ae7fba5_10_SoftMax_cu_9f978f6321softmax_warp_backwardIfN3c104HalfEfLi8ELb1ELb0EEEvPT0_PKT_S7_iiiPKb --------------------------
	.section	.text._ZN43_GLOBAL__N__9ae7fba5_10_SoftMax_cu_9f978f6321softmax_warp_backwardIfN3c104HalfEfLi8ELb1ELb0EEEvPT0_PKT_S7_iiiPKb,"ax",@progbits
	.sectioninfo	@"SHI_REGISTERS=32"
	.align	128
.text._ZN43_GLOBAL__N__9ae7fba5_10_SoftMax_cu_9f978f6321softmax_warp_backwardIfN3c104HalfEfLi8ELb1ELb0EEEvPT0_PKT_S7_iiiPKb:
        .type           _ZN43_GLOBAL__N__9ae7fba5_10_SoftMax_cu_9f978f6321softmax_warp_backwardIfN3c104HalfEfLi8ELb1ELb0EEEvPT0_PKT_S7_iiiPKb,@function
        .size           _ZN43_GLOBAL__N__9ae7fba5_10_SoftMax_cu_9f978f6321softmax_warp_backwardIfN3c104HalfEfLi8ELb1ELb0EEEvPT0_PKT_S7_iiiPKb,(.L_x_11072 - _ZN43_GLOBAL__N__9ae7fba5_10_SoftMax_cu_9f978f6321softmax_warp_backwardIfN3c104HalfEfLi8ELb1ELb0EEEvPT0_PKT_S7_iiiPKb)
        .other          _ZN43_GLOBAL__N__9ae7fba5_10_SoftMax_cu_9f978f6321softmax_warp_backwardIfN3c104HalfEfLi8ELb1ELb0EEEvPT0_PKT_S7_iiiPKb,@"STO_CUDA_ENTRY STV_DEFAULT"
_ZN43_GLOBAL__N__9ae7fba5_10_SoftMax_cu_9f978f6321softmax_warp_backwardIfN3c104HalfEfLi8ELb1ELb0EEEvPT0_PKT_S7_iiiPKb:
        /* <DEDUP_REMOVED lines=96> */
[----:B------:R-:W-:Y:S02]  /*0600*/  @!P6 F2FP.PACK_AB R25, RZ, R25 ;  /* 0x00000019ff19e23e */ /* 0x000fe400000000ff */
[----:B------:R-:W0:Y:S01]  /*0610*/  @!P3 MUFU.EX2 R13, R13 ;  /* 0x0000000d000db308 */ /* 0x000e220000000800 */
[----:B-1----:R-:W-:Y:S02]  /*0620*/  @!P5 FFMA.FTZ R10, -R4, R11, R10 ;  /* 0x0000000b040ad223 */ /* 0x002fe4000001010a */
[----:B------:R1:W-:Y:S01]  /*0630*/  @!P6 STG.E.U16 [R2.64], R25 ;  /* 0x000000190200e986 */ /* 0x0003e2000c101504 */
[----:B------:R-:W-:Y:S02]  /*0640*/  ISETP.GE.AND P6, PT, R16, c[0x0][0x180], PT ;  /* 0x0000600010007a0c */ /* 0x000fe40003fc6270 */
[----:B------:R-:W-:Y:S02]  /*0650*/  @!P5 F2FP.PACK_AB R10, RZ, R10 ;  /* 0x0000000aff0ad23e */ /* 0x000fe400000000ff */
[----:B------:R-:W3:Y:S01]  /*0660*/  @!P2 MUFU.EX2 R15, R15 ;  /* 0x0000000f000fa308 */ /* 0x000ee20000000800 */
[----:B--2---:R-:W-:-:S02]  /*0670*/  @!P4 FFMA.FTZ R5, -R4, R5, R14 ;  /* 0x000000050405c223 */ /* 0x004fc4000001010e */
[----:B------:R1:W-:Y:S03]  /*0680*/  @!P5 STG.E.U16 [R2.64+0x40], R10 ;  /* 0x0000400a0200d986 */ /* 0x0003e6000c101504 */
[----:B------:R-:W-:Y:S02]  /*0690*/  @!P4 F2FP.PACK_AB R5, RZ, R5 ;  /* 0x00000005ff05c23e */ /* 0x000fe400000000ff */
[----:B------:R-:W2:Y:S01]  /*06a0*/  @!P1 MUFU.EX2 R17, R17 ;  /* 0x0000001100119308 */ /* 0x000ea20000000800 */
[----:B0-----:R-:W-:Y:S02]  /*06b0*/  @!P3 FFMA.FTZ R13, -R4, R13, R19 ;  /* 0x0000000d040db223 */ /* 0x001fe40000010113 */
[----:B------:R1:W-:Y:S03]  /*06c0*/  @!P4 STG.E.U16 [R2.64+0x80], R5 ;  /* 0x000080050200c986 */ /* 0x0003e6000c101504 */
[----:B------:R-:W-:-:S02]  /*06d0*/  @!P3 F2FP.PACK_AB R13, RZ, R13 ;  /* 0x0000000dff0db23e */ /* 0x000fc400000000ff */
[----:B------:R-:W0:Y:S01]  /*06e0*/  @!P0 MUFU.EX2 R7, R18 ;  /* 0x0000001200078308 */ /* 0x000e220000000800 */
[C---:B---3--:R-:W-:Y:S02]  /*06f0*/  @!P2 FFMA.FTZ R15, -R4.reuse, R15, R20 ;  /* 0x0000000f040fa223 */ /* 0x048fe40000010114 */
[----:B------:R1:W-:Y:S03]  /*0700*/  @!P3 STG.E.U16 [R2.64+0xc0], R13 ;  /* 0x0000c00d0200b986 */ /* 0x0003e6000c101504 */
[----:B------:R-:W-:Y:S01]  /*0710*/  @!P2 F2FP.PACK_AB R15, RZ, R15 ;  /* 0x0000000fff0fa23e */ /* 0x000fe200000000ff */
[----:B--2---:R-:W-:-:S04]  /*0720*/  @!P1 FFMA.FTZ R17, -R4, R17, R21 ;  /* 0x0000001104119223 */ /* 0x004fc80000010115 */
[----:B------:R1:W-:Y:S01]  /*0730*/  @!P2 STG.E.U16 [R2.64+0x100], R15 ;  /* 0x0001000f0200a986 */ /* 0x0003e2000c101504 */
[----:B------:R-:W-:Y:S01]  /*0740*/  @!P1 F2FP.PACK_AB R17, RZ, R17 ;  /* 0x00000011ff11923e */ /* 0x000fe200000000ff */
[----:B0-----:R-:W-:-:S04]  /*0750*/  @!P0 FFMA.FTZ R7, -R4, R7, R22 ;  /* 0x0000000704078223 */ /* 0x001fc80000010116 */
[----:B------:R1:W-:Y:S01]  /*0760*/  @!P1 STG.E.U16 [R2.64+0x140], R17 ;  /* 0x0001401102009986 */ /* 0x0003e2000c101504 */
[----:B------:R-:W-:-:S05]  /*0770*/  @!P0 F2FP.PACK_AB R7, RZ, R7 ;  /* 0x00000007ff07823e */ /* 0x000fca00000000ff */
[----:B------:R1:W-:Y:S01]  /*0780*/  @!P0 STG.E.U16 [R2.64+0x180], R7 ;  /* 0x0001800702008986 */ /* 0x0003e2000c101504 */
[----:B------:R-:W-:Y:S05]  /*0790*/  @P6 EXIT ;  /* 0x000000000000694d */ /* 0x000fea0003800000 */
[----:B------:R-:W0:Y:S02]  /*07a0*/  MUFU.EX2 R29, R29 ;  /* 0x0000001d001d7308 */ /* 0x000e240000000800 */
[----:B0-----:R-:W-:-:S05]  /*07b0*/  FFMA.FTZ R4, -R4, R29, R23 ;  /* 0x0000001d04047223 */ /* 0x001fca0000010117 */
[----:B------:R-:W-:-:S05]  /*07c0*/  F2FP.PACK_AB R4, RZ, R4 ;  /* 0x00000004ff04723e */ /* 0x000fca00000000ff */
[----:B------:R-:W-:Y:S01]  /*07d0*/  STG.E.U16 [R2.64+0x1c0], R4 ;  /* 0x0001c00402007986 */ /* 0x000fe2000c101504 */
[----:B------:R-:W-:Y:S05]  /*07e0*/  EXIT ;  /* 0x000000000000794d */ /* 0x000fea0003800000 */
.L_x_5304:
        /* <DEDUP_REMOVED lines=9> */
.L_x_11072:


//--------------------- .text._ZN43_GLOBAL__N__9ae7fba5_10_SoftMax_cu_9f978f6321softmax_warp_backwardIfN3c104HalfEfLi7ELb1ELb0EEEvPT0_PKT_S7_iiiPKb --------------------------
	.section	.text._ZN43_GLOBAL__N__9ae7fba5_10_SoftMax_cu_9f978f6321softmax_warp_backwardIfN3c104HalfEfLi7ELb1ELb0EEEvPT0_PKT_S7_iiiPKb,"ax",@progbits
	.sectioninfo	@"SHI_REGISTERS=32"
	.align	128
.text._ZN43_GLOBAL__N__9ae7fba5_10_SoftMax_cu_9f978f6321softmax_warp_backwardIfN3c104HalfEfLi7ELb1ELb0EEEvPT0_PKT_S7_iiiPKb:
        .type           _ZN43_GLOBAL__N__9ae7fba5_10_SoftMax_cu_9f978f6321softmax_warp_backwardIfN3c104HalfEfLi7ELb1ELb0EEEvPT0_PKT_S7_iiiPKb,@function
        .size           _ZN43_GLOBAL__N__9ae7fba5_10_SoftMax_cu_9f978f6321softmax_warp_backwardIfN3c104HalfEfLi7ELb1ELb0EEEvPT0_PKT_S7_iiiPKb,(.L_x_11073 - _ZN43_GLOBAL__N__9ae7fba5_10_SoftMax_cu_9f978f6321softmax_warp_backwardIfN3c104HalfEfLi7ELb1ELb0EEEvPT0_PKT_S7_iiiPKb)
        .other          _ZN43_GLOBAL__N__9ae7fba5_10_SoftMax_cu_9f978f6321softmax_warp_backwardIfN3c104HalfEfLi7ELb1ELb0EEEvPT0_PKT_S7_iiiPKb,@"STO_CUDA_ENTRY STV_DEFAULT"
_ZN43_GLOBAL__N__9ae7fba5_10_SoftMax_cu_9f978f6321softmax_warp_backwardIfN3c104HalfEfLi7ELb1ELb0EEEvPT0_PKT_S7_iiiPKb:
        /* <DEDUP_REMOVED lines=117> */
[----:B------:R-:W-:Y:S02]  /*0750*/  @!P1 F2FP.PACK_AB R18, RZ, R18 ;  /* 0x00000012ff12923e */ /* 0x000fe400000000ff */
[----:B------:R-:W0:Y:S01]  /*0760*/  @!P4 MUFU.EX2 R23, R23 ;  /* 0x000000170017c308 */ /* 0x000e220000000800 */
[----:B-1----:R-:W-:-:S05]  /*0770*/  @!P2 FFMA.FTZ R14, R3, -R14, R11 ;  /* 0x8000000e030ea223 */ /* 0x002fca000001000b */
[----:B------:R-:W-:Y:S01]  /*0780*/  @!P2 F2FP.PACK_AB R14, RZ, R14 ;  /* 0x0000000eff0ea23e */ /* 0x000fe200000000ff */
[----:B--2---:R-:W-:-:S05]  /*0790*/  @!P3 FFMA.FTZ R8, R3, -R24, R8 ;  /* 0x800000180308b223 */ /* 0x004fca0000010008 */
[----:B------:R-:W-:Y:S01]  /*07a0*/  @!P3 F2FP.PACK_AB R8, RZ, R8 ;  /* 0x00000008ff08b23e */ /* 0x000fe200000000ff */
[----:B0-----:R-:W-:Y:S01]  /*07b0*/  @!P4 FFMA.FTZ R6, R3, -R23, R6 ;  /* 0x800000170306c223 */ /* 0x001fe20000010006 */
[----:B------:R-:W-:-:S04]  /*07c0*/  LEA.HI.X R3, R10, c[0x0][0x164], R9, 0x1, P5 ;  /* 0x000059000a037a11 */ /* 0x000fc800028f0c09 */
[----:B------:R-:W-:Y:S01]  /*07d0*/  @!P4 F2FP.PACK_AB R6, RZ, R6 ;  /* 0x00000006ff06c23e */ /* 0x000fe200000000ff */
        /* <DEDUP_REMOVED lines=10> */
[----:B------:R-:W-:Y:S01]  /*0880*/  @!P3 F2FP.PACK_AB R5, RZ, R3 ;  /* 0x00000003ff05b23e */ /* 0x000fe200000000ff */
[----:B-1----:R-:W-:Y:S01]  /*0890*/  @!P1 FFMA.FTZ R22, R4, -R13, R22 ;  /* 0x8000000d04169223 */ /* 0x002fe20000010016 */
[----:B------:R-:W-:-:S04]  /*08a0*/  LEA.HI.X R3, R0, c[0x0][0x164], R7, 0x1, P0 ;  /* 0x0000590000037a11 */ /* 0x000fc800000f0c07 */
[----:B------:R-:W-:Y:S01]  /*08b0*/  @!P1 F2FP.PACK_AB R22, RZ, R22 ;  /* 0x00000016ff16923e */ /* 0x000fe200000000ff */
[----:B------:R0:W-:Y:S01]  /*08c0*/  @!P3 STG.E.U16 [R2.64+0x80], R5 ;  /* 0x000080050200b986 */ /* 0x0001e2000c101504 */
[----:B--2---:R-:W-:-:S03]  /*08d0*/  @!P2 FFMA.FTZ R21, R4, -R12, R21 ;  /* 0x8000000c0415a223 */ /* 0x004fc60000010015 */
[----:B------:R0:W-:Y:S02]  /*08e0*/  @!P1 STG.E.U16 [R2.64], R22 ;  /* 0x0000001602009986 */ /* 0x0001e4000c101504 */
[----:B------:R-:W-:-:S05]  /*08f0*/  @!P2 F2FP.PACK_AB R21, RZ, R21 ;  /* 0x00000015ff15a23e */ /* 0x000fca00000000ff */
[----:B------:R0:W-:Y:S01]  /*0900*/  @!P2 STG.E.U16 [R2.64+0x40], R21 ;  /* 0x000040150200a986 */ /* 0x0001e2000c101504 */
[----:B------:R-:W-:Y:S05]  /*0910*/  @P4 EXIT ;  /* 0x000000000000494d */ /* 0x000fea0003800000 */
[----:B------:R-:W1:Y:S02]  /*0920*/  MUFU.EX2 R29, R29 ;  /* 0x0000001d001d7308 */ /* 0x000e640000000800 */
[----:B-1----:R-:W-:-:S05]  /*0930*/  FFMA.FTZ R4, R4, -R29, R19 ;  /* 0x8000001d04047223 */ /* 0x002fca0000010013 */
[----:B------:R-:W-:-:S05]  /*0940*/  F2FP.PACK_AB R4, RZ, R4 ;  /* 0x00000004ff04723e */ /* 0x000fca00000000ff */
[----:B------:R-:W-:Y:S01]  /*0950*/  STG.E.U16 [R2.64+0xc0], R4 ;  /* 0x0000c00402007986 */ /* 0x000fe2000c101504 */
[----:B------:R-:W-:Y:S05]  /*0960*/  EXIT ;  /* 0x000000000000794d */ /* 0x000fea0003800000 */
.L_x_5305:
        /* <DEDUP_REMOVED lines=9> */
.L_x_11073:


//--------------------- .text._ZN43_GLOBAL__N__9ae7fba5_10_SoftMax_cu_9f978f6321softmax_warp_backwardIfN3c104HalfEfLi6ELb1ELb0EEEvPT0_PKT_S7_iiiPKb --------------------------
	.section	.text._ZN43_GLOBAL__N__9ae7fba5_10_SoftMax_cu_9f978f6321softmax_warp_backwardIfN3c104HalfEfLi6ELb1ELb0EEEvPT0_PKT_S7_iiiPKb,"ax",@progbits
	.sectioninfo	@"SHI_REGISTERS=29"
	.align	128
.text._ZN43_GLOBAL__N__9ae7fba5_10_SoftMax_cu_9f978f6321softmax_warp_backwardIfN3c104HalfEfLi6ELb1ELb0EEEvPT0_PKT_S7_iiiPKb:
        .type           _ZN43_GLOBAL__N__9ae7fba5_10_SoftMax_cu_9f978f6321softmax_warp_backwardIfN3c104HalfEfLi6ELb1ELb0EEEvPT0_PKT_S7_iiiPKb,@function
        .size           _ZN43_GLOBAL__N__9ae7fba5_10_SoftMax_cu_9f978f6321softmax_warp_backwardIfN3c104HalfEfLi6ELb1ELb0EEEvPT0_PKT_S7_iiiPKb,(.L_x_11074 - _ZN43_GLOBAL__N__9ae7fba5_10_SoftMax_cu_9f978f6321softmax_warp_backwardIfN3c104HalfEfLi6ELb1ELb0EEEvPT0_PKT_S7_iiiPKb)
        .other          _ZN43_GLOBAL__N__9ae7fba5_10_SoftMax_cu_9f978f6321softmax_warp_backwardIfN3c104HalfEfLi6ELb1ELb0EEEvPT0_PKT_S7_iiiPKb,@"STO_CUDA_ENTRY STV_DEFAULT"
_ZN43_GLOBAL__N__9ae7fba5_10_SoftMax_cu_9f978f6321softmax_warp_backwardIfN3c104HalfEfLi6ELb1ELb0EEEvPT0_PKT_S7_iiiPKb:
        /* <DEDUP_REMOVED lines=83> */
[----:B------:R-:W-:Y:S01]  /*0530*/  @!P4 F2FP.PACK_AB R12, RZ, R11 ;  /* 0x0000000bff0cc23e */ /* 0x000fe200000000ff */
[----:B------:R-:W-:Y:S02]  /*0540*/  IMAD.MOV.U32 R11, RZ, RZ, RZ ;  /* 0x000000ffff0b7224 */ /* 0x000fe400078e00ff */
[----:B------:R-:W-:Y:S01]  /*0550*/  @!P2 FMUL.FTZ R11, R14, 1.4426950216293334961 ;  /* 0x3fb8aa3b0e0ba820 */ /* 0x000fe20000410000 */
[----:B------:R-:W-:Y:S01]  /*0560*/  @!P5 F2FP.PACK_AB R15, RZ, R15 ;  /* 0x0000000fff0fd23e */ /* 0x000fe200000000ff */
        /* <DEDUP_REMOVED lines=10> */
[----:B------:R-:W-:-:S05]  /*0610*/  @!P4 F2FP.PACK_AB R8, RZ, R8 ;  /* 0x00000008ff08c23e */ /* 0x000fca00000000ff */
[----:B------:R0:W-:Y:S01]  /*0620*/  @!P4 STG.E.U16 [R4.64], R8 ;  /* 0x000000080400c986 */ /* 0x0001e2000c101504 */
[----:B------:R-:W-:Y:S05]  /*0630*/  @P5 EXIT ;  /* 0x000000000000594d */ /* 0x000fea0003800000 */
[----:B------:R-:W1:Y:S02]  /*0640*/  MUFU.EX2 R3, R6 ;  /* 0x0000000600037308 */ /* 0x000e640000000800 */
[----:B-1----:R-:W-:-:S05]  /*0650*/  FFMA.FTZ R3, R18, -R3, R2 ;  /* 0x8000000312037223 */ /* 0x002fca0000010002 */
[----:B------:R-:W-:-:S05]  /*0660*/  F2FP.PACK_AB R3, RZ, R3 ;  /* 0x00000003ff03723e */ /* 0x000fca00000000ff */
[----:B------:R-:W-:Y:S01]  /*0670*/  STG.E.U16 [R4.64+0x40], R3 ;  /* 0x0000400304007986 */ /* 0x000fe2000c101504 */
[----:B------:R-:W-:Y:S05]  /*0680*/  EXIT ;  /* 0x000000000000794d */ /* 0x000fea0003800000 */
.L_x_5306:
        /* <DEDUP_REMOVED lines=15> */
.L_x_11074:


//--------------------- .text._ZN43_GLOBAL__N__9ae7fba5_10_SoftMax_cu_9f978f6321softmax_warp_backwardIfN3c104HalfEfLi5ELb1ELb0EEEvPT0_PKT_S7_iiiPKb --------------------------
	.section	.text._ZN43_GLOBAL__N__9ae7fba5_10_SoftMax_cu_9f978f6321softmax_warp_backwardIfN3c104HalfEfLi5ELb1ELb0EEEvPT0_PKT_S7_iiiPKb,"ax",@progbits
	.sectioninfo	@"SHI_REGISTERS=23"
	.align	128
.text._ZN43_GLOBAL__N__9ae7fba5_10_SoftMax_cu_9f978f6321softmax_warp_backwardIfN3c104HalfEfLi5ELb1ELb0EEEvPT0_PKT_S7_iiiPKb:
        .type           _ZN43_GLOBAL__N__9ae7fba5_10_SoftMax_cu_9f978f6321softmax_warp_backwardIfN3c104HalfEfLi5ELb1ELb0EEEvPT0_PKT_S7_iiiPKb,@function
        .size           _ZN43_GLOBAL__N__9ae7fba5_10_SoftMax_cu_9f978f6321softmax_warp_backwardIfN3c104HalfEfLi5ELb1ELb0EEEvPT0_PKT_S7_iiiPKb,(.L_x_11075 - _ZN43_GLOBAL__N__9ae7fba5_10_SoftMax_cu_9f978f6321softmax_warp_backwardIfN3c104HalfEfLi5ELb1ELb0EEEvPT0_PKT_S7_iiiPKb)
        .other          _ZN43_GLOBAL__N__9ae7fba5_10_SoftMax_cu_9f978f6321softmax_warp_backwardIfN3c104HalfEfLi5ELb1ELb0EEEvPT0_PKT_S7_iiiPKb,@"STO_CUDA_ENTRY STV_DEFAULT"
_ZN43_GLOBAL__N__9ae7fba5_10_SoftMax_cu_9f978f6321softmax_warp_backwardIfN3c104HalfEfLi5ELb1ELb0EEEvPT0_PKT_S7_iiiPKb:
        /* <DEDUP_REMOVED lines=71> */
[----:B------:R-:W-:Y:S02]  /*0470*/  @!P2 F2FP.PACK_AB R9, RZ, R5 ;  /* 0x00000005ff09a23e */ /* 0x000fe400000000ff */
        /* <DEDUP_REMOVED lines=12> */
[----:B------:R-:W-:-:S05]  /*0540*/  F2FP.PACK_AB R0, RZ, R0 ;  /* 0x00000000ff00723e */ /* 0x000fca00000000ff */
[----:B------:R-:W-:Y:S01]  /*0550*/  STG.E.U16 [R2.64], R0 ;  /* 0x0000000002007986 */ /* 0x000fe2000c101504 */
[----:B------:R-:W-:Y:S05]  /*0560*/  EXIT ;  /* 0x000000000000794d */ /* 0x000fea0003800000 */
.L_x_5307:
        /* <DEDUP_REMOVED lines=9> */
.L_x_11075:


//--------------------- .text._ZN43_GLOBAL__N__9ae7fba5_10_SoftMax_cu_9f978f6321softmax_warp_backwardIfN3c104HalfEfLi4ELb1ELb0EEEvPT0_PKT_S7_iiiPKb --------------------------
	.section	.text._ZN43_GLOBAL__N__9ae7fba5_10_SoftMax_cu_9f978f6321softmax_warp_backwardIfN3c104HalfEfLi4ELb1ELb0EEEvPT0_PKT_S7_iiiPKb,"ax",@progbits
	.sectioninfo	@"SHI_REGISTERS=23"
	.align	128
.text._ZN43_GLOBAL__N__9ae7fba5_10_SoftMax_cu_9f978f6321softmax_warp_backwardIfN3c104HalfEfLi4ELb1ELb0EEEvPT0_PKT_S7_iiiPKb:
        .type           _ZN43_GLOBAL__N__9ae7fba5_10_SoftMax_cu_9f978f6321softmax_warp_backwardIfN3c104HalfEfLi4ELb1ELb0EEEvPT0_PKT_S7_iiiPKb,@function
        .size           _ZN43_GLOBAL__N__9ae7fba5_10_SoftMax_cu_9f978f6321softmax_warp_backwardIfN3c104HalfEfLi4ELb1ELb0EEEvPT0_PKT_S7_iiiPKb,(.L_x_11076 - _ZN43_GLOBAL__N__9ae7fba5_10_SoftMax_cu_9f978f6321softmax_warp_backwardIfN3c104HalfEfLi4ELb1ELb0EEEvPT0_PKT_S7_iiiPKb)
        .other          _ZN43_GLOBAL__N__9ae7fba5_10_SoftMax_cu_9f978f6321softmax_warp_backwardIfN3c104HalfEfLi4ELb1ELb0EEEvPT0_PKT_S7_iiiPKb,@"STO_CUDA_ENTRY STV_DEFAULT"
_ZN43_GLOBAL__N__9ae7fba5_10_SoftMax_cu_9f978f6321softmax_warp_backwardIfN3c104HalfEfLi4ELb1ELb0EEEvPT0_PKT_S7_iiiPKb:
        /* <DEDUP_REMOVED lines=67> */
[----:B------:R-:W-:Y:S02]  /*0430*/  @!P2 F2FP.PACK_AB R9, RZ, R5 ;  /* 0x00000005ff09a23e */ /* 0x000fe400000000ff */
        /* <DEDUP_REMOVED lines=12> */
[----:B------:R-:W-:-:S05]  /*0500*/  F2FP.PACK_AB R0, RZ, R0 ;  /* 0x00000000ff00723e */ /* 0x000fca00000000ff */
[----:B------:R-:W-:Y:S01]  /*0510*/  STG.E.U16 [R2.64], R0 ;  /* 0x0000000002007986 */ /* 0x000fe2000c101504 */
[----:B------:R-:W-:Y:S05]  /*0520*/  EXIT ;  /* 0x000000000000794d */ /* 0x000fea0003800000 */
.L_x_5308:
        /* <DEDUP_REMOVED lines=13> */
.L_x_11076:


//--------------------- .text._ZN43_GLOBAL__N__9ae7fba5_10_SoftMax_cu_9f978f6321softmax_warp_backwardIfN3c104HalfEfLi3ELb1ELb0EEEvPT0_PKT_S7_iiiPKb --------------------------
	.section	.text._ZN43_GLOBAL__N__9ae7fba5_10_SoftMax_cu_9f978f6321softmax_warp_backwardIfN3c104HalfEfLi3ELb1ELb0EEEvPT0_PKT_S7_iiiPKb,"ax",@progbits
	.sectioninfo	@"SHI_REGISTERS=21"
	.align	128
.text._ZN43_GLOBAL__N__9ae7fba5_10_SoftMax_cu_9f978f6321softmax_warp_backwardIfN3c104HalfEfLi3ELb1ELb0EEEvPT0_PKT_S7_iiiPKb:
        .type           _ZN43_GLOBAL__N__9ae7fba5_10_SoftMax_cu_9f978f6321softmax_warp_backwardIfN3c104HalfEfLi3ELb1ELb0EEEvPT0_PKT_S7_iiiPKb,@function
        .size           _ZN43_GLOBAL__N__9ae7fba5_10_SoftMax_cu_9f978f6321softmax_warp_backwardIfN3c104HalfEfLi3ELb1ELb0EEEvPT0_PKT_S7_iiiPKb,(.L_x_11077 - _ZN43_GLOBAL__N__9ae7fba5_10_SoftMax_cu_9f978f6321softmax_warp_backwardIfN3c104HalfEfLi3ELb1ELb0EEEvPT0_PKT_S7_iiiPKb)
        .other          _ZN43_GLOBAL__N__9ae7fba5_10_SoftMax_cu_9f978f6321softmax_warp_backwardIfN3c104HalfEfLi3ELb1ELb0EEEvPT0_PKT_S7_iiiPKb,@"STO_CUDA_ENTRY STV_DEFAULT"
_ZN43_GLOBAL__N__9ae7fba5_10_SoftMax_cu_9f978f6321softmax_warp_backwardIfN3c104HalfEfLi3ELb1ELb0EEEvPT0_PKT_S7_iiiPKb:
        /* <DEDUP_REMOVED lines=63> */
[----:B------:R-:W-:Y:S02]  /*03f0*/  @!P2 F2FP.PACK_AB R9, RZ, R5 ;  /* 0x00000005ff09a23e */ /* 0x000fe400000000ff */
        /* <DEDUP_REMOVED lines=12> */
[----:B------:R-:W-:-:S05]  /*04c0*/  F2FP.PACK_AB R5, RZ, R5 ;  /* 0x00000005ff05723e */ /* 0x000fca00000000ff */
[----:B------:R-:W-:Y:S01]  /*04d0*/  STG.E.U16 [R2.64], R5 ;  /* 0x0000000502007986 */ /* 0x000fe2000c101504 */
[----:B------:R-:W-:Y:S05]  /*04e0*/  EXIT ;  /* 0x000000000000794d */ /* 0x000fea0003800000 */
.L_x_5309:
        /* <DEDUP_REMOVED lines=9> */
.L_x_11077:


//--------------------- .text._ZN43_GLOBAL__N__9ae7fba5_10_SoftMax_cu_9f978f6321softmax_warp_backwardIfN3c104HalfEfLi2ELb1ELb0EEEvPT0_PKT_S7_iiiPKb --------------------------
	.section	.text._ZN43_GLOBAL__N__9ae7fba5_10_SoftMax_cu_9f978f6321softmax_warp_backwardIfN3c104HalfEfLi2ELb1ELb0EEEvPT0_PKT_S7_iiiPKb,"ax",@progbits
	.sectioninfo	@"SHI_REGISTERS=21"
	.align	128
.text._ZN43_GLOBAL__N__9ae7fba5_10_SoftMax_cu_9f978f6321softmax_warp_backwardIfN3c104HalfEfLi2ELb1ELb0EEEvPT0_PKT_S7_iiiPKb:
        .type           _ZN43_GLOBAL__N__9ae7fba5_10_SoftMax_cu_9f978f6321softmax_warp_backwardIfN3c104HalfEfLi2ELb1ELb0EEEvPT0_PKT_S7_iiiPKb,@function
        .size           _ZN43_GLOBAL__N__9ae7fba5_10_SoftMax_cu_9f978f6321softmax_warp_backwardIfN3c104HalfEfLi2ELb1ELb0EEEvPT0_PKT_S7_iiiPKb,(.L_x_11078 - _ZN43_GLOBAL__N__9ae7fba5_10_SoftMax_cu_9f978f6321softmax_warp_backwardIfN3c104HalfEfLi2ELb1ELb0EEEvPT0_PKT_S7_iiiPKb)
        .other          _ZN43_GLOBAL__N__9ae7fba5_10_SoftMax_cu_9f978f6321softmax_warp_backwardIfN3c104HalfEfLi2ELb1ELb0EEEvPT0_PKT_S7_iiiPKb,@"STO_CUDA_ENTRY STV_DEFAULT"
_ZN43_GLOBAL__N__9ae7fba5_10_SoftMax_cu_9f978f6321softmax_warp_backwardIfN3c104HalfEfLi2ELb1ELb0EEEvPT0_PKT_S7_iiiPKb:
        /* <DEDUP_REMOVED lines=70> */
[----:B------:R-:W-:Y:S02]  /*0460*/  F2FP.PACK_AB R0, RZ, R0 ;  /* 0x00000000ff00723e */ /* 0x000fe400000000ff */
[----:B------:R-:W-:-:S05]  /*0470*/  LEA.HI.X R3, R5, c[0x0][0x164], R4, 0x1, P0 ;  /* 0x0000590005037a11 */ /* 0x000fca00000f0c04 */
[----:B------:R-:W-:Y:S01]  /*0480*/  STG.E.U16 [R2.64], R0 ;  /* 0x0000000002007986 */ /* 0x000fe2000c101504 */
[----:B------:R-:W-:Y:S05]  /*0490*/  EXIT ;  /* 0x000000000000794d */ /* 0x000fea0003800000 */
.L_x_5310:
        /* <DEDUP_REMOVED lines=14> */
.L_x_11078:


//--------------------- .text._ZN43_GLOBAL__N__9ae7fba5_10_SoftMax_cu_9f978f6321softmax_warp_backwardIfN3c104HalfEfLi1ELb1ELb0EEEvPT0_PKT_S7_iiiPKb --------------------------
	.section	.text._ZN43_GLOBAL__N__9ae7fba5_10_SoftMax_cu_9f978f6321softmax_warp_backwardIfN3c104HalfEfLi1ELb1ELb0EEEvPT0_PKT_S7_iiiPKb,"ax",@progbits
	.sectioninfo	@"SHI_REGISTERS=19"
	.align	128
.text._ZN43_GLOBAL__N__9ae7fba5_10_SoftMax_cu_9f978f6321softmax_warp_backwardIfN3c104HalfEfLi1ELb1ELb0EEEvPT0_PKT_S7_iiiPKb:
        .type           _ZN43_GLOBAL__N__9ae7fba5_10_SoftMax_cu_9f978f6321softmax_warp_backwardIfN3c104HalfEfLi1ELb1ELb0EEEvPT0_PKT_S7_iiiPKb,@function
        .size           _ZN43_GLOBAL__N__9ae7fba5_10_SoftMax_cu_9f978f6321softmax_warp_backwardIfN3c104HalfEfLi1ELb1ELb0EEEvPT0_PKT_S7_iiiPKb,(.L_x_11079 - _ZN43_GLOBAL__N__9ae7fba5_10_SoftMax_cu_9f978f6321softmax_warp_backwardIfN3c104HalfEfLi1ELb1ELb0EEEvPT0_PKT_S7_iiiPKb)
        .other          _ZN43_GLOBAL__N__9ae7fba5_10_SoftMax_cu_9f978f6321softmax_warp_backwardIfN3c104HalfEfLi1ELb1ELb0EEEvPT0_PKT_S7_iiiPKb,@"STO_CUDA_ENTRY STV_DEFAULT"
_ZN43_GLOBAL__N__9ae7fba5_10_SoftMax_cu_9f978f6321softmax_warp_backwardIfN3c104HalfEfLi1ELb1ELb0EEEvPT0_PKT_S7_iiiPKb:
        /* <DEDUP_REMOVED lines=55> */
[----:B------:R-:W-:Y:S02]  /*0370*/  @!P2 F2FP.PACK_AB R8, RZ, R5 ;  /* 0x00000005ff08a23e */ /* 0x000fe400000000ff */
        /* <DEDUP_REMOVED lines=11> */
[----:B------:R-:W-:Y:S02]  /*0430*/  F2FP.PACK_AB R0, RZ, R3 ;  /* 0x00000003ff00723e */ /* 0x000fe400000000ff */
[----:B------:R-:W-:-:S05]  /*0440*/  LEA.HI.X R3, R4, c[0x0][0x164], R5, 0x1, P0 ;  /* 0x0000590004037a11 */ /* 0x000fca00000f0c05 */
[----:B------:R-:W-:Y:S01]  /*0450*/  STG.E.U16 [R2.64], R0 ;  /* 0x0000000002007986 */ /* 0x000fe2000c101504 */
[----:B------:R-:W-:Y:S05]  /*0460*/  EXIT ;  /* 0x000000000000794d */ /* 0x000fea0003800000 */
.L_x_5311:
        /* <DEDUP_REMOVED lines=9> */
.L_x_11079:


//--------------------- .text._ZN43_GLOBAL__N__9ae7fba5_10_SoftMax_cu_9f978f6321softmax_warp_backwardIfN3c104HalfEfLi0ELb1ELb0EEEvPT0_PKT_S7_iiiPKb --------------------------
	.section	.text._ZN43_GLOBAL__N__9ae7fba5_10_SoftMax_cu_9f978f6321softmax_warp_backwardIfN3c104HalfEfLi0ELb1ELb0EEEvPT0_PKT_S7_iiiPKb,"ax",@progbits
	.sectioninfo	@"SHI_REGISTERS=19"
	.align	128
.text._ZN43_GLOBAL__N__9ae7fba5_10_SoftMax_cu_9f978f6321softmax_warp_backwardIfN3c104HalfEfLi0ELb1ELb0EEEvPT0_PKT_S7_iiiPKb:
        .type           _ZN43_GLOBAL__N__9ae7fba5_10_SoftMax_cu_9f978f6321softmax_warp_backwardIfN3c104HalfEfLi0ELb1ELb0EEEvPT0_PKT_S7_iiiPKb,@function
        .size           _ZN43_GLOBAL__N__9ae7fba5_10_SoftMax_cu_9f978f6321softmax_warp_backwardIfN3c104HalfEfLi0ELb1ELb0EEEvPT0_PKT_S7_iiiPKb,(.L_x_11080 - _ZN43_GLOBAL__N__9ae7fba5_10_SoftMax_cu_9f978f6321softmax_warp_backwardIfN3c104HalfEfLi0ELb1ELb0EEEvPT0_PKT_S7_iiiPKb)
        .other          _ZN43_GLOBAL__N__9ae7fba5_10_SoftMax_cu_9f978f6321softmax_warp_backwardIfN3c104HalfEfLi0ELb1ELb0EEEvPT0_PKT_S7_iiiPKb,@"STO_CUDA_ENTRY STV_DEFAULT"
_ZN43_GLOBAL__N__9ae7fba5_10_SoftMax_cu_9f978f6321softmax_warp_backwardIfN3c104HalfEfLi0ELb1ELb0EEEvPT0_PKT_S7_iiiPKb:
        /* <DEDUP_REMOVED lines=37> */
.L_x_5312:
        /* <DEDUP_REMOVED lines=8> */
[----:B------:R-:W-:Y:S02]  /*02d0*/  F2FP.PACK_AB R14, RZ, R14 ;  /* 0x0000000eff0e723e */ /* 0x000fe400000000ff */
[----:B------:R-:W-:-:S05]  /*02e0*/  LEA.HI.X R5, R10, c[0x0][0x164], R11, 0x1, P1 ;  /* 0x000059000a057a11 */ /* 0x000fca00008f0c0b */
[----:B------:R0:W-:Y:S01]  /*02f0*/  STG.E.U16 [R4.64], R14 ;  /* 0x0000000e04007986 */ /* 0x0001e2000c101504 */
[----:B------:R-:W-:Y:S05]  /*0300*/  @!P0 EXIT ;  /* 0x000000000000894d */ /* 0x000fea0003800000 */
[----:B------:R-:W1:Y:S01]  /*0310*/  MUFU.EX2 R3, R3 ;  /* 0x0000000300037308 */ /* 0x000e620000000800 */
[----:B------:R-:W-:Y:S02]  /*0320*/  FADD.FTZ R6, RZ, R2 ;  /* 0x00000002ff067221 */ /* 0x000fe40000010000 */
[----:B0-----:R-:W-:-:S04]  /*0330*/  IMAD.WIDE R4, R0, 0x2, R4 ;  /* 0x0000000200047825 */ /* 0x001fc800078e0204 */
[----:B-1----:R-:W-:-:S05]  /*0340*/  FFMA.FTZ R6, -R3, R6, R2 ;  /* 0x0000000603067223 */ /* 0x002fca0000010102 */
[----:B------:R-:W-:-:S05]  /*0350*/  F2FP.PACK_AB R6, RZ, R6 ;  /* 0x00000006ff06723e */ /* 0x000fca00000000ff */
[----:B------:R-:W-:Y:S01]  /*0360*/  STG.E.U16 [R4.64], R6 ;  /* 0x0000000604007986 */ /* 0x000fe2000c101504 */
[----:B------:R-:W-:Y:S05]  /*0370*/  EXIT ;  /* 0x000000000000794d */ /* 0x000fea0003800000 */
.L_x_5313:
        /* <DEDUP_REMOVED lines=16> */
.L_x_11080:


//--------------------- .text._ZN43_GLOBAL__N__9ae7fba5_10_SoftMax_cu_9f978f6321softmax_warp_backwardIN3c104HalfES2_fLi10ELb1ELb0EEEvPT0_PKT_S7_iiiPKb --------------------------
	.section	.text._ZN43_GLOBAL__N__9ae7fba5_10_SoftMax_cu_9f978f6321softmax_warp_backwardIN3c104HalfES2_fLi10ELb1ELb0EEEvPT0_PKT_S7_iiiPKb,"ax",@progbits
	.sectioninfo	@"SHI_REGISTERS=108"
	.align	128
.text._ZN43_GLOBAL__N__9ae7fba5_10_SoftMax_cu_9f978f6321softmax_warp_backwardIN3c104HalfES2_fLi10ELb1ELb0EEEvPT0_PKT_S7_iiiPKb:
        .type           _ZN43_GLOBAL__N__9ae7fba5_10_SoftMax_cu_9f978f6321softmax_warp_backwardIN3c104HalfES2_fLi10ELb1ELb0EEEvPT0_PKT_S7_iiiPKb,@function
        .size           _ZN43_GLOBAL__N__9ae7fba5_10_SoftMax_cu_9f978f6321softmax_warp_backwardIN3c104HalfES2_fLi10ELb1ELb0EEEvPT0_PKT_S7_iiiPKb,(.L_x_11081 - _ZN43_GLOBAL__N__9ae7fba5_10_SoftMax_cu_9f978f6321softmax_warp_backwardIN3c104HalfES2_fLi10ELb1ELb0EEEvPT0_PKT_S7_iiiPKb)
        .other          _ZN43_GLOBAL__N__9ae7fba5_10_SoftMax_cu_9f978f6321softmax_warp_backwardIN3c104HalfES2_fLi10ELb1ELb0EEEvPT0_PKT_S7_iiiPKb,@"STO_CUDA_ENTRY STV_DEFAULT"
_ZN43_GLOBAL__N__9ae7fba5_10_SoftMax_cu_9f978f6321softmax_warp_backwardIN3c104HalfES2_fLi10ELb1ELb0EEEvPT0_PKT_S7_iiiPKb:
        /* <DEDUP_REMOVED lines=17> */
[----:B------:R-:W-:-:S09]  /*0110*/  LOP3.LUT R28, R29, 0x40, RZ, 0xfc, !PT ;  /* 0x000000401d1c7812 */ /* 0x000fd200078efcff */
[----:B------:R-:W2:Y:S04]  /*0120*/  @!P0 LDG.E.U16 R9, [R4.64] ;  /* 0x0000000404098981 */ /* 0x000ea8000c1e1500 */
[----:B------:R-:W3:Y:S01]  /*0130*/  @!P0 LDG.E.U16 R14, [R2.64] ;  /* 0x00000004020e8981 */ /* 0x000ee2000c1e1500 */
[----:B------:R-:W-:-:S03]  /*0140*/  ISETP.GE.AND P1, PT, R28, R61, PT ;  /* 0x0000003d1c00720c */ /* 0x000fc60003f26270 */
[----:B------:R-:W4:Y:S01]  /*0150*/  @!P5 LDG.E.U16 R11, [R2.64+0x40] ;  /* 0x00004004020bd981 */ /* 0x000f22000c1e1500 */
[----:B------:R-:W-:-:S03]  /*0160*/  LOP3.LUT R17, R29, 0x60, RZ, 0xfc, !PT ;  /* 0x000000601d117812 */ /* 0x000fc600078efcff */
[----:B------:R-:W4:Y:S01]  /*0170*/  @!P5 LDG.E.U16 R12, [R4.64+0x40] ;  /* 0x00004004040cd981 */ /* 0x000f22000c1e1500 */
[----:B------:R-:W-:-:S05]  /*0180*/  ISETP.GE.AND P4, PT, R17, R61, PT ;  /* 0x0000003d1100720c */ /* 0x000fca0003f86270 */
[----:B------:R-:W4:Y:S04]  /*0190*/  @!P1 LDG.E.U16 R15, [R2.64+0x80] ;  /* 0x00008004020f9981 */ /* 0x000f28000c1e1500 */
[----:B------:R-:W4:Y:S04]  /*01a0*/  @!P1 LDG.E.U16 R16, [R4.64+0x80] ;  /* 0x0000800404109981 */ /* 0x000f28000c1e1500 */
[----:B------:R-:W4:Y:S04]  /*01b0*/  @!P4 LDG.E.U16 R22, [R2.64+0xc0] ;  /* 0x0000c0040216c981 */ /* 0x000f28000c1e1500 */
[----:B------:R-:W4:Y:S01]  /*01c0*/  @!P4 LDG.E.U16 R23, [R4.64+0xc0] ;  /* 0x0000c0040417c981 */ /* 0x000f22000c1e1500 */
[C---:B------:R-:W-:Y:S01]  /*01d0*/  LOP3.LUT R13, R29.reuse, 0x80, RZ, 0xfc, !PT ;  /* 0x000000801d0d7812 */ /* 0x040fe200078efcff */
[----:B------:R-:W-:Y:S01]  /*01e0*/  IMAD.MOV.U32 R21, RZ, RZ, RZ ;  /* 0x000000ffff157224 */ /* 0x000fe200078e00ff */
[----:B------:R-:W-:-:S02]  /*01f0*/  LOP3.LUT R10, R29, 0xa0, RZ, 0xfc, !PT ;  /* 0x000000a01d0a7812 */ /* 0x000fc400078efcff */
[----:B------:R-:W-:Y:S01]  /*0200*/  LOP3.LUT R7, R29, 0xc0, RZ, 0xfc, !PT ;  /* 0x000000c01d077812 */ /* 0x000fe200078efcff */
[----:B------:R-:W-:Y:S01]  /*0210*/  IMAD.MOV.U32 R6, RZ, RZ, RZ ;  /* 0x000000ffff067224 */ /* 0x000fe200078e00ff */
[-C--:B------:R-:W-:Y:S02]  /*0220*/  ISETP.GE.AND P2, PT, R13, R61.reuse, PT ;  /* 0x0000003d0d00720c */ /* 0x080fe40003f46270 */
[-C--:B------:R-:W-:Y:S02]  /*0230*/  ISETP.GE.AND P3, PT, R10, R61.reuse, PT ;  /* 0x0000003d0a00720c */ /* 0x080fe40003f66270 */
[----:B------:R-:W-:Y:S01]  /*0240*/  ISETP.GE.AND P6, PT, R7, R61, PT ;  /* 0x0000003d0700720c */ /* 0x000fe20003fc6270 */
[----:B------:R-:W-:Y:S01]  /*0250*/  IMAD.MOV.U32 R8, RZ, RZ, RZ ;  /* 0x000000ffff087224 */ /* 0x000fe200078e00ff */
[----:B------:R-:W-:-:S07]  /*0260*/  CS2R R18, SRZ ;  /* 0x0000000000127805 */ /* 0x000fce000001ff00 */
[----:B------:R-:W4:Y:S04]  /*0270*/  @!P2 LDG.E.U16 R34, [R2.64+0x100] ;  /* 0x000100040222a981 */ /* 0x000f28000c1e1500 */
[----:B------:R-:W4:Y:S04]  /*0280*/  @!P3 LDG.E.U16 R32, [R4.64+0x140] ;  /* 0x000140040420b981 */ /* 0x000f28000c1e1500 */
[----:B------:R-:W4:Y:S04]  /*0290*/  @!P6 LDG.E.U16 R33, [R2.64+0x180] ;  /* 0x000180040221e981 */ /* 0x000f28000c1e1500 */
[----:B------:R-:W4:Y:S04]  /*02a0*/  @!P2 LDG.E.U16 R30, [R4.64+0x100] ;  /* 0x00010004041ea981 */ /* 0x000f28000c1e1500 */
[----:B------:R-:W4:Y:S04]  /*02b0*/  @!P3 LDG.E.U16 R31, [R2.64+0x140] ;  /* 0x00014004021fb981 */ /* 0x000f28000c1e1500 */
[----:B------:R-:W4:Y:S01]  /*02c0*/  @!P6 LDG.E.U16 R37, [R4.64+0x180] ;  /* 0x000180040425e981 */ /* 0x000f22000c1e1500 */
[----:B------:R-:W-:Y:S01]  /*02d0*/  CS2R R26, SRZ ;  /* 0x00000000001a7805 */ /* 0x000fe2000001ff00 */
[----:B--2---:R-:W-:Y:S01]  /*02e0*/  @!P0 HADD2.F32 R21, -RZ, R9.H0_H0 ;  /* 0x20000009ff158230 */ /* 0x004fe20000004100 */
[----:B------:R-:W-:Y:S01]  /*02f0*/  LOP3.LUT R9, R29, 0xe0, RZ, 0xfc, !PT ;  /* 0x000000e01d097812 */ /* 0x000fe200078efcff */
[----:B---3--:R-:W-:-:S03]  /*0300*/  @!P0 HADD2.F32 R6, -RZ, R14.H0_H0 ;  /* 0x2000000eff068230 */ /* 0x008fc60000004100 */
[-C--:B------:R-:W-:Y:S02]  /*0310*/  ISETP.GE.AND P0, PT, R9, R61.reuse, PT ;  /* 0x0000003d0900720c */ /* 0x080fe40003f06270 */
[C---:B------:R-:W-:Y:S01]  /*0320*/  LOP3.LUT R14, R29.reuse, 0x100, RZ, 0xfc, !PT ;  /* 0x000001001d0e7812 */ /* 0x040fe200078efcff */
[----:B----4-:R-:W-:Y:S02]  /*0330*/  @!P5 HADD2.F32 R8, -RZ, R11.H0_H0 ;  /* 0x2000000bff08d230 */ /* 0x010fe40000004100 */
[----:B------:R-:W-:Y:S01]  /*0340*/  @!P5 HADD2.F32 R18, -RZ, R12.H0_H0 ;  /* 0x2000000cff12d230 */ /* 0x000fe20000004100 */
[----:B------:R-:W-:Y:S02]  /*0350*/  ISETP.GE.AND P5, PT, R14, R61, PT ;  /* 0x0000003d0e00720c */ /* 0x000fe40003fa6270 */
[----:B------:R-:W-:-:S05]  /*0360*/  LOP3.LUT R12, R29, 0x120, RZ, 0xfc, !PT ;  /* 0x000001201d0c7812 */ /* 0x000fca00078efcff */
[----:B------:R-:W2:Y:S01]  /*0370*/  @!P0 LDG.E.U16 R38, [R2.64+0x1c0] ;  /* 0x0001c00402268981 */ /* 0x000ea2000c1e1500 */
[----:B------:R-:W-:Y:S01]  /*0380*/  IMAD.MOV.U32 R11, RZ, RZ, RZ ;  /* 0x000000ffff0b7224 */ /* 0x000fe200078e00ff */
[----:B------:R-:W-:Y:S02]  /*0390*/  @!P1 HADD2.F32 R11, -RZ, R15.H0_H0 ;  /* 0x2000000fff0b9230 */ /* 0x000fe40000004100 */
[----:B------:R-:W3:Y:S01]  /*03a0*/  @!P0 LDG.E.U16 R39, [R4.64+0x1c0] ;  /* 0x0001c00404278981 */ /* 0x000ee2000c1e1500 */
[----:B------:R-:W-:Y:S01]  /*03b0*/  @!P1 HADD2.F32 R19, -RZ, R16.H0_H0 ;  /* 0x20000010ff139230 */ /* 0x000fe20000004100 */
[----:B------:R-:W-:Y:S02]  /*03c0*/  ISETP.GE.AND P1, PT, R12, R61, PT ;  /* 0x0000003d0c00720c */ /* 0x000fe40003f26270 */
[----:B------:R-:W4:Y:S01]  /*03d0*/  @!P5 LDG.E.U16 R40, [R2.64+0x200] ;  /* 0x000200040228d981 */ /* 0x000f22000c1e1500 */
[----:B------:R-:W-:-:S03]  /*03e0*/  LOP3.LUT R16, R29, 0x140, RZ, 0xfc, !PT ;  /* 0x000001401d107812 */ /* 0x000fc600078efcff */
[----:B------:R-:W4:Y:S01]  /*03f0*/  @!P5 LDG.E.U16 R41, [R4.64+0x200] ;  /* 0x000200040429d981 */ /* 0x000f22000c1e1500 */
[----:B------:R-:W-:Y:S01]  /*0400*/  IMAD.MOV.U32 R15, RZ, RZ, RZ ;  /* 0x000000ffff0f7224 */ /* 0x000fe200078e00ff */
[----:B------:R-:W-:Y:S02]  /*0410*/  @!P4 HADD2.F32 R15, -RZ, R22.H0_H0 ;  /* 0x20000016ff0fc230 */ /* 0x000fe40000004100 */
[----:B------:R-:W-:Y:S01]  /*0420*/  @!P4 HADD2.F32 R27, -RZ, R23.H0_H0 ;  /* 0x20000017ff1bc230 */ /* 0x000fe20000004100 */
[-C--:B------:R-:W-:Y:S02]  /*0430*/  ISETP.GE.AND P4, PT, R16, R61.reuse, PT ;  /* 0x0000003d1000720c */ /* 0x080fe40003f86270 */
[----:B------:R-:W4:Y:S04]  /*0440*/  @!P1 LDG.E.U16 R43, [R2.64+0x240] ;  /* 0x00024004022b9981 */ /* 0x000f28000c1e1500 */
[----:B------:R-:W4:Y:S07]  /*0450*/  @!P1 LDG.E.U16 R44, [R4.64+0x240] ;  /* 0x00024004042c9981 */ /* 0x000f2e000c1e1500 */
[----:B------:R-:W4:Y:S04]  /*0460*/  @!P4 LDG.E.U16 R46, [R2.64+0x280] ;  /* 0x00028004022ec981 */ /* 0x000f28000c1e1500 */
[----:B------:R-:W4:Y:S01]  /*0470*/  @!P4 LDG.E.U16 R47, [R4.64+0x280] ;  /* 0x00028004042fc981 */ /* 0x000f22000c1e1500 */
[----:B------:R-:W-:Y:S01]  /*0480*/  CS2R R22, SRZ ;  /* 0x0000000000167805 */ /* 0x000fe2000001ff00 */
[----:B------:R-:W-:Y:S01]  /*0490*/  @!P2 HADD2.F32 R26, -RZ, R34.H0_H0 ;  /* 0x20000022ff1aa230 */ /* 0x000fe20000004100 */
[C---:B------:R-:W-:Y:S01]  /*04a0*/  LOP3.LUT R36, R29.reuse, 0x160, RZ, 0xfc, !PT ;  /* 0x000001601d247812 */ /* 0x040fe200078efcff */
[----:B------:R-:W-:Y:S01]  /*04b0*/  @!P3 HADD2.F32 R23, -RZ, R32.H0_H0 ;  /* 0x20000020ff17b230 */ /* 0x000fe20000004100 */
[C---:B------:R-:W-:Y:S01]  /*04c0*/  LOP3.LUT R35, R29.reuse, 0x180, RZ, 0xfc, !PT ;  /* 0x000001801d237812 */ /* 0x040fe200078efcff */
[----:B------:R-:W-:Y:S01]  /*04d0*/  @!P6 HADD2.F32 R22, -RZ, R33.H0_H0 ;  /* 0x20000021ff16e230 */ /* 0x000fe20000004100 */
[----:B------:R-:W-:Y:S01]  /*04e0*/  LOP3.LUT R34, R29, 0x1a0, RZ, 0xfc, !PT ;  /* 0x000001a01d227812 */ /* 0x000fe200078efcff */
[----:B------:R-:W-:Y:S01]  /*04f0*/  CS2R R24, SRZ ;  /* 0x0000000000187805 */ /* 0x000fe2000001ff00 */
[----:B------:R-:W-:Y:S01]  /*0500*/  CS2R R32, SRZ ;  /* 0x0000000000207805 */ /* 0x000fe2000001ff00 */
[----:B------:R-:W-:Y:S01]  /*0510*/  @!P2 HADD2.F32 R25, -RZ, R30.H0_H0 ;  /* 0x2000001eff19a230 */ /* 0x000fe20000004100 */
[-C--:B------:R-:W-:Y:S01]  /*0520*/  ISETP.GE.AND P2, PT, R36, R61.reuse, PT ;  /* 0x0000003d2400720c */ /* 0x080fe20003f46270 */
[----:B------:R-:W-:Y:S01]  /*0530*/  @!P3 HADD2.F32 R24, -RZ, R31.H0_H0 ;  /* 0x2000001fff18b230 */ /* 0x000fe20000004100 */
[-C--:B------:R-:W-:Y:S01]  /*0540*/  ISETP.GE.AND P3, PT, R35, R61.reuse, PT ;  /* 0x0000003d2300720c */ /* 0x080fe20003f66270 */
[----:B------:R-:W-:Y:S01]  /*0550*/  CS2R R30, SRZ ;  /* 0x00000000001e7805 */ /* 0x000fe2000001ff00 */
[----:B------:R-:W-:Y:S01]  /*0560*/  @!P6 HADD2.F32 R33, -RZ, R37.H0_H0 ;  /* 0x20000025ff21e230 */ /* 0x000fe20000004100 */
[----:B------:R-:W-:Y:S01]  /*0570*/  ISETP.GE.AND P6, PT, R34, R61, PT ;  /* 0x0000003d2200720c */ /* 0x000fe20003fc6270 */
[----:B------:R-:W-:Y:S01]  /*0580*/  IMAD.MOV.U32 R37, RZ, RZ, RZ ;  /* 0x000000ffff257224 */ /* 0x000fe200078e00ff */
[----:B------:R-:W-:-:S06]  /*0590*/  LOP3.LUT R42, R29, 0x200, RZ, 0xfc, !PT ;  /* 0x000002001d2a7812 */ /* 0x000fcc00078efcff */
[----:B------:R-:W4:Y:S04]  /*05a0*/  @!P2 LDG.E.U16 R51, [R4.64+0x2c0] ;  /* 0x0002c0040433a981 */ /* 0x000f28000c1e1500 */
[----:B------:R-:W4:Y:S04]  /*05b0*/  @!P3 LDG.E.U16 R53, [R4.64+0x300] ;  /* 0x000300040435b981 */ /* 0x000f28000c1e1500 */
[----:B------:R-:W4:Y:S04]  /*05c0*/  @!P6 LDG.E.U16 R54, [R2.64+0x340] ;  /* 0x000340040236e981 */ /* 0x000f28000c1e1500 */
[----:B------:R-:W4:Y:S04]  /*05d0*/  @!P6 LDG.E.U16 R55, [R4.64+0x340] ;  /* 0x000340040437e981 */ /* 0x000f28000c1e1500 */
[----:B------:R-:W4:Y:S04]  /*05e0*/  @!P3 LDG.E.U16 R52, [R2.64+0x300] ;  /* 0x000300040234b981 */ /* 0x000f28000c1e1500 */
[----:B------:R-:W4:Y:S01]  /*05f0*/  @!P2 LDG.E.U16 R57, [R2.64+0x2c0] ;  /* 0x0002c0040239a981 */ /* 0x000f22000c1e1500 */
[C---:B------:R-:W-:Y:S01]  /*0600*/  LOP3.LUT R45, R29.reuse, 0x220, RZ, 0xfc, !PT ;  /* 0x000002201d2d7812 */ /* 0x040fe200078efcff */
[----:B--2---:R-:W-:Y:S01]  /*0610*/  @!P0 HADD2.F32 R32, -RZ, R38.H0_H0 ;  /* 0x20000026ff208230 */ /* 0x004fe20000004100 */
[C---:B------:R-:W-:Y:S01]  /*0620*/  LOP3.LUT R38, R29.reuse, 0x1c0, RZ, 0xfc, !PT ;  /* 0x000001c01d267812 */ /* 0x040fe200078efcff */
[----:B---3--:R-:W-:Y:S01]  /*0630*/  @!P0 HADD2.F32 R31, -RZ, R39.H0_H0 ;  /* 0x20000027ff1f8230 */ /* 0x008fe20000004100 */
[----:B------:R-:W-:-:S02]  /*0640*/  LOP3.LUT R39, R29, 0x1e0, RZ, 0xfc, !PT ;  /* 0x000001e01d277812 */ /* 0x000fc400078efcff */
[-C--:B------:R-:W-:Y:S01]  /*0650*/  ISETP.GE.AND P0, PT, R38, R61.reuse, PT ;  /* 0x0000003d2600720c */ /* 0x080fe20003f06270 */
[----:B----4-:R-:W-:Y:S02]  /*0660*/  @!P5 HADD2.F32 R30, -RZ, R40.H0_H0 ;  /* 0x20000028ff1ed230 */ /* 0x010fe40000004100 */
[----:B------:R-:W-:Y:S01]  /*0670*/  @!P5 HADD2.F32 R37, -RZ, R41.H0_H0 ;  /* 0x20000029ff25d230 */ /* 0x000fe20000004100 */
[----:B------:R-:W-:Y:S01]  /*0680*/  ISETP.GE.AND P5, PT, R39, R61, PT ;  /* 0x0000003d2700720c */ /* 0x000fe20003fa6270 */
[----:B------:R-:W-:-:S08]  /*0690*/  CS2R R40, SRZ ;  /* 0x0000000000287805 */ /* 0x000fd0000001ff00 */
[----:B------:R-:W2:Y:S01]  /*06a0*/  @!P0 LDG.E.U16 R58, [R4.64+0x380] ;  /* 0x00038004043a8981 */ /* 0x000ea2000c1e1500 */
[----:B------:R-:W-:Y:S02]  /*06b0*/  @!P1 HADD2.F32 R41, -RZ, R43.H0_H0 ;  /* 0x2000002bff299230 */ /* 0x000fe40000004100 */
[----:B------:R-:W-:Y:S01]  /*06c0*/  @!P1 HADD2.F32 R40, -RZ, R44.H0_H0 ;  /* 0x2000002cff289230 */ /* 0x000fe20000004100 */
[----:B------:R-:W3:Y:S01]  /*06d0*/  @!P0 LDG.E.U16 R56, [R2.64+0x380] ;  /* 0x0003800402388981 */ /* 0x000ee2000c1e1500 */
[----:B------:R-:W-:-:S03]  /*06e0*/  ISETP.GE.AND P1, PT, R42, R61, PT ;  /* 0x0000003d2a00720c */ /* 0x000fc60003f26270 */
[----:B------:R-:W4:Y:S04]  /*06f0*/  @!P5 LDG.E.U16 R60, [R2.64+0x3c0] ;  /* 0x0003c004023cd981 */ /* 0x000f28000c1e1500 */
[----:B------:R-:W4:Y:S01]  /*0700*/  @!P5 LDG.E.U16 R62, [R4.64+0x3c0] ;  /* 0x0003c004043ed981 */ /* 0x000f22000c1e1500 */
[----:B------:R-:W-:Y:S01]  /*0710*/  IMAD.MOV.U32 R44, RZ, RZ, RZ ;  /* 0x000000ffff2c7224 */ /* 0x000fe200078e00ff */
[----:B------:R-:W-:Y:S01]  /*0720*/  @!P4 HADD2.F32 R44, -RZ, R46.H0_H0 ;  /* 0x2000002eff2cc230 */ /* 0x000fe20000004100 */
[----:B------:R-:W-:Y:S01]  /*0730*/  IMAD.MOV.U32 R43, RZ, RZ, RZ ;  /* 0x000000ffff2b7224 */ /* 0x000fe200078e00ff */
[----:B------:R-:W-:Y:S01]  /*0740*/  @!P4 HADD2.F32 R43, -RZ, R47.H0_H0 ;  /* 0x2000002fff2bc230 */ /* 0x000fe20000004100 */
[-C--:B------:R-:W-:Y:S01]  /*0750*/  ISETP.GE.AND P4, PT, R45, R61.reuse, PT ;  /* 0x0000003d2d00720c */ /* 0x080fe20003f86270 */
[----:B------:R-:W4:Y:S04]  /*0760*/  @!P1 LDG.E.U16 R63, [R2.64+0x400] ;  /* 0x00040004023f9981 */ /* 0x000f28000c1e1500 */
[----:B------:R-:W4:Y:S08]  /*0770*/  @!P1 LDG.E.U16 R65, [R4.64+0x400] ;  /* 0x0004000404419981 */ /* 0x000f30000c1e1500 */
[----:B------:R-:W4:Y:S04]  /*0780*/  @!P4 LDG.E.U16 R68, [R4.64+0x440] ;  /* 0x000440040444c981 */ /* 0x000f28000c1e1500 */
[----:B------:R-:W4:Y:S01]  /*0790*/  @!P4 LDG.E.U16 R67, [R2.64+0x440] ;  /* 0x000440040243c981 */ /* 0x000f22000c1e1500 */
[----:B------:R-:W-:Y:S01]  /*07a0*/  CS2R R48, SRZ ;  /* 0x0000000000307805 */ /* 0x000fe2000001ff00 */
[----:B------:R-:W-:Y:S01]  /*07b0*/  CS2R R46, SRZ ;  /* 0x00000000002e7805 */ /* 0x000fe2000001ff00 */
[----:B------:R-:W-:Y:S01]  /*07c0*/  @!P2 HADD2.F32 R49, -RZ, R51.H0_H0 ;  /* 0x20000033ff31a230 */ /* 0x000fe20000004100 */
[----:B------:R-:W-:Y:S01]  /*07d0*/  IMAD.MOV.U32 R51, RZ, RZ, RZ ;  /* 0x000000ffff337224 */ /* 0x000fe200078e00ff */
[----:B------:R-:W-:Y:S01]  /*07e0*/  @!P3 HADD2.F32 R47, -RZ, R53.H0_H0 ;  /* 0x20000035ff2fb230 */ /* 0x000fe20000004100 */
[C---:B------:R-:W-:Y:S01]  /*07f0*/  LOP3.LUT R53, R29.reuse, 0x260, RZ, 0xfc, !PT ;  /* 0x000002601d357812 */ /* 0x040fe200078efcff */
[----:B------:R-:W-:Y:S01]  /*0800*/  @!P6 HADD2.F32 R46, -RZ, R54.H0_H0 ;  /* 0x20000036ff2ee230 */ /* 0x000fe20000004100 */
[C---:B------:R-:W-:Y:S01]  /*0810*/  LOP3.LUT R54, R29.reuse, 0x240, RZ, 0xfc, !PT ;  /* 0x000002401d367812 */ /* 0x040fe200078efcff */
[----:B------:R-:W-:Y:S01]  /*0820*/  IMAD.MOV.U32 R50, RZ, RZ, RZ ;  /* 0x000000ffff327224 */ /* 0x000fe200078e00ff */
[----:B------:R-:W-:Y:S01]  /*0830*/  @!P6 HADD2.F32 R51, -RZ, R55.H0_H0 ;  /* 0x20000037ff33e230 */ /* 0x000fe20000004100 */
[----:B------:R-:W-:Y:S01]  /*0840*/  IMAD.MOV.U32 R55, RZ, RZ, RZ ;  /* 0x000000ffff377224 */ /* 0x000fe200078e00ff */
[----:B------:R-:W-:Y:S01]  /*0850*/  LOP3.LUT R59, R29, 0x2a0, RZ, 0xfc, !PT ;  /* 0x000002a01d3b7812 */ /* 0x000fe200078efcff */
[----:B------:R-:W-:Y:S01]  /*0860*/  @!P3 HADD2.F32 R48, -RZ, R52.H0_H0 ;  /* 0x20000034ff30b230 */ /* 0x000fe20000004100 */
[----:B------:R-:W-:Y:S01]  /*0870*/  IMAD.MOV.U32 R52, RZ, RZ, RZ ;  /* 0x000000ffff347224 */ /* 0x000fe200078e00ff */
[-C--:B------:R-:W-:Y:S01]  /*0880*/  ISETP.GE.AND P3, PT, R53, R61.reuse, PT ;  /* 0x0000003d3500720c */ /* 0x080fe20003f66270 */
[----:B------:R-:W-:Y:S01]  /*0890*/  @!P2 HADD2.F32 R50, -RZ, R57.H0_H0 ;  /* 0x20000039ff32a230 */ /* 0x000fe20000004100 */
[----:B------:R-:W-:-:S02]  /*08a0*/  ISETP.GE.AND P2, PT, R54, R61, PT ;  /* 0x0000003d3600720c */ /* 0x000fc40003f46270 */
[----:B------:R-:W-:Y:S02]  /*08b0*/  ISETP.GE.AND P6, PT, R59, R61, PT ;  /* 0x0000003d3b00720c */ /* 0x000fe40003fc6270 */
[C---:B------:R-:W-:Y:S02]  /*08c0*/  LOP3.LUT R64, R29.reuse, 0x2c0, RZ, 0xfc, !PT ;  /* 0x000002c01d407812 */ /* 0x040fe400078efcff */
[----:B------:R-:W-:-:S05]  /*08d0*/  LOP3.LUT R66, R29, 0x2e0, RZ, 0xfc, !PT ;  /* 0x000002e01d427812 */ /* 0x000fca00078efcff */
[----:B------:R-:W4:Y:S04]  /*08e0*/  @!P3 LDG.E.U16 R75, [R4.64+0x4c0] ;  /* 0x0004c004044bb981 */ /* 0x000f28000c1e1500 */
[----:B------:R-:W4:Y:S04]  /*08f0*/  @!P2 LDG.E.U16 R71, [R4.64+0x480] ;  /* 0x000480040447a981 */ /* 0x000f28000c1e1500 */
[----:B------:R-:W4:Y:S04]  /*0900*/  @!P6 LDG.E.U16 R80, [R4.64+0x540] ;  /* 0x000540040450e981 */ /* 0x000f28000c1e1500 */
[----:B------:R-:W4:Y:S04]  /*0910*/  @!P2 LDG.E.U16 R72, [R2.64+0x480] ;  /* 0x000480040248a981 */ /* 0x000f28000c1e1500 */
[----:B------:R-:W4:Y:S04]  /*0920*/  @!P3 LDG.E.U16 R74, [R2.64+0x4c0] ;  /* 0x0004c004024ab981 */ /* 0x000f28000c1e1500 */
[----:B------:R-:W4:Y:S01]  /*0930*/  @!P6 LDG.E.U16 R79, [R2.64+0x540] ;  /* 0x00054004024fe981 */ /* 0x000f22000c1e1500 */
[----:B--2---:R-:W-:Y:S01]  /*0940*/  @!P0 HADD2.F32 R55, -RZ, R58.H0_H0 ;  /* 0x2000003aff378230 */ /* 0x004fe20000004100 */
[----:B------:R-:W-:Y:S01]  /*0950*/  LOP3.LUT R58, R29, 0x280, RZ, 0xfc, !PT ;  /* 0x000002801d3a7812 */ /* 0x000fe200078efcff */
[----:B---3--:R-:W-:Y:S01]  /*0960*/  @!P0 HADD2.F32 R52, -RZ, R56.H0_H0 ;  /* 0x20000038ff348230 */ /* 0x008fe20000004100 */
[----:B------:R-:W-:Y:S01]  /*0970*/  CS2R R56, SRZ ;  /* 0x0000000000387805 */ /* 0x000fe2000001ff00 */
[----:B----4-:R-:W-:-:S02]  /*0980*/  @!P5 HADD2.F32 R57, -RZ, R60.H0_H0 ;  /* 0x2000003cff39d230 */ /* 0x010fc40000004100 */
[----:B------:R-:W-:Y:S01]  /*0990*/  @!P5 HADD2.F32 R56, -RZ, R62.H0_H0 ;  /* 0x2000003eff38d230 */ /* 0x000fe20000004100 */
[-C--:B------:R-:W-:Y:S02]  /*09a0*/  ISETP.GE.AND P5, PT, R58, R61.reuse, PT ;  /* 0x0000003d3a00720c */ /* 0x080fe40003fa6270 */
[-C--:B------:R-:W-:Y:S01]  /*09b0*/  ISETP.GE.AND P0, PT, R64, R61.reuse, PT ;  /* 0x0000003d4000720c */ /* 0x080fe20003f06270 */
[----:B------:R-:W-:Y:S02]  /*09c0*/  IMAD.MOV.U32 R62, RZ, RZ, RZ ;  /* 0x000000ffff3e7224 */ /* 0x000fe400078e00ff */
[----:B------:R-:W-:Y:S01]  /*09d0*/  IMAD.MOV.U32 R60, RZ, RZ, RZ ;  /* 0x000000ffff3c7224 */ /* 0x000fe200078e00ff */
[----:B------:R-:W-:Y:S02]  /*09e0*/  @!P1 HADD2.F32 R62, -RZ, R63.H0_H0 ;  /* 0x2000003fff3e9230 */ /* 0x000fe40000004100 */
[----:B------:R-:W-:Y:S01]  /*09f0*/  @!P1 HADD2.F32 R60, -RZ, R65.H0_H0 ;  /* 0x20000041ff3c9230 */ /* 0x000fe20000004100 */
[----:B------:R-:W-:-:S04]  /*0a00*/  ISETP.GE.AND P1, PT, R66, R61, PT ;  /* 0x0000003d4200720c */ /* 0x000fc80003f26270 */
[----:B------:R-:W2:Y:S04]  /*0a10*/  @!P5 LDG.E.U16 R76, [R4.64+0x500] ;  /* 0x00050004044cd981 */ /* 0x000ea8000c1e1500 */
[----:B------:R-:W3:Y:S01]  /*0a20*/  @!P5 LDG.E.U16 R77, [R2.64+0x500] ;  /* 0x00050004024dd981 */ /* 0x000ee2000c1e1500 */
[----:B------:R-:W-:Y:S01]  /*0a30*/  @!P4 HADD2.F32 R69, -RZ, R68.H0_H0 ;  /* 0x20000044ff45c230 */ /* 0x000fe20000004100 */
[----:B------:R-:W-:Y:S01]  /*0a40*/  LOP3.LUT R68, R29, 0x300, RZ, 0xfc, !PT ;  /* 0x000003001d447812 */ /* 0x000fe200078efcff */
[----:B------:R-:W-:Y:S01]  /*0a50*/  IMAD.MOV.U32 R65, RZ, RZ, RZ ;  /* 0x000000ffff417224 */ /* 0x000fe200078e00ff */
[----:B------:R-:W4:Y:S01]  /*0a60*/  @!P0 LDG.E.U16 R83, [R4.64+0x580] ;  /* 0x0005800404538981 */ /* 0x000f22000c1e1500 */
[----:B------:R-:W-:Y:S01]  /*0a70*/  IMAD.MOV.U32 R63, RZ, RZ, RZ ;  /* 0x000000ffff3f7224 */ /* 0x000fe200078e00ff */
[----:B------:R-:W-:Y:S01]  /*0a80*/  @!P4 HADD2.F32 R65, -RZ, R67.H0_H0 ;  /* 0x20000043ff41c230 */ /* 0x000fe20000004100 */
[----:B------:R-:W-:Y:S01]  /*0a90*/  @!P4 FMUL.FTZ R63, R69, 1.4426950216293334961 ;  /* 0x3fb8aa3b453fc820 */ /* 0x000fe20000410000 */
[----:B------:R-:W4:Y:S01]  /*0aa0*/  @!P0 LDG.E.U16 R81, [R2.64+0x580] ;  /* 0x0005800402518981 */ /* 0x000f22000c1e1500 */
[----:B------:R-:W-:-:S03]  /*0ab0*/  ISETP.GE.AND P4, PT, R68, R61, PT ;  /* 0x0000003d4400720c */ /* 0x000fc60003f86270 */
[----:B------:R-:W4:Y:S04]  /*0ac0*/  @!P1 LDG.E.U16 R86, [R4.64+0x5c0] ;  /* 0x0005c00404569981 */ /* 0x000f28000c1e1500 */
[----:B------:R-:W4:Y:S06]  /*0ad0*/  @!P1 LDG.E.U16 R85, [R2.64+0x5c0] ;  /* 0x0005c00402559981 */ /* 0x000f2c000c1e1500 */
[----:B------:R-:W4:Y:S04]  /*0ae0*/  @!P4 LDG.E.U16 R89, [R4.64+0x600] ;  /* 0x000600040459c981 */ /* 0x000f28000c1e1500 */
[----:B------:R-:W4:Y:S01]  /*0af0*/  @!P4 LDG.E.U16 R87, [R2.64+0x600] ;  /* 0x000600040257c981 */ /* 0x000f22000c1e1500 */
[----:B------:R-:W-:Y:S01]  /*0b00*/  IMAD.MOV.U32 R69, RZ, RZ, RZ ;  /* 0x000000ffff457224 */ /* 0x000fe200078e00ff */
[----:B------:R-:W-:Y:S01]  /*0b10*/  LOP3.LUT R82, R29, 0x320, RZ, 0xfc, !PT ;  /* 0x000003201d527812 */ /* 0x000fe200078efcff */
[----:B------:R-:W-:Y:S01]  /*0b20*/  IMAD.MOV.U32 R67, RZ, RZ, RZ ;  /* 0x000000ffff437224 */ /* 0x000fe200078e00ff */
[----:B------:R-:W-:-:S02]  /*0b30*/  @!P3 HADD2.F32 R75, -RZ, R75.H0_H0 ;  /* 0x2000004bff4bb230 */ /* 0x000fc40000004100 */
[----:B------:R-:W-:Y:S01]  /*0b40*/  @!P2 HADD2.F32 R73, -RZ, R71.H0_H0 ;  /* 0x20000047ff49a230 */ /* 0x000fe20000004100 */
[----:B------:R-:W-:Y:S01]  /*0b50*/  CS2R R70, SRZ ;  /* 0x0000000000467805 */ /* 0x000fe2000001ff00 */
[----:B------:R-:W-:-:S03]  /*0b60*/  @!P6 HADD2.F32 R80, -RZ, R80.H0_H0 ;  /* 0x20000050ff50e230 */ /* 0x000fc60000004100 */
[----:B------:R-:W-:Y:S02]  /*0b70*/  @!P2 FMUL.FTZ R69, R73, 1.4426950216293334961 ;  /* 0x3fb8aa3b4945a820 */ /* 0x000fe40000410000 */
[----:B------:R-:W-:Y:S01]  /*0b80*/  @!P3 FMUL.FTZ R71, R75, 1.4426950216293334961 ;  /* 0x3fb8aa3b4b47b820 */ /* 0x000fe20000410000 */
[----:B------:R-:W-:Y:S01]  /*0b90*/  @!P2 HADD2.F32 R70, -RZ, R72.H0_H0 ;  /* 0x20000048ff46a230 */ /* 0x000fe20000004100 */
[----:B------:R-:W-:Y:S01]  /*0ba0*/  CS2R R72, SRZ ;  /* 0x0000000000487805 */ /* 0x000fe2000001ff00 */
[----:B------:R-:W-:Y:S01]  /*0bb0*/  @!P3 HADD2.F32 R67, -RZ, R74.H0_H0 ;  /* 0x2000004aff43b230 */ /* 0x000fe20000004100 */
[----:B------:R-:W-:Y:S02]  /*0bc0*/  CS2R R74, SRZ ;  /* 0x00000000004a7805 */ /* 0x000fe4000001ff00 */
[----:B------:R-:W-:Y:S01]  /*0bd0*/  @!P6 FMUL.FTZ R75, R80, 1.4426950216293334961 ;  /* 0x3fb8aa3b504be820 */ /* 0x000fe20000410000 */
[C---:B------:R-:W-:Y:S01]  /*0be0*/  LOP3.LUT R80, R29.reuse, 0x340, RZ, 0xfc, !PT ;  /* 0x000003401d507812 */ /* 0x040fe200078efcff */
[----:B------:R-:W-:Y:S01]  /*0bf0*/  @!P6 HADD2.F32 R72, -RZ, R79.H0_H0 ;  /* 0x2000004fff48e230 */ /* 0x000fe20000004100 */
[----:B------:R-:W-:-:S02]  /*0c00*/  LOP3.LUT R84, R29, 0x360, RZ, 0xfc, !PT ;  /* 0x000003601d547812 */ /* 0x000fc400078efcff */
[-C--:B------:R-:W-:Y:S02]  /*0c10*/  ISETP.GE.AND P6, PT, R80, R61.reuse, PT ;  /* 0x0000003d5000720c */ /* 0x080fe40003fc6270 */
[C---:B------:R-:W-:Y:S02]  /*0c20*/  LOP3.LUT R90, R29.reuse, 0x3a0, RZ, 0xfc, !PT ;  /* 0x000003a01d5a7812 */ /* 0x040fe400078efcff */
[C---:B------:R-:W-:Y:S02]  /*0c30*/  LOP3.LUT R88, R29.reuse, 0x3c0, RZ, 0xfc, !PT ;  /* 0x000003c01d587812 */ /* 0x040fe400078efcff */
[-C--:B------:R-:W-:Y:S02]  /*0c40*/  ISETP.GE.AND P2, PT, R90, R61.reuse, PT ;  /* 0x0000003d5a00720c */ /* 0x080fe40003f46270 */
[----:B------:R-:W-:Y:S02]  /*0c50*/  LOP3.LUT R92, R29, 0x3e0, RZ, 0xfc, !PT ;  /* 0x000003e01d5c7812 */ /* 0x000fe400078efcff */
[----:B------:R-:W-:-:S03]  /*0c60*/  ISETP.GE.AND P3, PT, R88, R61, PT ;  /* 0x0000003d5800720c */ /* 0x000fc60003f66270 */
[----:B------:R0:W4:Y:S01]  /*0c70*/  @!P6 LDG.E.U16 R94, [R2.64+0x680] ;  /* 0x00068004025ee981 */ /* 0x000122000c1e1500 */
[----:B------:R-:W-:-:S03]  /*0c80*/  FADD.FTZ R101, RZ, R6 ;  /* 0x00000006ff657221 */ /* 0x000fc60000010000 */
[----:B------:R1:W5:Y:S04]  /*0c90*/  @!P6 LDG.E.U16 R93, [R4.64+0x680] ;  /* 0x00068004045de981 */ /* 0x000368000c1e1500 */
[----:B------:R0:W4:Y:S04]  /*0ca0*/  @!P2 LDG.E.U16 R97, [R2.64+0x740] ;  /* 0x000740040261a981 */ /* 0x000128000c1e1500 */
[----:B------:R0:W4:Y:S01]  /*0cb0*/  @!P3 LDG.E.U16 R96, [R2.64+0x780] ;  /* 0x000780040260b981 */ /* 0x000122000c1e1500 */
[----:B--2---:R-:W-:Y:S02]  /*0cc0*/  @!P5 HADD2.F32 R78, -RZ, R76.H0_H0 ;  /* 0x2000004cff4ed230 */ /* 0x004fe40000004100 */
[----:B---3--:R-:W-:-:S03]  /*0cd0*/  @!P5 HADD2.F32 R74, -RZ, R77.H0_H0 ;  /* 0x2000004dff4ad230 */ /* 0x008fc60000004100 */
[----:B------:R-:W-:Y:S01]  /*0ce0*/  @!P5 FMUL.FTZ R73, R78, 1.4426950216293334961 ;  /* 0x3fb8aa3b4e49d820 */ /* 0x000fe20000410000 */
[-C--:B------:R-:W-:Y:S01]  /*0cf0*/  ISETP.GE.AND P5, PT, R82, R61.reuse, PT ;  /* 0x0000003d5200720c */ /* 0x080fe20003fa6270 */
[----:B----4-:R-:W-:Y:S01]  /*0d00*/  @!P0 HADD2.F32 R83, -RZ, R83.H0_H0 ;  /* 0x20000053ff538230 */ /* 0x010fe20000004100 */
[----:B------:R-:W-:Y:S01]  /*0d10*/  IMAD.MOV.U32 R76, RZ, RZ, RZ ;  /* 0x000000ffff4c7224 */ /* 0x000fe200078e00ff */
[----:B------:R-:W-:Y:S01]  /*0d20*/  CS2R R78, SRZ ;  /* 0x00000000004e7805 */ /* 0x000fe2000001ff00 */
[----:B------:R-:W-:Y:S02]  /*0d30*/  @!P0 HADD2.F32 R76, -RZ, R81.H0_H0 ;  /* 0x20000051ff4c8230 */ /* 0x000fe40000004100 */
[----:B------:R-:W-:Y:S01]  /*0d40*/  @!P0 FMUL.FTZ R78, R83, 1.4426950216293334961 ;  /* 0x3fb8aa3b534e8820 */ /* 0x000fe20000410000 */
[----:B------:R-:W-:Y:S01]  /*0d50*/  ISETP.GE.AND P0, PT, R84, R61, PT ;  /* 0x0000003d5400720c */ /* 0x000fe20003f06270 */
[----:B------:R-:W-:Y:S01]  /*0d60*/  @!P1 HADD2.F32 R81, -RZ, R86.H0_H0 ;  /* 0x20000056ff519230 */ /* 0x000fe20000004100 */
[----:B------:R-:W-:Y:S01]  /*0d70*/  LOP3.LUT R86, R29, 0x380, RZ, 0xfc, !PT ;  /* 0x000003801d567812 */ /* 0x000fe200078efcff */
[----:B------:R-:W-:-:S03]  /*0d80*/  IMAD.MOV.U32 R77, RZ, RZ, RZ ;  /* 0x000000ffff4d7224 */ /* 0x000fc600078e00ff */
[----:B------:R0:W2:Y:S01]  /*0d90*/  @!P5 LDG.E.U16 R103, [R2.64+0x640] ;  /* 0x000640040267d981 */ /* 0x0000a2000c1e1500 */
[----:B------:R-:W-:Y:S01]  /*0da0*/  @!P1 HADD2.F32 R77, -RZ, R85.H0_H0 ;  /* 0x20000055ff4d9230 */ /* 0x000fe20000004100 */
[----:B------:R-:W-:Y:S01]  /*0db0*/  @!P1 FMUL.FTZ R79, R81, 1.4426950216293334961 ;  /* 0x3fb8aa3b514f9820 */ /* 0x000fe20000410000 */
[----:B------:R-:W-:Y:S01]  /*0dc0*/  ISETP.GE.AND P1, PT, R86, R61, PT ;  /* 0x0000003d5600720c */ /* 0x000fe20003f26270 */
[----:B------:R-:W-:-:S03]  /*0dd0*/  @!P4 HADD2.F32 R89, -RZ, R89.H0_H0 ;  /* 0x20000059ff59c230 */ /* 0x000fc60000004100 */
[----:B------:R0:W3:Y:S01]  /*0de0*/  @!P0 LDG.E.U16 R95, [R2.64+0x6c0] ;  /* 0x0006c004025f8981 */ /* 0x0000e2000c1e1500 */
[----:B------:R-:W-:Y:S02]  /*0df0*/  IMAD.MOV.U32 R81, RZ, RZ, RZ ;  /* 0x000000ffff517224 */ /* 0x000fe400078e00ff */
[----:B------:R-:W-:Y:S01]  /*0e00*/  IMAD.MOV.U32 R83, RZ, RZ, RZ ;  /* 0x000000ffff537224 */ /* 0x000fe200078e00ff */
[----:B------:R-:W-:Y:S01]  /*0e10*/  @!P4 HADD2.F32 R81, -RZ, R87.H0_H0 ;  /* 0x20000057ff51c230 */ /* 0x000fe20000004100 */
[----:B------:R-:W-:Y:S01]  /*0e20*/  @!P4 FMUL.FTZ R83, R89, 1.4426950216293334961 ;  /* 0x3fb8aa3b5953c820 */ /* 0x000fe20000410000 */
        /* <DEDUP_REMOVED lines=32> */
[----:B------:R-:W-:Y:S01]  /*1030*/  FADD.FTZ R2, R2, R77 ;  /* 0x0000004d02027221 */ /* 0x000fe20000010000 */
[----:B------:R-:W-:-:S03]  /*1040*/  @!P6 HADD2.F32 R5, -RZ, R94.H0_H0 ;  /* 0x2000005eff05e230 */ /* 0x000fc60000004100 */
[----:B------:R-:W-:Y:S02]  /*1050*/  FADD.FTZ R3, R2, R81 ;  /* 0x0000005102037221 */ /* 0x000fe40000010000 */
[----:B------:R-:W-:Y:S01]  /*1060*/  IMAD.MOV.U32 R101, RZ, RZ, RZ ;  /* 0x000000ffff657224 */ /* 0x000fe200078e00ff */
[----:B--2---:R-:W-:-:S05]  /*1070*/  @!P5 HADD2.F32 R4, -RZ, R103.H0_H0 ;  /* 0x20000067ff04d230 */ /* 0x004fca0000004100 */
[----:B------:R-:W-:Y:S01]  /*1080*/  FADD.FTZ R2, R3, R4 ;  /* 0x0000000403027221 */ /* 0x000fe20000010000 */
[----:B---3--:R-:W-:-:S03]  /*1090*/  @!P0 HADD2.F32 R101, -RZ, R95.H0_H0 ;  /* 0x2000005fff658230 */ /* 0x008fc60000004100 */
[----:B------:R-:W-:Y:S01]  /*10a0*/  FADD.FTZ R2, R2, R5 ;  /* 0x0000000502027221 */ /* 0x000fe20000010000 */
[----:B------:R-:W-:-:S03]  /*10b0*/  CS2R R94, SRZ ;  /* 0x00000000005e7805 */ /* 0x000fc6000001ff00 */
[----:B------:R-:W-:Y:S01]  /*10c0*/  FADD.FTZ R3, R2, R101 ;  /* 0x0000006502037221 */ /* 0x000fe20000010000 */
[----:B------:R-:W-:Y:S02]  /*10d0*/  @!P2 HADD2.F32 R95, -RZ, R97.H0_H0 ;  /* 0x20000061ff5fa230 */ /* 0x000fe40000004100 */
[----:B----4-:R-:W-:Y:S01]  /*10e0*/  @!P1 HADD2.F32 R94, -RZ, R100.H0_H0 ;  /* 0x20000064ff5e9230 */ /* 0x010fe20000004100 */
[----:B------:R-:W-:Y:S01]  /*10f0*/  IMAD.MOV.U32 R100, RZ, RZ, RZ ;  /* 0x000000ffff647224 */ /* 0x000fe200078e00ff */
[----:B------:R-:W-:-:S03]  /*1100*/  @!P3 HADD2.F32 R100, -RZ, R96.H0_H0 ;  /* 0x20000060ff64b230 */ /* 0x000fc60000004100 */
[----:B------:R-:W-:Y:S02]  /*1110*/  FADD.FTZ R2, R3, R94 ;  /* 0x0000005e03027221 */ /* 0x000fe40000010000 */
[----:B------:R-:W-:Y:S02]  /*1120*/  IMAD.MOV.U32 R97, RZ, RZ, RZ ;  /* 0x000000ffff617224 */ /* 0x000fe400078e00ff */
[----:B------:R-:W-:Y:S01]  /*1130*/  FADD.FTZ R3, R2, R95 ;  /* 0x0000005f02037221 */ /* 0x000fe20000010000 */
[----:B------:R-:W-:-:S03]  /*1140*/  @!P4 HADD2.F32 R97, -RZ, R99.H0_H0 ;  /* 0x20000063ff61c230 */ /* 0x000fc60000004100 */
[----:B------:R-:W-:-:S04]  /*1150*/  FADD.FTZ R2, R3, R100 ;  /* 0x0000006403027221 */ /* 0x000fc80000010000 */
[----:B------:R-:W-:-:S05]  /*1160*/  FADD.FTZ R2, R2, R97 ;  /* 0x0000006102027221 */ /* 0x000fca0000010000 */
[----:B------:R-:W0:Y:S02]  /*1170*/  SHFL.BFLY PT, R3, R2, 0x10, 0x1f ;  /* 0x0e001f0002037f89 */ /* 0x000e2400000e0000 */
[----:B0-----:R-:W-:-:S05]  /*1180*/  FADD.FTZ R3, R2, R3 ;  /* 0x0000000302037221 */ /* 0x001fca0000010000 */
[----:B------:R-:W0:Y:S02]  /*1190*/  SHFL.BFLY PT, R96, R3, 0x8, 0x1f ;  /* 0x0d001f0003607f89 */ /* 0x000e2400000e0000 */
[----:B0-----:R-:W-:-:S05]  /*11a0*/  FADD.FTZ R99, R3, R96 ;  /* 0x0000006003637221 */ /* 0x001fca0000010000 */
[----:B------:R-:W0:Y:S01]  /*11b0*/  SHFL.BFLY PT, R96, R99, 0x4, 0x1f ;  /* 0x0c801f0063607f89 */ /* 0x000e2200000e0000 */
[----:B------:R-:W-:Y:S01]  /*11c0*/  @!P5 HADD2.F32 R98, -RZ, R98.H0_H0 ;  /* 0x20000062ff62d230 */ /* 0x000fe20000004100 */
        /* <DEDUP_REMOVED lines=9> */
[----:B-----5:R-:W-:Y:S01]  /*1260*/  @!P6 HADD2.F32 R2, -RZ, R93.H0_H0 ;  /* 0x2000005dff02e230 */ /* 0x020fe20000004100 */
[----:B------:R-:W-:Y:S01]  /*1270*/  IMAD.MOV.U32 R29, RZ, RZ, RZ ;  /* 0x000000ffff1d7224 */ /* 0x000fe200078e00ff */
[----:B------:R-:W-:Y:S01]  /*1280*/  @!P0 HADD2.F32 R91, -RZ, R91.H0_H0 ;  /* 0x2000005bff5b8230 */ /* 0x000fe20000004100 */
[----:B------:R-:W-:Y:S01]  /*1290*/  IMAD.MOV.U32 R93, RZ, RZ, RZ ;  /* 0x000000ffff5d7224 */ /* 0x000fe200078e00ff */
[----:B------:R-:W-:Y:S01]  /*12a0*/  @!P1 HADD2.F32 R89, -RZ, R89.H0_H0 ;  /* 0x20000059ff599230 */ /* 0x000fe20000004100 */
[----:B------:R-:W-:Y:S01]  /*12b0*/  @!P6 FMUL.FTZ R29, R2, 1.4426950216293334961 ;  /* 0x3fb8aa3b021de820 */ /* 0x000fe20000410000 */
[----:B------:R-:W-:Y:S01]  /*12c0*/  ISETP.GE.AND P6, PT, R20, c[0x0][0x180], PT ;  /* 0x0000600014007a0c */ /* 0x000fe20003fc6270 */
[----:B------:R-:W-:Y:S01]  /*12d0*/  @!P0 FMUL.FTZ R93, R91, 1.4426950216293334961 ;  /* 0x3fb8aa3b5b5d8820 */ /* 0x000fe20000410000 */
[----:B------:R-:W-:Y:S01]  /*12e0*/  ISETP.GE.AND P0, PT, R28, c[0x0][0x180], PT ;  /* 0x000060001c007a0c */ /* 0x000fe20003f06270 */
[----:B------:R-:W-:-:S02]  /*12f0*/  @!P3 HADD2.F32 R61, -RZ, R61.H0_H0 ;  /* 0x2000003dff3db230 */ /* 0x000fc40000004100 */
[----:B------:R-:W-:Y:S01]  /*1300*/  @!P2 HADD2.F32 R87, -RZ, R87.H0_H0 ;  /* 0x20000057ff57a230 */ /* 0x000fe20000004100 */
[----:B------:R-:W-:Y:S01]  /*1310*/  @!P5 FMUL.FTZ R2, R21, 1.4426950216293334961 ;  /* 0x3fb8aa3b1502d820 */ /* 0x000fe20000410000 */
[----:B------:R-:W-:Y:S01]  /*1320*/  @!P4 HADD2.F32 R85, -RZ, R85.H0_H0 ;  /* 0x20000055ff55c230 */ /* 0x000fe20000004100 */
[----:B------:R-:W-:Y:S02]  /*1330*/  CS2R R20, SRZ ;  /* 0x0000000000147805 */ /* 0x000fe4000001ff00 */
[----:B------:R-:W-:Y:S01]  /*1340*/  @!P1 FMUL.FTZ R20, R89, 1.4426950216293334961 ;  /* 0x3fb8aa3b59149820 */ /* 0x000fe20000410000 */
[----:B------:R-:W-:Y:S01]  /*1350*/  ISETP.GE.AND P1, PT, R17, c[0x0][0x180], PT ;  /* 0x0000600011007a0c */ /* 0x000fe20003f26270 */
[----:B------:R-:W-:Y:S01]  /*1360*/  IMAD.MOV.U32 R17, RZ, RZ, RZ ;  /* 0x000000ffff117224 */ /* 0x000fe200078e00ff */
[----:B------:R2:W3:Y:S01]  /*1370*/  @!P5 MUFU.EX2 R3, R2 ;  /* 0x000000020003d308 */ /* 0x0004e20000000800 */
[----:B------:R-:W-:Y:S02]  /*1380*/  @!P6 FMUL.FTZ R28, R18, 1.4426950216293334961 ;  /* 0x3fb8aa3b121ce820 */ /* 0x000fe40000410000 */
[----:B------:R-:W-:-:S02]  /*1390*/  @!P0 FMUL.FTZ R19, R19, 1.4426950216293334961 ;  /* 0x3fb8aa3b13138820 */ /* 0x000fc40000410000 */
[----:B------:R-:W-:Y:S01]  /*13a0*/  @!P3 FMUL.FTZ R17, R61, 1.4426950216293334961 ;  /* 0x3fb8aa3b3d11b820 */ /* 0x000fe20000410000 */
[----:B------:R-:W-:Y:S01]  /*13b0*/  ISETP.GE.AND P3, PT, R10, c[0x0][0x180], PT ;  /* 0x000060000a007a0c */ /* 0x000fe20003f66270 */
[----:B------:R-:W-:Y:S01]  /*13c0*/  @!P2 FMUL.FTZ R21, R87, 1.4426950216293334961 ;  /* 0x3fb8aa3b5715a820 */ /* 0x000fe20000410000 */
[----:B------:R-:W4:Y:S01]  /*13d0*/  @!P6 MUFU.EX2 R28, R28 ;  /* 0x0000001c001ce308 */ /* 0x000f220000000800 */
[----:B------:R-:W-:Y:S01]  /*13e0*/  ISETP.GE.AND P2, PT, R13, c[0x0][0x180], PT ;  /* 0x000060000d007a0c */ /* 0x000fe20003f46270 */
[----:B-1----:R-:W-:Y:S01]  /*13f0*/  FADD.FTZ R13, R104, R105 ;  /* 0x00000069680d7221 */ /* 0x002fe20000010000 */
[----:B------:R-:W-:Y:S01]  /*1400*/  SHF.R.S32.HI R61, RZ, 0x1f, R0 ;  /* 0x0000001fff3d7819 */ /* 0x000fe20000011400 */
[----:B------:R-:W-:Y:S02]  /*1410*/  @!P1 FMUL.FTZ R27, R27, 1.4426950216293334961 ;  /* 0x3fb8aa3b1b1b9820 */ /* 0x000fe40000410000 */
[----:B------:R-:W-:Y:S02]  /*1420*/  IMAD.MOV.U32 R18, RZ, RZ, RZ ;  /* 0x000000ffff127224 */ /* 0x000fe400078e00ff */
[----:B------:R-:W1:Y:S01]  /*1430*/  @!P0 MUFU.EX2 R98, R19 ;  /* 0x0000001300628308 */ /* 0x000e620000000800 */
[----:B------:R-:W-:Y:S01]  /*1440*/  @!P4 FMUL.FTZ R18, R85, 1.4426950216293334961 ;  /* 0x3fb8aa3b5512c820 */ /* 0x000fe20000410000 */
[----:B--2---:R-:W-:Y:S01]  /*1450*/  LEA R2, P4, R0, c[0x0][0x160], 0x1 ;  /* 0x0000580000027a11 */ /* 0x004fe200078808ff */
[----:B---3--:R-:W-:-:S02]  /*1460*/  @!P5 FFMA.FTZ R6, -R13, R3, R6 ;  /* 0x000000030d06d223 */ /* 0x008fc40000010106 */
[----:B------:R-:W-:Y:S01]  /*1470*/  @!P3 FMUL.FTZ R23, R23, 1.4426950216293334961 ;  /* 0x3fb8aa3b1717b820 */ /* 0x000fe20000410000 */
[----:B------:R-:W-:Y:S01]  /*1480*/  LEA.HI.X R3, R0, c[0x0][0x164], R61, 0x1, P4 ;  /* 0x0000590000037a11 */ /* 0x000fe200020f0c3d */
[----:B------:R-:W-:Y:S01]  /*1490*/  @!P2 FMUL.FTZ R25, R25, 1.4426950216293334961 ;  /* 0x3fb8aa3b1919a820 */ /* 0x000fe20000410000 */
[----:B------:R-:W2:Y:S01]  /*14a0*/  @!P1 MUFU.EX2 R10, R27 ;  /* 0x0000001b000a9308 */ /* 0x000ea20000000800 */
[----:B----4-:R-:W-:Y:S01]  /*14b0*/  @!P6 FFMA.FTZ R28, -R13, R28, R8 ;  /* 0x0000001c0d1ce223 */ /* 0x010fe20000010108 */
[----:B------:R-:W-:Y:S02]  /*14c0*/  ISETP.GE.AND P4, PT, R7, c[0x0][0x180], PT ;  /* 0x0000600007007a0c */ /* 0x000fe40003f86270 */
[----:B------:R-:W-:Y:S02]  /*14d0*/  @!P5 F2FP.PACK_AB R6, RZ, R6 ;  /* 0x00000006ff06d23e */ /* 0x000fe400000000ff */
[----:B------:R-:W-:Y:S01]  /*14e0*/  @!P6 F2FP.PACK_AB R28, RZ, R28 ;  /* 0x0000001cff1ce23e */ /* 0x000fe200000000ff */
[----:B-1----:R-:W-:Y:S01]  /*14f0*/  @!P0 FFMA.FTZ R98, -R13, R98, R11 ;  /* 0x000000620d628223 */ /* 0x002fe2000001010b */
[----:B------:R-:W1:Y:S01]  /*1500*/  @!P2 MUFU.EX2 R25, R25 ;  /* 0x000000190019a308 */ /* 0x000e620000000800 */
[----:B------:R3:W-:Y:S01]  /*1510*/  @!P5 STG.E.U16 [R2.64], R6 ;  /* 0x000000060200d986 */ /* 0x0007e2000c101504 */
[----:B------:R-:W-:-:S02]  /*1520*/  ISETP.GE.AND P5, PT, R45, c[0x0][0x180], PT ;  /* 0x000060002d007a0c */ /* 0x000fc40003fa6270 */
[----:B------:R-:W-:Y:S01]  /*1530*/  @!P0 F2FP.PACK_AB R98, RZ, R98 ;  /* 0x00000062ff62823e */ /* 0x000fe200000000ff */
[----:B------:R-:W-:Y:S01]  /*1540*/  @!P6 STG.E.U16 [R2.64+0x40], R28 ;  /* 0x0000401c0200e986 */ /* 0x000fe2000c101504 */
[----:B------:R-:W-:Y:S01]  /*1550*/  ISETP.GE.AND P6, PT, R9, c[0x0][0x180], PT ;  /* 0x0000600009007a0c */ /* 0x000fe20003fc6270 */
[----:B--2---:R-:W-:Y:S01]  /*1560*/  @!P1 FFMA.FTZ R10, -R13, R10, R15 ;  /* 0x0000000a0d0a9223 */ /* 0x004fe2000001010f */
[----:B------:R-:W2:Y:S01]  /*1570*/  @!P3 MUFU.EX2 R23, R23 ;  /* 0x000000170017b308 */ /* 0x000ea20000000800 */
[----:B------:R-:W-:Y:S01]  /*1580*/  @!P0 STG.E.U16 [R2.64+0x80], R98 ;  /* 0x0000806202008986 */ /* 0x000fe2000c101504 */
[----:B------:R-:W-:Y:S01]  /*1590*/  ISETP.GE.AND P0, PT, R14, c[0x0][0x180], PT ;  /* 0x000060000e007a0c */ /* 0x000fe20003f06270 */
[----:B------:R-:W-:Y:S01]  /*15a0*/  @!P4 FMUL.FTZ R33, R33, 1.4426950216293334961 ;  /* 0x3fb8aa3b2121c820 */ /* 0x000fe20000410000 */
[----:B------:R-:W-:Y:S01]  /*15b0*/  @!P1 F2FP.PACK_AB R10, RZ, R10 ;  /* 0x0000000aff0a923e */ /* 0x000fe200000000ff */
[----:B-1----:R-:W-:-:S04]  /*15c0*/  @!P2 FFMA.FTZ R25, -R13, R25, R26 ;  /* 0x000000190d19a223 */ /* 0x002fc8000001011a */
[----:B------:R-:W-:Y:S01]  /*15d0*/  @!P1 STG.E.U16 [R2.64+0xc0], R10 ;  /* 0x0000c00a02009986 */ /* 0x000fe2000c101504 */
[----:B------:R-:W-:Y:S01]  /*15e0*/  ISETP.GE.AND P1, PT, R12, c[0x0][0x180], PT ;  /* 0x000060000c007a0c */ /* 0x000fe20003f26270 */
[----:B------:R-:W-:Y:S01]  /*15f0*/  @!P6 FMUL.FTZ R31, R31, 1.4426950216293334961 ;  /* 0x3fb8aa3b1f1fe820 */ /* 0x000fe20000410000 */
[----:B------:R-:W1:Y:S01]  /*1600*/  @!P4 MUFU.EX2 R33, R33 ;  /* 0x000000210021c308 */ /* 0x000e620000000800 */
[----:B------:R-:W-:Y:S02]  /*1610*/  @!P2 F2FP.PACK_AB R25, RZ, R25 ;  /* 0x00000019ff19a23e */ /* 0x000fe400000000ff */
[----:B------:R-:W-:Y:S02]  /*1620*/  @!P0 FMUL.FTZ R37, R37, 1.4426950216293334961 ;  /* 0x3fb8aa3b25258820 */ /* 0x000fe40000410000 */
[----:B--2---:R-:W-:Y:S01]  /*1630*/  @!P3 FFMA.FTZ R23, -R13, R23, R24 ;  /* 0x000000170d17b223 */ /* 0x004fe20000010118 */
[----:B------:R-:W-:Y:S01]  /*1640*/  @!P2 STG.E.U16 [R2.64+0x100], R25 ;  /* 0x000100190200a986 */ /* 0x000fe2000c101504 */
[----:B------:R-:W-:Y:S01]  /*1650*/  ISETP.GE.AND P2, PT, R16, c[0x0][0x180], PT ;  /* 0x0000600010007a0c */ /* 0x000fe20003f46270 */
[----:B------:R-:W2:Y:S02]  /*1660*/  @!P6 MUFU.EX2 R31, R31 ;  /* 0x0000001f001fe308 */ /* 0x000ea40000000800 */
[----:B------:R-:W-:Y:S01]  /*1670*/  @!P3 F2FP.PACK_AB R23, RZ, R23 ;  /* 0x00000017ff17b23e */ /* 0x000fe200000000ff */
[----:B------:R-:W-:-:S04]  /*1680*/  @!P1 FMUL.FTZ R40, R40, 1.4426950216293334961 ;  /* 0x3fb8aa3b28289820 */ /* 0x000fc80000410000 */
[----:B------:R-:W-:Y:S01]  /*1690*/  @!P3 STG.E.U16 [R2.64+0x140], R23 ;  /* 0x000140170200b986 */ /* 0x000fe2000c101504 */
[----:B------:R-:W4:Y:S01]  /*16a0*/  @!P0 MUFU.EX2 R37, R37 ;  /* 0x0000002500258308 */ /* 0x000f220000000800 */
[----:B-1----:R-:W-:Y:S01]  /*16b0*/  @!P4 FFMA.FTZ R33, -R13, R33, R22 ;  /* 0x000000210d21c223 */ /* 0x002fe20000010116 */
[----:B------:R-:W-:Y:S02]  /*16c0*/  ISETP.GE.AND P3, PT, R36, c[0x0][0x180], PT ;  /* 0x0000600024007a0c */ /* 0x000fe40003f66270 */
[----:B------:R-:W-:Y:S02]  /*16d0*/  @!P2 FMUL.FTZ R43, R43, 1.4426950216293334961 ;  /* 0x3fb8aa3b2b2ba820 */ /* 0x000fe40000410000 */
[----:B------:R-:W-:Y:S02]  /*16e0*/  @!P4 F2FP.PACK_AB R33, RZ, R33 ;  /* 0x00000021ff21c23e */ /* 0x000fe400000000ff */
[----:B------:R-:W1:Y:S01]  /*16f0*/  @!P1 MUFU.EX2 R40, R40 ;  /* 0x0000002800289308 */ /* 0x000e620000000800 */
[----:B--2---:R-:W-:-:S02]  /*1700*/  @!P6 FFMA.FTZ R31, -R13, R31, R32 ;  /* 0x0000001f0d1fe223 */ /* 0x004fc40000010120 */
[----:B------:R-:W-:Y:S01]  /*1710*/  @!P4 STG.E.U16 [R2.64+0x180], R33 ;  /* 0x000180210200c986 */ /* 0x000fe2000c101504 */
[----:B------:R-:W-:Y:S02]  /*1720*/  ISETP.GE.AND P4, PT, R54, c[0x0][0x180], PT ;  /* 0x0000600036007a0c */ /* 0x000fe40003f86270 */
[----:B------:R-:W-:Y:S01]  /*1730*/  @!P6 F2FP.PACK_AB R31, RZ, R31 ;  /* 0x0000001fff1fe23e */ /* 0x000fe200000000ff */
[----:B------:R-:W-:Y:S01]  /*1740*/  @!P3 FMUL.FTZ R49, R49, 1.4426950216293334961 ;  /* 0x3fb8aa3b3131b820 */ /* 0x000fe20000410000 */
[----:B------:R-:W2:Y:S01]  /*1750*/  @!P2 MUFU.EX2 R43, R43 ;  /* 0x0000002b002ba308 */ /* 0x000ea20000000800 */
[----:B----4-:R-:W-:Y:S02]  /*1760*/  @!P0 FFMA.FTZ R37, -R13, R37, R30 ;  /* 0x000000250d258223 */ /* 0x010fe4000001011e */
[----:B------:R-:W-:Y:S01]  /*1770*/  @!P6 STG.E.U16 [R2.64+0x1c0], R31 ;  /* 0x0001c01f0200e986 */ /* 0x000fe2000c101504 */
[----:B------:R-:W-:Y:S02]  /*1780*/  ISETP.GE.AND P6, PT, R53, c[0x0][0x180], PT ;  /* 0x0000600035007a0c */ /* 0x000fe40003fc6270 */
[----:B------:R-:W-:Y:S01]  /*1790*/  @!P0 F2FP.PACK_AB R37, RZ, R37 ;  /* 0x00000025ff25823e */ /* 0x000fe200000000ff */
[----:B-1----:R-:W-:Y:S01]  /*17a0*/  @!P1 FFMA.FTZ R40, -R13, R40, R41 ;  /* 0x000000280d289223 */ /* 0x002fe20000010129 */
[----:B------:R-:W1:Y:S03]  /*17b0*/  @!P5 MUFU.EX2 R0, R63 ;  /* 0x0000003f0000d308 */ /* 0x000e660000000800 */
[----:B------:R-:W-:Y:S01]  /*17c0*/  @!P0 STG.E.U16 [R2.64+0x200], R37 ;  /* 0x0002002502008986 */ /* 0x000fe2000c101504 */
[----:B------:R-:W-:-:S02]  /*17d0*/  ISETP.GE.AND P0, PT, R58, c[0x0][0x180], PT ;  /* 0x000060003a007a0c */ /* 0x000fc40003f06270 */
[----:B------:R-:W-:Y:S01]  /*17e0*/  @!P1 F2FP.PACK_AB R40, RZ, R40 ;  /* 0x00000028ff28923e */ /* 0x000fe200000000ff */
[----:B--2---:R-:W-:Y:S02]  /*17f0*/  @!P2 FFMA.FTZ R43, -R13, R43, R44 ;  /* 0x0000002b0d2ba223 */ /* 0x004fe4000001012c */
[----:B---3--:R-:W2:Y:S02]  /*1800*/  @!P6 MUFU.EX2 R6, R71 ;  /* 0x000000470006e308 */ /* 0x008ea40000000800 */
[----:B------:R-:W-:Y:S01]  /*1810*/  @!P1 STG.E.U16 [R2.64+0x240], R40 ;  /* 0x0002402802009986 */ /* 0x000fe2000c101504 */
[----:B------:R-:W-:Y:S02]  /*1820*/  ISETP.GE.AND P1, PT, R59, c[0x0][0x180], PT ;  /* 0x000060003b007a0c */ /* 0x000fe40003f26270 */
[----:B------:R-:W-:-:S03]  /*1830*/  @!P2 F2FP.PACK_AB R43, RZ, R43 ;  /* 0x0000002bff2ba23e */ /* 0x000fc600000000ff */
[----:B------:R-:W3:Y:S01]  /*1840*/  @!P4 MUFU.EX2 R69, R69 ;  /* 0x000000450045c308 */ /* 0x000ee20000000800 */
[----:B-1----:R-:W-:Y:S01]  /*1850*/  @!P5 FFMA.FTZ R0, -R13, R0, R65 ;  /* 0x000000000d00d223 */ /* 0x002fe20000010141 */
[----:B------:R-:W-:Y:S01]  /*1860*/  @!P2 STG.E.U16 [R2.64+0x280], R43 ;  /* 0x0002802b0200a986 */ /* 0x000fe2000c101504 */
[----:B------:R-:W-:-:S03]  /*1870*/  ISETP.GE.AND P2, PT, R64, c[0x0][0x180], PT ;  /* 0x0000600040007a0c */ /* 0x000fc60003f46270 */
[----:B------:R-:W-:Y:S02]  /*1880*/  @!P5 F2FP.PACK_AB R0, RZ, R0 ;  /* 0x00000000ff00d23e */ /* 0x000fe400000000ff */
[----:B------:R-:W1:Y:S01]  /*1890*/  @!P0 MUFU.EX2 R73, R73 ;  /* 0x0000004900498308 */ /* 0x000e620000000800 */
[----:B--2---:R-:W-:Y:S01]  /*18a0*/  @!P6 FFMA.FTZ R6, -R13, R6, R67 ;  /* 0x000000060d06e223 */ /* 0x004fe20000010143 */
[----:B------:R-:W-:-:S04]  /*18b0*/  PRMT R7, R0, 0x7610, R7 ;  /* 0x0000761000077816 */ /* 0x000fc80000000007 */
[----:B------:R-:W-:Y:S01]  /*18c0*/  @!P6 F2FP.PACK_AB R6, RZ, R6 ;  /* 0x00000006ff06e23e */ /* 0x000fe200000000ff */
[----:B------:R-:W-:Y:S01]  /*18d0*/  @!P5 STG.E.U16 [R2.64+0x440], R7 ;  /* 0x000440070200d986 */ /* 0x000fe2000c101504 */
[----:B------:R-:W2:Y:S01]  /*18e0*/  @!P1 MUFU.EX2 R75, R75 ;  /* 0x0000004b004b9308 */ /* 0x000ea20000000800 */
[C---:B---3--:R-:W-:Y:S01]  /*18f0*/  @!P4 FFMA.FTZ R69, -R13.reuse, R69, R70 ;  /* 0x000000450d45c223 */ /* 0x048fe20000010146 */
[----:B------:R-:W-:Y:S02]  /*1900*/  PRMT R8, R6, 0x7610, R8 ;  /* 0x0000761006087816 */ /* 0x000fe40000000008 */
[----:B------:R-:W-:Y:S02]  /*1910*/  ISETP.GE.AND P5, PT, R68, c[0x0][0x180], PT ;  /* 0x0000600044007a0c */ /* 0x000fe40003fa6270 */
[----:B------:R-:W-:Y:S01]  /*1920*/  @!P4 F2FP.PACK_AB R69, RZ, R69 ;  /* 0x00000045ff45c23e */ /* 0x000fe200000000ff */
[----:B------:R3:W-:Y:S01]  /*1930*/  @!P6 STG.E.U16 [R2.64+0x4c0], R8 ;  /* 0x0004c0080200e986 */ /* 0x0007e2000c101504 */
[----:B------:R-:W4:Y:S01]  /*1940*/  @!P3 MUFU.EX2 R49, R49 ;  /* 0x000000310031b308 */ /* 0x000f220000000800 */
[----:B-1----:R-:W-:Y:S01]  /*1950*/  @!P0 FFMA.FTZ R73, -R13, R73, R74 ;  /* 0x000000490d498223 */ /* 0x002fe2000001014a */
[----:B------:R-:W-:Y:S01]  /*1960*/  ISETP.GE.AND P6, PT, R80, c[0x0][0x180], PT ;  /* 0x0000600050007a0c */ /* 0x000fe20003fc6270 */
[----:B------:R1:W-:Y:S01]  /*1970*/  @!P4 STG.E.U16 [R2.64+0x480], R69 ;  /* 0x000480450200c986 */ /* 0x0003e2000c101504 */
[----:B------:R-:W-:-:S02]  /*1980*/  ISETP.GE.AND P4, PT, R82, c[0x0][0x180], PT ;  /* 0x0000600052007a0c */ /* 0x000fc40003f86270 */
[----:B------:R-:W-:Y:S01]  /*1990*/  @!P0 F2FP.PACK_AB R73, RZ, R73 ;  /* 0x00000049ff49823e */ /* 0x000fe200000000ff */
[C---:B--2---:R-:W-:Y:S01]  /*19a0*/  @!P1 FFMA.FTZ R75, -R13.reuse, R75, R72 ;  /* 0x0000004b0d4b9223 */ /* 0x044fe20000010148 */
[----:B------:R-:W2:Y:S03]  /*19b0*/  @!P2 MUFU.EX2 R78, R78 ;  /* 0x0000004e004ea308 */ /* 0x000ea60000000800 */
[----:B------:R1:W-:Y:S01]  /*19c0*/  @!P0 STG.E.U16 [R2.64+0x500], R73 ;  /* 0x0005004902008986 */ /* 0x0003e2000c101504 */
[----:B------:R-:W-:Y:S02]  /*19d0*/  ISETP.GE.AND P0, PT, R84, c[0x0][0x180], PT ;  /* 0x0000600054007a0c */ /* 0x000fe40003f06270 */
[----:B------:R-:W-:Y:S01]  /*19e0*/  @!P1 F2FP.PACK_AB R75, RZ, R75 ;  /* 0x0000004bff4b923e */ /* 0x000fe200000000ff */
[----:B----4-:R-:W-:Y:S01]  /*19f0*/  @!P3 FFMA.FTZ R49, -R13, R49, R50 ;  /* 0x000000310d31b223 */ /* 0x010fe20000010132 */
[----:B------:R-:W4:Y:S03]  /*1a00*/  @!P5 MUFU.EX2 R6, R83 ;  /* 0x000000530006d308 */ /* 0x000f260000000800 */
[----:B------:R1:W-:Y:S01]  /*1a10*/  @!P1 STG.E.U16 [R2.64+0x540], R75 ;  /* 0x0005404b02009986 */ /* 0x0003e2000c101504 */
[----:B------:R-:W-:-:S02]  /*1a20*/  ISETP.GE.AND P1, PT, R86, c[0x0][0x180], PT ;  /* 0x0000600056007a0c */ /* 0x000fc40003f26270 */
[----:B------:R-:W-:Y:S02]  /*1a30*/  @!P3 F2FP.PACK_AB R49, RZ, R49 ;  /* 0x00000031ff31b23e */ /* 0x000fe400000000ff */
[----:B------:R-:W0:Y:S01]  /*1a40*/  @!P4 MUFU.EX2 R96, R96 ;  /* 0x000000600060c308 */ /* 0x000e220000000800 */
[C---:B--2---:R-:W-:Y:S02]  /*1a50*/  @!P2 FFMA.FTZ R78, -R13.reuse, R78, R76 ;  /* 0x0000004e0d4ea223 */ /* 0x044fe4000001014c */
[----:B------:R1:W-:Y:S01]  /*1a60*/  @!P3 STG.E.U16 [R2.64+0x2c0], R49 ;  /* 0x0002c0310200b986 */ /* 0x0003e2000c101504 */
[----:B------:R-:W-:Y:S02]  /*1a70*/  ISETP.GE.AND P3, PT, R66, c[0x0][0x180], PT ;  /* 0x0000600042007a0c */ /* 0x000fe40003f66270 */
[----:B------:R-:W-:Y:S02]  /*1a80*/  @!P2 F2FP.PACK_AB R78, RZ, R78 ;  /* 0x0000004eff4ea23e */ /* 0x000fe400000000ff */
[----:B---3--:R-:W2:Y:S01]  /*1a90*/  @!P6 MUFU.EX2 R8, R29 ;  /* 0x0000001d0008e308 */ /* 0x008ea20000000800 */
[----:B----4-:R-:W-:-:S02]  /*1aa0*/  @!P5 FFMA.FTZ R6, -R13, R6, R81 ;  /* 0x000000060d06d223 */ /* 0x010fc40000010151 */
[----:B------:R1:W-:Y:S01]  /*1ab0*/  @!P2 STG.E.U16 [R2.64+0x580], R78 ;  /* 0x0005804e0200a986 */ /* 0x0003e2000c101504 */
[----:B------:R-:W-:Y:S02]  /*1ac0*/  ISETP.GE.AND P2, PT, R90, c[0x0][0x180], PT ;  /* 0x000060005a007a0c */ /* 0x000fe40003f46270 */
[----:B------:R-:W-:Y:S02]  /*1ad0*/  @!P5 F2FP.PACK_AB R6, RZ, R6 ;  /* 0x00000006ff06d23e */ /* 0x000fe400000000ff */
[----:B------:R-:W3:Y:S01]  /*1ae0*/  @!P0 MUFU.EX2 R10, R93 ;  /* 0x0000005d000a8308 */ /* 0x000ee20000000800 */
[----:B0-----:R-:W-:Y:S02]  /*1af0*/  @!P4 FFMA.FTZ R96, -R13, R96, R4 ;  /* 0x000000600d60c223 */ /* 0x001fe40000010104 */
[----:B------:R1:W-:Y:S01]  /*1b00*/  @!P5 STG.E.U16 [R2.64+0x600], R6 ;  /* 0x000600060200d986 */ /* 0x0003e2000c101504 */
[----:B------:R-:W-:Y:S02]  /*1b10*/  ISETP.GE.AND P5, PT, R35, c[0x0][0x180], PT ;  /* 0x0000600023007a0c */ /* 0x000fe40003fa6270 */
[----:B------:R-:W-:-:S02]  /*1b20*/  @!P4 F2FP.PACK_AB R96, RZ, R96 ;  /* 0x00000060ff60c23e */ /* 0x000fc400000000ff */
[----:B------:R-:W0:Y:S01]  /*1b30*/  @!P1 MUFU.EX2 R20, R20 ;  /* 0x0000001400149308 */ /* 0x000e220000000800 */
[C---:B--2---:R-:W-:Y:S02]  /*1b40*/  @!P6 FFMA.FTZ R8, -R13.reuse, R8, R5 ;  /* 0x000000080d08e223 */ /* 0x044fe40000010105 */
[----:B------:R1:W-:Y:S01]  /*1b50*/  @!P4 STG.E.U16 [R2.64+0x640], R96 ;  /* 0x000640600200c986 */ /* 0x0003e2000c101504 */
[----:B------:R-:W-:Y:S02]  /*1b60*/  ISETP.GE.AND P4, PT, R34, c[0x0][0x180], PT ;  /* 0x0000600022007a0c */ /* 0x000fe40003f86270 */
[----:B------:R-:W-:Y:S02]  /*1b70*/  @!P6 F2FP.PACK_AB R8, RZ, R8 ;  /* 0x00000008ff08e23e */ /* 0x000fe400000000ff */
[----:B------:R-:W2:Y:S01]  /*1b80*/  @!P3 MUFU.EX2 R0, R79 ;  /* 0x0000004f0000b308 */ /* 0x000ea20000000800 */
[----:B---3--:R-:W-:Y:S02]  /*1b90*/  @!P0 FFMA.FTZ R10, -R13, R10, R101 ;  /* 0x0000000a0d0a8223 */ /* 0x008fe40000010165 */
[----:B------:R1:W-:Y:S01]  /*1ba0*/  @!P6 STG.E.U16 [R2.64+0x680], R8 ;  /* 0x000680080200e986 */ /* 0x0003e2000c101504 */
[----:B------:R-:W-:Y:S01]  /*1bb0*/  ISETP.GE.AND P6, PT, R38, c[0x0][0x180], PT ;  /* 0x0000600026007a0c */ /* 0x000fe20003fc6270 */
[----:B------:R-:W-:Y:S01]  /*1bc0*/  @!P5 FMUL.FTZ R47, R47, 1.4426950216293334961 ;  /* 0x3fb8aa3b2f2fd820 */ /* 0x000fe20000410000 */
[----:B------:R-:W-:Y:S01]  /*1bd0*/  @!P0 F2FP.PACK_AB R10, RZ, R10 ;  /* 0x0000000aff0a823e */ /* 0x000fe200000000ff */
[----:B0-----:R-:W-:-:S02]  /*1be0*/  @!P1 FFMA.FTZ R20, -R13, R20, R94 ;  /* 0x000000140d149223 */ /* 0x001fc4000001015e */
[----:B------:R-:W-:Y:S02]  /*1bf0*/  @!P4 FMUL.FTZ R51, R51, 1.4426950216293334961 ;  /* 0x3fb8aa3b3333c820 */ /* 0x000fe40000410000 */
[----:B------:R1:W-:Y:S01]  /*1c00*/  @!P0 STG.E.U16 [R2.64+0x6c0], R10 ;  /* 0x0006c00a02008986 */ /* 0x0003e2000c101504 */
[----:B------:R-:W-:Y:S01]  /*1c10*/  ISETP.GE.AND P0, PT, R39, c[0x0][0x180], PT ;  /* 0x0000600027007a0c */ /* 0x000fe20003f06270 */
[----:B------:R-:W0:Y:S01]  /*1c20*/  @!P5 MUFU.EX2 R47, R47 ;  /* 0x0000002f002fd308 */ /* 0x000e220000000800 */
[----:B------:R-:W-:Y:S01]  /*1c30*/  @!P1 F2FP.PACK_AB R20, RZ, R20 ;  /* 0x00000014ff14923e */ /* 0x000fe200000000ff */
[----:B--2---:R-:W-:Y:S02]  /*1c40*/  @!P3 FFMA.FTZ R0, -R13, R0, R77 ;  /* 0x000000000d00b223 */ /* 0x004fe4000001014d */
[----:B------:R-:W-:Y:S02]  /*1c50*/  @!P6 FMUL.FTZ R55, R55, 1.4426950216293334961 ;  /* 0x3fb8aa3b3737e820 */ /* 0x000fe40000410000 */
[----:B------:R1:W-:Y:S01]  /*1c60*/  @!P1 STG.E.U16 [R2.64+0x700], R20 ;  /* 0x0007001402009986 */ /* 0x0003e2000c101504 */
[----:B------:R-:W-:Y:S01]  /*1c70*/  ISETP.GE.AND P1, PT, R42, c[0x0][0x180], PT ;  /* 0x000060002a007a0c */ /* 0x000fe20003f26270 */
[----:B------:R-:W2:Y:S01]  /*1c80*/  @!P4 MUFU.EX2 R51, R51 ;  /* 0x000000330033c308 */ /* 0x000ea20000000800 */
[----:B------:R-:W-:-:S03]  /*1c90*/  @!P3 F2FP.PACK_AB R0, RZ, R0 ;  /* 0x00000000ff00b23e */ /* 0x000fc600000000ff */
[----:B------:R-:W-:Y:S01]  /*1ca0*/  @!P0 FMUL.FTZ R56, R56, 1.4426950216293334961 ;  /* 0x3fb8aa3b38388820 */ /* 0x000fe20000410000 */
[----:B------:R-:W-:-:S03]  /*1cb0*/  PRMT R7, R0, 0x7610, R7 ;  /* 0x0000761000077816 */ /* 0x000fc60000000007 */
[----:B------:R-:W3:Y:S01]  /*1cc0*/  @!P2 MUFU.EX2 R0, R21 ;  /* 0x000000150000a308 */ /* 0x000ee20000000800 */
[C---:B0-----:R-:W-:Y:S01]  /*1cd0*/  @!P5 FFMA.FTZ R47, -R13.reuse, R47, R48 ;  /* 0x0000002f0d2fd223 */ /* 0x041fe20000010130 */
[----:B------:R1:W-:Y:S01]  /*1ce0*/  @!P3 STG.E.U16 [R2.64+0x5c0], R7 ;  /* 0x0005c0070200b986 */ /* 0x0003e2000c101504 */
[----:B------:R-:W-:Y:S01]  /*1cf0*/  ISETP.GE.AND P3, PT, R88, c[0x0][0x180], PT ;  /* 0x0000600058007a0c */ /* 0x000fe20003f66270 */
[----:B------:R-:W-:Y:S02]  /*1d00*/  @!P1 FMUL.FTZ R60, R60, 1.4426950216293334961 ;  /* 0x3fb8aa3b3c3c9820 */ /* 0x000fe40000410000 */
[----:B------:R-:W-:Y:S02]  /*1d10*/  @!P5 F2FP.PACK_AB R47, RZ, R47 ;  /* 0x0000002fff2fd23e */ /* 0x000fe400000000ff */
[----:B------:R-:W0:Y:S01]  /*1d20*/  @!P6 MUFU.EX2 R55, R55 ;  /* 0x000000370037e308 */ /* 0x000e220000000800 */
[----:B--2---:R-:W-:Y:S02]  /*1d30*/  @!P4 FFMA.FTZ R51, -R13, R51, R46 ;  /* 0x000000330d33c223 */ /* 0x004fe4000001012e */
[----:B------:R1:W-:Y:S03]  /*1d40*/  @!P5 STG.E.U16 [R2.64+0x300], R47 ;  /* 0x0003002f0200d986 */ /* 0x0003e6000c101504 */
[----:B------:R-:W-:-:S02]  /*1d50*/  @!P4 F2FP.PACK_AB R51, RZ, R51 ;  /* 0x00000033ff33c23e */ /* 0x000fc400000000ff */
[----:B------:R-:W2:Y:S01]  /*1d60*/  @!P3 MUFU.EX2 R17, R17 ;  /* 0x000000110011b308 */ /* 0x000ea20000000800 */
[C---:B---3--:R-:W-:Y:S02]  /*1d70*/  @!P2 FFMA.FTZ R0, -R13.reuse, R0, R95 ;  /* 0x000000000d00a223 */ /* 0x048fe4000001015f */
[----:B------:R1:W-:Y:S03]  /*1d80*/  @!P4 STG.E.U16 [R2.64+0x340], R51 ;  /* 0x000340330200c986 */ /* 0x0003e6000c101504 */
[----:B------:R-:W-:Y:S02]  /*1d90*/  @!P2 F2FP.PACK_AB R0, RZ, R0 ;  /* 0x00000000ff00a23e */ /* 0x000fe400000000ff */
[----:B------:R-:W3:Y:S01]  /*1da0*/  @!P0 MUFU.EX2 R56, R56 ;  /* 0x0000003800388308 */ /* 0x000ee20000000800 */
[----:B0-----:R-:W-:Y:S02]  /*1db0*/  @!P6 FFMA.FTZ R55, -R13, R55, R52 ;  /* 0x000000370d37e223 */ /* 0x001fe40000010134 */
[----:B------:R1:W-:Y:S01]  /*1dc0*/  @!P2 STG.E.U16 [R2.64+0x740], R0 ;  /* 0x000740000200a986 */ /* 0x0003e2000c101504 */
[----:B------:R-:W-:-:S02]  /*1dd0*/  ISETP.GE.AND P2, PT, R92, c[0x0][0x180], PT ;  /* 0x000060005c007a0c */ /* 0x000fc40003f46270 */
        /* <DEDUP_REMOVED lines=18> */
.L_x_5314:
        /* <DEDUP_REMOVED lines=16> */
.L_x_11081:


//--------------------- .text._ZN43_GLOBAL__N__9ae7fba5_10_SoftMax_cu_9f978f6321softmax_warp_backwardIN3c104HalfES2_fLi9ELb1ELb0EEEvPT0_PKT_S7_iiiPKb --------------------------
	.section	.text._ZN43_GLOBAL__N__9ae7fba5_10_SoftMax_cu_9f978f6321softmax_warp_backwardIN3c104HalfES2_fLi9ELb1ELb0EEEvPT0_PKT_S7_iiiPKb,"ax",@progbits
	.sectioninfo	@"SHI_REGISTERS=56"
	.align	128
.text._ZN43_GLOBAL__N__9ae7fba5_10_SoftMax_cu_9f978f6321softmax_warp_backwardIN3c104HalfES2_fLi9ELb1ELb0EEEvPT0_PKT_S7_iiiPKb:
        .type           _ZN43_GLOBAL__N__9ae7fba5_10_SoftMax_cu_9f978f6321softmax_warp_backwardIN3c104HalfES2_fLi9ELb1ELb0EEEvPT0_PKT_S7_iiiPKb,@function
        .size           _ZN43_GLOBAL__N__9ae7fba5_10_SoftMax_cu_9f978f6321softmax_warp_backwardIN3c104HalfES2_fLi9ELb1ELb0EEEvPT0_PKT_S7_iiiPKb,(.L_x_11082 - _ZN43_GLOBAL__N__9ae7fba5_10_SoftMax_cu_9f978f6321softmax_warp_backwardIN3c104HalfES2_fLi9ELb1ELb0EEEvPT0_PKT_S7_iiiPKb)
        .other          _ZN43_GLOBAL__N__9ae7fba5_10_SoftMax_cu_9f978f6321softmax_warp_backwardIN3c104HalfES2_fLi9ELb1ELb0EEEvPT0_PKT_S7_iiiPKb,@"STO_CUDA_ENTRY STV_DEFAULT"
_ZN43_GLOBAL__N__9ae7fba5_10_SoftMax_cu_9f978f6321softmax_warp_backwardIN3c104HalfES2_fLi9ELb1ELb0EEEvPT0_PKT_S7_iiiPKb:
        /* <DEDUP_REMOVED lines=24> */
[----:B------:R-:W-:Y:S02]  /*0180*/  LOP3.LUT R12, R6, 0xa0, RZ, 0xfc, !PT ;  /* 0x000000a0060c7812 */ /* 0x000fe400078efcff */
[-C--:B------:R-:W-:Y:S02]  /*0190*/  ISETP.GE.AND P3, PT, R10, R41.reuse, PT ;  /* 0x000000290a00720c */ /* 0x080fe40003f66270 */
[----:B------:R-:W-:Y:S02]  /*01a0*/  LOP3.LUT R11, R6, 0x80, RZ, 0xfc, !PT ;  /* 0x00000080060b7812 */ /* 0x000fe400078efcff */
[----:B------:R-:W-:-:S02]  /*01b0*/  ISETP.GE.AND P6, PT, R12, R41, PT ;  /* 0x000000290c00720c */ /* 0x000fc40003fc6270 */
[-C--:B------:R-:W-:Y:S02]  /*01c0*/  ISETP.GE.AND P4, PT, R11, R41.reuse, PT ;  /* 0x000000290b00720c */ /* 0x080fe40003f86270 */
[----:B------:R-:W-:Y:S01]  /*01d0*/  LOP3.LUT R13, R6, 0xc0, RZ, 0xfc, !PT ;  /* 0x000000c0060d7812 */ /* 0x000fe200078efcff */
[----:B------:R-:W-:Y:S01]  /*01e0*/  CS2R R14, SRZ ;  /* 0x00000000000e7805 */ /* 0x000fe2000001ff00 */
[----:B------:R-:W4:Y:S02]  /*01f0*/  @!P2 LDG.E.U16 R23, [R4.64+0x80] ;  /* 0x000080040417a981 */ /* 0x000f24000c1e1500 */
[----:B------:R-:W-:Y:S02]  /*0200*/  ISETP.GE.AND P1, PT, R13, R41, PT ;  /* 0x000000290d00720c */ /* 0x000fe40003f26270 */
[----:B------:R-:W4:Y:S04]  /*0210*/  @!P3 LDG.E.U16 R27, [R4.64+0xc0] ;  /* 0x0000c004041bb981 */ /* 0x000f28000c1e1500 */
[----:B------:R-:W4:Y:S04]  /*0220*/  @!P2 LDG.E.U16 R24, [R2.64+0x80] ;  /* 0x000080040218a981 */ /* 0x000f28000c1e1500 */
[----:B------:R-:W4:Y:S04]  /*0230*/  @!P6 LDG.E.U16 R32, [R4.64+0x140] ;  /* 0x000140040420e981 */ /* 0x000f28000c1e1500 */
[----:B------:R-:W4:Y:S04]  /*0240*/  @!P4 LDG.E.U16 R29, [R2.64+0x100] ;  /* 0x00010004021dc981 */ /* 0x000f28000c1e1500 */
[----:B------:R-:W4:Y:S04]  /*0250*/  @!P3 LDG.E.U16 R26, [R2.64+0xc0] ;  /* 0x0000c004021ab981 */ /* 0x000f28000c1e1500 */
[----:B------:R-:W4:Y:S01]  /*0260*/  @!P4 LDG.E.U16 R28, [R4.64+0x100] ;  /* 0x00010004041cc981 */ /* 0x000f22000c1e1500 */
[----:B------:R-:W-:-:S02]  /*0270*/  IMAD.MOV.U32 R17, RZ, RZ, RZ ;  /* 0x000000ffff117224 */ /* 0x000fc400078e00ff */
[----:B------:R-:W-:Y:S01]  /*0280*/  IMAD.MOV.U32 R18, RZ, RZ, RZ ;  /* 0x000000ffff127224 */ /* 0x000fe200078e00ff */
[----:B------:R-:W4:Y:S04]  /*0290*/  @!P1 LDG.E.U16 R34, [R4.64+0x180] ;  /* 0x0001800404229981 */ /* 0x000f28000c1e1500 */
[----:B------:R-:W4:Y:S04]  /*02a0*/  @!P6 LDG.E.U16 R31, [R2.64+0x140] ;  /* 0x00014004021fe981 */ /* 0x000f28000c1e1500 */
[----:B------:R-:W4:Y:S01]  /*02b0*/  @!P1 LDG.E.U16 R33, [R2.64+0x180] ;  /* 0x0001800402219981 */ /* 0x000f22000c1e1500 */
[----:B--2---:R-:W-:Y:S01]  /*02c0*/  @!P0 HADD2.F32 R14, -RZ, R16.H0_H0 ;  /* 0x20000010ff0e8230 */ /* 0x004fe20000004100 */
[----:B------:R-:W-:Y:S01]  /*02d0*/  LOP3.LUT R16, R6, 0xe0, RZ, 0xfc, !PT ;  /* 0x000000e006107812 */ /* 0x000fe200078efcff */
[----:B---3--:R-:W-:-:S03]  /*02e0*/  @!P0 HADD2.F32 R15, -RZ, R0.H0_H0 ;  /* 0x20000000ff0f8230 */ /* 0x008fc60000004100 */
[----:B------:R-:W-:Y:S01]  /*02f0*/  ISETP.GE.AND P0, PT, R16, R41, PT ;  /* 0x000000291000720c */ /* 0x000fe20003f06270 */
[----:B----4-:R-:W-:Y:S01]  /*0300*/  @!P5 HADD2.F32 R0, -RZ, R19.H0_H0 ;  /* 0x20000013ff00d230 */ /* 0x010fe20000004100 */
[----:B------:R-:W-:Y:S01]  /*0310*/  LOP3.LUT R19, R6, 0x100, RZ, 0xfc, !PT ;  /* 0x0000010006137812 */ /* 0x000fe200078efcff */
[----:B------:R-:W-:-:S03]  /*0320*/  @!P5 HADD2.F32 R17, -RZ, R20.H0_H0 ;  /* 0x20000014ff11d230 */ /* 0x000fc60000004100 */
[----:B------:R-:W-:Y:S01]  /*0330*/  @!P5 FMUL.FTZ R18, R0, 1.4426950216293334961 ;  /* 0x3fb8aa3b0012d820 */ /* 0x000fe20000410000 */
[----:B------:R-:W-:-:S06]  /*0340*/  ISETP.GE.AND P5, PT, R19, R41, PT ;  /* 0x000000291300720c */ /* 0x000fcc0003fa6270 */
[----:B------:R-:W2:Y:S04]  /*0350*/  @!P0 LDG.E.U16 R35, [R4.64+0x1c0] ;  /* 0x0001c00404238981 */ /* 0x000ea8000c1e1500 */
[----:B------:R-:W3:Y:S04]  /*0360*/  @!P0 LDG.E.U16 R0, [R2.64+0x1c0] ;  /* 0x0001c00402008981 */ /* 0x000ee8000c1e1500 */
[----:B------:R-:W4:Y:S04]  /*0370*/  @!P5 LDG.E.U16 R40, [R4.64+0x200] ;  /* 0x000200040428d981 */ /* 0x000f28000c1e1500 */
[----:B------:R-:W4:Y:S01]  /*0380*/  @!P5 LDG.E.U16 R45, [R2.64+0x200] ;  /* 0x00020004022dd981 */ /* 0x000f22000c1e1500 */
[----:B------:R-:W-:Y:S01]  /*0390*/  @!P2 HADD2.F32 R25, -RZ, R23.H0_H0 ;  /* 0x20000017ff19a230 */ /* 0x000fe20000004100 */
[----:B------:R-:W-:Y:S01]  /*03a0*/  CS2R R20, SRZ ;  /* 0x0000000000147805 */ /* 0x000fe2000001ff00 */
[----:B------:R-:W-:Y:S01]  /*03b0*/  @!P3 HADD2.F32 R27, -RZ, R27.H0_H0 ;  /* 0x2000001bff1bb230 */ /* 0x000fe20000004100 */
[----:B------:R-:W-:-:S02]  /*03c0*/  CS2R R22, SRZ ;  /* 0x0000000000167805 */ /* 0x000fc4000001ff00 */
[----:B------:R-:W-:Y:S01]  /*03d0*/  @!P2 FMUL.FTZ R21, R25, 1.4426950216293334961 ;  /* 0x3fb8aa3b1915a820 */ /* 0x000fe20000410000 */
[----:B------:R-:W-:Y:S01]  /*03e0*/  @!P2 HADD2.F32 R20, -RZ, R24.H0_H0 ;  /* 0x20000018ff14a230 */ /* 0x000fe20000004100 */
[----:B------:R-:W-:Y:S01]  /*03f0*/  CS2R R24, SRZ ;  /* 0x0000000000187805 */ /* 0x000fe2000001ff00 */
[----:B------:R-:W-:Y:S01]  /*0400*/  @!P3 FMUL.FTZ R23, R27, 1.4426950216293334961 ;  /* 0x3fb8aa3b1b17b820 */ /* 0x000fe20000410000 */
[----:B------:R-:W-:Y:S02]  /*0410*/  @!P6 HADD2.F32 R32, -RZ, R32.H0_H0 ;  /* 0x20000020ff20e230 */ /* 0x000fe40000004100 */
[----:B------:R-:W-:Y:S01]  /*0420*/  @!P4 HADD2.F32 R24, -RZ, R29.H0_H0 ;  /* 0x2000001dff18c230 */ /* 0x000fe20000004100 */
[----:B------:R-:W-:Y:S01]  /*0430*/  LOP3.LUT R29, R6, 0x120, RZ, 0xfc, !PT ;  /* 0x00000120061d7812 */ /* 0x000fe200078efcff */
[----:B------:R-:W-:Y:S01]  /*0440*/  @!P3 HADD2.F32 R22, -RZ, R26.H0_H0 ;  /* 0x2000001aff16b230 */ /* 0x000fe20000004100 */
[----:B------:R-:W-:Y:S02]  /*0450*/  CS2R R26, SRZ ;  /* 0x00000000001a7805 */ /* 0x000fe4000001ff00 */
[----:B------:R-:W-:Y:S01]  /*0460*/  ISETP.GE.AND P3, PT, R29, R41, PT ;  /* 0x000000291d00720c */ /* 0x000fe20003f66270 */
[----:B------:R-:W-:Y:S01]  /*0470*/  @!P6 FMUL.FTZ R27, R32, 1.4426950216293334961 ;  /* 0x3fb8aa3b201be820 */ /* 0x000fe20000410000 */
[----:B------:R-:W-:Y:S01]  /*0480*/  @!P4 HADD2.F32 R30, -RZ, R28.H0_H0 ;  /* 0x2000001cff1ec230 */ /* 0x000fe20000004100 */
[----:B------:R-:W-:Y:S01]  /*0490*/  LOP3.LUT R32, R6, 0x140, RZ, 0xfc, !PT ;  /* 0x0000014006207812 */ /* 0x000fe200078efcff */
[----:B------:R-:W-:-:S03]  /*04a0*/  @!P1 HADD2.F32 R36, -RZ, R34.H0_H0 ;  /* 0x20000022ff249230 */ /* 0x000fc60000004100 */
[----:B------:R-:W-:Y:S01]  /*04b0*/  @!P4 FMUL.FTZ R25, R30, 1.4426950216293334961 ;  /* 0x3fb8aa3b1e19c820 */ /* 0x000fe20000410000 */
[----:B------:R-:W-:Y:S01]  /*04c0*/  LOP3.LUT R34, R6, 0x160, RZ, 0xfc, !PT ;  /* 0x0000016006227812 */ /* 0x000fe200078efcff */
[----:B------:R-:W-:Y:S01]  /*04d0*/  @!P6 HADD2.F32 R26, -RZ, R31.H0_H0 ;  /* 0x2000001fff1ae230 */ /* 0x000fe20000004100 */
[-C--:B------:R-:W-:Y:S01]  /*04e0*/  ISETP.GE.AND P2, PT, R32, R41.reuse, PT ;  /* 0x000000292000720c */ /* 0x080fe20003f46270 */
[----:B------:R-:W-:Y:S01]  /*04f0*/  CS2R R30, SRZ ;  /* 0x00000000001e7805 */ /* 0x000fe2000001ff00 */
[----:B------:R-:W-:Y:S01]  /*0500*/  IMAD.MOV.U32 R28, RZ, RZ, RZ ;  /* 0x000000ffff1c7224 */ /* 0x000fe200078e00ff */
[----:B------:R-:W-:Y:S01]  /*0510*/  @!P1 HADD2.F32 R28, -RZ, R33.H0_H0 ;  /* 0x20000021ff1c9230 */ /* 0x000fe20000004100 */
[----:B------:R-:W-:Y:S01]  /*0520*/  @!P1 FMUL.FTZ R30, R36, 1.4426950216293334961 ;  /* 0x3fb8aa3b241e9820 */ /* 0x000fe20000410000 */
[-C--:B------:R-:W-:Y:S01]  /*0530*/  ISETP.GE.AND P1, PT, R34, R41.reuse, PT ;  /* 0x000000292200720c */ /* 0x080fe20003f26270 */
[----:B------:R-:W-:Y:S01]  /*0540*/  IMAD.MOV.U32 R33, RZ, RZ, RZ ;  /* 0x000000ffff217224 */ /* 0x000fe200078e00ff */
[----:B------:R-:W-:Y:S01]  /*0550*/  LOP3.LUT R39, R6, 0x1c0, RZ, 0xfc, !PT ;  /* 0x000001c006277812 */ /* 0x000fe200078efcff */
[----:B------:R-:W-:Y:S01]  /*0560*/  HFMA2.MMA R36, -RZ, RZ, 0, 0 ;  /* 0x00000000ff247435 */ /* 0x000fe200000001ff */
[----:B------:R-:W-:Y:S01]  /*0570*/  IMAD.MOV.U32 R38, RZ, RZ, RZ ;  /* 0x000000ffff267224 */ /* 0x000fe200078e00ff */
[----:B------:R0:W4:Y:S01]  /*0580*/  @!P3 LDG.E.U16 R53, [R4.64+0x240] ;  /* 0x000240040435b981 */ /* 0x000122000c1e1500 */
[----:B------:R-:W-:-:S03]  /*0590*/  ISETP.GE.AND P6, PT, R39, R41, PT ;  /* 0x000000292700720c */ /* 0x000fc60003fc6270 */
[----:B------:R1:W4:Y:S04]  /*05a0*/  @!P2 LDG.E.U16 R43, [R2.64+0x280] ;  /* 0x00028004022ba981 */ /* 0x000328000c1e1500 */
[----:B------:R1:W4:Y:S04]  /*05b0*/  @!P1 LDG.E.U16 R44, [R2.64+0x2c0] ;  /* 0x0002c004022c9981 */ /* 0x000328000c1e1500 */
[----:B------:R0:W5:Y:S04]  /*05c0*/  @!P2 LDG.E.U16 R51, [R4.64+0x280] ;  /* 0x000280040433a981 */ /* 0x000168000c1e1500 */
[----:B------:R0:W5:Y:S04]  /*05d0*/  @!P1 LDG.E.U16 R50, [R4.64+0x2c0] ;  /* 0x0002c00404329981 */ /* 0x000168000c1e1500 */
[----:B------:R0:W5:Y:S01]  /*05e0*/  @!P6 LDG.E.U16 R47, [R4.64+0x380] ;  /* 0x00038004042fe981 */ /* 0x000162000c1e1500 */
[----:B--2---:R-:W-:Y:S01]  /*05f0*/  @!P0 HADD2.F32 R37, -RZ, R35.H0_H0 ;  /* 0x20000023ff258230 */ /* 0x004fe20000004100 */
[----:B------:R-:W-:Y:S01]  /*0600*/  LOP3.LUT R35, R6, 0x180, RZ, 0xfc, !PT ;  /* 0x0000018006237812 */ /* 0x000fe200078efcff */
[----:B---3--:R-:W-:-:S03]  /*0610*/  @!P0 HADD2.F32 R31, -RZ, R0.H0_H0 ;  /* 0x20000000ff1f8230 */ /* 0x008fc60000004100 */
[----:B------:R-:W-:Y:S01]  /*0620*/  @!P0 FMUL.FTZ R33, R37, 1.4426950216293334961 ;  /* 0x3fb8aa3b25218820 */ /* 0x000fe20000410000 */
[C---:B------:R-:W-:Y:S01]  /*0630*/  LOP3.LUT R37, R6.reuse, 0x1a0, RZ, 0xfc, !PT ;  /* 0x000001a006257812 */ /* 0x040fe200078efcff */
[----:B------:R1:W2:Y:S01]  /*0640*/  @!P3 LDG.E.U16 R0, [R2.64+0x240] ;  /* 0x000240040200b981 */ /* 0x0002a2000c1e1500 */
[-C--:B------:R-:W-:Y:S02]  /*0650*/  ISETP.GE.AND P0, PT, R35, R41.reuse, PT ;  /* 0x000000292300720c */ /* 0x080fe40003f06270 */
[----:B------:R-:W-:Y:S01]  /*0660*/  ISETP.GE.AND P4, PT, R37, R41, PT ;  /* 0x000000292500720c */ /* 0x000fe20003f86270 */
[----:B----4-:R-:W-:Y:S01]  /*0670*/  @!P5 HADD2.F32 R46, -RZ, R40.H0_H0 ;  /* 0x20000028ff2ed230 */ /* 0x010fe20000004100 */
[----:B------:R-:W-:Y:S01]  /*0680*/  LOP3.LUT R40, R6, 0x1e0, RZ, 0xfc, !PT ;  /* 0x000001e006287812 */ /* 0x000fe200078efcff */
[----:B------:R-:W-:-:S03]  /*0690*/  @!P5 HADD2.F32 R36, -RZ, R45.H0_H0 ;  /* 0x2000002dff24d230 */ /* 0x000fc60000004100 */
[----:B------:R-:W-:Y:S01]  /*06a0*/  @!P5 FMUL.FTZ R38, R46, 1.4426950216293334961 ;  /* 0x3fb8aa3b2e26d820 */ /* 0x000fe20000410000 */
[----:B------:R-:W-:Y:S02]  /*06b0*/  ISETP.GE.AND P5, PT, R40, R41, PT ;  /* 0x000000292800720c */ /* 0x000fe40003fa6270 */
[----:B------:R1:W3:Y:S04]  /*06c0*/  @!P6 LDG.E.U16 R41, [R2.64+0x380] ;  /* 0x000380040229e981 */ /* 0x0002e8000c1e1500 */
[----:B------:R1:W4:Y:S04]  /*06d0*/  @!P0 LDG.E.U16 R45, [R2.64+0x300] ;  /* 0x00030004022d8981 */ /* 0x000328000c1e1500 */
[----:B------:R1:W3:Y:S04]  /*06e0*/  @!P4 LDG.E.U16 R46, [R2.64+0x340] ;  /* 0x00034004022ec981 */ /* 0x0002e8000c1e1500 */
[----:B------:R1:W3:Y:S04]  /*06f0*/  @!P5 LDG.E.U16 R52, [R2.64+0x3c0] ;  /* 0x0003c0040234d981 */ /* 0x0002e8000c1e1500 */
        /* <DEDUP_REMOVED lines=12> */
[----:B------:R-:W-:Y:S01]  /*07c0*/  @!P2 HADD2.F32 R2, -RZ, R43.H0_H0 ;  /* 0x2000002bff02a230 */ /* 0x000fe20000004100 */
[----:B------:R-:W-:Y:S01]  /*07d0*/  IMAD.MOV.U32 R43, RZ, RZ, RZ ;  /* 0x000000ffff2b7224 */ /* 0x000fe200078e00ff */
[----:B------:R-:W-:Y:S02]  /*07e0*/  @!P3 HADD2.F32 R53, -RZ, R53.H0_H0 ;  /* 0x20000035ff35b230 */ /* 0x000fe40000004100 */
[----:B--2---:R-:W-:Y:S01]  /*07f0*/  @!P3 HADD2.F32 R3, -RZ, R0.H0_H0 ;  /* 0x20000000ff03b230 */ /* 0x004fe20000004100 */
[----:B------:R-:W-:Y:S02]  /*0800*/  FADD.FTZ R0, R5, R36 ;  /* 0x0000002405007221 */ /* 0x000fe40000010000 */
[----:B------:R-:W-:-:S02]  /*0810*/  IMAD.MOV.U32 R5, RZ, RZ, RZ ;  /* 0x000000ffff057224 */ /* 0x000fc400078e00ff */
[----:B------:R-:W-:Y:S01]  /*0820*/  FADD.FTZ R0, R0, R3 ;  /* 0x0000000300007221 */ /* 0x000fe20000010000 */
[----:B------:R-:W-:-:S03]  /*0830*/  @!P1 HADD2.F32 R5, -RZ, R44.H0_H0 ;  /* 0x2000002cff059230 */ /* 0x000fc60000004100 */
[----:B------:R-:W-:-:S04]  /*0840*/  FADD.FTZ R0, R0, R2 ;  /* 0x0000000200007221 */ /* 0x000fc80000010000 */
[----:B------:R-:W-:Y:S01]  /*0850*/  FADD.FTZ R0, R0, R5 ;  /* 0x0000000500007221 */ /* 0x000fe20000010000 */
[----:B----4-:R-:W-:Y:S01]  /*0860*/  @!P0 HADD2.F32 R43, -RZ, R45.H0_H0 ;  /* 0x2000002dff2b8230 */ /* 0x010fe20000004100 */
[----:B------:R-:W-:Y:S01]  /*0870*/  CS2R R44, SRZ ;  /* 0x00000000002c7805 */ /* 0x000fe2000001ff00 */
[----:B---3--:R-:W-:-:S03]  /*0880*/  @!P4 HADD2.F32 R44, -RZ, R46.H0_H0 ;  /* 0x2000002eff2cc230 */ /* 0x008fc60000004100 */
[----:B------:R-:W-:Y:S01]  /*0890*/  FADD.FTZ R46, R0, R43 ;  /* 0x0000002b002e7221 */ /* 0x000fe20000010000 */
[----:B------:R-:W-:Y:S01]  /*08a0*/  @!P6 HADD2.F32 R45, -RZ, R41.H0_H0 ;  /* 0x20000029ff2de230 */ /* 0x000fe20000004100 */
        /* <DEDUP_REMOVED lines=12> */
[----:B------:R-:W-:Y:S01]  /*0970*/  MOV R41, RZ ;  /* 0x000000ff00297202 */ /* 0x000fe20000000f00 */
[----:B------:R-:W-:Y:S01]  /*0980*/  @!P3 FMUL.FTZ R41, R53, 1.4426950216293334961 ;  /* 0x3fb8aa3b3529b820 */ /* 0x000fe20000410000 */
[----:B------:R-:W-:Y:S01]  /*0990*/  ISETP.GE.AND P3, PT, R42, 0x1, PT ;  /* 0x000000012a00780c */ /* 0x000fe20003f66270 */
[----:B0-----:R-:W-:-:S05]  /*09a0*/  FADD.FTZ R53, R52, R46 ;  /* 0x0000002e34357221 */ /* 0x001fca0000010000 */
[----:B------:R0:W1:Y:S07]  /*09b0*/  SHFL.BFLY PT, R46, R53, 0x1, 0x1f ;  /* 0x0c201f00352e7f89 */ /* 0x00006e00000e0000 */
[----:B------:R-:W-:Y:S05]  /*09c0*/  @!P3 EXIT ;  /* 0x000000000000b94d */ /* 0x000fea0003800000 */
[----:B------:R-:W-:Y:S01]  /*09d0*/  ISETP.GE.AND P3, PT, R8, c[0x0][0x180], PT ;  /* 0x0000600008007a0c */ /* 0x000fe20003f66270 */
[----:B-----5:R-:W-:Y:S01]  /*09e0*/  @!P5 HADD2.F32 R4, -RZ, R4.H0_H0 ;  /* 0x20000004ff04d230 */ /* 0x020fe20000004100 */
[----:B01----:R-:W-:Y:S01]  /*09f0*/  FADD.FTZ R53, R53, R46 ;  /* 0x0000002e35357221 */ /* 0x003fe20000010000 */
[----:B------:R-:W-:Y:S01]  /*0a00*/  @!P2 HADD2.F32 R51, -RZ, R51.H0_H0 ;  /* 0x20000033ff33a230 */ /* 0x000fe20000004100 */
[----:B------:R-:W-:Y:S01]  /*0a10*/  IMAD.MOV.U32 R46, RZ, RZ, RZ ;  /* 0x000000ffff2e7224 */ /* 0x000fe200078e00ff */
[----:B------:R-:W-:Y:S01]  /*0a20*/  @!P1 HADD2.F32 R50, -RZ, R50.H0_H0 ;  /* 0x20000032ff329230 */ /* 0x000fe20000004100 */
[----:B------:R-:W-:Y:S01]  /*0a30*/  @!P5 FMUL.FTZ R46, R4, 1.4426950216293334961 ;  /* 0x3fb8aa3b042ed820 */ /* 0x000fe20000410000 */
[----:B------:R-:W-:Y:S01]  /*0a40*/  SHF.R.S32.HI R4, RZ, 0x1f, R7 ;  /* 0x0000001fff047819 */ /* 0x000fe20000011407 */
[----:B------:R-:W-:Y:S01]  /*0a50*/  IMAD.MOV.U32 R42, RZ, RZ, RZ ;  /* 0x000000ffff2a7224 */ /* 0x000fe200078e00ff */
[----:B------:R-:W-:Y:S01]  /*0a60*/  LEA R8, P5, R7, c[0x0][0x160], 0x1 ;  /* 0x0000580007087a11 */ /* 0x000fe200078a08ff */
[----:B------:R-:W-:Y:S01]  /*0a70*/  @!P2 FMUL.FTZ R42, R51, 1.4426950216293334961 ;  /* 0x3fb8aa3b332aa820 */ /* 0x000fe20000410000 */
[----:B------:R-:W-:Y:S01]  /*0a80*/  ISETP.GE.AND P2, PT, R9, c[0x0][0x180], PT ;  /* 0x0000600009007a0c */ /* 0x000fe20003f46270 */
[----:B------:R-:W-:Y:S01]  /*0a90*/  @!P0 HADD2.F32 R49, -RZ, R49.H0_H0 ;  /* 0x20000031ff318230 */ /* 0x000fe20000004100 */
[----:B------:R-:W0:Y:S01]  /*0aa0*/  @!P3 MUFU.EX2 R18, R18 ;  /* 0x000000120012b308 */ /* 0x000e220000000800 */
[----:B------:R-:W-:Y:S01]  /*0ab0*/  LEA.HI.X R9, R7, c[0x0][0x164], R4, 0x1, P5 ;  /* 0x0000590007097a11 */ /* 0x000fe200028f0c04 */
[----:B------:R-:W-:Y:S01]  /*0ac0*/  IMAD.MOV.U32 R51, RZ, RZ, RZ ;  /* 0x000000ffff337224 */ /* 0x000fe200078e00ff */
[----:B------:R-:W-:Y:S01]  /*0ad0*/  @!P4 HADD2.F32 R48, -RZ, R48.H0_H0 ;  /* 0x20000030ff30c230 */ /* 0x000fe20000004100 */
[----:B------:R-:W-:Y:S01]  /*0ae0*/  @!P1 FMUL.FTZ R51, R50, 1.4426950216293334961 ;  /* 0x3fb8aa3b32339820 */ /* 0x000fe20000410000 */
[----:B------:R-:W-:Y:S01]  /*0af0*/  ISETP.GE.AND P1, PT, R10, c[0x0][0x180], PT ;  /* 0x000060000a007a0c */ /* 0x000fe20003f26270 */
[----:B------:R-:W-:Y:S01]  /*0b00*/  IMAD.MOV.U32 R10, RZ, RZ, RZ ;  /* 0x000000ffff0a7224 */ /* 0x000fe200078e00ff */
[----:B------:R-:W-:Y:S01]  /*0b10*/  @!P6 HADD2.F32 R47, -RZ, R47.H0_H0 ;  /* 0x2000002fff2fe230 */ /* 0x000fe20000004100 */
[----:B------:R-:W-:Y:S01]  /*0b20*/  @!P0 FMUL.FTZ R10, R49, 1.4426950216293334961 ;  /* 0x3fb8aa3b310a8820 */ /* 0x000fe20000410000 */
[----:B------:R-:W-:-:S02]  /*0b30*/  ISETP.GE.AND P0, PT, R11, c[0x0][0x180], PT ;  /* 0x000060000b007a0c */ /* 0x000fc40003f06270 */
[----:B------:R-:W-:Y:S01]  /*0b40*/  MOV R11, RZ ;  /* 0x000000ff000b7202 */ /* 0x000fe20000000f00 */
[----:B------:R-:W-:Y:S01]  /*0b50*/  @!P4 FMUL.FTZ R11, R48, 1.4426950216293334961 ;  /* 0x3fb8aa3b300bc820 */ /* 0x000fe20000410000 */
[----:B------:R-:W-:Y:S01]  /*0b60*/  ISETP.GE.AND P4, PT, R12, c[0x0][0x180], PT ;  /* 0x000060000c007a0c */ /* 0x000fe20003f86270 */
[----:B------:R-:W-:Y:S01]  /*0b70*/  IMAD.MOV.U32 R12, RZ, RZ, RZ ;  /* 0x000000ffff0c7224 */ /* 0x000fe200078e00ff */
[----:B------:R-:W1:Y:S01]  /*0b80*/  @!P2 MUFU.EX2 R21, R21 ;  /* 0x000000150015a308 */ /* 0x000e620000000800 */
[----:B0-----:R-:W-:Y:S01]  /*0b90*/  @!P3 FFMA.FTZ R18, -R53, R18, R17 ;  /* 0x000000123512b223 */ /* 0x001fe20000010111 */
[----:B------:R-:W-:Y:S01]  /*0ba0*/  ISETP.GE.AND P5, PT, R16, c[0x0][0x180], PT ;  /* 0x0000600010007a0c */ /* 0x000fe20003fa6270 */
[----:B------:R-:W-:Y:S01]  /*0bb0*/  @!P6 FMUL.FTZ R12, R47, 1.4426950216293334961 ;  /* 0x3fb8aa3b2f0ce820 */ /* 0x000fe20000410000 */
[----:B------:R-:W-:Y:S02]  /*0bc0*/  ISETP.GE.AND P6, PT, R13, c[0x0][0x180], PT ;  /* 0x000060000d007a0c */ /* 0x000fe40003fc6270 */
[----:B------:R-:W-:-:S02]  /*0bd0*/  @!P3 F2FP.PACK_AB R18, RZ, R18 ;  /* 0x00000012ff12b23e */ /* 0x000fc400000000ff */
[----:B------:R-:W0:Y:S03]  /*0be0*/  @!P1 MUFU.EX2 R23, R23 ;  /* 0x0000001700179308 */ /* 0x000e260000000800 */
[----:B------:R-:W-:Y:S01]  /*0bf0*/  @!P3 STG.E.U16 [R8.64+0x40], R18 ;  /* 0x000040120800b986 */ /* 0x000fe2000c101504 */
[----:B------:R-:W-:-:S04]  /*0c00*/  ISETP.GE.AND P3, PT, R19, c[0x0][0x180], PT ;  /* 0x0000600013007a0c */ /* 0x000fc80003f66270 */
[----:B------:R-:W2:Y:S01]  /*0c10*/  @!P0 MUFU.EX2 R25, R25 ;  /* 0x0000001900198308 */ /* 0x000ea20000000800 */
[----:B-1----:R-:W-:-:S05]  /*0c20*/  @!P2 FFMA.FTZ R21, -R53, R21, R20 ;  /* 0x000000153515a223 */ /* 0x002fca0000010114 */
[----:B------:R-:W-:Y:S02]  /*0c30*/  @!P2 F2FP.PACK_AB R21, RZ, R21 ;  /* 0x00000015ff15a23e */ /* 0x000fe400000000ff */
[----:B------:R-:W1:Y:S01]  /*0c40*/  @!P4 MUFU.EX2 R27, R27 ;  /* 0x0000001b001bc308 */ /* 0x000e620000000800 */
[----:B0-----:R-:W-:Y:S02]  /*0c50*/  @!P1 FFMA.FTZ R23, -R53, R23, R22 ;  /* 0x0000001735179223 */ /* 0x001fe40000010116 */
[----:B------:R-:W-:Y:S01]  /*0c60*/  @!P2 STG.E.U16 [R8.64+0x80], R21 ;  /* 0x000080150800a986 */ /* 0x000fe2000c101504 */
[----:B------:R-:W-:Y:S02]  /*0c70*/  ISETP.GE.AND P2, PT, R29, c[0x0][0x180], PT ;  /* 0x000060001d007a0c */ /* 0x000fe40003f46270 */
[----:B------:R-:W-:Y:S02]  /*0c80*/  @!P1 F2FP.PACK_AB R23, RZ, R23 ;  /* 0x00000017ff17923e */ /* 0x000fe400000000ff */
[----:B------:R-:W0:Y:S01]  /*0c90*/  @!P3 MUFU.EX2 R38, R38 ;  /* 0x000000260026b308 */ /* 0x000e220000000800 */
[----:B--2---:R-:W-:-:S02]  /*0ca0*/  @!P0 FFMA.FTZ R25, -R53, R25, R24 ;  /* 0x0000001935198223 */ /* 0x004fc40000010118 */
[----:B------:R-:W-:Y:S01]  /*0cb0*/  @!P1 STG.E.U16 [R8.64+0xc0], R23 ;  /* 0x0000c01708009986 */ /* 0x000fe2000c101504 */
[----:B------:R-:W-:Y:S02]  /*0cc0*/  ISETP.GE.AND P1, PT, R32, c[0x0][0x180], PT ;  /* 0x0000600020007a0c */ /* 0x000fe40003f26270 */
[----:B------:R-:W-:Y:S02]  /*0cd0*/  @!P0 F2FP.PACK_AB R25, RZ, R25 ;  /* 0x00000019ff19823e */ /* 0x000fe400000000ff */
[----:B------:R-:W2:Y:S01]  /*0ce0*/  @!P6 MUFU.EX2 R30, R30 ;  /* 0x0000001e001ee308 */ /* 0x000ea20000000800 */
[----:B-1----:R-:W-:Y:S02]  /*0cf0*/  @!P4 FFMA.FTZ R27, -R53, R27, R26 ;  /* 0x0000001b351bc223 */ /* 0x002fe4000001011a */
[----:B------:R-:W-:Y:S01]  /*0d00*/  @!P0 STG.E.U16 [R8.64+0x100], R25 ;  /* 0x0001001908008986 */ /* 0x000fe2000c101504 */
[----:B------:R-:W-:Y:S02]  /*0d10*/  ISETP.GE.AND P0, PT, R34, c[0x0][0x180], PT ;  /* 0x0000600022007a0c */ /* 0x000fe40003f06270 */
[----:B------:R-:W-:-:S02]  /*0d20*/  @!P4 F2FP.PACK_AB R27, RZ, R27 ;  /* 0x0000001bff1bc23e */ /* 0x000fc400000000ff */
[----:B------:R-:W1:Y:S01]  /*0d30*/  @!P5 MUFU.EX2 R4, R33 ;  /* 0x000000210004d308 */ /* 0x000e620000000800 */
[----:B0-----:R-:W-:Y:S02]  /*0d40*/  @!P3 FFMA.FTZ R38, -R53, R38, R36 ;  /* 0x000000263526b223 */ /* 0x001fe40000010124 */
[----:B------:R-:W-:Y:S01]  /*0d50*/  @!P4 STG.E.U16 [R8.64+0x140], R27 ;  /* 0x0001401b0800c986 */ /* 0x000fe2000c101504 */
[----:B------:R-:W-:Y:S02]  /*0d60*/  ISETP.GE.AND P4, PT, R35, c[0x0][0x180], PT ;  /* 0x0000600023007a0c */ /* 0x000fe40003f86270 */
[----:B------:R-:W-:Y:S01]  /*0d70*/  @!P3 F2FP.PACK_AB R38, RZ, R38 ;  /* 0x00000026ff26b23e */ /* 0x000fe200000000ff */
[----:B--2---:R-:W-:Y:S01]  /*0d80*/  @!P6 FFMA.FTZ R30, -R53, R30, R28 ;  /* 0x0000001e351ee223 */ /* 0x004fe2000001011c */
[----:B------:R-:W0:Y:S03]  /*0d90*/  @!P2 MUFU.EX2 R16, R41 ;  /* 0x000000290010a308 */ /* 0x000e260000000800 */
[----:B------:R-:W-:Y:S01]  /*0da0*/  @!P3 STG.E.U16 [R8.64+0x200], R38 ;  /* 0x000200260800b986 */ /* 0x000fe2000c101504 */
[----:B------:R-:W-:-:S02]  /*0db0*/  ISETP.GE.AND P3, PT, R6, c[0x0][0x180], PT ;  /* 0x0000600006007a0c */ /* 0x000fc40003f66270 */
[----:B------:R-:W-:Y:S01]  /*0dc0*/  @!P6 F2FP.PACK_AB R30, RZ, R30 ;  /* 0x0000001eff1ee23e */ /* 0x000fe200000000ff */
[----:B-1----:R-:W-:Y:S01]  /*0dd0*/  @!P5 FFMA.FTZ R4, -R53, R4, R31 ;  /* 0x000000043504d223 */ /* 0x002fe2000001011f */
[----:B------:R-:W1:Y:S03]  /*0de0*/  @!P1 MUFU.EX2 R42, R42 ;  /* 0x0000002a002a9308 */ /* 0x000e660000000800 */
[----:B------:R-:W-:Y:S01]  /*0df0*/  @!P6 STG.E.U16 [R8.64+0x180], R30 ;  /* 0x0001801e0800e986 */ /* 0x000fe2000c101504 */
[----:B------:R-:W-:Y:S02]  /*0e00*/  ISETP.GE.AND P6, PT, R37, c[0x0][0x180], PT ;  /* 0x0000600025007a0c */ /* 0x000fe40003fc6270 */
[----:B------:R-:W-:-:S03]  /*0e10*/  @!P5 F2FP.PACK_AB R4, RZ, R4 ;  /* 0x00000004ff04d23e */ /* 0x000fc600000000ff */
[----:B------:R-:W-:Y:S01]  /*0e20*/  @!P3 FMUL.FTZ R15, R15, 1.4426950216293334961 ;  /* 0x3fb8aa3b0f0fb820 */ /* 0x000fe20000410000 */
[----:B------:R-:W2:Y:S01]  /*0e30*/  @!P4 MUFU.EX2 R10, R10 ;  /* 0x0000000a000ac308 */ /* 0x000ea20000000800 */
[----:B------:R3:W-:Y:S01]  /*0e40*/  @!P5 STG.E.U16 [R8.64+0x1c0], R4 ;  /* 0x0001c0040800d986 */ /* 0x0007e2000c101504 */
[----:B------:R-:W-:Y:S01]  /*0e50*/  ISETP.GE.AND P5, PT, R39, c[0x0][0x180], PT ;  /* 0x0000600027007a0c */ /* 0x000fe20003fa6270 */
[C---:B0-----:R-:W-:Y:S02]  /*0e60*/  @!P2 FFMA.FTZ R16, -R53.reuse, R16, R3 ;  /* 0x000000103510a223 */ /* 0x041fe40000010103 */
[----:B-1----:R-:W-:-:S03]  /*0e70*/  @!P1 FFMA.FTZ R2, -R53, R42, R2 ;  /* 0x0000002a35029223 */ /* 0x002fc60000010102 */
[----:B------:R-:W0:Y:S01]  /*0e80*/  @!P6 MUFU.EX2 R11, R11 ;  /* 0x0000000b000be308 */ /* 0x000e220000000800 */
[----:B------:R-:W-:Y:S02]  /*0e90*/  @!P2 F2FP.PACK_AB R16, RZ, R16 ;  /* 0x00000010ff10a23e */ /* 0x000fe400000000ff */
[----:B------:R-:W-:-:S03]  /*0ea0*/  @!P1 F2FP.PACK_AB R2, RZ, R2 ;  /* 0x00000002ff02923e */ /* 0x000fc600000000ff */
[----:B------:R1:W-:Y:S01]  /*0eb0*/  @!P2 STG.E.U16 [R8.64+0x240], R16 ;  /* 0x000240100800a986 */ /* 0x0003e2000c101504 */
[----:B------:R-:W-:Y:S01]  /*0ec0*/  ISETP.GE.AND P2, PT, R40, c[0x0][0x180], PT ;  /* 0x0000600028007a0c */ /* 0x000fe20003f46270 */
[----:B---3--:R-:W3:Y:S01]  /*0ed0*/  @!P0 MUFU.EX2 R4, R51 ;  /* 0x0000003300048308 */ /* 0x008ee20000000800 */
[C---:B--2---:R-:W-:Y:S01]  /*0ee0*/  @!P4 FFMA.FTZ R10, -R53.reuse, R10, R43 ;  /* 0x0000000a350ac223 */ /* 0x044fe2000001012b */
[----:B------:R1:W-:Y:S04]  /*0ef0*/  @!P1 STG.E.U16 [R8.64+0x280], R2 ;  /* 0x0002800208009986 */ /* 0x0003e8000c101504 */
[----:B------:R-:W-:Y:S02]  /*0f00*/  @!P4 F2FP.PACK_AB R10, RZ, R10 ;  /* 0x0000000aff0ac23e */ /* 0x000fe400000000ff */
[----:B------:R-:W2:Y:S01]  /*0f10*/  @!P5 MUFU.EX2 R12, R12 ;  /* 0x0000000c000cd308 */ /* 0x000ea20000000800 */
[----:B0-----:R-:W-:-:S02]  /*0f20*/  @!P6 FFMA.FTZ R11, -R53, R11, R44 ;  /* 0x0000000b350be223 */ /* 0x001fc4000001012c */
[----:B------:R1:W-:Y:S03]  /*0f30*/  @!P4 STG.E.U16 [R8.64+0x300], R10 ;  /* 0x0003000a0800c986 */ /* 0x0003e6000c101504 */
[----:B------:R-:W-:Y:S02]  /*0f40*/  @!P6 F2FP.PACK_AB R11, RZ, R11 ;  /* 0x0000000bff0be23e */ /* 0x000fe400000000ff */
        /* <DEDUP_REMOVED lines=17> */
.L_x_5315:
        /* <DEDUP_REMOVED lines=10> */
.L_x_11082:


//--------------------- .text._ZN43_GLOBAL__N__9ae7fba5_10_SoftMax_cu_9f978f6321softmax_warp_backwardIN3c104HalfES2_fLi8ELb1ELb0EEEvPT0_PKT_S7_iiiPKb --------------------------
	.section	.text._ZN43_GLOBAL__N__9ae7fba5_10_SoftMax_cu_9f978f6321softmax_warp_backwardIN3c104HalfES2_fLi8ELb1ELb0EEEvPT0_PKT_S7_iiiPKb,"ax",@progbits
	.sectioninfo	@"SHI_REGISTERS=32"
	.align	128
.text._ZN43_GLOBAL__N__9ae7fba5_10_SoftMax_cu_9f978f6321softmax_warp_backwardIN3c104HalfES2_fLi8ELb1ELb0EEEvPT0_PKT_S7_iiiPKb:
        .type           _ZN43_GLOBAL__N__9ae7fba5_10_SoftMax_cu_9f978f6321softmax_warp_backwardIN3c104HalfES2_fLi8ELb1ELb0EEEvPT0_PKT_S7_iiiPKb,@function
        .size           _ZN43_GLOBAL__N__9ae7fba5_10_SoftMax_cu_9f978f6321softmax_warp_backwardIN3c104HalfES2_fLi8ELb1ELb0EEEvPT0_PKT_S7_iiiPKb,(.L_x_11083 - _ZN43_GLOBAL__N__9ae7fba5_10_SoftMax_cu_9f978f6321softmax_warp_backwardIN3c104HalfES2_fLi8ELb1ELb0EEEvPT0_PKT_S7_iiiPKb)
        .other          _ZN43_GLOBAL__N__9ae7fba5_10_SoftMax_cu_9f978f6321softmax_warp_backwardIN3c104HalfES2_fLi8ELb1ELb0EEEvPT0_PKT_S7_iiiPKb,@"STO_CUDA_ENTRY STV_DEFAULT"
_ZN43_GLOBAL__N__9ae7fba5_10_SoftMax_cu_9f978f6321softmax_warp_backwardIN3c104HalfES2_fLi8ELb1ELb0EEEvPT0_PKT_S7_iiiPKb:
        /* <DEDUP_REMOVED lines=21> */
[----:B------:R-:W2:Y:S01]  /*0150*/  @!P3 LDG.E.U16 R11, [R2.64] ;  /* 0x00000004020bb981 */ /* 0x000ea2000c1e1500 */
[----:B------:R-:W-:-:S03]  /*0160*/  LOP3.LUT R20, R23, 0x80, RZ, 0xfc, !PT ;  /* 0x0000008017147812 */ /* 0x000fc600078efcff */
[----:B------:R-:W3:Y:S04]  /*0170*/  @!P3 LDG.E.U16 R7, [R4.64] ;  /* 0x000000040407b981 */ /* 0x000ee8000c1e1500 */
        /* <DEDUP_REMOVED lines=10> */
[----:B------:R-:W-:Y:S01]  /*0220*/  IMAD.MOV.U32 R18, RZ, RZ, RZ ;  /* 0x000000ffff127224 */ /* 0x000fe200078e00ff */
[----:B------:R-:W-:Y:S01]  /*0230*/  CS2R R16, SRZ ;  /* 0x0000000000107805 */ /* 0x000fe2000001ff00 */
[----:B------:R-:W5:Y:S01]  /*0240*/  @!P2 LDG.E.U16 R9, [R4.64+0xc0] ;  /* 0x0000c0040409a981 */ /* 0x000f62000c1e1500 */
[----:B------:R-:W-:Y:S01]  /*0250*/  ISETP.GE.AND P0, PT, R14, 0x1, PT ;  /* 0x000000010e00780c */ /* 0x000fe20003f06270 */
[----:B------:R-:W-:Y:S01]  /*0260*/  IMAD.MOV.U32 R14, RZ, RZ, RZ ;  /* 0x000000ffff0e7224 */ /* 0x000fe200078e00ff */
[----:B--2---:R-:W-:-:S02]  /*0270*/  @!P3 HADD2.F32 R11, -RZ, R11.H0_H0 ;  /* 0x2000000bff0bb230 */ /* 0x004fc40000004100 */
[----:B---3--:R-:W-:-:S03]  /*0280*/  @!P3 HADD2.F32 R26, -RZ, R7.H0_H0 ;  /* 0x20000007ff1ab230 */ /* 0x008fc60000004100 */
[----:B------:R-:W-:Y:S01]  /*0290*/  @!P3 FMUL.FTZ R27, R11, 1.4426950216293334961 ;  /* 0x3fb8aa3b0b1bb820 */ /* 0x000fe20000410000 */
[----:B------:R-:W-:Y:S01]  /*02a0*/  ISETP.GE.AND P3, PT, R19, R28, PT ;  /* 0x0000001c1300720c */ /* 0x000fe20003f66270 */
[----:B------:R-:W2:Y:S01]  /*02b0*/  @!P1 LDG.E.U16 R7, [R2.64+0x100] ;  /* 0x0001000402079981 */ /* 0x000ea2000c1e1500 */
[----:B----4-:R-:W-:Y:S02]  /*02c0*/  @!P4 HADD2.F32 R12, -RZ, R12.H0_H0 ;  /* 0x2000000cff0cc230 */ /* 0x010fe40000004100 */
[----:B-----5:R-:W-:-:S03]  /*02d0*/  @!P4 HADD2.F32 R16, -RZ, R8.H0_H0 ;  /* 0x20000008ff10c230 */ /* 0x020fc60000004100 */
[----:B------:R-:W-:Y:S01]  /*02e0*/  @!P4 FMUL.FTZ R18, R12, 1.4426950216293334961 ;  /* 0x3fb8aa3b0c12c820 */ /* 0x000fe20000410000 */
[----:B------:R-:W-:Y:S01]  /*02f0*/  ISETP.GE.AND P4, PT, R15, R28, PT ;  /* 0x0000001c0f00720c */ /* 0x000fe20003f86270 */
[----:B------:R-:W-:-:S04]  /*0300*/  @!P5 HADD2.F32 R13, -RZ, R13.H0_H0 ;  /* 0x2000000dff0dd230 */ /* 0x000fc80000004100 */
[----:B------:R-:W3:Y:S01]  /*0310*/  @!P3 LDG.E.U16 R8, [R4.64+0x140] ;  /* 0x000140040408b981 */ /* 0x000ee2000c1e1500 */
[----:B------:R-:W-:Y:S01]  /*0320*/  @!P2 HADD2.F32 R10, -RZ, R10.H0_H0 ;  /* 0x2000000aff0aa230 */ /* 0x000fe20000004100 */
[----:B------:R-:W-:Y:S01]  /*0330*/  @!P5 FMUL.FTZ R17, R13, 1.4426950216293334961 ;  /* 0x3fb8aa3b0d11d820 */ /* 0x000fe20000410000 */
[----:B------:R-:W-:Y:S02]  /*0340*/  @!P5 HADD2.F32 R14, -RZ, R6.H0_H0 ;  /* 0x20000006ff0ed230 */ /* 0x000fe40000004100 */
[----:B------:R-:W4:Y:S01]  /*0350*/  @!P3 LDG.E.U16 R6, [R2.64+0x140] ;  /* 0x000140040206b981 */ /* 0x000f22000c1e1500 */
[----:B------:R-:W-:Y:S02]  /*0360*/  CS2R R12, SRZ ;  /* 0x00000000000c7805 */ /* 0x000fe4000001ff00 */
[----:B------:R-:W-:Y:S02]  /*0370*/  @!P2 FMUL.FTZ R13, R10, 1.4426950216293334961 ;  /* 0x3fb8aa3b0a0da820 */ /* 0x000fe40000410000 */
[----:B------:R-:W-:Y:S01]  /*0380*/  CS2R R10, SRZ ;  /* 0x00000000000a7805 */ /* 0x000fe2000001ff00 */
[----:B------:R-:W-:-:S02]  /*0390*/  @!P1 HADD2.F32 R11, -RZ, R0.H0_H0 ;  /* 0x20000000ff0b9230 */ /* 0x000fc40000004100 */
[----:B------:R-:W5:Y:S01]  /*03a0*/  @!P4 LDG.E.U16 R0, [R4.64+0x180] ;  /* 0x000180040400c981 */ /* 0x000f62000c1e1500 */
[----:B------:R-:W-:Y:S01]  /*03b0*/  @!P2 HADD2.F32 R12, -RZ, R9.H0_H0 ;  /* 0x20000009ff0ca230 */ /* 0x000fe20000004100 */
[----:B------:R-:W-:Y:S01]  /*03c0*/  HFMA2.MMA R9, -RZ, RZ, 0, 0 ;  /* 0x00000000ff097435 */ /* 0x000fe200000001ff */
[----:B--2---:R-:W-:-:S05]  /*03d0*/  @!P1 HADD2.F32 R7, -RZ, R7.H0_H0 ;  /* 0x20000007ff079230 */ /* 0x004fca0000004100 */
[----:B------:R-:W-:Y:S01]  /*03e0*/  @!P1 FMUL.FTZ R10, R7, 1.4426950216293334961 ;  /* 0x3fb8aa3b070a9820 */ /* 0x000fe20000410000 */
[----:B---3--:R-:W-:Y:S01]  /*03f0*/  @!P3 HADD2.F32 R9, -RZ, R8.H0_H0 ;  /* 0x20000008ff09b230 */ /* 0x008fe20000004100 */
[----:B------:R-:W-:Y:S01]  /*0400*/  IMAD.MOV.U32 R8, RZ, RZ, RZ ;  /* 0x000000ffff087224 */ /* 0x000fe200078e00ff */
[----:B----4-:R-:W-:-:S05]  /*0410*/  @!P3 HADD2.F32 R6, -RZ, R6.H0_H0 ;  /* 0x20000006ff06b230 */ /* 0x010fca0000004100 */
[----:B------:R-:W-:Y:S02]  /*0420*/  @!P3 FMUL.FTZ R8, R6, 1.4426950216293334961 ;  /* 0x3fb8aa3b0608b820 */ /* 0x000fe40000410000 */
[----:B------:R-:W-:Y:S01]  /*0430*/  CS2R R6, SRZ ;  /* 0x0000000000067805 */ /* 0x000fe2000001ff00 */
[----:B-----5:R-:W-:Y:S02]  /*0440*/  @!P4 HADD2.F32 R7, -RZ, R0.H0_H0 ;  /* 0x20000000ff07c230 */ /* 0x020fe40000004100 */
[----:B------:R-:W2:Y:S02]  /*0450*/  @!P4 LDG.E.U16 R0, [R2.64+0x180] ;  /* 0x000180040200c981 */ /* 0x000ea4000c1e1500 */
[----:B--2---:R-:W-:-:S05]  /*0460*/  @!P4 HADD2.F32 R0, -RZ, R0.H0_H0 ;  /* 0x20000000ff00c230 */ /* 0x004fca0000004100 */
[----:B------:R-:W-:Y:S01]  /*0470*/  @!P4 FMUL.FTZ R6, R0, 1.4426950216293334961 ;  /* 0x3fb8aa3b0006c820 */ /* 0x000fe20000410000 */
[----:B------:R-:W-:-:S04]  /*0480*/  LOP3.LUT R0, R23, 0xe0, RZ, 0xfc, !PT ;  /* 0x000000e017007812 */ /* 0x000fc800078efcff */
[----:B------:R-:W-:-:S13]  /*0490*/  ISETP.GE.AND P1, PT, R0, R28, PT ;  /* 0x0000001c0000720c */ /* 0x000fda0003f26270 */
[----:B------:R-:W2:Y:S04]  /*04a0*/  @!P1 LDG.E.U16 R4, [R4.64+0x1c0] ;  /* 0x0001c00404049981 */ /* 0x000ea8000c1e1500 */
[----:B------:R0:W3:Y:S01]  /*04b0*/  @!P1 LDG.E.U16 R29, [R2.64+0x1c0] ;  /* 0x0001c004021d9981 */ /* 0x0000e2000c1e1500 */
[----:B------:R-:W-:Y:S02]  /*04c0*/  IMAD.MOV.U32 R28, RZ, RZ, RZ ;  /* 0x000000ffff1c7224 */ /* 0x000fe400078e00ff */
[----:B0-----:R-:W-:-:S04]  /*04d0*/  FADD.FTZ R3, RZ, R26 ;  /* 0x0000001aff037221 */ /* 0x001fc80000010000 */
[----:B------:R-:W-:-:S04]  /*04e0*/  FADD.FTZ R3, R3, R16 ;  /* 0x0000001003037221 */ /* 0x000fc80000010000 */
[----:B------:R-:W-:-:S04]  /*04f0*/  FADD.FTZ R3, R3, R14 ;  /* 0x0000000e03037221 */ /* 0x000fc80000010000 */
[----:B------:R-:W-:Y:S01]  /*0500*/  FADD.FTZ R2, R3, R12 ;  /* 0x0000000c03027221 */ /* 0x000fe20000010000 */
[----:B--2---:R-:W-:Y:S02]  /*0510*/  @!P1 HADD2.F32 R28, -RZ, R4.H0_H0 ;  /* 0x20000004ff1c9230 */ /* 0x004fe40000004100 */
[----:B---3--:R-:W-:Y:S01]  /*0520*/  @!P1 HADD2.F32 R4, -RZ, R29.H0_H0 ;  /* 0x2000001dff049230 */ /* 0x008fe20000004100 */
[----:B------:R-:W-:-:S04]  /*0530*/  MOV R29, RZ ;  /* 0x000000ff001d7202 */ /* 0x000fc80000000f00 */
[----:B------:R-:W-:Y:S02]  /*0540*/  @!P1 FMUL.FTZ R29, R4, 1.4426950216293334961 ;  /* 0x3fb8aa3b041d9820 */ /* 0x000fe40000410000 */
        /* <DEDUP_REMOVED lines=31> */
[C---:B-1----:R-:W-:Y:S02]  /*0740*/  @!P5 FFMA.FTZ R16, -R5.reuse, R18, R16 ;  /* 0x000000120510d223 */ /* 0x042fe40000010110 */
        /* <DEDUP_REMOVED lines=28> */
.L_x_5316:
        /* <DEDUP_REMOVED lines=15> */
.L_x_11083:


//--------------------- .text._ZN43_GLOBAL__N__9ae7fba5_10_SoftMax_cu_9f978f6321softmax_warp_backwardIN3c104HalfES2_fLi7ELb1ELb0EEEvPT0_PKT_S7_iiiPKb --------------------------
	.section	.text._ZN43_GLOBAL__N__9ae7fba5_10_SoftMax_cu_9f978f6321softmax_warp_backwardIN3c104HalfES2_fLi7ELb1ELb0EEEvPT0_PKT_S7_iiiPKb,"ax",@progbits
	.sectioninfo	@"SHI_REGISTERS=32"
	.align	128
.text._ZN43_GLOBAL__N__9ae7fba5_10_SoftMax_cu_9f978f6321softmax_warp_backwardIN3c104HalfES2_fLi7ELb1ELb0EEEvPT0_PKT_S7_iiiPKb:
        .type           _ZN43_GLOBAL__N__9ae7fba5_10_SoftMax_cu_9f978f6321softmax_warp_backwardIN3c104HalfES2_fLi7ELb1ELb0EEEvPT0_PKT_S7_iiiPKb,@function
        .size           _ZN43_GLOBAL__N__9ae7fba5_10_SoftMax_cu_9f978f6321softmax_warp_backwardIN3c104HalfES2_fLi7ELb1ELb0EEEvPT0_PKT_S7_iiiPKb,(.L_x_11084 - _ZN43_GLOBAL__N__9ae7fba5_10_SoftMax_cu_9f978f6321softmax_warp_backwardIN3c104HalfES2_fLi7ELb1ELb0EEEvPT0_PKT_S7_iiiPKb)
        .other          _ZN43_GLOBAL__N__9ae7fba5_10_SoftMax_cu_9f978f6321softmax_warp_backwardIN3c104HalfES2_fLi7ELb1ELb0EEEvPT0_PKT_S7_iiiPKb,@"STO_CUDA_ENTRY STV_DEFAULT"
_ZN43_GLOBAL__N__9ae7fba5_10_SoftMax_cu_9f978f6321softmax_warp_backwardIN3c104HalfES2_fLi7ELb1ELb0EEEvPT0_PKT_S7_iiiPKb:
[----:B------:R-:W-:Y:S02]  /*0000*/  IMAD.MOV.U32 R1, RZ, RZ, c[0x0][0x28] ;  /* 0x00000a00ff017624 */ /* 0x000fe400078e00ff */
[----:B------:R-:W0:Y:S01]  /*0010*/  S2R R0, SR_CTAID.X ;  /* 0x0000000000007919 */ /* 0x000e220000002500 */
[----:B------:R-:W-:Y:S01]  /*0020*/  HFMA2.MMA R5, -RZ, RZ, 0, 1.1920928955078125e-07 ;  /* 0x00000002ff057435 */ /* 0x000fe200000001ff */
        /* <DEDUP_REMOVED lines=17> */
[----:B------:R-:W-:-:S09]  /*0140*/  ISETP.GE.AND P3, PT, R9, R0, PT ;  /* 0x000000000900720c */ /* 0x000fd20003f66270 */
[----:B------:R-:W2:Y:S04]  /*0150*/  @!P0 LDG.E.U16 R18, [R16.64] ;  /* 0x0000000410128981 */ /* 0x000ea8000c1e1500 */
[----:B------:R-:W3:Y:S04]  /*0160*/  @!P0 LDG.E.U16 R13, [R4.64] ;  /* 0x00000004040d8981 */ /* 0x000ee8000c1e1500 */
[----:B------:R0:W4:Y:S01]  /*0170*/  @!P1 LDG.E.U16 R27, [R4.64+0x40] ;  /* 0x00004004041b9981 */ /* 0x000122000c1e1500 */
[----:B------:R-:W-:Y:S02]  /*0180*/  IMNMX R14, R24, 0x2, PT ;  /* 0x00000002180e7817 */ /* 0x000fe40003800200 */
[----:B------:R-:W-:Y:S01]  /*0190*/  ISETP.GE.AND P2, PT, R8, R0, PT ;  /* 0x000000000800720c */ /* 0x000fe20003f46270 */
[----:B------:R-:W-:Y:S01]  /*01a0*/  IMAD.MOV.U32 R2, RZ, RZ, c[0x0][0x180] ;  /* 0x00006000ff027624 */ /* 0x000fe200078e00ff */
[----:B------:R-:W-:Y:S01]  /*01b0*/  ISETP.GT.AND P4, PT, R14, 0x1, PT ;  /* 0x000000010e00780c */ /* 0x000fe20003f84270 */
[----:B------:R-:W-:Y:S01]  /*01c0*/  HFMA2.MMA R20, -RZ, RZ, 0, 0 ;  /* 0x00000000ff147435 */ /* 0x000fe200000001ff */
[----:B------:R-:W-:Y:S01]  /*01d0*/  IADD3 R0, P5, R10, c[0x0][0x180], RZ ;  /* 0x000060000a007a10 */ /* 0x000fe20007fbe0ff */
[----:B------:R-:W5:Y:S01]  /*01e0*/  @!P1 LDG.E.U16 R28, [R16.64+0x40] ;  /* 0x00004004101c9981 */ /* 0x000f62000c1e1500 */
[----:B------:R-:W-:-:S02]  /*01f0*/  SHF.R.S32.HI R7, RZ, 0x1f, R10 ;  /* 0x0000001fff077819 */ /* 0x000fc4000001140a */
[----:B------:R-:W-:Y:S01]  /*0200*/  SEL R21, RZ, c[0x0][0x180], !P4 ;  /* 0x00006000ff157a07 */ /* 0x000fe20006000000 */
[----:B------:R-:W-:Y:S01]  /*0210*/  IMAD.SHL.U32 R6, R0, 0x2, RZ ;  /* 0x0000000200067824 */ /* 0x000fe200078e00ff */
[----:B------:R-:W-:Y:S01]  /*0220*/  LEA.HI.X.SX32 R3, R2, R7, 0x1, P5 ;  /* 0x0000000702037211 */ /* 0x000fe200028f0eff */
[----:B------:R0:W5:Y:S01]  /*0230*/  @!P3 LDG.E.U16 R22, [R4.64+0x80] ;  /* 0x000080040416b981 */ /* 0x000162000c1e1500 */
[----:B------:R-:W-:Y:S02]  /*0240*/  ISETP.GE.AND P5, PT, R12, R21, PT ;  /* 0x000000150c00720c */ /* 0x000fe40003fa6270 */
[----:B------:R-:W-:Y:S01]  /*0250*/  SHF.L.U64.HI R0, R0, 0x1, R3 ;  /* 0x0000000100007819 */ /* 0x000fe20000010203 */
[----:B------:R0:W5:Y:S01]  /*0260*/  @!P2 LDG.E.U16 R23, [R4.64+0xc0] ;  /* 0x0000c0040417a981 */ /* 0x000162000c1e1500 */
[----:B------:R-:W-:-:S03]  /*0270*/  IADD3 R2, P4, R6, c[0x0][0x168], RZ ;  /* 0x00005a0006027a10 */ /* 0x000fc60007f9e0ff */
[----:B------:R1:W5:Y:S01]  /*0280*/  @!P3 LDG.E.U16 R15, [R16.64+0x80] ;  /* 0x00008004100fb981 */ /* 0x000362000c1e1500 */
[----:B------:R-:W-:-:S03]  /*0290*/  IADD3.X R3, R0, c[0x0][0x16c], RZ, P4, !PT ;  /* 0x00005b0000037a10 */ /* 0x000fc600027fe4ff */
[----:B------:R1:W5:Y:S01]  /*02a0*/  @!P2 LDG.E.U16 R26, [R16.64+0xc0] ;  /* 0x0000c004101aa981 */ /* 0x000362000c1e1500 */
[----:B------:R-:W-:Y:S01]  /*02b0*/  ISETP.GE.AND P4, PT, R14, 0x1, PT ;  /* 0x000000010e00780c */ /* 0x000fe20003f86270 */
[----:B------:R-:W-:Y:S02]  /*02c0*/  IMAD.MOV.U32 R14, RZ, RZ, RZ ;  /* 0x000000ffff0e7224 */ /* 0x000fe400078e00ff */
[----:B------:R-:W5:Y:S01]  /*02d0*/  @!P5 LDG.E.U16 R25, [R2.64] ;  /* 0x000000040219d981 */ /* 0x000f62000c1e1500 */
[----:B--2---:R-:W-:Y:S01]  /*02e0*/  @!P0 HADD2.F32 R29, -RZ, R18.H0_H0 ;  /* 0x20000012ff1d8230 */ /* 0x004fe20000004100 */
[----:B------:R-:W-:Y:S01]  /*02f0*/  CS2R R18, SRZ ;  /* 0x0000000000127805 */ /* 0x000fe2000001ff00 */
[----:B---3--:R-:W-:-:S03]  /*0300*/  @!P0 HADD2.F32 R20, -RZ, R13.H0_H0 ;  /* 0x2000000dff148230 */ /* 0x008fc60000004100 */
[----:B------:R-:W-:Y:S01]  /*0310*/  @!P0 FMUL.FTZ R19, R29, 1.4426950216293334961 ;  /* 0x3fb8aa3b1d138820 */ /* 0x000fe20000410000 */
[----:B0-----:R-:W-:-:S04]  /*0320*/  IADD3 R4, P0, R6, c[0x0][0x170], RZ ;  /* 0x00005c0006047a10 */ /* 0x001fc80007f1e0ff */
[----:B------:R-:W-:Y:S02]  /*0330*/  IADD3.X R5, R0, c[0x0][0x174], RZ, P0, !PT ;  /* 0x00005d0000057a10 */ /* 0x000fe400007fe4ff */
[----:B------:R-:W-:Y:S01]  /*0340*/  ISETP.GE.AND P0, PT, R11, R21, PT ;  /* 0x000000150b00720c */ /* 0x000fe20003f06270 */
[----:B----4-:R-:W-:Y:S02]  /*0350*/  @!P1 HADD2.F32 R14, -RZ, R27.H0_H0 ;  /* 0x2000001bff0e9230 */ /* 0x010fe40000004100 */
[----:B------:R-:W2:Y:S10]  /*0360*/  @!P5 LDG.E.U16 R27, [R4.64] ;  /* 0x00000004041bd981 */ /* 0x000eb4000c1e1500 */
[----:B------:R-:W3:Y:S01]  /*0370*/  @!P0 LDG.E.U16 R29, [R4.64+0x40] ;  /* 0x00004004041d8981 */ /* 0x000ee2000c1e1500 */
[----:B-----5:R-:W-:Y:S01]  /*0380*/  @!P1 HADD2.F32 R28, -RZ, R28.H0_H0 ;  /* 0x2000001cff1c9230 */ /* 0x020fe20000004100 */
[----:B-1----:R-:W-:Y:S01]  /*0390*/  CS2R R16, SRZ ;  /* 0x0000000000107805 */ /* 0x002fe2000001ff00 */
[----:B------:R-:W-:-:S03]  /*03a0*/  @!P3 HADD2.F32 R15, -RZ, R15.H0_H0 ;  /* 0x2000000fff0fb230 */ /* 0x000fc60000004100 */
[----:B------:R-:W-:Y:S01]  /*03b0*/  @!P1 FMUL.FTZ R18, R28, 1.4426950216293334961 ;  /* 0x3fb8aa3b1c129820 */ /* 0x000fe20000410000 */
[-C--:B------:R-:W-:Y:S01]  /*03c0*/  ISETP.GE.AND P1, PT, R9, R21.reuse, PT ;  /* 0x000000150900720c */ /* 0x080fe20003f26270 */
[----:B------:R-:W-:Y:S01]  /*03d0*/  IMAD.MOV.U32 R13, RZ, RZ, RZ ;  /* 0x000000ffff0d7224 */ /* 0x000fe200078e00ff */
[----:B------:R-:W-:Y:S01]  /*03e0*/  @!P2 HADD2.F32 R26, -RZ, R26.H0_H0 ;  /* 0x2000001aff1aa230 */ /* 0x000fe20000004100 */
[----:B------:R-:W-:Y:S01]  /*03f0*/  @!P3 FMUL.FTZ R16, R15, 1.4426950216293334961 ;  /* 0x3fb8aa3b0f10b820 */ /* 0x000fe20000410000 */
[----:B------:R-:W-:Y:S01]  /*0400*/  MOV R15, RZ ;  /* 0x000000ff000f7202 */ /* 0x000fe20000000f00 */
[----:B------:R-:W-:Y:S02]  /*0410*/  @!P3 HADD2.F32 R13, -RZ, R22.H0_H0 ;  /* 0x20000016ff0db230 */ /* 0x000fe40000004100 */
[----:B------:R-:W-:Y:S01]  /*0420*/  @!P2 HADD2.F32 R15, -RZ, R23.H0_H0 ;  /* 0x20000017ff0fa230 */ /* 0x000fe20000004100 */
[----:B------:R-:W-:Y:S02]  /*0430*/  CS2R R22, SRZ ;  /* 0x0000000000167805 */ /* 0x000fe4000001ff00 */
[----:B------:R-:W-:Y:S01]  /*0440*/  @!P2 FMUL.FTZ R22, R26, 1.4426950216293334961 ;  /* 0x3fb8aa3b1a16a820 */ /* 0x000fe20000410000 */
[----:B------:R-:W-:Y:S01]  /*0450*/  ISETP.GE.AND P2, PT, R8, R21, PT ;  /* 0x000000150800720c */ /* 0x000fe20003f46270 */
[----:B------:R-:W-:Y:S01]  /*0460*/  @!P5 HADD2.F32 R17, -RZ, R25.H0_H0 ;  /* 0x20000019ff11d230 */ /* 0x000fe20000004100 */
[----:B------:R-:W-:Y:S01]  /*0470*/  IMAD.MOV.U32 R25, RZ, RZ, RZ ;  /* 0x000000ffff197224 */ /* 0x000fe200078e00ff */
[----:B------:R-:W-:Y:S01]  /*0480*/  HFMA2.MMA R21, -RZ, RZ, 0, 0 ;  /* 0x00000000ff157435 */ /* 0x000fe200000001ff */
[----:B------:R-:W4:Y:S04]  /*0490*/  @!P0 LDG.E.U16 R26, [R2.64+0x40] ;  /* 0x00004004021a8981 */ /* 0x000f28000c1e1500 */
[----:B------:R-:W5:Y:S01]  /*04a0*/  @!P1 LDG.E.U16 R28, [R2.64+0x80] ;  /* 0x00008004021c9981 */ /* 0x000f62000c1e1500 */
[----:B--2---:R-:W-:-:S05]  /*04b0*/  @!P5 HADD2.F32 R27, -RZ, R27.H0_H0 ;  /* 0x2000001bff1bd230 */ /* 0x004fca0000004100 */
[----:B------:R-:W-:Y:S02]  /*04c0*/  @!P5 FMUL.FTZ R25, R27, 1.4426950216293334961 ;  /* 0x3fb8aa3b1b19d820 */ /* 0x000fe40000410000 */
[----:B------:R0:W2:Y:S01]  /*04d0*/  @!P1 LDG.E.U16 R27, [R4.64+0x80] ;  /* 0x00008004041b9981 */ /* 0x0000a2000c1e1500 */
[----:B---3--:R-:W-:-:S05]  /*04e0*/  @!P0 HADD2.F32 R29, -RZ, R29.H0_H0 ;  /* 0x2000001dff1d8230 */ /* 0x008fca0000004100 */
[----:B------:R-:W-:Y:S02]  /*04f0*/  @!P0 FMUL.FTZ R21, R29, 1.4426950216293334961 ;  /* 0x3fb8aa3b1d158820 */ /* 0x000fe40000410000 */
[----:B------:R1:W3:Y:S04]  /*0500*/  @!P2 LDG.E.U16 R29, [R2.64+0xc0] ;  /* 0x0000c004021da981 */ /* 0x0002e8000c1e1500 */
[----:B0-----:R-:W3:Y:S01]  /*0510*/  @!P2 LDG.E.U16 R4, [R4.64+0xc0] ;  /* 0x0000c0040404a981 */ /* 0x001ee2000c1e1500 */
[----:B----4-:R-:W-:Y:S01]  /*0520*/  @!P0 HADD2.F32 R23, -RZ, R26.H0_H0 ;  /* 0x2000001aff178230 */ /* 0x010fe20000004100 */
[----:B------:R-:W-:Y:S01]  /*0530*/  IMAD.MOV.U32 R26, RZ, RZ, RZ ;  /* 0x000000ffff1a7224 */ /* 0x000fe200078e00ff */
[----:B-----5:R-:W-:Y:S01]  /*0540*/  @!P1 HADD2.F32 R26, -RZ, R28.H0_H0 ;  /* 0x2000001cff1a9230 */ /* 0x020fe20000004100 */
[----:B------:R-:W-:Y:S01]  /*0550*/  MOV R28, RZ ;  /* 0x000000ff001c7202 */ /* 0x000fe20000000f00 */
[----:B-1----:R-:W-:Y:S01]  /*0560*/  FADD.FTZ R3, RZ, R20 ;  /* 0x00000014ff037221 */ /* 0x002fe20000010000 */
[----:B--2---:R-:W-:-:S05]  /*0570*/  @!P1 HADD2.F32 R27, -RZ, R27.H0_H0 ;  /* 0x2000001bff1b9230 */ /* 0x004fca0000004100 */
[----:B------:R-:W-:Y:S02]  /*0580*/  @!P1 FMUL.FTZ R28, R27, 1.4426950216293334961 ;  /* 0x3fb8aa3b1b1c9820 */ /* 0x000fe40000410000 */
[----:B------:R-:W-:Y:S01]  /*0590*/  IMAD.MOV.U32 R27, RZ, RZ, RZ ;  /* 0x000000ffff1b7224 */ /* 0x000fe200078e00ff */
[----:B---3--:R-:W-:Y:S01]  /*05a0*/  @!P2 HADD2.F32 R27, -RZ, R29.H0_H0 ;  /* 0x2000001dff1ba230 */ /* 0x008fe20000004100 */
[----:B------:R-:W-:Y:S01]  /*05b0*/  HFMA2.MMA R29, -RZ, RZ, 0, 0 ;  /* 0x00000000ff1d7435 */ /* 0x000fe200000001ff */
[----:B------:R-:W-:-:S05]  /*05c0*/  @!P2 HADD2.F32 R2, -RZ, R4.H0_H0 ;  /* 0x20000004ff02a230 */ /* 0x000fca0000004100 */
[----:B------:R-:W-:Y:S02]  /*05d0*/  @!P2 FMUL.FTZ R29, R2, 1.4426950216293334961 ;  /* 0x3fb8aa3b021da820 */ /* 0x000fe40000410000 */
[----:B------:R-:W-:-:S04]  /*05e0*/  FADD.FTZ R2, R3, R14 ;  /* 0x0000000e03027221 */ /* 0x000fc80000010000 */
[----:B------:R-:W-:-:S04]  /*05f0*/  FADD.FTZ R2, R2, R13 ;  /* 0x0000000d02027221 */ /* 0x000fc80000010000 */
[----:B------:R-:W-:-:S05]  /*0600*/  FADD.FTZ R5, R2, R15 ;  /* 0x0000000f02057221 */ /* 0x000fca0000010000 */
[----:B------:R-:W0:Y:S01]  /*0610*/  SHFL.BFLY PT, R2, R5, 0x10, 0x1f ;  /* 0x0e001f0005027f89 */ /* 0x000e2200000e0000 */
[----:B------:R-:W-:-:S04]  /*0620*/  FADD.FTZ R4, RZ, R17 ;  /* 0x00000011ff047221 */ /* 0x000fc80000010000 */
[----:B------:R-:W-:-:S04]  /*0630*/  FADD.FTZ R3, R4, R23 ;  /* 0x0000001704037221 */ /* 0x000fc80000010000 */
[----:B------:R-:W-:-:S04]  /*0640*/  FADD.FTZ R4, R3, R26 ;  /* 0x0000001a03047221 */ /* 0x000fc80000010000 */
[----:B------:R-:W-:-:S05]  /*0650*/  FADD.FTZ R4, R4, R27 ;  /* 0x0000001b04047221 */ /* 0x000fca0000010000 */
[----:B------:R-:W1:Y:S01]  /*0660*/  SHFL.BFLY PT, R3, R4, 0x10, 0x1f ;  /* 0x0e001f0004037f89 */ /* 0x000e6200000e0000 */
[----:B0-----:R-:W-:-:S05]  /*0670*/  FADD.FTZ R2, R5, R2 ;  /* 0x0000000205027221 */ /* 0x001fca0000010000 */
[----:B------:R-:W0:Y:S01]  /*0680*/  SHFL.BFLY PT, R5, R2, 0x8, 0x1f ;  /* 0x0d001f0002057f89 */ /* 0x000e2200000e0000 */
[----:B-1----:R-:W-:Y:S02]  /*0690*/  FADD.FTZ R3, R4, R3 ;  /* 0x0000000304037221 */ /* 0x002fe40000010000 */
[----:B0-----:R-:W-:-:S03]  /*06a0*/  FADD.FTZ R4, R2, R5 ;  /* 0x0000000502047221 */ /* 0x001fc60000010000 */
        /* <DEDUP_REMOVED lines=39> */
[----:B------:R-:W1:Y:S01]  /*0920*/  @!P3 MUFU.EX2 R25, R25 ;  /* 0x000000190019b308 */ /* 0x000e620000000800 */
[----:B------:R-:W-:-:S04]  /*0930*/  IADD3 R6, P4, R6, c[0x0][0x160], RZ ;  /* 0x0000580006067a10 */ /* 0x000fc80007f9e0ff */
[----:B------:R-:W-:-:S03]  /*0940*/  IADD3.X R7, R0, c[0x0][0x164], RZ, P4, !PT ;  /* 0x0000590000077a10 */ /* 0x000fc600027fe4ff */
[----:B------:R-:W2:Y:S08]  /*0950*/  @!P2 MUFU.EX2 R21, R21 ;  /* 0x000000150015a308 */ /* 0x000eb00000000800 */
[----:B0-----:R-:W0:Y:S01]  /*0960*/  @!P1 MUFU.EX2 R3, R28 ;  /* 0x0000001c00039308 */ /* 0x001e220000000800 */
[----:B-1----:R-:W-:-:S05]  /*0970*/  @!P3 FFMA.FTZ R17, R4, -R25, R17 ;  /* 0x800000190411b223 */ /* 0x002fca0000010011 */
[----:B------:R-:W-:Y:S01]  /*0980*/  @!P3 F2FP.PACK_AB R17, RZ, R17 ;  /* 0x00000011ff11b23e */ /* 0x000fe200000000ff */
[----:B--2---:R-:W-:-:S04]  /*0990*/  @!P2 FFMA.FTZ R23, R4, -R21, R23 ;  /* 0x800000150417a223 */ /* 0x004fc80000010017 */
[----:B------:R1:W-:Y:S01]  /*09a0*/  @!P3 STG.E.U16 [R6.64], R17 ;  /* 0x000000110600b986 */ /* 0x0003e2000c101504 */
[----:B------:R-:W-:Y:S01]  /*09b0*/  @!P2 F2FP.PACK_AB R23, RZ, R23 ;  /* 0x00000017ff17a23e */ /* 0x000fe200000000ff */
[----:B0-----:R-:W-:-:S04]  /*09c0*/  @!P1 FFMA.FTZ R3, R4, -R3, R26 ;  /* 0x8000000304039223 */ /* 0x001fc8000001001a */
[----:B------:R1:W-:Y:S01]  /*09d0*/  @!P2 STG.E.U16 [R6.64+0x40], R23 ;  /* 0x000040170600a986 */ /* 0x0003e2000c101504 */
[----:B------:R-:W-:-:S05]  /*09e0*/  @!P1 F2FP.PACK_AB R3, RZ, R3 ;  /* 0x00000003ff03923e */ /* 0x000fca00000000ff */
[----:B------:R1:W-:Y:S01]  /*09f0*/  @!P1 STG.E.U16 [R6.64+0x80], R3 ;  /* 0x0000800306009986 */ /* 0x0003e2000c101504 */
[----:B------:R-:W-:Y:S05]  /*0a00*/  @P0 EXIT ;  /* 0x000000000000094d */ /* 0x000fea0003800000 */
[----:B------:R-:W0:Y:S02]  /*0a10*/  MUFU.EX2 R29, R29 ;  /* 0x0000001d001d7308 */ /* 0x000e240000000800 */
[----:B0-----:R-:W-:-:S05]  /*0a20*/  FFMA.FTZ R4, R4, -R29, R27 ;  /* 0x8000001d04047223 */ /* 0x001fca000001001b */
[----:B------:R-:W-:-:S05]  /*0a30*/  F2FP.PACK_AB R4, RZ, R4 ;  /* 0x00000004ff04723e */ /* 0x000fca00000000ff */
[----:B------:R-:W-:Y:S01]  /*0a40*/  STG.E.U16 [R6.64+0xc0], R4 ;  /* 0x0000c00406007986 */ /* 0x000fe2000c101504 */
[----:B------:R-:W-:Y:S05]  /*0a50*/  EXIT ;  /* 0x000000000000794d */ /* 0x000fea0003800000 */
.L_x_5317:
        /* <DEDUP_REMOVED lines=10> */
.L_x_11084:


//--------------------- .text._ZN43_GLOBAL__N__9ae7fba5_10_SoftMax_cu_9f978f6321softmax_warp_backwardIN3c104HalfES2_fLi6ELb1ELb0EEEvPT0_PKT_S7_iiiPKb --------------------------
	.section	.text._ZN43_GLOBAL__N__9ae7fba5_10_SoftMax_cu_9f978f6321softmax_warp_backwardIN3c104HalfES2_fLi6ELb1ELb0EEEvPT0_PKT_S7_iiiPKb,"ax",@progbits
	.sectioninfo	@"SHI_REGISTERS=31"
	.align	128
.text._ZN43_GLOBAL__N__9ae7fba5_10_SoftMax_cu_9f978f6321softmax_warp_backwardIN3c104HalfES2_fLi6ELb1ELb0EEEvPT0_PKT_S7_iiiPKb:
        .type           _ZN43_GLOBAL__N__9ae7fba5_10_SoftMax_cu_9f978f6321softmax_warp_backwardIN3c104HalfES2_fLi6ELb1ELb0EEEvPT0_PKT_S7_iiiPKb,@function
        .size           _ZN43_GLOBAL__N__9ae7fba5_10_SoftMax_cu_9f978f6321softmax_warp_backwardIN3c104HalfES2_fLi6ELb1ELb0EEEvPT0_PKT_S7_iiiPKb,(.L_x_11085 - _ZN43_GLOBAL__N__9ae7fba5_10_SoftMax_cu_9f978f6321softmax_warp_backwardIN3c104HalfES2_fLi6ELb1ELb0EEEvPT0_PKT_S7_iiiPKb)
        .other          _ZN43_GLOBAL__N__9ae7fba5_10_SoftMax_cu_9f978f6321softmax_warp_backwardIN3c104HalfES2_fLi6ELb1ELb0EEEvPT0_PKT_S7_iiiPKb,@"STO_CUDA_ENTRY STV_DEFAULT"
_ZN43_GLOBAL__N__9ae7fba5_10_SoftMax_cu_9f978f6321softmax_warp_backwardIN3c104HalfES2_fLi6ELb1ELb0EEEvPT0_PKT_S7_iiiPKb:
[----:B------:R-:W-:Y:S02]  /*0000*/  IMAD.MOV.U32 R1, RZ, RZ, c[0x0][0x28] ;  /* 0x00000a00ff017624 */ /* 0x000fe400078e00ff */
[----:B------:R-:W0:Y:S01]  /*0010*/  S2R R0, SR_CTAID.X ;  /* 0x0000000000007919 */ /* 0x000e220000002500 */
[----:B------:R-:W-:Y:S01]  /*0020*/  MOV R8, c[0x0][0x180] ;  /* 0x0000600000087a02 */ /* 0x000fe20000000f00 */
[----:B------:R-:W-:Y:S01]  /*0030*/  IMAD.MOV.U32 R19, RZ, RZ, 0x2 ;  /* 0x00000002ff137424 */ /* 0x000fe200078e00ff */
        /* <DEDUP_REMOVED lines=29> */
[----:B------:R-:W4:Y:S01]  /*0210*/  @!P3 LDG.E.U16 R25, [R20.64+0x40] ;  /* 0x000040041419b981 */ /* 0x000f22000c1e1500 */
[----:B------:R-:W-:Y:S01]  /*0220*/  HFMA2.MMA R15, -RZ, RZ, 0, 0 ;  /* 0x00000000ff0f7435 */ /* 0x000fe200000001ff */
[----:B------:R-:W-:-:S04]  /*0230*/  IMAD.WIDE R18, R2, R19, c[0x0][0x170] ;  /* 0x00005c0002127625 */ /* 0x000fc800078e0213 */
[----:B------:R-:W-:Y:S01]  /*0240*/  IMAD.MOV.U32 R12, RZ, RZ, RZ ;  /* 0x000000ffff0c7224 */ /* 0x000fe200078e00ff */
[----:B------:R-:W-:Y:S01]  /*0250*/  MOV R8, RZ ;  /* 0x000000ff00087202 */ /* 0x000fe20000000f00 */
[----:B0-----:R-:W-:Y:S01]  /*0260*/  IMAD.MOV.U32 R16, RZ, RZ, RZ ;  /* 0x000000ffff107224 */ /* 0x001fe200078e00ff */
[----:B------:R0:W5:Y:S01]  /*0270*/  @!P0 LDG.E.U16 R13, [R18.64] ;  /* 0x00000004120d8981 */ /* 0x000162000c1e1500 */
[----:B------:R-:W-:-:S03]  /*0280*/  IADD3 R10, P4, R4, c[0x0][0x170], RZ ;  /* 0x00005c00040a7a10 */ /* 0x000fc60007f9e0ff */
[----:B------:R0:W5:Y:S01]  /*0290*/  @!P1 LDG.E.U16 R14, [R18.64+0x40] ;  /* 0x00004004120e9981 */ /* 0x000162000c1e1500 */
[----:B------:R-:W-:-:S05]  /*02a0*/  IADD3.X R11, R0, c[0x0][0x174], RZ, P4, !PT ;  /* 0x00005d00000b7a10 */ /* 0x000fca00027fe4ff */
[----:B------:R1:W5:Y:S04]  /*02b0*/  @!P2 LDG.E.U16 R9, [R10.64] ;  /* 0x000000040a09a981 */ /* 0x000368000c1e1500 */
[----:B------:R1:W5:Y:S01]  /*02c0*/  @!P3 LDG.E.U16 R7, [R10.64+0x40] ;  /* 0x000040040a07b981 */ /* 0x000362000c1e1500 */
[----:B------:R-:W-:Y:S01]  /*02d0*/  ISETP.GE.AND P4, PT, R26, 0x1, PT ;  /* 0x000000011a00780c */ /* 0x000fe20003f86270 */
[----:B--2---:R-:W-:Y:S02]  /*02e0*/  @!P0 HADD2.F32 R15, -RZ, R27.H0_H0 ;  /* 0x2000001bff0f8230 */ /* 0x004fe40000004100 */
[----:B---3--:R-:W-:Y:S02]  /*02f0*/  @!P1 HADD2.F32 R16, -RZ, R23.H0_H0 ;  /* 0x20000017ff109230 */ /* 0x008fe40000004100 */
[----:B----4-:R-:W-:Y:S01]  /*0300*/  @!P2 HADD2.F32 R12, -RZ, R24.H0_H0 ;  /* 0x20000018ff0ca230 */ /* 0x010fe20000004100 */
[----:B------:R-:W-:Y:S01]  /*0310*/  FADD.FTZ R17, RZ, R15 ;  /* 0x0000000fff117221 */ /* 0x000fe20000010000 */
[----:B------:R-:W-:-:S03]  /*0320*/  @!P3 HADD2.F32 R8, -RZ, R25.H0_H0 ;  /* 0x20000019ff08b230 */ /* 0x000fc60000004100 */
[----:B0-----:R-:W-:Y:S02]  /*0330*/  FADD.FTZ R19, RZ, R12 ;  /* 0x0000000cff137221 */ /* 0x001fe40000010000 */
[----:B------:R-:W-:Y:S02]  /*0340*/  FADD.FTZ R17, R17, R16 ;  /* 0x0000001011117221 */ /* 0x000fe40000010000 */
[----:B------:R-:W-:-:S03]  /*0350*/  FADD.FTZ R19, R19, R8 ;  /* 0x0000000813137221 */ /* 0x000fc60000010000 */
[----:B-1----:R-:W0:Y:S04]  /*0360*/  SHFL.BFLY PT, R10, R17, 0x10, 0x1f ;  /* 0x0e001f00110a7f89 */ /* 0x002e2800000e0000 */
        /* <DEDUP_REMOVED lines=19> */
[----:B-----5:R-:W-:Y:S01]  /*04a0*/  @!P0 HADD2.F32 R13, -RZ, R13.H0_H0 ;  /* 0x2000000dff0d8230 */ /* 0x020fe20000004100 */
[----:B------:R-:W-:Y:S01]  /*04b0*/  ISETP.GE.AND P5, PT, R6, c[0x0][0x180], PT ;  /* 0x0000600006007a0c */ /* 0x000fe20003fa6270 */
[----:B------:R-:W-:Y:S01]  /*04c0*/  @!P1 HADD2.F32 R14, -RZ, R14.H0_H0 ;  /* 0x2000000eff0e9230 */ /* 0x000fe20000004100 */
[----:B------:R-:W-:Y:S01]  /*04d0*/  IMAD.MOV.U32 R5, RZ, RZ, RZ ;  /* 0x000000ffff057224 */ /* 0x000fe200078e00ff */
[----:B------:R-:W-:Y:S01]  /*04e0*/  MOV R6, RZ ;  /* 0x000000ff00067202 */ /* 0x000fe20000000f00 */
[----:B------:R-:W-:Y:S01]  /*04f0*/  @!P0 FMUL.FTZ R5, R13, 1.4426950216293334961 ;  /* 0x3fb8aa3b0d058820 */ /* 0x000fe20000410000 */
[----:B------:R-:W-:Y:S01]  /*0500*/  ISETP.GE.AND P0, PT, R22, 0x2, PT ;  /* 0x000000021600780c */ /* 0x000fe20003f06270 */
[----:B------:R-:W-:Y:S01]  /*0510*/  @!P1 FMUL.FTZ R6, R14, 1.4426950216293334961 ;  /* 0x3fb8aa3b0e069820 */ /* 0x000fe20000410000 */
[----:B------:R-:W-:Y:S01]  /*0520*/  LEA R14, P1, R2, c[0x0][0x160], 0x1 ;  /* 0x00005800020e7a11 */ /* 0x000fe200078208ff */
[----:B-1----:R-:W-:Y:S01]  /*0530*/  FADD.FTZ R17, R28, R17 ;  /* 0x000000111c117221 */ /* 0x002fe20000010000 */
[----:B------:R-:W-:-:S02]  /*0540*/  @!P2 HADD2.F32 R9, -RZ, R9.H0_H0 ;  /* 0x20000009ff09a230 */ /* 0x000fc40000004100 */
[----:B------:R-:W1:Y:S08]  /*0550*/  @!P4 MUFU.EX2 R18, R5 ;  /* 0x000000050012c308 */ /* 0x000e700000000800 */
[----:B------:R-:W3:Y:S01]  /*0560*/  @!P5 MUFU.EX2 R13, R6 ;  /* 0x00000006000dd308 */ /* 0x000ee20000000800 */
[----:B-1----:R-:W-:Y:S01]  /*0570*/  @!P4 FFMA.FTZ R18, R17, -R18, R15 ;  /* 0x800000121112c223 */ /* 0x002fe2000001000f */
[----:B------:R-:W-:-:S04]  /*0580*/  LEA.HI.X R15, R2, c[0x0][0x164], R3, 0x1, P1 ;  /* 0x00005900020f7a11 */ /* 0x000fc800008f0c03 */
[----:B------:R-:W-:Y:S01]  /*0590*/  @!P4 F2FP.PACK_AB R18, RZ, R18 ;  /* 0x00000012ff12c23e */ /* 0x000fe200000000ff */
[----:B---3--:R-:W-:-:S04]  /*05a0*/  @!P5 FFMA.FTZ R13, R17, -R13, R16 ;  /* 0x8000000d110dd223 */ /* 0x008fc80000010010 */
[----:B------:R1:W-:Y:S01]  /*05b0*/  @!P4 STG.E.U16 [R14.64], R18 ;  /* 0x000000120e00c986 */ /* 0x0003e2000c101504 */
[----:B------:R-:W-:Y:S01]  /*05c0*/  @!P5 F2FP.PACK_AB R16, RZ, R13 ;  /* 0x0000000dff10d23e */ /* 0x000fe200000000ff */
[----:B------:R-:W-:Y:S02]  /*05d0*/  IMAD.MOV.U32 R13, RZ, RZ, RZ ;  /* 0x000000ffff0d7224 */ /* 0x000fe400078e00ff */
[----:B------:R-:W-:Y:S02]  /*05e0*/  @!P2 FMUL.FTZ R13, R9, 1.4426950216293334961 ;  /* 0x3fb8aa3b090da820 */ /* 0x000fe40000410000 */
[----:B------:R1:W-:Y:S01]  /*05f0*/  @!P5 STG.E.U16 [R14.64+0x40], R16 ;  /* 0x000040100e00d986 */ /* 0x0003e2000c101504 */
[----:B------:R-:W-:Y:S05]  /*0600*/  @!P0 EXIT ;  /* 0x000000000000894d */ /* 0x000fea0003800000 */
[----:B------:R-:W3:Y:S01]  /*0610*/  @!P4 MUFU.EX2 R13, R13 ;  /* 0x0000000d000dc308 */ /* 0x000ee20000000800 */
[----:B--2---:R-:W-:Y:S01]  /*0620*/  FADD.FTZ R11, R10, R11 ;  /* 0x0000000b0a0b7221 */ /* 0x004fe20000010000 */
[----:B------:R-:W-:Y:S01]  /*0630*/  IADD3 R4, P0, R4, c[0x0][0x160], RZ ;  /* 0x0000580004047a10 */ /* 0x000fe20007f1e0ff */
[----:B------:R-:W-:Y:S01]  /*0640*/  HFMA2.MMA R2, -RZ, RZ, 0, 0 ;  /* 0x00000000ff027435 */ /* 0x000fe200000001ff */
[----:B------:R-:W-:-:S02]  /*0650*/  @!P3 HADD2.F32 R7, -RZ, R7.H0_H0 ;  /* 0x20000007ff07b230 */ /* 0x000fc40000004100 */
[----:B------:R-:W-:-:S03]  /*0660*/  IADD3.X R5, R0, c[0x0][0x164], RZ, P0, !PT ;  /* 0x0000590000057a10 */ /* 0x000fc600007fe4ff */
[----:B------:R-:W-:Y:S02]  /*0670*/  @!P3 FMUL.FTZ R2, R7, 1.4426950216293334961 ;  /* 0x3fb8aa3b0702b820 */ /* 0x000fe40000410000 */
[----:B---3--:R-:W-:-:S05]  /*0680*/  @!P4 FFMA.FTZ R12, R11, -R13, R12 ;  /* 0x8000000d0b0cc223 */ /* 0x008fca000001000c */
[----:B------:R-:W-:-:S05]  /*0690*/  @!P4 F2FP.PACK_AB R12, RZ, R12 ;  /* 0x0000000cff0cc23e */ /* 0x000fca00000000ff */
[----:B------:R2:W-:Y:S01]  /*06a0*/  @!P4 STG.E.U16 [R4.64], R12 ;  /* 0x0000000c0400c986 */ /* 0x0005e2000c101504 */
[----:B------:R-:W-:Y:S05]  /*06b0*/  @P5 EXIT ;  /* 0x000000000000594d */ /* 0x000fea0003800000 */
[----:B------:R-:W3:Y:S02]  /*06c0*/  MUFU.EX2 R3, R2 ;  /* 0x0000000200037308 */ /* 0x000ee40000000800 */
[----:B---3--:R-:W-:-:S05]  /*06d0*/  FFMA.FTZ R3, R11, -R3, R8 ;  /* 0x800000030b037223 */ /* 0x008fca0000010008 */
[----:B------:R-:W-:-:S05]  /*06e0*/  F2FP.PACK_AB R3, RZ, R3 ;  /* 0x00000003ff03723e */ /* 0x000fca00000000ff */
[----:B------:R-:W-:Y:S01]  /*06f0*/  STG.E.U16 [R4.64+0x40], R3 ;  /* 0x0000400304007986 */ /* 0x000fe2000c101504 */
[----:B------:R-:W-:Y:S05]  /*0700*/  EXIT ;  /* 0x000000000000794d */ /* 0x000fea0003800000 */
.L_x_5318:
        /* <DEDUP_REMOVED lines=15> */
.L_x_11085:


//--------------------- .text._ZN43_GLOBAL__N__9ae7fba5_10_SoftMax_cu_9f978f6321softmax_warp_backwardIN3c104HalfES2_fLi5ELb1ELb0EEEvPT0_PKT_S7_iiiPKb --------------------------
	.section	.text._ZN43_GLOBAL__N__9ae7fba5_10_SoftMax_cu_9f978f6321softmax_warp_backwardIN3c104HalfES2_fLi5ELb1ELb0EEEvPT0_PKT_S7_iiiPKb,"ax",@progbits
	.sectioninfo	@"SHI_REGISTERS=20"
	.align	128
.text._ZN43_GLOBAL__N__9ae7fba5_10_SoftMax_cu_9f978f6321softmax_warp_backwardIN3c104HalfES2_fLi5ELb1ELb0EEEvPT0_PKT_S7_iiiPKb:
        .type           _ZN43_GLOBAL__N__9ae7fba5_10_SoftMax_cu_9f978f6321softmax_warp_backwardIN3c104HalfES2_fLi5ELb1ELb0EEEvPT0_PKT_S7_iiiPKb,@function
        .size           _ZN43_GLOBAL__N__9ae7fba5_10_SoftMax_cu_9f978f6321softmax_warp_backwardIN3c104HalfES2_fLi5ELb1ELb0EEEvPT0_PKT_S7_iiiPKb,(.L_x_11086 - _ZN43_GLOBAL__N__9ae7fba5_10_SoftMax_cu_9f978f6321softmax_warp_backwardIN3c104HalfES2_fLi5ELb1ELb0EEEvPT0_PKT_S7_iiiPKb)
        .other          _ZN43_GLOBAL__N__9ae7fba5_10_SoftMax_cu_9f978f6321softmax_warp_backwardIN3c104HalfES2_fLi5ELb1ELb0EEEvPT0_PKT_S7_iiiPKb,@"STO_CUDA_ENTRY STV_DEFAULT"
_ZN43_GLOBAL__N__9ae7fba5_10_SoftMax_cu_9f978f6321softmax_warp_backwardIN3c104HalfES2_fLi5ELb1ELb0EEEvPT0_PKT_S7_iiiPKb:
        /* <DEDUP_REMOVED lines=18> */
[C---:B------:R-:W-:Y:S02]  /*0120*/  @!P1 IMAD.SHL.U32 R10, R0.reuse, 0x2, RZ ;  /* 0x00000002000a9824 */ /* 0x040fe400078e00ff */
[----:B------:R-:W-:Y:S01]  /*0130*/  @!P0 IADD3 R4, P2, R0, c[0x0][0x180], RZ ;  /* 0x0000600000048a10 */ /* 0x000fe20007f5e0ff */
[----:B------:R-:W-:-:S04]  /*0140*/  @!P0 IMAD.MOV.U32 R6, RZ, RZ, c[0x0][0x180] ;  /* 0x00006000ff068624 */ /* 0x000fc800078e00ff */
[----:B------:R-:W-:Y:S01]  /*0150*/  @!P0 IMAD.SHL.U32 R14, R4, 0x2, RZ ;  /* 0x00000002040e8824 */ /* 0x000fe200078e00ff */
[----:B------:R-:W-:Y:S02]  /*0160*/  @!P0 LEA.HI.X.SX32 R5, R6, R3, 0x1, P2 ;  /* 0x0000000306058211 */ /* 0x000fe400010f0eff */
[----:B------:R-:W-:Y:S02]  /*0170*/  @!P1 SHF.L.U64.HI R6, R0, 0x1, R3 ;  /* 0x0000000100069819 */ /* 0x000fe40000010203 */
[----:B------:R-:W-:Y:S02]  /*0180*/  @!P1 IADD3 R8, P2, R10, c[0x0][0x168], RZ ;  /* 0x00005a000a089a10 */ /* 0x000fe40007f5e0ff */
[----:B------:R-:W-:Y:S02]  /*0190*/  @!P0 SHF.L.U64.HI R4, R4, 0x1, R5 ;  /* 0x0000000104048819 */ /* 0x000fe40000010205 */
[----:B------:R-:W-:Y:S02]  /*01a0*/  @!P0 IADD3 R12, P3, R14, c[0x0][0x168], RZ ;  /* 0x00005a000e0c8a10 */ /* 0x000fe40007f7e0ff */
[----:B------:R-:W-:-:S02]  /*01b0*/  @!P1 IADD3.X R9, R6, c[0x0][0x16c], RZ, P2, !PT ;  /* 0x00005b0006099a10 */ /* 0x000fc400017fe4ff */
        /* <DEDUP_REMOVED lines=11> */
[----:B------:R-:W-:Y:S01]  /*0270*/  ISETP.GE.AND P2, PT, R17, 0x1, PT ;  /* 0x000000011100780c */ /* 0x000fe20003f46270 */
[----:B--2---:R-:W-:Y:S02]  /*0280*/  @!P1 HADD2.F32 R7, -RZ, R8.H0_H0 ;  /* 0x20000008ff079230 */ /* 0x004fe40000004100 */
[----:B---3--:R-:W-:-:S03]  /*0290*/  @!P0 HADD2.F32 R4, -RZ, R12.H0_H0 ;  /* 0x2000000cff048230 */ /* 0x008fc60000004100 */
        /* <DEDUP_REMOVED lines=23> */
[----:B------:R-:W-:Y:S01]  /*0410*/  IMAD.MOV.U32 R2, RZ, RZ, RZ ;  /* 0x000000ffff027224 */ /* 0x000fe200078e00ff */
[----:B------:R-:W-:Y:S01]  /*0420*/  @!P0 HADD2.F32 R5, -RZ, R5.H0_H0 ;  /* 0x20000005ff058230 */ /* 0x000fe20000004100 */
[----:B-1----:R-:W-:Y:S02]  /*0430*/  FADD.FTZ R9, R8, R9 ;  /* 0x0000000908097221 */ /* 0x002fe40000010000 */
[----:B------:R-:W-:Y:S01]  /*0440*/  @!P1 FMUL.FTZ R2, R6, 1.4426950216293334961 ;  /* 0x3fb8aa3b06029820 */ /* 0x000fe20000410000 */
[----:B------:R-:W-:Y:S01]  /*0450*/  ISETP.GE.AND P1, PT, R16, 0x2, PT ;  /* 0x000000021000780c */ /* 0x000fe20003f26270 */
[----:B0-----:R-:W-:-:S02]  /*0460*/  IMAD.MOV.U32 R8, RZ, RZ, RZ ;  /* 0x000000ffff087224 */ /* 0x001fc400078e00ff */
[----:B------:R-:W-:-:S03]  /*0470*/  @!P0 FMUL.FTZ R8, R5, 1.4426950216293334961 ;  /* 0x3fb8aa3b05088820 */ /* 0x000fc60000410000 */
[----:B------:R-:W0:Y:S01]  /*0480*/  @!P2 MUFU.EX2 R2, R2 ;  /* 0x000000020002a308 */ /* 0x000e220000000800 */
[----:B------:R-:W-:Y:S01]  /*0490*/  @!P2 LEA R6, P3, R0, c[0x0][0x160], 0x1 ;  /* 0x000058000006aa11 */ /* 0x000fe200078608ff */
[----:B0-----:R-:W-:-:S05]  /*04a0*/  @!P2 FFMA.FTZ R7, R9, -R2, R7 ;  /* 0x800000020907a223 */ /* 0x001fca0000010007 */
[----:B------:R-:W-:Y:S02]  /*04b0*/  @!P2 F2FP.PACK_AB R9, RZ, R7 ;  /* 0x00000007ff09a23e */ /* 0x000fe400000000ff */
        /* <DEDUP_REMOVED lines=12> */
[----:B------:R-:W-:-:S05]  /*0580*/  F2FP.PACK_AB R5, RZ, R5 ;  /* 0x00000005ff05723e */ /* 0x000fca00000000ff */
[----:B------:R-:W-:Y:S01]  /*0590*/  STG.E.U16 [R2.64], R5 ;  /* 0x0000000502007986 */ /* 0x000fe2000c101504 */
[----:B------:R-:W-:Y:S05]  /*05a0*/  EXIT ;  /* 0x000000000000794d */ /* 0x000fea0003800000 */
.L_x_5319:
        /* <DEDUP_REMOVED lines=13> */
.L_x_11086:


//--------------------- .text._ZN43_GLOBAL__N__9ae7fba5_10_SoftMax_cu_9f978f6321softmax_warp_backwardIN3c104HalfES2_fLi4ELb1ELb0EEEvPT0_PKT_S7_iiiPKb --------------------------
	.section	.text._ZN43_GLOBAL__N__9ae7fba5_10_SoftMax_cu_9f978f6321softmax_warp_backwardIN3c104HalfES2_fLi4ELb1ELb0EEEvPT0_PKT_S7_iiiPKb,"ax",@progbits
	.sectioninfo	@"SHI_REGISTERS=20"
	.align	128
.text._ZN43_GLOBAL__N__9ae7fba5_10_SoftMax_cu_9f978f6321softmax_warp_backwardIN3c104HalfES2_fLi4ELb1ELb0EEEvPT0_PKT_S7_iiiPKb:
        .type           _ZN43_GLOBAL__N__9ae7fba5_10_SoftMax_cu_9f978f6321softmax_warp_backwardIN3c104HalfES2_fLi4ELb1ELb0EEEvPT0_PKT_S7_iiiPKb,@function
        .size           _ZN43_GLOBAL__N__9ae7fba5_10_SoftMax_cu_9f978f6321softmax_warp_backwardIN3c104HalfES2_fLi4ELb1ELb0EEEvPT0_PKT_S7_iiiPKb,(.L_x_11087 - _ZN43_GLOBAL__N__9ae7fba5_10_SoftMax_cu_9f978f6321softmax_warp_backwardIN3c104HalfES2_fLi4ELb1ELb0EEEvPT0_PKT_S7_iiiPKb)
        .other          _ZN43_GLOBAL__N__9ae7fba5_10_SoftMax_cu_9f978f6321softmax_warp_backwardIN3c104HalfES2_fLi4ELb1ELb0EEEvPT0_PKT_S7_iiiPKb,@"STO_CUDA_ENTRY STV_DEFAULT"
_ZN43_GLOBAL__N__9ae7fba5_10_SoftMax_cu_9f978f6321softmax_warp_backwardIN3c104HalfES2_fLi4ELb1ELb0EEEvPT0_PKT_S7_iiiPKb:
        /* <DEDUP_REMOVED lines=65> */
[----:B------:R-:W-:-:S06]  /*0410*/  ISETP.GE.AND P1, PT, R16, 0x2, PT ;  /* 0x000000021000780c */ /* 0x000fcc0003f26270 */
        /* <DEDUP_REMOVED lines=21> */
.L_x_5320:
        /* <DEDUP_REMOVED lines=9> */
.L_x_11087:


//--------------------- .text._ZN43_GLOBAL__N__9ae7fba5_10_SoftMax_cu_9f978f6321softmax_warp_backwardIN3c104HalfES2_fLi3ELb1ELb0EEEvPT0_PKT_S7_iiiPKb --------------------------
	.section	.text._ZN43_GLOBAL__N__9ae7fba5_10_SoftMax_cu_9f978f6321softmax_warp_backwardIN3c104HalfES2_fLi3ELb1ELb0EEEvPT0_PKT_S7_iiiPKb,"ax",@progbits
	.sectioninfo	@"SHI_REGISTERS=21"
	.align	128
.text._ZN43_GLOBAL__N__9ae7fba5_10_SoftMax_cu_9f978f6321softmax_warp_backwardIN3c104HalfES2_fLi3ELb1ELb0EEEvPT0_PKT_S7_iiiPKb:
        .type           _ZN43_GLOBAL__N__9ae7fba5_10_SoftMax_cu_9f978f6321softmax_warp_backwardIN3c104HalfES2_fLi3ELb1ELb0EEEvPT0_PKT_S7_iiiPKb,@function
        .size           _ZN43_GLOBAL__N__9ae7fba5_10_SoftMax_cu_9f978f6321softmax_warp_backwardIN3c104HalfES2_fLi3ELb1ELb0EEEvPT0_PKT_S7_iiiPKb,(.L_x_11088 - _ZN43_GLOBAL__N__9ae7fba5_10_SoftMax_cu_9f978f6321softmax_warp_backwardIN3c104HalfES2_fLi3ELb1ELb0EEEvPT0_PKT_S7_iiiPKb)
        .other          _ZN43_GLOBAL__N__9ae7fba5_10_SoftMax_cu_9f978f6321softmax_warp_backwardIN3c104HalfES2_fLi3ELb1ELb0EEEvPT0_PKT_S7_iiiPKb,@"STO_CUDA_ENTRY STV_DEFAULT"
_ZN43_GLOBAL__N__9ae7fba5_10_SoftMax_cu_9f978f6321softmax_warp_backwardIN3c104HalfES2_fLi3ELb1ELb0EEEvPT0_PKT_S7_iiiPKb:
        /* <DEDUP_REMOVED lines=25> */
[----:B------:R-:W-:Y:S02]  /*0190*/  @!P0 SHF.L.U64.HI R4, R4, 0x1, R5 ;  /* 0x0000000104048819 */ /* 0x000fe40000010205 */
[----:B------:R-:W-:Y:S02]  /*01a0*/  @!P0 IADD3 R10, P3, R12, c[0x0][0x168], RZ ;  /* 0x00005a000c0a8a10 */ /* 0x000fe40007f7e0ff */
        /* <DEDUP_REMOVED lines=35> */
[----:B------:R-:W-:-:S02]  /*03e0*/  IMAD.MOV.U32 R8, RZ, RZ, RZ ;  /* 0x000000ffff087224 */ /* 0x000fc400078e00ff */
[----:B------:R-:W-:-:S03]  /*03f0*/  @!P0 FMUL.FTZ R8, R5, 1.4426950216293334961 ;  /* 0x3fb8aa3b05088820 */ /* 0x000fc60000410000 */
        /* <DEDUP_REMOVED lines=19> */
.L_x_5321:
        /* <DEDUP_REMOVED lines=13> */
.L_x_11088:


//--------------------- .text._ZN43_GLOBAL__N__9ae7fba5_10_SoftMax_cu_9f978f6321softmax_warp_backwardIN3c104HalfES2_fLi2ELb1ELb0EEEvPT0_PKT_S7_iiiPKb --------------------------
	.section	.text._ZN43_GLOBAL__N__9ae7fba5_10_SoftMax_cu_9f978f6321softmax_warp_backwardIN3c104HalfES2_fLi2ELb1ELb0EEEvPT0_PKT_S7_iiiPKb,"ax",@progbits
	.sectioninfo	@"SHI_REGISTERS=21"
	.align	128
.text._ZN43_GLOBAL__N__9ae7fba5_10_SoftMax_cu_9f978f6321softmax_warp_backwardIN3c104HalfES2_fLi2ELb1ELb0EEEvPT0_PKT_S7_iiiPKb:
        .type           _ZN43_GLOBAL__N__9ae7fba5_10_SoftMax_cu_9f978f6321softmax_warp_backwardIN3c104HalfES2_fLi2ELb1ELb0EEEvPT0_PKT_S7_iiiPKb,@function
        .size           _ZN43_GLOBAL__N__9ae7fba5_10_SoftMax_cu_9f978f6321softmax_warp_backwardIN3c104HalfES2_fLi2ELb1ELb0EEEvPT0_PKT_S7_iiiPKb,(.L_x_11089 - _ZN43_GLOBAL__N__9ae7fba5_10_SoftMax_cu_9f978f6321softmax_warp_backwardIN3c104HalfES2_fLi2ELb1ELb0EEEvPT0_PKT_S7_iiiPKb)
        .other          _ZN43_GLOBAL__N__9ae7fba5_10_SoftMax_cu_9f978f6321softmax_warp_backwardIN3c104HalfES2_fLi2ELb1ELb0EEEvPT0_PKT_S7_iiiPKb,@"STO_CUDA_ENTRY STV_DEFAULT"
_ZN43_GLOBAL__N__9ae7fba5_10_SoftMax_cu_9f978f6321softmax_warp_backwardIN3c104HalfES2_fLi2ELb1ELb0EEEvPT0_PKT_S7_iiiPKb:
        /* <DEDUP_REMOVED lines=51> */
[----:B-----5:R-:W-:Y:S01]  /*0330*/  @!P1 HADD2.F32 R8, -RZ, R8.H0_H0 ;  /* 0x20000008ff089230 */ /* 0x020fe20000004100 */
[----:B------:R-:W-:Y:S01]  /*0340*/  IMAD.MOV.U32 R2, RZ, RZ, RZ ;  /* 0x000000ffff027224 */ /* 0x000fe200078e00ff */
[----:B------:R-:W-:Y:S01]  /*0350*/  @!P0 HADD2.F32 R12, -RZ, R12.H0_H0 ;  /* 0x2000000cff0c8230 */ /* 0x000fe20000004100 */
[----:B0-----:R-:W-:Y:S02]  /*0360*/  FADD.FTZ R16, R7, R16 ;  /* 0x0000001007107221 */ /* 0x001fe40000010000 */
[----:B------:R-:W-:Y:S01]  /*0370*/  @!P1 FMUL.FTZ R2, R8, 1.4426950216293334961 ;  /* 0x3fb8aa3b08029820 */ /* 0x000fe20000410000 */
[----:B------:R-:W-:-:S06]  /*0380*/  ISETP.GE.AND P1, PT, R14, 0x2, PT ;  /* 0x000000020e00780c */ /* 0x000fcc0003f26270 */
[----:B------:R-:W0:Y:S01]  /*0390*/  @!P2 MUFU.EX2 R2, R2 ;  /* 0x000000020002a308 */ /* 0x000e220000000800 */
[----:B------:R-:W-:-:S04]  /*03a0*/  @!P2 LEA R6, P3, R0, c[0x0][0x160], 0x1 ;  /* 0x000058000006aa11 */ /* 0x000fc800078608ff */
[----:B-1----:R-:W-:Y:S01]  /*03b0*/  @!P2 LEA.HI.X R7, R0, c[0x0][0x164], R3, 0x1, P3 ;  /* 0x000059000007aa11 */ /* 0x002fe200018f0c03 */
[----:B0-----:R-:W-:-:S05]  /*03c0*/  @!P2 FFMA.FTZ R5, R16, -R2, R5 ;  /* 0x800000021005a223 */ /* 0x001fca0000010005 */
[----:B------:R-:W-:Y:S01]  /*03d0*/  @!P2 F2FP.PACK_AB R8, RZ, R5 ;  /* 0x00000005ff08a23e */ /* 0x000fe200000000ff */
        /* <DEDUP_REMOVED lines=16> */
.L_x_5322:
        /* <DEDUP_REMOVED lines=10> */
.L_x_11089:


//--------------------- .text._ZN43_GLOBAL__N__9ae7fba5_10_SoftMax_cu_9f978f6321softmax_warp_backwardIN3c104HalfES2_fLi1ELb1ELb0EEEvPT0_PKT_S7_iiiPKb --------------------------
	.section	.text._ZN43_GLOBAL__N__9ae7fba5_10_SoftMax_cu_9f978f6321softmax_warp_backwardIN3c104HalfES2_fLi1ELb1ELb0EEEvPT0_PKT_S7_iiiPKb,"ax",@progbits
	.sectioninfo	@"SHI_REGISTERS=18"
	.align	128
.text._ZN43_GLOBAL__N__9ae7fba5_10_SoftMax_cu_9f978f6321softmax_warp_backwardIN3c104HalfES2_fLi1ELb1ELb0EEEvPT0_PKT_S7_iiiPKb:
        .type           _ZN43_GLOBAL__N__9ae7fba5_10_SoftMax_cu_9f978f6321softmax_warp_backwardIN3c104HalfES2_fLi1ELb1ELb0EEEvPT0_PKT_S7_iiiPKb,@function
        .size           _ZN43_GLOBAL__N__9ae7fba5_10_SoftMax_cu_9f978f6321softmax_warp_backwardIN3c104HalfES2_fLi1ELb1ELb0EEEvPT0_PKT_S7_iiiPKb,(.L_x_11090 - _ZN43_GLOBAL__N__9ae7fba5_10_SoftMax_cu_9f978f6321softmax_warp_backwardIN3c104HalfES2_fLi1ELb1ELb0EEEvPT0_PKT_S7_iiiPKb)
        .other          _ZN43_GLOBAL__N__9ae7fba5_10_SoftMax_cu_9f978f6321softmax_warp_backwardIN3c104HalfES2_fLi1ELb1ELb0EEEvPT0_PKT_S7_iiiPKb,@"STO_CUDA_ENTRY STV_DEFAULT"
_ZN43_GLOBAL__N__9ae7fba5_10_SoftMax_cu_9f978f6321softmax_warp_backwardIN3c104HalfES2_fLi1ELb1ELb0EEEvPT0_PKT_S7_iiiPKb:
        /* <DEDUP_REMOVED lines=39> */
[----:B--2---:R-:W-:Y:S02]  /*0270*/  @!P1 HADD2.F32 R5, -RZ, R6.H0_H0 ;  /* 0x20000006ff059230 */ /* 0x004fe40000004100 */
[----:B---3--:R-:W-:-:S03]  /*0280*/  @!P0 HADD2.F32 R4, -RZ, R10.H0_H0 ;  /* 0x2000000aff048230 */ /* 0x008fc60000004100 */
[----:B------:R-:W-:Y:S02]  /*0290*/  FADD.FTZ R6, RZ, R5 ;  /* 0x00000005ff067221 */ /* 0x000fe40000010000 */
[----:B------:R-:W-:-:S03]  /*02a0*/  FADD.FTZ R10, RZ, R4 ;  /* 0x00000004ff0a7221 */ /* 0x000fc60000010000 */
[----:B------:R1:W2:Y:S04]  /*02b0*/  SHFL.BFLY PT, R7, R6, 0x1, 0x1e1f ;  /* 0x0c3e1f0006077f89 */ /* 0x0002a800000e0000 */
[----:B0-----:R1:W0:Y:S01]  /*02c0*/  SHFL.BFLY PT, R9, R10, 0x1, 0x1e1f ;  /* 0x0c3e1f000a097f89 */ /* 0x00122200000e0000 */
[----:B------:R-:W-:Y:S05]  /*02d0*/  @!P2 EXIT ;  /* 0x000000000000a94d */ /* 0x000fea0003800000 */
[----:B------:R-:W-:Y:S01]  /*02e0*/  ISETP.GE.AND P2, PT, R2, c[0x0][0x180], PT ;  /* 0x0000600002007a0c */ /* 0x000fe20003f46270 */
[----:B-----5:R-:W-:Y:S01]  /*02f0*/  @!P1 HADD2.F32 R8, -RZ, R8.H0_H0 ;  /* 0x20000008ff089230 */ /* 0x020fe20000004100 */
[----:B------:R-:W-:Y:S01]  /*0300*/  IMAD.MOV.U32 R2, RZ, RZ, RZ ;  /* 0x000000ffff027224 */ /* 0x000fe200078e00ff */
[----:B------:R-:W-:Y:S01]  /*0310*/  @!P0 HADD2.F32 R12, -RZ, R12.H0_H0 ;  /* 0x2000000cff0c8230 */ /* 0x000fe20000004100 */
[----:B--2---:R-:W-:Y:S02]  /*0320*/  FADD.FTZ R7, R6, R7 ;  /* 0x0000000706077221 */ /* 0x004fe40000010000 */
[----:B------:R-:W-:Y:S01]  /*0330*/  @!P1 FMUL.FTZ R2, R8, 1.4426950216293334961 ;  /* 0x3fb8aa3b08029820 */ /* 0x000fe20000410000 */
[----:B------:R-:W-:-:S06]  /*0340*/  ISETP.GE.AND P1, PT, R14, 0x2, PT ;  /* 0x000000020e00780c */ /* 0x000fcc0003f26270 */
[----:B------:R-:W2:Y:S01]  /*0350*/  @!P2 MUFU.EX2 R2, R2 ;  /* 0x000000020002a308 */ /* 0x000ea20000000800 */
[----:B-1----:R-:W-:Y:S01]  /*0360*/  @!P2 LEA R6, P3, R0, c[0x0][0x160], 0x1 ;  /* 0x000058000006aa11 */ /* 0x002fe200078608ff */
[----:B--2---:R-:W-:-:S03]  /*0370*/  @!P2 FFMA.FTZ R5, R7, -R2, R5 ;  /* 0x800000020705a223 */ /* 0x004fc60000010005 */
[----:B------:R-:W-:Y:S02]  /*0380*/  @!P2 LEA.HI.X R7, R0, c[0x0][0x164], R3, 0x1, P3 ;  /* 0x000059000007aa11 */ /* 0x000fe400018f0c03 */
[----:B------:R-:W-:Y:S01]  /*0390*/  @!P2 F2FP.PACK_AB R8, RZ, R5 ;  /* 0x00000005ff08a23e */ /* 0x000fe200000000ff */
        /* <DEDUP_REMOVED lines=13> */
[----:B------:R-:W-:-:S05]  /*0470*/  F2FP.PACK_AB R4, RZ, R4 ;  /* 0x00000004ff04723e */ /* 0x000fca00000000ff */
[----:B------:R-:W-:Y:S01]  /*0480*/  STG.E.U16 [R2.64], R4 ;  /* 0x0000000402007986 */ /* 0x000fe2000c101504 */
[----:B------:R-:W-:Y:S05]  /*0490*/  EXIT ;  /* 0x000000000000794d */ /* 0x000fea0003800000 */
.L_x_5323:
        /* <DEDUP_REMOVED lines=14> */
.L_x_11090:


//--------------------- .text._ZN43_GLOBAL__N__9ae7fba5_10_SoftMax_cu_9f978f6321softmax_warp_backwardIN3c104HalfES2_fLi0ELb1ELb0EEEvPT0_PKT_S7_iiiPKb --------------------------
	.section	.text._ZN43_GLOBAL__N__9ae7fba5_10_SoftMax_cu_9f978f6321softmax_warp_backwardIN3c104HalfES2_fLi0ELb1ELb0EEEvPT0_PKT_S7_iiiPKb,"ax",@progbits
	.sectioninfo	@"SHI_REGISTERS=20"
	.align	128
.text._ZN43_GLOBAL__N__9ae7fba5_10_SoftMax_cu_9f978f6321softmax_warp_backwardIN3c104HalfES2_fLi0ELb1ELb0EEEvPT0_PKT_S7_iiiPKb:
        .type           _ZN43_GLOBAL__N__9ae7fba5_10_SoftMax_cu_9f978f6321softmax_warp_backwardIN3c104HalfES2_fLi0ELb1ELb0EEEvPT0_PKT_S7_iiiPKb,@function
        .size           _ZN43_GLOBAL__N__9ae7fba5_10_SoftMax_cu_9f978f6321softmax_warp_backwardIN3c104HalfES2_fLi0ELb1ELb0EEEvPT0_PKT_S7_iiiPKb,(.L_x_11091 - _ZN43_GLOBAL__N__9ae7fba5_10_SoftMax_cu_9f978f6321softmax_warp_backwardIN3c104HalfES2_fLi0ELb1ELb0EEEvPT0_PKT_S7_iiiPKb)
        .other          _ZN43_GLOBAL__N__9ae7fba5_10_SoftMax_cu_9f978f6321softmax_warp_backwardIN3c104HalfES2_fLi0ELb1ELb0EEEvPT0_PKT_S7_iiiPKb,@"STO_CUDA_ENTRY STV_DEFAULT"
_ZN43_GLOBAL__N__9ae7fba5_10_SoftMax_cu_9f978f6321softmax_warp_backwardIN3c104HalfES2_fLi0ELb1ELb0EEEvPT0_PKT_S7_iiiPKb:
        /* <DEDUP_REMOVED lines=26> */
[----:B------:R-:W-:Y:S02]  /*01a0*/  @P2 IADD3 R12, P5, R4, c[0x0][0x170], RZ ;  /* 0x00005c00040c2a10 */ /* 0x000fe40007fbe0ff */
        /* <DEDUP_REMOVED lines=10> */
[----:B---3--:R-:W-:Y:S02]  /*0250*/  @P2 HADD2.F32 R16, -RZ, R12.H0_H0 ;  /* 0x2000000cff102230 */ /* 0x008fe40000004100 */
[----:B--2---:R-:W-:Y:S02]  /*0260*/  @P3 HADD2.F32 R9, -RZ, R14.H0_H0 ;  /* 0x2000000eff093230 */ /* 0x004fe40000004100 */
[----:B----4-:R-:W-:Y:S01]  /*0270*/  @P3 HADD2.F32 R11, -RZ, R6.H0_H0 ;  /* 0x20000006ff0b3230 */ /* 0x010fe20000004100 */
[----:B------:R-:W-:Y:S01]  /*0280*/  @P2 FMUL.FTZ R8, R16, 1.4426950216293334961 ;  /* 0x3fb8aa3b10082820 */ /* 0x000fe20000410000 */
[----:B-----5:R-:W-:-:S02]  /*0290*/  @P2 HADD2.F32 R2, -RZ, R4.H0_H0 ;  /* 0x20000004ff022230 */ /* 0x020fc40000004100 */
.L_x_5324:
        /* <DEDUP_REMOVED lines=13> */
[----:B0-----:R-:W-:Y:S02]  /*0370*/  FADD.FTZ R6, RZ, R2 ;  /* 0x00000002ff067221 */ /* 0x001fe40000010000 */
[----:B------:R-:W-:-:S04]  /*0380*/  IMAD.WIDE R4, R0, 0x2, R4 ;  /* 0x0000000200047825 */ /* 0x000fc800078e0204 */
[----:B-1----:R-:W-:-:S05]  /*0390*/  FFMA.FTZ R3, -R3, R6, R2 ;  /* 0x0000000603037223 */ /* 0x002fca0000010102 */
[----:B------:R-:W-:-:S05]  /*03a0*/  F2FP.PACK_AB R3, RZ, R3 ;  /* 0x00000003ff03723e */ /* 0x000fca00000000ff */
[----:B------:R-:W-:Y:S01]  /*03b0*/  STG.E.U16 [R4.64], R3 ;  /* 0x0000000304007986 */ /* 0x000fe2000c101504 */
[----:B------:R-:W-:Y:S05]  /*03c0*/  EXIT ;  /* 0x000000000000794d */ /* 0x000fea0003800000 */
.L_x_5325:
        /* <DEDUP_REMOVED lines=11> */
.L_x_11091:


//--------------------- .text._ZN43_GLOBAL__N__9ae7fba5_10_SoftMax_cu_9f978f6321softmax_warp_backwardIfffLi10ELb1ELb0EEEvPT0_PKT_S5_iiiPKb --------------------------
	.section	.text._ZN43_GLOBAL__N__9ae7fba5_10_SoftMax_cu_9f978f6321softmax_warp_backwardIfffLi10ELb1ELb0EEEvPT0_PKT_S5_iiiPKb,"ax",@progbits
	.sectioninfo	@"SHI_REGISTERS=108"
	.align	128
.text._ZN43_GLOBAL__N__9ae7fba5_10_SoftMax_cu_9f978f6321softmax_warp_backwardIfffLi10ELb1ELb0EEEvPT0_PKT_S5_iiiPKb:
        .type           _ZN43_GLOBAL__N__9ae7fba5_10_SoftMax_cu_9f978f6321softmax_warp_backwardIfffLi10ELb1ELb0EEEvPT0_PKT_S5_iiiPKb,@function
        .size           _ZN43_GLOBAL__N__9ae7fba5_10_SoftMax_cu_9f978f6321softmax_warp_backwardIfffLi10ELb1ELb0EEEvPT0_PKT_S5_iiiPKb,(.L_x_11092 - _ZN43_GLOBAL__N__9ae7fba5_10_SoftMax_cu_9f978f6321softmax_warp_backwardIfffLi10ELb1ELb0EEEvPT0_PKT_S5_iiiPKb)
        .other          _ZN43_GLOBAL__N__9ae7fba5_10_SoftMax_cu_9f978f6321softmax_warp_backwardIfffLi10ELb1ELb0EEEvPT0_PKT_S5_iiiPKb,@"STO_CUDA_ENTRY STV_DEFAULT"
_ZN43_GLOBAL__N__9ae7fba5_10_SoftMax_cu_9f978f6321softmax_warp_backwardIfffLi10ELb1ELb0EEEvPT0_PKT_S5_iiiPKb:
[----:B------:R-:W-:Y:S02]  /*0000*/  MOV R1, c[0x0][0x28] ;  /* 0x00000a0000017a02 */ /* 0x000fe40000000f00 */
        /* <DEDUP_REMOVED lines=26> */
[-C--:B------:R-:W-:Y:S02]  /*01b0*/  ISETP.GE.AND P4, PT, R14, R83.reuse, PT ;  /* 0x000000530e00720c */ /* 0x080fe40003f86270 */
[----:B------:R-:W-:Y:S02]  /*01c0*/  ISETP.GE.AND P1, PT, R15, R83, PT ;  /* 0x000000530f00720c */ /* 0x000fe40003f26270 */
[C---:B------:R-:W-:Y:S02]  /*01d0*/  LOP3.LUT R16, R27.reuse, 0x2e0, RZ, 0xfc, !PT ;  /* 0x000002e01b107812 */ /* 0x040fe400078efcff */
[----:B------:R-:W-:-:S02]  /*01e0*/  LOP3.LUT R17, R27, 0x300, RZ, 0xfc, !PT ;  /* 0x000003001b117812 */ /* 0x000fc400078efcff */
[----:B------:R-:W-:Y:S01]  /*01f0*/  ISETP.GE.AND P3, PT, R16, R83, PT ;  /* 0x000000531000720c */ /* 0x000fe20003f66270 */
[----:B------:R-:W4:Y:S04]  /*0200*/  @!P5 LDG.E R22, [R2.64+0x980] ;  /* 0x000980040216d981 */ /* 0x000f28000c1e1900 */
        /* <DEDUP_REMOVED lines=11> */
[----:B------:R-:W-:-:S09]  /*02c0*/  ISETP.GE.AND P2, PT, R18, R83, PT ;  /* 0x000000531200720c */ /* 0x000fd20003f46270 */
[----:B------:R-:W2:Y:S04]  /*02d0*/  @!P0 LDG.E R31, [R2.64+0xc00] ;  /* 0x000c0004021f8981 */ /* 0x000ea8000c1e1900 */
[----:B------:R-:W3:Y:S01]  /*02e0*/  @!P2 LDG.E R32, [R2.64+0xc80] ;  /* 0x000c80040220a981 */ /* 0x000ee2000c1e1900 */
[----:B------:R-:W-:Y:S02]  /*02f0*/  CS2R R20, SRZ ;  /* 0x0000000000147805 */ /* 0x000fe4000001ff00 */
[----:B----4-:R-:W-:Y:S02]  /*0300*/  @!P5 FMUL.FTZ R20, R22, 1.4426950216293334961 ;  /* 0x3fb8aa3b1614d820 */ /* 0x010fe40000410000 */
[----:B------:R-:W-:Y:S02]  /*0310*/  @!P6 FMUL.FTZ R21, R23, 1.4426950216293334961 ;  /* 0x3fb8aa3b1715e820 */ /* 0x000fe40000410000 */
[----:B------:R-:W-:Y:S01]  /*0320*/  CS2R R22, SRZ ;  /* 0x0000000000167805 */ /* 0x000fe2000001ff00 */
[----:B------:R-:W-:Y:S01]  /*0330*/  HFMA2.MMA R19, -RZ, RZ, 0, 0 ;  /* 0x00000000ff137435 */ /* 0x000fe200000001ff */
[----:B------:R-:W-:-:S02]  /*0340*/  @!P4 FMUL.FTZ R22, R28, 1.4426950216293334961 ;  /* 0x3fb8aa3b1c16c820 */ /* 0x000fc40000410000 */
[----:B------:R-:W-:Y:S02]  /*0350*/  @!P1 FMUL.FTZ R23, R29, 1.4426950216293334961 ;  /* 0x3fb8aa3b1d179820 */ /* 0x000fe40000410000 */
[----:B------:R-:W-:Y:S01]  /*0360*/  CS2R R28, SRZ ;  /* 0x00000000001c7805 */ /* 0x000fe2000001ff00 */
[----:B------:R-:W-:Y:S01]  /*0370*/  CS2R R24, SRZ ;  /* 0x0000000000187805 */ /* 0x000fe2000001ff00 */
[C---:B------:R-:W-:Y:S01]  /*0380*/  LOP3.LUT R96, R27.reuse, 0x20, RZ, 0xfc, !PT ;  /* 0x000000201b607812 */ /* 0x040fe200078efcff */
[----:B------:R-:W-:Y:S01]  /*0390*/  @!P3 FMUL.FTZ R24, R30, 1.4426950216293334961 ;  /* 0x3fb8aa3b1e18b820 */ /* 0x000fe20000410000 */
[C---:B------:R-:W-:Y:S01]  /*03a0*/  LOP3.LUT R95, R27.reuse, 0x40, RZ, 0xfc, !PT ;  /* 0x000000401b5f7812 */ /* 0x040fe200078efcff */
[----:B------:R0:W4:Y:S04]  /*03b0*/  @!P5 LDG.E R19, [R4.64+0x980] ;  /* 0x000980040413d981 */ /* 0x000128000c1e1900 */
[----:B------:R0:W4:Y:S01]  /*03c0*/  @!P6 LDG.E R28, [R4.64+0xa00] ;  /* 0x000a0004041ce981 */ /* 0x000122000c1e1900 */
[----:B------:R-:W-:-:S02]  /*03d0*/  ISETP.GE.AND P6, PT, R27, R83, PT ;  /* 0x000000531b00720c */ /* 0x000fc40003fc6270 */
[----:B------:R-:W-:Y:S01]  /*03e0*/  ISETP.GE.AND P5, PT, R96, R83, PT ;  /* 0x000000536000720c */ /* 0x000fe20003fa6270 */
[----:B------:R-:W-:Y:S01]  /*03f0*/  IMAD.MOV.U32 R26, RZ, RZ, RZ ;  /* 0x000000ffff1a7224 */ /* 0x000fe200078e00ff */
[----:B------:R-:W-:Y:S01]  /*0400*/  CS2R R34, SRZ ;  /* 0x0000000000227805 */ /* 0x000fe2000001ff00 */
[C---:B------:R-:W-:Y:S01]  /*0410*/  LOP3.LUT R91, R27.reuse, 0x60, RZ, 0xfc, !PT ;  /* 0x000000601b5b7812 */ /* 0x040fe200078efcff */
[----:B------:R-:W-:Y:S01]  /*0420*/  CS2R R36, SRZ ;  /* 0x0000000000247805 */ /* 0x000fe2000001ff00 */
[C---:B------:R-:W-:Y:S02]  /*0430*/  LOP3.LUT R89, R27.reuse, 0x80, RZ, 0xfc, !PT ;  /* 0x000000801b597812 */ /* 0x040fe400078efcff */
[----:B------:R-:W-:Y:S01]  /*0440*/  MOV R94, RZ ;  /* 0x000000ff005e7202 */ /* 0x000fe20000000f00 */
[----:B------:R-:W-:Y:S01]  /*0450*/  CS2R R38, SRZ ;  /* 0x0000000000267805 */ /* 0x000fe2000001ff00 */
[C---:B------:R-:W-:Y:S01]  /*0460*/  LOP3.LUT R87, R27.reuse, 0xa0, RZ, 0xfc, !PT ;  /* 0x000000a01b577812 */ /* 0x040fe200078efcff */
[----:B------:R0:W4:Y:S04]  /*0470*/  @!P4 LDG.E R29, [R4.64+0xa80] ;  /* 0x000a8004041dc981 */ /* 0x000128000c1e1900 */
[----:B------:R-:W4:Y:S01]  /*0480*/  @!P6 LDG.E R34, [R4.64] ;  /* 0x000000040422e981 */ /* 0x000f22000c1e1900 */
[----:B------:R-:W-:-:S03]  /*0490*/  LOP3.LUT R52, R27, 0xc0, RZ, 0xfc, !PT ;  /* 0x000000c01b347812 */ /* 0x000fc600078efcff */
[----:B------:R-:W4:Y:S01]  /*04a0*/  @!P5 LDG.E R35, [R4.64+0x80] ;  /* 0x000080040423d981 */ /* 0x000f22000c1e1900 */
[C---:B------:R-:W-:Y:S01]  /*04b0*/  LOP3.LUT R54, R27.reuse, 0xe0, RZ, 0xfc, !PT ;  /* 0x000000e01b367812 */ /* 0x040fe200078efcff */
[----:B------:R-:W-:Y:S01]  /*04c0*/  IMAD.MOV.U32 R90, RZ, RZ, RZ ;  /* 0x000000ffff5a7224 */ /* 0x000fe200078e00ff */
[-C--:B------:R-:W-:Y:S01]  /*04d0*/  ISETP.GE.AND P4, PT, R52, R83.reuse, PT ;  /* 0x000000533400720c */ /* 0x080fe20003f86270 */
[----:B------:R-:W-:Y:S01]  /*04e0*/  HFMA2.MMA R88, -RZ, RZ, 0, 0 ;  /* 0x00000000ff587435 */ /* 0x000fe200000001ff */
[----:B------:R1:W5:Y:S01]  /*04f0*/  @!P6 LDG.E R94, [R2.64] ;  /* 0x00000004025ee981 */ /* 0x000362000c1e1900 */
[C---:B------:R-:W-:Y:S02]  /*0500*/  LOP3.LUT R55, R27.reuse, 0x100, RZ, 0xfc, !PT ;  /* 0x000001001b377812 */ /* 0x040fe400078efcff */
[-C--:B------:R-:W-:Y:S01]  /*0510*/  ISETP.GE.AND P6, PT, R54, R83.reuse, PT ;  /* 0x000000533600720c */ /* 0x080fe20003fc6270 */
[----:B------:R-:W-:Y:S01]  /*0520*/  CS2R R40, SRZ ;  /* 0x0000000000287805 */ /* 0x000fe2000001ff00 */
[----:B------:R1:W5:Y:S01]  /*0530*/  @!P5 LDG.E R90, [R2.64+0x80] ;  /* 0x00008004025ad981 */ /* 0x000362000c1e1900 */
[----:B------:R-:W-:Y:S01]  /*0540*/  LOP3.LUT R56, R27, 0x120, RZ, 0xfc, !PT ;  /* 0x000001201b387812 */ /* 0x000fe200078efcff */
[----:B------:R-:W-:Y:S01]  /*0550*/  IMAD.MOV.U32 R86, RZ, RZ, RZ ;  /* 0x000000ffff567224 */ /* 0x000fe200078e00ff */
[----:B------:R-:W-:Y:S01]  /*0560*/  ISETP.GE.AND P5, PT, R55, R83, PT ;  /* 0x000000533700720c */ /* 0x000fe20003fa6270 */
[----:B------:R-:W-:Y:S01]  /*0570*/  CS2R R42, SRZ ;  /* 0x00000000002a7805 */ /* 0x000fe2000001ff00 */
[C---:B------:R-:W-:Y:S01]  /*0580*/  LOP3.LUT R57, R27.reuse, 0x140, RZ, 0xfc, !PT ;  /* 0x000001401b397812 */ /* 0x040fe200078efcff */
[----:B------:R0:W4:Y:S01]  /*0590*/  @!P4 LDG.E R41, [R4.64+0x300] ;  /* 0x000300040429c981 */ /* 0x000122000c1e1900 */
[----:B------:R-:W-:Y:S01]  /*05a0*/  MOV R82, RZ ;  /* 0x000000ff00527202 */ /* 0x000fe20000000f00 */
[----:B------:R-:W-:Y:S01]  /*05b0*/  CS2R R44, SRZ ;  /* 0x00000000002c7805 */ /* 0x000fe2000001ff00 */
[C---:B------:R-:W-:Y:S01]  /*05c0*/  LOP3.LUT R58, R27.reuse, 0x160, RZ, 0xfc, !PT ;  /* 0x000001601b3a7812 */ /* 0x040fe200078efcff */
[----:B------:R-:W-:Y:S01]  /*05d0*/  CS2R R46, SRZ ;  /* 0x00000000002e7805 */ /* 0x000fe2000001ff00 */
[----:B------:R0:W4:Y:S01]  /*05e0*/  @!P6 LDG.E R43, [R4.64+0x380] ;  /* 0x00038004042be981 */ /* 0x000122000c1e1900 */
[C---:B------:R-:W-:Y:S01]  /*05f0*/  LOP3.LUT R59, R27.reuse, 0x180, RZ, 0xfc, !PT ;  /* 0x000001801b3b7812 */ /* 0x040fe200078efcff */
[----:B------:R-:W-:Y:S01]  /*0600*/  CS2R R48, SRZ ;  /* 0x0000000000307805 */ /* 0x000fe2000001ff00 */
[C---:B------:R-:W-:Y:S01]  /*0610*/  LOP3.LUT R60, R27.reuse, 0x1a0, RZ, 0xfc, !PT ;  /* 0x000001a01b3c7812 */ /* 0x040fe200078efcff */
[----:B------:R-:W-:Y:S01]  /*0620*/  CS2R R50, SRZ ;  /* 0x0000000000327805 */ /* 0x000fe2000001ff00 */
[----:B------:R0:W4:Y:S01]  /*0630*/  @!P5 LDG.E R45, [R4.64+0x400] ;  /* 0x00040004042dd981 */ /* 0x000122000c1e1900 */
[----:B------:R-:W-:-:S03]  /*0640*/  LOP3.LUT R61, R27, 0x1c0, RZ, 0xfc, !PT ;  /* 0x000001c01b3d7812 */ /* 0x000fc600078efcff */
[----:B------:R1:W5:Y:S01]  /*0650*/  @!P4 LDG.E R42, [R2.64+0x300] ;  /* 0x00030004022ac981 */ /* 0x000362000c1e1900 */
[-C--:B------:R-:W-:Y:S02]  /*0660*/  ISETP.GE.AND P4, PT, R60, R83.reuse, PT ;  /* 0x000000533c00720c */ /* 0x080fe40003f86270 */
[----:B------:R-:W-:Y:S01]  /*0670*/  LOP3.LUT R62, R27, 0x1e0, RZ, 0xfc, !PT ;  /* 0x000001e01b3e7812 */ /* 0x000fe200078efcff */
[----:B------:R1:W5:Y:S01]  /*0680*/  @!P6 LDG.E R44, [R2.64+0x380] ;  /* 0x00038004022ce981 */ /* 0x000362000c1e1900 */
[-C--:B------:R-:W-:Y:S01]  /*0690*/  ISETP.GE.AND P6, PT, R61, R83.reuse, PT ;  /* 0x000000533d00720c */ /* 0x080fe20003fc6270 */
[----:B------:R-:W-:Y:S01]  /*06a0*/  IMAD.MOV.U32 R53, RZ, RZ, RZ ;  /* 0x000000ffff357224 */ /* 0x000fe200078e00ff */
[----:B------:R-:W-:Y:S01]  /*06b0*/  LOP3.LUT R63, R27, 0x200, RZ, 0xfc, !PT ;  /* 0x000002001b3f7812 */ /* 0x000fe200078efcff */
[----:B------:R1:W5:Y:S01]  /*06c0*/  @!P5 LDG.E R46, [R2.64+0x400] ;  /* 0x00040004022ed981 */ /* 0x000362000c1e1900 */
[----:B------:R-:W-:Y:S01]  /*06d0*/  ISETP.GE.AND P5, PT, R62, R83, PT ;  /* 0x000000533e00720c */ /* 0x000fe20003fa6270 */
[----:B------:R-:W-:-:S04]  /*06e0*/  CS2R R64, SRZ ;  /* 0x0000000000407805 */ /* 0x000fc8000001ff00 */
[----:B------:R0:W4:Y:S01]  /*06f0*/  @!P4 LDG.E R53, [R4.64+0x680] ;  /* 0x000680040435c981 */ /* 0x000122000c1e1900 */
[----:B------:R-:W-:-:S03]  /*0700*/  CS2R R66, SRZ ;  /* 0x0000000000427805 */ /* 0x000fc6000001ff00 */
[----:B------:R0:W4:Y:S04]  /*0710*/  @!P6 LDG.E R64, [R4.64+0x700] ;  /* 0x000700040440e981 */ /* 0x000128000c1e1900 */
[----:B------:R0:W4:Y:S01]  /*0720*/  @!P5 LDG.E R65, [R4.64+0x780] ;  /* 0x000780040441d981 */ /* 0x000122000c1e1900 */
[----:B------:R-:W-:Y:S01]  /*0730*/  CS2R R70, SRZ ;  /* 0x0000000000467805 */ /* 0x000fe2000001ff00 */
[C---:B------:R-:W-:Y:S01]  /*0740*/  LOP3.LUT R72, R27.reuse, 0x340, RZ, 0xfc, !PT ;  /* 0x000003401b487812 */ /* 0x040fe200078efcff */
[----:B------:R-:W-:Y:S01]  /*0750*/  HFMA2.MMA R73, -RZ, RZ, 0, 0 ;  /* 0x00000000ff497435 */ /* 0x000fe200000001ff */
[C---:B------:R-:W-:Y:S01]  /*0760*/  LOP3.LUT R74, R27.reuse, 0x360, RZ, 0xfc, !PT ;  /* 0x000003601b4a7812 */ /* 0x040fe200078efcff */
[----:B------:R-:W-:Y:S01]  /*0770*/  IMAD.MOV.U32 R75, RZ, RZ, RZ ;  /* 0x000000ffff4b7224 */ /* 0x000fe200078e00ff */
[----:B------:R-:W-:Y:S01]  /*0780*/  LOP3.LUT R76, R27, 0x380, RZ, 0xfc, !PT ;  /* 0x000003801b4c7812 */ /* 0x000fe200078efcff */
[----:B------:R-:W-:Y:S01]  /*0790*/  IMAD.MOV.U32 R79, RZ, RZ, RZ ;  /* 0x000000ffff4f7224 */ /* 0x000fe200078e00ff */
[----:B------:R-:W-:-:S02]  /*07a0*/  MOV R77, RZ ;  /* 0x000000ff004d7202 */ /* 0x000fc40000000f00 */
[C---:B------:R-:W-:Y:S01]  /*07b0*/  LOP3.LUT R78, R27.reuse, 0x3a0, RZ, 0xfc, !PT ;  /* 0x000003a01b4e7812 */ /* 0x040fe200078efcff */
[----:B------:R-:W-:Y:S01]  /*07c0*/  CS2R R68, SRZ ;  /* 0x0000000000447805 */ /* 0x000fe2000001ff00 */
[C---:B------:R-:W-:Y:S01]  /*07d0*/  LOP3.LUT R80, R27.reuse, 0x3c0, RZ, 0xfc, !PT ;  /* 0x000003c01b507812 */ /* 0x040fe200078efcff */
[----:B------:R1:W5:Y:S01]  /*07e0*/  @!P4 LDG.E R75, [R2.64+0x680] ;  /* 0x00068004024bc981 */ /* 0x000362000c1e1900 */
[----:B------:R-:W-:Y:S02]  /*07f0*/  LOP3.LUT R81, R27, 0x3e0, RZ, 0xfc, !PT ;  /* 0x000003e01b517812 */ /* 0x000fe400078efcff */
[-C--:B------:R-:W-:Y:S01]  /*0800*/  ISETP.GE.AND P4, PT, R78, R83.reuse, PT ;  /* 0x000000534e00720c */ /* 0x080fe20003f86270 */
[----:B------:R1:W5:Y:S01]  /*0810*/  @!P6 LDG.E R77, [R2.64+0x700] ;  /* 0x00070004024de981 */ /* 0x000362000c1e1900 */
[----:B------:R-:W-:-:S03]  /*0820*/  ISETP.GE.AND P6, PT, R80, R83, PT ;  /* 0x000000535000720c */ /* 0x000fc60003fc6270 */
[----:B------:R1:W5:Y:S01]  /*0830*/  @!P5 LDG.E R79, [R2.64+0x780] ;  /* 0x00078004024fd981 */ /* 0x000362000c1e1900 */
[----:B------:R-:W-:Y:S01]  /*0840*/  ISETP.GE.AND P5, PT, R81, R83, PT ;  /* 0x000000535100720c */ /* 0x000fe20003fa6270 */
[----:B------:R-:W-:-:S06]  /*0850*/  CS2R R84, SRZ ;  /* 0x0000000000547805 */ /* 0x000fcc000001ff00 */
[----:B------:R1:W5:Y:S04]  /*0860*/  @!P4 LDG.E R97, [R2.64+0xe80] ;  /* 0x000e80040261c981 */ /* 0x000368000c1e1900 */
[----:B------:R0:W4:Y:S04]  /*0870*/  @!P6 LDG.E R84, [R4.64+0xf00] ;  /* 0x000f00040454e981 */ /* 0x000128000c1e1900 */
[----:B------:R0:W4:Y:S04]  /*0880*/  @!P5 LDG.E R85, [R4.64+0xf80] ;  /* 0x000f80040455d981 */ /* 0x000128000c1e1900 */
[----:B------:R1:W5:Y:S04]  /*0890*/  @!P6 LDG.E R92, [R2.64+0xf00] ;  /* 0x000f0004025ce981 */ /* 0x000368000c1e1900 */
[----:B------:R1:W5:Y:S01]  /*08a0*/  @!P5 LDG.E R93, [R2.64+0xf80] ;  /* 0x000f8004025dd981 */ /* 0x000362000c1e1900 */
[----:B--2---:R-:W-:-:S02]  /*08b0*/  @!P0 FMUL.FTZ R25, R31, 1.4426950216293334961 ;  /* 0x3fb8aa3b1f198820 */ /* 0x004fc40000410000 */
[----:B------:R-:W-:Y:S01]  /*08c0*/  CS2R R30, SRZ ;  /* 0x00000000001e7805 */ /* 0x000fe2000001ff00 */
[----:B---3--:R-:W-:Y:S02]  /*08d0*/  @!P2 FMUL.FTZ R26, R32, 1.4426950216293334961 ;  /* 0x3fb8aa3b201aa820 */ /* 0x008fe40000410000 */
        /* <DEDUP_REMOVED lines=11> */
[----:B------:R-:W0:Y:S04]  /*0990*/  @!P0 LDG.E R38, [R4.64+0x200] ;  /* 0x0002000404268981 */ /* 0x000e28000c1e1900 */
[----:B------:R0:W3:Y:S04]  /*09a0*/  @!P2 LDG.E R39, [R4.64+0x280] ;  /* 0x000280040427a981 */ /* 0x0000e8000c1e1900 */
        /* <DEDUP_REMOVED lines=8> */
[----:B------:R0:W3:Y:S04]  /*0a30*/  @!P1 LDG.E R47, [R4.64+0x480] ;  /* 0x00048004042f9981 */ /* 0x0000e8000c1e1900 */
[----:B------:R0:W3:Y:S04]  /*0a40*/  @!P3 LDG.E R49, [R4.64+0x500] ;  /* 0x000500040431b981 */ /* 0x0000e8000c1e1900 */
        /* <DEDUP_REMOVED lines=10> */
[----:B------:R-:W-:Y:S01]  /*0af0*/  ISETP.GE.AND P2, PT, R76, R83, PT ;  /* 0x000000534c00720c */ /* 0x000fe20003f46270 */
[----:B------:R-:W-:-:S08]  /*0b00*/  HFMA2.MMA R83, -RZ, RZ, 0, 0 ;  /* 0x00000000ff537435 */ /* 0x000fd000000001ff */
[----:B------:R0:W3:Y:S04]  /*0b10*/  @!P3 LDG.E R67, [R4.64+0xd00] ;  /* 0x000d00040443b981 */ /* 0x0000e8000c1e1900 */
        /* <DEDUP_REMOVED lines=52> */
[----:B------:R-:W-:Y:S01]  /*0e60*/  IMAD.MOV.U32 R27, RZ, RZ, RZ ;  /* 0x000000ffff1b7224 */ /* 0x000fe200078e00ff */
[----:B------:R-:W-:Y:S01]  /*0e70*/  MOV R5, RZ ;  /* 0x000000ff00057202 */ /* 0x000fe20000000f00 */
[----:B-----5:R-:W-:Y:S01]  /*0e80*/  @!P3 FMUL.FTZ R5, R100, 1.4426950216293334961 ;  /* 0x3fb8aa3b6405b820 */ /* 0x020fe20000410000 */
[----:B------:R-:W-:Y:S01]  /*0e90*/  ISETP.GE.AND P3, PT, R96, c[0x0][0x180], PT ;  /* 0x0000600060007a0c */ /* 0x000fe20003f66270 */
[----:B------:R-:W-:Y:S01]  /*0ea0*/  @!P0 FMUL.FTZ R27, R99, 1.4426950216293334961 ;  /* 0x3fb8aa3b631b8820 */ /* 0x000fe20000410000 */
[----:B------:R-:W-:-:S07]  /*0eb0*/  ISETP.GE.AND P0, PT, R95, c[0x0][0x180], PT ;  /* 0x000060005f007a0c */ /* 0x000fce0003f06270 */
[----:B-1----:R-:W-:Y:S01]  /*0ec0*/  @!P1 FMUL.FTZ R2, R94, 1.4426950216293334961 ;  /* 0x3fb8aa3b5e029820 */ /* 0x002fe20000410000 */
[----:B------:R-:W-:Y:S01]  /*0ed0*/  MOV R94, RZ ;  /* 0x000000ff005e7202 */ /* 0x000fe20000000f00 */
[----:B------:R-:W-:Y:S01]  /*0ee0*/  @!P2 FMUL.FTZ R94, R98, 1.4426950216293334961 ;  /* 0x3fb8aa3b625ea820 */ /* 0x000fe20000410000 */
[----:B------:R-:W-:Y:S01]  /*0ef0*/  ISETP.GE.AND P2, PT, R91, c[0x0][0x180], PT ;  /* 0x000060005b007a0c */ /* 0x000fe20003f46270 */
[----:B------:R-:W-:Y:S01]  /*0f00*/  @!P3 FMUL.FTZ R3, R90, 1.4426950216293334961 ;  /* 0x3fb8aa3b5a03b820 */ /* 0x000fe20000410000 */
[----:B------:R-:W-:Y:S01]  /*0f10*/  MOV R90, RZ ;  /* 0x000000ff005a7202 */ /* 0x000fe20000000f00 */
[----:B------:R-:W-:Y:S01]  /*0f20*/  @!P4 FMUL.FTZ R90, R97, 1.4426950216293334961 ;  /* 0x3fb8aa3b615ac820 */ /* 0x000fe20000410000 */
[----:B------:R-:W-:Y:S01]  /*0f30*/  ISETP.GE.AND P4, PT, R89, c[0x0][0x180], PT ;  /* 0x0000600059007a0c */ /* 0x000fe20003f86270 */
[----:B------:R-:W-:Y:S01]  /*0f40*/  @!P0 FMUL.FTZ R96, R88, 1.4426950216293334961 ;  /* 0x3fb8aa3b58608820 */ /* 0x000fe20000410000 */
[----:B------:R1:W2:Y:S01]  /*0f50*/  @!P1 MUFU.EX2 R95, R2 ;  /* 0x00000002005f9308 */ /* 0x0002a20000000800 */
[----:B------:R-:W-:-:S02]  /*0f60*/  CS2R R88, SRZ ;  /* 0x0000000000587805 */ /* 0x000fc4000001ff00 */
[----:B------:R-:W-:Y:S01]  /*0f70*/  @!P6 FMUL.FTZ R89, R92, 1.4426950216293334961 ;  /* 0x3fb8aa3b5c59e820 */ /* 0x000fe20000410000 */
[----:B------:R-:W-:Y:S01]  /*0f80*/  ISETP.GE.AND P6, PT, R87, c[0x0][0x180], PT ;  /* 0x0000600057007a0c */ /* 0x000fe20003fc6270 */
[----:B------:R-:W-:Y:S01]  /*0f90*/  @!P5 FMUL.FTZ R88, R93, 1.4426950216293334961 ;  /* 0x3fb8aa3b5d58d820 */ /* 0x000fe20000410000 */
[----:B------:R-:W-:Y:S01]  /*0fa0*/  SHF.R.S32.HI R92, RZ, 0x1f, R7 ;  /* 0x0000001fff5c7819 */ /* 0x000fe20000011407 */
[----:B------:R-:W-:Y:S01]  /*0fb0*/  @!P2 FMUL.FTZ R86, R86, 1.4426950216293334961 ;  /* 0x3fb8aa3b5656a820 */ /* 0x000fe20000410000 */
[----:B------:R-:W3:Y:S01]  /*0fc0*/  @!P0 MUFU.EX2 R97, R96 ;  /* 0x0000006000618308 */ /* 0x000ee20000000800 */
[----:B-1----:R-:W-:Y:S02]  /*0fd0*/  LEA R2, P5, R7, c[0x0][0x160], 0x2 ;  /* 0x0000580007027a11 */ /* 0x002fe400078a10ff */
[----:B------:R-:W-:Y:S02]  /*0fe0*/  @!P4 FMUL.FTZ R87, R82, 1.4426950216293334961 ;  /* 0x3fb8aa3b5257c820 */ /* 0x000fe40000410000 */
[----:B0-----:R-:W-:-:S03]  /*0ff0*/  FADD.FTZ R82, R104, R103 ;  /* 0x0000006768527221 */ /* 0x001fc60000010000 */
[----:B------:R-:W0:Y:S01]  /*1000*/  @!P2 MUFU.EX2 R86, R86 ;  /* 0x000000560056a308 */ /* 0x000e220000000800 */
[----:B--2---:R-:W-:Y:S02]  /*1010*/  @!P1 FFMA.FTZ R95, -R82, R95, R34 ;  /* 0x0000005f525f9223 */ /* 0x004fe40000010122 */
[----:B------:R-:W-:-:S05]  /*1020*/  @!P6 FMUL.FTZ R40, R40, 1.4426950216293334961 ;  /* 0x3fb8aa3b2828e820 */ /* 0x000fca0000410000 */
[----:B------:R-:W1:Y:S01]  /*1030*/  @!P4 MUFU.EX2 R87, R87 ;  /* 0x000000570057c308 */ /* 0x000e620000000800 */
[----:B---3--:R-:W-:-:S07]  /*1040*/  @!P0 FFMA.FTZ R97, -R82, R97, R36 ;  /* 0x0000006152618223 */ /* 0x008fce0000010124 */
[----:B------:R2:W3:Y:S01]  /*1050*/  @!P3 MUFU.EX2 R91, R3 ;  /* 0x00000003005bb308 */ /* 0x0004e20000000800 */
[C---:B0-----:R-:W-:Y:S02]  /*1060*/  @!P2 FFMA.FTZ R37, -R82.reuse, R86, R37 ;  /* 0x000000565225a223 */ /* 0x041fe40000010125 */
[----:B-1----:R-:W-:Y:S01]  /*1070*/  @!P4 FFMA.FTZ R87, -R82, R87, R38 ;  /* 0x000000575257c223 */ /* 0x002fe20000010126 */
[----:B--2---:R-:W-:-:S04]  /*1080*/  LEA.HI.X R3, R7, c[0x0][0x164], R92, 0x2, P5 ;  /* 0x0000590007037a11 */ /* 0x004fc800028f145c */
[----:B------:R-:W0:Y:S01]  /*1090*/  @!P6 MUFU.EX2 R40, R40 ;  /* 0x000000280028e308 */ /* 0x000e220000000800 */
[----:B------:R-:W-:Y:S01]  /*10a0*/  ISETP.GE.AND P5, PT, R0, c[0x0][0x180], PT ;  /* 0x0000600000007a0c */ /* 0x000fe20003fa6270 */
[----:B------:R-:W-:Y:S01]  /*10b0*/  @!P1 STG.E [R2.64], R95 ;  /* 0x0000005f02009986 */ /* 0x000fe2000c101904 */
[----:B------:R-:W-:Y:S01]  /*10c0*/  ISETP.GE.AND P1, PT, R52, c[0x0][0x180], PT ;  /* 0x0000600034007a0c */ /* 0x000fe20003f26270 */
[----:B---3--:R-:W-:Y:S02]  /*10d0*/  @!P3 FFMA.FTZ R91, -R82, R91, R35 ;  /* 0x0000005b525bb223 */ /* 0x008fe40000010123 */
[----:B------:R-:W-:Y:S01]  /*10e0*/  @!P0 STG.E [R2.64+0x100], R97 ;  /* 0x0001006102008986 */ /* 0x000fe2000c101904 */
[----:B------:R-:W-:-:S03]  /*10f0*/  ISETP.GE.AND P0, PT, R54, c[0x0][0x180], PT ;  /* 0x0000600036007a0c */ /* 0x000fc60003f06270 */
[----:B------:R-:W-:Y:S01]  /*1100*/  @!P2 STG.E [R2.64+0x180], R37 ;  /* 0x000180250200a986 */ /* 0x000fe2000c101904 */
[----:B------:R-:W-:-:S03]  /*1110*/  ISETP.GE.AND P2, PT, R55, c[0x0][0x180], PT ;  /* 0x0000600037007a0c */ /* 0x000fc60003f46270 */
[----:B------:R-:W1:Y:S01]  /*1120*/  @!P5 MUFU.EX2 R7, R8 ;  /* 0x000000080007d308 */ /* 0x000e620000000800 */
[----:B------:R-:W-:Y:S01]  /*1130*/  @!P4 STG.E [R2.64+0x200], R87 ;  /* 0x000200570200c986 */ /* 0x000fe2000c101904 */
[----:B------:R-:W-:Y:S01]  /*1140*/  ISETP.GE.AND P4, PT, R56, c[0x0][0x180], PT ;  /* 0x0000600038007a0c */ /* 0x000fe20003f86270 */
[----:B------:R-:W-:Y:S02]  /*1150*/  @!P1 FMUL.FTZ R42, R42, 1.4426950216293334961 ;  /* 0x3fb8aa3b2a2a9820 */ /* 0x000fe40000410000 */
[----:B0-----:R-:W-:Y:S01]  /*1160*/  @!P6 FFMA.FTZ R39, -R82, R40, R39 ;  /* 0x000000285227e223 */ /* 0x001fe20000010127 */
[----:B------:R-:W-:Y:S01]  /*1170*/  @!P3 STG.E [R2.64+0x80], R91 ;  /* 0x0000805b0200b986 */ /* 0x000fe2000c101904 */
[----:B------:R-:W-:Y:S01]  /*1180*/  @!P0 FMUL.FTZ R44, R44, 1.4426950216293334961 ;  /* 0x3fb8aa3b2c2c8820 */ /* 0x000fe20000410000 */
[----:B------:R-:W-:Y:S01]  /*1190*/  ISETP.GE.AND P3, PT, R6, c[0x0][0x180], PT ;  /* 0x0000600006007a0c */ /* 0x000fe20003f66270 */
[----:B------:R-:W0:Y:S01]  /*11a0*/  @!P1 MUFU.EX2 R42, R42 ;  /* 0x0000002a002a9308 */ /* 0x000e220000000800 */
[----:B------:R-:W-:Y:S01]  /*11b0*/  @!P6 STG.E [R2.64+0x280], R39 ;  /* 0x000280270200e986 */ /* 0x000fe2000c101904 */
[----:B------:R-:W-:Y:S01]  /*11c0*/  @!P2 FMUL.FTZ R46, R46, 1.4426950216293334961 ;  /* 0x3fb8aa3b2e2ea820 */ /* 0x000fe20000410000 */
[----:B------:R-:W-:-:S03]  /*11d0*/  ISETP.GE.AND P6, PT, R57, c[0x0][0x180], PT ;  /* 0x0000600039007a0c */ /* 0x000fc60003fc6270 */
[----:B------:R-:W-:Y:S02]  /*11e0*/  @!P4 FMUL.FTZ R48, R48, 1.4426950216293334961 ;  /* 0x3fb8aa3b3030c820 */ /* 0x000fe40000410000 */
[----:B------:R-:W2:Y:S01]  /*11f0*/  @!P0 MUFU.EX2 R44, R44 ;  /* 0x0000002c002c8308 */ /* 0x000ea20000000800 */
[----:B-1----:R-:W-:-:S05]  /*1200*/  @!P5 FFMA.FTZ R7, -R82, R7, R10 ;  /* 0x000000075207d223 */ /* 0x002fca000001010a */
[----:B------:R-:W-:Y:S01]  /*1210*/  @!P5 STG.E [R2.64+0x880], R7 ;  /* 0x000880070200d986 */ /* 0x000fe2000c101904 */
[----:B------:R-:W-:Y:S01]  /*1220*/  ISETP.GE.AND P5, PT, R17, c[0x0][0x180], PT ;  /* 0x0000600011007a0c */ /* 0x000fe20003fa6270 */
[----:B------:R-:W1:Y:S01]  /*1230*/  @!P2 MUFU.EX2 R46, R46 ;  /* 0x0000002e002ea308 */ /* 0x000e620000000800 */
[----:B0-----:R-:W-:Y:S02]  /*1240*/  @!P1 FFMA.FTZ R41, -R82, R42, R41 ;  /* 0x0000002a52299223 */ /* 0x001fe40000010129 */
[----:B------:R-:W-:-:S03]  /*1250*/  @!P6 FMUL.FTZ R70, R70, 1.4426950216293334961 ;  /* 0x3fb8aa3b4646e820 */ /* 0x000fc60000410000 */
[----:B------:R-:W-:Y:S01]  /*1260*/  @!P1 STG.E [R2.64+0x300], R41 ;  /* 0x0003002902009986 */ /* 0x000fe2000c101904 */
[----:B------:R-:W-:Y:S01]  /*1270*/  ISETP.GE.AND P1, PT, R58, c[0x0][0x180], PT ;  /* 0x000060003a007a0c */ /* 0x000fe20003f26270 */
[----:B------:R-:W0:Y:S01]  /*1280*/  @!P4 MUFU.EX2 R48, R48 ;  /* 0x000000300030c308 */ /* 0x000e220000000800 */
[----:B--2---:R-:W-:-:S05]  /*1290*/  @!P0 FFMA.FTZ R43, -R82, R44, R43 ;  /* 0x0000002c522b8223 */ /* 0x004fca000001012b */
[----:B------:R-:W-:Y:S01]  /*12a0*/  @!P0 STG.E [R2.64+0x380], R43 ;  /* 0x0003802b02008986 */ /* 0x000fe2000c101904 */
[----:B------:R-:W-:Y:S01]  /*12b0*/  ISETP.GE.AND P0, PT, R12, c[0x0][0x180], PT ;  /* 0x000060000c007a0c */ /* 0x000fe20003f06270 */
[C---:B-1----:R-:W-:Y:S01]  /*12c0*/  @!P2 FFMA.FTZ R45, -R82.reuse, R46, R45 ;  /* 0x0000002e522da223 */ /* 0x042fe2000001012d */
[----:B------:R-:W1:Y:S03]  /*12d0*/  @!P6 MUFU.EX2 R70, R70 ;  /* 0x000000460046e308 */ /* 0x000e660000000800 */
[----:B------:R-:W-:Y:S01]  /*12e0*/  @!P1 FMUL.FTZ R71, R71, 1.4426950216293334961 ;  /* 0x3fb8aa3b47479820 */ /* 0x000fe20000410000 */
[----:B------:R-:W-:Y:S01]  /*12f0*/  @!P2 STG.E [R2.64+0x400], R45 ;  /* 0x0004002d0200a986 */ /* 0x000fe2000c101904 */
[----:B------:R-:W-:Y:S01]  /*1300*/  ISETP.GE.AND P2, PT, R13, c[0x0][0x180], PT ;  /* 0x000060000d007a0c */ /* 0x000fe20003f46270 */
[----:B0-----:R-:W-:Y:S02]  /*1310*/  @!P4 FFMA.FTZ R47, -R82, R48, R47 ;  /* 0x00000030522fc223 */ /* 0x001fe4000001012f */
[----:B------:R-:W0:Y:S03]  /*1320*/  @!P3 MUFU.EX2 R9, R9 ;  /* 0x000000090009b308 */ /* 0x000e260000000800 */
[----:B------:R-:W-:Y:S01]  /*1330*/  @!P4 STG.E [R2.64+0x480], R47 ;  /* 0x0004802f0200c986 */ /* 0x000fe2000c101904 */
[----:B------:R-:W-:-:S04]  /*1340*/  ISETP.GE.AND P4, PT, R14, c[0x0][0x180], PT ;  /* 0x000060000e007a0c */ /* 0x000fc80003f86270 */
[----:B------:R-:W2:Y:S01]  /*1350*/  @!P0 MUFU.EX2 R20, R20 ;  /* 0x0000001400148308 */ /* 0x000ea20000000800 */
[----:B-1----:R-:W-:-:S05]  /*1360*/  @!P6 FFMA.FTZ R49, -R82, R70, R49 ;  /* 0x000000465231e223 */ /* 0x002fca0000010131 */
[----:B------:R-:W-:Y:S01]  /*1370*/  @!P6 STG.E [R2.64+0x500], R49 ;  /* 0x000500310200e986 */ /* 0x000fe2000c101904 */
[----:B------:R-:W-:Y:S01]  /*1380*/  ISETP.GE.AND P6, PT, R15, c[0x0][0x180], PT ;  /* 0x000060000f007a0c */ /* 0x000fe20003fc6270 */
[----:B------:R-:W1:Y:S01]  /*1390*/  @!P2 MUFU.EX2 R21, R21 ;  /* 0x000000150015a308 */ /* 0x000e620000000800 */
[----:B0-----:R-:W-:-:S05]  /*13a0*/  @!P3 FFMA.FTZ R9, -R82, R9, R11 ;  /* 0x000000095209b223 */ /* 0x001fca000001010b */
[----:B------:R-:W-:Y:S01]  /*13b0*/  @!P3 STG.E [R2.64+0x900], R9 ;  /* 0x000900090200b986 */ /* 0x000fe2000c101904 */
[----:B------:R-:W-:Y:S01]  /*13c0*/  ISETP.GE.AND P3, PT, R18, c[0x0][0x180], PT ;  /* 0x0000600012007a0c */ /* 0x000fe20003f66270 */
[----:B------:R-:W0:Y:S01]  /*13d0*/  @!P4 MUFU.EX2 R22, R22 ;  /* 0x000000160016c308 */ /* 0x000e220000000800 */
[----:B--2---:R-:W-:-:S05]  /*13e0*/  @!P0 FFMA.FTZ R19, -R82, R20, R19 ;  /* 0x0000001452138223 */ /* 0x004fca0000010113 */
[----:B------:R-:W-:Y:S01]  /*13f0*/  @!P0 STG.E [R2.64+0x980], R19 ;  /* 0x0009801302008986 */ /* 0x000fe2000c101904 */
[----:B------:R-:W-:Y:S01]  /*1400*/  ISETP.GE.AND P0, PT, R72, c[0x0][0x180], PT ;  /* 0x0000600048007a0c */ /* 0x000fe20003f06270 */
[----:B------:R-:W2:Y:S01]  /*1410*/  @!P1 MUFU.EX2 R71, R71 ;  /* 0x0000004700479308 */ /* 0x000ea20000000800 */
[----:B-1----:R-:W-:-:S05]  /*1420*/  @!P2 FFMA.FTZ R21, -R82, R21, R28 ;  /* 0x000000155215a223 */ /* 0x002fca000001011c */
[----:B------:R-:W-:Y:S01]  /*1430*/  @!P2 STG.E [R2.64+0xa00], R21 ;  /* 0x000a00150200a986 */ /* 0x000fe2000c101904 */
[----:B------:R-:W-:Y:S01]  /*1440*/  ISETP.GE.AND P2, PT, R74, c[0x0][0x180], PT ;  /* 0x000060004a007a0c */ /* 0x000fe20003f46270 */
[----:B0-----:R-:W-:Y:S01]  /*1450*/  @!P4 FFMA.FTZ R29, -R82, R22, R29 ;  /* 0x00000016521dc223 */ /* 0x001fe2000001011d */
[----:B------:R-:W0:Y:S04]  /*1460*/  @!P6 MUFU.EX2 R23, R23 ;  /* 0x000000170017e308 */ /* 0x000e280000000800 */
[----:B------:R-:W-:Y:S01]  /*1470*/  @!P4 STG.E [R2.64+0xa80], R29 ;  /* 0x000a801d0200c986 */ /* 0x000fe2000c101904 */
[----:B------:R-:W-:Y:S01]  /*1480*/  ISETP.GE.AND P4, PT, R76, c[0x0][0x180], PT ;  /* 0x000060004c007a0c */ /* 0x000fe20003f86270 */
[----:B--2---:R-:W-:Y:S02]  /*1490*/  @!P1 FFMA.FTZ R71, -R82, R71, R50 ;  /* 0x0000004752479223 */ /* 0x004fe40000010132 */
[----:B------:R-:W1:Y:S03]  /*14a0*/  @!P5 MUFU.EX2 R25, R25 ;  /* 0x000000190019d308 */ /* 0x000e660000000800 */
[----:B------:R-:W-:Y:S01]  /*14b0*/  @!P1 STG.E [R2.64+0x580], R71 ;  /* 0x0005804702009986 */ /* 0x000fe2000c101904 */
[----:B------:R-:W-:-:S04]  /*14c0*/  ISETP.GE.AND P1, PT, R16, c[0x0][0x180], PT ;  /* 0x0000600010007a0c */ /* 0x000fc80003f26270 */
[----:B------:R-:W2:Y:S01]  /*14d0*/  @!P3 MUFU.EX2 R26, R26 ;  /* 0x0000001a001ab308 */ /* 0x000ea20000000800 */
[----:B0-----:R-:W-:-:S05]  /*14e0*/  @!P6 FFMA.FTZ R23, -R82, R23, R30 ;  /* 0x000000175217e223 */ /* 0x001fca000001011e */
[----:B------:R-:W-:Y:S01]  /*14f0*/  @!P6 STG.E [R2.64+0xb00], R23 ;  /* 0x000b00170200e986 */ /* 0x000fe2000c101904 */
[----:B------:R-:W-:Y:S01]  /*1500*/  ISETP.GE.AND P6, PT, R78, c[0x0][0x180], PT ;  /* 0x000060004e007a0c */ /* 0x000fe20003fc6270 */
[----:B------:R-:W0:Y:S01]  /*1510*/  @!P0 MUFU.EX2 R5, R5 ;  /* 0x0000000500058308 */ /* 0x000e220000000800 */
[----:B-1----:R-:W-:-:S05]  /*1520*/  @!P5 FFMA.FTZ R25, -R82, R25, R32 ;  /* 0x000000195219d223 */ /* 0x002fca0000010120 */
[----:B------:R-:W-:Y:S01]  /*1530*/  @!P5 STG.E [R2.64+0xc00], R25 ;  /* 0x000c00190200d986 */ /* 0x000fe2000c101904 */
[----:B------:R-:W-:Y:S01]  /*1540*/  ISETP.GE.AND P5, PT, R59, c[0x0][0x180], PT ;  /* 0x000060003b007a0c */ /* 0x000fe20003fa6270 */
[----:B------:R-:W1:Y:S01]  /*1550*/  @!P2 MUFU.EX2 R27, R27 ;  /* 0x0000001b001ba308 */ /* 0x000e620000000800 */
[----:B--2---:R-:W-:-:S05]  /*1560*/  @!P3 FFMA.FTZ R33, -R82, R26, R33 ;  /* 0x0000001a5221b223 */ /* 0x004fca0000010121 */
[----:B------:R-:W-:Y:S01]  /*1570*/  @!P3 STG.E [R2.64+0xc80], R33 ;  /* 0x000c80210200b986 */ /* 0x000fe2000c101904 */
[----:B------:R-:W-:Y:S01]  /*1580*/  ISETP.GE.AND P3, PT, R60, c[0x0][0x180], PT ;  /* 0x000060003c007a0c */ /* 0x000fe20003f66270 */
[----:B------:R-:W2:Y:S01]  /*1590*/  @!P4 MUFU.EX2 R94, R94 ;  /* 0x0000005e005ec308 */ /* 0x000ea20000000800 */
[----:B0-----:R-:W-:-:S03]  /*15a0*/  @!P0 FFMA.FTZ R5, -R82, R5, R67 ;  /* 0x0000000552058223 */ /* 0x001fc60000010143 */
[----:B------:R-:W-:Y:S02]  /*15b0*/  @!P5 FMUL.FTZ R73, R73, 1.4426950216293334961 ;  /* 0x3fb8aa3b4949d820 */ /* 0x000fe40000410000 */
[----:B------:R0:W-:Y:S01]  /*15c0*/  @!P0 STG.E [R2.64+0xd00], R5 ;  /* 0x000d000502008986 */ /* 0x0001e2000c101904 */
[----:B------:R-:W-:Y:S01]  /*15d0*/  ISETP.GE.AND P0, PT, R61, c[0x0][0x180], PT ;  /* 0x000060003d007a0c */ /* 0x000fe20003f06270 */
[----:B------:R-:W3:Y:S01]  /*15e0*/  @!P1 MUFU.EX2 R24, R24 ;  /* 0x0000001800189308 */ /* 0x000ee20000000800 */
[----:B-1----:R-:W-:-:S03]  /*15f0*/  @!P2 FFMA.FTZ R27, -R82, R27, R68 ;  /* 0x0000001b521ba223 */ /* 0x002fc60000010144 */
[----:B------:R-:W-:Y:S02]  /*1600*/  @!P3 FMUL.FTZ R75, R75, 1.4426950216293334961 ;  /* 0x3fb8aa3b4b4bb820 */ /* 0x000fe40000410000 */
[----:B------:R1:W-:Y:S01]  /*1610*/  @!P2 STG.E [R2.64+0xd80], R27 ;  /* 0x000d801b0200a986 */ /* 0x0003e2000c101904 */
[----:B------:R-:W-:Y:S01]  /*1620*/  ISETP.GE.AND P2, PT, R62, c[0x0][0x180], PT ;  /* 0x000060003e007a0c */ /* 0x000fe20003f46270 */
[C---:B--2---:R-:W-:Y:S01]  /*1630*/  @!P4 FFMA.FTZ R69, -R82.reuse, R94, R69 ;  /* 0x0000005e5245c223 */ /* 0x044fe20000010145 */
[----:B------:R-:W2:Y:S03]  /*1640*/  @!P6 MUFU.EX2 R90, R90 ;  /* 0x0000005a005ae308 */ /* 0x000ea60000000800 */
[----:B------:R-:W-:Y:S01]  /*1650*/  @!P0 FMUL.FTZ R77, R77, 1.4426950216293334961 ;  /* 0x3fb8aa3b4d4d8820 */ /* 0x000fe20000410000 */
[----:B------:R1:W-:Y:S01]  /*1660*/  @!P4 STG.E [R2.64+0xe00], R69 ;  /* 0x000e00450200c986 */ /* 0x0003e2000c101904 */
[----:B------:R-:W-:Y:S01]  /*1670*/  ISETP.GE.AND P4, PT, R63, c[0x0][0x180], PT ;  /* 0x000060003f007a0c */ /* 0x000fe20003f86270 */
[----:B---3--:R-:W-:-:S02]  /*1680*/  @!P1 FFMA.FTZ R31, -R82, R24, R31 ;  /* 0x00000018521f9223 */ /* 0x008fc4000001011f */
[----:B------:R-:W3:Y:S03]  /*1690*/  @!P5 MUFU.EX2 R73, R73 ;  /* 0x000000490049d308 */ /* 0x000ee60000000800 */
[----:B------:R-:W-:Y:S01]  /*16a0*/  @!P2 FMUL.FTZ R79, R79, 1.4426950216293334961 ;  /* 0x3fb8aa3b4f4fa820 */ /* 0x000fe20000410000 */
[----:B------:R1:W-:Y:S01]  /*16b0*/  @!P1 STG.E [R2.64+0xb80], R31 ;  /* 0x000b801f02009986 */ /* 0x0003e2000c101904 */
[----:B------:R-:W-:-:S03]  /*16c0*/  ISETP.GE.AND P1, PT, R80, c[0x0][0x180], PT ;  /* 0x0000600050007a0c */ /* 0x000fc60003f26270 */
[----:B------:R-:W4:Y:S01]  /*16d0*/  @!P3 MUFU.EX2 R75, R75 ;  /* 0x0000004b004bb308 */ /* 0x000f220000000800 */
[----:B--2---:R-:W-:Y:S02]  /*16e0*/  @!P6 FFMA.FTZ R83, -R82, R90, R83 ;  /* 0x0000005a5253e223 */ /* 0x004fe40000010153 */
[----:B------:R-:W-:-:S03]  /*16f0*/  @!P4 FMUL.FTZ R4, R4, 1.4426950216293334961 ;  /* 0x3fb8aa3b0404c820 */ /* 0x000fc60000410000 */
[----:B------:R1:W-:Y:S01]  /*1700*/  @!P6 STG.E [R2.64+0xe80], R83 ;  /* 0x000e80530200e986 */ /* 0x0003e2000c101904 */
[----:B------:R-:W-:Y:S01]  /*1710*/  ISETP.GE.AND P6, PT, R81, c[0x0][0x180], PT ;  /* 0x0000600051007a0c */ /* 0x000fe20003fc6270 */
[----:B------:R-:W2:Y:S01]  /*1720*/  @!P0 MUFU.EX2 R77, R77 ;  /* 0x0000004d004d8308 */ /* 0x000ea20000000800 */
[----:B---3--:R-:W-:-:S05]  /*1730*/  @!P5 FFMA.FTZ R73, -R82, R73, R51 ;  /* 0x000000495249d223 */ /* 0x008fca0000010133 */
[----:B------:R1:W-:Y:S02]  /*1740*/  @!P5 STG.E [R2.64+0x600], R73 ;  /* 0x000600490200d986 */ /* 0x0003e4000c101904 */
[----:B------:R-:W3:Y:S01]  /*1750*/  @!P1 MUFU.EX2 R89, R89 ;  /* 0x0000005900599308 */ /* 0x000ee20000000800 */
[----:B----4-:R-:W-:-:S05]  /*1760*/  @!P3 FFMA.FTZ R75, -R82, R75, R53 ;  /* 0x0000004b524bb223 */ /* 0x010fca0000010135 */
[----:B------:R1:W-:Y:S02]  /*1770*/  @!P3 STG.E [R2.64+0x680], R75 ;  /* 0x0006804b0200b986 */ /* 0x0003e4000c101904 */
[----:B------:R-:W4:Y:S01]  /*1780*/  @!P2 MUFU.EX2 R79, R79 ;  /* 0x0000004f004fa308 */ /* 0x000f220000000800 */
[----:B--2---:R-:W-:-:S05]  /*1790*/  @!P0 FFMA.FTZ R77, -R82, R77, R64 ;  /* 0x0000004d524d8223 */ /* 0x004fca0000010140 */
[----:B------:R1:W-:Y:S02]  /*17a0*/  @!P0 STG.E [R2.64+0x700], R77 ;  /* 0x0007004d02008986 */ /* 0x0003e4000c101904 */
[----:B0-----:R-:W0:Y:S01]  /*17b0*/  @!P4 MUFU.EX2 R5, R4 ;  /* 0x000000040005c308 */ /* 0x001e220000000800 */
[----:B---3--:R-:W-:-:S05]  /*17c0*/  @!P1 FFMA.FTZ R89, -R82, R89, R84 ;  /* 0x0000005952599223 */ /* 0x008fca0000010154 */
[----:B------:R1:W-:Y:S01]  /*17d0*/  @!P1 STG.E [R2.64+0xf00], R89 ;  /* 0x000f005902009986 */ /* 0x0003e2000c101904 */
[----:B----4-:R-:W-:-:S05]  /*17e0*/  @!P2 FFMA.FTZ R65, -R82, R79, R65 ;  /* 0x0000004f5241a223 */ /* 0x010fca0000010141 */
[----:B------:R1:W-:Y:S01]  /*17f0*/  @!P2 STG.E [R2.64+0x780], R65 ;  /* 0x000780410200a986 */ /* 0x0003e2000c101904 */
[----:B0-----:R-:W-:-:S05]  /*1800*/  @!P4 FFMA.FTZ R5, -R82, R5, R66 ;  /* 0x000000055205c223 */ /* 0x001fca0000010142 */
[----:B------:R1:W-:Y:S01]  /*1810*/  @!P4 STG.E [R2.64+0x800], R5 ;  /* 0x000800050200c986 */ /* 0x0003e2000c101904 */
[----:B------:R-:W-:Y:S05]  /*1820*/  @P6 EXIT ;  /* 0x000000000000694d */ /* 0x000fea0003800000 */
[----:B------:R-:W0:Y:S02]  /*1830*/  MUFU.EX2 R88, R88 ;  /* 0x0000005800587308 */ /* 0x000e240000000800 */
[----:B0-----:R-:W-:-:S05]  /*1840*/  FFMA.FTZ R85, -R82, R88, R85 ;  /* 0x0000005852557223 */ /* 0x001fca0000010155 */
[----:B------:R-:W-:Y:S01]  /*1850*/  STG.E [R2.64+0xf80], R85 ;  /* 0x000f805502007986 */ /* 0x000fe2000c101904 */
[----:B------:R-:W-:Y:S05]  /*1860*/  EXIT ;  /* 0x000000000000794d */ /* 0x000fea0003800000 */
.L_x_5326:
        /* <DEDUP_REMOVED lines=9> */
.L_x_11092:


//--------------------- .text._ZN43_GLOBAL__N__9ae7fba5_10_SoftMax_cu_9f978f6321softmax_warp_backwardIfffLi9ELb1ELb0EEEvPT0_PKT_S5_iiiPKb --------------------------
	.section	.text._ZN43_GLOBAL__N__9ae7fba5_10_SoftMax_cu_9f978f6321softmax_warp_backwardIfffLi9ELb1ELb0EEEvPT0_PKT_S5_iiiPKb,"ax",@progbits
	.sectioninfo	@"SHI_REGISTERS=56"
	.align	128
.text._ZN43_GLOBAL__N__9ae7fba5_10_SoftMax_cu_9f978f6321softmax_warp_backwardIfffLi9ELb1ELb0EEEvPT0_PKT_S5_iiiPKb:
        .type           _ZN43_GLOBAL__N__9ae7fba5_10_SoftMax_cu_9f978f6321softmax_warp_backwardIfffLi9ELb1ELb0EEEvPT0_PKT_S5_iiiPKb,@function
        .size           _ZN43_GLOBAL__N__9ae7fba5_10_SoftMax_cu_9f978f6321softmax_warp_backwardIfffLi9ELb1ELb0EEEvPT0_PKT_S5_iiiPKb,(.L_x_11093 - _ZN43_GLOBAL__N__9ae7fba5_10_SoftMax_cu_9f978f6321softmax_warp_backwardIfffLi9ELb1ELb0EEEvPT0_PKT_S5_iiiPKb)
        .other          _ZN43_GLOBAL__N__9ae7fba5_10_SoftMax_cu_9f978f6321softmax_warp_backwardIfffLi9ELb1ELb0EEEvPT0_PKT_S5_iiiPKb,@"STO_CUDA_ENTRY STV_DEFAULT"
_ZN43_GLOBAL__N__9ae7fba5_10_SoftMax_cu_9f978f6321softmax_warp_backwardIfffLi9ELb1ELb0EEEvPT0_PKT_S5_iiiPKb:
        /* <DEDUP_REMOVED lines=22> */
[----:B------:R-:W-:Y:S01]  /*0160*/  HFMA2.MMA R43, -RZ, RZ, 0, 0 ;  /* 0x00000000ff2b7435 */ /* 0x000fe200000001ff */
[C---:B------:R-:W-:Y:S01]  /*0170*/  LOP3.LUT R42, R40.reuse, 0x80, RZ, 0xfc, !PT ;  /* 0x00000080282a7812 */ /* 0x040fe200078efcff */
[----:B------:R-:W-:Y:S01]  /*0180*/  IMAD.MOV.U32 R38, RZ, RZ, RZ ;  /* 0x000000ffff267224 */ /* 0x000fe200078e00ff */
[----:B------:R-:W-:Y:S02]  /*0190*/  LOP3.LUT R35, R40, 0xe0, RZ, 0xfc, !PT ;  /* 0x000000e028237812 */ /* 0x000fe400078efcff */
[----:B------:R-:W-:Y:S02]  /*01a0*/  ISETP.GE.AND P3, PT, R42, R7, PT ;  /* 0x000000072a00720c */ /* 0x000fe40003f66270 */
[C---:B------:R-:W-:Y:S02]  /*01b0*/  LOP3.LUT R37, R40.reuse, 0xa0, RZ, 0xfc, !PT ;  /* 0x000000a028257812 */ /* 0x040fe400078efcff */
[----:B------:R-:W-:-:S02]  /*01c0*/  LOP3.LUT R34, R40, 0x100, RZ, 0xfc, !PT ;  /* 0x0000010028227812 */ /* 0x000fc400078efcff */
[-C--:B------:R-:W-:Y:S02]  /*01d0*/  ISETP.GE.AND P4, PT, R35, R7.reuse, PT ;  /* 0x000000072300720c */ /* 0x080fe40003f86270 */
[----:B------:R-:W-:Y:S02]  /*01e0*/  LOP3.LUT R36, R40, 0xc0, RZ, 0xfc, !PT ;  /* 0x000000c028247812 */ /* 0x000fe400078efcff */
[-C--:B------:R-:W-:Y:S02]  /*01f0*/  ISETP.GE.AND P5, PT, R37, R7.reuse, PT ;  /* 0x000000072500720c */ /* 0x080fe40003fa6270 */
[----:B------:R-:W-:Y:S01]  /*0200*/  MOV R33, RZ ;  /* 0x000000ff00217202 */ /* 0x000fe20000000f00 */
[----:B------:R-:W4:Y:S01]  /*0210*/  @!P3 LDG.E R8, [R2.64+0x200] ;  /* 0x000200040208b981 */ /* 0x000f22000c1e1900 */
[----:B------:R-:W-:Y:S02]  /*0220*/  ISETP.GE.AND P6, PT, R36, R7, PT ;  /* 0x000000072400720c */ /* 0x000fe40003fc6270 */
[----:B------:R-:W-:Y:S01]  /*0230*/  LOP3.LUT R32, R40, 0x120, RZ, 0xfc, !PT ;  /* 0x0000012028207812 */ /* 0x000fe200078efcff */
[----:B------:R-:W-:-:S02]  /*0240*/  IMAD.MOV.U32 R41, RZ, RZ, RZ ;  /* 0x000000ffff297224 */ /* 0x000fc400078e00ff */
        /* <DEDUP_REMOVED lines=12> */
[----:B------:R-:W-:Y:S02]  /*0310*/  CS2R R30, SRZ ;  /* 0x00000000001e7805 */ /* 0x000fe4000001ff00 */
[----:B----4-:R-:W-:-:S04]  /*0320*/  @!P2 FMUL.FTZ R30, R6, 1.4426950216293334961 ;  /* 0x3fb8aa3b061ea820 */ /* 0x010fc80000410000 */
        /* <DEDUP_REMOVED lines=9> */
[----:B------:R-:W-:Y:S01]  /*03c0*/  LOP3.LUT R18, R40, 0x140, RZ, 0xfc, !PT ;  /* 0x0000014028127812 */ /* 0x000fe200078efcff */
[----:B------:R-:W-:Y:S02]  /*03d0*/  CS2R R26, SRZ ;  /* 0x00000000001a7805 */ /* 0x000fe4000001ff00 */
[----:B------:R0:W4:Y:S01]  /*03e0*/  @!P6 LDG.E R21, [R4.64+0x300] ;  /* 0x000300040415e981 */ /* 0x000122000c1e1900 */
[----:B------:R-:W-:Y:S01]  /*03f0*/  @!P3 FMUL.FTZ R27, R8, 1.4426950216293334961 ;  /* 0x3fb8aa3b081bb820 */ /* 0x000fe20000410000 */
        /* <DEDUP_REMOVED lines=10> */
[----:B------:R-:W-:Y:S01]  /*04a0*/  HFMA2.MMA R11, -RZ, RZ, 0, 0 ;  /* 0x00000000ff0b7435 */ /* 0x000fe200000001ff */
[----:B------:R-:W-:Y:S01]  /*04b0*/  IMAD.MOV.U32 R13, RZ, RZ, RZ ;  /* 0x000000ffff0d7224 */ /* 0x000fe200078e00ff */
[----:B------:R-:W-:Y:S01]  /*04c0*/  ISETP.GE.AND P5, PT, R14, R7, PT ;  /* 0x000000070e00720c */ /* 0x000fe20003fa6270 */
[----:B------:R0:W4:Y:S01]  /*04d0*/  @!P1 LDG.E R17, [R4.64+0x480] ;  /* 0x0004800404119981 */ /* 0x000122000c1e1900 */
[----:B------:R-:W-:Y:S01]  /*04e0*/  @!P6 FMUL.FTZ R25, R10, 1.4426950216293334961 ;  /* 0x3fb8aa3b0a19e820 */ /* 0x000fe20000410000 */
[----:B------:R-:W-:-:S02]  /*04f0*/  LOP3.LUT R10, R40, 0x1c0, RZ, 0xfc, !PT ;  /* 0x000001c0280a7812 */ /* 0x000fc400078efcff */
[----:B------:R0:W4:Y:S01]  /*0500*/  @!P3 LDG.E R13, [R4.64+0x500] ;  /* 0x00050004040db981 */ /* 0x000122000c1e1900 */
[----:B------:R-:W-:Y:S01]  /*0510*/  LOP3.LUT R8, R40, 0x1e0, RZ, 0xfc, !PT ;  /* 0x000001e028087812 */ /* 0x000fe200078efcff */
[----:B------:R-:W-:Y:S01]  /*0520*/  IMAD.MOV.U32 R9, RZ, RZ, RZ ;  /* 0x000000ffff097224 */ /* 0x000fe200078e00ff */
[----:B------:R-:W-:Y:S01]  /*0530*/  MOV R15, RZ ;  /* 0x000000ff000f7202 */ /* 0x000fe20000000f00 */
        /* <DEDUP_REMOVED lines=13> */
[----:B------:R-:W-:-:S06]  /*0610*/  MOV R0, RZ ;  /* 0x000000ff00007202 */ /* 0x000fcc0000000f00 */
        /* <DEDUP_REMOVED lines=17> */
[----:B-1----:R-:W-:-:S04]  /*0730*/  FADD.FTZ R2, R5, R13 ;  /* 0x0000000d05027221 */ /* 0x002fc80000010000 */
[----:B------:R-:W-:-:S04]  /*0740*/  FADD.FTZ R2, R2, R11 ;  /* 0x0000000b02027221 */ /* 0x000fc80000010000 */
        /* <DEDUP_REMOVED lines=15> */
[----:B------:R-:W-:Y:S02]  /*0840*/  ISETP.GE.AND P2, PT, R46, c[0x0][0x180], PT ;  /* 0x000060002e007a0c */ /* 0x000fe40003f46270 */
[----:B------:R-:W-:Y:S01]  /*0850*/  MOV R46, RZ ;  /* 0x000000ff002e7202 */ /* 0x000fe20000000f00 */
[----:B-----5:R-:W-:Y:S01]  /*0860*/  @!P3 FMUL.FTZ R46, R4, 1.4426950216293334961 ;  /* 0x3fb8aa3b042eb820 */ /* 0x020fe20000410000 */
[----:B------:R-:W-:Y:S01]  /*0870*/  ISETP.GE.AND P3, PT, R45, c[0x0][0x180], PT ;  /* 0x000060002d007a0c */ /* 0x000fe20003f66270 */
[----:B------:R-:W-:Y:S02]  /*0880*/  IMAD.MOV.U32 R4, RZ, RZ, RZ ;  /* 0x000000ffff047224 */ /* 0x000fe400078e00ff */
[----:B------:R-:W-:Y:S01]  /*0890*/  @!P4 FMUL.FTZ R4, R52, 1.4426950216293334961 ;  /* 0x3fb8aa3b3404c820 */ /* 0x000fe20000410000 */
[----:B------:R-:W-:Y:S02]  /*08a0*/  ISETP.GE.AND P4, PT, R44, c[0x0][0x180], PT ;  /* 0x000060002c007a0c */ /* 0x000fe40003f86270 */
[----:B------:R-:W-:Y:S01]  /*08b0*/  CS2R R44, SRZ ;  /* 0x00000000002c7805 */ /* 0x000fe2000001ff00 */
[----:B------:R-:W-:Y:S01]  /*08c0*/  MOV R52, RZ ;  /* 0x000000ff00347202 */ /* 0x000fe20000000f00 */
[----:B------:R-:W-:Y:S01]  /*08d0*/  @!P6 FMUL.FTZ R45, R50, 1.4426950216293334961 ;  /* 0x3fb8aa3b322de820 */ /* 0x000fe20000410000 */
[----:B------:R-:W2:Y:S01]  /*08e0*/  @!P2 MUFU.EX2 R43, R43 ;  /* 0x0000002b002ba308 */ /* 0x000ea20000000800 */
[----:B------:R-:W-:Y:S01]  /*08f0*/  @!P0 FMUL.FTZ R44, R49, 1.4426950216293334961 ;  /* 0x3fb8aa3b312c8820 */ /* 0x000fe20000410000 */
[----:B------:R-:W-:Y:S01]  /*0900*/  SHF.R.S32.HI R49, RZ, 0x1f, R39 ;  /* 0x0000001fff317819 */ /* 0x000fe20000011427 */
[----:B-1----:R-:W-:Y:S01]  /*0910*/  FADD.FTZ R50, R5, R3 ;  /* 0x0000000305327221 */ /* 0x002fe20000010000 */
[----:B------:R-:W-:Y:S01]  /*0920*/  LEA R2, P0, R39, c[0x0][0x160], 0x2 ;  /* 0x0000580027027a11 */ /* 0x000fe200078010ff */
[----:B------:R-:W-:Y:S01]  /*0930*/  @!P5 FMUL.FTZ R52, R51, 1.4426950216293334961 ;  /* 0x3fb8aa3b3334d820 */ /* 0x000fe20000410000 */
[----:B------:R-:W-:-:S02]  /*0940*/  ISETP.GE.AND P5, PT, R42, c[0x0][0x180], PT ;  /* 0x000060002a007a0c */ /* 0x000fc40003fa6270 */
[----:B------:R-:W-:Y:S01]  /*0950*/  LEA.HI.X R3, R39, c[0x0][0x164], R49, 0x2, P0 ;  /* 0x0000590027037a11 */ /* 0x000fe200000f1431 */
[----:B------:R-:W1:Y:S01]  /*0960*/  @!P3 MUFU.EX2 R41, R41 ;  /* 0x000000290029b308 */ /* 0x000e620000000800 */
[----:B------:R-:W-:Y:S01]  /*0970*/  MOV R42, RZ ;  /* 0x000000ff002a7202 */ /* 0x000fe20000000f00 */
[----:B------:R-:W-:Y:S01]  /*0980*/  @!P1 FMUL.FTZ R42, R47, 1.4426950216293334961 ;  /* 0x3fb8aa3b2f2a9820 */ /* 0x000fe20000410000 */
[----:B------:R-:W-:Y:S02]  /*0990*/  ISETP.GE.AND P6, PT, R37, c[0x0][0x180], PT ;  /* 0x0000600025007a0c */ /* 0x000fe40003fc6270 */
[----:B------:R-:W-:Y:S01]  /*09a0*/  ISETP.GE.AND P1, PT, R36, c[0x0][0x180], PT ;  /* 0x0000600024007a0c */ /* 0x000fe20003f26270 */
[----:B--2---:R-:W-:Y:S01]  /*09b0*/  @!P2 FFMA.FTZ R43, -R50, R43, R38 ;  /* 0x0000002b322ba223 */ /* 0x004fe20000010126 */
[----:B------:R-:W-:Y:S01]  /*09c0*/  ISETP.GE.AND P0, PT, R35, c[0x0][0x180], PT ;  /* 0x0000600023007a0c */ /* 0x000fe20003f06270 */
[----:B------:R-:W2:Y:S03]  /*09d0*/  @!P4 MUFU.EX2 R30, R30 ;  /* 0x0000001e001ec308 */ /* 0x000ea60000000800 */
[----:B------:R-:W-:Y:S01]  /*09e0*/  @!P2 STG.E [R2.64+0x80], R43 ;  /* 0x0000802b0200a986 */ /* 0x000fe2000c101904 */
[----:B------:R-:W-:Y:S01]  /*09f0*/  ISETP.GE.AND P2, PT, R34, c[0x0][0x180], PT ;  /* 0x0000600022007a0c */ /* 0x000fe20003f46270 */
[----:B-1----:R-:W-:-:S03]  /*0a00*/  @!P3 FFMA.FTZ R41, -R50, R41, R33 ;  /* 0x000000293229b223 */ /* 0x002fc60000010121 */
[----:B------:R-:W1:Y:S02]  /*0a10*/  @!P5 MUFU.EX2 R27, R27 ;  /* 0x0000001b001bd308 */ /* 0x000e640000000800 */
[----:B------:R-:W-:Y:S01]  /*0a20*/  @!P3 STG.E [R2.64+0x100], R41 ;  /* 0x000100290200b986 */ /* 0x000fe2000c101904 */
[----:B------:R-:W-:-:S05]  /*0a30*/  ISETP.GE.AND P3, PT, R32, c[0x0][0x180], PT ;  /* 0x0000600020007a0c */ /* 0x000fca0003f66270 */
[----:B------:R-:W3:Y:S01]  /*0a40*/  @!P6 MUFU.EX2 R35, R26 ;  /* 0x0000001a0023e308 */ /* 0x000ee20000000800 */
[----:B--2---:R-:W-:-:S05]  /*0a50*/  @!P4 FFMA.FTZ R31, -R50, R30, R31 ;  /* 0x0000001e321fc223 */ /* 0x004fca000001011f */
[----:B------:R-:W-:Y:S01]  /*0a60*/  @!P4 STG.E [R2.64+0x180], R31 ;  /* 0x0001801f0200c986 */ /* 0x000fe2000c101904 */
[----:B------:R-:W-:Y:S01]  /*0a70*/  ISETP.GE.AND P4, PT, R18, c[0x0][0x180], PT ;  /* 0x0000600012007a0c */ /* 0x000fe20003f86270 */
[----:B------:R-:W2:Y:S01]  /*0a80*/  @!P2 MUFU.EX2 R23, R23 ;  /* 0x000000170017a308 */ /* 0x000ea20000000800 */
[----:B01----:R-:W-:-:S05]  /*0a90*/  @!P5 FFMA.FTZ R5, -R50, R27, R28 ;  /* 0x0000001b3205d223 */ /* 0x003fca000001011c */
[----:B------:R0:W-:Y:S01]  /*0aa0*/  @!P5 STG.E [R2.64+0x200], R5 ;  /* 0x000200050200d986 */ /* 0x0001e2000c101904 */
[----:B------:R-:W-:Y:S01]  /*0ab0*/  ISETP.GE.AND P5, PT, R16, c[0x0][0x180], PT ;  /* 0x0000600010007a0c */ /* 0x000fe20003fa6270 */
[----:B------:R-:W1:Y:S01]  /*0ac0*/  @!P1 MUFU.EX2 R25, R25 ;  /* 0x0000001900199308 */ /* 0x000e620000000800 */
[----:B---3--:R-:W-:-:S05]  /*0ad0*/  @!P6 FFMA.FTZ R35, -R50, R35, R22 ;  /* 0x000000233223e223 */ /* 0x008fca0000010116 */
[----:B------:R3:W-:Y:S01]  /*0ae0*/  @!P6 STG.E [R2.64+0x280], R35 ;  /* 0x000280230200e986 */ /* 0x0007e2000c101904 */
[----:B------:R-:W-:Y:S01]  /*0af0*/  ISETP.GE.AND P6, PT, R14, c[0x0][0x180], PT ;  /* 0x000060000e007a0c */ /* 0x000fe20003fc6270 */
[----:B------:R-:W4:Y:S01]  /*0b00*/  @!P0 MUFU.EX2 R37, R24 ;  /* 0x0000001800258308 */ /* 0x000f220000000800 */
[----:B--2---:R-:W-:-:S05]  /*0b10*/  @!P2 FFMA.FTZ R23, -R50, R23, R19 ;  /* 0x000000173217a223 */ /* 0x004fca0000010113 */
[----:B------:R3:W-:Y:S01]  /*0b20*/  @!P2 STG.E [R2.64+0x400], R23 ;  /* 0x000400170200a986 */ /* 0x0007e2000c101904 */
[----:B------:R-:W-:Y:S01]  /*0b30*/  ISETP.GE.AND P2, PT, R40, c[0x0][0x180], PT ;  /* 0x0000600028007a0c */ /* 0x000fe20003f46270 */
[----:B-1----:R-:W-:Y:S01]  /*0b40*/  @!P1 FFMA.FTZ R25, -R50, R25, R21 ;  /* 0x0000001932199223 */ /* 0x002fe20000010115 */
[----:B------:R-:W1:Y:S04]  /*0b50*/  @!P3 MUFU.EX2 R15, R15 ;  /* 0x0000000f000fb308 */ /* 0x000e680000000800 */
[----:B------:R3:W-:Y:S01]  /*0b60*/  @!P1 STG.E [R2.64+0x300], R25 ;  /* 0x0003001902009986 */ /* 0x0007e2000c101904 */
[----:B------:R-:W-:Y:S01]  /*0b70*/  ISETP.GE.AND P1, PT, R12, c[0x0][0x180], PT ;  /* 0x000060000c007a0c */ /* 0x000fe20003f26270 */
[----:B----4-:R-:W-:Y:S02]  /*0b80*/  @!P0 FFMA.FTZ R37, -R50, R37, R20 ;  /* 0x0000002532258223 */ /* 0x010fe40000010114 */
[----:B------:R-:W2:Y:S03]  /*0b90*/  @!P4 MUFU.EX2 R46, R46 ;  /* 0x0000002e002ec308 */ /* 0x000ea60000000800 */
[----:B------:R-:W-:Y:S01]  /*0ba0*/  @!P2 FMUL.FTZ R48, R48, 1.4426950216293334961 ;  /* 0x3fb8aa3b3030a820 */ /* 0x000fe20000410000 */
[----:B------:R3:W-:Y:S01]  /*0bb0*/  @!P0 STG.E [R2.64+0x380], R37 ;  /* 0x0003802502008986 */ /* 0x0007e2000c101904 */
[----:B------:R-:W-:-:S03]  /*0bc0*/  ISETP.GE.AND P0, PT, R10, c[0x0][0x180], PT ;  /* 0x000060000a007a0c */ /* 0x000fc60003f06270 */
[----:B------:R-:W4:Y:S01]  /*0bd0*/  @!P5 MUFU.EX2 R4, R4 ;  /* 0x000000040004d308 */ /* 0x000f220000000800 */
[----:B-1----:R-:W-:-:S05]  /*0be0*/  @!P3 FFMA.FTZ R17, -R50, R15, R17 ;  /* 0x0000000f3211b223 */ /* 0x002fca0000010111 */
[----:B------:R3:W-:Y:S01]  /*0bf0*/  @!P3 STG.E [R2.64+0x480], R17 ;  /* 0x000480110200b986 */ /* 0x0007e2000c101904 */
[----:B------:R-:W-:Y:S01]  /*0c00*/  ISETP.GE.AND P3, PT, R8, c[0x0][0x180], PT ;  /* 0x0000600008007a0c */ /* 0x000fe20003f66270 */
[----:B------:R-:W1:Y:S01]  /*0c10*/  @!P6 MUFU.EX2 R52, R52 ;  /* 0x000000340034e308 */ /* 0x000e620000000800 */
[----:B--2---:R-:W-:-:S05]  /*0c20*/  @!P4 FFMA.FTZ R13, -R50, R46, R13 ;  /* 0x0000002e320dc223 */ /* 0x004fca000001010d */
[----:B------:R3:W-:Y:S02]  /*0c30*/  @!P4 STG.E [R2.64+0x500], R13 ;  /* 0x0005000d0200c986 */ /* 0x0007e4000c101904 */
[----:B------:R-:W2:Y:S01]  /*0c40*/  @!P1 MUFU.EX2 R45, R45 ;  /* 0x0000002d002d9308 */ /* 0x000ea20000000800 */
[----:B----4-:R-:W-:-:S05]  /*0c50*/  @!P5 FFMA.FTZ R11, -R50, R4, R11 ;  /* 0x00000004320bd223 */ /* 0x010fca000001010b */
[----:B------:R3:W-:Y:S02]  /*0c60*/  @!P5 STG.E [R2.64+0x580], R11 ;  /* 0x0005800b0200d986 */ /* 0x0007e4000c101904 */
[----:B0-----:R-:W0:Y:S01]  /*0c70*/  @!P0 MUFU.EX2 R5, R44 ;  /* 0x0000002c00058308 */ /* 0x001e220000000800 */
[----:B-1----:R-:W-:-:S05]  /*0c80*/  @!P6 FFMA.FTZ R9, -R50, R52, R9 ;  /* 0x000000343209e223 */ /* 0x002fca0000010109 */
[----:B------:R3:W-:Y:S02]  /*0c90*/  @!P6 STG.E [R2.64+0x600], R9 ;  /* 0x000600090200e986 */ /* 0x0007e4000c101904 */
[----:B------:R-:W1:Y:S01]  /*0ca0*/  @!P2 MUFU.EX2 R48, R48 ;  /* 0x000000300030a308 */ /* 0x000e620000000800 */
[----:B--2---:R-:W-:-:S05]  /*0cb0*/  @!P1 FFMA.FTZ R7, -R50, R45, R7 ;  /* 0x0000002d32079223 */ /* 0x004fca0000010107 */
[----:B------:R3:W-:Y:S01]  /*0cc0*/  @!P1 STG.E [R2.64+0x680], R7 ;  /* 0x0006800702009986 */ /* 0x0007e2000c101904 */
[----:B0-----:R-:W-:-:S05]  /*0cd0*/  @!P0 FFMA.FTZ R5, -R50, R5, R6 ;  /* 0x0000000532058223 */ /* 0x001fca0000010106 */
[----:B------:R3:W-:Y:S01]  /*0ce0*/  @!P0 STG.E [R2.64+0x700], R5 ;  /* 0x0007000502008986 */ /* 0x0007e2000c101904 */
[----:B-1----:R-:W-:-:S05]  /*0cf0*/  @!P2 FFMA.FTZ R29, -R50, R48, R29 ;  /* 0x00000030321da223 */ /* 0x002fca000001011d */
[----:B------:R3:W-:Y:S01]  /*0d00*/  @!P2 STG.E [R2.64], R29 ;  /* 0x0000001d0200a986 */ /* 0x0007e2000c101904 */
[----:B------:R-:W-:Y:S05]  /*0d10*/  @P3 EXIT ;  /* 0x000000000000394d */ /* 0x000fea0003800000 */
[----:B---3--:R-:W0:Y:S02]  /*0d20*/  MUFU.EX2 R5, R42 ;  /* 0x0000002a00057308 */ /* 0x008e240000000800 */
[----:B0-----:R-:W-:-:S05]  /*0d30*/  FFMA.FTZ R5, -R50, R5, R0 ;  /* 0x0000000532057223 */ /* 0x001fca0000010100 */
[----:B------:R-:W-:Y:S01]  /*0d40*/  STG.E [R2.64+0x780], R5 ;  /* 0x0007800502007986 */ /* 0x000fe2000c101904 */
[----:B------:R-:W-:Y:S05]  /*0d50*/  EXIT ;  /* 0x000000000000794d */ /* 0x000fea0003800000 */
.L_x_5327:
        /* <DEDUP_REMOVED lines=10> */
.L_x_11093:


//--------------------- .text._ZN43_GLOBAL__N__9ae7fba5_10_SoftMax_cu_9f978f6321softmax_warp_backwardIfffLi8ELb1ELb0EEEvPT0_PKT_S5_iiiPKb --------------------------
	.section	.text._ZN43_GLOBAL__N__9ae7fba5_10_SoftMax_cu_9f978f6321softmax_warp_backwardIfffLi8ELb1ELb0EEEvPT0_PKT_S5_iiiPKb,"ax",@progbits
	.sectioninfo	@"SHI_REGISTERS=32"
	.align	128
.text._ZN43_GLOBAL__N__9ae7fba5_10_SoftMax_cu_9f978f6321softmax_warp_backwardIfffLi8ELb1ELb0EEEvPT0_PKT_S5_iiiPKb:
        .type           _ZN43_GLOBAL__N__9ae7fba5_10_SoftMax_cu_9f978f6321softmax_warp_backwardIfffLi8ELb1ELb0EEEvPT0_PKT_S5_iiiPKb,@function
        .size           _ZN43_GLOBAL__N__9ae7fba5_10_SoftMax_cu_9f978f6321softmax_warp_backwardIfffLi8ELb1ELb0EEEvPT0_PKT_S5_iiiPKb,(.L_x_11094 - _ZN43_GLOBAL__N__9ae7fba5_10_SoftMax_cu_9f978f6321softmax_warp_backwardIfffLi8ELb1ELb0EEEvPT0_PKT_S5_iiiPKb)
        .other          _ZN43_GLOBAL__N__9ae7fba5_10_SoftMax_cu_9f978f6321softmax_warp_backwardIfffLi8ELb1ELb0EEEvPT0_PKT_S5_iiiPKb,@"STO_CUDA_ENTRY STV_DEFAULT"
_ZN43_GLOBAL__N__9ae7fba5_10_SoftMax_cu_9f978f6321softmax_warp_backwardIfffLi8ELb1ELb0EEEvPT0_PKT_S5_iiiPKb:
[----:B------:R-:W-:Y:S02]  /*0000*/  MOV R1, c[0x0][0x28] ;  /* 0x00000a0000017a02 */ /* 0x000fe40000000f00 */
[----:B------:R-:W0:Y:S01]  /*0010*/  S2R R3, SR_CTAID.X ;  /* 0x0000000000037919 */ /* 0x000e220000002500 */
[----:B------:R-:W-:Y:S01]  /*0020*/  HFMA2.MMA R5, -RZ, RZ, 0, 2.384185791015625e-07 ;  /* 0x00000004ff057435 */ /* 0x000fe200000001ff */
        /* <DEDUP_REMOVED lines=34> */
[----:B------:R-:W-:Y:S01]  /*0250*/  HFMA2.MMA R17, -RZ, RZ, 0, 0 ;  /* 0x00000000ff117435 */ /* 0x000fe200000001ff */
        /* <DEDUP_REMOVED lines=23> */
[----:B0-----:R-:W-:Y:S01]  /*03d0*/  FADD.FTZ R3, RZ, R25 ;  /* 0x00000019ff037221 */ /* 0x001fe20000010000 */
[----:B------:R-:W-:-:S03]  /*03e0*/  MOV R29, RZ ;  /* 0x000000ff001d7202 */ /* 0x000fc60000000f00 */
        /* <DEDUP_REMOVED lines=33> */
[----:B------:R0:W-:Y:S01]  /*0600*/  @!P6 STG.E [R2.64], R25 ;  /* 0x000000190200e986 */ /* 0x0001e2000c101904 */
[----:B------:R-:W-:Y:S01]  /*0610*/  ISETP.GE.AND P6, PT, R16, c[0x0][0x180], PT ;  /* 0x0000600010007a0c */ /* 0x000fe20003fc6270 */
[----:B------:R-:W3:Y:S01]  /*0620*/  @!P3 MUFU.EX2 R13, R13 ;  /* 0x0000000d000db308 */ /* 0x000ee20000000800 */
[----:B-1----:R-:W-:-:S05]  /*0630*/  @!P5 FFMA.FTZ R5, -R4, R11, R10 ;  /* 0x0000000b0405d223 */ /* 0x002fca000001010a */
[----:B------:R0:W-:Y:S02]  /*0640*/  @!P5 STG.E [R2.64+0x80], R5 ;  /* 0x000080050200d986 */ /* 0x0001e4000c101904 */
[----:B------:R-:W1:Y:S01]  /*0650*/  @!P2 MUFU.EX2 R15, R15 ;  /* 0x0000000f000fa308 */ /* 0x000e620000000800 */
[----:B--2---:R-:W-:-:S05]  /*0660*/  @!P4 FFMA.FTZ R7, -R4, R7, R14 ;  /* 0x000000070407c223 */ /* 0x004fca000001010e */
[----:B------:R0:W-:Y:S02]  /*0670*/  @!P4 STG.E [R2.64+0x100], R7 ;  /* 0x000100070200c986 */ /* 0x0001e4000c101904 */
[----:B------:R-:W2:Y:S01]  /*0680*/  @!P1 MUFU.EX2 R17, R17 ;  /* 0x0000001100119308 */ /* 0x000ea20000000800 */
[----:B---3--:R-:W-:-:S05]  /*0690*/  @!P3 FFMA.FTZ R19, -R4, R13, R19 ;  /* 0x0000000d0413b223 */ /* 0x008fca0000010113 */
[----:B------:R0:W-:Y:S02]  /*06a0*/  @!P3 STG.E [R2.64+0x180], R19 ;  /* 0x000180130200b986 */ /* 0x0001e4000c101904 */
[----:B------:R-:W3:Y:S01]  /*06b0*/  @!P0 MUFU.EX2 R27, R18 ;  /* 0x00000012001b8308 */ /* 0x000ee20000000800 */
[----:B-1----:R-:W-:-:S05]  /*06c0*/  @!P2 FFMA.FTZ R9, -R4, R15, R20 ;  /* 0x0000000f0409a223 */ /* 0x002fca0000010114 */
[----:B------:R0:W-:Y:S01]  /*06d0*/  @!P2 STG.E [R2.64+0x200], R9 ;  /* 0x000200090200a986 */ /* 0x0001e2000c101904 */
[----:B--2---:R-:W-:-:S05]  /*06e0*/  @!P1 FFMA.FTZ R21, -R4, R17, R21 ;  /* 0x0000001104159223 */ /* 0x004fca0000010115 */
[----:B------:R0:W-:Y:S01]  /*06f0*/  @!P1 STG.E [R2.64+0x280], R21 ;  /* 0x0002801502009986 */ /* 0x0001e2000c101904 */
[----:B---3--:R-:W-:-:S05]  /*0700*/  @!P0 FFMA.FTZ R27, -R4, R27, R22 ;  /* 0x0000001b041b8223 */ /* 0x008fca0000010116 */
[----:B------:R0:W-:Y:S01]  /*0710*/  @!P0 STG.E [R2.64+0x300], R27 ;  /* 0x0003001b02008986 */ /* 0x0001e2000c101904 */
[----:B------:R-:W-:Y:S05]  /*0720*/  @P6 EXIT ;  /* 0x000000000000694d */ /* 0x000fea0003800000 */
[----:B------:R-:W1:Y:S02]  /*0730*/  MUFU.EX2 R29, R29 ;  /* 0x0000001d001d7308 */ /* 0x000e640000000800 */
[----:B-1----:R-:W-:-:S05]  /*0740*/  FFMA.FTZ R23, -R4, R29, R23 ;  /* 0x0000001d04177223 */ /* 0x002fca0000010117 */
[----:B------:R-:W-:Y:S01]  /*0750*/  STG.E [R2.64+0x380], R23 ;  /* 0x0003801702007986 */ /* 0x000fe2000c101904 */
[----:B------:R-:W-:Y:S05]  /*0760*/  EXIT ;  /* 0x000000000000794d */ /* 0x000fea0003800000 */
.L_x_5328:
        /* <DEDUP_REMOVED lines=9> */
.L_x_11094:


//--------------------- .text._ZN43_GLOBAL__N__9ae7fba5_10_SoftMax_cu_9f978f6321softmax_warp_backwardIfffLi7ELb1ELb0EEEvPT0_PKT_S5_iiiPKb --------------------------
	.section	.text._ZN43_GLOBAL__N__9ae7fba5_10_SoftMax_cu_9f978f6321softmax_warp_backwardIfffLi7ELb1ELb0EEEvPT0_PKT_S5_iiiPKb,"ax",@progbits
	.sectioninfo	@"SHI_REGISTERS=32"
	.align	128
.text._ZN43_GLOBAL__N__9ae7fba5_10_SoftMax_cu_9f978f6321softmax_warp_backwardIfffLi7ELb1ELb0EEEvPT0_PKT_S5_iiiPKb:
        .type           _ZN43_GLOBAL__N__9ae7fba5_10_SoftMax_cu_9f978f6321softmax_warp_backwardIfffLi7ELb1ELb0EEEvPT0_PKT_S5_iiiPKb,@function
        .size           _ZN43_GLOBAL__N__9ae7fba5_10_SoftMax_cu_9f978f6321softmax_warp_backwardIfffLi7ELb1ELb0EEEvPT0_PKT_S5_iiiPKb,(.L_x_11095 - _ZN43_GLOBAL__N__9ae7fba5_10_SoftMax_cu_9f978f6321softmax_warp_backwardIfffLi7ELb1ELb0EEEvPT0_PKT_S5_iiiPKb)
        .other          _ZN43_GLOBAL__N__9ae7fba5_10_SoftMax_cu_9f978f6321softmax_warp_backwardIfffLi7ELb1ELb0EEEvPT0_PKT_S5_iiiPKb,@"STO_CUDA_ENTRY STV_DEFAULT"
_ZN43_GLOBAL__N__9ae7fba5_10_SoftMax_cu_9f978f6321softmax_warp_backwardIfffLi7ELb1ELb0EEEvPT0_PKT_S5_iiiPKb:
[----:B------:R-:W-:Y:S02]  /*0000*/  MOV R1, c[0x0][0x28] ;  /* 0x00000a0000017a02 */ /* 0x000fe40000000f00 */
        /* <DEDUP_REMOVED lines=13> */
[----:B------:R-:W-:-:S13]  /*00e0*/  ISETP.GE.AND P4, PT, R0, R4, PT ;  /* 0x000000040000720c */ /* 0x000fda0003f86270 */
[----:B------:R0:W2:Y:S01]  /*00f0*/  @!P4 LDG.E R6, [R2.64] ;  /* 0x000000040206c981 */ /* 0x0000a2000c1e1900 */
[C---:B------:R-:W-:Y:S02]  /*0100*/  LOP3.LUT R11, R0.reuse, 0x20, RZ, 0xfc, !PT ;  /* 0x00000020000b7812 */ /* 0x040fe400078efcff */
[C---:B------:R-:W-:Y:S02]  /*0110*/  LOP3.LUT R12, R0.reuse, 0x40, RZ, 0xfc, !PT ;  /* 0x00000040000c7812 */ /* 0x040fe400078efcff */
[----:B------:R-:W-:Y:S02]  /*0120*/  LOP3.LUT R13, R0, 0x60, RZ, 0xfc, !PT ;  /* 0x00000060000d7812 */ /* 0x000fe400078efcff */
[-C--:B------:R-:W-:Y:S02]  /*0130*/  ISETP.GE.AND P1, PT, R11, R4.reuse, PT ;  /* 0x000000040b00720c */ /* 0x080fe40003f26270 */
[-C--:B------:R-:W-:Y:S02]  /*0140*/  ISETP.GE.AND P0, PT, R12, R4.reuse, PT ;  /* 0x000000040c00720c */ /* 0x080fe40003f06270 */
[----:B------:R-:W-:-:S02]  /*0150*/  ISETP.GE.AND P2, PT, R13, R4, PT ;  /* 0x000000040d00720c */ /* 0x000fc40003f46270 */
[----:B------:R-:W-:Y:S02]  /*0160*/  MOV R4, c[0x0][0x180] ;  /* 0x0000600000047a02 */ /* 0x000fe40000000f00 */
[----:B------:R-:W-:Y:S02]  /*0170*/  SHF.R.S32.HI R15, RZ, 0x1f, R10 ;  /* 0x0000001fff0f7819 */ /* 0x000fe4000001140a */
[----:B------:R-:W-:Y:S02]  /*0180*/  IADD3 R20, P3, R10, c[0x0][0x180], RZ ;  /* 0x000060000a147a10 */ /* 0x000fe40007f7e0ff */
[----:B------:R-:W-:Y:S01]  /*0190*/  IMNMX R29, R28, 0x2, PT ;  /* 0x000000021c1d7817 */ /* 0x000fe20003800200 */
[----:B------:R-:W-:Y:S01]  /*01a0*/  CS2R R16, SRZ ;  /* 0x0000000000107805 */ /* 0x000fe2000001ff00 */
[----:B------:R-:W-:Y:S01]  /*01b0*/  LEA.HI.X.SX32 R19, R4, R15, 0x1, P3 ;  /* 0x0000000f04137211 */ /* 0x000fe200018f0eff */
[----:B------:R-:W-:Y:S01]  /*01c0*/  IMAD.MOV.U32 R14, RZ, RZ, RZ ;  /* 0x000000ffff0e7224 */ /* 0x000fe200078e00ff */
[----:B------:R-:W-:Y:S01]  /*01d0*/  ISETP.GT.AND P3, PT, R29, 0x1, PT ;  /* 0x000000011d00780c */ /* 0x000fe20003f64270 */
[----:B------:R-:W-:Y:S01]  /*01e0*/  IMAD.WIDE R4, R10, R5, c[0x0][0x168] ;  /* 0x00005a000a047625 */ /* 0x000fe200078e0205 */
[----:B------:R0:W3:Y:S01]  /*01f0*/  @!P1 LDG.E R22, [R2.64+0x80] ;  /* 0x0000800402169981 */ /* 0x0000e2000c1e1900 */
[----:B------:R-:W-:-:S02]  /*0200*/  SHF.L.U64.HI R19, R20, 0x2, R19 ;  /* 0x0000000214137819 */ /* 0x000fc40000010213 */
[----:B------:R-:W-:Y:S01]  /*0210*/  SEL R23, RZ, c[0x0][0x180], !P3 ;  /* 0x00006000ff177a07 */ /* 0x000fe20005800000 */
[----:B------:R1:W4:Y:S01]  /*0220*/  @!P4 LDG.E R16, [R4.64] ;  /* 0x000000040410c981 */ /* 0x000322000c1e1900 */
[----:B------:R-:W-:Y:S01]  /*0230*/  SHF.L.U32 R20, R20, 0x2, RZ ;  /* 0x0000000214147819 */ /* 0x000fe200000006ff */
[----:B------:R-:W-:Y:S02]  /*0240*/  IMAD.MOV.U32 R18, RZ, RZ, RZ ;  /* 0x000000ffff127224 */ /* 0x000fe400078e00ff */
[----:B------:R-:W-:Y:S01]  /*0250*/  IMAD.MOV.U32 R21, RZ, RZ, RZ ;  /* 0x000000ffff157224 */ /* 0x000fe200078e00ff */
[----:B------:R-:W-:Y:S01]  /*0260*/  IADD3 R8, P3, R20, c[0x0][0x170], RZ ;  /* 0x00005c0014087a10 */ /* 0x000fe20007f7e0ff */
[----:B------:R1:W5:Y:S01]  /*0270*/  @!P1 LDG.E R17, [R4.64+0x80] ;  /* 0x0000800404119981 */ /* 0x000362000c1e1900 */
[-C--:B------:R-:W-:Y:S02]  /*0280*/  ISETP.GE.AND P5, PT, R11, R23.reuse, PT ;  /* 0x000000170b00720c */ /* 0x080fe40003fa6270 */
[----:B------:R-:W-:Y:S01]  /*0290*/  IADD3.X R9, R19, c[0x0][0x174], RZ, P3, !PT ;  /* 0x00005d0013097a10 */ /* 0x000fe20001ffe4ff */
[----:B------:R1:W4:Y:S04]  /*02a0*/  @!P0 LDG.E R18, [R4.64+0x100] ;  /* 0x0001000404128981 */ /* 0x000328000c1e1900 */
[----:B------:R1:W4:Y:S04]  /*02b0*/  @!P2 LDG.E R21, [R4.64+0x180] ;  /* 0x000180040415a981 */ /* 0x000328000c1e1900 */
[----:B------:R0:W4:Y:S04]  /*02c0*/  @!P0 LDG.E R27, [R2.64+0x100] ;  /* 0x00010004021b8981 */ /* 0x000128000c1e1900 */
[----:B0-----:R0:W5:Y:S04]  /*02d0*/  @!P2 LDG.E R2, [R2.64+0x180] ;  /* 0x000180040202a981 */ /* 0x001168000c1e1900 */
[----:B0-----:R-:W5:Y:S01]  /*02e0*/  @!P5 LDG.E R3, [R8.64+0x80] ;  /* 0x000080040803d981 */ /* 0x001f62000c1e1900 */
[----:B--2---:R-:W-:Y:S01]  /*02f0*/  @!P4 FMUL.FTZ R14, R6, 1.4426950216293334961 ;  /* 0x3fb8aa3b060ec820 */ /* 0x004fe20000410000 */
[----:B------:R-:W-:-:S02]  /*0300*/  ISETP.GE.AND P4, PT, R0, R23, PT ;  /* 0x000000170000720c */ /* 0x000fc40003f86270 */
[----:B------:R-:W-:-:S11]  /*0310*/  IADD3 R6, P6, R20, c[0x0][0x168], RZ ;  /* 0x00005a0014067a10 */ /* 0x000fd60007fde0ff */
[----:B-1----:R-:W2:Y:S01]  /*0320*/  @!P4 LDG.E R5, [R8.64] ;  /* 0x000000040805c981 */ /* 0x002ea2000c1e1900 */
[----:B------:R-:W-:Y:S02]  /*0330*/  IADD3.X R7, R19, c[0x0][0x16c], RZ, P6, !PT ;  /* 0x00005b0013077a10 */ /* 0x000fe400037fe4ff */
[-C--:B------:R-:W-:Y:S02]  /*0340*/  ISETP.GE.AND P6, PT, R12, R23.reuse, PT ;  /* 0x000000170c00720c */ /* 0x080fe40003fc6270 */
[----:B------:R-:W-:Y:S02]  /*0350*/  MOV R4, RZ ;  /* 0x000000ff00047202 */ /* 0x000fe40000000f00 */
[----:B------:R-:W-:Y:S01]  /*0360*/  ISETP.GE.AND P3, PT, R13, R23, PT ;  /* 0x000000170d00720c */ /* 0x000fe20003f66270 */
[----:B---3--:R-:W-:Y:S01]  /*0370*/  @!P1 FMUL.FTZ R4, R22, 1.4426950216293334961 ;  /* 0x3fb8aa3b16049820 */ /* 0x008fe20000410000 */
[----:B------:R-:W-:Y:S01]  /*0380*/  ISETP.GE.AND P1, PT, R29, 0x1, PT ;  /* 0x000000011d00780c */ /* 0x000fe20003f26270 */
[----:B------:R-:W-:Y:S01]  /*0390*/  HFMA2.MMA R29, -RZ, RZ, 0, 0 ;  /* 0x00000000ff1d7435 */ /* 0x000fe200000001ff */
[----:B------:R-:W-:-:S05]  /*03a0*/  MOV R22, RZ ;  /* 0x000000ff00167202 */ /* 0x000fca0000000f00 */
[----:B----4-:R-:W-:Y:S02]  /*03b0*/  @!P0 FMUL.FTZ R29, R27, 1.4426950216293334961 ;  /* 0x3fb8aa3b1b1d8820 */ /* 0x010fe40000410000 */
[----:B------:R-:W-:Y:S02]  /*03c0*/  IMAD.MOV.U32 R27, RZ, RZ, RZ ;  /* 0x000000ffff1b7224 */ /* 0x000fe400078e00ff */
[----:B-----5:R-:W-:Y:S02]  /*03d0*/  @!P2 FMUL.FTZ R27, R2, 1.4426950216293334961 ;  /* 0x3fb8aa3b021ba820 */ /* 0x020fe40000410000 */
[----:B------:R-:W3:Y:S01]  /*03e0*/  @!P6 LDG.E R2, [R8.64+0x100] ;  /* 0x000100040802e981 */ /* 0x000ee2000c1e1900 */
[----:B------:R-:W-:Y:S01]  /*03f0*/  HFMA2.MMA R23, -RZ, RZ, 0, 0 ;  /* 0x00000000ff177435 */ /* 0x000fe200000001ff */
[----:B------:R-:W-:Y:S01]  /*0400*/  CS2R R24, SRZ ;  /* 0x0000000000187805 */ /* 0x000fe2000001ff00 */
[----:B------:R-:W-:-:S05]  /*0410*/  IMAD.MOV.U32 R26, RZ, RZ, RZ ;  /* 0x000000ffff1a7224 */ /* 0x000fca00078e00ff */
[----:B------:R0:W4:Y:S04]  /*0420*/  @!P5 LDG.E R24, [R6.64+0x80] ;  /* 0x000080040618d981 */ /* 0x000128000c1e1900 */
[----:B------:R0:W5:Y:S04]  /*0430*/  @!P4 LDG.E R23, [R6.64] ;  /* 0x000000040617c981 */ /* 0x000168000c1e1900 */
[----:B------:R0:W4:Y:S04]  /*0440*/  @!P6 LDG.E R25, [R6.64+0x100] ;  /* 0x000100040619e981 */ /* 0x000128000c1e1900 */
[----:B------:R0:W4:Y:S01]  /*0450*/  @!P3 LDG.E R26, [R6.64+0x180] ;  /* 0x00018004061ab981 */ /* 0x000122000c1e1900 */
[----:B--2---:R-:W-:Y:S01]  /*0460*/  @!P4 FMUL.FTZ R22, R5, 1.4426950216293334961 ;  /* 0x3fb8aa3b0516c820 */ /* 0x004fe20000410000 */
[----:B------:R-:W-:-:S06]  /*0470*/  HFMA2.MMA R5, -RZ, RZ, 0, 0 ;  /* 0x00000000ff057435 */ /* 0x000fcc00000001ff */
[----:B------:R-:W-:Y:S02]  /*0480*/  @!P5 FMUL.FTZ R5, R3, 1.4426950216293334961 ;  /* 0x3fb8aa3b0305d820 */ /* 0x000fe40000410000 */
[----:B------:R-:W2:Y:S01]  /*0490*/  @!P3 LDG.E R3, [R8.64+0x180] ;  /* 0x000180040803b981 */ /* 0x000ea2000c1e1900 */
[----:B0-----:R-:W-:Y:S02]  /*04a0*/  CS2R R6, SRZ ;  /* 0x0000000000067805 */ /* 0x001fe4000001ff00 */
[----:B---3--:R-:W-:Y:S02]  /*04b0*/  @!P6 FMUL.FTZ R6, R2, 1.4426950216293334961 ;  /* 0x3fb8aa3b0206e820 */ /* 0x008fe40000410000 */
[----:B------:R-:W-:Y:S02]  /*04c0*/  FADD.FTZ R2, RZ, R16 ;  /* 0x00000010ff027221 */ /* 0x000fe40000010000 */
[----:B--2---:R-:W-:Y:S02]  /*04d0*/  @!P3 FMUL.FTZ R7, R3, 1.4426950216293334961 ;  /* 0x3fb8aa3b0307b820 */ /* 0x004fe40000410000 */
[----:B------:R-:W-:-:S04]  /*04e0*/  FADD.FTZ R3, R2, R17 ;  /* 0x0000001102037221 */ /* 0x000fc80000010000 */
[----:B------:R-:W-:-:S04]  /*04f0*/  FADD.FTZ R2, R3, R18 ;  /* 0x0000001203027221 */ /* 0x000fc80000010000 */
[----:B------:R-:W-:-:S05]  /*0500*/  FADD.FTZ R2, R2, R21 ;  /* 0x0000001502027221 */ /* 0x000fca0000010000 */
[----:B------:R-:W0:Y:S02]  /*0510*/  SHFL.BFLY PT, R3, R2, 0x10, 0x1f ;  /* 0x0e001f0002037f89 */ /* 0x000e2400000e0000 */
[----:B0-----:R-:W-:Y:S02]  /*0520*/  FADD.FTZ R2, R2, R3 ;  /* 0x0000000302027221 */ /* 0x001fe40000010000 */
[----:B-----5:R-:W-:-:S04]  /*0530*/  FADD.FTZ R3, RZ, R23 ;  /* 0x00000017ff037221 */ /* 0x020fc80000010000 */
[----:B----4-:R-:W-:-:S04]  /*0540*/  FADD.FTZ R8, R3, R24 ;  /* 0x0000001803087221 */ /* 0x010fc80000010000 */
[----:B------:R-:W-:-:S04]  /*0550*/  FADD.FTZ R3, R8, R25 ;  /* 0x0000001908037221 */ /* 0x000fc80000010000 */
[----:B------:R-:W-:Y:S01]  /*0560*/  FADD.FTZ R8, R3, R26 ;  /* 0x0000001a03087221 */ /* 0x000fe20000010000 */
        /* <DEDUP_REMOVED lines=11> */
[----:B-1----:R-:W-:-:S05]  /*0620*/  FADD.FTZ R8, R3, R8 ;  /* 0x0000000803087221 */ /* 0x002fca0000010000 */
        /* <DEDUP_REMOVED lines=11> */
[----:B------:R-:W-:-:S05]  /*06e0*/  LEA R2, P0, R10, c[0x0][0x160], 0x2 ;  /* 0x000058000a027a11 */ /* 0x000fca00078010ff */
[----:B------:R-:W0:Y:S08]  /*06f0*/  @!P1 MUFU.EX2 R3, R14 ;  /* 0x0000000e00039308 */ /* 0x000e300000000800 */
[----:B------:R-:W1:Y:S08]  /*0700*/  @!P2 MUFU.EX2 R4, R4 ;  /* 0x000000040004a308 */ /* 0x000e700000000800 */
[----:B------:R-:W2:Y:S01]  /*0710*/  @!P3 MUFU.EX2 R29, R29 ;  /* 0x0000001d001db308 */ /* 0x000ea20000000800 */
[----:B0-----:R-:W-:Y:S01]  /*0720*/  @!P1 FFMA.FTZ R11, R8, -R3, R16 ;  /* 0x80000003080b9223 */ /* 0x001fe20000010010 */
[----:B------:R-:W-:-:S02]  /*0730*/  LEA.HI.X R3, R10, c[0x0][0x164], R15, 0x2, P0 ;  /* 0x000059000a037a11 */ /* 0x000fc400000f140f */
[----:B------:R-:W-:-:S03]  /*0740*/  ISETP.GE.AND P0, PT, R28, 0x2, PT ;  /* 0x000000021c00780c */ /* 0x000fc60003f06270 */
[----:B------:R0:W-:Y:S01]  /*0750*/  @!P1 STG.E [R2.64], R11 ;  /* 0x0000000b02009986 */ /* 0x0001e2000c101904 */
[----:B------:R-:W3:Y:S01]  /*0760*/  @!P4 MUFU.EX2 R27, R27 ;  /* 0x0000001b001bc308 */ /* 0x000ee20000000800 */
[----:B-1----:R-:W-:-:S05]  /*0770*/  @!P2 FFMA.FTZ R17, R8, -R4, R17 ;  /* 0x800000040811a223 */ /* 0x002fca0000010011 */
[----:B------:R0:W-:Y:S01]  /*0780*/  @!P2 STG.E [R2.64+0x80], R17 ;  /* 0x000080110200a986 */ /* 0x0001e2000c101904 */
[----:B--2---:R-:W-:-:S05]  /*0790*/  @!P3 FFMA.FTZ R13, R8, -R29, R18 ;  /* 0x8000001d080db223 */ /* 0x004fca0000010012 */
[----:B------:R0:W-:Y:S01]  /*07a0*/  @!P3 STG.E [R2.64+0x100], R13 ;  /* 0x0001000d0200b986 */ /* 0x0001e2000c101904 */
[----:B---3--:R-:W-:-:S05]  /*07b0*/  @!P4 FFMA.FTZ R21, R8, -R27, R21 ;  /* 0x8000001b0815c223 */ /* 0x008fca0000010015 */
[----:B------:R0:W-:Y:S01]  /*07c0*/  @!P4 STG.E [R2.64+0x180], R21 ;  /* 0x000180150200c986 */ /* 0x0001e2000c101904 */
[----:B------:R-:W-:Y:S05]  /*07d0*/  @!P0 EXIT ;  /* 0x000000000000894d */ /* 0x000fea0003800000 */
[----:B------:R-:W1:Y:S01]  /*07e0*/  @!P1 MUFU.EX2 R22, R22 ;  /* 0x0000001600169308 */ /* 0x000e620000000800 */
[----:B------:R-:W-:-:S04]  /*07f0*/  IADD3 R20, P0, R20, c[0x0][0x160], RZ ;  /* 0x0000580014147a10 */ /* 0x000fc80007f1e0ff */
[----:B0-----:R-:W-:-:S03]  /*0800*/  IADD3.X R21, R19, c[0x0][0x164], RZ, P0, !PT ;  /* 0x0000590013157a10 */ /* 0x001fc600007fe4ff */
[----:B------:R-:W0:Y:S08]  /*0810*/  @!P2 MUFU.EX2 R5, R5 ;  /* 0x000000050005a308 */ /* 0x000e300000000800 */
[----:B------:R-:W2:Y:S01]  /*0820*/  @!P3 MUFU.EX2 R6, R6 ;  /* 0x000000060006b308 */ /* 0x000ea20000000800 */
[----:B-1----:R-:W-:-:S05]  /*0830*/  @!P1 FFMA.FTZ R23, R9, -R22, R23 ;  /* 0x8000001609179223 */ /* 0x002fca0000010017 */
[----:B------:R1:W-:Y:S01]  /*0840*/  @!P1 STG.E [R20.64], R23 ;  /* 0x0000001714009986 */ /* 0x0003e2000c101904 */
[----:B0-----:R-:W-:-:S05]  /*0850*/  @!P2 FFMA.FTZ R3, R9, -R5, R24 ;  /* 0x800000050903a223 */ /* 0x001fca0000010018 */
[----:B------:R1:W-:Y:S01]  /*0860*/  @!P2 STG.E [R20.64+0x80], R3 ;  /* 0x000080031400a986 */ /* 0x0003e2000c101904 */
[----:B--2---:R-:W-:-:S05]  /*0870*/  @!P3 FFMA.FTZ R25, R9, -R6, R25 ;  /* 0x800000060919b223 */ /* 0x004fca0000010019 */
[----:B------:R1:W-:Y:S01]  /*0880*/  @!P3 STG.E [R20.64+0x100], R25 ;  /* 0x000100191400b986 */ /* 0x0003e2000c101904 */
[----:B------:R-:W-:Y:S05]  /*0890*/  @P4 EXIT ;  /* 0x000000000000494d */ /* 0x000fea0003800000 */
[----:B------:R-:W0:Y:S02]  /*08a0*/  MUFU.EX2 R7, R7 ;  /* 0x0000000700077308 */ /* 0x000e240000000800 */
[----:B0-----:R-:W-:-:S05]  /*08b0*/  FFMA.FTZ R9, R9, -R7, R26 ;  /* 0x8000000709097223 */ /* 0x001fca000001001a */
[----:B------:R-:W-:Y:S01]  /*08c0*/  STG.E [R20.64+0x180], R9 ;  /* 0x0001800914007986 */ /* 0x000fe2000c101904 */
[----:B------:R-:W-:Y:S05]  /*08d0*/  EXIT ;  /* 0x000000000000794d */ /* 0x000fea0003800000 */
.L_x_5329:
        /* <DEDUP_REMOVED lines=10> */
.L_x_11095:


//--------------------- .text._ZN43_GLOBAL__N__9ae7fba5_10_SoftMax_cu_9f978f6321softmax_warp_backwardIfffLi6ELb1ELb0EEEvPT0_PKT_S5_iiiPKb --------------------------
	.section	.text._ZN43_GLOBAL__N__9ae7fba5_10_SoftMax_cu_9f978f6321softmax_warp_backwardIfffLi6ELb1ELb0EEEvPT0_PKT_S5_iiiPKb,"ax",@progbits
	.sectioninfo	@"SHI_REGISTERS=31"
	.align	128
.text._ZN43_GLOBAL__N__9ae7fba5_10_SoftMax_cu_9f978f6321softmax_warp_backwardIfffLi6ELb1ELb0EEEvPT0_PKT_S5_iiiPKb:
        .type           _ZN43_GLOBAL__N__9ae7fba5_10_SoftMax_cu_9f978f6321softmax_warp_backwardIfffLi6ELb1ELb0EEEvPT0_PKT_S5_iiiPKb,@function
        .size           _ZN43_GLOBAL__N__9ae7fba5_10_SoftMax_cu_9f978f6321softmax_warp_backwardIfffLi6ELb1ELb0EEEvPT0_PKT_S5_iiiPKb,(.L_x_11096 - _ZN43_GLOBAL__N__9ae7fba5_10_SoftMax_cu_9f978f6321softmax_warp_backwardIfffLi6ELb1ELb0EEEvPT0_PKT_S5_iiiPKb)
        .other          _ZN43_GLOBAL__N__9ae7fba5_10_SoftMax_cu_9f978f6321softmax_warp_backwardIfffLi6ELb1ELb0EEEvPT0_PKT_S5_iiiPKb,@"STO_CUDA_ENTRY STV_DEFAULT"
_ZN43_GLOBAL__N__9ae7fba5_10_SoftMax_cu_9f978f6321softmax_warp_backwardIfffLi6ELb1ELb0EEEvPT0_PKT_S5_iiiPKb:
[----:B------:R-:W-:Y:S02]  /*0000*/  IMAD.MOV.U32 R1, RZ, RZ, c[0x0][0x28] ;  /* 0x00000a00ff017624 */ /* 0x000fe400078e00ff */
[----:B------:R-:W0:Y:S01]  /*0010*/  S2R R0, SR_CTAID.X ;  /* 0x0000000000007919 */ /* 0x000e220000002500 */
[----:B------:R-:W-:Y:S01]  /*0020*/  HFMA2.MMA R10, -RZ, RZ, 0, 0 ;  /* 0x00000000ff0a7435 */ /* 0x000fe200000001ff */
[----:B------:R-:W-:Y:S01]  /*0030*/  IMAD.MOV.U32 R22, RZ, RZ, 0x4 ;  /* 0x00000004ff167424 */ /* 0x000fe200078e00ff */
[----:B------:R-:W-:Y:S01]  /*0040*/  CS2R R4, SRZ ;  /* 0x0000000000047805 */ /* 0x000fe2000001ff00 */
[----:B------:R-:W0:Y:S01]  /*0050*/  S2R R3, SR_TID.Y ;  /* 0x0000000000037919 */ /* 0x000e220000002200 */
[----:B------:R-:W-:Y:S01]  /*0060*/  ULDC.64 UR4, c[0x0][0x118] ;  /* 0x0000460000047ab9 */ /* 0x000fe20000000a00 */
[----:B------:R-:W-:Y:S02]  /*0070*/  IMAD.MOV.U32 R9, RZ, RZ, RZ ;  /* 0x000000ffff097224 */ /* 0x000fe400078e00ff */
[----:B------:R-:W1:Y:S01]  /*0080*/  S2R R11, SR_TID.X ;  /* 0x00000000000b7919 */ /* 0x000e620000002100 */
[----:B0-----:R-:W-:Y:S02]  /*0090*/  IMAD R0, R0, c[0x0][0x4], R3 ;  /* 0x0000010000007a24 */ /* 0x001fe400078e0203 */
[----:B------:R-:W-:Y:S01]  /*00a0*/  IMAD.MOV.U32 R3, RZ, RZ, c[0x0][0x180] ;  /* 0x00006000ff037624 */ /* 0x000fe200078e00ff */
[----:B-1----:R-:W-:-:S02]  /*00b0*/  LOP3.LUT R11, R11, 0x1f, RZ, 0xc0, !PT ;  /* 0x0000001f0b0b7812 */ /* 0x002fc400078ec0ff */
[----:B------:R-:W-:Y:S02]  /*00c0*/  SHF.L.U32 R0, R0, 0x1, RZ ;  /* 0x0000000100007819 */ /* 0x000fe400000006ff */
[----:B------:R-:W-:Y:S02]  /*00d0*/  LOP3.LUT R12, R11, 0x20, RZ, 0xfc, !PT ;  /* 0x000000200b0c7812 */ /* 0x000fe400078efcff */
[C---:B------:R-:W-:Y:S01]  /*00e0*/  IADD3 R24, -R0.reuse, c[0x0][0x178], RZ ;  /* 0x00005e0000187a10 */ /* 0x040fe20007ffe1ff */
[----:B------:R-:W-:-:S03]  /*00f0*/  IMAD R7, R0, c[0x0][0x17c], R11 ;  /* 0x00005f0000077a24 */ /* 0x000fc600078e020b */
[C---:B------:R-:W-:Y:S01]  /*0100*/  IMNMX R17, R24.reuse, 0x2, PT ;  /* 0x0000000218117817 */ /* 0x040fe20003800200 */
[C---:B------:R-:W-:Y:S01]  /*0110*/  IMAD.WIDE R20, R7.reuse, R22, c[0x0][0x168] ;  /* 0x00005a0007147625 */ /* 0x040fe200078e0216 */
[----:B------:R-:W-:Y:S02]  /*0120*/  ISETP.GT.AND P0, PT, R24, RZ, PT ;  /* 0x000000ff1800720c */ /* 0x000fe40003f04270 */
[----:B------:R-:W-:Y:S02]  /*0130*/  SHF.R.S32.HI R6, RZ, 0x1f, R7 ;  /* 0x0000001fff067819 */ /* 0x000fe40000011407 */
[----:B------:R-:W-:Y:S02]  /*0140*/  IADD3 R8, P2, R7, c[0x0][0x180], RZ ;  /* 0x0000600007087a10 */ /* 0x000fe40007f5e0ff */
[----:B------:R-:W-:Y:S02]  /*0150*/  ISETP.GT.AND P1, PT, R17, 0x1, PT ;  /* 0x000000011100780c */ /* 0x000fe40003f24270 */
[----:B------:R-:W-:-:S02]  /*0160*/  SEL R0, RZ, c[0x0][0x180], !P0 ;  /* 0x00006000ff007a07 */ /* 0x000fc40004000000 */
[----:B------:R-:W-:Y:S02]  /*0170*/  LEA.HI.X.SX32 R3, R3, R6, 0x1, P2 ;  /* 0x0000000603037211 */ /* 0x000fe400010f0eff */
[----:B------:R-:W-:Y:S02]  /*0180*/  SEL R2, RZ, c[0x0][0x180], !P1 ;  /* 0x00006000ff027a07 */ /* 0x000fe40004800000 */
[-C--:B------:R-:W-:Y:S02]  /*0190*/  ISETP.GE.AND P0, PT, R11, R0.reuse, PT ;  /* 0x000000000b00720c */ /* 0x080fe40003f06270 */
[----:B------:R-:W-:Y:S02]  /*01a0*/  ISETP.GE.AND P1, PT, R12, R0, PT ;  /* 0x000000000c00720c */ /* 0x000fe40003f26270 */
[C---:B------:R-:W-:Y:S02]  /*01b0*/  SHF.L.U64.HI R0, R8.reuse, 0x2, R3 ;  /* 0x0000000208007819 */ /* 0x040fe40000010203 */
[----:B------:R-:W-:-:S02]  /*01c0*/  SHF.L.U32 R8, R8, 0x2, RZ ;  /* 0x0000000208087819 */ /* 0x000fc400000006ff */
[-C--:B------:R-:W-:Y:S02]  /*01d0*/  ISETP.GE.AND P2, PT, R11, R2.reuse, PT ;  /* 0x000000020b00720c */ /* 0x080fe40003f46270 */
[----:B------:R-:W-:Y:S02]  /*01e0*/  ISETP.GE.AND P3, PT, R12, R2, PT ;  /* 0x000000020c00720c */ /* 0x000fe40003f66270 */
[----:B------:R-:W-:Y:S01]  /*01f0*/  IADD3 R18, P4, R8, c[0x0][0x168], RZ ;  /* 0x00005a0008127a10 */ /* 0x000fe20007f9e0ff */
[----:B------:R-:W2:Y:S03]  /*0200*/  @!P0 LDG.E R10, [R20.64] ;  /* 0x00000004140a8981 */ /* 0x000ea6000c1e1900 */
[----:B------:R-:W-:Y:S01]  /*0210*/  IADD3.X R19, R0, c[0x0][0x16c], RZ, P4, !PT ;  /* 0x00005b0000137a10 */ /* 0x000fe200027fe4ff */
[----:B------:R-:W3:Y:S04]  /*0220*/  @!P1 LDG.E R9, [R20.64+0x80] ;  /* 0x0000800414099981 */ /* 0x000ee8000c1e1900 */
[----:B------:R-:W4:Y:S04]  /*0230*/  @!P2 LDG.E R4, [R18.64] ;  /* 0x000000041204a981 */ /* 0x000f28000c1e1900 */
[----:B------:R-:W4:Y:S01]  /*0240*/  @!P3 LDG.E R5, [R18.64+0x80] ;  /* 0x000080041205b981 */ /* 0x000f22000c1e1900 */
[----:B------:R-:W-:-:S04]  /*0250*/  IADD3 R2, P4, R8, c[0x0][0x170], RZ ;  /* 0x00005c0008027a10 */ /* 0x000fc80007f9e0ff */
[----:B------:R-:W-:Y:S01]  /*0260*/  IADD3.X R3, R0, c[0x0][0x174], RZ, P4, !PT ;  /* 0x00005d0000037a10 */ /* 0x000fe200027fe4ff */
[----:B------:R-:W-:-:S04]  /*0270*/  IMAD.WIDE R22, R7, R22, c[0x0][0x170] ;  /* 0x00005c0007167625 */ /* 0x000fc800078e0216 */
        /* <DEDUP_REMOVED lines=31> */
[----:B------:R-:W-:Y:S01]  /*0470*/  IMAD.MOV.U32 R12, RZ, RZ, RZ ;  /* 0x000000ffff0c7224 */ /* 0x000fe200078e00ff */
[----:B------:R-:W-:Y:S01]  /*0480*/  MOV R11, RZ ;  /* 0x000000ff000b7202 */ /* 0x000fe20000000f00 */
[----:B-----5:R-:W-:Y:S01]  /*0490*/  @!P0 FMUL.FTZ R11, R15, 1.4426950216293334961 ;  /* 0x3fb8aa3b0f0b8820 */ /* 0x020fe20000410000 */
[----:B------:R-:W-:Y:S01]  /*04a0*/  ISETP.GE.AND P0, PT, R24, 0x2, PT ;  /* 0x000000021800780c */ /* 0x000fe20003f06270 */
[----:B------:R-:W-:Y:S01]  /*04b0*/  @!P1 FMUL.FTZ R12, R16, 1.4426950216293334961 ;  /* 0x3fb8aa3b100c9820 */ /* 0x000fe20000410000 */
[----:B------:R-:W-:-:S02]  /*04c0*/  LEA R2, P1, R7, c[0x0][0x160], 0x2 ;  /* 0x0000580007027a11 */ /* 0x000fc400078210ff */
[----:B------:R-:W-:Y:S01]  /*04d0*/  MOV R15, RZ ;  /* 0x000000ff000f7202 */ /* 0x000fe20000000f00 */
[----:B------:R-:W-:Y:S01]  /*04e0*/  @!P2 FMUL.FTZ R15, R14, 1.4426950216293334961 ;  /* 0x3fb8aa3b0e0fa820 */ /* 0x000fe20000410000 */
[----:B------:R-:W-:Y:S01]  /*04f0*/  LEA.HI.X R3, R7, c[0x0][0x164], R6, 0x2, P1 ;  /* 0x0000590007037a11 */ /* 0x000fe200008f1406 */
[----:B------:R-:W1:Y:S08]  /*0500*/  @!P4 MUFU.EX2 R11, R11 ;  /* 0x0000000b000bc308 */ /* 0x000e700000000800 */
[----:B------:R-:W3:Y:S01]  /*0510*/  @!P5 MUFU.EX2 R12, R12 ;  /* 0x0000000c000cd308 */ /* 0x000ee20000000800 */
[----:B-1----:R-:W-:-:S05]  /*0520*/  @!P4 FFMA.FTZ R7, R22, -R11, R10 ;  /* 0x8000000b1607c223 */ /* 0x002fca000001000a */
[----:B------:R1:W-:Y:S01]  /*0530*/  @!P4 STG.E [R2.64], R7 ;  /* 0x000000070200c986 */ /* 0x0003e2000c101904 */
[----:B---3--:R-:W-:-:S05]  /*0540*/  @!P5 FFMA.FTZ R9, R22, -R12, R9 ;  /* 0x8000000c1609d223 */ /* 0x008fca0000010009 */
[----:B------:R1:W-:Y:S01]  /*0550*/  @!P5 STG.E [R2.64+0x80], R9 ;  /* 0x000080090200d986 */ /* 0x0003e2000c101904 */
[----:B------:R-:W-:Y:S05]  /*0560*/  @!P0 EXIT ;  /* 0x000000000000894d */ /* 0x000fea0003800000 */
[----:B------:R-:W3:Y:S01]  /*0570*/  @!P4 MUFU.EX2 R15, R15 ;  /* 0x0000000f000fc308 */ /* 0x000ee20000000800 */
[----:B------:R-:W-:Y:S01]  /*0580*/  IADD3 R8, P0, R8, c[0x0][0x160], RZ ;  /* 0x0000580008087a10 */ /* 0x000fe20007f1e0ff */
[----:B--2---:R-:W-:Y:S02]  /*0590*/  FADD.FTZ R18, R17, R18 ;  /* 0x0000001211127221 */ /* 0x004fe40000010000 */
[----:B-1----:R-:W-:Y:S01]  /*05a0*/  IMAD.MOV.U32 R2, RZ, RZ, RZ ;  /* 0x000000ffff027224 */ /* 0x002fe200078e00ff */
[----:B------:R-:W-:Y:S01]  /*05b0*/  IADD3.X R9, R0, c[0x0][0x164], RZ, P0, !PT ;  /* 0x0000590000097a10 */ /* 0x000fe200007fe4ff */
[----:B------:R-:W-:Y:S02]  /*05c0*/  @!P3 FMUL.FTZ R2, R13, 1.4426950216293334961 ;  /* 0x3fb8aa3b0d02b820 */ /* 0x000fe40000410000 */
[----:B---3--:R-:W-:-:S05]  /*05d0*/  @!P4 FFMA.FTZ R3, R18, -R15, R4 ;  /* 0x8000000f1203c223 */ /* 0x008fca0000010004 */
[----:B------:R1:W-:Y:S01]  /*05e0*/  @!P4 STG.E [R8.64], R3 ;  /* 0x000000030800c986 */ /* 0x0003e2000c101904 */
[----:B------:R-:W-:Y:S05]  /*05f0*/  @P5 EXIT ;  /* 0x000000000000594d */ /* 0x000fea0003800000 */
[----:B------:R-:W2:Y:S02]  /*0600*/  MUFU.EX2 R2, R2 ;  /* 0x0000000200027308 */ /* 0x000ea40000000800 */
[----:B--2---:R-:W-:-:S05]  /*0610*/  FFMA.FTZ R5, R18, -R2, R5 ;  /* 0x8000000212057223 */ /* 0x004fca0000010005 */
[----:B------:R-:W-:Y:S01]  /*0620*/  STG.E [R8.64+0x80], R5 ;  /* 0x0000800508007986 */ /* 0x000fe2000c101904 */
[----:B------:R-:W-:Y:S05]  /*0630*/  EXIT ;  /* 0x000000000000794d */ /* 0x000fea0003800000 */
.L_x_5330:
        /* <DEDUP_REMOVED lines=12> */
.L_x_11096:


//--------------------- .text._ZN43_GLOBAL__N__9ae7fba5_10_SoftMax_cu_9f978f6321softmax_warp_backwardIfffLi5ELb1ELb0EEEvPT0_PKT_S5_iiiPKb --------------------------
	.section	.text._ZN43_GLOBAL__N__9ae7fba5_10_SoftMax_cu_9f978f6321softmax_warp_backwardIfffLi5ELb1ELb0EEEvPT0_PKT_S5_iiiPKb,"ax",@progbits
	.sectioninfo	@"SHI_REGISTERS=23"
	.align	128
.text._ZN43_GLOBAL__N__9ae7fba5_10_SoftMax_cu_9f978f6321softmax_warp_backwardIfffLi5ELb1ELb0EEEvPT0_PKT_S5_iiiPKb:
        .type           _ZN43_GLOBAL__N__9ae7fba5_10_SoftMax_cu_9f978f6321softmax_warp_backwardIfffLi5ELb1ELb0EEEvPT0_PKT_S5_iiiPKb,@function
        .size           _ZN43_GLOBAL__N__9ae7fba5_10_SoftMax_cu_9f978f6321softmax_warp_backwardIfffLi5ELb1ELb0EEEvPT0_PKT_S5_iiiPKb,(.L_x_11097 - _ZN43_GLOBAL__N__9ae7fba5_10_SoftMax_cu_9f978f6321softmax_warp_backwardIfffLi5ELb1ELb0EEEvPT0_PKT_S5_iiiPKb)
        .other          _ZN43_GLOBAL__N__9ae7fba5_10_SoftMax_cu_9f978f6321softmax_warp_backwardIfffLi5ELb1ELb0EEEvPT0_PKT_S5_iiiPKb,@"STO_CUDA_ENTRY STV_DEFAULT"
_ZN43_GLOBAL__N__9ae7fba5_10_SoftMax_cu_9f978f6321softmax_warp_backwardIfffLi5ELb1ELb0EEEvPT0_PKT_S5_iiiPKb:
        /* <DEDUP_REMOVED lines=15> */
[----:B------:R-:W-:Y:S01]  /*00f0*/  IMAD.MOV.U32 R2, RZ, RZ, RZ ;  /* 0x000000ffff027224 */ /* 0x000fe200078e00ff */
[----:B------:R-:W-:Y:S01]  /*0100*/  ISETP.GE.AND P0, PT, R5, R4, PT ;  /* 0x000000040500720c */ /* 0x000fe20003f06270 */
[----:B------:R-:W-:-:S05]  /*0110*/  IMAD R4, R0, c[0x0][0x17c], R5 ;  /* 0x00005f0000047a24 */ /* 0x000fca00078e0205 */
[----:B------:R-:W-:-:S05]  /*0120*/  SHF.R.S32.HI R3, RZ, 0x1f, R4 ;  /* 0x0000001fff037819 */ /* 0x000fca0000011404 */
[C---:B------:R-:W-:Y:S01]  /*0130*/  @!P1 IMAD.SHL.U32 R10, R4.reuse, 0x4, RZ ;  /* 0x00000004040a9824 */ /* 0x040fe200078e00ff */
[C---:B------:R-:W-:Y:S01]  /*0140*/  @!P1 SHF.L.U64.HI R11, R4.reuse, 0x2, R3 ;  /* 0x00000002040b9819 */ /* 0x040fe20000010203 */
[----:B------:R-:W-:Y:S01]  /*0150*/  @!P0 IMAD.MOV.U32 R0, RZ, RZ, c[0x0][0x180] ;  /* 0x00006000ff008624 */ /* 0x000fe200078e00ff */
[----:B------:R-:W-:-:S04]  /*0160*/  @!P0 IADD3 R6, P2, R4, c[0x0][0x180], RZ ;  /* 0x0000600004068a10 */ /* 0x000fc80007f5e0ff */
[----:B------:R-:W-:Y:S01]  /*0170*/  @!P0 LEA.HI.X.SX32 R7, R0, R3, 0x1, P2 ;  /* 0x0000000300078211 */ /* 0x000fe200010f0eff */
[----:B------:R-:W-:Y:S01]  /*0180*/  @!P0 IMAD.SHL.U32 R14, R6, 0x4, RZ ;  /* 0x00000004060e8824 */ /* 0x000fe200078e00ff */
[----:B------:R-:W-:Y:S01]  /*0190*/  @!P1 IADD3 R8, P2, R10, c[0x0][0x168], RZ ;  /* 0x00005a000a089a10 */ /* 0x000fe20007f5e0ff */
[----:B------:R-:W-:Y:S01]  /*01a0*/  IMAD.MOV.U32 R0, RZ, RZ, RZ ;  /* 0x000000ffff007224 */ /* 0x000fe200078e00ff */
[----:B------:R-:W-:Y:S02]  /*01b0*/  @!P0 SHF.L.U64.HI R6, R6, 0x2, R7 ;  /* 0x0000000206068819 */ /* 0x000fe40000010207 */
        /* <DEDUP_REMOVED lines=41> */
[----:B------:R-:W-:-:S04]  /*0450*/  @!P2 LEA R8, P3, R4, c[0x0][0x160], 0x2 ;  /* 0x000058000408aa11 */ /* 0x000fc800078610ff */
[----:B------:R-:W-:Y:S01]  /*0460*/  @!P2 LEA.HI.X R9, R4, c[0x0][0x164], R3, 0x2, P3 ;  /* 0x000059000409aa11 */ /* 0x000fe200018f1403 */
[----:B-1----:R-:W-:-:S05]  /*0470*/  @!P2 FFMA.FTZ R11, R11, -R5, R2 ;  /* 0x800000050b0ba223 */ /* 0x002fca0000010002 */
[----:B------:R1:W-:Y:S01]  /*0480*/  @!P2 STG.E [R8.64], R11 ;  /* 0x0000000b0800a986 */ /* 0x0003e2000c101904 */
[----:B------:R-:W-:Y:S05]  /*0490*/  @!P1 EXIT ;  /* 0x000000000000994d */ /* 0x000fea0003800000 */
[----:B------:R-:W-:Y:S05]  /*04a0*/  @P2 EXIT ;  /* 0x000000000000294d */ /* 0x000fea0003800000 */
[----:B------:R-:W3:Y:S01]  /*04b0*/  MUFU.EX2 R7, R7 ;  /* 0x0000000700077308 */ /* 0x000ee20000000800 */
[----:B------:R-:W-:Y:S01]  /*04c0*/  IMAD.MOV.U32 R2, RZ, RZ, c[0x0][0x180] ;  /* 0x00006000ff027624 */ /* 0x000fe200078e00ff */
[----:B------:R-:W-:Y:S01]  /*04d0*/  IADD3 R4, P0, R4, c[0x0][0x180], RZ ;  /* 0x0000600004047a10 */ /* 0x000fe20007f1e0ff */
[----:B--2---:R-:W-:-:S03]  /*04e0*/  FADD.FTZ R5, R14, R15 ;  /* 0x0000000f0e057221 */ /* 0x004fc60000010000 */
[----:B------:R-:W-:Y:S02]  /*04f0*/  LEA.HI.X.SX32 R3, R2, R3, 0x1, P0 ;  /* 0x0000000302037211 */ /* 0x000fe400000f0eff */
[----:B------:R-:W-:-:S04]  /*0500*/  LEA R2, P0, R4, c[0x0][0x160], 0x2 ;  /* 0x0000580004027a11 */ /* 0x000fc800078010ff */
[----:B------:R-:W-:Y:S01]  /*0510*/  LEA.HI.X R3, R4, c[0x0][0x164], R3, 0x2, P0 ;  /* 0x0000590004037a11 */ /* 0x000fe200000f1403 */
[----:B---3--:R-:W-:-:S05]  /*0520*/  FFMA.FTZ R5, R5, -R7, R0 ;  /* 0x8000000705057223 */ /* 0x008fca0000010000 */
[----:B------:R-:W-:Y:S01]  /*0530*/  STG.E [R2.64], R5 ;  /* 0x0000000502007986 */ /* 0x000fe2000c101904 */
[----:B------:R-:W-:Y:S05]  /*0540*/  EXIT ;  /* 0x000000000000794d */ /* 0x000fea0003800000 */
.L_x_5331:
        /* <DEDUP_REMOVED lines=11> */
.L_x_11097:


//--------------------- .text._ZN43_GLOBAL__N__9ae7fba5_10_SoftMax_cu_9f978f6321softmax_warp_backwardIfffLi4ELb1ELb0EEEvPT0_PKT_S5_iiiPKb --------------------------
	.section	.text._ZN43_GLOBAL__N__9ae7fba5_10_SoftMax_cu_9f978f6321softmax_warp_backwardIfffLi4ELb1ELb0EEEvPT0_PKT_S5_iiiPKb,"ax",@progbits
	.sectioninfo	@"SHI_REGISTERS=23"
	.align	128
.text._ZN43_GLOBAL__N__9ae7fba5_10_SoftMax_cu_9f978f6321softmax_warp_backwardIfffLi4ELb1ELb0EEEvPT0_PKT_S5_iiiPKb:
        .type           _ZN43_GLOBAL__N__9ae7fba5_10_SoftMax_cu_9f978f6321softmax_warp_backwardIfffLi4ELb1ELb0EEEvPT0_PKT_S5_iiiPKb,@function
        .size           _ZN43_GLOBAL__N__9ae7fba5_10_SoftMax_cu_9f978f6321softmax_warp_backwardIfffLi4ELb1ELb0EEEvPT0_PKT_S5_iiiPKb,(.L_x_11098 - _ZN43_GLOBAL__N__9ae7fba5_10_SoftMax_cu_9f978f6321softmax_warp_backwardIfffLi4ELb1ELb0EEEvPT0_PKT_S5_iiiPKb)
        .other          _ZN43_GLOBAL__N__9ae7fba5_10_SoftMax_cu_9f978f6321softmax_warp_backwardIfffLi4ELb1ELb0EEEvPT0_PKT_S5_iiiPKb,@"STO_CUDA_ENTRY STV_DEFAULT"
_ZN43_GLOBAL__N__9ae7fba5_10_SoftMax_cu_9f978f6321softmax_warp_backwardIfffLi4ELb1ELb0EEEvPT0_PKT_S5_iiiPKb:
        /* <DEDUP_REMOVED lines=61> */
[----:B0-2---:R-:W-:-:S02]  /*03d0*/  FADD.FTZ R11, R11, R12 ;  /* 0x0000000c0b0b7221 */ /* 0x005fc40000010000 */
[----:B------:R-:W-:Y:S02]  /*03e0*/  IMAD.MOV.U32 R7, RZ, RZ, RZ ;  /* 0x000000ffff077224 */ /* 0x000fe400078e00ff */
[----:B------:R-:W-:-:S04]  /*03f0*/  @!P0 FMUL.FTZ R7, R6, 1.4426950216293334961 ;  /* 0x3fb8aa3b06078820 */ /* 0x000fc80000410000 */
[----:B------:R-:W0:Y:S01]  /*0400*/  @!P2 MUFU.EX2 R5, R5 ;  /* 0x000000050005a308 */ /* 0x000e220000000800 */
[----:B------:R-:W-:-:S04]  /*0410*/  @!P2 LEA R8, P3, R4, c[0x0][0x160], 0x2 ;  /* 0x000058000408aa11 */ /* 0x000fc800078610ff */
[----:B------:R-:W-:Y:S01]  /*0420*/  @!P2 LEA.HI.X R9, R4, c[0x0][0x164], R3, 0x2, P3 ;  /* 0x000059000409aa11 */ /* 0x000fe200018f1403 */
[----:B0-----:R-:W-:-:S05]  /*0430*/  @!P2 FFMA.FTZ R11, R11, -R5, R2 ;  /* 0x800000050b0ba223 */ /* 0x001fca0000010002 */
[----:B------:R0:W-:Y:S01]  /*0440*/  @!P2 STG.E [R8.64], R11 ;  /* 0x0000000b0800a986 */ /* 0x0001e2000c101904 */
[----:B------:R-:W-:Y:S05]  /*0450*/  @!P1 EXIT ;  /* 0x000000000000994d */ /* 0x000fea0003800000 */
[----:B------:R-:W-:Y:S05]  /*0460*/  @P2 EXIT ;  /* 0x000000000000294d */ /* 0x000fea0003800000 */
[----:B------:R-:W2:Y:S01]  /*0470*/  MUFU.EX2 R7, R7 ;  /* 0x0000000700077308 */ /* 0x000ea20000000800 */
[----:B------:R-:W-:Y:S01]  /*0480*/  IMAD.MOV.U32 R2, RZ, RZ, c[0x0][0x180] ;  /* 0x00006000ff027624 */ /* 0x000fe200078e00ff */
[----:B------:R-:W-:Y:S01]  /*0490*/  IADD3 R4, P0, R4, c[0x0][0x180], RZ ;  /* 0x0000600004047a10 */ /* 0x000fe20007f1e0ff */
[----:B-1----:R-:W-:-:S03]  /*04a0*/  FADD.FTZ R5, R13, R14 ;  /* 0x0000000e0d057221 */ /* 0x002fc60000010000 */
[----:B------:R-:W-:Y:S02]  /*04b0*/  LEA.HI.X.SX32 R3, R2, R3, 0x1, P0 ;  /* 0x0000000302037211 */ /* 0x000fe400000f0eff */
[----:B------:R-:W-:-:S04]  /*04c0*/  LEA R2, P0, R4, c[0x0][0x160], 0x2 ;  /* 0x0000580004027a11 */ /* 0x000fc800078010ff */
[----:B------:R-:W-:Y:S01]  /*04d0*/  LEA.HI.X R3, R4, c[0x0][0x164], R3, 0x2, P0 ;  /* 0x0000590004037a11 */ /* 0x000fe200000f1403 */
[----:B--2---:R-:W-:-:S05]  /*04e0*/  FFMA.FTZ R5, R5, -R7, R0 ;  /* 0x8000000705057223 */ /* 0x004fca0000010000 */
[----:B------:R-:W-:Y:S01]  /*04f0*/  STG.E [R2.64], R5 ;  /* 0x0000000502007986 */ /* 0x000fe2000c101904 */
[----:B------:R-:W-:Y:S05]  /*0500*/  EXIT ;  /* 0x000000000000794d */ /* 0x000fea0003800000 */
.L_x_5332:
        /* <DEDUP_REMOVED lines=15> */
.L_x_11098:


//--------------------- .text._ZN43_GLOBAL__N__9ae7fba5_10_SoftMax_cu_9f978f6321softmax_warp_backwardIfffLi3ELb1ELb0EEEvPT0_PKT_S5_iiiPKb --------------------------
	.section	.text._ZN43_GLOBAL__N__9ae7fba5_10_SoftMax_cu_9f978f6321softmax_warp_backwardIfffLi3ELb1ELb0EEEvPT0_PKT_S5_iiiPKb,"ax",@progbits
	.sectioninfo	@"SHI_REGISTERS=21"
	.align	128
.text._ZN43_GLOBAL__N__9ae7fba5_10_SoftMax_cu_9f978f6321softmax_warp_backwardIfffLi3ELb1ELb0EEEvPT0_PKT_S5_iiiPKb:
        .type           _ZN43_GLOBAL__N__9ae7fba5_10_SoftMax_cu_9f978f6321softmax_warp_backwardIfffLi3ELb1ELb0EEEvPT0_PKT_S5_iiiPKb,@function
        .size           _ZN43_GLOBAL__N__9ae7fba5_10_SoftMax_cu_9f978f6321softmax_warp_backwardIfffLi3ELb1ELb0EEEvPT0_PKT_S5_iiiPKb,(.L_x_11099 - _ZN43_GLOBAL__N__9ae7fba5_10_SoftMax_cu_9f978f6321softmax_warp_backwardIfffLi3ELb1ELb0EEEvPT0_PKT_S5_iiiPKb)
        .other          _ZN43_GLOBAL__N__9ae7fba5_10_SoftMax_cu_9f978f6321softmax_warp_backwardIfffLi3ELb1ELb0EEEvPT0_PKT_S5_iiiPKb,@"STO_CUDA_ENTRY STV_DEFAULT"
_ZN43_GLOBAL__N__9ae7fba5_10_SoftMax_cu_9f978f6321softmax_warp_backwardIfffLi3ELb1ELb0EEEvPT0_PKT_S5_iiiPKb:
        /* <DEDUP_REMOVED lines=50> */
[----:B------:R1:W0:Y:S04]  /*0320*/  SHFL.BFLY PT, R18, R9, 0x1, 0x181f ;  /* 0x0c381f0009127f89 */ /* 0x00022800000e0000 */
[----:B------:R1:W2:Y:S01]  /*0330*/  SHFL.BFLY PT, R11, R10, 0x1, 0x181f ;  /* 0x0c381f000a0b7f89 */ /* 0x0002a200000e0000 */
[----:B------:R-:W-:Y:S05]  /*0340*/  @!P2 EXIT ;  /* 0x000000000000a94d */ /* 0x000fea0003800000 */
[----:B------:R-:W-:Y:S01]  /*0350*/  ISETP.GE.AND P2, PT, R5, c[0x0][0x180], PT ;  /* 0x0000600005007a0c */ /* 0x000fe20003f46270 */
[----:B------:R-:W-:Y:S02]  /*0360*/  IMAD.MOV.U32 R5, RZ, RZ, RZ ;  /* 0x000000ffff057224 */ /* 0x000fe400078e00ff */
[----:B-----5:R-:W-:Y:S01]  /*0370*/  @!P1 FMUL.FTZ R5, R8, 1.4426950216293334961 ;  /* 0x3fb8aa3b08059820 */ /* 0x020fe20000410000 */
[----:B------:R-:W-:Y:S01]  /*0380*/  ISETP.GE.AND P1, PT, R17, 0x2, PT ;  /* 0x000000021100780c */ /* 0x000fe20003f26270 */
[----:B01----:R-:W-:-:S02]  /*0390*/  FADD.FTZ R9, R9, R18 ;  /* 0x0000001209097221 */ /* 0x003fc40000010000 */
        /* <DEDUP_REMOVED lines=9> */
[----:B------:R-:W1:Y:S01]  /*0430*/  MUFU.EX2 R5, R8 ;  /* 0x0000000800057308 */ /* 0x000e620000000800 */
[----:B------:R-:W-:Y:S01]  /*0440*/  IMAD.MOV.U32 R2, RZ, RZ, c[0x0][0x180] ;  /* 0x00006000ff027624 */ /* 0x000fe200078e00ff */
[----:B------:R-:W-:Y:S01]  /*0450*/  IADD3 R4, P0, R4, c[0x0][0x180], RZ ;  /* 0x0000600004047a10 */ /* 0x000fe20007f1e0ff */
[----:B--2---:R-:W-:-:S03]  /*0460*/  FADD.FTZ R11, R10, R11 ;  /* 0x0000000b0a0b7221 */ /* 0x004fc60000010000 */
[----:B------:R-:W-:Y:S02]  /*0470*/  LEA.HI.X.SX32 R3, R2, R3, 0x1, P0 ;  /* 0x0000000302037211 */ /* 0x000fe400000f0eff */
[----:B------:R-:W-:-:S04]  /*0480*/  LEA R2, P0, R4, c[0x0][0x160], 0x2 ;  /* 0x0000580004027a11 */ /* 0x000fc800078010ff */
[----:B------:R-:W-:Y:S01]  /*0490*/  LEA.HI.X R3, R4, c[0x0][0x164], R3, 0x2, P0 ;  /* 0x0000590004037a11 */ /* 0x000fe200000f1403 */
[----:B-1----:R-:W-:-:S05]  /*04a0*/  FFMA.FTZ R5, R11, -R5, R0 ;  /* 0x800000050b057223 */ /* 0x002fca0000010000 */
[----:B------:R-:W-:Y:S01]  /*04b0*/  STG.E [R2.64], R5 ;  /* 0x0000000502007986 */ /* 0x000fe2000c101904 */
[----:B------:R-:W-:Y:S05]  /*04c0*/  EXIT ;  /* 0x000000000000794d */ /* 0x000fea0003800000 */
.L_x_5333:
        /* <DEDUP_REMOVED lines=11> */
.L_x_11099:


//--------------------- .text._ZN43_GLOBAL__N__9ae7fba5_10_SoftMax_cu_9f978f6321softmax_warp_backwardIfffLi2ELb1ELb0EEEvPT0_PKT_S5_iiiPKb --------------------------
	.section	.text._ZN43_GLOBAL__N__9ae7fba5_10_SoftMax_cu_9f978f6321softmax_warp_backwardIfffLi2ELb1ELb0EEEvPT0_PKT_S5_iiiPKb,"ax",@progbits
	.sectioninfo	@"SHI_REGISTERS=21"
	.align	128
.text._ZN43_GLOBAL__N__9ae7fba5_10_SoftMax_cu_9f978f6321softmax_warp_backwardIfffLi2ELb1ELb0EEEvPT0_PKT_S5_iiiPKb:
        .type           _ZN43_GLOBAL__N__9ae7fba5_10_SoftMax_cu_9f978f6321softmax_warp_backwardIfffLi2ELb1ELb0EEEvPT0_PKT_S5_iiiPKb,@function
        .size           _ZN43_GLOBAL__N__9ae7fba5_10_SoftMax_cu_9f978f6321softmax_warp_backwardIfffLi2ELb1ELb0EEEvPT0_PKT_S5_iiiPKb,(.L_x_11100 - _ZN43_GLOBAL__N__9ae7fba5_10_SoftMax_cu_9f978f6321softmax_warp_backwardIfffLi2ELb1ELb0EEEvPT0_PKT_S5_iiiPKb)
        .other          _ZN43_GLOBAL__N__9ae7fba5_10_SoftMax_cu_9f978f6321softmax_warp_backwardIfffLi2ELb1ELb0EEEvPT0_PKT_S5_iiiPKb,@"STO_CUDA_ENTRY STV_DEFAULT"
_ZN43_GLOBAL__N__9ae7fba5_10_SoftMax_cu_9f978f6321softmax_warp_backwardIfffLi2ELb1ELb0EEEvPT0_PKT_S5_iiiPKb:
        /* <DEDUP_REMOVED lines=17> */
[----:B------:R-:W-:-:S03]  /*0110*/  IMAD.MOV.U32 R4, RZ, RZ, RZ ;  /* 0x000000ffff047224 */ /* 0x000fc600078e00ff */
[----:B------:R-:W-:-:S07]  /*0120*/  SHF.R.S32.HI R3, RZ, 0x1f, R2 ;  /* 0x0000001fff037819 */ /* 0x000fce0000011402 */
        /* <DEDUP_REMOVED lines=38> */
[----:B------:R-:W-:-:S04]  /*0390*/  @!P2 LEA R6, P3, R2, c[0x0][0x160], 0x2 ;  /* 0x000058000206aa11 */ /* 0x000fc800078610ff */
[----:B------:R-:W-:Y:S01]  /*03a0*/  @!P2 LEA.HI.X R7, R2, c[0x0][0x164], R3, 0x2, P3 ;  /* 0x000059000207aa11 */ /* 0x000fe200018f1403 */
[----:B--2---:R-:W-:-:S05]  /*03b0*/  @!P2 FFMA.FTZ R11, R11, -R5, R4 ;  /* 0x800000050b0ba223 */ /* 0x004fca0000010004 */
[----:B------:R2:W-:Y:S01]  /*03c0*/  @!P2 STG.E [R6.64], R11 ;  /* 0x0000000b0600a986 */ /* 0x0005e2000c101904 */
[----:B------:R-:W-:Y:S05]  /*03d0*/  @!P1 EXIT ;  /* 0x000000000000994d */ /* 0x000fea0003800000 */
[----:B------:R-:W-:Y:S05]  /*03e0*/  @P2 EXIT ;  /* 0x000000000000294d */ /* 0x000fea0003800000 */
[----:B------:R-:W3:Y:S01]  /*03f0*/  MUFU.EX2 R5, R8 ;  /* 0x0000000800057308 */ /* 0x000ee20000000800 */
[----:B------:R-:W-:Y:S01]  /*0400*/  IADD3 R4, P0, R2, c[0x0][0x180], RZ ;  /* 0x0000600002047a10 */ /* 0x000fe20007f1e0ff */
[----:B------:R-:W-:Y:S02]  /*0410*/  IMAD.MOV.U32 R2, RZ, RZ, c[0x0][0x180] ;  /* 0x00006000ff027624 */ /* 0x000fe400078e00ff */
[----:B0-----:R-:W-:-:S03]  /*0420*/  FADD.FTZ R9, R10, R9 ;  /* 0x000000090a097221 */ /* 0x001fc60000010000 */
[----:B------:R-:W-:Y:S02]  /*0430*/  LEA.HI.X.SX32 R3, R2, R3, 0x1, P0 ;  /* 0x0000000302037211 */ /* 0x000fe400000f0eff */
[----:B------:R-:W-:-:S04]  /*0440*/  LEA R2, P0, R4, c[0x0][0x160], 0x2 ;  /* 0x0000580004027a11 */ /* 0x000fc800078010ff */
[----:B------:R-:W-:Y:S01]  /*0450*/  LEA.HI.X R3, R4, c[0x0][0x164], R3, 0x2, P0 ;  /* 0x0000590004037a11 */ /* 0x000fe200000f1403 */
[----:B---3--:R-:W-:-:S05]  /*0460*/  FFMA.FTZ R5, R9, -R5, R0 ;  /* 0x8000000509057223 */ /* 0x008fca0000010000 */
[----:B------:R-:W-:Y:S01]  /*0470*/  STG.E [R2.64], R5 ;  /* 0x0000000502007986 */ /* 0x000fe2000c101904 */
[----:B------:R-:W-:Y:S05]  /*0480*/  EXIT ;  /* 0x000000000000794d */ /* 0x000fea0003800000 */
.L_x_5334:
        /* <DEDUP_REMOVED lines=15> */
.L_x_11100:


//--------------------- .text._ZN43_GLOBAL__N__9ae7fba5_10_SoftMax_cu_9f978f6321softmax_warp_backwardIfffLi1ELb1ELb0EEEvPT0_PKT_S5_iiiPKb --------------------------
	.section	.text._ZN43_GLOBAL__N__9ae7fba5_10_SoftMax_cu_9f978f6321softmax_warp_backwardIfffLi1ELb1ELb0EEEvPT0_PKT_S5_iiiPKb,"ax",@progbits
	.sectioninfo	@"SHI_REGISTERS=20"
	.align	128
.text._ZN43_GLOBAL__N__9ae7fba5_10_SoftMax_cu_9f978f6321softmax_warp_backwardIfffLi1ELb1ELb0EEEvPT0_PKT_S5_iiiPKb:
        .type           _ZN43_GLOBAL__N__9ae7fba5_10_SoftMax_cu_9f978f6321softmax_warp_backwardIfffLi1ELb1ELb0EEEvPT0_PKT_S5_iiiPKb,@function
        .size           _ZN43_GLOBAL__N__9ae7fba5_10_SoftMax_cu_9f978f6321softmax_warp_backwardIfffLi1ELb1ELb0EEEvPT0_PKT_S5_iiiPKb,(.L_x_11101 - _ZN43_GLOBAL__N__9ae7fba5_10_SoftMax_cu_9f978f6321softmax_warp_backwardIfffLi1ELb1ELb0EEEvPT0_PKT_S5_iiiPKb)
        .other          _ZN43_GLOBAL__N__9ae7fba5_10_SoftMax_cu_9f978f6321softmax_warp_backwardIfffLi1ELb1ELb0EEEvPT0_PKT_S5_iiiPKb,@"STO_CUDA_ENTRY STV_DEFAULT"
_ZN43_GLOBAL__N__9ae7fba5_10_SoftMax_cu_9f978f6321softmax_warp_backwardIfffLi1ELb1ELb0EEEvPT0_PKT_S5_iiiPKb:
        /* <DEDUP_REMOVED lines=67> */
[----:B------:R-:W-:Y:S01]  /*0430*/  STG.E [R2.64], R5 ;  /* 0x0000000502007986 */ /* 0x000fe2000c101904 */
[----:B------:R-:W-:Y:S05]  /*0440*/  EXIT ;  /* 0x000000000000794d */ /* 0x000fea0003800000 */
.L_x_5335:
        /* <DEDUP_REMOVED lines=11> */
.L_x_11101:


//--------------------- .text._ZN43_GLOBAL__N__9ae7fba5_10_SoftMax_cu_9f978f6321softmax_warp_backwardIfffLi0ELb1ELb0EEEvPT0_PKT_S5_iiiPKb --------------------------
	.section	.text._ZN43_GLOBAL__N__9ae7fba5_10_SoftMax_cu_9f978f6321softmax_warp_backwardIfffLi0ELb1ELb0EEEvPT0_PKT_S5_iiiPKb,"ax",@progbits
	.sectioninfo	@"SHI_REGISTERS=19"
	.align	128
.text._ZN43_GLOBAL__N__9ae7fba5_10_SoftMax_cu_9f978f6321softmax_warp_backwardIfffLi0ELb1ELb0EEEvPT0_PKT_S5_iiiPKb:
        .type           _ZN43_GLOBAL__N__9ae7fba5_10_SoftMax_cu_9f978f6321softmax_warp_backwardIfffLi0ELb1ELb0EEEvPT0_PKT_S5_iiiPKb,@function
        .size           _ZN43_GLOBAL__N__9ae7fba5_10_SoftMax_cu_9f978f6321softmax_warp_backwardIfffLi0ELb1ELb0EEEvPT0_PKT_S5_iiiPKb,(.L_x_11102 - _ZN43_GLOBAL__N__9ae7fba5_10_SoftMax_cu_9f978f6321softmax_warp_backwardIfffLi0ELb1ELb0EEEvPT0_PKT_S5_iiiPKb)
        .other          _ZN43_GLOBAL__N__9ae7fba5_10_SoftMax_cu_9f978f6321softmax_warp_backwardIfffLi0ELb1ELb0EEEvPT0_PKT_S5_iiiPKb,@"STO_CUDA_ENTRY STV_DEFAULT"
_ZN43_GLOBAL__N__9ae7fba5_10_SoftMax_cu_9f978f6321softmax_warp_backwardIfffLi0ELb1ELb0EEEvPT0_PKT_S5_iiiPKb:
        /* <DEDUP_REMOVED lines=8> */
[----:B0-----:R-:W-:Y:S02]  /*0080*/  IMAD R0, R0, c[0x0][0x4], R3 ;  /* 0x0000010000007a24 */ /* 0x001fe400078e0203 */
[----:B------:R-:W-:Y:S02]  /*0090*/  IMAD.MOV.U32 R3, RZ, RZ, RZ ;  /* 0x000000ffff037224 */ /* 0x000fe400078e00ff */
        /* <DEDUP_REMOVED lines=29> */
.L_x_5336:
[----:B0-----:R-:W-:Y:S05]  /*0270*/  @!P1 EXIT ;  /* 0x000000000000994d */ /* 0x001fea0003800000 */
[----:B------:R-:W-:Y:S05]  /*0280*/  @!P0 EXIT ;  /* 0x000000000000894d */ /* 0x000fea0003800000 */
[----:B-----5:R-:W-:Y:S01]  /*0290*/  FMUL.FTZ R14, R14, 1.4426950216293334961 ;  /* 0x3fb8aa3b0e0e7820 */ /* 0x020fe20000410000 */
[----:B------:R-:W-:Y:S01]  /*02a0*/  ISETP.GE.AND P0, PT, R16, 0x2, PT ;  /* 0x000000021000780c */ /* 0x000fe20003f06270 */
[----:B------:R-:W-:Y:S01]  /*02b0*/  FADD.FTZ R6, RZ, R13 ;  /* 0x0000000dff067221 */ /* 0x000fe20000010000 */
[----:B------:R-:W-:-:S03]  /*02c0*/  LEA R4, P1, R12, c[0x0][0x160], 0x2 ;  /* 0x000058000c047a11 */ /* 0x000fc600078210ff */
[----:B------:R-:W0:Y:S01]  /*02d0*/  MUFU.EX2 R14, R14 ;  /* 0x0000000e000e7308 */ /* 0x000e220000000800 */
[----:B------:R-:W-:Y:S01]  /*02e0*/  LEA.HI.X R5, R12, c[0x0][0x164], R15, 0x2, P1 ;  /* 0x000059000c057a11 */ /* 0x000fe200008f140f */
[----:B0-----:R-:W-:-:S05]  /*02f0*/  FFMA.FTZ R13, -R14, R6, R13 ;  /* 0x000000060e0d7223 */ /* 0x001fca000001010d */
[----:B------:R0:W-:Y:S01]  /*0300*/  STG.E [R4.64], R13 ;  /* 0x0000000d04007986 */ /* 0x0001e2000c101904 */
[----:B------:R-:W-:Y:S05]  /*0310*/  @!P0 EXIT ;  /* 0x000000000000894d */ /* 0x000fea0003800000 */
[----:B------:R-:W1:Y:S01]  /*0320*/  MUFU.EX2 R3, R3 ;  /* 0x0000000300037308 */ /* 0x000e620000000800 */
[----:B------:R-:W-:Y:S02]  /*0330*/  FADD.FTZ R6, RZ, R0 ;  /* 0x00000000ff067221 */ /* 0x000fe40000010000 */
[----:B0-----:R-:W-:-:S04]  /*0340*/  IMAD.WIDE R4, R2, 0x4, R4 ;  /* 0x0000000402047825 */ /* 0x001fc800078e0204 */
[----:B-1----:R-:W-:-:S05]  /*0350*/  FFMA.FTZ R7, -R3, R6, R0 ;  /* 0x0000000603077223 */ /* 0x002fca0000010100 */
[----:B------:R-:W-:Y:S01]  /*0360*/  STG.E [R4.64], R7 ;  /* 0x0000000704007986 */ /* 0x000fe2000c101904 */
[----:B------:R-:W-:Y:S05]  /*0370*/  EXIT ;  /* 0x000000000000794d */ /* 0x000fea0003800000 */
.L_x_5337:
        /* <DEDUP_REMOVED lines=16> */
.L_x_11102:


//--------------------- .text._ZN43_GLOBAL__N__9ae7fba5_10_SoftMax_cu_9f978f6321softmax_warp_backwardIdddLi10ELb1ELb0EEEvPT0_PKT_S5_iiiPKb --------------------------
	.section	.text._ZN43_GLOBAL__N__9ae7fba5_10_SoftMax_cu_9f978f6321softmax_warp_backwardIdddLi10ELb1ELb0EEEvPT0_PKT_S5_iiiPKb,"ax",@progbits
	.sectioninfo	@"SHI_REGISTERS=176"
	.align	128
.text._ZN43_GLOBAL__N__9ae7fba5_10_SoftMax_cu_9f978f6321softmax_warp_backwardIdddLi10ELb1ELb0EEEvPT0_PKT_S5_iiiPKb:
        .type           _ZN43_GLOBAL__N__9ae7fba5_10_SoftMax_cu_9f978f6321softmax_warp_backwardIdddLi10ELb1ELb0EEEvPT0_PKT_S5_iiiPKb,@function
        .size           _ZN43_GLOBAL__N__9ae7fba5_10_SoftMax_cu_9f978f6321softmax_warp_backwardIdddLi10ELb1ELb0EEEvPT0_PKT_S5_iiiPKb,(.L_x_11103 - _ZN43_GLOBAL__N__9ae7fba5_10_SoftMax_cu_9f978f6321softmax_warp_backwardIdddLi10ELb1ELb0EEEvPT0_PKT_S5_iiiPKb)
        .other          _ZN43_GLOBAL__N__9ae7fba5_10_SoftMax_cu_9f978f6321softmax_warp_backwardIdddLi10ELb1ELb0EEEvPT0_PKT_S5_iiiPKb,@"STO_CUDA_ENTRY STV_DEFAULT"
_ZN43_GLOBAL__N__9ae7fba5_10_SoftMax_cu_9f978f6321softmax_warp_backwardIdddLi10ELb1ELb0EEEvPT0_PKT_S5_iiiPKb:
        /* <DEDUP_REMOVED lines=194> */
[----:B------:R-:W-:-:S03]  /*0c20*/  CS2R R128, SRZ ;  /* 0x0000000000807805 */ /* 0x000fc6000001ff00 */
[----:B------:R1:W5:Y:S01]  /*0c30*/  @!P6 LDG.E.64 R118, [R164.64+0x1a00] ;  /* 0x001a0004a476e981 */ /* 0x000362000c1e1b00 */
[----:B0-----:R-:W-:-:S03]  /*0c40*/  CS2R R120, SRZ ;  /* 0x0000000000787805 */ /* 0x001fc6000001ff00 */
        /* <DEDUP_REMOVED lines=11> */
[----:B0-----:R0:W2:Y:S02]  /*0d00*/  DADD R122, R116, R20 ;  /* 0x00000000747a7229 */ /* 0x0010a40000000014 */
[----:B0-----:R-:W-:-:S04]  /*0d10*/  CS2R R116, SRZ ;  /* 0x0000000000747805 */ /* 0x001fc8000001ff00 */
[----:B--2---:R0:W2:Y:S02]  /*0d20*/  DADD R166, R122, R24 ;  /* 0x000000007aa67229 */ /* 0x0040a40000000018 */
[----:B------:R1:W5:Y:S01]  /*0d30*/  @!P0 LDG.E.64 R116, [R164.64+0x1900] ;  /* 0x00190004a4748981 */ /* 0x000362000c1e1b00 */
[----:B0-----:R-:W-:-:S03]  /*0d40*/  CS2R R122, SRZ ;  /* 0x00000000007a7805 */ /* 0x001fc6000001ff00 */
[----:B--2---:R-:W0:-:S03]  /*0d50*/  DADD R166, R166, R28 ;  /* 0x00000000a6a67229 */ /* 0x004e06000000001c */
[----:B------:R1:W5:Y:S03]  /*0d60*/  @!P4 LDG.E.64 R122, [R164.64+0x1c00] ;  /* 0x001c0004a47ac981 */ /* 0x000366000c1e1b00 */
        /* <DEDUP_REMOVED lines=39> */
[----:B------:R-:W-:Y:S01]  /*0fe0*/  BSSY B0, `(.L_x_5338) ;  /* 0x000002e000007945 */ /* 0x000fe20003800000 */
[----:B------:R-:W-:Y:S01]  /*0ff0*/  SHF.R.S32.HI R164, RZ, 0x1f, R161 ;  /* 0x0000001fffa47819 */ /* 0x000fe200000114a1 */
[----:B-12---:R1:W2:Y:S01]  /*1000*/  DADD R162, R172, R166 ;  /* 0x00000000aca27229 */ /* 0x0062a200000000a6 */
[----:B------:R-:W-:-:S04]  /*1010*/  LEA R160, P1, R161, c[0x0][0x160], 0x3 ;  /* 0x00005800a1a07a11 */ /* 0x000fc800078218ff */
[----:B------:R-:W-:-:S05]  /*1020*/  LEA.HI.X R161, R161, c[0x0][0x164], R164, 0x3, P1 ;  /* 0x00005900a1a17a11 */ /* 0x000fca00008f1ca4 */
[----:B------:R-:W-:Y:S05]  /*1030*/  @P0 BRA `(.L_x_5339) ;  /* 0x0000028000000947 */ /* 0x000fea0003800000 */
[----:B-12---:R-:W-:Y:S01]  /*1040*/  IMAD.MOV.U32 R164, RZ, RZ, 0x652b82fe ;  /* 0x652b82feffa47424 */ /* 0x006fe200078e00ff */
[----:B-----5:R-:W-:Y:S01]  /*1050*/  FSETP.GEU.FTZ.AND P0, PT, |R15|, 4.1917929649353027344, PT ;  /* 0x4086232b0f00780b */ /* 0x020fe20003f1e200 */
[----:B------:R-:W-:Y:S01]  /*1060*/  IMAD.MOV.U32 R165, RZ, RZ, 0x3ff71547 ;  /* 0x3ff71547ffa57424 */ /* 0x000fe200078e00ff */
[----:B------:R-:W-:Y:S01]  /*1070*/  BSSY B1, `(.L_x_5340) ;  /* 0x0000022000017945 */ /* 0x000fe20003800000 */
[----:B------:R-:W-:Y:S02]  /*1080*/  IMAD.MOV.U32 R168, RZ, RZ, 0x69ce2bdf ;  /* 0x69ce2bdfffa87424 */ /* 0x000fe400078e00ff */
[----:B------:R-:W-:Y:S02]  /*1090*/  IMAD.MOV.U32 R169, RZ, RZ, 0x3e5ade15 ;  /* 0x3e5ade15ffa97424 */ /* 0x000fe400078e00ff */
[----:B------:R-:W1:-:S06]  /*10a0*/  DFMA R170, R14, R164, 6.75539944105574400000e+15 ;  /* 0x433800000eaa742b */ /* 0x000e4c00000000a4 */
[----:B-1----:R-:W1:-:S06]  /*10b0*/  DADD R164, R170, -6.75539944105574400000e+15 ;  /* 0xc3380000aaa47429 */ /* 0x002e4c0000000000 */
[----:B-1----:R-:W1:-:S06]  /*10c0*/  DFMA R166, R164, c[0x2][0x0], R14 ;  /* 0x00800000a4a67a2b */ /* 0x002e4c000000000e */
[----:B-1----:R-:W1:-:S06]  /*10d0*/  DFMA R166, R164, c[0x2][0x8], R166 ;  /* 0x00800200a4a67a2b */ /* 0x002e4c00000000a6 */
        /* <DEDUP_REMOVED lines=18> */
[----:B------:R-:W-:Y:S01]  /*1200*/  @!P0 LEA.HI R164, R170, R170, RZ, 0x1 ;  /* 0x000000aaaaa48211 */ /* 0x000fe200078f08ff */
[----:B------:R-:W-:Y:S02]  /*1210*/  @!P0 IMAD.MOV.U32 R14, RZ, RZ, R166 ;  /* 0x000000ffff0e8224 */ /* 0x000fe400078e00a6 */
[----:B------:R-:W-:Y:S01]  /*1220*/  @!P0 IMAD.MOV.U32 R166, RZ, RZ, RZ ;  /* 0x000000ffffa68224 */ /* 0x000fe200078e00ff */
[----:B------:R-:W-:Y:S02]  /*1230*/  @!P0 SHF.R.S32.HI R15, RZ, 0x1, R164 ;  /* 0x00000001ff0f8819 */ /* 0x000fe400000114a4 */
[----:B------:R-:W-:-:S03]  /*1240*/  FSEL R164, R168, RZ, P1 ;  /* 0x000000ffa8a47208 */ /* 0x000fc60000800000 */
[----:B------:R-:W-:Y:S02]  /*1250*/  @!P0 IMAD.IADD R170, R170, 0x1, -R15 ;  /* 0x00000001aaaa8824 */ /* 0x000fe400078e0a0f */
[----:B------:R-:W-:-:S03]  /*1260*/  @!P0 IMAD R15, R15, 0x100000, R167 ;  /* 0x001000000f0f8824 */ /* 0x000fc600078e02a7 */
[----:B------:R-:W-:-:S06]  /*1270*/  @!P0 LEA R167, R170, 0x3ff00000, 0x14 ;  /* 0x3ff00000aaa78811 */ /* 0x000fcc00078ea0ff */
[----:B------:R1:W2:-:S06]  /*1280*/  @!P0 DMUL R164, R14, R166 ;  /* 0x000000a60ea48228 */ /* 0x00028c0000000000 */
.L_x_5341:
[----:B------:R-:W-:Y:S05]  /*1290*/  BSYNC B1 ;  /* 0x0000000000017941 */ /* 0x000fea0003800000 */
.L_x_5340:
[----:B--2---:R-:W2:-:S07]  /*12a0*/  DFMA R2, -R162, R164, R2 ;  /* 0x000000a4a202722b */ /* 0x004e8e0000000102 */
[----:B--2---:R2:W-:Y:S04]  /*12b0*/  STG.E.64 [R160.64], R2 ;  /* 0x00000002a0007986 */ /* 0x0045e8000c101b04 */
.L_x_5339:
[----:B-12---:R-:W-:Y:S05]  /*12c0*/  BSYNC B0 ;  /* 0x0000000000007941 */ /* 0x006fea0003800000 */
.L_x_5338:
[----:B------:R-:W-:Y:S01]  /*12d0*/  ISETP.GE.AND P0, PT, R0, c[0x0][0x180], PT ;  /* 0x0000600000007a0c */ /* 0x000fe20003f06270 */
[----:B------:R-:W-:-:S12]  /*12e0*/  BSSY B0, `(.L_x_5342) ;  /* 0x0000029000007945 */ /* 0x000fd80003800000 */
[----:B------:R-:W-:Y:S05]  /*12f0*/  @P0 BRA `(.L_x_5343) ;  /* 0x0000027000000947 */ /* 0x000fea0003800000 */
[----:B------:R-:W-:Y:S01]  /*1300*/  IMAD.MOV.U32 R164, RZ, RZ, 0x652b82fe ;  /* 0x652b82feffa47424 */ /* 0x000fe200078e00ff */
        /* <DEDUP_REMOVED lines=35> */
.L_x_5345:
[----:B------:R-:W-:Y:S05]  /*1540*/  BSYNC B1 ;  /* 0x0000000000017941 */ /* 0x000fea0003800000 */
.L_x_5344:
[----:B--2---:R-:W2:-:S07]  /*1550*/  DFMA R2, -R162, R2, R4 ;  /* 0x00000002a202722b */ /* 0x004e8e0000000104 */
[----:B--2---:R2:W-:Y:S04]  /*1560*/  STG.E.64 [R160.64+0x100], R2 ;  /* 0x00010002a0007986 */ /* 0x0045e8000c101b04 */
.L_x_5343:
[----:B------:R-:W-:Y:S05]  /*1570*/  BSYNC B0 ;  /* 0x0000000000007941 */ /* 0x000fea0003800000 */
.L_x_5342:
[----:B------:R-:W-:Y:S01]  /*1580*/  ISETP.GE.AND P0, PT, R130, c[0x0][0x180], PT ;  /* 0x0000600082007a0c */ /* 0x000fe20003f06270 */
[----:B------:R-:W-:-:S12]  /*1590*/  BSSY B0, `(.L_x_5346) ;  /* 0x0000029000007945 */ /* 0x000fd80003800000 */
[----:B------:R-:W-:Y:S05]  /*15a0*/  @P0 BRA `(.L_x_5347) ;  /* 0x0000027000000947 */ /* 0x000fea0003800000 */
[----:B-1---5:R-:W-:Y:S01]  /*15b0*/  IMAD.MOV.U32 R14, RZ, RZ, 0x652b82fe ;  /* 0x652b82feff0e7424 */ /* 0x022fe200078e00ff */
[----:B------:R-:W-:Y:S01]  /*15c0*/  FSETP.GEU.FTZ.AND P0, PT, |R23|, 4.1917929649353027344, PT ;  /* 0x4086232b1700780b */ /* 0x000fe20003f1e200 */
[----:B------:R-:W-:Y:S01]  /*15d0*/  IMAD.MOV.U32 R15, RZ, RZ, 0x3ff71547 ;  /* 0x3ff71547ff0f7424 */ /* 0x000fe200078e00ff */
[----:B------:R-:W-:Y:S01]  /*15e0*/  BSSY B1, `(.L_x_5348) ;  /* 0x0000021000017945 */ /* 0x000fe20003800000 */
[----:B------:R-:W-:Y:S02]  /*15f0*/  IMAD.MOV.U32 R18, RZ, RZ, 0x69ce2bdf ;  /* 0x69ce2bdfff127424 */ /* 0x000fe400078e00ff */
[----:B------:R-:W-:Y:S02]  /*1600*/  IMAD.MOV.U32 R19, RZ, RZ, 0x3e5ade15 ;  /* 0x3e5ade15ff137424 */ /* 0x000fe400078e00ff */
[----:B------:R-:W1:-:S06]  /*1610*/  DFMA R14, R22, R14, 6.75539944105574400000e+15 ;  /* 0x43380000160e742b */ /* 0x000e4c000000000e */
[----:B-12---:R-:W1:-:S06]  /*1620*/  DADD R2, R14, -6.75539944105574400000e+15 ;  /* 0xc33800000e027429 */ /* 0x006e4c0000000000 */
        /* <DEDUP_REMOVED lines=28> */
.L_x_5349:
[----:B------:R-:W-:Y:S05]  /*17f0*/  BSYNC B1 ;  /* 0x0000000000017941 */ /* 0x000fea0003800000 */
.L_x_5348:
[----:B--2---:R-:W2:-:S07]  /*1800*/  DFMA R2, -R162, R2, R6 ;  /* 0x00000002a202722b */ /* 0x004e8e0000000106 */
[----:B--2---:R2:W-:Y:S04]  /*1810*/  STG.E.64 [R160.64+0x200], R2 ;  /* 0x00020002a0007986 */ /* 0x0045e8000c101b04 */
.L_x_5347:
[----:B------:R-:W-:Y:S05]  /*1820*/  BSYNC B0 ;  /* 0x0000000000007941 */ /* 0x000fea0003800000 */
.L_x_5346:
[----:B------:R-:W-:Y:S01]  /*1830*/  ISETP.GE.AND P0, PT, R131, c[0x0][0x180], PT ;  /* 0x0000600083007a0c */ /* 0x000fe20003f06270 */
[----:B------:R-:W-:-:S12]  /*1840*/  BSSY B0, `(.L_x_5350) ;  /* 0x0000029000007945 */ /* 0x000fd80003800000 */
[----:B------:R-:W-:Y:S05]  /*1850*/  @P0 BRA `(.L_x_5351) ;  /* 0x0000027000000947 */ /* 0x000fea0003800000 */
[----:B------:R-:W-:Y:S01]  /*1860*/  IMAD.MOV.U32 R6, RZ, RZ, 0x652b82fe ;  /* 0x652b82feff067424 */ /* 0x000fe200078e00ff */
[----:B-----5:R-:W-:Y:S01]  /*1870*/  FSETP.GEU.FTZ.AND P0, PT, |R27|, 4.1917929649353027344, PT ;  /* 0x4086232b1b00780b */ /* 0x020fe20003f1e200 */
[----:B------:R-:W-:Y:S01]  /*1880*/  IMAD.MOV.U32 R7, RZ, RZ, 0x3ff71547 ;  /* 0x3ff71547ff077424 */ /* 0x000fe200078e00ff */
[----:B------:R-:W-:Y:S01]  /*1890*/  BSSY B1, `(.L_x_5352) ;  /* 0x0000021000017945 */ /* 0x000fe20003800000 */
[----:B-1----:R-:W-:Y:S02]  /*18a0*/  IMAD.MOV.U32 R14, RZ, RZ, 0x69ce2bdf ;  /* 0x69ce2bdfff0e7424 */ /* 0x002fe400078e00ff */
        /* <DEDUP_REMOVED lines=31> */
.L_x_5353:
[----:B------:R-:W-:Y:S05]  /*1aa0*/  BSYNC B1 ;  /* 0x0000000000017941 */ /* 0x000fea0003800000 */
.L_x_5352:
[----:B--2---:R-:W2:-:S07]  /*1ab0*/  DFMA R2, -R162, R2, R8 ;  /* 0x00000002a202722b */ /* 0x004e8e0000000108 */
[----:B--2---:R2:W-:Y:S04]  /*1ac0*/  STG.E.64 [R160.64+0x300], R2 ;  /* 0x00030002a0007986 */ /* 0x0045e8000c101b04 */
.L_x_5351:
[----:B------:R-:W-:Y:S05]  /*1ad0*/  BSYNC B0 ;  /* 0x0000000000007941 */ /* 0x000fea0003800000 */
.L_x_5350:
[----:B------:R-:W-:Y:S01]  /*1ae0*/  ISETP.GE.AND P0, PT, R132, c[0x0][0x180], PT ;  /* 0x0000600084007a0c */ /* 0x000fe20003f06270 */
[----:B------:R-:W-:-:S12]  /*1af0*/  BSSY B0, `(.L_x_5354) ;  /* 0x0000029000007945 */ /* 0x000fd80003800000 */
[----:B------:R-:W-:Y:S05]  /*1b00*/  @P0 BRA `(.L_x_5355) ;  /* 0x0000027000000947 */ /* 0x000fea0003800000 */
[----:B-1----:R-:W-:Y:S01]  /*1b10*/  IMAD.MOV.U32 R6, RZ, RZ, 0x652b82fe ;  /* 0x652b82feff067424 */ /* 0x002fe200078e00ff */
[----:B-----5:R-:W-:Y:S01]  /*1b20*/  FSETP.GEU.FTZ.AND P0, PT, |R31|, 4.1917929649353027344, PT ;  /* 0x4086232b1f00780b */ /* 0x020fe20003f1e200 */
        /* <DEDUP_REMOVED lines=34> */
.L_x_5357:
[----:B------:R-:W-:Y:S05]  /*1d50*/  BSYNC B1 ;  /* 0x0000000000017941 */ /* 0x000fea0003800000 */
.L_x_5356:
[----:B--2---:R-:W2:-:S07]  /*1d60*/  DFMA R2, -R162, R2, R10 ;  /* 0x00000002a202722b */ /* 0x004e8e000000010a */
[----:B--2---:R2:W-:Y:S04]  /*1d70*/  STG.E.64 [R160.64+0x400], R2 ;  /* 0x00040002a0007986 */ /* 0x0045e8000c101b04 */
.L_x_5355:
[----:B------:R-:W-:Y:S05]  /*1d80*/  BSYNC B0 ;  /* 0x0000000000007941 */ /* 0x000fea0003800000 */
.L_x_5354:
        /* <DEDUP_REMOVED lines=39> */
.L_x_5361:
[----:B------:R-:W-:Y:S05]  /*2000*/  BSYNC B1 ;  /* 0x0000000000017941 */ /* 0x000fea0003800000 */
.L_x_5360:
[----:B--2---:R-:W2:-:S07]  /*2010*/  DFMA R2, -R162, R2, R12 ;  /* 0x00000002a202722b */ /* 0x004e8e000000010c */
[----:B--2---:R2:W-:Y:S04]  /*2020*/  STG.E.64 [R160.64+0x500], R2 ;  /* 0x00050002a0007986 */ /* 0x0045e8000c101b04 */
.L_x_5359:
[----:B------:R-:W-:Y:S05]  /*2030*/  BSYNC B0 ;  /* 0x0000000000007941 */ /* 0x000fea0003800000 */
.L_x_5358:
        /* <DEDUP_REMOVED lines=39> */
.L_x_5365:
[----:B------:R-:W-:Y:S05]  /*22b0*/  BSYNC B1 ;  /* 0x0000000000017941 */ /* 0x000fea0003800000 */
.L_x_5364:
[----:B--2---:R-:W2:-:S07]  /*22c0*/  DFMA R2, -R162, R2, R16 ;  /* 0x00000002a202722b */ /* 0x004e8e0000000110 */
[----:B--2---:R2:W-:Y:S04]  /*22d0*/  STG.E.64 [R160.64+0x600], R2 ;  /* 0x00060002a0007986 */ /* 0x0045e8000c101b04 */
.L_x_5363:
[----:B------:R-:W-:Y:S05]  /*22e0*/  BSYNC B0 ;  /* 0x0000000000007941 */ /* 0x000fea0003800000 */
.L_x_5362:
        /* <DEDUP_REMOVED lines=39> */
.L_x_5369:
[----:B------:R-:W-:Y:S05]  /*2560*/  BSYNC B1 ;  /* 0x0000000000017941 */ /* 0x000fea0003800000 */
.L_x_5368:
[----:B--2---:R-:W2:-:S07]  /*2570*/  DFMA R2, -R162, R2, R20 ;  /* 0x00000002a202722b */ /* 0x004e8e0000000114 */
[----:B--2---:R2:W-:Y:S04]  /*2580*/  STG.E.64 [R160.64+0x700], R2 ;  /* 0x00070002a0007986 */ /* 0x0045e8000c101b04 */
.L_x_5367:
[----:B------:R-:W-:Y:S05]  /*2590*/  BSYNC B0 ;  /* 0x0000000000007941 */ /* 0x000fea0003800000 */
.L_x_5366:
        /* <DEDUP_REMOVED lines=39> */
.L_x_5373:
[----:B------:R-:W-:Y:S05]  /*2810*/  BSYNC B1 ;  /* 0x0000000000017941 */ /* 0x000fea0003800000 */
.L_x_5372:
[----:B--2---:R-:W2:-:S07]  /*2820*/  DFMA R2, -R162, R2, R24 ;  /* 0x00000002a202722b */ /* 0x004e8e0000000118 */
[----:B--2---:R2:W-:Y:S04]  /*2830*/  STG.E.64 [R160.64+0x800], R2 ;  /* 0x00080002a0007986 */ /* 0x0045e8000c101b04 */
.L_x_5371:
[----:B------:R-:W-:Y:S05]  /*2840*/  BSYNC B0 ;  /* 0x0000000000007941 */ /* 0x000fea0003800000 */
.L_x_5370:
        /* <DEDUP_REMOVED lines=39> */
.L_x_5377:
[----:B------:R-:W-:Y:S05]  /*2ac0*/  BSYNC B1 ;  /* 0x0000000000017941 */ /* 0x000fea0003800000 */
.L_x_5376:
[----:B--2---:R-:W2:-:S07]  /*2ad0*/  DFMA R2, -R162, R2, R28 ;  /* 0x00000002a202722b */ /* 0x004e8e000000011c */
[----:B--2---:R2:W-:Y:S04]  /*2ae0*/  STG.E.64 [R160.64+0x900], R2 ;  /* 0x00090002a0007986 */ /* 0x0045e8000c101b04 */
.L_x_5375:
[----:B------:R-:W-:Y:S05]  /*2af0*/  BSYNC B0 ;  /* 0x0000000000007941 */ /* 0x000fea0003800000 */
.L_x_5374:
        /* <DEDUP_REMOVED lines=39> */
.L_x_5381:
[----:B------:R-:W-:Y:S05]  /*2d70*/  BSYNC B1 ;  /* 0x0000000000017941 */ /* 0x000fea0003800000 */
.L_x_5380:
[----:B--2---:R-:W2:-:S07]  /*2d80*/  DFMA R2, -R162, R2, R32 ;  /* 0x00000002a202722b */ /* 0x004e8e0000000120 */
[----:B--2---:R2:W-:Y:S04]  /*2d90*/  STG.E.64 [R160.64+0xa00], R2 ;  /* 0x000a0002a0007986 */ /* 0x0045e8000c101b04 */
.L_x_5379:
[----:B------:R-:W-:Y:S05]  /*2da0*/  BSYNC B0 ;  /* 0x0000000000007941 */ /* 0x000fea0003800000 */
.L_x_5378:
        /* <DEDUP_REMOVED lines=39> */
.L_x_5385:
[----:B------:R-:W-:Y:S05]  /*3020*/  BSYNC B1 ;  /* 0x0000000000017941 */ /* 0x000fea0003800000 */
.L_x_5384:
[----:B--2---:R-:W2:-:S07]  /*3030*/  DFMA R2, -R162, R2, R36 ;  /* 0x00000002a202722b */ /* 0x004e8e0000000124 */
[----:B--2---:R2:W-:Y:S04]  /*3040*/  STG.E.64 [R160.64+0xb00], R2 ;  /* 0x000b0002a0007986 */ /* 0x0045e8000c101b04 */
.L_x_5383:
[----:B------:R-:W-:Y:S05]  /*3050*/  BSYNC B0 ;  /* 0x0000000000007941 */ /* 0x000fea0003800000 */
.L_x_5382:
        /* <DEDUP_REMOVED lines=39> */
.L_x_5389:
[----:B------:R-:W-:Y:S05]  /*32d0*/  BSYNC B1 ;  /* 0x0000000000017941 */ /* 0x000fea0003800000 */
.L_x_5388:
[----:B--2---:R-:W2:-:S07]  /*32e0*/  DFMA R2, -R162, R2, R40 ;  /* 0x00000002a202722b */ /* 0x004e8e0000000128 */
[----:B--2---:R2:W-:Y:S04]  /*32f0*/  STG.E.64 [R160.64+0xc00], R2 ;  /* 0x000c0002a0007986 */ /* 0x0045e8000c101b04 */
.L_x_5387:
[----:B------:R-:W-:Y:S05]  /*3300*/  BSYNC B0 ;  /* 0x0000000000007941 */ /* 0x000fea0003800000 */
.L_x_5386:
        /* <DEDUP_REMOVED lines=39> */
.L_x_5393:
[----:B------:R-:W-:Y:S05]  /*3580*/  BSYNC B1 ;  /* 0x0000000000017941 */ /* 0x000fea0003800000 */
.L_x_5392:
[----:B--2---:R-:W2:-:S07]  /*3590*/  DFMA R2, -R162, R2, R44 ;  /* 0x00000002a202722b */ /* 0x004e8e000000012c */
[----:B--2---:R2:W-:Y:S04]  /*35a0*/  STG.E.64 [R160.64+0xd00], R2 ;  /* 0x000d0002a0007986 */ /* 0x0045e8000c101b04 */
.L_x_5391:
[----:B------:R-:W-:Y:S05]  /*35b0*/  BSYNC B0 ;  /* 0x0000000000007941 */ /* 0x000fea0003800000 */
.L_x_5390:
        /* <DEDUP_REMOVED lines=39> */
.L_x_5397:
[----:B------:R-:W-:Y:S05]  /*3830*/  BSYNC B1 ;  /* 0x0000000000017941 */ /* 0x000fea0003800000 */
.L_x_5396:
[----:B--2---:R-:W2:-:S07]  /*3840*/  DFMA R2, -R162, R2, R48 ;  /* 0x00000002a202722b */ /* 0x004e8e0000000130 */
[----:B--2---:R2:W-:Y:S04]  /*3850*/  STG.E.64 [R160.64+0xe00], R2 ;  /* 0x000e0002a0007986 */ /* 0x0045e8000c101b04 */
.L_x_5395:
[----:B------:R-:W-:Y:S05]  /*3860*/  BSYNC B0 ;  /* 0x0000000000007941 */ /* 0x000fea0003800000 */
.L_x_5394:
        /* <DEDUP_REMOVED lines=39> */
.L_x_5401:
[----:B------:R-:W-:Y:S05]  /*3ae0*/  BSYNC B1 ;  /* 0x0000000000017941 */ /* 0x000fea0003800000 */
.L_x_5400:
[----:B--2---:R-:W2:-:S07]  /*3af0*/  DFMA R2, -R162, R2, R52 ;  /* 0x00000002a202722b */ /* 0x004e8e0000000134 */
[----:B--2---:R2:W-:Y:S04]  /*3b00*/  STG.E.64 [R160.64+0xf00], R2 ;  /* 0x000f0002a0007986 */ /* 0x0045e8000c101b04 */
.L_x_5399:
[----:B------:R-:W-:Y:S05]  /*3b10*/  BSYNC B0 ;  /* 0x0000000000007941 */ /* 0x000fea0003800000 */
.L_x_5398:
        /* <DEDUP_REMOVED lines=39> */
.L_x_5405:
[----:B------:R-:W-:Y:S05]  /*3d90*/  BSYNC B1 ;  /* 0x0000000000017941 */ /* 0x000fea0003800000 */
.L_x_5404:
[----:B--2---:R-:W2:-:S07]  /*3da0*/  DFMA R2, -R162, R2, R56 ;  /* 0x00000002a202722b */ /* 0x004e8e0000000138 */
[----:B--2---:R2:W-:Y:S04]  /*3db0*/  STG.E.64 [R160.64+0x1000], R2 ;  /* 0x00100002a0007986 */ /* 0x0045e8000c101b04 */
.L_x_5403:
[----:B------:R-:W-:Y:S05]  /*3dc0*/  BSYNC B0 ;  /* 0x0000000000007941 */ /* 0x000fea0003800000 */
.L_x_5402:
        /* <DEDUP_REMOVED lines=39> */
.L_x_5409:
[----:B------:R-:W-:Y:S05]  /*4040*/  BSYNC B1 ;  /* 0x0000000000017941 */ /* 0x000fea0003800000 */
.L_x_5408:
[----:B--2---:R-:W2:-:S07]  /*4050*/  DFMA R2, -R162, R2, R60 ;  /* 0x00000002a202722b */ /* 0x004e8e000000013c */
[----:B--2---:R2:W-:Y:S04]  /*4060*/  STG.E.64 [R160.64+0x1100], R2 ;  /* 0x00110002a0007986 */ /* 0x0045e8000c101b04 */
.L_x_5407:
[----:B------:R-:W-:Y:S05]  /*4070*/  BSYNC B0 ;  /* 0x0000000000007941 */ /* 0x000fea0003800000 */
.L_x_5406:
        /* <DEDUP_REMOVED lines=39> */
.L_x_5413:
[----:B------:R-:W-:Y:S05]  /*42f0*/  BSYNC B1 ;  /* 0x0000000000017941 */ /* 0x000fea0003800000 */
.L_x_5412:
[----:B--2---:R-:W2:-:S07]  /*4300*/  DFMA R2, -R162, R2, R64 ;  /* 0x00000002a202722b */ /* 0x004e8e0000000140 */
[----:B--2---:R2:W-:Y:S04]  /*4310*/  STG.E.64 [R160.64+0x1200], R2 ;  /* 0x00120002a0007986 */ /* 0x0045e8000c101b04 */
.L_x_5411:
[----:B------:R-:W-:Y:S05]  /*4320*/  BSYNC B0 ;  /* 0x0000000000007941 */ /* 0x000fea0003800000 */
.L_x_5410:
        /* <DEDUP_REMOVED lines=39> */
.L_x_5417:
[----:B------:R-:W-:Y:S05]  /*45a0*/  BSYNC B1 ;  /* 0x0000000000017941 */ /* 0x000fea0003800000 */
.L_x_5416:
[----:B--2---:R-:W2:-:S07]  /*45b0*/  DFMA R2, -R162, R2, R68 ;  /* 0x00000002a202722b */ /* 0x004e8e0000000144 */
[----:B--2---:R2:W-:Y:S04]  /*45c0*/  STG.E.64 [R160.64+0x1300], R2 ;  /* 0x00130002a0007986 */ /* 0x0045e8000c101b04 */
.L_x_5415:
[----:B------:R-:W-:Y:S05]  /*45d0*/  BSYNC B0 ;  /* 0x0000000000007941 */ /* 0x000fea0003800000 */
.L_x_5414:
        /* <DEDUP_REMOVED lines=39> */
.L_x_5421:
[----:B------:R-:W-:Y:S05]  /*4850*/  BSYNC B1 ;  /* 0x0000000000017941 */ /* 0x000fea0003800000 */
.L_x_5420:
[----:B--2---:R-:W2:-:S07]  /*4860*/  DFMA R2, -R162, R2, R72 ;  /* 0x00000002a202722b */ /* 0x004e8e0000000148 */
[----:B--2---:R2:W-:Y:S04]  /*4870*/  STG.E.64 [R160.64+0x1400], R2 ;  /* 0x00140002a0007986 */ /* 0x0045e8000c101b04 */
.L_x_5419:
[----:B------:R-:W-:Y:S05]  /*4880*/  BSYNC B0 ;  /* 0x0000000000007941 */ /* 0x000fea0003800000 */
.L_x_5418:
        /* <DEDUP_REMOVED lines=39> */
.L_x_5425:
[----:B------:R-:W-:Y:S05]  /*4b00*/  BSYNC B1 ;  /* 0x0000000000017941 */ /* 0x000fea0003800000 */
.L_x_5424:
[----:B--2---:R-:W2:-:S07]  /*4b10*/  DFMA R2, -R162, R2, R76 ;  /* 0x00000002a202722b */ /* 0x004e8e000000014c */
[----:B--2---:R2:W-:Y:S04]  /*4b20*/  STG.E.64 [R160.64+0x1500], R2 ;  /* 0x00150002a0007986 */ /* 0x0045e8000c101b04 */
.L_x_5423:
[----:B------:R-:W-:Y:S05]  /*4b30*/  BSYNC B0 ;  /* 0x0000000000007941 */ /* 0x000fea0003800000 */
.L_x_5422:
        /* <DEDUP_REMOVED lines=39> */
.L_x_5429:
[----:B------:R-:W-:Y:S05]  /*4db0*/  BSYNC B1 ;  /* 0x0000000000017941 */ /* 0x000fea0003800000 */
.L_x_5428:
[----:B--2---:R-:W2:-:S07]  /*4dc0*/  DFMA R2, -R162, R2, R80 ;  /* 0x00000002a202722b */ /* 0x004e8e0000000150 */
[----:B--2---:R2:W-:Y:S04]  /*4dd0*/  STG.E.64 [R160.64+0x1600], R2 ;  /* 0x00160002a0007986 */ /* 0x0045e8000c101b04 */
.L_x_5427:
[----:B------:R-:W-:Y:S05]  /*4de0*/  BSYNC B0 ;  /* 0x0000000000007941 */ /* 0x000fea0003800000 */
.L_x_5426:
        /* <DEDUP_REMOVED lines=39> */
.L_x_5433:
[----:B------:R-:W-:Y:S05]  /*5060*/  BSYNC B1 ;  /* 0x0000000000017941 */ /* 0x000fea0003800000 */
.L_x_5432:
[----:B--2---:R-:W2:-:S07]  /*5070*/  DFMA R2, -R162, R2, R84 ;  /* 0x00000002a202722b */ /* 0x004e8e0000000154 */
[----:B--2---:R2:W-:Y:S04]  /*5080*/  STG.E.64 [R160.64+0x1700], R2 ;  /* 0x00170002a0007986 */ /* 0x0045e8000c101b04 */
.L_x_5431:
[----:B------:R-:W-:Y:S05]  /*5090*/  BSYNC B0 ;  /* 0x0000000000007941 */ /* 0x000fea0003800000 */
.L_x_5430:
        /* <DEDUP_REMOVED lines=39> */
.L_x_5437:
[----:B------:R-:W-:Y:S05]  /*5310*/  BSYNC B1 ;  /* 0x0000000000017941 */ /* 0x000fea0003800000 */
.L_x_5436:
[----:B--2---:R-:W2:-:S07]  /*5320*/  DFMA R2, -R162, R2, R88 ;  /* 0x00000002a202722b */ /* 0x004e8e0000000158 */
[----:B--2---:R2:W-:Y:S04]  /*5330*/  STG.E.64 [R160.64+0x1800], R2 ;  /* 0x00180002a0007986 */ /* 0x0045e8000c101b04 */
.L_x_5435:
[----:B------:R-:W-:Y:S05]  /*5340*/  BSYNC B0 ;  /* 0x0000000000007941 */ /* 0x000fea0003800000 */
.L_x_5434:
        /* <DEDUP_REMOVED lines=39> */
.L_x_5441:
[----:B------:R-:W-:Y:S05]  /*55c0*/  BSYNC B1 ;  /* 0x0000000000017941 */ /* 0x000fea0003800000 */
.L_x_5440:
[----:B--2---:R-:W2:-:S07]  /*55d0*/  DFMA R2, -R162, R2, R92 ;  /* 0x00000002a202722b */ /* 0x004e8e000000015c */
[----:B--2---:R2:W-:Y:S04]  /*55e0*/  STG.E.64 [R160.64+0x1900], R2 ;  /* 0x00190002a0007986 */ /* 0x0045e8000c101b04 */
.L_x_5439:
[----:B------:R-:W-:Y:S05]  /*55f0*/  BSYNC B0 ;  /* 0x0000000000007941 */ /* 0x000fea0003800000 */
.L_x_5438:
        /* <DEDUP_REMOVED lines=39> */
.L_x_5445:
[----:B------:R-:W-:Y:S05]  /*5870*/  BSYNC B1 ;  /* 0x0000000000017941 */ /* 0x000fea0003800000 */
.L_x_5444:
[----:B--2---:R-:W2:-:S07]  /*5880*/  DFMA R2, -R162, R2, R96 ;  /* 0x00000002a202722b */ /* 0x004e8e0000000160 */
[----:B--2---:R2:W-:Y:S04]  /*5890*/  STG.E.64 [R160.64+0x1a00], R2 ;  /* 0x001a0002a0007986 */ /* 0x0045e8000c101b04 */
.L_x_5443:
[----:B------:R-:W-:Y:S05]  /*58a0*/  BSYNC B0 ;  /* 0x0000000000007941 */ /* 0x000fea0003800000 */
.L_x_5442:
        /* <DEDUP_REMOVED lines=39> */
.L_x_5449:
[----:B------:R-:W-:Y:S05]  /*5b20*/  BSYNC B1 ;  /* 0x0000000000017941 */ /* 0x000fea0003800000 */
.L_x_5448:
[----:B--2---:R-:W2:-:S07]  /*5b30*/  DFMA R2, -R162, R2, R100 ;  /* 0x00000002a202722b */ /* 0x004e8e0000000164 */
[----:B--2---:R2:W-:Y:S04]  /*5b40*/  STG.E.64 [R160.64+0x1b00], R2 ;  /* 0x001b0002a0007986 */ /* 0x0045e8000c101b04 */
.L_x_5447:
[----:B------:R-:W-:Y:S05]  /*5b50*/  BSYNC B0 ;  /* 0x0000000000007941 */ /* 0x000fea0003800000 */
.L_x_5446:
        /* <DEDUP_REMOVED lines=39> */
.L_x_5453:
[----:B------:R-:W-:Y:S05]  /*5dd0*/  BSYNC B1 ;  /* 0x0000000000017941 */ /* 0x000fea0003800000 */
.L_x_5452:
[----:B--2---:R-:W2:-:S07]  /*5de0*/  DFMA R2, -R162, R2, R104 ;  /* 0x00000002a202722b */ /* 0x004e8e0000000168 */
[----:B--2---:R2:W-:Y:S04]  /*5df0*/  STG.E.64 [R160.64+0x1c00], R2 ;  /* 0x001c0002a0007986 */ /* 0x0045e8000c101b04 */
.L_x_5451:
[----:B------:R-:W-:Y:S05]  /*5e00*/  BSYNC B0 ;  /* 0x0000000000007941 */ /* 0x000fea0003800000 */
.L_x_5450:
        /* <DEDUP_REMOVED lines=39> */
.L_x_5457:
[----:B------:R-:W-:Y:S05]  /*6080*/  BSYNC B1 ;  /* 0x0000000000017941 */ /* 0x000fea0003800000 */
.L_x_5456:
[----:B--2---:R-:W2:-:S07]  /*6090*/  DFMA R2, -R162, R2, R108 ;  /* 0x00000002a202722b */ /* 0x004e8e000000016c */
[----:B--2---:R2:W-:Y:S04]  /*60a0*/  STG.E.64 [R160.64+0x1d00], R2 ;  /* 0x001d0002a0007986 */ /* 0x0045e8000c101b04 */
.L_x_5455:
[----:B------:R-:W-:Y:S05]  /*60b0*/  BSYNC B0 ;  /* 0x0000000000007941 */ /* 0x000fea0003800000 */
.L_x_5454:
        /* <DEDUP_REMOVED lines=39> */
.L_x_5461:
[----:B------:R-:W-:Y:S05]  /*6330*/  BSYNC B1 ;  /* 0x0000000000017941 */ /* 0x000fea0003800000 */
.L_x_5460:
[----:B--2---:R-:W2:-:S07]  /*6340*/  DFMA R2, -R162, R2, R112 ;  /* 0x00000002a202722b */ /* 0x004e8e0000000170 */
[----:B--2---:R2:W-:Y:S04]  /*6350*/  STG.E.64 [R160.64+0x1e00], R2 ;  /* 0x001e0002a0007986 */ /* 0x0045e8000c101b04 */
.L_x_5459:
[----:B------:R-:W-:Y:S05]  /*6360*/  BSYNC B0 ;  /* 0x0000000000007941 */ /* 0x000fea0003800000 */
.L_x_5458:
[----:B------:R-:W-:-:S13]  /*6370*/  ISETP.GE.AND P0, PT, R159, c[0x0][0x180], PT ;  /* 0x000060009f007a0c */ /* 0x000fda0003f06270 */
[----:B------:R-:W-:Y:S05]  /*6380*/  @P0 EXIT ;  /* 0x000000000000094d */ /* 0x000fea0003800000 */
        /* <DEDUP_REMOVED lines=36> */
.L_x_5463:
[----:B------:R-:W-:Y:S05]  /*65d0*/  BSYNC B0 ;  /* 0x0000000000007941 */ /* 0x000fea0003800000 */
.L_x_5462:
[----:B--2---:R-:W2:-:S07]  /*65e0*/  DFMA R2, -R162, R2, R114 ;  /* 0x00000002a202722b */ /* 0x004e8e0000000172 */
[----:B--2---:R-:W-:Y:S01]  /*65f0*/  STG.E.64 [R160.64+0x1f00], R2 ;  /* 0x001f0002a0007986 */ /* 0x004fe2000c101b04 */
[----:B------:R-:W-:Y:S05]  /*6600*/  EXIT ;  /* 0x000000000000794d */ /* 0x000fea0003800000 */
.L_x_5464:
        /* <DEDUP_REMOVED lines=15> */
.L_x_11103:


//--------------------- .text._ZN43_GLOBAL__N__9ae7fba5_10_SoftMax_cu_9f978f6321softmax_warp_backwardIdddLi9ELb1ELb0EEEvPT0_PKT_S5_iiiPKb --------------------------
	.section	.text._ZN43_GLOBAL__N__9ae7fba5_10_SoftMax_cu_9f978f6321softmax_warp_backwardIdddLi9ELb1ELb0EEEvPT0_PKT_S5_iiiPKb,"ax",@progbits
	.sectioninfo	@"SHI_REGISTERS=96"
	.align	128
.text._ZN43_GLOBAL__N__9ae7fba5_10_SoftMax_cu_9f978f6321softmax_warp_backwardIdddLi9ELb1ELb0EEEvPT0_PKT_S5_iiiPKb:
        .type           _ZN43_GLOBAL__N__9ae7fba5_10_SoftMax_cu_9f978f6321softmax_warp_backwardIdddLi9ELb1ELb0EEEvPT0_PKT_S5_iiiPKb,@function
        .size           _ZN43_GLOBAL__N__9ae7fba5_10_SoftMax_cu_9f978f6321softmax_warp_backwardIdddLi9ELb1ELb0EEEvPT0_PKT_S5_iiiPKb,(.L_x_11104 - _ZN43_GLOBAL__N__9ae7fba5_10_SoftMax_cu_9f978f6321softmax_warp_backwardIdddLi9ELb1ELb0EEEvPT0_PKT_S5_iiiPKb)
        .other          _ZN43_GLOBAL__N__9ae7fba5_10_SoftMax_cu_9f978f6321softmax_warp_backwardIdddLi9ELb1ELb0EEEvPT0_PKT_S5_iiiPKb,@"STO_CUDA_ENTRY STV_DEFAULT"
_ZN43_GLOBAL__N__9ae7fba5_10_SoftMax_cu_9f978f6321softmax_warp_backwardIdddLi9ELb1ELb0EEEvPT0_PKT_S5_iiiPKb:
        /* <DEDUP_REMOVED lines=16> */
[----:B------:R-:W-:-:S04]  /*0100*/  SEL R56, RZ, c[0x0][0x180], !P0 ;  /* 0x00006000ff387a07 */ /* 0x000fc80004000000 */
[CC--:B------:R-:W-:Y:S02]  /*0110*/  ISETP.GE.AND P2, PT, R81.reuse, R56.reuse, PT ;  /* 0x000000385100720c */ /* 0x0c0fe40003f46270 */
[-C--:B------:R-:W-:Y:S02]  /*0120*/  ISETP.GE.AND P1, PT, R0, R56.reuse, PT ;  /* 0x000000380000720c */ /* 0x080fe40003f26270 */
[----:B------:R-:W-:Y:S02]  /*0130*/  ISETP.GE.AND P0, PT, R2, R56, PT ;  /* 0x000000380200720c */ /* 0x000fe40003f06270 */
[----:B------:R-:W-:Y:S01]  /*0140*/  LOP3.LUT R3, R81, 0x60, RZ, 0xfc, !PT ;  /* 0x0000006051037812 */ /* 0x000fe200078efcff */
[----:B------:R-:W-:-:S06]  /*0150*/  CS2R R14, SRZ ;  /* 0x00000000000e7805 */ /* 0x000fcc000001ff00 */
[----:B------:R-:W2:Y:S01]  /*0160*/  @!P2 LDG.E.64 R10, [R74.64] ;  /* 0x000000044a0aa981 */ /* 0x000ea2000c1e1b00 */
[-C--:B------:R-:W-:Y:S02]  /*0170*/  ISETP.GE.AND P4, PT, R3, R56.reuse, PT ;  /* 0x000000380300720c */ /* 0x080fe40003f86270 */
[C---:B------:R-:W-:Y:S01]  /*0180*/  LOP3.LUT R4, R81.reuse, 0x80, RZ, 0xfc, !PT ;  /* 0x0000008051047812 */ /* 0x040fe200078efcff */
        /* <DEDUP_REMOVED lines=19> */
[C---:B------:R-:W-:Y:S01]  /*02c0*/  LOP3.LUT R8, R81.reuse, 0x100, RZ, 0xfc, !PT ;  /* 0x0000010051087812 */ /* 0x040fe200078efcff */
        /* <DEDUP_REMOVED lines=56> */
[----:B------:R-:W-:Y:S01]  /*0650*/  CS2R R72, SRZ ;  /* 0x0000000000487805 */ /* 0x000fe2000001ff00 */
[----:B------:R0:W5:Y:S04]  /*0660*/  @!P0 LDG.E.64 R60, [R76.64+0x900] ;  /* 0x000900044c3c8981 */ /* 0x000168000c1e1b00 */
[----:B------:R0:W5:Y:S04]  /*0670*/  @!P4 LDG.E.64 R62, [R76.64+0xa00] ;  /* 0x000a00044c3ec981 */ /* 0x000168000c1e1b00 */
[----:B------:R0:W5:Y:S04]  /*0680*/  @!P6 LDG.E.64 R64, [R76.64+0xb00] ;  /* 0x000b00044c40e981 */ /* 0x000168000c1e1b00 */
[----:B------:R0:W5:Y:S04]  /*0690*/  @!P5 LDG.E.64 R66, [R76.64+0xc00] ;  /* 0x000c00044c42d981 */ /* 0x000168000c1e1b00 */
[----:B------:R0:W5:Y:S04]  /*06a0*/  @!P3 LDG.E.64 R68, [R76.64+0xd00] ;  /* 0x000d00044c44b981 */ /* 0x000168000c1e1b00 */
[----:B------:R0:W5:Y:S04]  /*06b0*/  @!P2 LDG.E.64 R70, [R76.64+0xe00] ;  /* 0x000e00044c46a981 */ /* 0x000168000c1e1b00 */
[----:B------:R0:W5:Y:S01]  /*06c0*/  @!P1 LDG.E.64 R72, [R76.64+0xf00] ;  /* 0x000f00044c489981 */ /* 0x000162000c1e1b00 */
[----:B------:R-:W-:Y:S01]  /*06d0*/  ISETP.GE.AND P0, PT, R82, 0x1, PT ;  /* 0x000000015200780c */ /* 0x000fe20003f06270 */
[----:B--2---:R-:W3:-:S06]  /*06e0*/  DADD R74, RZ, R10 ;  /* 0x00000000ff4a7229 */ /* 0x004ecc000000000a */
[----:B---3--:R-:W4:-:S06]  /*06f0*/  DADD R74, R74, R12 ;  /* 0x000000004a4a7229 */ /* 0x008f0c000000000c */
[----:B----4-:R-:W1:-:S06]  /*0700*/  DADD R74, R74, R14 ;  /* 0x000000004a4a7229 */ /* 0x010e4c000000000e */
[----:B-1----:R-:W1:-:S06]  /*0710*/  DADD R74, R74, R16 ;  /* 0x000000004a4a7229 */ /* 0x002e4c0000000010 */
        /* <DEDUP_REMOVED lines=26> */
[----:B0-----:R0:W1:Y:S01]  /*08c0*/  DADD R74, R76, R74 ;  /* 0x000000004c4a7229 */ /* 0x001062000000004a */
[----:B------:R-:W-:Y:S10]  /*08d0*/  @!P0 EXIT ;  /* 0x000000000000894d */ /* 0x000ff40003800000 */
[----:B------:R-:W-:Y:S01]  /*08e0*/  ISETP.GE.AND P0, PT, R81, c[0x0][0x180], PT ;  /* 0x0000600051007a0c */ /* 0x000fe20003f06270 */
[----:B------:R-:W-:Y:S01]  /*08f0*/  BSSY B0, `(.L_x_5465) ;  /* 0x000002c000007945 */ /* 0x000fe20003800000 */
[----:B0-----:R-:W-:Y:S02]  /*0900*/  SHF.R.S32.HI R77, RZ, 0x1f, R80 ;  /* 0x0000001fff4d7819 */ /* 0x001fe40000011450 */
[----:B------:R-:W-:-:S04]  /*0910*/  LEA R76, P1, R80, c[0x0][0x160], 0x3 ;  /* 0x00005800504c7a11 */ /* 0x000fc800078218ff */
[----:B------:R-:W-:-:S05]  /*0920*/  LEA.HI.X R77, R80, c[0x0][0x164], R77, 0x3, P1 ;  /* 0x00005900504d7a11 */ /* 0x000fca00008f1c4d */
[----:B------:R-:W-:Y:S05]  /*0930*/  @P0 BRA `(.L_x_5466) ;  /* 0x0000027000000947 */ /* 0x000fea0003800000 */
[----:B------:R-:W-:Y:S01]  /*0940*/  IMAD.MOV.U32 R78, RZ, RZ, 0x652b82fe ;  /* 0x652b82feff4e7424 */ /* 0x000fe200078e00ff */
[----:B-----5:R-:W-:Y:S01]  /*0950*/  FSETP.GEU.FTZ.AND P0, PT, |R23|, 4.1917929649353027344, PT ;  /* 0x4086232b1700780b */ /* 0x020fe20003f1e200 */
[----:B------:R-:W-:Y:S01]  /*0960*/  IMAD.MOV.U32 R79, RZ, RZ, 0x3ff71547 ;  /* 0x3ff71547ff4f7424 */ /* 0x000fe200078e00ff */
[----:B------:R-:W-:Y:S05]  /*0970*/  BSSY B1, `(.L_x_5467) ;  /* 0x0000021000017945 */ /* 0x000fea0003800000 */
[----:B------:R-:W0:-:S06]  /*0980*/  DFMA R78, R22, R78, 6.75539944105574400000e+15 ;  /* 0x43380000164e742b */ /* 0x000e0c000000004e */
[----:B0-----:R-:W0:-:S06]  /*0990*/  DADD R82, R78, -6.75539944105574400000e+15 ;  /* 0xc33800004e527429 */ /* 0x001e0c0000000000 */
[----:B0-----:R-:W0:-:S06]  /*09a0*/  DFMA R80, R82, c[0x2][0x0], R22 ;  /* 0x0080000052507a2b */ /* 0x001e0c0000000016 */
[----:B0-----:R0:W2:Y:S02]  /*09b0*/  DFMA R80, R82, c[0x2][0x8], R80 ;  /* 0x0080020052507a2b */ /* 0x0010a40000000050 */
[----:B0-----:R-:W-:Y:S02]  /*09c0*/  IMAD.MOV.U32 R82, RZ, RZ, 0x69ce2bdf ;  /* 0x69ce2bdfff527424 */ /* 0x001fe400078e00ff */
[----:B------:R-:W-:-:S06]  /*09d0*/  IMAD.MOV.U32 R83, RZ, RZ, 0x3e5ade15 ;  /* 0x3e5ade15ff537424 */ /* 0x000fcc00078e00ff */
[----:B--2---:R-:W0:-:S06]  /*09e0*/  DFMA R82, R80, R82, c[0x2][0x10] ;  /* 0x008004005052762b */ /* 0x004e0c0000000052 */
        /* <DEDUP_REMOVED lines=25> */
.L_x_5468:
[----:B------:R-:W-:Y:S05]  /*0b80*/  BSYNC B1 ;  /* 0x0000000000017941 */ /* 0x000fea0003800000 */
.L_x_5467:
[----:B-12---:R-:W1:-:S07]  /*0b90*/  DFMA R10, -R74, R82, R10 ;  /* 0x000000524a0a722b */ /* 0x006e4e000000010a */
[----:B-1----:R1:W-:Y:S04]  /*0ba0*/  STG.E.64 [R76.64], R10 ;  /* 0x0000000a4c007986 */ /* 0x0023e8000c101b04 */
.L_x_5466:
[----:B------:R-:W-:Y:S05]  /*0bb0*/  BSYNC B0 ;  /* 0x0000000000007941 */ /* 0x000fea0003800000 */
.L_x_5465:
[----:B------:R-:W-:Y:S01]  /*0bc0*/  ISETP.GE.AND P0, PT, R0, c[0x0][0x180], PT ;  /* 0x0000600000007a0c */ /* 0x000fe20003f06270 */
[----:B------:R-:W-:-:S12]  /*0bd0*/  BSSY B0, `(.L_x_5469) ;  /* 0x000002a000007945 */ /* 0x000fd80003800000 */
[----:B------:R-:W-:Y:S05]  /*0be0*/  @P0 BRA `(.L_x_5470) ;  /* 0x0000028000000947 */ /* 0x000fea0003800000 */
[----:B0----5:R-:W-:Y:S01]  /*0bf0*/  IMAD.MOV.U32 R22, RZ, RZ, 0x652b82fe ;  /* 0x652b82feff167424 */ /* 0x021fe200078e00ff */
[----:B------:R-:W-:Y:S01]  /*0c00*/  FSETP.GEU.FTZ.AND P0, PT, |R27|, 4.1917929649353027344, PT ;  /* 0x4086232b1b00780b */ /* 0x000fe20003f1e200 */
[----:B------:R-:W-:Y:S01]  /*0c10*/  IMAD.MOV.U32 R23, RZ, RZ, 0x3ff71547 ;  /* 0x3ff71547ff177424 */ /* 0x000fe200078e00ff */
[----:B------:R-:W-:Y:S05]  /*0c20*/  BSSY B1, `(.L_x_5471) ;  /* 0x0000022000017945 */ /* 0x000fea0003800000 */
[----:B------:R-:W0:-:S06]  /*0c30*/  DFMA R22, R26, R22, 6.75539944105574400000e+15 ;  /* 0x433800001a16742b */ /* 0x000e0c0000000016 */
[----:B01----:R-:W0:-:S06]  /*0c40*/  DADD R10, R22, -6.75539944105574400000e+15 ;  /* 0xc3380000160a7429 */ /* 0x003e0c0000000000 */
        /* <DEDUP_REMOVED lines=28> */
[----:B------:R-:W-:Y:S02]  /*0e10*/  @!P0 IMAD.MOV.U32 R22, RZ, RZ, R10 ;  /* 0x000000ffff168224 */ /* 0x000fe400078e000a */
[----:B------:R-:W-:-:S06]  /*0e20*/  @!P0 IMAD.MOV.U32 R10, RZ, RZ, RZ ;  /* 0x000000ffff0a8224 */ /* 0x000fcc00078e00ff */
[----:B------:R0:W1:-:S06]  /*0e30*/  @!P0 DMUL R78, R22, R10 ;  /* 0x0000000a164e8228 */ /* 0x00004c0000000000 */
.L_x_5472:
[----:B------:R-:W-:Y:S05]  /*0e40*/  BSYNC B1 ;  /* 0x0000000000017941 */ /* 0x000fea0003800000 */
.L_x_5471:
[----:B-1----:R-:W1:-:S07]  /*0e50*/  DFMA R12, -R74, R78, R12 ;  /* 0x0000004e4a0c722b */ /* 0x002e4e000000010c */
[----:B-1----:R1:W-:Y:S04]  /*0e60*/  STG.E.64 [R76.64+0x100], R12 ;  /* 0x0001000c4c007986 */ /* 0x0023e8000c101b04 */
.L_x_5470:
[----:B------:R-:W-:Y:S05]  /*0e70*/  BSYNC B0 ;  /* 0x0000000000007941 */ /* 0x000fea0003800000 */
.L_x_5469:
[----:B------:R-:W-:Y:S01]  /*0e80*/  ISETP.GE.AND P0, PT, R2, c[0x0][0x180], PT ;  /* 0x0000600002007a0c */ /* 0x000fe20003f06270 */
[----:B------:R-:W-:-:S12]  /*0e90*/  BSSY B0, `(.L_x_5473) ;  /* 0x0000029000007945 */ /* 0x000fd80003800000 */
[----:B------:R-:W-:Y:S05]  /*0ea0*/  @P0 BRA `(.L_x_5474) ;  /* 0x0000027000000947 */ /* 0x000fea0003800000 */
[----:B01----:R-:W-:Y:S01]  /*0eb0*/  IMAD.MOV.U32 R10, RZ, RZ, 0x652b82fe ;  /* 0x652b82feff0a7424 */ /* 0x003fe200078e00ff */
[----:B-----5:R-:W-:Y:S01]  /*0ec0*/  FSETP.GEU.FTZ.AND P0, PT, |R31|, 4.1917929649353027344, PT ;  /* 0x4086232b1f00780b */ /* 0x020fe20003f1e200 */
[----:B------:R-:W-:Y:S01]  /*0ed0*/  IMAD.MOV.U32 R11, RZ, RZ, 0x3ff71547 ;  /* 0x3ff71547ff0b7424 */ /* 0x000fe200078e00ff */
[----:B------:R-:W-:Y:S01]  /*0ee0*/  BSSY B1, `(.L_x_5475) ;  /* 0x0000021000017945 */ /* 0x000fe20003800000 */
[----:B------:R-:W-:Y:S02]  /*0ef0*/  IMAD.MOV.U32 R22, RZ, RZ, 0x69ce2bdf ;  /* 0x69ce2bdfff167424 */ /* 0x000fe400078e00ff */
[----:B------:R-:W-:Y:S02]  /*0f00*/  IMAD.MOV.U32 R23, RZ, RZ, 0x3e5ade15 ;  /* 0x3e5ade15ff177424 */ /* 0x000fe400078e00ff */
        /* <DEDUP_REMOVED lines=30> */
.L_x_5476:
[----:B------:R-:W-:Y:S05]  /*10f0*/  BSYNC B1 ;  /* 0x0000000000017941 */ /* 0x000fea0003800000 */
.L_x_5475:
[----:B-1----:R-:W1:-:S07]  /*1100*/  DFMA R12, -R74, R12, R14 ;  /* 0x0000000c4a0c722b */ /* 0x002e4e000000010e */
[----:B-1----:R1:W-:Y:S04]  /*1110*/  STG.E.64 [R76.64+0x200], R12 ;  /* 0x0002000c4c007986 */ /* 0x0023e8000c101b04 */
.L_x_5474:
[----:B------:R-:W-:Y:S05]  /*1120*/  BSYNC B0 ;  /* 0x0000000000007941 */ /* 0x000fea0003800000 */
.L_x_5473:
        /* <DEDUP_REMOVED lines=9> */
[----:B------:R-:W2:-:S06]  /*11c0*/  DFMA R2, R34, R2, 6.75539944105574400000e+15 ;  /* 0x433800002202742b */ /* 0x000e8c0000000002 */
[----:B012---:R-:W0:-:S06]  /*11d0*/  DADD R10, R2, -6.75539944105574400000e+15 ;  /* 0xc3380000020a7429 */ /* 0x007e0c0000000000 */
        /* <DEDUP_REMOVED lines=28> */
.L_x_5480:
[----:B------:R-:W-:Y:S05]  /*13a0*/  BSYNC B1 ;  /* 0x0000000000017941 */ /* 0x000fea0003800000 */
.L_x_5479:
[----:B-1----:R-:W1:-:S07]  /*13b0*/  DFMA R10, -R74, R10, R16 ;  /* 0x0000000a4a0a722b */ /* 0x002e4e0000000110 */
[----:B-1----:R1:W-:Y:S04]  /*13c0*/  STG.E.64 [R76.64+0x300], R10 ;  /* 0x0003000a4c007986 */ /* 0x0023e8000c101b04 */
.L_x_5478:
[----:B------:R-:W-:Y:S05]  /*13d0*/  BSYNC B0 ;  /* 0x0000000000007941 */ /* 0x000fea0003800000 */
.L_x_5477:
[----:B------:R-:W-:Y:S01]  /*13e0*/  ISETP.GE.AND P0, PT, R4, c[0x0][0x180], PT ;  /* 0x0000600004007a0c */ /* 0x000fe20003f06270 */
[----:B------:R-:W-:-:S12]  /*13f0*/  BSSY B0, `(.L_x_5481) ;  /* 0x000002a000007945 */ /* 0x000fd80003800000 */
[----:B------:R-:W-:Y:S05]  /*1400*/  @P0 BRA `(.L_x_5482) ;  /* 0x0000028000000947 */ /* 0x000fea0003800000 */
[----:B0-----:R-:W-:Y:S01]  /*1410*/  IMAD.MOV.U32 R2, RZ, RZ, 0x652b82fe ;  /* 0x652b82feff027424 */ /* 0x001fe200078e00ff */
[----:B-----5:R-:W-:Y:S01]  /*1420*/  FSETP.GEU.FTZ.AND P0, PT, |R39|, 4.1917929649353027344, PT ;  /* 0x4086232b2700780b */ /* 0x020fe20003f1e200 */
[----:B------:R-:W-:Y:S01]  /*1430*/  IMAD.MOV.U32 R3, RZ, RZ, 0x3ff71547 ;  /* 0x3ff71547ff037424 */ /* 0x000fe200078e00ff */
[----:B------:R-:W-:Y:S01]  /*1440*/  BSSY B1, `(.L_x_5483) ;  /* 0x0000022000017945 */ /* 0x000fe20003800000 */
[----:B------:R-:W-:Y:S02]  /*1450*/  IMAD.MOV.U32 R14, RZ, RZ, 0x69ce2bdf ;  /* 0x69ce2bdfff0e7424 */ /* 0x000fe400078e00ff */
[----:B------:R-:W-:Y:S02]  /*1460*/  IMAD.MOV.U32 R15, RZ, RZ, 0x3e5ade15 ;  /* 0x3e5ade15ff0f7424 */ /* 0x000fe400078e00ff */
[----:B------:R-:W0:-:S06]  /*1470*/  DFMA R2, R38, R2, 6.75539944105574400000e+15 ;  /* 0x433800002602742b */ /* 0x000e0c0000000002 */
[----:B01----:R-:W0:-:S06]  /*1480*/  DADD R10, R2, -6.75539944105574400000e+15 ;  /* 0xc3380000020a7429 */ /* 0x003e0c0000000000 */
        /* <DEDUP_REMOVED lines=28> */
[----:B------:R0:W1:-:S06]  /*1650*/  @!P0 DMUL R10, R2, R12 ;  /* 0x0000000c020a8228 */ /* 0x00004c0000000000 */
.L_x_5484:
[----:B------:R-:W-:Y:S05]  /*1660*/  BSYNC B1 ;  /* 0x0000000000017941 */ /* 0x000fea0003800000 */
.L_x_5483:
[----:B-1----:R-:W1:-:S07]  /*1670*/  DFMA R10, -R74, R10, R18 ;  /* 0x0000000a4a0a722b */ /* 0x002e4e0000000112 */
[----:B-1----:R1:W-:Y:S04]  /*1680*/  STG.E.64 [R76.64+0x400], R10 ;  /* 0x0004000a4c007986 */ /* 0x0023e8000c101b04 */
.L_x_5482:
[----:B------:R-:W-:Y:S05]  /*1690*/  BSYNC B0 ;  /* 0x0000000000007941 */ /* 0x000fea0003800000 */
.L_x_5481:
[----:B------:R-:W-:Y:S01]  /*16a0*/  ISETP.GE.AND P0, PT, R5, c[0x0][0x180], PT ;  /* 0x0000600005007a0c */ /* 0x000fe20003f06270 */
[----:B------:R-:W-:-:S12]  /*16b0*/  BSSY B0, `(.L_x_5485) ;  /* 0x000002a000007945 */ /* 0x000fd80003800000 */
[----:B------:R-:W-:Y:S05]  /*16c0*/  @P0 BRA `(.L_x_5486) ;  /* 0x0000028000000947 */ /* 0x000fea0003800000 */
[----:B0-----:R-:W-:Y:S01]  /*16d0*/  IMAD.MOV.U32 R2, RZ, RZ, 0x652b82fe ;  /* 0x652b82feff027424 */ /* 0x001fe200078e00ff */
[----:B-----5:R-:W-:Y:S01]  /*16e0*/  FSETP.GEU.FTZ.AND P0, PT, |R43|, 4.1917929649353027344, PT ;  /* 0x4086232b2b00780b */ /* 0x020fe20003f1e200 */
[----:B------:R-:W-:Y:S01]  /*16f0*/  IMAD.MOV.U32 R3, RZ, RZ, 0x3ff71547 ;  /* 0x3ff71547ff037424 */ /* 0x000fe200078e00ff */
[----:B------:R-:W-:Y:S01]  /*1700*/  BSSY B1, `(.L_x_5487) ;  /* 0x0000022000017945 */ /* 0x000fe20003800000 */
[----:B-1----:R-:W-:Y:S02]  /*1710*/  IMAD.MOV.U32 R12, RZ, RZ, 0x69ce2bdf ;  /* 0x69ce2bdfff0c7424 */ /* 0x002fe400078e00ff */
        /* <DEDUP_REMOVED lines=32> */
.L_x_5488:
[----:B------:R-:W-:Y:S05]  /*1920*/  BSYNC B1 ;  /* 0x0000000000017941 */ /* 0x000fea0003800000 */
.L_x_5487:
[----:B-1----:R-:W1:-:S07]  /*1930*/  DFMA R4, -R74, R4, R20 ;  /* 0x000000044a04722b */ /* 0x002e4e0000000114 */
[----:B-1----:R1:W-:Y:S04]  /*1940*/  STG.E.64 [R76.64+0x500], R4 ;  /* 0x000500044c007986 */ /* 0x0023e8000c101b04 */
.L_x_5486:
[----:B------:R-:W-:Y:S05]  /*1950*/  BSYNC B0 ;  /* 0x0000000000007941 */ /* 0x000fea0003800000 */
.L_x_5485:
        /* <DEDUP_REMOVED lines=40> */
.L_x_5492:
[----:B------:R-:W-:Y:S05]  /*1be0*/  BSYNC B1 ;  /* 0x0000000000017941 */ /* 0x000fea0003800000 */
.L_x_5491:
[----:B-1----:R-:W1:-:S07]  /*1bf0*/  DFMA R4, -R74, R4, R24 ;  /* 0x000000044a04722b */ /* 0x002e4e0000000118 */
[----:B-1----:R1:W-:Y:S04]  /*1c00*/  STG.E.64 [R76.64+0x600], R4 ;  /* 0x000600044c007986 */ /* 0x0023e8000c101b04 */
.L_x_5490:
[----:B------:R-:W-:Y:S05]  /*1c10*/  BSYNC B0 ;  /* 0x0000000000007941 */ /* 0x000fea0003800000 */
.L_x_5489:
        /* <DEDUP_REMOVED lines=40> */
.L_x_5496:
[----:B------:R-:W-:Y:S05]  /*1ea0*/  BSYNC B1 ;  /* 0x0000000000017941 */ /* 0x000fea0003800000 */
.L_x_5495:
[----:B-1----:R-:W1:-:S07]  /*1eb0*/  DFMA R4, -R74, R4, R28 ;  /* 0x000000044a04722b */ /* 0x002e4e000000011c */
[----:B-1----:R1:W-:Y:S04]  /*1ec0*/  STG.E.64 [R76.64+0x700], R4 ;  /* 0x000700044c007986 */ /* 0x0023e8000c101b04 */
.L_x_5494:
[----:B------:R-:W-:Y:S05]  /*1ed0*/  BSYNC B0 ;  /* 0x0000000000007941 */ /* 0x000fea0003800000 */
.L_x_5493:
        /* <DEDUP_REMOVED lines=39> */
.L_x_5500:
[----:B------:R-:W-:Y:S05]  /*2150*/  BSYNC B1 ;  /* 0x0000000000017941 */ /* 0x000fea0003800000 */
.L_x_5499:
[----:B-1----:R-:W1:-:S07]  /*2160*/  DFMA R2, -R74, R2, R32 ;  /* 0x000000024a02722b */ /* 0x002e4e0000000120 */
[----:B-1----:R1:W-:Y:S04]  /*2170*/  STG.E.64 [R76.64+0x800], R2 ;  /* 0x000800024c007986 */ /* 0x0023e8000c101b04 */
.L_x_5498:
[----:B------:R-:W-:Y:S05]  /*2180*/  BSYNC B0 ;  /* 0x0000000000007941 */ /* 0x000fea0003800000 */
.L_x_5497:
        /* <DEDUP_REMOVED lines=39> */
.L_x_5504:
[----:B------:R-:W-:Y:S05]  /*2400*/  BSYNC B1 ;  /* 0x0000000000017941 */ /* 0x000fea0003800000 */
.L_x_5503:
[----:B-1----:R-:W1:-:S07]  /*2410*/  DFMA R2, -R74, R2, R36 ;  /* 0x000000024a02722b */ /* 0x002e4e0000000124 */
[----:B-1----:R1:W-:Y:S04]  /*2420*/  STG.E.64 [R76.64+0x900], R2 ;  /* 0x000900024c007986 */ /* 0x0023e8000c101b04 */
.L_x_5502:
[----:B------:R-:W-:Y:S05]  /*2430*/  BSYNC B0 ;  /* 0x0000000000007941 */ /* 0x000fea0003800000 */
.L_x_5501:
        /* <DEDUP_REMOVED lines=39> */
.L_x_5508:
[----:B------:R-:W-:Y:S05]  /*26b0*/  BSYNC B1 ;  /* 0x0000000000017941 */ /* 0x000fea0003800000 */
.L_x_5507:
[----:B-1----:R-:W1:-:S07]  /*26c0*/  DFMA R2, -R74, R2, R40 ;  /* 0x000000024a02722b */ /* 0x002e4e0000000128 */
[----:B-1----:R1:W-:Y:S04]  /*26d0*/  STG.E.64 [R76.64+0xa00], R2 ;  /* 0x000a00024c007986 */ /* 0x0023e8000c101b04 */
.L_x_5506:
[----:B------:R-:W-:Y:S05]  /*26e0*/  BSYNC B0 ;  /* 0x0000000000007941 */ /* 0x000fea0003800000 */
.L_x_5505:
        /* <DEDUP_REMOVED lines=39> */
.L_x_5512:
[----:B------:R-:W-:Y:S05]  /*2960*/  BSYNC B1 ;  /* 0x0000000000017941 */ /* 0x000fea0003800000 */
.L_x_5511:
[----:B-1----:R-:W1:-:S07]  /*2970*/  DFMA R2, -R74, R2, R44 ;  /* 0x000000024a02722b */ /* 0x002e4e000000012c */
[----:B-1----:R1:W-:Y:S04]  /*2980*/  STG.E.64 [R76.64+0xb00], R2 ;  /* 0x000b00024c007986 */ /* 0x0023e8000c101b04 */
.L_x_5510:
[----:B------:R-:W-:Y:S05]  /*2990*/  BSYNC B0 ;  /* 0x0000000000007941 */ /* 0x000fea0003800000 */
.L_x_5509:
        /* <DEDUP_REMOVED lines=39> */
.L_x_5516:
[----:B------:R-:W-:Y:S05]  /*2c10*/  BSYNC B1 ;  /* 0x0000000000017941 */ /* 0x000fea0003800000 */
.L_x_5515:
[----:B-1----:R-:W1:-:S07]  /*2c20*/  DFMA R2, -R74, R2, R48 ;  /* 0x000000024a02722b */ /* 0x002e4e0000000130 */
[----:B-1----:R1:W-:Y:S04]  /*2c30*/  STG.E.64 [R76.64+0xc00], R2 ;  /* 0x000c00024c007986 */ /* 0x0023e8000c101b04 */
.L_x_5514:
[----:B------:R-:W-:Y:S05]  /*2c40*/  BSYNC B0 ;  /* 0x0000000000007941 */ /* 0x000fea0003800000 */
.L_x_5513:
        /* <DEDUP_REMOVED lines=39> */
.L_x_5520:
[----:B------:R-:W-:Y:S05]  /*2ec0*/  BSYNC B1 ;  /* 0x0000000000017941 */ /* 0x000fea0003800000 */
.L_x_5519:
[----:B-1----:R-:W1:-:S07]  /*2ed0*/  DFMA R2, -R74, R2, R52 ;  /* 0x000000024a02722b */ /* 0x002e4e0000000134 */
[----:B-1----:R1:W-:Y:S04]  /*2ee0*/  STG.E.64 [R76.64+0xd00], R2 ;  /* 0x000d00024c007986 */ /* 0x0023e8000c101b04 */
.L_x_5518:
[----:B------:R-:W-:Y:S05]  /*2ef0*/  BSYNC B0 ;  /* 0x0000000000007941 */ /* 0x000fea0003800000 */
.L_x_5517:
        /* <DEDUP_REMOVED lines=39> */
.L_x_5524:
[----:B------:R-:W-:Y:S05]  /*3170*/  BSYNC B1 ;  /* 0x0000000000017941 */ /* 0x000fea0003800000 */
.L_x_5523:
[----:B-1----:R-:W1:-:S07]  /*3180*/  DFMA R2, -R74, R2, R56 ;  /* 0x000000024a02722b */ /* 0x002e4e0000000138 */
[----:B-1----:R1:W-:Y:S04]  /*3190*/  STG.E.64 [R76.64+0xe00], R2 ;  /* 0x000e00024c007986 */ /* 0x0023e8000c101b04 */
.L_x_5522:
[----:B------:R-:W-:Y:S05]  /*31a0*/  BSYNC B0 ;  /* 0x0000000000007941 */ /* 0x000fea0003800000 */
.L_x_5521:
[----:B------:R-:W-:-:S13]  /*31b0*/  ISETP.GE.AND P0, PT, R89, c[0x0][0x180], PT ;  /* 0x0000600059007a0c */ /* 0x000fda0003f06270 */
[----:B------:R-:W-:Y:S05]  /*31c0*/  @P0 EXIT ;  /* 0x000000000000094d */ /* 0x000fea0003800000 */
        /* <DEDUP_REMOVED lines=36> */
.L_x_5526:
[----:B------:R-:W-:Y:S05]  /*3410*/  BSYNC B0 ;  /* 0x0000000000007941 */ /* 0x000fea0003800000 */
.L_x_5525:
[----:B-1----:R-:W1:-:S07]  /*3420*/  DFMA R2, -R74, R2, R58 ;  /* 0x000000024a02722b */ /* 0x002e4e000000013a */
[----:B-1----:R-:W-:Y:S01]  /*3430*/  STG.E.64 [R76.64+0xf00], R2 ;  /* 0x000f00024c007986 */ /* 0x002fe2000c101b04 */
[----:B------:R-:W-:Y:S05]  /*3440*/  EXIT ;  /* 0x000000000000794d */ /* 0x000fea0003800000 */
.L_x_5527:
        /* <DEDUP_REMOVED lines=11> */
.L_x_11104:


//--------------------- .text._ZN43_GLOBAL__N__9ae7fba5_10_SoftMax_cu_9f978f6321softmax_warp_backwardIdddLi8ELb1ELb0EEEvPT0_PKT_S5_iiiPKb --------------------------
	.section	.text._ZN43_GLOBAL__N__9ae7fba5_10_SoftMax_cu_9f978f6321softmax_warp_backwardIdddLi8ELb1ELb0EEEvPT0_PKT_S5_iiiPKb,"ax",@progbits
	.sectioninfo	@"SHI_REGISTERS=56"
	.align	128
.text._ZN43_GLOBAL__N__9ae7fba5_10_SoftMax_cu_9f978f6321softmax_warp_backwardIdddLi8ELb1ELb0EEEvPT0_PKT_S5_iiiPKb:
        .type           _ZN43_GLOBAL__N__9ae7fba5_10_SoftMax_cu_9f978f6321softmax_warp_backwardIdddLi8ELb1ELb0EEEvPT0_PKT_S5_iiiPKb,@function
        .size           _ZN43_GLOBAL__N__9ae7fba5_10_SoftMax_cu_9f978f6321softmax_warp_backwardIdddLi8ELb1ELb0EEEvPT0_PKT_S5_iiiPKb,(.L_x_11105 - _ZN43_GLOBAL__N__9ae7fba5_10_SoftMax_cu_9f978f6321softmax_warp_backwardIdddLi8ELb1ELb0EEEvPT0_PKT_S5_iiiPKb)
        .other          _ZN43_GLOBAL__N__9ae7fba5_10_SoftMax_cu_9f978f6321softmax_warp_backwardIdddLi8ELb1ELb0EEEvPT0_PKT_S5_iiiPKb,@"STO_CUDA_ENTRY STV_DEFAULT"
_ZN43_GLOBAL__N__9ae7fba5_10_SoftMax_cu_9f978f6321softmax_warp_backwardIdddLi8ELb1ELb0EEEvPT0_PKT_S5_iiiPKb:
        /* <DEDUP_REMOVED lines=82> */
[----:B0-----:R0:W1:Y:S04]  /*0520*/  SHFL.BFLY PT, R43, R41, 0x1, 0x1f ;  /* 0x0c201f00292b7f89 */ /* 0x00106800000e0000 */
[----:B------:R0:W2:Y:S01]  /*0530*/  SHFL.BFLY PT, R42, R40, 0x1, 0x1f ;  /* 0x0c201f00282a7f89 */ /* 0x0000a200000e0000 */
[----:B------:R-:W-:Y:S05]  /*0540*/  @!P0 EXIT ;  /* 0x000000000000894d */ /* 0x000fea0003800000 */
[----:B------:R-:W-:Y:S01]  /*0550*/  ISETP.GE.AND P0, PT, R38, c[0x0][0x180], PT ;  /* 0x0000600026007a0c */ /* 0x000fe20003f06270 */
[----:B------:R-:W-:Y:S01]  /*0560*/  BSSY B0, `(.L_x_5528) ;  /* 0x000002d000007945 */ /* 0x000fe20003800000 */
[----:B------:R-:W-:Y:S01]  /*0570*/  SHF.R.S32.HI R44, RZ, 0x1f, R39 ;  /* 0x0000001fff2c7819 */ /* 0x000fe20000011427 */
[----:B012---:R0:W1:Y:S01]  /*0580*/  DADD R40, R40, R42 ;  /* 0x0000000028287229 */ /* 0x007062000000002a */
[----:B------:R-:W-:-:S04]  /*0590*/  LEA R38, P1, R39, c[0x0][0x160], 0x3 ;  /* 0x0000580027267a11 */ /* 0x000fc800078218ff */
[----:B------:R-:W-:-:S05]  /*05a0*/  LEA.HI.X R39, R39, c[0x0][0x164], R44, 0x3, P1 ;  /* 0x0000590027277a11 */ /* 0x000fca00008f1c2c */
[----:B------:R-:W-:Y:S05]  /*05b0*/  @P0 BRA `(.L_x_5529) ;  /* 0x0000027000000947 */ /* 0x000fea0003800000 */
[----:B01----:R-:W-:Y:S01]  /*05c0*/  IMAD.MOV.U32 R42, RZ, RZ, 0x652b82fe ;  /* 0x652b82feff2a7424 */ /* 0x003fe200078e00ff */
[----:B-----5:R-:W-:Y:S01]  /*05d0*/  FSETP.GEU.FTZ.AND P0, PT, |R19|, 4.1917929649353027344, PT ;  /* 0x4086232b1300780b */ /* 0x020fe20003f1e200 */
[----:B------:R-:W-:Y:S01]  /*05e0*/  IMAD.MOV.U32 R43, RZ, RZ, 0x3ff71547 ;  /* 0x3ff71547ff2b7424 */ /* 0x000fe200078e00ff */
[----:B------:R-:W-:Y:S05]  /*05f0*/  BSSY B1, `(.L_x_5530) ;  /* 0x0000021000017945 */ /* 0x000fea0003800000 */
[----:B------:R-:W0:-:S06]  /*0600*/  DFMA R42, R18, R42, 6.75539944105574400000e+15 ;  /* 0x43380000122a742b */ /* 0x000e0c000000002a */
        /* <DEDUP_REMOVED lines=30> */
[----:B------:R0:W1:-:S06]  /*07f0*/  @!P0 DMUL R46, R44, R18 ;  /* 0x000000122c2e8228 */ /* 0x00004c0000000000 */
.L_x_5531:
[----:B------:R-:W-:Y:S05]  /*0800*/  BSYNC B1 ;  /* 0x0000000000017941 */ /* 0x000fea0003800000 */
.L_x_5530:
[----:B-1----:R-:W1:-:S07]  /*0810*/  DFMA R6, -R40, R46, R6 ;  /* 0x0000002e2806722b */ /* 0x002e4e0000000106 */
[----:B-1----:R1:W-:Y:S04]  /*0820*/  STG.E.64 [R38.64], R6 ;  /* 0x0000000626007986 */ /* 0x0023e8000c101b04 */
.L_x_5529:
[----:B01----:R-:W-:Y:S05]  /*0830*/  BSYNC B0 ;  /* 0x0000000000007941 */ /* 0x003fea0003800000 */
.L_x_5528:
        /* <DEDUP_REMOVED lines=39> */
.L_x_5535:
[----:B------:R-:W-:Y:S05]  /*0ab0*/  BSYNC B1 ;  /* 0x0000000000017941 */ /* 0x000fea0003800000 */
.L_x_5534:
[----:B-1----:R-:W1:-:S07]  /*0ac0*/  DFMA R8, -R40, R18, R8 ;  /* 0x000000122808722b */ /* 0x002e4e0000000108 */
[----:B-1----:R1:W-:Y:S04]  /*0ad0*/  STG.E.64 [R38.64+0x100], R8 ;  /* 0x0001000826007986 */ /* 0x0023e8000c101b04 */
.L_x_5533:
[----:B------:R-:W-:Y:S05]  /*0ae0*/  BSYNC B0 ;  /* 0x0000000000007941 */ /* 0x000fea0003800000 */
.L_x_5532:
        /* <DEDUP_REMOVED lines=40> */
.L_x_5539:
[----:B------:R-:W-:Y:S05]  /*0d70*/  BSYNC B1 ;  /* 0x0000000000017941 */ /* 0x000fea0003800000 */
.L_x_5538:
[----:B-1----:R-:W1:-:S07]  /*0d80*/  DFMA R8, -R40, R8, R10 ;  /* 0x000000082808722b */ /* 0x002e4e000000010a */
[----:B-1----:R1:W-:Y:S04]  /*0d90*/  STG.E.64 [R38.64+0x200], R8 ;  /* 0x0002000826007986 */ /* 0x0023e8000c101b04 */
.L_x_5537:
[----:B------:R-:W-:Y:S05]  /*0da0*/  BSYNC B0 ;  /* 0x0000000000007941 */ /* 0x000fea0003800000 */
.L_x_5536:
        /* <DEDUP_REMOVED lines=10> */
[----:B0-2---:R-:W0:-:S06]  /*0e50*/  DADD R6, R2, -6.75539944105574400000e+15 ;  /* 0xc338000002067429 */ /* 0x005e0c0000000000 */
[----:B01----:R-:W0:-:S06]  /*0e60*/  DFMA R8, R6, c[0x2][0x0], R28 ;  /* 0x0080000006087a2b */ /* 0x003e0c000000001c */
        /* <DEDUP_REMOVED lines=28> */
.L_x_5543:
[----:B------:R-:W-:Y:S05]  /*1030*/  BSYNC B1 ;  /* 0x0000000000017941 */ /* 0x000fea0003800000 */
.L_x_5542:
[----:B-1----:R-:W1:-:S07]  /*1040*/  DFMA R6, -R40, R6, R12 ;  /* 0x000000062806722b */ /* 0x002e4e000000010c */
[----:B-1----:R1:W-:Y:S04]  /*1050*/  STG.E.64 [R38.64+0x300], R6 ;  /* 0x0003000626007986 */ /* 0x0023e8000c101b04 */
.L_x_5541:
[----:B------:R-:W-:Y:S05]  /*1060*/  BSYNC B0 ;  /* 0x0000000000007941 */ /* 0x000fea0003800000 */
.L_x_5540:
        /* <DEDUP_REMOVED lines=40> */
.L_x_5547:
[----:B------:R-:W-:Y:S05]  /*12f0*/  BSYNC B1 ;  /* 0x0000000000017941 */ /* 0x000fea0003800000 */
.L_x_5546:
[----:B-1----:R-:W1:-:S07]  /*1300*/  DFMA R6, -R40, R6, R14 ;  /* 0x000000062806722b */ /* 0x002e4e000000010e */
[----:B-1----:R1:W-:Y:S04]  /*1310*/  STG.E.64 [R38.64+0x400], R6 ;  /* 0x0004000626007986 */ /* 0x0023e8000c101b04 */
.L_x_5545:
[----:B------:R-:W-:Y:S05]  /*1320*/  BSYNC B0 ;  /* 0x0000000000007941 */ /* 0x000fea0003800000 */
.L_x_5544:
        /* <DEDUP_REMOVED lines=40> */
.L_x_5551:
[----:B------:R-:W-:Y:S05]  /*15b0*/  BSYNC B1 ;  /* 0x0000000000017941 */ /* 0x000fea0003800000 */
.L_x_5550:
[----:B-1----:R-:W1:-:S07]  /*15c0*/  DFMA R4, -R40, R4, R16 ;  /* 0x000000042804722b */ /* 0x002e4e0000000110 */
[----:B-1----:R1:W-:Y:S04]  /*15d0*/  STG.E.64 [R38.64+0x500], R4 ;  /* 0x0005000426007986 */ /* 0x0023e8000c101b04 */
.L_x_5549:
[----:B------:R-:W-:Y:S05]  /*15e0*/  BSYNC B0 ;  /* 0x0000000000007941 */ /* 0x000fea0003800000 */
.L_x_5548:
        /* <DEDUP_REMOVED lines=40> */
.L_x_5555:
[----:B------:R-:W-:Y:S05]  /*1870*/  BSYNC B1 ;  /* 0x0000000000017941 */ /* 0x000fea0003800000 */
.L_x_5554:
[----:B-1----:R-:W1:-:S07]  /*1880*/  DFMA R4, -R40, R4, R20 ;  /* 0x000000042804722b */ /* 0x002e4e0000000114 */
[----:B-1----:R1:W-:Y:S04]  /*1890*/  STG.E.64 [R38.64+0x600], R4 ;  /* 0x0006000426007986 */ /* 0x0023e8000c101b04 */
.L_x_5553:
[----:B------:R-:W-:Y:S05]  /*18a0*/  BSYNC B0 ;  /* 0x0000000000007941 */ /* 0x000fea0003800000 */
.L_x_5552:
[----:B------:R-:W-:-:S13]  /*18b0*/  ISETP.GE.AND P0, PT, R49, c[0x0][0x180], PT ;  /* 0x0000600031007a0c */ /* 0x000fda0003f06270 */
[----:B------:R-:W-:Y:S05]  /*18c0*/  @P0 EXIT ;  /* 0x000000000000094d */ /* 0x000fea0003800000 */
        /* <DEDUP_REMOVED lines=36> */
.L_x_5557:
[----:B------:R-:W-:Y:S05]  /*1b10*/  BSYNC B0 ;  /* 0x0000000000007941 */ /* 0x000fea0003800000 */
.L_x_5556:
[----:B-1----:R-:W1:-:S07]  /*1b20*/  DFMA R2, -R40, R2, R22 ;  /* 0x000000022802722b */ /* 0x002e4e0000000116 */
[----:B-1----:R-:W-:Y:S01]  /*1b30*/  STG.E.64 [R38.64+0x700], R2 ;  /* 0x0007000226007986 */ /* 0x002fe2000c101b04 */
[----:B------:R-:W-:Y:S05]  /*1b40*/  EXIT ;  /* 0x000000000000794d */ /* 0x000fea0003800000 */
.L_x_5558:
        /* <DEDUP_REMOVED lines=11> */
.L_x_11105:


//--------------------- .text._ZN43_GLOBAL__N__9ae7fba5_10_SoftMax_cu_9f978f6321softmax_warp_backwardIdddLi7ELb1ELb0EEEvPT0_PKT_S5_iiiPKb --------------------------
	.section	.text._ZN43_GLOBAL__N__9ae7fba5_10_SoftMax_cu_9f978f6321softmax_warp_backwardIdddLi7ELb1ELb0EEEvPT0_PKT_S5_iiiPKb,"ax",@progbits
	.sectioninfo	@"SHI_REGISTERS=56"
	.align	128
.text._ZN43_GLOBAL__N__9ae7fba5_10_SoftMax_cu_9f978f6321softmax_warp_backwardIdddLi7ELb1ELb0EEEvPT0_PKT_S5_iiiPKb:
        .type           _ZN43_GLOBAL__N__9ae7fba5_10_SoftMax_cu_9f978f6321softmax_warp_backwardIdddLi7ELb1ELb0EEEvPT0_PKT_S5_iiiPKb,@function
        .size           _ZN43_GLOBAL__N__9ae7fba5_10_SoftMax_cu_9f978f6321softmax_warp_backwardIdddLi7ELb1ELb0EEEvPT0_PKT_S5_iiiPKb,(.L_x_11106 - _ZN43_GLOBAL__N__9ae7fba5_10_SoftMax_cu_9f978f6321softmax_warp_backwardIdddLi7ELb1ELb0EEEvPT0_PKT_S5_iiiPKb)
        .other          _ZN43_GLOBAL__N__9ae7fba5_10_SoftMax_cu_9f978f6321softmax_warp_backwardIdddLi7ELb1ELb0EEEvPT0_PKT_S5_iiiPKb,@"STO_CUDA_ENTRY STV_DEFAULT"
_ZN43_GLOBAL__N__9ae7fba5_10_SoftMax_cu_9f978f6321softmax_warp_backwardIdddLi7ELb1ELb0EEEvPT0_PKT_S5_iiiPKb:
[----:B------:R-:W-:Y:S02]  /*0000*/  IMAD.MOV.U32 R1, RZ, RZ, c[0x0][0x28] ;  /* 0x00000a00ff017624 */ /* 0x000fe400078e00ff */
[----:B------:R-:W0:Y:S01]  /*0010*/  S2R R0, SR_CTAID.X ;  /* 0x0000000000007919 */ /* 0x000e220000002500 */
[----:B------:R-:W-:Y:S01]  /*0020*/  IMAD.MOV.U32 R43, RZ, RZ, 0x8 ;  /* 0x00000008ff2b7424 */ /* 0x000fe200078e00ff */
[----:B------:R-:W-:Y:S01]  /*0030*/  CS2R R8, SRZ ;  /* 0x0000000000087805 */ /* 0x000fe2000001ff00 */
[----:B------:R-:W-:Y:S01]  /*0040*/  IMAD.MOV.U32 R12, RZ, RZ, c[0x0][0x180] ;  /* 0x00006000ff0c7624 */ /* 0x000fe200078e00ff */
[----:B------:R-:W0:Y:S01]  /*0050*/  S2R R3, SR_TID.Y ;  /* 0x0000000000037919 */ /* 0x000e220000002200 */
[----:B------:R-:W-:Y:S01]  /*0060*/  ULDC.64 UR4, c[0x0][0x118] ;  /* 0x0000460000047ab9 */ /* 0x000fe20000000a00 */
[----:B------:R-:W-:Y:S01]  /*0070*/  CS2R R10, SRZ ;  /* 0x00000000000a7805 */ /* 0x000fe2000001ff00 */
[----:B------:R-:W-:Y:S01]  /*0080*/  CS2R R14, SRZ ;  /* 0x00000000000e7805 */ /* 0x000fe2000001ff00 */
[----:B------:R-:W1:Y:S01]  /*0090*/  S2R R2, SR_TID.X ;  /* 0x0000000000027919 */ /* 0x000e620000002100 */
        /* <DEDUP_REMOVED lines=15> */
[C---:B------:R-:W-:Y:S01]  /*0190*/  IMAD.WIDE R32, R6.reuse, R43, c[0x0][0x168] ;  /* 0x00005a0006207625 */ /* 0x040fe200078e022b */
[----:B------:R-:W-:Y:S02]  /*01a0*/  IADD3 R48, P1, R6, c[0x0][0x180], RZ ;  /* 0x0000600006307a10 */ /* 0x000fe40007f3e0ff */
[----:B------:R-:W-:Y:S02]  /*01b0*/  SHF.R.S32.HI R7, RZ, 0x1f, R6 ;  /* 0x0000001fff077819 */ /* 0x000fe40000011406 */
[----:B------:R0:W2:Y:S01]  /*01c0*/  @!P6 LDG.E.64 R8, [R32.64] ;  /* 0x000000042008e981 */ /* 0x0000a2000c1e1b00 */
[----:B------:R-:W-:Y:S01]  /*01d0*/  ISETP.GT.AND P0, PT, R50, 0x1, PT ;  /* 0x000000013200780c */ /* 0x000fe20003f04270 */
[----:B------:R-:W-:Y:S01]  /*01e0*/  IMAD.SHL.U32 R40, R48, 0x8, RZ ;  /* 0x0000000830287824 */ /* 0x000fe200078e00ff */
[----:B------:R-:W-:Y:S01]  /*01f0*/  LEA.HI.X.SX32 R49, R12, R7, 0x1, P1 ;  /* 0x000000070c317211 */ /* 0x000fe200008f0eff */
[----:B------:R-:W-:Y:S01]  /*0200*/  IMAD.WIDE R42, R6, R43, c[0x0][0x170] ;  /* 0x00005c00062a7625 */ /* 0x000fe200078e022b */
[----:B------:R-:W-:Y:S01]  /*0210*/  SEL R20, RZ, c[0x0][0x180], !P0 ;  /* 0x00006000ff147a07 */ /* 0x000fe20004000000 */
[----:B------:R-:W-:Y:S01]  /*0220*/  CS2R R12, SRZ ;  /* 0x00000000000c7805 */ /* 0x000fe2000001ff00 */
[----:B------:R-:W-:Y:S01]  /*0230*/  SHF.L.U64.HI R34, R48, 0x3, R49 ;  /* 0x0000000330227819 */ /* 0x000fe20000010231 */
[----:B------:R0:W3:Y:S01]  /*0240*/  @!P5 LDG.E.64 R10, [R32.64+0x100] ;  /* 0x00010004200ad981 */ /* 0x0000e2000c1e1b00 */
[----:B------:R-:W-:-:S02]  /*0250*/  IADD3 R36, P0, R40, c[0x0][0x168], RZ ;  /* 0x00005a0028247a10 */ /* 0x000fc40007f1e0ff */
[-C--:B------:R-:W-:Y:S01]  /*0260*/  ISETP.GE.AND P2, PT, R2, R20.reuse, PT ;  /* 0x000000140200720c */ /* 0x080fe20003f46270 */
[----:B------:R1:W5:Y:S01]  /*0270*/  @!P6 LDG.E.64 R14, [R42.64] ;  /* 0x000000042a0ee981 */ /* 0x000362000c1e1b00 */
[----:B------:R-:W-:Y:S02]  /*0280*/  IADD3.X R37, R34, c[0x0][0x16c], RZ, P0, !PT ;  /* 0x00005b0022257a10 */ /* 0x000fe400007fe4ff */
[-C--:B------:R-:W-:Y:S01]  /*0290*/  ISETP.GE.AND P1, PT, R3, R20.reuse, PT ;  /* 0x000000140300720c */ /* 0x080fe20003f26270 */
[----:B------:R0:W4:Y:S01]  /*02a0*/  @!P3 LDG.E.64 R12, [R32.64+0x200] ;  /* 0x00020004200cb981 */ /* 0x000122000c1e1b00 */
[-C--:B------:R-:W-:Y:S02]  /*02b0*/  ISETP.GE.AND P0, PT, R4, R20.reuse, PT ;  /* 0x000000140400720c */ /* 0x080fe40003f06270 */
[----:B------:R-:W-:Y:S02]  /*02c0*/  ISETP.GE.AND P6, PT, R5, R20, PT ;  /* 0x000000140500720c */ /* 0x000fe40003fc6270 */
[----:B------:R-:W-:Y:S01]  /*02d0*/  CS2R R20, SRZ ;  /* 0x0000000000147805 */ /* 0x000fe2000001ff00 */
[----:B------:R-:W-:-:S05]  /*02e0*/  CS2R R16, SRZ ;  /* 0x0000000000107805 */ /* 0x000fca000001ff00 */
[----:B------:R0:W4:Y:S01]  /*02f0*/  @!P4 LDG.E.64 R20, [R32.64+0x300] ;  /* 0x000300042014c981 */ /* 0x000122000c1e1b00 */
[----:B------:R-:W-:-:S03]  /*0300*/  CS2R R18, SRZ ;  /* 0x0000000000127805 */ /* 0x000fc6000001ff00 */
[----:B------:R0:W1:Y:S01]  /*0310*/  @!P2 LDG.E.64 R16, [R36.64] ;  /* 0x000000042410a981 */ /* 0x000062000c1e1b00 */
[----:B------:R-:W-:-:S03]  /*0320*/  CS2R R22, SRZ ;  /* 0x0000000000167805 */ /* 0x000fc6000001ff00 */
[----:B------:R0:W4:Y:S01]  /*0330*/  @!P1 LDG.E.64 R18, [R36.64+0x100] ;  /* 0x0001000424129981 */ /* 0x000122000c1e1b00 */
[----:B------:R-:W-:-:S03]  /*0340*/  CS2R R24, SRZ ;  /* 0x0000000000187805 */ /* 0x000fc6000001ff00 */
[----:B------:R0:W4:Y:S04]  /*0350*/  @!P0 LDG.E.64 R22, [R36.64+0x200] ;  /* 0x0002000424168981 */ /* 0x000128000c1e1b00 */
[----:B------:R0:W4:Y:S01]  /*0360*/  @!P6 LDG.E.64 R24, [R36.64+0x300] ;  /* 0x000300042418e981 */ /* 0x000122000c1e1b00 */
        /* <DEDUP_REMOVED lines=8> */
[----:B------:R-:W-:Y:S01]  /*03f0*/  CS2R R36, SRZ ;  /* 0x0000000000247805 */ /* 0x000fe2000001ff00 */
        /* <DEDUP_REMOVED lines=9> */
[----:B---3--:R-:W4:-:S06]  /*0490*/  DADD R46, R46, R10 ;  /* 0x000000002e2e7229 */ /* 0x008f0c000000000a */
[----:B----4-:R-:W2:-:S06]  /*04a0*/  DADD R46, R46, R12 ;  /* 0x000000002e2e7229 */ /* 0x010e8c000000000c */
[----:B--2---:R-:W2:-:S04]  /*04b0*/  DADD R46, R46, R20 ;  /* 0x000000002e2e7229 */ /* 0x004e880000000014 */
[----:B-1----:R-:W1:-:S03]  /*04c0*/  DADD R42, RZ, R16 ;  /* 0x00000000ff2a7229 */ /* 0x002e460000000010 */
[----:B--2---:R-:W-:Y:S04]  /*04d0*/  SHFL.BFLY PT, R53, R47, 0x10, 0x1f ;  /* 0x0e001f002f357f89 */ /* 0x004fe800000e0000 */
[----:B------:R-:W2:Y:S01]  /*04e0*/  SHFL.BFLY PT, R52, R46, 0x10, 0x1f ;  /* 0x0e001f002e347f89 */ /* 0x000ea200000e0000 */
[----:B-1----:R-:W1:-:S06]  /*04f0*/  DADD R42, R42, R18 ;  /* 0x000000002a2a7229 */ /* 0x002e4c0000000012 */
[----:B-1----:R-:W1:-:S06]  /*0500*/  DADD R42, R42, R22 ;  /* 0x000000002a2a7229 */ /* 0x002e4c0000000016 */
[----:B-1----:R-:W1:-:S07]  /*0510*/  DADD R42, R42, R24 ;  /* 0x000000002a2a7229 */ /* 0x002e4e0000000018 */
[----:B-1----:R-:W-:Y:S04]  /*0520*/  SHFL.BFLY PT, R45, R43, 0x10, 0x1f ;  /* 0x0e001f002b2d7f89 */ /* 0x002fe800000e0000 */
[----:B------:R-:W1:Y:S01]  /*0530*/  SHFL.BFLY PT, R44, R42, 0x10, 0x1f ;  /* 0x0e001f002a2c7f89 */ /* 0x000e6200000e0000 */
[----:B--2---:R-:W0:-:S07]  /*0540*/  DADD R52, R46, R52 ;  /* 0x000000002e347229 */ /* 0x004e0e0000000034 */
        /* <DEDUP_REMOVED lines=21> */
[----:B-1----:R1:W2:Y:S04]  /*06a0*/  SHFL.BFLY PT, R43, R41, 0x1, 0x1f ;  /* 0x0c201f00292b7f89 */ /* 0x0022a800000e0000 */
[----:B------:R1:W3:Y:S01]  /*06b0*/  SHFL.BFLY PT, R42, R40, 0x1, 0x1f ;  /* 0x0c201f00282a7f89 */ /* 0x0002e200000e0000 */
[----:B0-----:R1:W0:Y:S01]  /*06c0*/  DADD R46, R44, R46 ;  /* 0x000000002c2e7229 */ /* 0x001222000000002e */
[----:B------:R-:W-:Y:S10]  /*06d0*/  @!P0 EXIT ;  /* 0x000000000000894d */ /* 0x000ff40003800000 */
[----:B------:R-:W-:Y:S01]  /*06e0*/  ISETP.GE.AND P0, PT, R2, c[0x0][0x180], PT ;  /* 0x0000600002007a0c */ /* 0x000fe20003f06270 */
[----:B------:R-:W-:Y:S01]  /*06f0*/  BSSY B0, `(.L_x_5559) ;  /* 0x000002d000007945 */ /* 0x000fe20003800000 */
[----:B-1----:R-:W-:Y:S01]  /*0700*/  LEA R44, P1, R6, c[0x0][0x160], 0x3 ;  /* 0x00005800062c7a11 */ /* 0x002fe200078218ff */
[----:B--23--:R1:W2:-:S03]  /*0710*/  DADD R42, R40, R42 ;  /* 0x00000000282a7229 */ /* 0x00c286000000002a */
[----:B------:R-:W-:-:S07]  /*0720*/  LEA.HI.X R45, R6, c[0x0][0x164], R7, 0x3, P1 ;  /* 0x00005900062d7a11 */ /* 0x000fce00008f1c07 */
[----:B------:R-:W-:Y:S05]  /*0730*/  @P0 BRA `(.L_x_5560) ;  /* 0x0000028000000947 */ /* 0x000fea0003800000 */
[----:B-12---:R-:W-:Y:S01]  /*0740*/  IMAD.MOV.U32 R50, RZ, RZ, 0x652b82fe ;  /* 0x652b82feff327424 */ /* 0x006fe200078e00ff */
[----:B-----5:R-:W-:Y:S01]  /*0750*/  FSETP.GEU.FTZ.AND P1, PT, |R15|, 4.1917929649353027344, PT ;  /* 0x4086232b0f00780b */ /* 0x020fe20003f3e200 */
[----:B------:R-:W-:Y:S01]  /*0760*/  IMAD.MOV.U32 R51, RZ, RZ, 0x3ff71547 ;  /* 0x3ff71547ff337424 */ /* 0x000fe200078e00ff */
[----:B------:R-:W-:Y:S05]  /*0770*/  BSSY B1, `(.L_x_5561) ;  /* 0x0000022000017945 */ /* 0x000fea0003800000 */
[----:B------:R-:W1:-:S06]  /*0780*/  DFMA R50, R14, R50, 6.75539944105574400000e+15 ;  /* 0x433800000e32742b */ /* 0x000e4c0000000032 */
        /* <DEDUP_REMOVED lines=20> */
[----:B------:R-:W-:-:S04]  /*08d0*/  DSETP.GEU.AND P2, PT, R14, RZ, PT ;  /* 0x000000ff0e00722a */ /* 0x000fc80003f4e000 */
[----:B------:R-:W1:-:S08]  /*08e0*/  DADD R14, R14, +INF ;  /* 0x7ff000000e0e7429 */ /* 0x000e500000000000 */
[----:B------:R-:W-:Y:S02]  /*08f0*/  @!P1 LEA.HI R2, R50, R50, RZ, 0x1 ;  /* 0x0000003232029211 */ /* 0x000fe400078f08ff */
[----:B-1----:R-:W-:Y:S01]  /*0900*/  FSEL R40, R14, RZ, P2 ;  /* 0x000000ff0e287208 */ /* 0x002fe20001000000 */
[----:B------:R-:W-:Y:S01]  /*0910*/  @!P1 IMAD.MOV.U32 R14, RZ, RZ, R6 ;  /* 0x000000ffff0e9224 */ /* 0x000fe200078e0006 */
[----:B------:R-:W-:Y:S01]  /*0920*/  @!P1 SHF.R.S32.HI R51, RZ, 0x1, R2 ;  /* 0x00000001ff339819 */ /* 0x000fe20000011402 */
[----:B------:R-:W-:Y:S01]  /*0930*/  @!P1 IMAD.MOV.U32 R6, RZ, RZ, RZ ;  /* 0x000000ffff069224 */ /* 0x000fe200078e00ff */
[----:B------:R-:W-:-:S03]  /*0940*/  FSEL R41, R15, RZ, P2 ;  /* 0x000000ff0f297208 */ /* 0x000fc60001000000 */
[----:B------:R-:W-:Y:S02]  /*0950*/  @!P1 IMAD.IADD R50, R50, 0x1, -R51 ;  /* 0x0000000132329824 */ /* 0x000fe400078e0a33 */
[----:B------:R-:W-:-:S03]  /*0960*/  @!P1 IMAD R15, R51, 0x100000, R7 ;  /* 0x00100000330f9824 */ /* 0x000fc600078e0207 */
[----:B------:R-:W-:-:S06]  /*0970*/  @!P1 LEA R7, R50, 0x3ff00000, 0x14 ;  /* 0x3ff0000032079811 */ /* 0x000fcc00078ea0ff */
[----:B------:R1:W2:-:S06]  /*0980*/  @!P1 DMUL R40, R14, R6 ;  /* 0x000000060e289228 */ /* 0x00028c0000000000 */
.L_x_5562:
[----:B------:R-:W-:Y:S05]  /*0990*/  BSYNC B1 ;  /* 0x0000000000017941 */ /* 0x000fea0003800000 */
.L_x_5561:
[----:B0-2---:R-:W0:-:S07]  /*09a0*/  DFMA R8, R46, -R40, R8 ;  /* 0x800000282e08722b */ /* 0x005e0e0000000008 */
[----:B0-----:R0:W-:Y:S04]  /*09b0*/  STG.E.64 [R44.64], R8 ;  /* 0x000000082c007986 */ /* 0x0011e8000c101b04 */
.L_x_5560:
[----:B-12---:R-:W-:Y:S05]  /*09c0*/  BSYNC B0 ;  /* 0x0000000000007941 */ /* 0x006fea0003800000 */
.L_x_5559:
[----:B------:R-:W-:Y:S01]  /*09d0*/  ISETP.GE.AND P1, PT, R3, c[0x0][0x180], PT ;  /* 0x0000600003007a0c */ /* 0x000fe20003f26270 */
[----:B------:R-:W-:-:S12]  /*09e0*/  BSSY B0, `(.L_x_5563) ;  /* 0x0000029000007945 */ /* 0x000fd80003800000 */
[----:B------:R-:W-:Y:S05]  /*09f0*/  @P1 BRA `(.L_x_5564) ;  /* 0x0000027000001947 */ /* 0x000fea0003800000 */
[----:B------:R-:W-:Y:S01]  /*0a00*/  IMAD.MOV.U32 R2, RZ, RZ, 0x652b82fe ;  /* 0x652b82feff027424 */ /* 0x000fe200078e00ff */
[----:B-----5:R-:W-:Y:S01]  /*0a10*/  FSETP.GEU.FTZ.AND P2, PT, |R27|, 4.1917929649353027344, PT ;  /* 0x4086232b1b00780b */ /* 0x020fe20003f5e200 */
[----:B------:R-:W-:Y:S01]  /*0a20*/  IMAD.MOV.U32 R3, RZ, RZ, 0x3ff71547 ;  /* 0x3ff71547ff037424 */ /* 0x000fe200078e00ff */
[----:B------:R-:W-:Y:S05]  /*0a30*/  BSSY B1, `(.L_x_5565) ;  /* 0x0000021000017945 */ /* 0x000fea0003800000 */
[----:B------:R-:W1:-:S06]  /*0a40*/  DFMA R2, R26, R2, 6.75539944105574400000e+15 ;  /* 0x433800001a02742b */ /* 0x000e4c0000000002 */
[----:B-1----:R-:W1:-:S06]  /*0a50*/  DADD R6, R2, -6.75539944105574400000e+15 ;  /* 0xc338000002067429 */ /* 0x002e4c0000000000 */
[----:B01----:R-:W0:-:S06]  /*0a60*/  DFMA R8, R6, c[0x2][0x0], R26 ;  /* 0x0080000006087a2b */ /* 0x003e0c000000001a */
        /* <DEDUP_REMOVED lines=29> */
.L_x_5566:
[----:B------:R-:W-:Y:S05]  /*0c40*/  BSYNC B1 ;  /* 0x0000000000017941 */ /* 0x000fea0003800000 */
.L_x_5565:
[----:B-1----:R-:W1:-:S07]  /*0c50*/  DFMA R6, R46, -R6, R10 ;  /* 0x800000062e06722b */ /* 0x002e4e000000000a */
[----:B-1----:R1:W-:Y:S04]  /*0c60*/  STG.E.64 [R44.64+0x100], R6 ;  /* 0x000100062c007986 */ /* 0x0023e8000c101b04 */
.L_x_5564:
[----:B------:R-:W-:Y:S05]  /*0c70*/  BSYNC B0 ;  /* 0x0000000000007941 */ /* 0x000fea0003800000 */
.L_x_5563:
        /* <DEDUP_REMOVED lines=40> */
.L_x_5570:
[----:B------:R-:W-:Y:S05]  /*0f00*/  BSYNC B1 ;  /* 0x0000000000017941 */ /* 0x000fea0003800000 */
.L_x_5569:
[----:B-1----:R-:W1:-:S07]  /*0f10*/  DFMA R6, R46, -R6, R12 ;  /* 0x800000062e06722b */ /* 0x002e4e000000000c */
[----:B-1----:R1:W-:Y:S04]  /*0f20*/  STG.E.64 [R44.64+0x200], R6 ;  /* 0x000200062c007986 */ /* 0x0023e8000c101b04 */
.L_x_5568:
[----:B------:R-:W-:Y:S05]  /*0f30*/  BSYNC B0 ;  /* 0x0000000000007941 */ /* 0x000fea0003800000 */
.L_x_5567:
        /* <DEDUP_REMOVED lines=10> */
[----:B0-----:R-:W0:-:S06]  /*0fe0*/  DADD R4, R2, -6.75539944105574400000e+15 ;  /* 0xc338000002047429 */ /* 0x001e0c0000000000 */
        /* <DEDUP_REMOVED lines=29> */
.L_x_5574:
[----:B------:R-:W-:Y:S05]  /*11c0*/  BSYNC B1 ;  /* 0x0000000000017941 */ /* 0x000fea0003800000 */
.L_x_5573:
[----:B-1----:R-:W1:-:S07]  /*11d0*/  DFMA R4, R46, -R4, R20 ;  /* 0x800000042e04722b */ /* 0x002e4e0000000014 */
[----:B-1----:R1:W-:Y:S04]  /*11e0*/  STG.E.64 [R44.64+0x300], R4 ;  /* 0x000300042c007986 */ /* 0x0023e8000c101b04 */
.L_x_5572:
[----:B------:R-:W-:Y:S05]  /*11f0*/  BSYNC B0 ;  /* 0x0000000000007941 */ /* 0x000fea0003800000 */
.L_x_5571:
[----:B0-----:R-:W-:-:S04]  /*1200*/  IMAD.MOV.U32 R3, RZ, RZ, -0x2 ;  /* 0xfffffffeff037424 */ /* 0x001fc800078e00ff */
[----:B------:R-:W-:-:S05]  /*1210*/  IMAD R0, R0, R3, c[0x0][0x178] ;  /* 0x00005e0000007624 */ /* 0x000fca00078e0203 */
[----:B------:R-:W-:-:S13]  /*1220*/  ISETP.GE.AND P4, PT, R0, 0x2, PT ;  /* 0x000000020000780c */ /* 0x000fda0003f86270 */
[----:B------:R-:W-:Y:S05]  /*1230*/  @!P4 EXIT ;  /* 0x000000000000c94d */ /* 0x000fea0003800000 */
[C---:B------:R-:W-:Y:S01]  /*1240*/  LEA R2, P4, R48.reuse, c[0x0][0x160], 0x3 ;  /* 0x0000580030027a11 */ /* 0x040fe200078818ff */
[----:B------:R-:W-:Y:S03]  /*1250*/  BSSY B0, `(.L_x_5575) ;  /* 0x000002b000007945 */ /* 0x000fe60003800000 */
[----:B------:R-:W-:Y:S01]  /*1260*/  LEA.HI.X R3, R48, c[0x0][0x164], R49, 0x3, P4 ;  /* 0x0000590030037a11 */ /* 0x000fe200020f1c31 */
[----:B------:R-:W-:Y:S05]  /*1270*/  @P0 BRA `(.L_x_5576) ;  /* 0x0000028000000947 */ /* 0x000fea0003800000 */
[----:B-1----:R-:W-:Y:S01]  /*1280*/  IMAD.MOV.U32 R4, RZ, RZ, 0x652b82fe ;  /* 0x652b82feff047424 */ /* 0x002fe200078e00ff */
[----:B-----5:R-:W-:Y:S01]  /*1290*/  FSETP.GEU.FTZ.AND P0, PT, |R33|, 4.1917929649353027344, PT ;  /* 0x4086232b2100780b */ /* 0x020fe20003f1e200 */
[----:B------:R-:W-:Y:S01]  /*12a0*/  IMAD.MOV.U32 R5, RZ, RZ, 0x3ff71547 ;  /* 0x3ff71547ff057424 */ /* 0x000fe200078e00ff */
[----:B------:R-:W-:Y:S01]  /*12b0*/  BSSY B1, `(.L_x_5577) ;  /* 0x0000022000017945 */ /* 0x000fe20003800000 */
[----:B------:R-:W-:Y:S02]  /*12c0*/  IMAD.MOV.U32 R10, RZ, RZ, 0x69ce2bdf ;  /* 0x69ce2bdfff0a7424 */ /* 0x000fe400078e00ff */
[----:B------:R-:W-:-:S02]  /*12d0*/  IMAD.MOV.U32 R11, RZ, RZ, 0x3e5ade15 ;  /* 0x3e5ade15ff0b7424 */ /* 0x000fc400078e00ff */
        /* <DEDUP_REMOVED lines=31> */
.L_x_5578:
[----:B------:R-:W-:Y:S05]  /*14d0*/  BSYNC B1 ;  /* 0x0000000000017941 */ /* 0x000fea0003800000 */
.L_x_5577:
[----:B-1----:R-:W1:-:S07]  /*14e0*/  DFMA R6, R42, -R6, R16 ;  /* 0x800000062a06722b */ /* 0x002e4e0000000010 */
[----:B-1----:R1:W-:Y:S04]  /*14f0*/  STG.E.64 [R2.64], R6 ;  /* 0x0000000602007986 */ /* 0x0023e8000c101b04 */
.L_x_5576:
[----:B------:R-:W-:Y:S05]  /*1500*/  BSYNC B0 ;  /* 0x0000000000007941 */ /* 0x000fea0003800000 */
.L_x_5575:
[----:B------:R-:W-:Y:S01]  /*1510*/  BSSY B0, `(.L_x_5579) ;  /* 0x000002a000007945 */ /* 0x000fe20003800000 */
        /* <DEDUP_REMOVED lines=38> */
.L_x_5582:
[----:B------:R-:W-:Y:S05]  /*1780*/  BSYNC B1 ;  /* 0x0000000000017941 */ /* 0x000fea0003800000 */
.L_x_5581:
[----:B-1----:R-:W1:-:S07]  /*1790*/  DFMA R6, R42, -R6, R18 ;  /* 0x800000062a06722b */ /* 0x002e4e0000000012 */
[----:B-1----:R1:W-:Y:S04]  /*17a0*/  STG.E.64 [R2.64+0x100], R6 ;  /* 0x0001000602007986 */ /* 0x0023e8000c101b04 */
.L_x_5580:
[----:B------:R-:W-:Y:S05]  /*17b0*/  BSYNC B0 ;  /* 0x0000000000007941 */ /* 0x000fea0003800000 */
.L_x_5579:
[----:B------:R-:W-:Y:S01]  /*17c0*/  BSSY B0, `(.L_x_5583) ;  /* 0x0000029000007945 */ /* 0x000fe20003800000 */
        /* <DEDUP_REMOVED lines=37> */
.L_x_5586:
[----:B------:R-:W-:Y:S05]  /*1a20*/  BSYNC B1 ;  /* 0x0000000000017941 */ /* 0x000fea0003800000 */
.L_x_5585:
[----:B-1----:R-:W1:-:S07]  /*1a30*/  DFMA R4, R42, -R4, R22 ;  /* 0x800000042a04722b */ /* 0x002e4e0000000016 */
[----:B-1----:R1:W-:Y:S04]  /*1a40*/  STG.E.64 [R2.64+0x200], R4 ;  /* 0x0002000402007986 */ /* 0x0023e8000c101b04 */
.L_x_5584:
[----:B------:R-:W-:Y:S05]  /*1a50*/  BSYNC B0 ;  /* 0x0000000000007941 */ /* 0x000fea0003800000 */
.L_x_5583:
        /* <DEDUP_REMOVED lines=37> */
.L_x_5588:
[----:B------:R-:W-:Y:S05]  /*1cb0*/  BSYNC B0 ;  /* 0x0000000000007941 */ /* 0x000fea0003800000 */
.L_x_5587:
[----:B-1----:R-:W1:-:S07]  /*1cc0*/  DFMA R4, R42, -R4, R24 ;  /* 0x800000042a04722b */ /* 0x002e4e0000000018 */
[----:B-1----:R-:W-:Y:S01]  /*1cd0*/  STG.E.64 [R2.64+0x300], R4 ;  /* 0x0003000402007986 */ /* 0x002fe2000c101b04 */
[----:B------:R-:W-:Y:S05]  /*1ce0*/  EXIT ;  /* 0x000000000000794d */ /* 0x000fea0003800000 */
.L_x_5589:
        /* <DEDUP_REMOVED lines=9> */
.L_x_11106:


//--------------------- .text._ZN43_GLOBAL__N__9ae7fba5_10_SoftMax_cu_9f978f6321softmax_warp_backwardIdddLi6ELb1ELb0EEEvPT0_PKT_S5_iiiPKb --------------------------
	.section	.text._ZN43_GLOBAL__N__9ae7fba5_10_SoftMax_cu_9f978f6321softmax_warp_backwardIdddLi6ELb1ELb0EEEvPT0_PKT_S5_iiiPKb,"ax",@progbits
	.sectioninfo	@"SHI_REGISTERS=40"
	.align	128
.text._ZN43_GLOBAL__N__9ae7fba5_10_SoftMax_cu_9f978f6321softmax_warp_backwardIdddLi6ELb1ELb0EEEvPT0_PKT_S5_iiiPKb:
        .type           _ZN43_GLOBAL__N__9ae7fba5_10_SoftMax_cu_9f978f6321softmax_warp_backwardIdddLi6ELb1ELb0EEEvPT0_PKT_S5_iiiPKb,@function
        .size           _ZN43_GLOBAL__N__9ae7fba5_10_SoftMax_cu_9f978f6321softmax_warp_backwardIdddLi6ELb1ELb0EEEvPT0_PKT_S5_iiiPKb,(.L_x_11107 - _ZN43_GLOBAL__N__9ae7fba5_10_SoftMax_cu_9f978f6321softmax_warp_backwardIdddLi6ELb1ELb0EEEvPT0_PKT_S5_iiiPKb)
        .other          _ZN43_GLOBAL__N__9ae7fba5_10_SoftMax_cu_9f978f6321softmax_warp_backwardIdddLi6ELb1ELb0EEEvPT0_PKT_S5_iiiPKb,@"STO_CUDA_ENTRY STV_DEFAULT"
_ZN43_GLOBAL__N__9ae7fba5_10_SoftMax_cu_9f978f6321softmax_warp_backwardIdddLi6ELb1ELb0EEEvPT0_PKT_S5_iiiPKb:
[----:B------:R-:W-:Y:S02]  /*0000*/  IMAD.MOV.U32 R1, RZ, RZ, c[0x0][0x28] ;  /* 0x00000a00ff017624 */ /* 0x000fe400078e00ff */
[----:B------:R-:W0:Y:S01]  /*0010*/  S2R R0, SR_CTAID.X ;  /* 0x0000000000007919 */ /* 0x000e220000002500 */
[----:B------:R-:W-:Y:S01]  /*0020*/  IMAD.MOV.U32 R27, RZ, RZ, 0x8 ;  /* 0x00000008ff1b7424 */ /* 0x000fe200078e00ff */
[----:B------:R-:W-:Y:S01]  /*0030*/  CS2R R8, SRZ ;  /* 0x0000000000087805 */ /* 0x000fe2000001ff00 */
[----:B------:R-:W-:Y:S01]  /*0040*/  IMAD.MOV.U32 R10, RZ, RZ, c[0x0][0x180] ;  /* 0x00006000ff0a7624 */ /* 0x000fe200078e00ff */
        /* <DEDUP_REMOVED lines=11> */
[----:B------:R-:W-:Y:S02]  /*0100*/  SHF.R.S32.HI R5, RZ, 0x1f, R4 ;  /* 0x0000001fff057819 */ /* 0x000fe40000011404 */
[----:B------:R-:W-:Y:S02]  /*0110*/  SEL R6, RZ, c[0x0][0x180], !P0 ;  /* 0x00006000ff067a07 */ /* 0x000fe40004000000 */
[----:B------:R-:W-:-:S02]  /*0120*/  IMNMX R34, R0, 0x2, PT ;  /* 0x0000000200227817 */ /* 0x000fc40003800200 */
[-C--:B------:R-:W-:Y:S02]  /*0130*/  ISETP.GE.AND P0, PT, R2, R6.reuse, PT ;  /* 0x000000060200720c */ /* 0x080fe40003f06270 */
[----:B------:R-:W-:Y:S02]  /*0140*/  ISETP.GE.AND P1, PT, R3, R6, PT ;  /* 0x000000060300720c */ /* 0x000fe40003f26270 */
[----:B------:R-:W-:Y:S02]  /*0150*/  IADD3 R6, P3, R4, c[0x0][0x180], RZ ;  /* 0x0000600004067a10 */ /* 0x000fe40007f7e0ff */
[----:B------:R-:W-:Y:S02]  /*0160*/  ISETP.GT.AND P2, PT, R34, 0x1, PT ;  /* 0x000000012200780c */ /* 0x000fe40003f44270 */
[----:B------:R-:W-:Y:S01]  /*0170*/  LEA.HI.X.SX32 R7, R10, R5, 0x1, P3 ;  /* 0x000000050a077211 */ /* 0x000fe200018f0eff */
[----:B------:R-:W-:Y:S01]  /*0180*/  IMAD.SHL.U32 R30, R6, 0x8, RZ ;  /* 0x00000008061e7824 */ /* 0x000fe200078e00ff */
[----:B------:R-:W-:Y:S01]  /*0190*/  CS2R R10, SRZ ;  /* 0x00000000000a7805 */ /* 0x000fe2000001ff00 */
[----:B------:R-:W-:-:S02]  /*01a0*/  SEL R12, RZ, c[0x0][0x180], !P2 ;  /* 0x00006000ff0c7a07 */ /* 0x000fc40005000000 */
[----:B------:R-:W2:Y:S01]  /*01b0*/  @!P0 LDG.E.64 R8, [R24.64] ;  /* 0x0000000418088981 */ /* 0x000ea2000c1e1b00 */
[----:B------:R-:W-:Y:S02]  /*01c0*/  SHF.L.U64.HI R20, R6, 0x3, R7 ;  /* 0x0000000306147819 */ /* 0x000fe40000010207 */
[-C--:B------:R-:W-:Y:S01]  /*01d0*/  ISETP.GE.AND P3, PT, R2, R12.reuse, PT ;  /* 0x0000000c0200720c */ /* 0x080fe20003f66270 */
[----:B------:R-:W3:Y:S01]  /*01e0*/  @!P1 LDG.E.64 R10, [R24.64+0x100] ;  /* 0x00010004180a9981 */ /* 0x000ee2000c1e1b00 */
[----:B------:R-:W-:Y:S02]  /*01f0*/  IADD3 R28, P4, R30, c[0x0][0x168], RZ ;  /* 0x00005a001e1c7a10 */ /* 0x000fe40007f9e0ff */
[----:B------:R-:W-:Y:S02]  /*0200*/  ISETP.GE.AND P2, PT, R3, R12, PT ;  /* 0x0000000c0300720c */ /* 0x000fe40003f46270 */
[----:B------:R-:W-:Y:S01]  /*0210*/  CS2R R12, SRZ ;  /* 0x00000000000c7805 */ /* 0x000fe2000001ff00 */
[----:B------:R-:W-:Y:S01]  /*0220*/  IADD3.X R29, R20, c[0x0][0x16c], RZ, P4, !PT ;  /* 0x00005b00141d7a10 */ /* 0x000fe200027fe4ff */
[----:B------:R-:W-:-:S05]  /*0230*/  CS2R R14, SRZ ;  /* 0x00000000000e7805 */ /* 0x000fca000001ff00 */
[----:B------:R-:W4:Y:S04]  /*0240*/  @!P3 LDG.E.64 R12, [R28.64] ;  /* 0x000000041c0cb981 */ /* 0x000f28000c1e1b00 */
[----:B------:R-:W4:Y:S01]  /*0250*/  @!P2 LDG.E.64 R14, [R28.64+0x100] ;  /* 0x000100041c0ea981 */ /* 0x000f22000c1e1b00 */
[----:B------:R-:W-:Y:S01]  /*0260*/  CS2R R16, SRZ ;  /* 0x0000000000107805 */ /* 0x000fe2000001ff00 */
[----:B------:R-:W-:Y:S01]  /*0270*/  CS2R R18, SRZ ;  /* 0x0000000000127805 */ /* 0x000fe2000001ff00 */
[----:B------:R-:W-:-:S05]  /*0280*/  IMAD.WIDE R26, R4, R27, c[0x0][0x170] ;  /* 0x00005c00041a7625 */ /* 0x000fca00078e021b */
[----:B------:R0:W5:Y:S04]  /*0290*/  @!P0 LDG.E.64 R16, [R26.64] ;  /* 0x000000041a108981 */ /* 0x000168000c1e1b00 */
[----:B------:R0:W5:Y:S01]  /*02a0*/  @!P1 LDG.E.64 R18, [R26.64+0x100] ;  /* 0x000100041a129981 */ /* 0x000162000c1e1b00 */
[----:B------:R-:W-:Y:S01]  /*02b0*/  IADD3 R30, P4, R30, c[0x0][0x170], RZ ;  /* 0x00005c001e1e7a10 */ /* 0x000fe20007f9e0ff */
[----:B------:R-:W-:-:S03]  /*02c0*/  CS2R R22, SRZ ;  /* 0x0000000000167805 */ /* 0x000fc6000001ff00 */
[----:B------:R-:W-:Y:S02]  /*02d0*/  IADD3.X R31, R20, c[0x0][0x174], RZ, P4, !PT ;  /* 0x00005d00141f7a10 */ /* 0x000fe400027fe4ff */
[----:B------:R-:W-:-:S03]  /*02e0*/  CS2R R20, SRZ ;  /* 0x0000000000147805 */ /* 0x000fc6000001ff00 */
[----:B------:R1:W5:Y:S04]  /*02f0*/  @!P2 LDG.E.64 R22, [R30.64+0x100] ;  /* 0x000100041e16a981 */ /* 0x000368000c1e1b00 */
[----:B------:R1:W5:Y:S01]  /*0300*/  @!P3 LDG.E.64 R20, [R30.64] ;  /* 0x000000041e14b981 */ /* 0x000362000c1e1b00 */
[----:B------:R-:W-:Y:S01]  /*0310*/  ISETP.GE.AND P0, PT, R34, 0x1, PT ;  /* 0x000000012200780c */ /* 0x000fe20003f06270 */
[----:B--2---:R-:W3:-:S06]  /*0320*/  DADD R36, RZ, R8 ;  /* 0x00000000ff247229 */ /* 0x004ecc0000000008 */
[----:B---3--:R-:W2:-:S07]  /*0330*/  DADD R36, R36, R10 ;  /* 0x0000000024247229 */ /* 0x008e8e000000000a */
[----:B--2---:R-:W-:Y:S04]  /*0340*/  SHFL.BFLY PT, R25, R37, 0x10, 0x1f ;  /* 0x0e001f0025197f89 */ /* 0x004fe800000e0000 */
[----:B------:R-:W2:Y:S01]  /*0350*/  SHFL.BFLY PT, R24, R36, 0x10, 0x1f ;  /* 0x0e001f0024187f89 */ /* 0x000ea200000e0000 */
[----:B----4-:R-:W3:-:S06]  /*0360*/  DADD R32, RZ, R12 ;  /* 0x00000000ff207229 */ /* 0x010ecc000000000c */
[----:B---3--:R-:W3:-:S07]  /*0370*/  DADD R32, R32, R14 ;  /* 0x0000000020207229 */ /* 0x008ece000000000e */
[----:B---3--:R-:W-:Y:S04]  /*0380*/  SHFL.BFLY PT, R29, R33, 0x10, 0x1f ;  /* 0x0e001f00211d7f89 */ /* 0x008fe800000e0000 */
[----:B------:R-:W3:Y:S01]  /*0390*/  SHFL.BFLY PT, R28, R32, 0x10, 0x1f ;  /* 0x0e001f00201c7f89 */ /* 0x000ee200000e0000 */
[----:B--2---:R-:W0:-:S07]  /*03a0*/  DADD R24, R36, R24 ;  /* 0x0000000024187229 */ /* 0x004e0e0000000018 */
[----:B0-----:R-:W-:Y:S04]  /*03b0*/  SHFL.BFLY PT, R27, R25, 0x8, 0x1f ;  /* 0x0d001f00191b7f89 */ /* 0x001fe800000e0000 */
[----:B------:R-:W0:Y:S01]  /*03c0*/  SHFL.BFLY PT, R26, R24, 0x8, 0x1f ;  /* 0x0d001f00181a7f89 */ /* 0x000e2200000e0000 */
[----:B---3--:R-:W1:-:S07]  /*03d0*/  DADD R28, R32, R28 ;  /* 0x00000000201c7229 */ /* 0x008e4e000000001c */
        /* <DEDUP_REMOVED lines=56> */
[----:B-1----:R-:W-:Y:S02]  /*0760*/  FSEL R32, R16, RZ, P2 ;  /* 0x000000ff10207208 */ /* 0x002fe40001000000 */
[----:B------:R-:W-:Y:S02]  /*0770*/  @!P1 SHF.R.S32.HI R5, RZ, 0x1, R2 ;  /* 0x00000001ff059819 */ /* 0x000fe40000011402 */
[----:B------:R-:W-:-:S03]  /*0780*/  FSEL R33, R17, RZ, P2 ;  /* 0x000000ff11217208 */ /* 0x000fc60001000000 */
[----:B------:R-:W-:Y:S02]  /*0790*/  @!P1 IMAD.IADD R4, R4, 0x1, -R5 ;  /* 0x0000000104049824 */ /* 0x000fe400078e0a05 */
[----:B------:R-:W-:-:S03]  /*07a0*/  @!P1 IMAD R29, R5, 0x100000, R29 ;  /* 0x00100000051d9824 */ /* 0x000fc600078e021d */
[----:B------:R-:W-:Y:S01]  /*07b0*/  @!P1 LEA R5, R4, 0x3ff00000, 0x14 ;  /* 0x3ff0000004059811 */ /* 0x000fe200078ea0ff */
[----:B------:R-:W-:-:S06]  /*07c0*/  @!P1 IMAD.MOV.U32 R4, RZ, RZ, RZ ;  /* 0x000000ffff049224 */ /* 0x000fcc00078e00ff */
[----:B------:R1:W2:-:S06]  /*07d0*/  @!P1 DMUL R32, R28, R4 ;  /* 0x000000041c209228 */ /* 0x00028c0000000000 */
.L_x_5593:
[----:B------:R-:W-:Y:S05]  /*07e0*/  BSYNC B1 ;  /* 0x0000000000017941 */ /* 0x000fea0003800000 */
.L_x_5592:
[----:B0-2---:R-:W0:-:S07]  /*07f0*/  DFMA R8, R26, -R32, R8 ;  /* 0x800000201a08722b */ /* 0x005e0e0000000008 */
[----:B0-----:R0:W-:Y:S04]  /*0800*/  STG.E.64 [R24.64], R8 ;  /* 0x0000000818007986 */ /* 0x0011e8000c101b04 */
.L_x_5591:
[----:B-12---:R-:W-:Y:S05]  /*0810*/  BSYNC B0 ;  /* 0x0000000000007941 */ /* 0x006fea0003800000 */
.L_x_5590:
        /* <DEDUP_REMOVED lines=39> */
.L_x_5597:
[----:B------:R-:W-:Y:S05]  /*0a90*/  BSYNC B1 ;  /* 0x0000000000017941 */ /* 0x000fea0003800000 */
.L_x_5596:
[----:B-1----:R-:W1:-:S07]  /*0aa0*/  DFMA R4, R26, -R4, R10 ;  /* 0x800000041a04722b */ /* 0x002e4e000000000a */
[----:B-1----:R1:W-:Y:S04]  /*0ab0*/  STG.E.64 [R24.64+0x100], R4 ;  /* 0x0001000418007986 */ /* 0x0023e8000c101b04 */
.L_x_5595:
[----:B------:R-:W-:Y:S05]  /*0ac0*/  BSYNC B0 ;  /* 0x0000000000007941 */ /* 0x000fea0003800000 */
.L_x_5594:
[----:B------:R-:W-:-:S13]  /*0ad0*/  ISETP.GE.AND P2, PT, R0, 0x2, PT ;  /* 0x000000020000780c */ /* 0x000fda0003f46270 */
[----:B------:R-:W-:Y:S05]  /*0ae0*/  @!P2 EXIT ;  /* 0x000000000000a94d */ /* 0x000fea0003800000 */
[C---:B0-----:R-:W-:Y:S01]  /*0af0*/  LEA R2, P2, R6.reuse, c[0x0][0x160], 0x3 ;  /* 0x0000580006027a11 */ /* 0x041fe200078418ff */
        /* <DEDUP_REMOVED lines=40> */
.L_x_5601:
[----:B------:R-:W-:Y:S05]  /*0d80*/  BSYNC B1 ;  /* 0x0000000000017941 */ /* 0x000fea0003800000 */
.L_x_5600:
[----:B-1----:R-:W1:-:S07]  /*0d90*/  DFMA R6, R30, -R6, R12 ;  /* 0x800000061e06722b */ /* 0x002e4e000000000c */
[----:B-1----:R1:W-:Y:S04]  /*0da0*/  STG.E.64 [R2.64], R6 ;  /* 0x0000000602007986 */ /* 0x0023e8000c101b04 */
.L_x_5599:
[----:B------:R-:W-:Y:S05]  /*0db0*/  BSYNC B0 ;  /* 0x0000000000007941 */ /* 0x000fea0003800000 */
.L_x_5598:
        /* <DEDUP_REMOVED lines=38> */
.L_x_5603:
[----:B------:R-:W-:Y:S05]  /*1020*/  BSYNC B0 ;  /* 0x0000000000007941 */ /* 0x000fea0003800000 */
.L_x_5602:
[----:B-1----:R-:W1:-:S07]  /*1030*/  DFMA R6, R30, -R6, R14 ;  /* 0x800000061e06722b */ /* 0x002e4e000000000e */
[----:B-1----:R-:W-:Y:S01]  /*1040*/  STG.E.64 [R2.64+0x100], R6 ;  /* 0x0001000602007986 */ /* 0x002fe2000c101b04 */
[----:B------:R-:W-:Y:S05]  /*1050*/  EXIT ;  /* 0x000000000000794d */ /* 0x000fea0003800000 */
.L_x_5604:
        /* <DEDUP_REMOVED lines=10> */
.L_x_11107:


//--------------------- .text._ZN43_GLOBAL__N__9ae7fba5_10_SoftMax_cu_9f978f6321softmax_warp_backwardIdddLi5ELb1ELb0EEEvPT0_PKT_S5_iiiPKb --------------------------
	.section	.text._ZN43_GLOBAL__N__9ae7fba5_10_SoftMax_cu_9f978f6321softmax_warp_backwardIdddLi5ELb1ELb0EEEvPT0_PKT_S5_iiiPKb,"ax",@progbits
	.sectioninfo	@"SHI_REGISTERS=30"
	.align	128
.text._ZN43_GLOBAL__N__9ae7fba5_10_SoftMax_cu_9f978f6321softmax_warp_backwardIdddLi5ELb1ELb0EEEvPT0_PKT_S5_iiiPKb:
        .type           _ZN43_GLOBAL__N__9ae7fba5_10_SoftMax_cu_9f978f6321softmax_warp_backwardIdddLi5ELb1ELb0EEEvPT0_PKT_S5_iiiPKb,@function
        .size           _ZN43_GLOBAL__N__9ae7fba5_10_SoftMax_cu_9f978f6321softmax_warp_backwardIdddLi5ELb1ELb0EEEvPT0_PKT_S5_iiiPKb,(.L_x_11108 - _ZN43_GLOBAL__N__9ae7fba5_10_SoftMax_cu_9f978f6321softmax_warp_backwardIdddLi5ELb1ELb0EEEvPT0_PKT_S5_iiiPKb)
        .other          _ZN43_GLOBAL__N__9ae7fba5_10_SoftMax_cu_9f978f6321softmax_warp_backwardIdddLi5ELb1ELb0EEEvPT0_PKT_S5_iiiPKb,@"STO_CUDA_ENTRY STV_DEFAULT"
_ZN43_GLOBAL__N__9ae7fba5_10_SoftMax_cu_9f978f6321softmax_warp_backwardIdddLi5ELb1ELb0EEEvPT0_PKT_S5_iiiPKb:
        /* <DEDUP_REMOVED lines=25> */
[----:B------:R-:W-:Y:S01]  /*0190*/  CS2R R2, SRZ ;  /* 0x0000000000027805 */ /* 0x000fe2000001ff00 */
[----:B------:R-:W-:-:S02]  /*01a0*/  @!P1 IADD3.X R11, R6, c[0x0][0x16c], RZ, P2, !PT ;  /* 0x00005b00060b9a10 */ /* 0x000fc400017fe4ff */
[----:B------:R-:W-:Y:S02]  /*01b0*/  @!P0 SHF.L.U64.HI R8, R8, 0x3, R5 ;  /* 0x0000000308088819 */ /* 0x000fe40000010205 */
[----:B------:R-:W-:Y:S01]  /*01c0*/  @!P0 IADD3 R16, P2, R26, c[0x0][0x168], RZ ;  /* 0x00005a001a108a10 */ /* 0x000fe20007f5e0ff */
[----:B------:R-:W2:Y:S01]  /*01d0*/  @!P1 LDG.E.64 R2, [R10.64] ;  /* 0x000000040a029981 */ /* 0x000ea2000c1e1b00 */
[----:B------:R-:W-:Y:S02]  /*01e0*/  CS2R R4, SRZ ;  /* 0x0000000000047805 */ /* 0x000fe4000001ff00 */
[----:B------:R-:W-:-:S05]  /*01f0*/  @!P0 IADD3.X R17, R8, c[0x0][0x16c], RZ, P2, !PT ;  /* 0x00005b0008118a10 */ /* 0x000fca00017fe4ff */
[----:B------:R-:W3:Y:S01]  /*0200*/  @!P0 LDG.E.64 R4, [R16.64] ;  /* 0x0000000410048981 */ /* 0x000ee2000c1e1b00 */
[----:B------:R-:W-:Y:S02]  /*0210*/  @!P1 IADD3 R14, P2, R14, c[0x0][0x170], RZ ;  /* 0x00005c000e0e9a10 */ /* 0x000fe40007f5e0ff */
[----:B------:R-:W-:Y:S02]  /*0220*/  @!P0 IADD3 R26, P3, R26, c[0x0][0x170], RZ ;  /* 0x00005c001a1a8a10 */ /* 0x000fe40007f7e0ff */
[----:B------:R-:W-:Y:S02]  /*0230*/  @!P1 IADD3.X R15, R6, c[0x0][0x174], RZ, P2, !PT ;  /* 0x00005d00060f9a10 */ /* 0x000fe400017fe4ff */
[----:B------:R-:W-:Y:S01]  /*0240*/  CS2R R6, SRZ ;  /* 0x0000000000067805 */ /* 0x000fe2000001ff00 */
[----:B------:R-:W-:Y:S02]  /*0250*/  @!P0 IADD3.X R27, R8, c[0x0][0x174], RZ, P3, !PT ;  /* 0x00005d00081b8a10 */ /* 0x000fe40001ffe4ff */
[----:B------:R-:W-:-:S03]  /*0260*/  CS2R R8, SRZ ;  /* 0x0000000000087805 */ /* 0x000fc6000001ff00 */
[----:B------:R0:W5:Y:S04]  /*0270*/  @!P1 LDG.E.64 R6, [R14.64] ;  /* 0x000000040e069981 */ /* 0x000168000c1e1b00 */
[----:B------:R1:W5:Y:S01]  /*0280*/  @!P0 LDG.E.64 R8, [R26.64] ;  /* 0x000000041a088981 */ /* 0x000362000c1e1b00 */
[----:B------:R-:W-:Y:S01]  /*0290*/  ISETP.GE.AND P0, PT, R25, 0x1, PT ;  /* 0x000000011900780c */ /* 0x000fe20003f06270 */
[----:B--2---:R-:W2:-:S07]  /*02a0*/  DADD R12, RZ, R2 ;  /* 0x00000000ff0c7229 */ /* 0x004e8e0000000002 */
[----:B--2---:R-:W-:Y:S01]  /*02b0*/  SHFL.BFLY PT, R23, R13, 0x10, 0x1f ;  /* 0x0e001f000d177f89 */ /* 0x004fe200000e0000 */
[----:B---3--:R-:W2:-:S03]  /*02c0*/  DADD R16, RZ, R4 ;  /* 0x00000000ff107229 */ /* 0x008e860000000004 */
[----:B------:R-:W3:Y:S04]  /*02d0*/  SHFL.BFLY PT, R22, R12, 0x10, 0x1f ;  /* 0x0e001f000c167f89 */ /* 0x000ee800000e0000 */
[----:B--2---:R-:W-:Y:S04]  /*02e0*/  SHFL.BFLY PT, R21, R17, 0x10, 0x1f ;  /* 0x0e001f0011157f89 */ /* 0x004fe800000e0000 */
[----:B------:R-:W2:Y:S01]  /*02f0*/  SHFL.BFLY PT, R20, R16, 0x10, 0x1f ;  /* 0x0e001f0010147f89 */ /* 0x000ea200000e0000 */
[----:B---3--:R-:W3:-:S07]  /*0300*/  DADD R22, R12, R22 ;  /* 0x000000000c167229 */ /* 0x008ece0000000016 */
[----:B---3--:R-:W-:Y:S01]  /*0310*/  SHFL.BFLY PT, R11, R23, 0x8, 0x1f ;  /* 0x0d001f00170b7f89 */ /* 0x008fe200000e0000 */
        /* <DEDUP_REMOVED lines=20> */
[----:B0-----:R1:W0:Y:S04]  /*0460*/  SHFL.BFLY PT, R15, R21, 0x1, 0x1f ;  /* 0x0c201f00150f7f89 */ /* 0x00122800000e0000 */
[----:B------:R1:W3:Y:S01]  /*0470*/  SHFL.BFLY PT, R14, R20, 0x1, 0x1f ;  /* 0x0c201f00140e7f89 */ /* 0x0002e200000e0000 */
[----:B--2---:R1:W2:Y:S01]  /*0480*/  DADD R12, R22, R10 ;  /* 0x00000000160c7229 */ /* 0x0042a2000000000a */
[----:B------:R-:W-:Y:S10]  /*0490*/  @!P0 EXIT ;  /* 0x000000000000894d */ /* 0x000ff40003800000 */
[----:B------:R-:W-:Y:S01]  /*04a0*/  ISETP.GE.AND P0, PT, R0, c[0x0][0x180], PT ;  /* 0x0000600000007a0c */ /* 0x000fe20003f06270 */
[----:B------:R-:W-:Y:S01]  /*04b0*/  BSSY B0, `(.L_x_5605) ;  /* 0x000002c000007945 */ /* 0x000fe20003800000 */
[----:B01-3--:R0:W1:-:S11]  /*04c0*/  DADD R10, R20, R14 ;  /* 0x00000000140a7229 */ /* 0x00b056000000000e */
        /* <DEDUP_REMOVED lines=22> */
[----:B0-----:R-:W-:-:S08]  /*0630*/  LEA R16, P1, R18, c[0x0][0x160], 0x3 ;  /* 0x0000580012107a11 */ /* 0x001fd000078218ff */
[----:B-1----:R-:W-:Y:S02]  /*0640*/  IMAD R21, R14, 0x100000, R23 ;  /* 0x001000000e157824 */ /* 0x002fe400078e0217 */
        /* <DEDUP_REMOVED lines=14> */
.L_x_5608:
[----:B------:R-:W-:Y:S05]  /*0730*/  BSYNC B1 ;  /* 0x0000000000017941 */ /* 0x000fea0003800000 */
.L_x_5607:
[----:B-12---:R-:W1:Y:S01]  /*0740*/  DFMA R12, R12, -R20, R2 ;  /* 0x800000140c0c722b */ /* 0x006e620000000002 */
[----:B------:R-:W-:-:S06]  /*0750*/  LEA.HI.X R17, R18, c[0x0][0x164], R19, 0x3, P1 ;  /* 0x0000590012117a11 */ /* 0x000fcc00008f1c13 */
[----:B-1----:R1:W-:Y:S04]  /*0760*/  STG.E.64 [R16.64], R12 ;  /* 0x0000000c10007986 */ /* 0x0023e8000c101b04 */
.L_x_5606:
[----:B01----:R-:W-:Y:S05]  /*0770*/  BSYNC B0 ;  /* 0x0000000000007941 */ /* 0x003fea0003800000 */
.L_x_5605:
[----:B------:R-:W-:-:S13]  /*0780*/  ISETP.GE.AND P1, PT, R24, 0x2, PT ;  /* 0x000000021800780c */ /* 0x000fda0003f26270 */
[----:B------:R-:W-:Y:S05]  /*0790*/  @!P1 EXIT ;  /* 0x000000000000994d */ /* 0x000fea0003800000 */
[----:B------:R-:W-:Y:S05]  /*07a0*/  @P0 EXIT ;  /* 0x000000000000094d */ /* 0x000fea0003800000 */
[----:B------:R-:W-:Y:S01]  /*07b0*/  IMAD.MOV.U32 R2, RZ, RZ, 0x652b82fe ;  /* 0x652b82feff027424 */ /* 0x000fe200078e00ff */
[----:B-----5:R-:W-:Y:S01]  /*07c0*/  FSETP.GEU.FTZ.AND P1, PT, |R9|, 4.1917929649353027344, PT ;  /* 0x4086232b0900780b */ /* 0x020fe20003f3e200 */
[----:B------:R-:W-:Y:S01]  /*07d0*/  IMAD.MOV.U32 R3, RZ, RZ, 0x3ff71547 ;  /* 0x3ff71547ff037424 */ /* 0x000fe200078e00ff */
[----:B------:R-:W-:Y:S01]  /*07e0*/  IADD3 R18, P2, R18, c[0x0][0x180], RZ ;  /* 0x0000600012127a10 */ /* 0x000fe20007f5e0ff */
[----:B------:R-:W-:Y:S01]  /*07f0*/  IMAD.MOV.U32 R14, RZ, RZ, 0x69ce2bdf ;  /* 0x69ce2bdfff0e7424 */ /* 0x000fe200078e00ff */
[----:B------:R-:W-:Y:S01]  /*0800*/  BSSY B0, `(.L_x_5609) ;  /* 0x0000023000007945 */ /* 0x000fe20003800000 */
[----:B------:R-:W-:Y:S02]  /*0810*/  IMAD.MOV.U32 R15, RZ, RZ, 0x3e5ade15 ;  /* 0x3e5ade15ff0f7424 */ /* 0x000fe400078e00ff */
[----:B------:R-:W0:Y:S01]  /*0820*/  DFMA R2, R8, R2, 6.75539944105574400000e+15 ;  /* 0x433800000802742b */ /* 0x000e220000000002 */
[----:B------:R-:W-:-:S05]  /*0830*/  IMAD.MOV.U32 R0, RZ, RZ, c[0x0][0x180] ;  /* 0x00006000ff007624 */ /* 0x000fca00078e00ff */
[----:B0-----:R-:W0:Y:S01]  /*0840*/  DADD R6, R2, -6.75539944105574400000e+15 ;  /* 0xc338000002067429 */ /* 0x001e220000000000 */
[----:B------:R-:W-:-:S05]  /*0850*/  LEA.HI.X.SX32 R19, R0, R19, 0x1, P2 ;  /* 0x0000001300137211 */ /* 0x000fca00010f0eff */
[----:B0-2---:R-:W0:-:S06]  /*0860*/  DFMA R12, R6, c[0x2][0x0], R8 ;  /* 0x00800000060c7a2b */ /* 0x005e0c0000000008 */
        /* <DEDUP_REMOVED lines=28> */
.L_x_5610:
[----:B------:R-:W-:Y:S05]  /*0a30*/  BSYNC B0 ;  /* 0x0000000000007941 */ /* 0x000fea0003800000 */
.L_x_5609:
[----:B-1----:R-:W1:Y:S01]  /*0a40*/  DFMA R10, R10, -R12, R4 ;  /* 0x8000000c0a0a722b */ /* 0x002e620000000004 */
[----:B------:R-:W-:-:S06]  /*0a50*/  LEA.HI.X R7, R18, c[0x0][0x164], R19, 0x3, P0 ;  /* 0x0000590012077a11 */ /* 0x000fcc00000f1c13 */
[----:B-1----:R-:W-:Y:S01]  /*0a60*/  STG.E.64 [R6.64], R10 ;  /* 0x0000000a06007986 */ /* 0x002fe2000c101b04 */
[----:B------:R-:W-:Y:S05]  /*0a70*/  EXIT ;  /* 0x000000000000794d */ /* 0x000fea0003800000 */
.L_x_5611:
        /* <DEDUP_REMOVED lines=16> */
.L_x_11108:


//--------------------- .text._ZN43_GLOBAL__N__9ae7fba5_10_SoftMax_cu_9f978f6321softmax_warp_backwardIdddLi4ELb1ELb0EEEvPT0_PKT_S5_iiiPKb --------------------------
	.section	.text._ZN43_GLOBAL__N__9ae7fba5_10_SoftMax_cu_9f978f6321softmax_warp_backwardIdddLi4ELb1ELb0EEEvPT0_PKT_S5_iiiPKb,"ax",@progbits
	.sectioninfo	@"SHI_REGISTERS=30"
	.align	128
.text._ZN43_GLOBAL__N__9ae7fba5_10_SoftMax_cu_9f978f6321softmax_warp_backwardIdddLi4ELb1ELb0EEEvPT0_PKT_S5_iiiPKb:
        .type           _ZN43_GLOBAL__N__9ae7fba5_10_SoftMax_cu_9f978f6321softmax_warp_backwardIdddLi4ELb1ELb0EEEvPT0_PKT_S5_iiiPKb,@function
        .size           _ZN43_GLOBAL__N__9ae7fba5_10_SoftMax_cu_9f978f6321softmax_warp_backwardIdddLi4ELb1ELb0EEEvPT0_PKT_S5_iiiPKb,(.L_x_11109 - _ZN43_GLOBAL__N__9ae7fba5_10_SoftMax_cu_9f978f6321softmax_warp_backwardIdddLi4ELb1ELb0EEEvPT0_PKT_S5_iiiPKb)
        .other          _ZN43_GLOBAL__N__9ae7fba5_10_SoftMax_cu_9f978f6321softmax_warp_backwardIdddLi4ELb1ELb0EEEvPT0_PKT_S5_iiiPKb,@"STO_CUDA_ENTRY STV_DEFAULT"
_ZN43_GLOBAL__N__9ae7fba5_10_SoftMax_cu_9f978f6321softmax_warp_backwardIdddLi4ELb1ELb0EEEvPT0_PKT_S5_iiiPKb:
        /* <DEDUP_REMOVED lines=16> */
[----:B------:R-:W-:Y:S01]  /*0100*/  SHF.R.S32.HI R0, RZ, 0x1f, R11 ;  /* 0x0000001fff007819 */ /* 0x000fe2000001140b */
[----:B------:R-:W-:Y:S01]  /*0110*/  CS2R R2, SRZ ;  /* 0x0000000000027805 */ /* 0x000fe2000001ff00 */
[----:B------:R-:W-:-:S09]  /*0120*/  ISETP.GE.AND P0, PT, R10, R5, PT ;  /* 0x000000050a00720c */ /* 0x000fd20003f06270 */
[C---:B------:R-:W-:Y:S01]  /*0130*/  @!P1 IMAD.SHL.U32 R14, R11.reuse, 0x8, RZ ;  /* 0x000000080b0e9824 */ /* 0x040fe200078e00ff */
[----:B------:R-:W-:-:S03]  /*0140*/  @!P1 SHF.L.U64.HI R6, R11, 0x3, R0 ;  /* 0x000000030b069819 */ /* 0x000fc60000010200 */
[----:B------:R-:W-:Y:S01]  /*0150*/  @!P0 IADD3 R8, P3, R11, c[0x0][0x180], RZ ;  /* 0x000060000b088a10 */ /* 0x000fe20007f7e0ff */
[----:B------:R-:W-:Y:S01]  /*0160*/  @!P0 IMAD.MOV.U32 R5, RZ, RZ, c[0x0][0x180] ;  /* 0x00006000ff058624 */ /* 0x000fe200078e00ff */
[----:B------:R-:W-:-:S03]  /*0170*/  @!P1 IADD3 R12, P2, R14, c[0x0][0x168], RZ ;  /* 0x00005a000e0c9a10 */ /* 0x000fc60007f5e0ff */
[----:B------:R-:W-:Y:S01]  /*0180*/  @!P0 IMAD.SHL.U32 R26, R8, 0x8, RZ ;  /* 0x00000008081a8824 */ /* 0x000fe200078e00ff */
[----:B------:R-:W-:Y:S02]  /*0190*/  @!P1 IADD3.X R13, R6, c[0x0][0x16c], RZ, P2, !PT ;  /* 0x00005b00060d9a10 */ /* 0x000fe400017fe4ff */
[----:B------:R-:W-:Y:S02]  /*01a0*/  @!P0 LEA.HI.X.SX32 R5, R5, R0, 0x1, P3 ;  /* 0x0000000005058211 */ /* 0x000fe400018f0eff */
[----:B------:R-:W-:Y:S01]  /*01b0*/  @!P0 IADD3 R16, P2, R26, c[0x0][0x168], RZ ;  /* 0x00005a001a108a10 */ /* 0x000fe20007f5e0ff */
[----:B------:R-:W2:Y:S01]  /*01c0*/  @!P1 LDG.E.64 R2, [R12.64] ;  /* 0x000000040c029981 */ /* 0x000ea2000c1e1b00 */
[----:B------:R-:W-:Y:S02]  /*01d0*/  @!P0 SHF.L.U64.HI R8, R8, 0x3, R5 ;  /* 0x0000000308088819 */ /* 0x000fe40000010205 */
[----:B------:R-:W-:Y:S02]  /*01e0*/  CS2R R4, SRZ ;  /* 0x0000000000047805 */ /* 0x000fe4000001ff00 */
        /* <DEDUP_REMOVED lines=11> */
[----:B--2---:R-:W2:-:S07]  /*02a0*/  DADD R18, RZ, R2 ;  /* 0x00000000ff127229 */ /* 0x004e8e0000000002 */
[----:B--2---:R-:W-:Y:S04]  /*02b0*/  SHFL.BFLY PT, R21, R19, 0x8, 0x101f ;  /* 0x0d101f0013157f89 */ /* 0x004fe800000e0000 */
[----:B------:R-:W2:Y:S01]  /*02c0*/  SHFL.BFLY PT, R20, R18, 0x8, 0x101f ;  /* 0x0d101f0012147f89 */ /* 0x000ea200000e0000 */
[----:B---3--:R-:W3:-:S07]  /*02d0*/  DADD R22, RZ, R4 ;  /* 0x00000000ff167229 */ /* 0x008ece0000000004 */
[----:B---3--:R-:W-:Y:S04]  /*02e0*/  SHFL.BFLY PT, R13, R23, 0x8, 0x101f ;  /* 0x0d101f00170d7f89 */ /* 0x008fe800000e0000 */
[----:B------:R-:W3:Y:S01]  /*02f0*/  SHFL.BFLY PT, R12, R22, 0x8, 0x101f ;  /* 0x0d101f00160c7f89 */ /* 0x000ee200000e0000 */
[----:B--2---:R-:W2:-:S07]  /*0300*/  DADD R20, R18, R20 ;  /* 0x0000000012147229 */ /* 0x004e8e0000000014 */
[----:B--2---:R-:W-:Y:S04]  /*0310*/  SHFL.BFLY PT, R17, R21, 0x4, 0x101f ;  /* 0x0c901f0015117f89 */ /* 0x004fe800000e0000 */
[----:B------:R-:W2:Y:S01]  /*0320*/  SHFL.BFLY PT, R16, R20, 0x4, 0x101f ;  /* 0x0c901f0014107f89 */ /* 0x000ea200000e0000 */
[----:B---3--:R-:W0:-:S07]  /*0330*/  DADD R12, R22, R12 ;  /* 0x00000000160c7229 */ /* 0x008e0e000000000c */
[----:B0-----:R-:W-:Y:S04]  /*0340*/  SHFL.BFLY PT, R15, R13, 0x4, 0x101f ;  /* 0x0c901f000d0f7f89 */ /* 0x001fe800000e0000 */
[----:B------:R-:W0:Y:S01]  /*0350*/  SHFL.BFLY PT, R14, R12, 0x4, 0x101f ;  /* 0x0c901f000c0e7f89 */ /* 0x000e2200000e0000 */
[----:B--2---:R-:W2:-:S07]  /*0360*/  DADD R16, R20, R16 ;  /* 0x0000000014107229 */ /* 0x004e8e0000000010 */
[----:B--2---:R-:W-:Y:S04]  /*0370*/  SHFL.BFLY PT, R19, R17, 0x2, 0x101f ;  /* 0x0c501f0011137f89 */ /* 0x004fe800000e0000 */
[----:B------:R-:W2:Y:S01]  /*0380*/  SHFL.BFLY PT, R18, R16, 0x2, 0x101f ;  /* 0x0c501f0010127f89 */ /* 0x000ea200000e0000 */
[----:B0-----:R-:W0:-:S07]  /*0390*/  DADD R14, R12, R14 ;  /* 0x000000000c0e7229 */ /* 0x001e0e000000000e */
[----:B0-----:R-:W-:Y:S04]  /*03a0*/  SHFL.BFLY PT, R23, R15, 0x2, 0x101f ;  /* 0x0c501f000f177f89 */ /* 0x001fe800000e0000 */
[----:B------:R-:W0:Y:S01]  /*03b0*/  SHFL.BFLY PT, R22, R14, 0x2, 0x101f ;  /* 0x0c501f000e167f89 */ /* 0x000e2200000e0000 */
[----:B--2---:R-:W2:-:S07]  /*03c0*/  DADD R18, R16, R18 ;  /* 0x0000000010127229 */ /* 0x004e8e0000000012 */
[----:B--2---:R-:W-:Y:S04]  /*03d0*/  SHFL.BFLY PT, R21, R19, 0x1, 0x101f ;  /* 0x0c301f0013157f89 */ /* 0x004fe800000e0000 */
[----:B------:R-:W2:Y:S01]  /*03e0*/  SHFL.BFLY PT, R20, R18, 0x1, 0x101f ;  /* 0x0c301f0012147f89 */ /* 0x000ea200000e0000 */
[----:B0-----:R-:W0:-:S07]  /*03f0*/  DADD R22, R14, R22 ;  /* 0x000000000e167229 */ /* 0x001e0e0000000016 */
[----:B0-----:R1:W0:Y:S04]  /*0400*/  SHFL.BFLY PT, R13, R23, 0x1, 0x101f ;  /* 0x0c301f00170d7f89 */ /* 0x00122800000e0000 */
[----:B------:R1:W3:Y:S01]  /*0410*/  SHFL.BFLY PT, R12, R22, 0x1, 0x101f ;  /* 0x0c301f00160c7f89 */ /* 0x0002e200000e0000 */
[----:B--2---:R1:W2:Y:S01]  /*0420*/  DADD R16, R18, R20 ;  /* 0x0000000012107229 */ /* 0x0042a20000000014 */
[----:B------:R-:W-:Y:S10]  /*0430*/  @!P0 EXIT ;  /* 0x000000000000894d */ /* 0x000ff40003800000 */
[----:B------:R-:W-:Y:S01]  /*0440*/  ISETP.GE.AND P0, PT, R10, c[0x0][0x180], PT ;  /* 0x000060000a007a0c */ /* 0x000fe20003f06270 */
[----:B------:R-:W-:Y:S01]  /*0450*/  BSSY B0, `(.L_x_5612) ;  /* 0x000002c000007945 */ /* 0x000fe20003800000 */
[----:B0--3--:R0:W3:-:S11]  /*0460*/  DADD R12, R22, R12 ;  /* 0x00000000160c7229 */ /* 0x0090d6000000000c */
[----:B------:R-:W-:Y:S05]  /*0470*/  @P0 BRA `(.L_x_5613) ;  /* 0x0000029000000947 */ /* 0x000fea0003800000 */
[----:B0--3--:R-:W-:Y:S01]  /*0480*/  IMAD.MOV.U32 R14, RZ, RZ, 0x652b82fe ;  /* 0x652b82feff0e7424 */ /* 0x009fe200078e00ff */
        /* <DEDUP_REMOVED lines=36> */
.L_x_5615:
[----:B------:R-:W-:Y:S05]  /*06d0*/  BSYNC B1 ;  /* 0x0000000000017941 */ /* 0x000fea0003800000 */
.L_x_5614:
[----:B-12---:R-:W1:Y:S01]  /*06e0*/  DFMA R16, R16, -R20, R2 ;  /* 0x800000141010722b */ /* 0x006e620000000002 */
[----:B------:R-:W-:-:S06]  /*06f0*/  LEA.HI.X R19, R11, c[0x0][0x164], R0, 0x3, P1 ;  /* 0x000059000b137a11 */ /* 0x000fcc00008f1c00 */
[----:B-1----:R1:W-:Y:S04]  /*0700*/  STG.E.64 [R18.64], R16 ;  /* 0x0000001012007986 */ /* 0x0023e8000c101b04 */
.L_x_5613:
[----:B0--3--:R-:W-:Y:S05]  /*0710*/  BSYNC B0 ;  /* 0x0000000000007941 */ /* 0x009fea0003800000 */
.L_x_5612:
[----:B------:R-:W-:-:S13]  /*0720*/  ISETP.GE.AND P1, PT, R24, 0x2, PT ;  /* 0x000000021800780c */ /* 0x000fda0003f26270 */
[----:B------:R-:W-:Y:S05]  /*0730*/  @!P1 EXIT ;  /* 0x000000000000994d */ /* 0x000fea0003800000 */
[----:B------:R-:W-:Y:S05]  /*0740*/  @P0 EXIT ;  /* 0x000000000000094d */ /* 0x000fea0003800000 */
[----:B------:R-:W-:Y:S01]  /*0750*/  IMAD.MOV.U32 R2, RZ, RZ, 0x652b82fe ;  /* 0x652b82feff027424 */ /* 0x000fe200078e00ff */
[----:B-----5:R-:W-:Y:S01]  /*0760*/  FSETP.GEU.FTZ.AND P1, PT, |R9|, 4.1917929649353027344, PT ;  /* 0x4086232b0900780b */ /* 0x020fe20003f3e200 */
[----:B------:R-:W-:Y:S01]  /*0770*/  IMAD.MOV.U32 R3, RZ, RZ, 0x3ff71547 ;  /* 0x3ff71547ff037424 */ /* 0x000fe200078e00ff */
[----:B------:R-:W-:Y:S01]  /*0780*/  BSSY B0, `(.L_x_5616) ;  /* 0x0000025000007945 */ /* 0x000fe20003800000 */
[----:B-12---:R-:W-:Y:S02]  /*0790*/  IMAD.MOV.U32 R16, RZ, RZ, 0x69ce2bdf ;  /* 0x69ce2bdfff107424 */ /* 0x006fe400078e00ff */
[----:B------:R-:W-:Y:S02]  /*07a0*/  IMAD.MOV.U32 R17, RZ, RZ, 0x3e5ade15 ;  /* 0x3e5ade15ff117424 */ /* 0x000fe400078e00ff */
[----:B------:R-:W0:-:S06]  /*07b0*/  DFMA R2, R8, R2, 6.75539944105574400000e+15 ;  /* 0x433800000802742b */ /* 0x000e0c0000000002 */
[----:B0-----:R-:W0:-:S06]  /*07c0*/  DADD R6, R2, -6.75539944105574400000e+15 ;  /* 0xc338000002067429 */ /* 0x001e0c0000000000 */
[----:B0-----:R-:W0:-:S06]  /*07d0*/  DFMA R14, R6, c[0x2][0x0], R8 ;  /* 0x00800000060e7a2b */ /* 0x001e0c0000000008 */
[----:B0-----:R-:W0:-:S06]  /*07e0*/  DFMA R6, R6, c[0x2][0x8], R14 ;  /* 0x0080020006067a2b */ /* 0x001e0c000000000e */
[----:B0-----:R0:W1:Y:S02]  /*07f0*/  DFMA R14, R6, R16, c[0x2][0x10] ;  /* 0x00800400060e762b */ /* 0x0010640000000010 */
[----:B0-----:R-:W-:-:S04]  /*0800*/  IMAD.MOV.U32 R17, RZ, RZ, c[0x0][0x180] ;  /* 0x00006000ff117624 */ /* 0x001fc800078e00ff */
        /* <DEDUP_REMOVED lines=10> */
[----:B0-----:R-:W-:-:S04]  /*08b0*/  IADD3 R7, P2, R11, c[0x0][0x180], RZ ;  /* 0x000060000b077a10 */ /* 0x001fc80007f5e0ff */
[----:B------:R-:W-:Y:S02]  /*08c0*/  LEA R6, P0, R7, c[0x0][0x160], 0x3 ;  /* 0x0000580007067a11 */ /* 0x000fe400078018ff */
[----:B------:R-:W-:Y:S02]  /*08d0*/  LEA.HI.X.SX32 R16, R17, R0, 0x1, P2 ;  /* 0x0000000011107211 */ /* 0x000fe400010f0eff */
        /* <DEDUP_REMOVED lines=15> */
.L_x_5617:
[----:B------:R-:W-:Y:S05]  /*09d0*/  BSYNC B0 ;  /* 0x0000000000007941 */ /* 0x000fea0003800000 */
.L_x_5616:
[----:B-1----:R-:W1:Y:S01]  /*09e0*/  DFMA R12, R12, -R10, R4 ;  /* 0x8000000a0c0c722b */ /* 0x002e620000000004 */
[----:B------:R-:W-:-:S06]  /*09f0*/  LEA.HI.X R7, R7, c[0x0][0x164], R16, 0x3, P0 ;  /* 0x0000590007077a11 */ /* 0x000fcc00000f1c10 */
[----:B-1----:R-:W-:Y:S01]  /*0a00*/  STG.E.64 [R6.64], R12 ;  /* 0x0000000c06007986 */ /* 0x002fe2000c101b04 */
[----:B------:R-:W-:Y:S05]  /*0a10*/  EXIT ;  /* 0x000000000000794d */ /* 0x000fea0003800000 */
.L_x_5618:
        /* <DEDUP_REMOVED lines=14> */
.L_x_11109:


//--------------------- .text._ZN43_GLOBAL__N__9ae7fba5_10_SoftMax_cu_9f978f6321softmax_warp_backwardIdddLi3ELb1ELb0EEEvPT0_PKT_S5_iiiPKb --------------------------
	.section	.text._ZN43_GLOBAL__N__9ae7fba5_10_SoftMax_cu_9f978f6321softmax_warp_backwardIdddLi3ELb1ELb0EEEvPT0_PKT_S5_iiiPKb,"ax",@progbits
	.sectioninfo	@"SHI_REGISTERS=30"
	.align	128
.text._ZN43_GLOBAL__N__9ae7fba5_10_SoftMax_cu_9f978f6321softmax_warp_backwardIdddLi3ELb1ELb0EEEvPT0_PKT_S5_iiiPKb:
        .type           _ZN43_GLOBAL__N__9ae7fba5_10_SoftMax_cu_9f978f6321softmax_warp_backwardIdddLi3ELb1ELb0EEEvPT0_PKT_S5_iiiPKb,@function
        .size           _ZN43_GLOBAL__N__9ae7fba5_10_SoftMax_cu_9f978f6321softmax_warp_backwardIdddLi3ELb1ELb0EEEvPT0_PKT_S5_iiiPKb,(.L_x_11110 - _ZN43_GLOBAL__N__9ae7fba5_10_SoftMax_cu_9f978f6321softmax_warp_backwardIdddLi3ELb1ELb0EEEvPT0_PKT_S5_iiiPKb)
        .other          _ZN43_GLOBAL__N__9ae7fba5_10_SoftMax_cu_9f978f6321softmax_warp_backwardIdddLi3ELb1ELb0EEEvPT0_PKT_S5_iiiPKb,@"STO_CUDA_ENTRY STV_DEFAULT"
_ZN43_GLOBAL__N__9ae7fba5_10_SoftMax_cu_9f978f6321softmax_warp_backwardIdddLi3ELb1ELb0EEEvPT0_PKT_S5_iiiPKb:
        /* <DEDUP_REMOVED lines=17> */
[----:B------:R-:W-:Y:S02]  /*0110*/  SHF.R.S32.HI R11, RZ, 0x1f, R0 ;  /* 0x0000001fff0b7819 */ /* 0x000fe40000011400 */
        /* <DEDUP_REMOVED lines=11> */
[----:B------:R-:W-:Y:S01]  /*01d0*/  @!P0 SHF.L.U64.HI R2, R2, 0x3, R3 ;  /* 0x0000000302028819 */ /* 0x000fe20000010203 */
[----:B------:R-:W-:-:S03]  /*01e0*/  CS2R R6, SRZ ;  /* 0x0000000000067805 */ /* 0x000fc6000001ff00 */
[----:B------:R-:W-:-:S05]  /*01f0*/  @!P0 IADD3.X R17, R2, c[0x0][0x16c], RZ, P2, !PT ;  /* 0x00005b0002118a10 */ /* 0x000fca00017fe4ff */
[----:B------:R0:W3:Y:S01]  /*0200*/  @!P0 LDG.E.64 R6, [R16.64] ;  /* 0x0000000410068981 */ /* 0x0000e2000c1e1b00 */
[----:B------:R-:W-:-:S04]  /*0210*/  @!P1 IADD3 R14, P2, R14, c[0x0][0x170], RZ ;  /* 0x00005c000e0e9a10 */ /* 0x000fc80007f5e0ff */
[----:B------:R-:W-:Y:S02]  /*0220*/  @!P1 IADD3.X R15, R5, c[0x0][0x174], RZ, P2, !PT ;  /* 0x00005d00050f9a10 */ /* 0x000fe400017fe4ff */
[----:B------:R-:W-:Y:S01]  /*0230*/  CS2R R4, SRZ ;  /* 0x0000000000047805 */ /* 0x000fe2000001ff00 */
[----:B------:R-:W-:-:S04]  /*0240*/  @!P0 IADD3 R20, P3, R20, c[0x0][0x170], RZ ;  /* 0x00005c0014148a10 */ /* 0x000fc80007f7e0ff */
[----:B------:R-:W-:Y:S01]  /*0250*/  @!P0 IADD3.X R21, R2, c[0x0][0x174], RZ, P3, !PT ;  /* 0x00005d0002158a10 */ /* 0x000fe20001ffe4ff */
[----:B------:R1:W5:Y:S01]  /*0260*/  @!P1 LDG.E.64 R4, [R14.64] ;  /* 0x000000040e049981 */ /* 0x000362000c1e1b00 */
[----:B------:R-:W-:-:S06]  /*0270*/  CS2R R2, SRZ ;  /* 0x0000000000027805 */ /* 0x000fcc000001ff00 */
[----:B------:R4:W5:Y:S01]  /*0280*/  @!P0 LDG.E.64 R2, [R20.64] ;  /* 0x0000000414028981 */ /* 0x000962000c1e1b00 */
[----:B------:R-:W-:Y:S01]  /*0290*/  ISETP.GE.AND P0, PT, R23, 0x1, PT ;  /* 0x000000011700780c */ /* 0x000fe20003f06270 */
[----:B--2---:R-:W0:-:S07]  /*02a0*/  DADD R24, RZ, R8 ;  /* 0x00000000ff187229 */ /* 0x004e0e0000000008 */
[----:B0-----:R-:W-:Y:S04]  /*02b0*/  SHFL.BFLY PT, R17, R25, 0x4, 0x181f ;  /* 0x0c981f0019117f89 */ /* 0x001fe800000e0000 */
[----:B------:R-:W0:Y:S01]  /*02c0*/  SHFL.BFLY PT, R16, R24, 0x4, 0x181f ;  /* 0x0c981f0018107f89 */ /* 0x000e2200000e0000 */
[----:B---3--:R-:W2:-:S07]  /*02d0*/  DADD R26, RZ, R6 ;  /* 0x00000000ff1a7229 */ /* 0x008e8e0000000006 */
[----:B--2---:R-:W-:Y:S04]  /*02e0*/  SHFL.BFLY PT, R13, R27, 0x4, 0x181f ;  /* 0x0c981f001b0d7f89 */ /* 0x004fe800000e0000 */
[----:B------:R-:W2:Y:S01]  /*02f0*/  SHFL.BFLY PT, R12, R26, 0x4, 0x181f ;  /* 0x0c981f001a0c7f89 */ /* 0x000ea200000e0000 */
[----:B0-----:R-:W0:-:S07]  /*0300*/  DADD R16, R24, R16 ;  /* 0x0000000018107229 */ /* 0x001e0e0000000010 */
[----:B0-----:R-:W-:Y:S04]  /*0310*/  SHFL.BFLY PT, R19, R17, 0x2, 0x181f ;  /* 0x0c581f0011137f89 */ /* 0x001fe800000e0000 */
[----:B------:R-:W0:Y:S01]  /*0320*/  SHFL.BFLY PT, R18, R16, 0x2, 0x181f ;  /* 0x0c581f0010127f89 */ /* 0x000e2200000e0000 */
[----:B--2---:R-:W1:-:S07]  /*0330*/  DADD R12, R26, R12 ;  /* 0x000000001a0c7229 */ /* 0x004e4e000000000c */
[----:B-1----:R-:W-:Y:S04]  /*0340*/  SHFL.BFLY PT, R15, R13, 0x2, 0x181f ;  /* 0x0c581f000d0f7f89 */ /* 0x002fe800000e0000 */
[----:B------:R-:W1:Y:S01]  /*0350*/  SHFL.BFLY PT, R14, R12, 0x2, 0x181f ;  /* 0x0c581f000c0e7f89 */ /* 0x000e6200000e0000 */
[----:B0-----:R-:W4:-:S07]  /*0360*/  DADD R18, R16, R18 ;  /* 0x0000000010127229 */ /* 0x001f0e0000000012 */
[----:B----4-:R-:W-:Y:S04]  /*0370*/  SHFL.BFLY PT, R21, R19, 0x1, 0x181f ;  /* 0x0c381f0013157f89 */ /* 0x010fe800000e0000 */
        /* <DEDUP_REMOVED lines=8> */
[----:B--23--:R2:W3:-:S11]  /*0400*/  DADD R12, R24, R26 ;  /* 0x00000000180c7229 */ /* 0x00c4d6000000001a */
[----:B------:R-:W-:Y:S05]  /*0410*/  @P0 BRA `(.L_x_5620) ;  /* 0x0000029000000947 */ /* 0x000fea0003800000 */
[----:B--23--:R-:W-:Y:S01]  /*0420*/  IMAD.MOV.U32 R16, RZ, RZ, 0x652b82fe ;  /* 0x652b82feff107424 */ /* 0x00cfe200078e00ff */
[----:B-----5:R-:W-:Y:S01]  /*0430*/  FSETP.GEU.FTZ.AND P2, PT, |R5|, 4.1917929649353027344, PT ;  /* 0x4086232b0500780b */ /* 0x020fe20003f5e200 */
[----:B------:R-:W-:Y:S01]  /*0440*/  IMAD.MOV.U32 R17, RZ, RZ, 0x3ff71547 ;  /* 0x3ff71547ff117424 */ /* 0x000fe200078e00ff */
[----:B------:R-:W-:Y:S01]  /*0450*/  BSSY B1, `(.L_x_5621) ;  /* 0x0000022000017945 */ /* 0x000fe20003800000 */
[----:B-1----:R-:W-:Y:S02]  /*0460*/  IMAD.MOV.U32 R24, RZ, RZ, 0x69ce2bdf ;  /* 0x69ce2bdfff187424 */ /* 0x002fe400078e00ff */
        /* <DEDUP_REMOVED lines=15> */
[----:B-1----:R1:W2:Y:S02]  /*0560*/  DFMA R24, R18, R20, 1 ;  /* 0x3ff000001218742b */ /* 0x0022a40000000014 */
[----:B-1----:R-:W-:-:S08]  /*0570*/  LEA R18, P1, R0, c[0x0][0x160], 0x3 ;  /* 0x0000580000127a11 */ /* 0x002fd000078218ff */
[----:B--2---:R-:W-:Y:S02]  /*0580*/  IMAD R21, R16, 0x100000, R25 ;  /* 0x0010000010157824 */ /* 0x004fe400078e0219 */
        /* <DEDUP_REMOVED lines=14> */
.L_x_5622:
[----:B------:R-:W-:Y:S05]  /*0670*/  BSYNC B1 ;  /* 0x0000000000017941 */ /* 0x000fea0003800000 */
.L_x_5621:
[----:B0-2---:R-:W0:Y:S01]  /*0680*/  DFMA R14, R14, -R20, R8 ;  /* 0x800000140e0e722b */ /* 0x005e220000000008 */
[----:B------:R-:W-:-:S06]  /*0690*/  LEA.HI.X R19, R0, c[0x0][0x164], R11, 0x3, P1 ;  /* 0x0000590000137a11 */ /* 0x000fcc00008f1c0b */
[----:B0-----:R0:W-:Y:S04]  /*06a0*/  STG.E.64 [R18.64], R14 ;  /* 0x0000000e12007986 */ /* 0x0011e8000c101b04 */
.L_x_5620:
[----:B--23--:R-:W-:Y:S05]  /*06b0*/  BSYNC B0 ;  /* 0x0000000000007941 */ /* 0x00cfea0003800000 */
.L_x_5619:
[----:B------:R-:W-:-:S13]  /*06c0*/  ISETP.GE.AND P1, PT, R22, 0x2, PT ;  /* 0x000000021600780c */ /* 0x000fda0003f26270 */
[----:B------:R-:W-:Y:S05]  /*06d0*/  @!P1 EXIT ;  /* 0x000000000000994d */ /* 0x000fea0003800000 */
[----:B------:R-:W-:Y:S05]  /*06e0*/  @P0 EXIT ;  /* 0x000000000000094d */ /* 0x000fea0003800000 */
[----:B-1---5:R-:W-:Y:S01]  /*06f0*/  IMAD.MOV.U32 R4, RZ, RZ, 0x652b82fe ;  /* 0x652b82feff047424 */ /* 0x022fe200078e00ff */
[----:B------:R-:W-:Y:S01]  /*0700*/  FSETP.GEU.FTZ.AND P1, PT, |R3|, 4.1917929649353027344, PT ;  /* 0x4086232b0300780b */ /* 0x000fe20003f3e200 */
        /* <DEDUP_REMOVED lines=19> */
[----:B0-----:R-:W-:Y:S01]  /*0840*/  IADD3 R9, P2, R0, c[0x0][0x180], RZ ;  /* 0x0000600000097a10 */ /* 0x001fe20007f5e0ff */
[----:B------:R-:W-:-:S03]  /*0850*/  IMAD.MOV.U32 R0, RZ, RZ, c[0x0][0x180] ;  /* 0x00006000ff007624 */ /* 0x000fc600078e00ff */
        /* <DEDUP_REMOVED lines=17> */
.L_x_5624:
[----:B------:R-:W-:Y:S05]  /*0970*/  BSYNC B0 ;  /* 0x0000000000007941 */ /* 0x000fea0003800000 */
.L_x_5623:
[----:B-1----:R-:W1:Y:S01]  /*0980*/  DFMA R12, R12, -R14, R6 ;  /* 0x8000000e0c0c722b */ /* 0x002e620000000006 */
[----:B------:R-:W-:-:S06]  /*0990*/  LEA.HI.X R9, R9, c[0x0][0x164], R10, 0x3, P0 ;  /* 0x0000590009097a11 */ /* 0x000fcc00000f1c0a */
[----:B-1----:R-:W-:Y:S01]  /*09a0*/  STG.E.64 [R8.64], R12 ;  /* 0x0000000c08007986 */ /* 0x002fe2000c101b04 */
[----:B------:R-:W-:Y:S05]  /*09b0*/  EXIT ;  /* 0x000000000000794d */ /* 0x000fea0003800000 */
.L_x_5625:
        /* <DEDUP_REMOVED lines=12> */
.L_x_11110:


//--------------------- .text._ZN43_GLOBAL__N__9ae7fba5_10_SoftMax_cu_9f978f6321softmax_warp_backwardIdddLi2ELb1ELb0EEEvPT0_PKT_S5_iiiPKb --------------------------
	.section	.text._ZN43_GLOBAL__N__9ae7fba5_10_SoftMax_cu_9f978f6321softmax_warp_backwardIdddLi2ELb1ELb0EEEvPT0_PKT_S5_iiiPKb,"ax",@progbits
	.sectioninfo	@"SHI_REGISTERS=30"
	.align	128
.text._ZN43_GLOBAL__N__9ae7fba5_10_SoftMax_cu_9f978f6321softmax_warp_backwardIdddLi2ELb1ELb0EEEvPT0_PKT_S5_iiiPKb:
        .type           _ZN43_GLOBAL__N__9ae7fba5_10_SoftMax_cu_9f978f6321softmax_warp_backwardIdddLi2ELb1ELb0EEEvPT0_PKT_S5_iiiPKb,@function
        .size           _ZN43_GLOBAL__N__9ae7fba5_10_SoftMax_cu_9f978f6321softmax_warp_backwardIdddLi2ELb1ELb0EEEvPT0_PKT_S5_iiiPKb,(.L_x_11111 - _ZN43_GLOBAL__N__9ae7fba5_10_SoftMax_cu_9f978f6321softmax_warp_backwardIdddLi2ELb1ELb0EEEvPT0_PKT_S5_iiiPKb)
        .other          _ZN43_GLOBAL__N__9ae7fba5_10_SoftMax_cu_9f978f6321softmax_warp_backwardIdddLi2ELb1ELb0EEEvPT0_PKT_S5_iiiPKb,@"STO_CUDA_ENTRY STV_DEFAULT"
_ZN43_GLOBAL__N__9ae7fba5_10_SoftMax_cu_9f978f6321softmax_warp_backwardIdddLi2ELb1ELb0EEEvPT0_PKT_S5_iiiPKb:
        /* <DEDUP_REMOVED lines=39> */
[----:B------:R0:W5:Y:S01]  /*0270*/  @!P0 LDG.E.64 R8, [R26.64] ;  /* 0x000000041a088981 */ /* 0x000162000c1e1b00 */
[----:B------:R-:W-:-:S03]  /*0280*/  ISETP.GE.AND P0, PT, R21, 0x1, PT ;  /* 0x000000011500780c */ /* 0x000fc60003f06270 */
[----:B------:R1:W5:Y:S01]  /*0290*/  @!P1 LDG.E.64 R6, [R24.64] ;  /* 0x0000000418069981 */ /* 0x000362000c1e1b00 */
[----:B--2---:R-:W2:-:S07]  /*02a0*/  DADD R22, RZ, R2 ;  /* 0x00000000ff167229 */ /* 0x004e8e0000000002 */
[----:B--2---:R-:W-:Y:S04]  /*02b0*/  SHFL.BFLY PT, R17, R23, 0x2, 0x1c1f ;  /* 0x0c5c1f0017117f89 */ /* 0x004fe800000e0000 */
[----:B------:R-:W2:Y:S01]  /*02c0*/  SHFL.BFLY PT, R16, R22, 0x2, 0x1c1f ;  /* 0x0c5c1f0016107f89 */ /* 0x000ea200000e0000 */
[----:B---3--:R-:W3:-:S07]  /*02d0*/  DADD R12, RZ, R4 ;  /* 0x00000000ff0c7229 */ /* 0x008ece0000000004 */
[----:B---3--:R-:W-:Y:S04]  /*02e0*/  SHFL.BFLY PT, R15, R13, 0x2, 0x1c1f ;  /* 0x0c5c1f000d0f7f89 */ /* 0x008fe800000e0000 */
[----:B------:R-:W1:Y:S01]  /*02f0*/  SHFL.BFLY PT, R14, R12, 0x2, 0x1c1f ;  /* 0x0c5c1f000c0e7f89 */ /* 0x000e6200000e0000 */
[----:B--2---:R-:W2:-:S07]  /*0300*/  DADD R16, R22, R16 ;  /* 0x0000000016107229 */ /* 0x004e8e0000000010 */
[----:B--2---:R-:W-:Y:S04]  /*0310*/  SHFL.BFLY PT, R19, R17, 0x1, 0x1c1f ;  /* 0x0c3c1f0011137f89 */ /* 0x004fe800000e0000 */
[----:B------:R-:W2:Y:S01]  /*0320*/  SHFL.BFLY PT, R18, R16, 0x1, 0x1c1f ;  /* 0x0c3c1f0010127f89 */ /* 0x000ea200000e0000 */
[----:B-1----:R-:W0:-:S07]  /*0330*/  DADD R24, R12, R14 ;  /* 0x000000000c187229 */ /* 0x002e0e000000000e */
[----:B0-----:R0:W1:Y:S04]  /*0340*/  SHFL.BFLY PT, R27, R25, 0x1, 0x1c1f ;  /* 0x0c3c1f00191b7f89 */ /* 0x00106800000e0000 */
[----:B------:R0:W3:Y:S01]  /*0350*/  SHFL.BFLY PT, R26, R24, 0x1, 0x1c1f ;  /* 0x0c3c1f00181a7f89 */ /* 0x0000e200000e0000 */
[----:B--2---:R0:W2:Y:S01]  /*0360*/  DADD R14, R16, R18 ;  /* 0x00000000100e7229 */ /* 0x0040a20000000012 */
[----:B------:R-:W-:Y:S10]  /*0370*/  @!P0 EXIT ;  /* 0x000000000000894d */ /* 0x000ff40003800000 */
[----:B------:R-:W-:Y:S01]  /*0380*/  ISETP.GE.AND P0, PT, R10, c[0x0][0x180], PT ;  /* 0x000060000a007a0c */ /* 0x000fe20003f06270 */
[----:B------:R-:W-:Y:S01]  /*0390*/  BSSY B0, `(.L_x_5626) ;  /* 0x000002c000007945 */ /* 0x000fe20003800000 */
[----:B-1-3--:R1:W3:-:S11]  /*03a0*/  DADD R12, R24, R26 ;  /* 0x00000000180c7229 */ /* 0x00a2d6000000001a */
[----:B------:R-:W-:Y:S05]  /*03b0*/  @P0 BRA `(.L_x_5627) ;  /* 0x0000029000000947 */ /* 0x000fea0003800000 */
[----:B01-3--:R-:W-:Y:S01]  /*03c0*/  IMAD.MOV.U32 R16, RZ, RZ, 0x652b82fe ;  /* 0x652b82feff107424 */ /* 0x00bfe200078e00ff */
        /* <DEDUP_REMOVED lines=36> */
.L_x_5629:
[----:B------:R-:W-:Y:S05]  /*0610*/  BSYNC B1 ;  /* 0x0000000000017941 */ /* 0x000fea0003800000 */
.L_x_5628:
[----:B-12---:R-:W1:Y:S01]  /*0620*/  DFMA R14, R14, -R22, R2 ;  /* 0x800000160e0e722b */ /* 0x006e620000000002 */
[----:B------:R-:W-:-:S06]  /*0630*/  LEA.HI.X R19, R11, c[0x0][0x164], R0, 0x3, P1 ;  /* 0x000059000b137a11 */ /* 0x000fcc00008f1c00 */
[----:B-1----:R1:W-:Y:S04]  /*0640*/  STG.E.64 [R18.64], R14 ;  /* 0x0000000e12007986 */ /* 0x0023e8000c101b04 */
.L_x_5627:
[----:B-1-3--:R-:W-:Y:S05]  /*0650*/  BSYNC B0 ;  /* 0x0000000000007941 */ /* 0x00afea0003800000 */
.L_x_5626:
[----:B------:R-:W-:-:S13]  /*0660*/  ISETP.GE.AND P1, PT, R20, 0x2, PT ;  /* 0x000000021400780c */ /* 0x000fda0003f26270 */
[----:B------:R-:W-:Y:S05]  /*0670*/  @!P1 EXIT ;  /* 0x000000000000994d */ /* 0x000fea0003800000 */
[----:B------:R-:W-:Y:S05]  /*0680*/  @P0 EXIT ;  /* 0x000000000000094d */ /* 0x000fea0003800000 */
[----:B------:R-:W-:Y:S01]  /*0690*/  IMAD.MOV.U32 R2, RZ, RZ, 0x652b82fe ;  /* 0x652b82feff027424 */ /* 0x000fe200078e00ff */
[----:B-----5:R-:W-:Y:S01]  /*06a0*/  FSETP.GEU.FTZ.AND P1, PT, |R9|, 4.1917929649353027344, PT ;  /* 0x4086232b0900780b */ /* 0x020fe20003f3e200 */
[----:B------:R-:W-:Y:S01]  /*06b0*/  IMAD.MOV.U32 R3, RZ, RZ, 0x3ff71547 ;  /* 0x3ff71547ff037424 */ /* 0x000fe200078e00ff */
[----:B------:R-:W-:Y:S01]  /*06c0*/  BSSY B0, `(.L_x_5630) ;  /* 0x0000025000007945 */ /* 0x000fe20003800000 */
[----:B0-----:R-:W-:Y:S02]  /*06d0*/  IMAD.MOV.U32 R16, RZ, RZ, 0x69ce2bdf ;  /* 0x69ce2bdfff107424 */ /* 0x001fe400078e00ff */
[----:B------:R-:W-:Y:S02]  /*06e0*/  IMAD.MOV.U32 R17, RZ, RZ, 0x3e5ade15 ;  /* 0x3e5ade15ff117424 */ /* 0x000fe400078e00ff */
[----:B------:R-:W0:-:S06]  /*06f0*/  DFMA R2, R8, R2, 6.75539944105574400000e+15 ;  /* 0x433800000802742b */ /* 0x000e0c0000000002 */
[----:B0-----:R-:W0:-:S06]  /*0700*/  DADD R6, R2, -6.75539944105574400000e+15 ;  /* 0xc338000002067429 */ /* 0x001e0c0000000000 */
[----:B0-2---:R-:W0:-:S06]  /*0710*/  DFMA R14, R6, c[0x2][0x0], R8 ;  /* 0x00800000060e7a2b */ /* 0x005e0c0000000008 */
        /* <DEDUP_REMOVED lines=31> */
.L_x_5631:
[----:B------:R-:W-:Y:S05]  /*0910*/  BSYNC B0 ;  /* 0x0000000000007941 */ /* 0x000fea0003800000 */
.L_x_5630:
[----:B-1----:R-:W1:Y:S01]  /*0920*/  DFMA R12, R12, -R10, R4 ;  /* 0x8000000a0c0c722b */ /* 0x002e620000000004 */
[----:B------:R-:W-:-:S06]  /*0930*/  LEA.HI.X R7, R7, c[0x0][0x164], R16, 0x3, P0 ;  /* 0x0000590007077a11 */ /* 0x000fcc00000f1c10 */
[----:B-1----:R-:W-:Y:S01]  /*0940*/  STG.E.64 [R6.64], R12 ;  /* 0x0000000c06007986 */ /* 0x002fe2000c101b04 */
[----:B------:R-:W-:Y:S05]  /*0950*/  EXIT ;  /* 0x000000000000794d */ /* 0x000fea0003800000 */
.L_x_5632:
        /* <DEDUP_REMOVED lines=10> */
.L_x_11111:


//--------------------- .text._ZN43_GLOBAL__N__9ae7fba5_10_SoftMax_cu_9f978f6321softmax_warp_backwardIdddLi1ELb1ELb0EEEvPT0_PKT_S5_iiiPKb --------------------------
	.section	.text._ZN43_GLOBAL__N__9ae7fba5_10_SoftMax_cu_9f978f6321softmax_warp_backwardIdddLi1ELb1ELb0EEEvPT0_PKT_S5_iiiPKb,"ax",@progbits
	.sectioninfo	@"SHI_REGISTERS=28"
	.align	128
.text._ZN43_GLOBAL__N__9ae7fba5_10_SoftMax_cu_9f978f6321softmax_warp_backwardIdddLi1ELb1ELb0EEEvPT0_PKT_S5_iiiPKb:
        .type           _ZN43_GLOBAL__N__9ae7fba5_10_SoftMax_cu_9f978f6321softmax_warp_backwardIdddLi1ELb1ELb0EEEvPT0_PKT_S5_iiiPKb,@function
        .size           _ZN43_GLOBAL__N__9ae7fba5_10_SoftMax_cu_9f978f6321softmax_warp_backwardIdddLi1ELb1ELb0EEEvPT0_PKT_S5_iiiPKb,(.L_x_11112 - _ZN43_GLOBAL__N__9ae7fba5_10_SoftMax_cu_9f978f6321softmax_warp_backwardIdddLi1ELb1ELb0EEEvPT0_PKT_S5_iiiPKb)
        .other          _ZN43_GLOBAL__N__9ae7fba5_10_SoftMax_cu_9f978f6321softmax_warp_backwardIdddLi1ELb1ELb0EEEvPT0_PKT_S5_iiiPKb,@"STO_CUDA_ENTRY STV_DEFAULT"
_ZN43_GLOBAL__N__9ae7fba5_10_SoftMax_cu_9f978f6321softmax_warp_backwardIdddLi1ELb1ELb0EEEvPT0_PKT_S5_iiiPKb:
        /* <DEDUP_REMOVED lines=42> */
[----:B--2---:R-:W1:-:S07]  /*02a0*/  DADD R16, RZ, R10 ;  /* 0x00000000ff107229 */ /* 0x004e4e000000000a */
[----:B-1----:R-:W-:Y:S04]  /*02b0*/  SHFL.BFLY PT, R15, R17, 0x1, 0x1e1f ;  /* 0x0c3e1f00110f7f89 */ /* 0x002fe800000e0000 */
[----:B------:R-:W1:Y:S01]  /*02c0*/  SHFL.BFLY PT, R14, R16, 0x1, 0x1e1f ;  /* 0x0c3e1f00100e7f89 */ /* 0x000e6200000e0000 */
[----:B---3--:R-:W2:-:S07]  /*02d0*/  DADD R18, RZ, R2 ;  /* 0x00000000ff127229 */ /* 0x008e8e0000000002 */
[----:B--2---:R0:W2:Y:S04]  /*02e0*/  SHFL.BFLY PT, R21, R19, 0x1, 0x1e1f ;  /* 0x0c3e1f0013157f89 */ /* 0x0040a800000e0000 */
[----:B------:R0:W3:Y:S01]  /*02f0*/  SHFL.BFLY PT, R20, R18, 0x1, 0x1e1f ;  /* 0x0c3e1f0012147f89 */ /* 0x0000e200000e0000 */
[----:B-1----:R0:W1:Y:S01]  /*0300*/  DADD R14, R16, R14 ;  /* 0x00000000100e7229 */ /* 0x002062000000000e */
[----:B------:R-:W-:Y:S10]  /*0310*/  @!P0 EXIT ;  /* 0x000000000000894d */ /* 0x000ff40003800000 */
[----:B------:R-:W-:Y:S01]  /*0320*/  ISETP.GE.AND P0, PT, R6, c[0x0][0x180], PT ;  /* 0x0000600006007a0c */ /* 0x000fe20003f06270 */
[----:B------:R-:W-:Y:S01]  /*0330*/  BSSY B0, `(.L_x_5633) ;  /* 0x000002c000007945 */ /* 0x000fe20003800000 */
[----:B--23--:R2:W3:-:S11]  /*0340*/  DADD R6, R18, R20 ;  /* 0x0000000012067229 */ /* 0x00c4d60000000014 */
        /* <DEDUP_REMOVED lines=21> */
[----:B0-----:R0:W2:Y:S02]  /*04a0*/  DFMA R22, R18, R20, 1 ;  /* 0x3ff000001216742b */ /* 0x0010a40000000014 */
[----:B0-----:R-:W-:-:S08]  /*04b0*/  LEA R18, P1, R9, c[0x0][0x160], 0x3 ;  /* 0x0000580009127a11 */ /* 0x001fd000078218ff */
[----:B--2---:R-:W-:Y:S02]  /*04c0*/  IMAD R21, R16, 0x100000, R23 ;  /* 0x0010000010157824 */ /* 0x004fe400078e0217 */
        /* <DEDUP_REMOVED lines=14> */
.L_x_5636:
[----:B------:R-:W-:Y:S05]  /*05b0*/  BSYNC B1 ;  /* 0x0000000000017941 */ /* 0x000fea0003800000 */
.L_x_5635:
[----:B-12---:R-:W1:Y:S01]  /*05c0*/  DFMA R14, R14, -R20, R10 ;  /* 0x800000140e0e722b */ /* 0x006e62000000000a */
[----:B------:R-:W-:-:S06]  /*05d0*/  LEA.HI.X R19, R9, c[0x0][0x164], R0, 0x3, P1 ;  /* 0x0000590009137a11 */ /* 0x000fcc00008f1c00 */
[----:B-1----:R1:W-:Y:S04]  /*05e0*/  STG.E.64 [R18.64], R14 ;  /* 0x0000000e12007986 */ /* 0x0023e8000c101b04 */
.L_x_5634:
[----:B--23--:R-:W-:Y:S05]  /*05f0*/  BSYNC B0 ;  /* 0x0000000000007941 */ /* 0x00cfea0003800000 */
.L_x_5633:
[----:B------:R-:W-:-:S13]  /*0600*/  ISETP.GE.AND P1, PT, R8, 0x2, PT ;  /* 0x000000020800780c */ /* 0x000fda0003f26270 */
[----:B------:R-:W-:Y:S05]  /*0610*/  @!P1 EXIT ;  /* 0x000000000000994d */ /* 0x000fea0003800000 */
[----:B------:R-:W-:Y:S05]  /*0620*/  @P0 EXIT ;  /* 0x000000000000094d */ /* 0x000fea0003800000 */
[----:B------:R-:W-:Y:S01]  /*0630*/  IMAD.MOV.U32 R10, RZ, RZ, 0x652b82fe ;  /* 0x652b82feff0a7424 */ /* 0x000fe200078e00ff */
[----:B-----5:R-:W-:Y:S01]  /*0640*/  FSETP.GEU.FTZ.AND P1, PT, |R5|, 4.1917929649353027344, PT ;  /* 0x4086232b0500780b */ /* 0x020fe20003f3e200 */
[----:B------:R-:W-:Y:S01]  /*0650*/  IMAD.MOV.U32 R11, RZ, RZ, 0x3ff71547 ;  /* 0x3ff71547ff0b7424 */ /* 0x000fe200078e00ff */
[----:B------:R-:W-:Y:S01]  /*0660*/  IADD3 R9, P2, R9, c[0x0][0x180], RZ ;  /* 0x0000600009097a10 */ /* 0x000fe20007f5e0ff */
[----:B0-----:R-:W-:Y:S01]  /*0670*/  IMAD.MOV.U32 R16, RZ, RZ, 0x69ce2bdf ;  /* 0x69ce2bdfff107424 */ /* 0x001fe200078e00ff */
[----:B------:R-:W-:Y:S01]  /*0680*/  BSSY B0, `(.L_x_5637) ;  /* 0x0000023000007945 */ /* 0x000fe20003800000 */
[----:B------:R-:W-:Y:S01]  /*0690*/  IMAD.MOV.U32 R17, RZ, RZ, 0x3e5ade15 ;  /* 0x3e5ade15ff117424 */ /* 0x000fe200078e00ff */
[----:B------:R-:W-:Y:S01]  /*06a0*/  LEA R8, P0, R9, c[0x0][0x160], 0x3 ;  /* 0x0000580009087a11 */ /* 0x000fe200078018ff */
[----:B------:R-:W0:-:S06]  /*06b0*/  DFMA R10, R4, R10, 6.75539944105574400000e+15 ;  /* 0x43380000040a742b */ /* 0x000e0c000000000a */
[----:B0-----:R-:W0:-:S06]  /*06c0*/  DADD R12, R10, -6.75539944105574400000e+15 ;  /* 0xc33800000a0c7429 */ /* 0x001e0c0000000000 */
[----:B01----:R-:W0:-:S06]  /*06d0*/  DFMA R14, R12, c[0x2][0x0], R4 ;  /* 0x008000000c0e7a2b */ /* 0x003e0c0000000004 */
[----:B0-----:R-:W0:-:S06]  /*06e0*/  DFMA R12, R12, c[0x2][0x8], R14 ;  /* 0x008002000c0c7a2b */ /* 0x001e0c000000000e */
[----:B0-----:R0:W1:Y:S02]  /*06f0*/  DFMA R14, R12, R16, c[0x2][0x10] ;  /* 0x008004000c0e762b */ /* 0x0010640000000010 */
[----:B0-----:R-:W-:-:S04]  /*0700*/  IMAD.MOV.U32 R17, RZ, RZ, c[0x0][0x180] ;  /* 0x00006000ff117624 */ /* 0x001fc800078e00ff */
[----:B-1----:R-:W0:Y:S01]  /*0710*/  DFMA R14, R12, R14, c[0x2][0x18] ;  /* 0x008006000c0e762b */ /* 0x002e22000000000e */
[----:B------:R-:W-:-:S05]  /*0720*/  LEA.HI.X.SX32 R16, R17, R0, 0x1, P2 ;  /* 0x0000000011107211 */ /* 0x000fca00010f0eff */
        /* <DEDUP_REMOVED lines=24> */
.L_x_5638:
[----:B------:R-:W-:Y:S05]  /*08b0*/  BSYNC B0 ;  /* 0x0000000000007941 */ /* 0x000fea0003800000 */
.L_x_5637:
[----:B-1----:R-:W1:Y:S01]  /*08c0*/  DFMA R6, R6, -R12, R2 ;  /* 0x8000000c0606722b */ /* 0x002e620000000002 */
[----:B------:R-:W-:-:S06]  /*08d0*/  LEA.HI.X R9, R9, c[0x0][0x164], R16, 0x3, P0 ;  /* 0x0000590009097a11 */ /* 0x000fcc00000f1c10 */
[----:B-1----:R-:W-:Y:S01]  /*08e0*/  STG.E.64 [R8.64], R6 ;  /* 0x0000000608007986 */ /* 0x002fe2000c101b04 */
[----:B------:R-:W-:Y:S05]  /*08f0*/  EXIT ;  /* 0x000000000000794d */ /* 0x000fea0003800000 */
.L_x_5639:
        /* <DEDUP_REMOVED lines=16> */
.L_x_11112:


//--------------------- .text._ZN43_GLOBAL__N__9ae7fba5_10_SoftMax_cu_9f978f6321softmax_warp_backwardIdddLi0ELb1ELb0EEEvPT0_PKT_S5_iiiPKb --------------------------
	.section	.text._ZN43_GLOBAL__N__9ae7fba5_10_SoftMax_cu_9f978f6321softmax_warp_backwardIdddLi0ELb1ELb0EEEvPT0_PKT_S5_iiiPKb,"ax",@progbits
	.sectioninfo	@"SHI_REGISTERS=25"
	.align	128
.text._ZN43_GLOBAL__N__9ae7fba5_10_SoftMax_cu_9f978f6321softmax_warp_backwardIdddLi0ELb1ELb0EEEvPT0_PKT_S5_iiiPKb:
        .type           _ZN43_GLOBAL__N__9ae7fba5_10_SoftMax_cu_9f978f6321softmax_warp_backwardIdddLi0ELb1ELb0EEEvPT0_PKT_S5_iiiPKb,@function
        .size           _ZN43_GLOBAL__N__9ae7fba5_10_SoftMax_cu_9f978f6321softmax_warp_backwardIdddLi0ELb1ELb0EEEvPT0_PKT_S5_iiiPKb,(.L_x_11113 - _ZN43_GLOBAL__N__9ae7fba5_10_SoftMax_cu_9f978f6321softmax_warp_backwardIdddLi0ELb1ELb0EEEvPT0_PKT_S5_iiiPKb)
        .other          _ZN43_GLOBAL__N__9ae7fba5_10_SoftMax_cu_9f978f6321softmax_warp_backwardIdddLi0ELb1ELb0EEEvPT0_PKT_S5_iiiPKb,@"STO_CUDA_ENTRY STV_DEFAULT"
_ZN43_GLOBAL__N__9ae7fba5_10_SoftMax_cu_9f978f6321softmax_warp_backwardIdddLi0ELb1ELb0EEEvPT0_PKT_S5_iiiPKb:
        /* <DEDUP_REMOVED lines=38> */
.L_x_5640:
[----:B------:R-:W-:Y:S05]  /*0260*/  @!P1 EXIT ;  /* 0x000000000000994d */ /* 0x000fea0003800000 */
[----:B------:R-:W-:Y:S05]  /*0270*/  @!P0 EXIT ;  /* 0x000000000000894d */ /* 0x000fea0003800000 */
[----:B0-----:R-:W-:Y:S01]  /*0280*/  IMAD.MOV.U32 R12, RZ, RZ, 0x652b82fe ;  /* 0x652b82feff0c7424 */ /* 0x001fe200078e00ff */
        /* <DEDUP_REMOVED lines=35> */
.L_x_5642:
[----:B------:R-:W-:Y:S05]  /*04c0*/  BSYNC B0 ;  /* 0x0000000000007941 */ /* 0x000fea0003800000 */
.L_x_5641:
[----:B------:R-:W2:Y:S01]  /*04d0*/  DADD R16, RZ, R8 ;  /* 0x00000000ff107229 */ /* 0x000ea20000000008 */
[----:B------:R-:W-:Y:S02]  /*04e0*/  ISETP.GE.AND P0, PT, R22, 0x2, PT ;  /* 0x000000021600780c */ /* 0x000fe40003f06270 */
[----:B0-----:R-:W-:-:S03]  /*04f0*/  LEA R10, P1, R14, c[0x0][0x160], 0x3 ;  /* 0x000058000e0a7a11 */ /* 0x001fc600078218ff */
[----:B-12---:R-:W0:Y:S01]  /*0500*/  DFMA R16, R16, -R18, R8 ;  /* 0x800000121010722b */ /* 0x006e220000000008 */
[----:B------:R-:W-:-:S06]  /*0510*/  LEA.HI.X R11, R14, c[0x0][0x164], R15, 0x3, P1 ;  /* 0x000059000e0b7a11 */ /* 0x000fcc00008f1c0f */
[----:B0-----:R0:W-:Y:S01]  /*0520*/  STG.E.64 [R10.64], R16 ;  /* 0x000000100a007986 */ /* 0x0011e2000c101b04 */
[----:B------:R-:W-:Y:S05]  /*0530*/  @!P0 EXIT ;  /* 0x000000000000894d */ /* 0x000fea0003800000 */
[----:B------:R-:W1:Y:S01]  /*0540*/  DFMA R12, R4, R12, 6.75539944105574400000e+15 ;  /* 0x43380000040c742b */ /* 0x000e62000000000c */
[----:B------:R-:W-:Y:S01]  /*0550*/  FSETP.GEU.FTZ.AND P0, PT, |R5|, 4.1917929649353027344, PT ;  /* 0x4086232b0500780b */ /* 0x000fe20003f1e200 */
[----:B------:R-:W-:Y:S04]  /*0560*/  BSSY B0, `(.L_x_5643) ;  /* 0x000001f000007945 */ /* 0x000fe80003800000 */
        /* <DEDUP_REMOVED lines=30> */
.L_x_5644:
[----:B------:R-:W-:Y:S05]  /*0750*/  BSYNC B0 ;  /* 0x0000000000007941 */ /* 0x000fea0003800000 */
.L_x_5643:
[----:B-1----:R-:W1:Y:S01]  /*0760*/  DADD R4, RZ, R2 ;  /* 0x00000000ff047229 */ /* 0x002e620000000002 */
[----:B0-----:R-:W-:-:S05]  /*0770*/  IMAD.WIDE R10, R0, 0x8, R10 ;  /* 0x00000008000a7825 */ /* 0x001fca00078e020a */
[----:B-12---:R-:W0:-:S07]  /*0780*/  DFMA R4, R4, -R6, R2 ;  /* 0x800000060404722b */ /* 0x006e0e0000000002 */
[----:B0-----:R-:W-:Y:S01]  /*0790*/  STG.E.64 [R10.64], R4 ;  /* 0x000000040a007986 */ /* 0x001fe2000c101b04 */
[----:B------:R-:W-:Y:S05]  /*07a0*/  EXIT ;  /* 0x000000000000794d */ /* 0x000fea0003800000 */
.L_x_5645:
        /* <DEDUP_REMOVED lines=13> */
.L_x_11113:


//--------------------- .text._ZN43_GLOBAL__N__9ae7fba5_10_SoftMax_cu_9f978f6320softmax_warp_forwardIN3c108BFloat16EffLi11ELb1ELb0EEEvPT0_PKT_iiiPKbib --------------------------
	.section	.text._ZN43_GLOBAL__N__9ae7fba5_10_SoftMax_cu_9f978f6320softmax_warp_forwardIN3c108BFloat16EffLi11ELb1ELb0EEEvPT0_PKT_iiiPKbib,"ax",@progbits
	.sectioninfo	@"SHI_REGISTERS=168"
	.align	128
.text._ZN43_GLOBAL__N__9ae7fba5_10_SoftMax_cu_9f978f6320softmax_warp_forwardIN3c108BFloat16EffLi11ELb1ELb0EEEvPT0_PKT_iiiPKbib:
        .type           _ZN43_GLOBAL__N__9ae7fba5_10_SoftMax_cu_9f978f6320softmax_warp_forwardIN3c108BFloat16EffLi11ELb1ELb0EEEvPT0_PKT_iiiPKbib,@function
        .size           _ZN43_GLOBAL__N__9ae7fba5_10_SoftMax_cu_9f978f6320softmax_warp_forwardIN3c108BFloat16EffLi11ELb1ELb0EEEvPT0_PKT_iiiPKbib,(.L_x_11114 - _ZN43_GLOBAL__N__9ae7fba5_10_SoftMax_cu_9f978f6320softmax_warp_forwardIN3c108BFloat16EffLi11ELb1ELb0EEEvPT0_PKT_iiiPKbib)
        .other          _ZN43_GLOBAL__N__9ae7fba5_10_SoftMax_cu_9f978f6320softmax_warp_forwardIN3c108BFloat16EffLi11ELb1ELb0EEEvPT0_PKT_iiiPKbib,@"STO_CUDA_ENTRY STV_DEFAULT"
_ZN43_GLOBAL__N__9ae7fba5_10_SoftMax_cu_9f978f6320softmax_warp_forwardIN3c108BFloat16EffLi11ELb1ELb0EEEvPT0_PKT_iiiPKbib:
        /* <DEDUP_REMOVED lines=339> */
[----:B------:R-:W-:Y:S02]  /*1530*/  IMAD.MOV.U32 R110, RZ, RZ, -0x800000 ;  /* 0xff800000ff6e7424 */ /* 0x000fe400078e00ff */
[----:B------:R-:W-:Y:S01]  /*1540*/  IMAD.MOV.U32 R114, RZ, RZ, -0x800000 ;  /* 0xff800000ff727424 */ /* 0x000fe200078e00ff */
        /* <DEDUP_REMOVED lines=8> */
[----:B------:R-:W-:Y:S02]  /*15d0*/  ISETP.GE.AND P5, PT, R5, R123, PT ;  /* 0x0000007b0500720c */ /* 0x000fe40003fa6270 */
[----:B------:R-:W-:Y:S02]  /*15e0*/  IADD3 R4, R80, 0x7c0, RZ ;  /* 0x000007c050047810 */ /* 0x000fe40007ffe0ff */
[----:B------:R-:W-:Y:S02]  /*15f0*/  @!P6 PRMT R113, RZ, 0x5410, R70 ;  /* 0x00005410ff71e816 */ /* 0x000fe40000000046 */
[CC--:B------:R-:W-:Y:S01]  /*1600*/  FSETP.GT.FTZ.AND P6, PT, R0.reuse, R67.reuse, PT ;  /* 0x000000430000720b */ /* 0x0c0fe20003fd4000 */
[----:B------:R0:W2:Y:S03]  /*1610*/  @!P4 LDG.E.U16 R70, [R2.64+0xf00] ;  /* 0x000f00040246c981 */ /* 0x0000a6000c1e1500 */
[----:B------:R-:W-:-:S02]  /*1620*/  FSEL R76, R0, R67, P6 ;  /* 0x00000043004c7208 */ /* 0x000fc40003000000 */
[----:B------:R-:W-:Y:S02]  /*1630*/  @!P0 PRMT R110, RZ, 0x5410, R72 ;  /* 0x00005410ff6e8816 */ /* 0x000fe40000000048 */
[----:B------:R-:W-:Y:S01]  /*1640*/  ISETP.GE.AND P0, PT, R4, R123, PT ;  /* 0x0000007b0400720c */ /* 0x000fe20003f06270 */
[----:B------:R0:W3:Y:S01]  /*1650*/  @!P5 LDG.E.U16 R72, [R2.64+0xf40] ;  /* 0x000f40040248d981 */ /* 0x0000e2000c1e1500 */
[----:B------:R-:W-:Y:S02]  /*1660*/  IADD3 R0, R80, 0x7e0, RZ ;  /* 0x000007e050007810 */ /* 0x000fe40007ffe0ff */
[----:B------:R-:W-:Y:S02]  /*1670*/  FSETP.GT.FTZ.AND P6, PT, R76, R153, PT ;  /* 0x000000994c00720b */ /* 0x000fe40003fd4000 */
[----:B------:R-:W-:Y:S02]  /*1680*/  @!P1 PRMT R114, RZ, 0x5410, R74 ;  /* 0x00005410ff729816 */ /* 0x000fe4000000004a */
[----:B------:R-:W-:-:S02]  /*1690*/  ISETP.GE.AND P1, PT, R0, R123, PT ;  /* 0x0000007b0000720c */ /* 0x000fc40003f26270 */
        /* <DEDUP_REMOVED lines=116> */
[----:B------:R-:W-:-:S02]  /*1de0*/  FMUL.FTZ R3, R84, 1.4426950216293334961 ;  /* 0x3fb8aa3b54037820 */ /* 0x000fc40000410000 */
[C---:B------:R-:W-:Y:S02]  /*1df0*/  FADD.FTZ R85, -R124.reuse, R85 ;  /* 0x000000557c557221 */ /* 0x040fe40000010100 */
[----:B------:R-:W-:-:S03]  /*1e00*/  FADD.FTZ R86, -R124, R165 ;  /* 0x000000a57c567221 */ /* 0x000fc60000010100 */
[----:B------:R-:W1:Y:S01]  /*1e10*/  MUFU.EX2 R70, R66 ;  /* 0x0000004200467308 */ /* 0x000e620000000800 */
[----:B------:R-:W-:Y:S02]  /*1e20*/  FMUL.FTZ R68, R85, 1.4426950216293334961 ;  /* 0x3fb8aa3b55447820 */ /* 0x000fe40000410000 */
[----:B------:R-:W-:-:S05]  /*1e30*/  FMUL.FTZ R122, R86, 1.4426950216293334961 ;  /* 0x3fb8aa3b567a7820 */ /* 0x000fca0000410000 */
[----:B------:R-:W2:Y:S01]  /*1e40*/  MUFU.EX2 R3, R3 ;  /* 0x0000000300037308 */ /* 0x000ea20000000800 */
[C---:B------:R-:W-:Y:S02]  /*1e50*/  FADD.FTZ R87, -R124.reuse, R87 ;  /* 0x000000577c577221 */ /* 0x040fe40000010100 */
[C---:B------:R-:W-:Y:S02]  /*1e60*/  FADD.FTZ R88, -R124.reuse, R163 ;  /* 0x000000a37c587221 */ /* 0x040fe40000010100 */
[----:B------:R-:W-:-:S03]  /*1e70*/  FADD.FTZ R74, -R124, R155 ;  /* 0x0000009b7c4a7221 */ /* 0x000fc60000010100 */
[----:B------:R-:W3:Y:S01]  /*1e80*/  MUFU.EX2 R68, R68 ;  /* 0x0000004400447308 */ /* 0x000ee20000000800 */
[----:B------:R-:W-:Y:S02]  /*1e90*/  FMUL.FTZ R72, R87, 1.4426950216293334961 ;  /* 0x3fb8aa3b57487820 */ /* 0x000fe40000410000 */
[----:B0-----:R-:W-:Y:S02]  /*1ea0*/  FADD.FTZ R155, RZ, R120 ;  /* 0x00000078ff9b7221 */ /* 0x001fe40000010000 */
[----:B------:R-:W-:-:S03]  /*1eb0*/  FMUL.FTZ R118, R88, 1.4426950216293334961 ;  /* 0x3fb8aa3b58767820 */ /* 0x000fc60000410000 */
[----:B------:R-:W0:Y:S01]  /*1ec0*/  MUFU.EX2 R122, R122 ;  /* 0x0000007a007a7308 */ /* 0x000e220000000800 */
[----:B------:R-:W-:Y:S02]  /*1ed0*/  FADD.FTZ R89, -R124, R89 ;  /* 0x000000597c597221 */ /* 0x000fe40000010100 */
[----:B-1----:R-:W-:Y:S02]  /*1ee0*/  FADD.FTZ R120, R155, R70 ;  /* 0x000000469b787221 */ /* 0x002fe40000010000 */
[----:B------:R-:W-:-:S03]  /*1ef0*/  FMUL.FTZ R116, R89, 1.4426950216293334961 ;  /* 0x3fb8aa3b59747820 */ /* 0x000fc60000410000 */
[----:B------:R-:W1:Y:S01]  /*1f00*/  MUFU.EX2 R66, R72 ;  /* 0x0000004800427308 */ /* 0x000e620000000800 */
[----:B------:R-:W-:Y:S02]  /*1f10*/  FADD.FTZ R90, -R124, R161 ;  /* 0x000000a17c5a7221 */ /* 0x000fe40000010100 */
[----:B--2---:R-:W-:Y:S02]  /*1f20*/  FADD.FTZ R155, R120, R3 ;  /* 0x00000003789b7221 */ /* 0x004fe40000010000 */
[----:B------:R-:W-:-:S03]  /*1f30*/  FMUL.FTZ R126, R90, 1.4426950216293334961 ;  /* 0x3fb8aa3b5a7e7820 */ /* 0x000fc60000410000 */
[----:B------:R-:W2:Y:S01]  /*1f40*/  MUFU.EX2 R118, R118 ;  /* 0x0000007600767308 */ /* 0x000ea20000000800 */
[----:B------:R-:W-:Y:S02]  /*1f50*/  FADD.FTZ R91, -R124, R91 ;  /* 0x0000005b7c5b7221 */ /* 0x000fe40000010100 */
[----:B---3--:R-:W-:Y:S02]  /*1f60*/  FADD.FTZ R155, R155, R68 ;  /* 0x000000449b9b7221 */ /* 0x008fe40000010000 */
[----:B------:R-:W-:-:S03]  /*1f70*/  FMUL.FTZ R130, R91, 1.4426950216293334961 ;  /* 0x3fb8aa3b5b827820 */ /* 0x000fc60000410000 */
[----:B------:R-:W3:Y:S01]  /*1f80*/  MUFU.EX2 R116, R116 ;  /* 0x0000007400747308 */ /* 0x000ee20000000800 */
[----:B------:R-:W-:Y:S02]  /*1f90*/  FADD.FTZ R79, -R124, R79 ;  /* 0x0000004f7c4f7221 */ /* 0x000fe40000010100 */
[----:B0-----:R-:W-:Y:S02]  /*1fa0*/  FADD.FTZ R155, R155, R122 ;  /* 0x0000007a9b9b7221 */ /* 0x001fe40000010000 */
        /* <DEDUP_REMOVED lines=18> */
[----:B-1----:R-:W-:Y:S02]  /*20d0*/  FADD.FTZ R155, R155, R130 ;  /* 0x000000829b9b7221 */ /* 0x002fe40000010000 */
[----:B------:R-:W-:Y:S02]  /*20e0*/  FMUL.FTZ R144, R74, 1.4426950216293334961 ;  /* 0x3fb8aa3b4a907820 */ /* 0x000fe40000410000 */
[----:B------:R-:W-:-:S03]  /*20f0*/  FADD.FTZ R73, -R124, R73 ;  /* 0x000000497c497221 */ /* 0x000fc60000010100 */
[----:B------:R-:W1:Y:S01]  /*2100*/  MUFU.EX2 R140, R140 ;  /* 0x0000008c008c7308 */ /* 0x000e620000000800 */
[----:B--2---:R-:W-:Y:S02]  /*2110*/  FADD.FTZ R155, R155, R134 ;  /* 0x000000869b9b7221 */ /* 0x004fe40000010000 */
[----:B------:R-:W-:Y:S02]  /*2120*/  FMUL.FTZ R146, R73, 1.4426950216293334961 ;  /* 0x3fb8aa3b49927820 */ /* 0x000fe40000410000 */
[----:B------:R-:W-:-:S03]  /*2130*/  FADD.FTZ R72, -R124, R119 ;  /* 0x000000777c487221 */ /* 0x000fc60000010100 */
[----:B------:R-:W2:Y:S01]  /*2140*/  MUFU.EX2 R142, R142 ;  /* 0x0000008e008e7308 */ /* 0x000ea20000000800 */
[----:B---3--:R-:W-:Y:S02]  /*2150*/  FADD.FTZ R155, R155, R136 ;  /* 0x000000889b9b7221 */ /* 0x008fe40000010000 */
[----:B------:R-:W-:-:S05]  /*2160*/  FMUL.FTZ R119, R72, 1.4426950216293334961 ;  /* 0x3fb8aa3b48777820 */ /* 0x000fca0000410000 */
[----:B------:R-:W3:Y:S01]  /*2170*/  MUFU.EX2 R144, R144 ;  /* 0x0000009000907308 */ /* 0x000ee20000000800 */
[C---:B------:R-:W-:Y:S02]  /*2180*/  FADD.FTZ R71, -R124.reuse, R71 ;  /* 0x000000477c477221 */ /* 0x040fe40000010100 */
[----:B0-----:R-:W-:Y:S02]  /*2190*/  FADD.FTZ R155, R155, R138 ;  /* 0x0000008a9b9b7221 */ /* 0x001fe40000010000 */
[----:B------:R-:W-:-:S03]  /*21a0*/  FADD.FTZ R70, -R124, R121 ;  /* 0x000000797c467221 */ /* 0x000fc60000010100 */
[----:B------:R-:W0:Y:S01]  /*21b0*/  MUFU.EX2 R146, R146 ;  /* 0x0000009200927308 */ /* 0x000e220000000800 */
[----:B------:R-:W-:Y:S02]  /*21c0*/  FMUL.FTZ R128, R71, 1.4426950216293334961 ;  /* 0x3fb8aa3b47807820 */ /* 0x000fe40000410000 */
[----:B-1----:R-:W-:Y:S02]  /*21d0*/  FADD.FTZ R155, R155, R140 ;  /* 0x0000008c9b9b7221 */ /* 0x002fe40000010000 */
[----:B------:R-:W-:-:S03]  /*21e0*/  FMUL.FTZ R3, R70, 1.4426950216293334961 ;  /* 0x3fb8aa3b46037820 */ /* 0x000fc60000410000 */
[----:B------:R-:W1:Y:S01]  /*21f0*/  MUFU.EX2 R119, R119 ;  /* 0x0000007700777308 */ /* 0x000e620000000800 */
[C---:B------:R-:W-:Y:S02]  /*2200*/  FADD.FTZ R69, -R124.reuse, R69 ;  /* 0x000000457c457221 */ /* 0x040fe40000010100 */
[----:B------:R-:W-:Y:S02]  /*2210*/  FADD.FTZ R130, -R124, R135 ;  /* 0x000000877c827221 */ /* 0x000fe40000010100 */
[----:B--2---:R-:W-:-:S03]  /*2220*/  FADD.FTZ R155, R155, R142 ;  /* 0x0000008e9b9b7221 */ /* 0x004fc60000010000 */
[----:B------:R-:W2:Y:S01]  /*2230*/  MUFU.EX2 R121, R128 ;  /* 0x0000008000797308 */ /* 0x000ea20000000800 */
[----:B------:R-:W-:Y:S02]  /*2240*/  FMUL.FTZ R120, R69, 1.4426950216293334961 ;  /* 0x3fb8aa3b45787820 */ /* 0x000fe40000410000 */
[----:B------:R-:W-:Y:S02]  /*2250*/  FADD.FTZ R68, -R124, R117 ;  /* 0x000000757c447221 */ /* 0x000fe40000010100 */
[----:B------:R-:W-:Y:S02]  /*2260*/  FMUL.FTZ R150, R130, 1.4426950216293334961 ;  /* 0x3fb8aa3b82967820 */ /* 0x000fe40000410000 */
[----:B---3--:R-:W-:Y:S01]  /*2270*/  FADD.FTZ R155, R155, R144 ;  /* 0x000000909b9b7221 */ /* 0x008fe20000010000 */
[----:B------:R-:W3:Y:S01]  /*2280*/  MUFU.EX2 R3, R3 ;  /* 0x0000000300037308 */ /* 0x000ee20000000800 */
[----:B------:R-:W-:Y:S02]  /*2290*/  FMUL.FTZ R117, R68, 1.4426950216293334961 ;  /* 0x3fb8aa3b44757820 */ /* 0x000fe40000410000 */
[----:B------:R-:W-:-:S02]  /*22a0*/  FADD.FTZ R67, -R124, R67 ;  /* 0x000000437c437221 */ /* 0x000fc40000010100 */
[C---:B------:R-:W-:Y:S02]  /*22b0*/  FADD.FTZ R126, -R124.reuse, R149 ;  /* 0x000000957c7e7221 */ /* 0x040fe40000010100 */
[C---:B------:R-:W-:Y:S01]  /*22c0*/  FADD.FTZ R134, -R124.reuse, R137 ;  /* 0x000000897c867221 */ /* 0x040fe20000010100 */
[----:B------:R-:W4:Y:S01]  /*22d0*/  MUFU.EX2 R120, R120 ;  /* 0x0000007800787308 */ /* 0x000f220000000800 */
[----:B------:R-:W-:Y:S02]  /*22e0*/  FMUL.FTZ R122, R67, 1.4426950216293334961 ;  /* 0x3fb8aa3b437a7820 */ /* 0x000fe40000410000 */
[----:B------:R-:W-:Y:S02]  /*22f0*/  FADD.FTZ R66, -R124, R153 ;  /* 0x000000997c427221 */ /* 0x000fe40000010100 */
[----:B------:R-:W-:-:S03]  /*2300*/  FMUL.FTZ R149, R126, 1.4426950216293334961 ;  /* 0x3fb8aa3b7e957820 */ /* 0x000fc60000410000 */
[----:B------:R0:W-:Y:S01]  /*2310*/  MUFU.EX2 R137, R150 ;  /* 0x0000009600897308 */ /* 0x0001e20000000800 */
[----:B------:R-:W-:Y:S02]  /*2320*/  FADD.FTZ R138, -R124, R141 ;  /* 0x0000008d7c8a7221 */ /* 0x000fe40000010100 */
[----:B------:R-:W-:Y:S02]  /*2330*/  FMUL.FTZ R118, R66, 1.4426950216293334961 ;  /* 0x3fb8aa3b42767820 */ /* 0x000fe40000410000 */
[----:B0-----:R-:W-:-:S03]  /*2340*/  FADD.FTZ R150, R155, R146 ;  /* 0x000000929b967221 */ /* 0x001fc60000010000 */
[----:B------:R-:W0:Y:S01]  /*2350*/  MUFU.EX2 R117, R117 ;  /* 0x0000007500757308 */ /* 0x000e220000000800 */
[----:B------:R-:W-:Y:S02]  /*2360*/  FADD.FTZ R65, -R124, R65 ;  /* 0x000000417c417221 */ /* 0x000fe40000010100 */
[----:B-1----:R-:W-:-:S05]  /*2370*/  FADD.FTZ R150, R150, R119 ;  /* 0x0000007796967221 */ /* 0x002fca0000010000 */
[----:B------:R1:W-:Y:S01]  /*2380*/  MUFU.EX2 R135, R149 ;  /* 0x0000009500877308 */ /* 0x0003e20000000800 */
[----:B--2---:R-:W-:Y:S02]  /*2390*/  FADD.FTZ R150, R150, R121 ;  /* 0x0000007996967221 */ /* 0x004fe40000010000 */
[----:B------:R-:W-:Y:S02]  /*23a0*/  FMUL.FTZ R128, R65, 1.4426950216293334961 ;  /* 0x3fb8aa3b41807820 */ /* 0x000fe40000410000 */
[----:B------:R-:W-:-:S03]  /*23b0*/  FADD.FTZ R116, -R124, R151 ;  /* 0x000000977c747221 */ /* 0x000fc60000010100 */
[----:B------:R-:W2:Y:S01]  /*23c0*/  MUFU.EX2 R122, R122 ;  /* 0x0000007a007a7308 */ /* 0x000ea20000000800 */
[----:B-1----:R-:W-:Y:S02]  /*23d0*/  FMUL.FTZ R149, R138, 1.4426950216293334961 ;  /* 0x3fb8aa3b8a957820 */ /* 0x002fe40000410000 */
[----:B------:R-:W-:Y:S02]  /*23e0*/  FADD.FTZ R140, -R124, R143 ;  /* 0x0000008f7c8c7221 */ /* 0x000fe40000010100 */
[----:B------:R-:W-:-:S03]  /*23f0*/  FMUL.FTZ R132, R116, 1.4426950216293334961 ;  /* 0x3fb8aa3b74847820 */ /* 0x000fc60000410000 */
[----:B------:R3:W-:Y:S08]  /*2400*/  MUFU.EX2 R143, R149 ;  /* 0x00000095008f7308 */ /* 0x0007f00000000800 */
[----:B------:R-:W1:Y:S01]  /*2410*/  MUFU.EX2 R118, R118 ;  /* 0x0000007600767308 */ /* 0x000e620000000800 */
[----:B---3--:R-:W-:-:S04]  /*2420*/  FADD.FTZ R149, R150, R3 ;  /* 0x0000000396957221 */ /* 0x008fc80000010000 */
[----:B----4-:R-:W-:-:S03]  /*2430*/  FADD.FTZ R150, R149, R120 ;  /* 0x0000007895967221 */ /* 0x010fc60000010000 */
[----:B------:R-:W3:Y:S01]  /*2440*/  MUFU.EX2 R128, R128 ;  /* 0x0000008000807308 */ /* 0x000ee20000000800 */
[----:B0-----:R-:W-:-:S07]  /*2450*/  FADD.FTZ R149, R150, R117 ;  /* 0x0000007596957221 */ /* 0x001fce0000010000 */
[----:B------:R-:W0:Y:S01]  /*2460*/  MUFU.EX2 R132, R132 ;  /* 0x0000008400847308 */ /* 0x000e220000000800 */
[----:B--2---:R-:W-:Y:S02]  /*2470*/  FADD.FTZ R149, R149, R122 ;  /* 0x0000007a95957221 */ /* 0x004fe40000010000 */
[----:B------:R-:W-:Y:S02]  /*2480*/  FMUL.FTZ R151, R134, 1.4426950216293334961 ;  /* 0x3fb8aa3b86977820 */ /* 0x000fe40000410000 */
[----:B------:R-:W-:Y:S02]  /*2490*/  FADD.FTZ R136, -R124, R139 ;  /* 0x0000008b7c887221 */ /* 0x000fe40000010100 */
[----:B-1----:R-:W-:Y:S01]  /*24a0*/  FADD.FTZ R149, R149, R118 ;  /* 0x0000007695957221 */ /* 0x002fe20000010000 */
[----:B------:R1:W2:Y:S01]  /*24b0*/  MUFU.EX2 R139, R151 ;  /* 0x00000097008b7308 */ /* 0x0002a20000000800 */
[----:B------:R-:W-:Y:S02]  /*24c0*/  FMUL.FTZ R152, R136, 1.4426950216293334961 ;  /* 0x3fb8aa3b88987820 */ /* 0x000fe40000410000 */
[----:B---3--:R-:W-:-:S05]  /*24d0*/  FADD.FTZ R149, R149, R128 ;  /* 0x0000008095957221 */ /* 0x008fca0000010000 */
[----:B------:R-:W3:Y:S01]  /*24e0*/  MUFU.EX2 R141, R152 ;  /* 0x00000098008d7308 */ /* 0x000ee20000000800 */
[----:B0-----:R-:W-:Y:S02]  /*24f0*/  FADD.FTZ R150, R149, R132 ;  /* 0x0000008495967221 */ /* 0x001fe40000010000 */
[----:B------:R-:W-:Y:S02]  /*2500*/  FMUL.FTZ R153, R140, 1.4426950216293334961 ;  /* 0x3fb8aa3b8c997820 */ /* 0x000fe40000410000 */
[----:B------:R-:W-:Y:S02]  /*2510*/  FADD.FTZ R142, -R124, R145 ;  /* 0x000000917c8e7221 */ /* 0x000fe40000010100 */
[----:B------:R-:W-:Y:S02]  /*2520*/  FADD.FTZ R150, R150, R135 ;  /* 0x0000008796967221 */ /* 0x000fe40000010000 */
[----:B------:R-:W-:Y:S01]  /*2530*/  FADD.FTZ R144, -R124, R147 ;  /* 0x000000937c907221 */ /* 0x000fe20000010100 */
[----:B------:R-:W0:Y:S01]  /*2540*/  MUFU.EX2 R145, R153 ;  /* 0x0000009900917308 */ /* 0x000e220000000800 */
[----:B-1----:R-:W-:-:S02]  /*2550*/  FMUL.FTZ R151, R142, 1.4426950216293334961 ;  /* 0x3fb8aa3b8e977820 */ /* 0x002fc40000410000 */
[----:B------:R-:W-:Y:S02]  /*2560*/  FADD.FTZ R150, R150, R137 ;  /* 0x0000008996967221 */ /* 0x000fe40000010000 */
[----:B------:R-:W-:Y:S02]  /*2570*/  FMUL.FTZ R146, R144, 1.4426950216293334961 ;  /* 0x3fb8aa3b90927820 */ /* 0x000fe40000410000 */
[----:B------:R-:W-:Y:S01]  /*2580*/  FADD.FTZ R92, -R124, R92 ;  /* 0x0000005c7c5c7221 */ /* 0x000fe20000010100 */
[----:B------:R-:W1:Y:S01]  /*2590*/  MUFU.EX2 R147, R151 ;  /* 0x0000009700937308 */ /* 0x000e620000000800 */
[----:B--2---:R-:W-:Y:S02]  /*25a0*/  FADD.FTZ R150, R150, R139 ;  /* 0x0000008b96967221 */ /* 0x004fe40000010000 */
[----:B------:R-:W-:Y:S02]  /*25b0*/  FMUL.FTZ R119, R92, 1.4426950216293334961 ;  /* 0x3fb8aa3b5c777820 */ /* 0x000fe40000410000 */
[----:B------:R-:W-:-:S02]  /*25c0*/  FADD.FTZ R93, -R124, R93 ;  /* 0x0000005d7c5d7221 */ /* 0x000fc40000010100 */
[----:B---3--:R-:W-:Y:S01]  /*25d0*/  FADD.FTZ R150, R150, R141 ;  /* 0x0000008d96967221 */ /* 0x008fe20000010000 */
[----:B------:R-:W2:Y:S01]  /*25e0*/  MUFU.EX2 R146, R146 ;  /* 0x0000009200927308 */ /* 0x000ea20000000800 */
[----:B------:R-:W-:Y:S02]  /*25f0*/  FMUL.FTZ R121, R93, 1.4426950216293334961 ;  /* 0x3fb8aa3b5d797820 */ /* 0x000fe40000410000 */
[----:B------:R-:W-:Y:S02]  /*2600*/  FADD.FTZ R94, -R124, R94 ;  /* 0x0000005e7c5e7221 */ /* 0x000fe40000010100 */
[----:B------:R-:W-:-:S03]  /*2610*/  FADD.FTZ R150, R150, R143 ;  /* 0x0000008f96967221 */ /* 0x000fc60000010000 */
[----:B------:R-:W3:Y:S01]  /*2620*/  MUFU.EX2 R119, R119 ;  /* 0x0000007700777308 */ /* 0x000ee20000000800 */
[----:B------:R-:W-:Y:S02]  /*2630*/  FMUL.FTZ R3, R94, 1.4426950216293334961 ;  /* 0x3fb8aa3b5e037820 */ /* 0x000fe40000410000 */
[----:B------:R-:W-:Y:S02]  /*2640*/  FADD.FTZ R95, -R124, R95 ;  /* 0x0000005f7c5f7221 */ /* 0x000fe40000010100 */
[----:B0-----:R-:W-:-:S03]  /*2650*/  FADD.FTZ R150, R150, R145 ;  /* 0x0000009196967221 */ /* 0x001fc60000010000 */
[----:B------:R-:W0:Y:S01]  /*2660*/  MUFU.EX2 R121, R121 ;  /* 0x0000007900797308 */ /* 0x000e220000000800 */
[----:B------:R-:W-:Y:S02]  /*2670*/  FMUL.FTZ R120, R95, 1.4426950216293334961 ;  /* 0x3fb8aa3b5f787820 */ /* 0x000fe40000410000 */
[----:B------:R-:W-:Y:S02]  /*2680*/  FADD.FTZ R96, -R124, R96 ;  /* 0x000000607c607221 */ /* 0x000fe40000010100 */
[----:B-1----:R-:W-:-:S03]  /*2690*/  FADD.FTZ R149, R150, R147 ;  /* 0x0000009396957221 */ /* 0x002fc60000010000 */
[----:B------:R-:W1:Y:S01]  /*26a0*/  MUFU.EX2 R3, R3 ;  /* 0x0000000300037308 */ /* 0x000e620000000800 */
[----:B------:R-:W-:Y:S02]  /*26b0*/  FMUL.FTZ R117, R96, 1.4426950216293334961 ;  /* 0x3fb8aa3b60757820 */ /* 0x000fe40000410000 */
[----:B------:R-:W-:Y:S02]  /*26c0*/  FADD.FTZ R97, -R124, R97 ;  /* 0x000000617c617221 */ /* 0x000fe40000010100 */
[----:B--2---:R-:W-:-:S03]  /*26d0*/  FADD.FTZ R150, R149, R146 ;  /* 0x0000009295967221 */ /* 0x004fc60000010000 */
[----:B------:R-:W2:Y:S01]  /*26e0*/  MUFU.EX2 R120, R120 ;  /* 0x0000007800787308 */ /* 0x000ea20000000800 */
[----:B------:R-:W-:Y:S02]  /*26f0*/  FMUL.FTZ R122, R97, 1.4426950216293334961 ;  /* 0x3fb8aa3b617a7820 */ /* 0x000fe40000410000 */
[----:B------:R-:W-:Y:S02]  /*2700*/  FADD.FTZ R98, -R124, R98 ;  /* 0x000000627c627221 */ /* 0x000fe40000010100 */
[----:B---3--:R-:W-:-:S03]  /*2710*/  FADD.FTZ R150, R150, R119 ;  /* 0x0000007796967221 */ /* 0x008fc60000010000 */
        /* <DEDUP_REMOVED lines=53> */
[----:B------:R-:W-:Y:S02]  /*2a70*/  FADD.FTZ R111, -R124, R111 ;  /* 0x0000006f7c6f7221 */ /* 0x000fe40000010100 */
[----:B------:R-:W-:Y:S02]  /*2a80*/  FMUL.FTZ R150, R115, 1.4426950216293334961 ;  /* 0x3fb8aa3b73967820 */ /* 0x000fe40000410000 */
        /* <DEDUP_REMOVED lines=26> */
[----:B------:R-:W-:Y:S02]  /*2c30*/  FADD.FTZ R127, -R124, R127 ;  /* 0x0000007f7c7f7221 */ /* 0x000fe40000010100 */
[----:B------:R-:W-:Y:S02]  /*2c40*/  FMUL.FTZ R3, R129, 1.4426950216293334961 ;  /* 0x3fb8aa3b81037820 */ /* 0x000fe40000410000 */
[----:B0-----:R-:W-:-:S03]  /*2c50*/  FADD.FTZ R120, R117, R120 ;  /* 0x0000007875787221 */ /* 0x001fc60000010000 */
[----:B------:R-:W0:Y:S01]  /*2c60*/  MUFU.EX2 R119, R132 ;  /* 0x0000008400777308 */ /* 0x000e220000000800 */
[----:B------:R-:W-:Y:S02]  /*2c70*/  FMUL.FTZ R118, R127, 1.4426950216293334961 ;  /* 0x3fb8aa3b7f767820 */ /* 0x000fe40000410000 */
[----:B------:R-:W-:Y:S02]  /*2c80*/  FADD.FTZ R125, -R124, R125 ;  /* 0x0000007d7c7d7221 */ /* 0x000fe40000010100 */
[----:B-1----:R-:W-:-:S03]  /*2c90*/  FADD.FTZ R120, R120, R121 ;  /* 0x0000007978787221 */ /* 0x002fc60000010000 */
[----:B------:R1:W4:Y:S01]  /*2ca0*/  MUFU.EX2 R122, R3 ;  /* 0x00000003007a7308 */ /* 0x0003220000000800 */
[----:B------:R-:W-:Y:S02]  /*2cb0*/  FMUL.FTZ R117, R125, 1.4426950216293334961 ;  /* 0x3fb8aa3b7d757820 */ /* 0x000fe40000410000 */
[----:B------:R-:W-:Y:S02]  /*2cc0*/  FADD.FTZ R123, -R124, R123 ;  /* 0x0000007b7c7b7221 */ /* 0x000fe40000010100 */
[----:B--2---:R-:W-:-:S03]  /*2cd0*/  FADD.FTZ R120, R120, R135 ;  /* 0x0000008778787221 */ /* 0x004fc60000010000 */
[----:B------:R-:W2:Y:S01]  /*2ce0*/  MUFU.EX2 R118, R118 ;  /* 0x0000007600767308 */ /* 0x000ea20000000800 */
[----:B-1----:R-:W-:Y:S02]  /*2cf0*/  FMUL.FTZ R3, R123, 1.4426950216293334961 ;  /* 0x3fb8aa3b7b037820 */ /* 0x002fe40000410000 */
[----:B---3--:R-:W-:-:S05]  /*2d00*/  FADD.FTZ R120, R120, R137 ;  /* 0x0000008978787221 */ /* 0x008fca0000010000 */
[----:B------:R-:W1:Y:S01]  /*2d10*/  MUFU.EX2 R117, R117 ;  /* 0x0000007500757308 */ /* 0x000e620000000800 */
[----:B0-----:R-:W-:-:S07]  /*2d20*/  FADD.FTZ R119, R120, R119 ;  /* 0x0000007778777221 */ /* 0x001fce0000010000 */
[----:B------:R-:W0:Y:S01]  /*2d30*/  MUFU.EX2 R3, R3 ;  /* 0x0000000300037308 */ /* 0x000e220000000800 */
[----:B----4-:R-:W-:-:S04]  /*2d40*/  FADD.FTZ R119, R119, R122 ;  /* 0x0000007a77777221 */ /* 0x010fc80000010000 */
[----:B--2---:R-:W-:-:S04]  /*2d50*/  FADD.FTZ R118, R119, R118 ;  /* 0x0000007677767221 */ /* 0x004fc80000010000 */
        /* <DEDUP_REMOVED lines=16> */
[----:B------:R-:W1:Y:S01]  /*2e60*/  MUFU.LG2 R117, R117 ;  /* 0x0000007500757308 */ /* 0x000e620000000c00 */
[----:B------:R-:W-:Y:S01]  /*2e70*/  ISETP.GE.AND P0, PT, R82, c[0x0][0x178], PT ;  /* 0x00005e0052007a0c */ /* 0x000fe20003f06270 */
[----:B------:R-:W-:Y:S02]  /*2e80*/  IMAD.MOV.U32 R80, RZ, RZ, 0x4 ;  /* 0x00000004ff507424 */ /* 0x000fe400078e00ff */
[----:B-1----:R-:W-:Y:S02]  /*2e90*/  FFMA.FTZ R119, R117, -0.69314718246459960938, R2 ;  /* 0xbf31721875777823 */ /* 0x002fe40000010002 */
[----:B------:R-:W-:-:S05]  /*2ea0*/  IMAD.WIDE R2, R81, R80, c[0x0][0x160] ;  /* 0x0000580051027625 */ /* 0x000fca00078e0250 */
[----:B------:R1:W-:Y:S03]  /*2eb0*/  STG.E [R2.64], R119 ;  /* 0x0000007702007986 */ /* 0x0003e6000c101904 */
[----:B------:R-:W-:Y:S05]  /*2ec0*/  @P0 EXIT ;  /* 0x000000000000094d */ /* 0x000fea0003800000 */
[----:B------:R-:W-:Y:S01]  /*2ed0*/  ISETP.GE.AND P0, PT, R34, c[0x0][0x178], PT ;  /* 0x00005e0022007a0c */ /* 0x000fe20003f06270 */
[----:B------:R-:W-:-:S05]  /*2ee0*/  FFMA.FTZ R83, R117, -0.69314718246459960938, R83 ;  /* 0xbf31721875537823 */ /* 0x000fca0000010053 */
[----:B------:R2:W-:Y:S07]  /*2ef0*/  STG.E [R2.64+0x80], R83 ;  /* 0x0000805302007986 */ /* 0x0005ee000c101904 */
        /* <DEDUP_REMOVED lines=10> */
[----:B---3--:R-:W-:-:S05]  /*2fa0*/  FFMA.FTZ R35, R117, -0.69314718246459960938, R86 ;  /* 0xbf31721875237823 */ /* 0x008fca0000010056 */
        /* <DEDUP_REMOVED lines=115> */
[----:B0-----:R-:W-:-:S05]  /*36e0*/  FFMA.FTZ R33, R117, -0.69314718246459960938, R144 ;  /* 0xbf31721875217823 */ /* 0x001fca0000010090 */
        /* <DEDUP_REMOVED lines=118> */
[----:B------:R-:W-:-:S05]  /*3e50*/  FFMA.FTZ R117, R117, -0.69314718246459960938, R123 ;  /* 0xbf31721875757823 */ /* 0x000fca000001007b */
[----:B------:R-:W-:Y:S01]  /*3e60*/  STG.E [R2.64+0x1f80], R117 ;  /* 0x001f807502007986 */ /* 0x000fe2000c101904 */
[----:B------:R-:W-:Y:S05]  /*3e70*/  EXIT ;  /* 0x000000000000794d */ /* 0x000fea0003800000 */
.L_x_5646:
        /* <DEDUP_REMOVED lines=16> */
.L_x_11114:


//--------------------- .text._ZN43_GLOBAL__N__9ae7fba5_10_SoftMax_cu_9f978f6320softmax_warp_forwardIN3c108BFloat16EffLi10ELb1ELb0EEEvPT0_PKT_iiiPKbib --------------------------
	.section	.text._ZN43_GLOBAL__N__9ae7fba5_10_SoftMax_cu_9f978f6320softmax_warp_forwardIN3c108BFloat16EffLi10ELb1ELb0EEEvPT0_PKT_iiiPKbib,"ax",@progbits
	.sectioninfo	@"SHI_REGISTERS=72"
	.align	128
.text._ZN43_GLOBAL__N__9ae7fba5_10_SoftMax_cu_9f978f6320softmax_warp_forwardIN3c108BFloat16EffLi10ELb1ELb0EEEvPT0_PKT_iiiPKbib:
        .type           _ZN43_GLOBAL__N__9ae7fba5_10_SoftMax_cu_9f978f6320softmax_warp_forwardIN3c108BFloat16EffLi10ELb1ELb0EEEvPT0_PKT_iiiPKbib,@function
        .size           _ZN43_GLOBAL__N__9ae7fba5_10_SoftMax_cu_9f978f6320softmax_warp_forwardIN3c108BFloat16EffLi10ELb1ELb0EEEvPT0_PKT_iiiPKbib,(.L_x_11115 - _ZN43_GLOBAL__N__9ae7fba5_10_SoftMax_cu_9f978f6320softmax_warp_forwardIN3c108BFloat16EffLi10ELb1ELb0EEEvPT0_PKT_iiiPKbib)
        .other          _ZN43_GLOBAL__N__9ae7fba5_10_SoftMax_cu_9f978f6320softmax_warp_forwardIN3c108BFloat16EffLi10ELb1ELb0EEEvPT0_PKT_iiiPKbib,@"STO_CUDA_ENTRY STV_DEFAULT"
_ZN43_GLOBAL__N__9ae7fba5_10_SoftMax_cu_9f978f6320softmax_warp_forwardIN3c108BFloat16EffLi10ELb1ELb0EEEvPT0_PKT_iiiPKbib:
        /* <DEDUP_REMOVED lines=15> */
[----:B------:R-:W2:Y:S01]  /*00f0*/  @!P4 LDG.E.U16 R11, [R2.64] ;  /* 0x00000004020bc981 */ /* 0x000ea2000c1e1500 */
[----:B------:R-:W-:-:S03]  /*0100*/  IADD3 R5, R48, 0x40, RZ ;  /* 0x0000004030057810 */ /* 0x000fc60007ffe0ff */
[----:B------:R-:W3:Y:S01]  /*0110*/  @!P3 LDG.E.U16 R12, [R2.64+0x40] ;  /* 0x00004004020cb981 */ /* 0x000ee2000c1e1500 */
[----:B------:R-:W-:-:S13]  /*0120*/  ISETP.GE.AND P2, PT, R5, R67, PT ;  /* 0x000000430500720c */ /* 0x000fda0003f46270 */
[----:B------:R-:W4:Y:S01]  /*0130*/  @!P2 LDG.E.U16 R13, [R2.64+0x80] ;  /* 0x00008004020da981 */ /* 0x000f22000c1e1500 */
[C---:B------:R-:W-:Y:S01]  /*0140*/  IADD3 R7, R48.reuse, 0x80, RZ ;  /* 0x0000008030077810 */ /* 0x040fe20007ffe0ff */
[----:B------:R-:W-:Y:S01]  /*0150*/  IMAD.MOV.U32 R47, RZ, RZ, -0x800000 ;  /* 0xff800000ff2f7424 */ /* 0x000fe200078e00ff */
[C---:B------:R-:W-:Y:S02]  /*0160*/  IADD3 R6, R48.reuse, 0x60, RZ ;  /* 0x0000006030067810 */ /* 0x040fe40007ffe0ff */
[----:B------:R-:W-:Y:S02]  /*0170*/  IADD3 R8, R48, 0xa0, RZ ;  /* 0x000000a030087810 */ /* 0x000fe40007ffe0ff */
[-C--:B------:R-:W-:Y:S02]  /*0180*/  ISETP.GE.AND P0, PT, R7, R67.reuse, PT ;  /* 0x000000430700720c */ /* 0x080fe40003f06270 */
[----:B------:R-:W-:Y:S02]  /*0190*/  ISETP.GE.AND P1, PT, R6, R67, PT ;  /* 0x000000430600720c */ /* 0x000fe40003f26270 */
[----:B------:R-:W-:-:S02]  /*01a0*/  IADD3 R9, R48, 0xc0, RZ ;  /* 0x000000c030097810 */ /* 0x000fc40007ffe0ff */
[-C--:B------:R-:W-:Y:S02]  /*01b0*/  ISETP.GE.AND P6, PT, R8, R67.reuse, PT ;  /* 0x000000430800720c */ /* 0x080fe40003fc6270 */
[----:B------:R-:W-:Y:S02]  /*01c0*/  ISETP.GE.AND P5, PT, R9, R67, PT ;  /* 0x000000430900720c */ /* 0x000fe40003fa6270 */
[----:B------:R-:W-:-:S03]  /*01d0*/  IADD3 R10, R48, 0xe0, RZ ;  /* 0x000000e0300a7810 */ /* 0x000fc60007ffe0ff */
[----:B------:R-:W5:Y:S04]  /*01e0*/  @!P0 LDG.E.U16 R14, [R2.64+0x100] ;  /* 0x00010004020e8981 */ /* 0x000f68000c1e1500 */
[----:B------:R-:W5:Y:S01]  /*01f0*/  @!P1 LDG.E.U16 R16, [R2.64+0xc0] ;  /* 0x0000c00402109981 */ /* 0x000f62000c1e1500 */
[----:B------:R-:W-:-:S03]  /*0200*/  IMAD.MOV.U32 R46, RZ, RZ, -0x800000 ;  /* 0xff800000ff2e7424 */ /* 0x000fc600078e00ff */
[----:B------:R-:W5:Y:S04]  /*0210*/  @!P6 LDG.E.U16 R15, [R2.64+0x140] ;  /* 0x00014004020fe981 */ /* 0x000f68000c1e1500 */
[----:B------:R-:W5:Y:S01]  /*0220*/  @!P5 LDG.E.U16 R17, [R2.64+0x180] ;  /* 0x000180040211d981 */ /* 0x000f62000c1e1500 */
[----:B------:R-:W-:Y:S01]  /*0230*/  IMAD.MOV.U32 R45, RZ, RZ, -0x800000 ;  /* 0xff800000ff2d7424 */ /* 0x000fe200078e00ff */
[----:B--2---:R-:W-:Y:S02]  /*0240*/  @!P4 PRMT R47, RZ, 0x5410, R11 ;  /* 0x00005410ff2fc816 */ /* 0x004fe4000000000b */
[----:B------:R-:W-:Y:S02]  /*0250*/  ISETP.GE.AND P4, PT, R10, R67, PT ;  /* 0x000000430a00720c */ /* 0x000fe40003f86270 */
[----:B------:R-:W-:-:S02]  /*0260*/  IADD3 R11, R48, 0x100, RZ ;  /* 0x00000100300b7810 */ /* 0x000fc40007ffe0ff */
[----:B---3--:R-:W-:Y:S02]  /*0270*/  @!P3 PRMT R46, RZ, 0x5410, R12 ;  /* 0x00005410ff2eb816 */ /* 0x008fe4000000000c */
[----:B------:R-:W-:-:S07]  /*0280*/  ISETP.GE.AND P3, PT, R11, R67, PT ;  /* 0x000000430b00720c */ /* 0x000fce0003f66270 */
[----:B------:R-:W2:Y:S01]  /*0290*/  @!P4 LDG.E.U16 R18, [R2.64+0x1c0] ;  /* 0x0001c0040212c981 */ /* 0x000ea2000c1e1500 */
[----:B------:R-:W-:Y:S02]  /*02a0*/  IADD3 R12, R48, 0x120, RZ ;  /* 0x00000120300c7810 */ /* 0x000fe40007ffe0ff */
[----:B----4-:R-:W-:-:S03]  /*02b0*/  @!P2 PRMT R45, RZ, 0x5410, R13 ;  /* 0x00005410ff2da816 */ /* 0x010fc6000000000d */
[----:B------:R-:W3:Y:S01]  /*02c0*/  @!P3 LDG.E.U16 R19, [R2.64+0x200] ;  /* 0x000200040213b981 */ /* 0x000ee2000c1e1500 */
[----:B------:R-:W-:-:S13]  /*02d0*/  ISETP.GE.AND P2, PT, R12, R67, PT ;  /* 0x000000430c00720c */ /* 0x000fda0003f46270 */
[----:B------:R-:W4:Y:S01]  /*02e0*/  @!P2 LDG.E.U16 R20, [R2.64+0x240] ;  /* 0x000240040214a981 */ /* 0x000f22000c1e1500 */
[----:B------:R-:W-:Y:S01]  /*02f0*/  IMAD.MOV.U32 R43, RZ, RZ, -0x800000 ;  /* 0xff800000ff2b7424 */ /* 0x000fe200078e00ff */
[C---:B------:R-:W-:Y:S01]  /*0300*/  IADD3 R13, R48.reuse, 0x140, RZ ;  /* 0x00000140300d7810 */ /* 0x040fe20007ffe0ff */
[----:B------:R-:W-:Y:S01]  /*0310*/  IMAD.MOV.U32 R44, RZ, RZ, -0x800000 ;  /* 0xff800000ff2c7424 */ /* 0x000fe200078e00ff */
[----:B-----5:R-:W-:Y:S01]  /*0320*/  @!P0 PRMT R43, RZ, 0x5410, R14 ;  /* 0x00005410ff2b8816 */ /* 0x020fe2000000000e */
[----:B------:R-:W-:Y:S01]  /*0330*/  IMAD.MOV.U32 R42, RZ, RZ, -0x800000 ;  /* 0xff800000ff2a7424 */ /* 0x000fe200078e00ff */
[----:B------:R-:W-:Y:S02]  /*0340*/  IADD3 R14, R48, 0x160, RZ ;  /* 0x00000160300e7810 */ /* 0x000fe40007ffe0ff */
[----:B------:R-:W-:Y:S02]  /*0350*/  @!P1 PRMT R44, RZ, 0x5410, R16 ;  /* 0x00005410ff2c9816 */ /* 0x000fe40000000010 */
[----:B------:R-:W-:-:S02]  /*0360*/  ISETP.GE.AND P1, PT, R13, R67, PT ;  /* 0x000000430d00720c */ /* 0x000fc40003f26270 */
[----:B------:R-:W-:Y:S02]  /*0370*/  @!P6 PRMT R42, RZ, 0x5410, R15 ;  /* 0x00005410ff2ae816 */ /* 0x000fe4000000000f */
[----:B------:R-:W-:Y:S01]  /*0380*/  IADD3 R15, R48, 0x180, RZ ;  /* 0x00000180300f7810 */ /* 0x000fe20007ffe0ff */
[----:B------:R-:W-:Y:S01]  /*0390*/  IMAD.MOV.U32 R41, RZ, RZ, -0x800000 ;  /* 0xff800000ff297424 */ /* 0x000fe200078e00ff */
[-C--:B------:R-:W-:Y:S02]  /*03a0*/  ISETP.GE.AND P0, PT, R14, R67.reuse, PT ;  /* 0x000000430e00720c */ /* 0x080fe40003f06270 */
[----:B------:R-:W-:Y:S02]  /*03b0*/  @!P5 PRMT R41, RZ, 0x5410, R17 ;  /* 0x00005410ff29d816 */ /* 0x000fe40000000011 */
[C---:B------:R-:W-:Y:S02]  /*03c0*/  IADD3 R16, R48.reuse, 0x1a0, RZ ;  /* 0x000001a030107810 */ /* 0x040fe40007ffe0ff */
[-C--:B------:R-:W-:Y:S01]  /*03d0*/  ISETP.GE.AND P5, PT, R15, R67.reuse, PT ;  /* 0x000000430f00720c */ /* 0x080fe20003fa6270 */
[----:B------:R-:W-:Y:S01]  /*03e0*/  IMAD.MOV.U32 R40, RZ, RZ, -0x800000 ;  /* 0xff800000ff287424 */ /* 0x000fe200078e00ff */
[----:B------:R-:W-:Y:S01]  /*03f0*/  IADD3 R17, R48, 0x1c0, RZ ;  /* 0x000001c030117810 */ /* 0x000fe20007ffe0ff */
[----:B------:R-:W5:Y:S01]  /*0400*/  @!P1 LDG.E.U16 R21, [R2.64+0x280] ;  /* 0x0002800402159981 */ /* 0x000f62000c1e1500 */
[----:B------:R-:W-:-:S03]  /*0410*/  ISETP.GE.AND P6, PT, R16, R67, PT ;  /* 0x000000431000720c */ /* 0x000fc60003fc6270 */
[----:B------:R-:W5:Y:S06]  /*0420*/  @!P0 LDG.E.U16 R22, [R2.64+0x2c0] ;  /* 0x0002c00402168981 */ /* 0x000f6c000c1e1500 */
[----:B------:R-:W5:Y:S01]  /*0430*/  @!P5 LDG.E.U16 R23, [R2.64+0x300] ;  /* 0x000300040217d981 */ /* 0x000f62000c1e1500 */
[----:B------:R-:W-:-:S03]  /*0440*/  IMAD.MOV.U32 R39, RZ, RZ, -0x800000 ;  /* 0xff800000ff277424 */ /* 0x000fc600078e00ff */
[----:B------:R-:W5:Y:S01]  /*0450*/  @!P6 LDG.E.U16 R24, [R2.64+0x340] ;  /* 0x000340040218e981 */ /* 0x000f62000c1e1500 */
[----:B------:R-:W-:Y:S01]  /*0460*/  IMAD.MOV.U32 R38, RZ, RZ, -0x800000 ;  /* 0xff800000ff267424 */ /* 0x000fe200078e00ff */
[----:B--2---:R-:W-:Y:S02]  /*0470*/  @!P4 PRMT R40, RZ, 0x5410, R18 ;  /* 0x00005410ff28c816 */ /* 0x004fe40000000012 */
[-C--:B------:R-:W-:Y:S02]  /*0480*/  ISETP.GE.AND P4, PT, R17, R67.reuse, PT ;  /* 0x000000431100720c */ /* 0x080fe40003f86270 */
[----:B------:R-:W-:Y:S02]  /*0490*/  IADD3 R18, R48, 0x1e0, RZ ;  /* 0x000001e030127810 */ /* 0x000fe40007ffe0ff */
[----:B---3--:R-:W-:Y:S02]  /*04a0*/  @!P3 PRMT R39, RZ, 0x5410, R19 ;  /* 0x00005410ff27b816 */ /* 0x008fe40000000013 */
[----:B------:R-:W-:-:S07]  /*04b0*/  ISETP.GE.AND P3, PT, R18, R67, PT ;  /* 0x000000431200720c */ /* 0x000fce0003f66270 */
[----:B------:R-:W2:Y:S01]  /*04c0*/  @!P4 LDG.E.U16 R25, [R2.64+0x380] ;  /* 0x000380040219c981 */ /* 0x000ea2000c1e1500 */
[----:B------:R-:W-:-:S05]  /*04d0*/  IADD3 R19, R48, 0x200, RZ ;  /* 0x0000020030137810 */ /* 0x000fca0007ffe0ff */
[----:B------:R-:W3:Y:S01]  /*04e0*/  @!P3 LDG.E.U16 R26, [R2.64+0x3c0] ;  /* 0x0003c004021ab981 */ /* 0x000ee2000c1e1500 */
[----:B----4-:R-:W-:Y:S02]  /*04f0*/  @!P2 PRMT R38, RZ, 0x5410, R20 ;  /* 0x00005410ff26a816 */ /* 0x010fe40000000014 */
[----:B------:R-:W-:-:S13]  /*0500*/  ISETP.GE.AND P2, PT, R19, R67, PT ;  /* 0x000000431300720c */ /* 0x000fda0003f46270 */
[----:B------:R-:W4:Y:S01]  /*0510*/  @!P2 LDG.E.U16 R27, [R2.64+0x400] ;  /* 0x00040004021ba981 */ /* 0x000f22000c1e1500 */
[----:B------:R-:W-:Y:S01]  /*0520*/  IMAD.MOV.U32 R37, RZ, RZ, -0x800000 ;  /* 0xff800000ff257424 */ /* 0x000fe200078e00ff */
[C---:B------:R-:W-:Y:S01]  /*0530*/  IADD3 R20, R48.reuse, 0x220, RZ ;  /* 0x0000022030147810 */ /* 0x040fe20007ffe0ff */
[----:B------:R-:W-:Y:S02]  /*0540*/  IMAD.MOV.U32 R36, RZ, RZ, -0x800000 ;  /* 0xff800000ff247424 */ /* 0x000fe400078e00ff */
[----:B------:R-:W-:Y:S01]  /*0550*/  IMAD.MOV.U32 R35, RZ, RZ, -0x800000 ;  /* 0xff800000ff237424 */ /* 0x000fe200078e00ff */
[----:B-----5:R-:W-:Y:S02]  /*0560*/  @!P1 PRMT R37, RZ, 0x5410, R21 ;  /* 0x00005410ff259816 */ /* 0x020fe40000000015 */
[----:B------:R-:W-:Y:S02]  /*0570*/  IADD3 R21, R48, 0x240, RZ ;  /* 0x0000024030157810 */ /* 0x000fe40007ffe0ff */
[----:B------:R-:W-:-:S02]  /*0580*/  @!P0 PRMT R36, RZ, 0x5410, R22 ;  /* 0x00005410ff248816 */ /* 0x000fc40000000016 */
[-C--:B------:R-:W-:Y:S02]  /*0590*/  ISETP.GE.AND P1, PT, R20, R67.reuse, PT ;  /* 0x000000431400720c */ /* 0x080fe40003f26270 */
[C---:B------:R-:W-:Y:S02]  /*05a0*/  IADD3 R22, R48.reuse, 0x260, RZ ;  /* 0x0000026030167810 */ /* 0x040fe40007ffe0ff */
[----:B------:R-:W-:Y:S02]  /*05b0*/  @!P5 PRMT R35, RZ, 0x5410, R23 ;  /* 0x00005410ff23d816 */ /* 0x000fe40000000017 */
[-C--:B------:R-:W-:Y:S02]  /*05c0*/  ISETP.GE.AND P0, PT, R21, R67.reuse, PT ;  /* 0x000000431500720c */ /* 0x080fe40003f06270 */
[----:B------:R-:W-:Y:S01]  /*05d0*/  IADD3 R23, R48, 0x280, RZ ;  /* 0x0000028030177810 */ /* 0x000fe20007ffe0ff */
[----:B------:R-:W-:Y:S01]  /*05e0*/  IMAD.MOV.U32 R65, RZ, RZ, -0x800000 ;  /* 0xff800000ff417424 */ /* 0x000fe200078e00ff */
[----:B------:R-:W-:Y:S01]  /*05f0*/  ISETP.GE.AND P5, PT, R22, R67, PT ;  /* 0x000000431600720c */ /* 0x000fe20003fa6270 */
[----:B------:R-:W-:Y:S01]  /*0600*/  IMAD.MOV.U32 R69, RZ, RZ, -0x800000 ;  /* 0xff800000ff457424 */ /* 0x000fe200078e00ff */
[----:B------:R-:W-:Y:S01]  /*0610*/  @!P6 PRMT R65, RZ, 0x5410, R24 ;  /* 0x00005410ff41e816 */ /* 0x000fe20000000018 */
[----:B------:R-:W5:Y:S01]  /*0620*/  @!P1 LDG.E.U16 R28, [R2.64+0x440] ;  /* 0x00044004021c9981 */ /* 0x000f62000c1e1500 */
[----:B------:R-:W-:-:S04]  /*0630*/  IADD3 R24, R48, 0x2a0, RZ ;  /* 0x000002a030187810 */ /* 0x000fc80007ffe0ff */
[----:B------:R-:W-:Y:S01]  /*0640*/  ISETP.GE.AND P6, PT, R24, R67, PT ;  /* 0x000000431800720c */ /* 0x000fe20003fc6270 */
[----:B------:R-:W5:Y:S04]  /*0650*/  @!P0 LDG.E.U16 R29, [R2.64+0x480] ;  /* 0x00048004021d8981 */ /* 0x000f68000c1e1500 */
[----:B------:R-:W5:Y:S01]  /*0660*/  @!P5 LDG.E.U16 R30, [R2.64+0x4c0] ;  /* 0x0004c004021ed981 */ /* 0x000f62000c1e1500 */
[----:B------:R-:W-:-:S07]  /*0670*/  IMAD.MOV.U32 R49, RZ, RZ, -0x800000 ;  /* 0xff800000ff317424 */ /* 0x000fce00078e00ff */
        /* <DEDUP_REMOVED lines=16> */
[----:B------:R-:W-:Y:S02]  /*0780*/  IMAD.MOV.U32 R53, RZ, RZ, -0x800000 ;  /* 0xff800000ff357424 */ /* 0x000fe400078e00ff */
[----:B------:R-:W-:Y:S01]  /*0790*/  IMAD.MOV.U32 R54, RZ, RZ, -0x800000 ;  /* 0xff800000ff367424 */ /* 0x000fe200078e00ff */
[----:B-----5:R-:W-:Y:S02]  /*07a0*/  @!P1 PRMT R51, RZ, 0x5410, R28 ;  /* 0x00005410ff339816 */ /* 0x020fe4000000001c */
[----:B------:R-:W-:-:S02]  /*07b0*/  IADD3 R28, R48, 0x320, RZ ;  /* 0x00000320301c7810 */ /* 0x000fc40007ffe0ff */
[-C--:B------:R-:W-:Y:S02]  /*07c0*/  ISETP.GE.AND P1, PT, R27, R67.reuse, PT ;  /* 0x000000431b00720c */ /* 0x080fe40003f26270 */
[----:B------:R-:W-:Y:S02]  /*07d0*/  @!P0 PRMT R52, RZ, 0x5410, R29 ;  /* 0x00005410ff348816 */ /* 0x000fe4000000001d */
[----:B------:R-:W-:Y:S02]  /*07e0*/  IADD3 R29, R48, 0x340, RZ ;  /* 0x00000340301d7810 */ /* 0x000fe40007ffe0ff */
[----:B------:R-:W-:Y:S02]  /*07f0*/  @!P5 PRMT R53, RZ, 0x5410, R30 ;  /* 0x00005410ff35d816 */ /* 0x000fe4000000001e */
[----:B------:R-:W-:Y:S02]  /*0800*/  ISETP.GE.AND P0, PT, R28, R67, PT ;  /* 0x000000431c00720c */ /* 0x000fe40003f06270 */
[----:B------:R-:W-:-:S02]  /*0810*/  IADD3 R30, R48, 0x360, RZ ;  /* 0x00000360301e7810 */ /* 0x000fc40007ffe0ff */
[----:B------:R-:W-:Y:S01]  /*0820*/  ISETP.GE.AND P5, PT, R29, R67, PT ;  /* 0x000000431d00720c */ /* 0x000fe20003fa6270 */
[----:B------:R-:W-:Y:S01]  /*0830*/  IMAD.MOV.U32 R55, RZ, RZ, -0x800000 ;  /* 0xff800000ff377424 */ /* 0x000fe200078e00ff */
[----:B------:R-:W-:Y:S01]  /*0840*/  @!P6 PRMT R55, RZ, 0x5410, R32 ;  /* 0x00005410ff37e816 */ /* 0x000fe20000000020 */
[----:B------:R-:W5:Y:S01]  /*0850*/  @!P1 LDG.E.U16 R59, [R2.64+0x600] ;  /* 0x00060004023b9981 */ /* 0x000f62000c1e1500 */
[----:B------:R-:W-:-:S05]  /*0860*/  IMAD.MOV.U32 R56, RZ, RZ, -0x800000 ;  /* 0xff800000ff387424 */ /* 0x000fca00078e00ff */
[----:B------:R-:W5:Y:S04]  /*0870*/  @!P0 LDG.E.U16 R60, [R2.64+0x640] ;  /* 0x00064004023c8981 */ /* 0x000f68000c1e1500 */
[----:B------:R-:W5:Y:S01]  /*0880*/  @!P5 LDG.E.U16 R61, [R2.64+0x680] ;  /* 0x00068004023dd981 */ /* 0x000f62000c1e1500 */
[C---:B------:R-:W-:Y:S01]  /*0890*/  IADD3 R32, R48.reuse, 0x3a0, RZ ;  /* 0x000003a030207810 */ /* 0x040fe20007ffe0ff */
[----:B------:R-:W-:Y:S01]  /*08a0*/  IMAD.MOV.U32 R57, RZ, RZ, -0x800000 ;  /* 0xff800000ff397424 */ /* 0x000fe200078e00ff */
[----:B--2---:R-:W-:Y:S02]  /*08b0*/  @!P4 PRMT R54, RZ, 0x5410, R31 ;  /* 0x00005410ff36c816 */ /* 0x004fe4000000001f */
[----:B------:R-:W-:Y:S02]  /*08c0*/  IADD3 R31, R48, 0x380, RZ ;  /* 0x00000380301f7810 */ /* 0x000fe40007ffe0ff */
[----:B------:R-:W-:-:S02]  /*08d0*/  ISETP.GE.AND P4, PT, R30, R67, PT ;  /* 0x000000431e00720c */ /* 0x000fc40003f86270 */
[-C--:B------:R-:W-:Y:S02]  /*08e0*/  ISETP.GE.AND P6, PT, R31, R67.reuse, PT ;  /* 0x000000431f00720c */ /* 0x080fe40003fc6270 */
[----:B---3--:R-:W-:Y:S02]  /*08f0*/  @!P3 PRMT R56, RZ, 0x5410, R33 ;  /* 0x00005410ff38b816 */ /* 0x008fe40000000021 */
[----:B------:R-:W-:-:S07]  /*0900*/  ISETP.GE.AND P3, PT, R32, R67, PT ;  /* 0x000000432000720c */ /* 0x000fce0003f66270 */
[----:B------:R-:W2:Y:S04]  /*0910*/  @!P4 LDG.E.U16 R62, [R2.64+0x6c0] ;  /* 0x0006c004023ec981 */ /* 0x000ea8000c1e1500 */
[----:B------:R-:W3:Y:S01]  /*0920*/  @!P6 LDG.E.U16 R33, [R2.64+0x700] ;  /* 0x000700040221e981 */ /* 0x000ee2000c1e1500 */
[----:B----4-:R-:W-:-:S03]  /*0930*/  @!P2 PRMT R57, RZ, 0x5410, R34 ;  /* 0x00005410ff39a816 */ /* 0x010fc60000000022 */
[----:B------:R-:W4:Y:S01]  /*0940*/  @!P3 LDG.E.U16 R34, [R2.64+0x740] ;  /* 0x000740040222b981 */ /* 0x000f22000c1e1500 */
[----:B------:R-:W-:Y:S01]  /*0950*/  ISETP.GE.AND P2, PT, R58, 0x1, PT ;  /* 0x000000013a00780c */ /* 0x000fe20003f46270 */
[----:B------:R-:W-:Y:S02]  /*0960*/  IMAD.MOV.U32 R58, RZ, RZ, -0x800000 ;  /* 0xff800000ff3a7424 */ /* 0x000fe400078e00ff */
[----:B------:R-:W-:Y:S01]  /*0970*/  IMAD.MOV.U32 R63, RZ, RZ, -0x800000 ;  /* 0xff800000ff3f7424 */ /* 0x000fe200078e00ff */
[----:B-----5:R-:W-:Y:S01]  /*0980*/  @!P1 PRMT R58, RZ, 0x5410, R59 ;  /* 0x00005410ff3a9816 */ /* 0x020fe2000000003b */
[----:B------:R-:W-:Y:S01]  /*0990*/  IMAD.MOV.U32 R59, RZ, RZ, -0x800000 ;  /* 0xff800000ff3b7424 */ /* 0x000fe200078e00ff */
[----:B------:R-:W-:Y:S01]  /*09a0*/  @!P0 PRMT R59, RZ, 0x5410, R60 ;  /* 0x00005410ff3b8816 */ /* 0x000fe2000000003c */
[----:B------:R-:W-:Y:S01]  /*09b0*/  IMAD.MOV.U32 R60, RZ, RZ, -0x800000 ;  /* 0xff800000ff3c7424 */ /* 0x000fe200078e00ff */
[----:B------:R-:W-:Y:S01]  /*09c0*/  @!P5 PRMT R60, RZ, 0x5410, R61 ;  /* 0x00005410ff3cd816 */ /* 0x000fe2000000003d */
[----:B------:R-:W-:Y:S01]  /*09d0*/  IMAD.MOV.U32 R61, RZ, RZ, -0x800000 ;  /* 0xff800000ff3d7424 */ /* 0x000fe200078e00ff */
[----:B--2---:R-:W-:Y:S01]  /*09e0*/  @!P4 PRMT R61, RZ, 0x5410, R62 ;  /* 0x00005410ff3dc816 */ /* 0x004fe2000000003e */
[----:B------:R-:W-:Y:S01]  /*09f0*/  IMAD.MOV.U32 R62, RZ, RZ, -0x800000 ;  /* 0xff800000ff3e7424 */ /* 0x000fe200078e00ff */
[----:B---3--:R-:W-:-:S02]  /*0a00*/  @!P6 PRMT R62, RZ, 0x5410, R33 ;  /* 0x00005410ff3ee816 */ /* 0x008fc40000000021 */
[----:B------:R-:W-:-:S04]  /*0a10*/  IADD3 R33, R48, 0x3c0, RZ ;  /* 0x000003c030217810 */ /* 0x000fc80007ffe0ff */
[----:B------:R-:W-:Y:S02]  /*0a20*/  ISETP.GE.AND P0, PT, R33, R67, PT ;  /* 0x000000432100720c */ /* 0x000fe40003f06270 */
[----:B----4-:R-:W-:-:S11]  /*0a30*/  @!P3 PRMT R63, RZ, 0x5410, R34 ;  /* 0x00005410ff3fb816 */ /* 0x010fd60000000022 */
        /* <DEDUP_REMOVED lines=117> */
[----:B------:R-:W-:-:S06]  /*1190*/  FMUL.FTZ R2, R47, 1.4426950216293334961 ;  /* 0x3fb8aa3b2f027820 */ /* 0x000fcc0000410000 */
[----:B------:R-:W0:Y:S01]  /*11a0*/  MUFU.EX2 R2, R2 ;  /* 0x0000000200027308 */ /* 0x000e220000000800 */
[----:B------:R-:W-:Y:S02]  /*11b0*/  FMUL.FTZ R68, R46, 1.4426950216293334961 ;  /* 0x3fb8aa3b2e447820 */ /* 0x000fe40000410000 */
[----:B------:R-:W-:-:S05]  /*11c0*/  FMUL.FTZ R69, R45, 1.4426950216293334961 ;  /* 0x3fb8aa3b2d457820 */ /* 0x000fca0000410000 */
[----:B------:R-:W1:Y:S01]  /*11d0*/  MUFU.EX2 R68, R68 ;  /* 0x0000004400447308 */ /* 0x000e620000000800 */
[----:B0-----:R-:W-:Y:S02]  /*11e0*/  FADD.FTZ R3, RZ, R2 ;  /* 0x00000002ff037221 */ /* 0x001fe40000010000 */
[----:B------:R-:W-:-:S05]  /*11f0*/  FMUL.FTZ R2, R44, 1.4426950216293334961 ;  /* 0x3fb8aa3b2c027820 */ /* 0x000fca0000410000 */
[----:B------:R-:W0:Y:S08]  /*1200*/  MUFU.EX2 R69, R69 ;  /* 0x0000004500457308 */ /* 0x000e300000000800 */
[----:B------:R-:W2:Y:S01]  /*1210*/  MUFU.EX2 R2, R2 ;  /* 0x0000000200027308 */ /* 0x000ea20000000800 */
[----:B-1----:R-:W-:-:S04]  /*1220*/  FADD.FTZ R3, R3, R68 ;  /* 0x0000004403037221 */ /* 0x002fc80000010000 */
[----:B0-----:R-:W-:-:S04]  /*1230*/  FADD.FTZ R3, R3, R69 ;  /* 0x0000004503037221 */ /* 0x001fc80000010000 */
[----:B--2---:R-:W-:Y:S02]  /*1240*/  FADD.FTZ R3, R3, R2 ;  /* 0x0000000203037221 */ /* 0x004fe40000010000 */
[----:B------:R-:W-:-:S06]  /*1250*/  FMUL.FTZ R2, R43, 1.4426950216293334961 ;  /* 0x3fb8aa3b2b027820 */ /* 0x000fcc0000410000 */
[----:B------:R-:W0:Y:S01]  /*1260*/  MUFU.EX2 R2, R2 ;  /* 0x0000000200027308 */ /* 0x000e220000000800 */
[----:B------:R-:W-:Y:S02]  /*1270*/  FMUL.FTZ R68, R42, 1.4426950216293334961 ;  /* 0x3fb8aa3b2a447820 */ /* 0x000fe40000410000 */
[----:B------:R-:W-:-:S05]  /*1280*/  FMUL.FTZ R69, R41, 1.4426950216293334961 ;  /* 0x3fb8aa3b29457820 */ /* 0x000fca0000410000 */
[----:B------:R-:W1:Y:S01]  /*1290*/  MUFU.EX2 R68, R68 ;  /* 0x0000004400447308 */ /* 0x000e620000000800 */
[----:B0-----:R-:W-:Y:S02]  /*12a0*/  FADD.FTZ R3, R3, R2 ;  /* 0x0000000203037221 */ /* 0x001fe40000010000 */
        /* <DEDUP_REMOVED lines=92> */
[----:B------:R-:W-:Y:S02]  /*1870*/  SHF.R.S32.HI R3, RZ, 0x1f, R0 ;  /* 0x0000001fff037819 */ /* 0x000fe40000011400 */
[----:B------:R-:W-:-:S04]  /*1880*/  LEA R2, P0, R0, c[0x0][0x160], 0x2 ;  /* 0x0000580000027a11 */ /* 0x000fc800078010ff */
[----:B------:R-:W-:Y:S02]  /*1890*/  LEA.HI.X R3, R0, c[0x0][0x164], R3, 0x2, P0 ;  /* 0x0000590000037a11 */ /* 0x000fe400000f1403 */
[----:B------:R-:W-:Y:S01]  /*18a0*/  ISETP.GE.AND P0, PT, R4, c[0x0][0x178], PT ;  /* 0x00005e0004007a0c */ /* 0x000fe20003f06270 */
[----:B-1----:R-:W-:-:S05]  /*18b0*/  FFMA.FTZ R47, R48, -0.69314718246459960938, R47 ;  /* 0xbf317218302f7823 */ /* 0x002fca000001002f */
[----:B------:R1:W-:Y:S07]  /*18c0*/  STG.E [R2.64], R47 ;  /* 0x0000002f02007986 */ /* 0x0003ee000c101904 */
        /* <DEDUP_REMOVED lines=10> */
[----:B--2---:R-:W-:-:S05]  /*1970*/  FFMA.FTZ R5, R48, -0.69314718246459960938, R44 ;  /* 0xbf31721830057823 */ /* 0x004fca000001002c */
        /* <DEDUP_REMOVED lines=110> */
[----:B------:R-:W-:-:S05]  /*2060*/  FFMA.FTZ R67, R48, -0.69314718246459960938, R67 ;  /* 0xbf31721830437823 */ /* 0x000fca0000010043 */
[----:B------:R-:W-:Y:S01]  /*2070*/  STG.E [R2.64+0xf80], R67 ;  /* 0x000f804302007986 */ /* 0x000fe2000c101904 */
[----:B------:R-:W-:Y:S05]  /*2080*/  EXIT ;  /* 0x000000000000794d */ /* 0x000fea0003800000 */
.L_x_5647:
        /* <DEDUP_REMOVED lines=15> */
.L_x_11115:


//--------------------- .text._ZN43_GLOBAL__N__9ae7fba5_10_SoftMax_cu_9f978f6320softmax_warp_forwardIN3c108BFloat16EffLi9ELb1ELb0EEEvPT0_PKT_iiiPKbib --------------------------
	.section	.text._ZN43_GLOBAL__N__9ae7fba5_10_SoftMax_cu_9f978f6320softmax_warp_forwardIN3c108BFloat16EffLi9ELb1ELb0EEEvPT0_PKT_iiiPKbib,"ax",@progbits
	.sectioninfo	@"SHI_REGISTERS=40"
	.align	128
.text._ZN43_GLOBAL__N__9ae7fba5_10_SoftMax_cu_9f978f6320softmax_warp_forwardIN3c108BFloat16EffLi9ELb1ELb0EEEvPT0_PKT_iiiPKbib:
        .type           _ZN43_GLOBAL__N__9ae7fba5_10_SoftMax_cu_9f978f6320softmax_warp_forwardIN3c108BFloat16EffLi9ELb1ELb0EEEvPT0_PKT_iiiPKbib,@function
        .size           _ZN43_GLOBAL__N__9ae7fba5_10_SoftMax_cu_9f978f6320softmax_warp_forwardIN3c108BFloat16EffLi9ELb1ELb0EEEvPT0_PKT_iiiPKbib,(.L_x_11116 - _ZN43_GLOBAL__N__9ae7fba5_10_SoftMax_cu_9f978f6320softmax_warp_forwardIN3c108BFloat16EffLi9ELb1ELb0EEEvPT0_PKT_iiiPKbib)
        .other          _ZN43_GLOBAL__N__9ae7fba5_10_SoftMax_cu_9f978f6320softmax_warp_forwardIN3c108BFloat16EffLi9ELb1ELb0EEEvPT0_PKT_iiiPKbib,@"STO_CUDA_ENTRY STV_DEFAULT"
_ZN43_GLOBAL__N__9ae7fba5_10_SoftMax_cu_9f978f6320softmax_warp_forwardIN3c108BFloat16EffLi9ELb1ELb0EEEvPT0_PKT_iiiPKbib:
[----:B------:R-:W-:Y:S02]  /*0000*/  IMAD.MOV.U32 R1, RZ, RZ, c[0x0][0x28] ;  /* 0x00000a00ff017624 */ /* 0x000fe400078e00ff */
[----:B------:R-:W0:Y:S01]  /*0010*/  S2R R0, SR_CTAID.X ;  /* 0x0000000000007919 */ /* 0x000e220000002500 */
[----:B------:R-:W-:-:S03]  /*0020*/  ULDC.64 UR4, c[0x0][0x118] ;  /* 0x0000460000047ab9 */ /* 0x000fc60000000a00 */
[----:B------:R-:W0:Y:S04]  /*0030*/  S2R R3, SR_TID.Y ;  /* 0x0000000000037919 */ /* 0x000e280000002200 */
[----:B------:R-:W1:Y:S01]  /*0040*/  S2R R23, SR_TID.X ;  /* 0x0000000000177919 */ /* 0x000e620000002100 */
[----:B0-----:R-:W-:Y:S02]  /*0050*/  IMAD R0, R0, c[0x0][0x4], R3 ;  /* 0x0000010000007a24 */ /* 0x001fe400078e0203 */
[----:B------:R-:W-:Y:S01]  /*0060*/  IMAD.MOV.U32 R3, RZ, RZ, 0x2 ;  /* 0x00000002ff037424 */ /* 0x000fe200078e00ff */
[C---:B-1----:R-:W-:Y:S02]  /*0070*/  IADD3 R24, R23.reuse, 0x20, RZ ;  /* 0x0000002017187810 */ /* 0x042fe40007ffe0ff */
[C---:B------:R-:W-:Y:S01]  /*0080*/  IADD3 R29, -R0.reuse, c[0x0][0x170], RZ ;  /* 0x00005c00001d7a10 */ /* 0x040fe20007ffe1ff */
[----:B------:R-:W-:Y:S01]  /*0090*/  IMAD R0, R0, c[0x0][0x174], R23 ;  /* 0x00005d0000007a24 */ /* 0x000fe200078e0217 */
[----:B------:R-:W-:-:S02]  /*00a0*/  IADD3 R4, R23, 0x40, RZ ;  /* 0x0000004017047810 */ /* 0x000fc40007ffe0ff */
[----:B------:R-:W-:Y:S01]  /*00b0*/  ISETP.GT.AND P0, PT, R29, RZ, PT ;  /* 0x000000ff1d00720c */ /* 0x000fe20003f04270 */
[----:B------:R-:W-:-:S03]  /*00c0*/  IMAD.WIDE R2, R0, R3, c[0x0][0x168] ;  /* 0x00005a0000027625 */ /* 0x000fc600078e0203 */
        /* <DEDUP_REMOVED lines=15> */
[----:B------:R-:W-:Y:S02]  /*01c0*/  IADD3 R8, R23, 0xc0, RZ ;  /* 0x000000c017087810 */ /* 0x000fe40007ffe0ff */
[-C--:B------:R-:W-:Y:S02]  /*01d0*/  ISETP.GE.AND P1, PT, R7, R34.reuse, PT ;  /* 0x000000220700720c */ /* 0x080fe40003f26270 */
[----:B------:R-:W-:Y:S02]  /*01e0*/  IADD3 R9, R23, 0xe0, RZ ;  /* 0x000000e017097810 */ /* 0x000fe40007ffe0ff */
[----:B------:R-:W-:Y:S01]  /*01f0*/  ISETP.GE.AND P2, PT, R8, R34, PT ;  /* 0x000000220800720c */ /* 0x000fe20003f46270 */
[----:B------:R-:W-:-:S04]  /*0200*/  IMAD.MOV.U32 R20, RZ, RZ, -0x800000 ;  /* 0xff800000ff147424 */ /* 0x000fc800078e00ff */
[----:B------:R-:W5:Y:S04]  /*0210*/  @!P0 LDG.E.U16 R14, [R2.64+0x100] ;  /* 0x00010004020e8981 */ /* 0x000f68000c1e1500 */
[----:B------:R-:W5:Y:S01]  /*0220*/  @!P1 LDG.E.U16 R15, [R2.64+0x140] ;  /* 0x00014004020f9981 */ /* 0x000f62000c1e1500 */
[----:B------:R-:W-:-:S03]  /*0230*/  IMAD.MOV.U32 R19, RZ, RZ, -0x800000 ;  /* 0xff800000ff137424 */ /* 0x000fc600078e00ff */
[----:B------:R-:W5:Y:S01]  /*0240*/  @!P2 LDG.E.U16 R16, [R2.64+0x180] ;  /* 0x000180040210a981 */ /* 0x000f62000c1e1500 */
[----:B--2---:R-:W-:Y:S02]  /*0250*/  @!P3 PRMT R22, RZ, 0x5410, R10 ;  /* 0x00005410ff16b816 */ /* 0x004fe4000000000a */
[----:B------:R-:W-:Y:S02]  /*0260*/  IADD3 R10, R23, 0x100, RZ ;  /* 0x00000100170a7810 */ /* 0x000fe40007ffe0ff */
[-C--:B------:R-:W-:Y:S02]  /*0270*/  ISETP.GE.AND P3, PT, R9, R34.reuse, PT ;  /* 0x000000220900720c */ /* 0x080fe40003f66270 */
[----:B---3--:R-:W-:Y:S02]  /*0280*/  @!P4 PRMT R21, RZ, 0x5410, R11 ;  /* 0x00005410ff15c816 */ /* 0x008fe4000000000b */
[----:B------:R-:W-:Y:S02]  /*0290*/  ISETP.GE.AND P4, PT, R10, R34, PT ;  /* 0x000000220a00720c */ /* 0x000fe40003f86270 */
[----:B------:R-:W-:-:S02]  /*02a0*/  IADD3 R11, R23, 0x120, RZ ;  /* 0x00000120170b7810 */ /* 0x000fc40007ffe0ff */
[----:B----4-:R-:W-:Y:S02]  /*02b0*/  @!P5 PRMT R20, RZ, 0x5410, R12 ;  /* 0x00005410ff14d816 */ /* 0x010fe4000000000c */
[----:B------:R-:W-:Y:S02]  /*02c0*/  IADD3 R12, R23, 0x140, RZ ;  /* 0x00000140170c7810 */ /* 0x000fe40007ffe0ff */
[-C--:B------:R-:W-:Y:S01]  /*02d0*/  ISETP.GE.AND P5, PT, R11, R34.reuse, PT ;  /* 0x000000220b00720c */ /* 0x080fe20003fa6270 */
[----:B------:R-:W2:Y:S01]  /*02e0*/  @!P3 LDG.E.U16 R26, [R2.64+0x1c0] ;  /* 0x0001c004021ab981 */ /* 0x000ea2000c1e1500 */
[----:B-----5:R-:W-:Y:S02]  /*02f0*/  @!P6 PRMT R19, RZ, 0x5410, R13 ;  /* 0x00005410ff13e816 */ /* 0x020fe4000000000d */
[----:B------:R-:W-:Y:S01]  /*0300*/  ISETP.GE.AND P6, PT, R12, R34, PT ;  /* 0x000000220c00720c */ /* 0x000fe20003fc6270 */
[----:B------:R-:W3:Y:S08]  /*0310*/  @!P4 LDG.E.U16 R27, [R2.64+0x200] ;  /* 0x00020004021bc981 */ /* 0x000ef0000c1e1500 */
[----:B------:R-:W4:Y:S04]  /*0320*/  @!P5 LDG.E.U16 R28, [R2.64+0x240] ;  /* 0x00024004021cd981 */ /* 0x000f28000c1e1500 */
[----:B------:R-:W5:Y:S01]  /*0330*/  @!P6 LDG.E.U16 R17, [R2.64+0x280] ;  /* 0x000280040211e981 */ /* 0x000f62000c1e1500 */
[----:B------:R-:W-:Y:S01]  /*0340*/  IMAD.MOV.U32 R18, RZ, RZ, -0x800000 ;  /* 0xff800000ff127424 */ /* 0x000fe200078e00ff */
[----:B------:R-:W-:Y:S01]  /*0350*/  IADD3 R13, R23, 0x160, RZ ;  /* 0x00000160170d7810 */ /* 0x000fe20007ffe0ff */
[----:B------:R-:W-:Y:S01]  /*0360*/  IMAD.MOV.U32 R33, RZ, RZ, -0x800000 ;  /* 0xff800000ff217424 */ /* 0x000fe200078e00ff */
[----:B------:R-:W-:-:S02]  /*0370*/  @!P0 PRMT R18, RZ, 0x5410, R14 ;  /* 0x00005410ff128816 */ /* 0x000fc4000000000e */
[----:B------:R-:W-:Y:S01]  /*0380*/  IADD3 R14, R23, 0x180, RZ ;  /* 0x00000180170e7810 */ /* 0x000fe20007ffe0ff */
[----:B------:R-:W-:Y:S01]  /*0390*/  IMAD.MOV.U32 R37, RZ, RZ, -0x800000 ;  /* 0xff800000ff257424 */ /* 0x000fe200078e00ff */
[----:B------:R-:W-:Y:S02]  /*03a0*/  @!P1 PRMT R33, RZ, 0x5410, R15 ;  /* 0x00005410ff219816 */ /* 0x000fe4000000000f */
[-C--:B------:R-:W-:Y:S02]  /*03b0*/  ISETP.GE.AND P0, PT, R13, R34.reuse, PT ;  /* 0x000000220d00720c */ /* 0x080fe40003f06270 */
[----:B------:R-:W-:Y:S01]  /*03c0*/  IADD3 R15, R23, 0x1a0, RZ ;  /* 0x000001a0170f7810 */ /* 0x000fe20007ffe0ff */
[----:B------:R-:W-:Y:S01]  /*03d0*/  IMAD.MOV.U32 R25, RZ, RZ, -0x800000 ;  /* 0xff800000ff197424 */ /* 0x000fe200078e00ff */
[----:B------:R-:W-:Y:S02]  /*03e0*/  @!P2 PRMT R37, RZ, 0x5410, R16 ;  /* 0x00005410ff25a816 */ /* 0x000fe40000000010 */
[----:B------:R-:W-:-:S02]  /*03f0*/  ISETP.GE.AND P2, PT, R14, R34, PT ;  /* 0x000000220e00720c */ /* 0x000fc40003f46270 */
[----:B------:R-:W-:-:S05]  /*0400*/  IADD3 R16, R23, 0x1c0, RZ ;  /* 0x000001c017107810 */ /* 0x000fca0007ffe0ff */
[----:B------:R-:W5:Y:S06]  /*0410*/  @!P0 LDG.E.U16 R30, [R2.64+0x2c0] ;  /* 0x0002c004021e8981 */ /* 0x000f6c000c1e1500 */
[----:B------:R-:W5:Y:S01]  /*0420*/  @!P2 LDG.E.U16 R31, [R2.64+0x300] ;  /* 0x00030004021fa981 */ /* 0x000f62000c1e1500 */
[----:B--2---:R-:W-:Y:S01]  /*0430*/  @!P3 PRMT R25, RZ, 0x5410, R26 ;  /* 0x00005410ff19b816 */ /* 0x004fe2000000001a */
[----:B------:R-:W-:Y:S01]  /*0440*/  IMAD.MOV.U32 R26, RZ, RZ, -0x800000 ;  /* 0xff800000ff1a7424 */ /* 0x000fe200078e00ff */
[----:B------:R-:W-:Y:S02]  /*0450*/  ISETP.GE.AND P3, PT, R15, R34, PT ;  /* 0x000000220f00720c */ /* 0x000fe40003f66270 */
[----:B---3--:R-:W-:-:S02]  /*0460*/  @!P4 PRMT R26, RZ, 0x5410, R27 ;  /* 0x00005410ff1ac816 */ /* 0x008fc4000000001b */
[----:B------:R-:W-:Y:S01]  /*0470*/  ISETP.GE.AND P4, PT, R16, R34, PT ;  /* 0x000000221000720c */ /* 0x000fe20003f86270 */
[----:B------:R-:W-:Y:S01]  /*0480*/  IMAD.MOV.U32 R27, RZ, RZ, -0x800000 ;  /* 0xff800000ff1b7424 */ /* 0x000fe200078e00ff */
[----:B----4-:R-:W-:Y:S01]  /*0490*/  @!P5 PRMT R27, RZ, 0x5410, R28 ;  /* 0x00005410ff1bd816 */ /* 0x010fe2000000001c */
[----:B------:R-:W-:-:S06]  /*04a0*/  IMAD.MOV.U32 R28, RZ, RZ, -0x800000 ;  /* 0xff800000ff1c7424 */ /* 0x000fcc00078e00ff */
[----:B------:R-:W2:Y:S01]  /*04b0*/  @!P3 LDG.E.U16 R32, [R2.64+0x340] ;  /* 0x000340040220b981 */ /* 0x000ea2000c1e1500 */
[----:B-----5:R-:W-:-:S03]  /*04c0*/  @!P6 PRMT R28, RZ, 0x5410, R17 ;  /* 0x00005410ff1ce816 */ /* 0x020fc60000000011 */
[----:B------:R-:W3:Y:S01]  /*04d0*/  @!P4 LDG.E.U16 R17, [R2.64+0x380] ;  /* 0x000380040211c981 */ /* 0x000ee2000c1e1500 */
[----:B------:R-:W-:Y:S01]  /*04e0*/  ISETP.GE.AND P1, PT, R29, 0x1, PT ;  /* 0x000000011d00780c */ /* 0x000fe20003f26270 */
[----:B------:R-:W-:Y:S01]  /*04f0*/  IMAD.MOV.U32 R29, RZ, RZ, -0x800000 ;  /* 0xff800000ff1d7424 */ /* 0x000fe200078e00ff */
[----:B------:R-:W-:Y:S01]  /*0500*/  @!P0 PRMT R29, RZ, 0x5410, R30 ;  /* 0x00005410ff1d8816 */ /* 0x000fe2000000001e */
[----:B------:R-:W-:Y:S01]  /*0510*/  IMAD.MOV.U32 R30, RZ, RZ, -0x800000 ;  /* 0xff800000ff1e7424 */ /* 0x000fe200078e00ff */
[----:B------:R-:W-:Y:S01]  /*0520*/  @!P2 PRMT R30, RZ, 0x5410, R31 ;  /* 0x00005410ff1ea816 */ /* 0x000fe2000000001f */
[----:B------:R-:W-:Y:S01]  /*0530*/  IMAD.MOV.U32 R31, RZ, RZ, -0x800000 ;  /* 0xff800000ff1f7424 */ /* 0x000fe200078e00ff */
[----:B------:R-:W-:Y:S02]  /*0540*/  FSETP.GT.FTZ.AND P0, PT, R22, R21, PT ;  /* 0x000000151600720b */ /* 0x000fe40003f14000 */
[----:B--2---:R-:W-:Y:S01]  /*0550*/  @!P3 PRMT R31, RZ, 0x5410, R32 ;  /* 0x00005410ff1fb816 */ /* 0x004fe20000000020 */
[----:B------:R-:W-:Y:S01]  /*0560*/  IMAD.MOV.U32 R32, RZ, RZ, -0x800000 ;  /* 0xff800000ff207424 */ /* 0x000fe200078e00ff */
[----:B---3--:R-:W-:-:S02]  /*0570*/  @!P4 PRMT R32, RZ, 0x5410, R17 ;  /* 0x00005410ff20c816 */ /* 0x008fc40000000011 */
[----:B------:R-:W-:-:S04]  /*0580*/  IADD3 R17, R23, 0x1e0, RZ ;  /* 0x000001e017117810 */ /* 0x000fc80007ffe0ff */
[----:B------:R-:W-:-:S13]  /*0590*/  ISETP.GE.AND P2, PT, R17, R34, PT ;  /* 0x000000221100720c */ /* 0x000fda0003f46270 */
[----:B------:R0:W2:Y:S01]  /*05a0*/  @!P2 LDG.E.U16 R2, [R2.64+0x3c0] ;  /* 0x0003c0040202a981 */ /* 0x0000a2000c1e1500 */
        /* <DEDUP_REMOVED lines=12> */
[----:B0-----:R-:W-:Y:S01]  /*0670*/  FSEL R3, R34, R25, P0 ;  /* 0x0000001922037208 */ /* 0x001fe20000000000 */
        /* <DEDUP_REMOVED lines=111> */
[----:B------:R-:W-:Y:S02]  /*0d70*/  ISETP.GE.AND P0, PT, R24, c[0x0][0x178], PT ;  /* 0x00005e0018007a0c */ /* 0x000fe40003f06270 */
[----:B------:R-:W-:Y:S02]  /*0d80*/  SHF.R.S32.HI R3, RZ, 0x1f, R0 ;  /* 0x0000001fff037819 */ /* 0x000fe40000011400 */
[----:B------:R-:W-:-:S04]  /*0d90*/  LEA R2, P1, R0, c[0x0][0x160], 0x2 ;  /* 0x0000580000027a11 */ /* 0x000fc800078210ff */
[----:B------:R-:W-:Y:S01]  /*0da0*/  LEA.HI.X R3, R0, c[0x0][0x164], R3, 0x2, P1 ;  /* 0x0000590000037a11 */ /* 0x000fe200008f1403 */
[----:B01----:R-:W-:-:S05]  /*0db0*/  FFMA.FTZ R37, R23, -0.69314718246459960938, R22 ;  /* 0xbf31721817257823 */ /* 0x003fca0000010016 */
[----:B------:R0:W-:Y:S01]  /*0dc0*/  STG.E [R2.64], R37 ;  /* 0x0000002502007986 */ /* 0x0001e2000c101904 */
        /* <DEDUP_REMOVED lines=60> */
.L_x_5648:
        /* <DEDUP_REMOVED lines=15> */
.L_x_11116:


//--------------------- .text._ZN43_GLOBAL__N__9ae7fba5_10_SoftMax_cu_9f978f6320softmax_warp_forwardIN3c108BFloat16EffLi8ELb1ELb0EEEvPT0_PKT_iiiPKbib --------------------------
	.section	.text._ZN43_GLOBAL__N__9ae7fba5_10_SoftMax_cu_9f978f6320softmax_warp_forwardIN3c108BFloat16EffLi8ELb1ELb0EEEvPT0_PKT_iiiPKbib,"ax",@progbits
	.sectioninfo	@"SHI_REGISTERS=30"
	.align	128
.text._ZN43_GLOBAL__N__9ae7fba5_10_SoftMax_cu_9f978f6320softmax_warp_forwardIN3c108BFloat16EffLi8ELb1ELb0EEEvPT0_PKT_iiiPKbib:
        .type           _ZN43_GLOBAL__N__9ae7fba5_10_SoftMax_cu_9f978f6320softmax_warp_forwardIN3c108BFloat16EffLi8ELb1ELb0EEEvPT0_PKT_iiiPKbib,@function
        .size           _ZN43_GLOBAL__N__9ae7fba5_10_SoftMax_cu_9f978f6320softmax_warp_forwardIN3c108BFloat16EffLi8ELb1ELb0EEEvPT0_PKT_iiiPKbib,(.L_x_11117 - _ZN43_GLOBAL__N__9ae7fba5_10_SoftMax_cu_9f978f6320softmax_warp_forwardIN3c108BFloat16EffLi8ELb1ELb0EEEvPT0_PKT_iiiPKbib)
        .other          _ZN43_GLOBAL__N__9ae7fba5_10_SoftMax_cu_9f978f6320softmax_warp_forwardIN3c108BFloat16EffLi8ELb1ELb0EEEvPT0_PKT_iiiPKbib,@"STO_CUDA_ENTRY STV_DEFAULT"
_ZN43_GLOBAL__N__9ae7fba5_10_SoftMax_cu_9f978f6320softmax_warp_forwardIN3c108BFloat16EffLi8ELb1ELb0EEEvPT0_PKT_iiiPKbib:
        /* <DEDUP_REMOVED lines=34> */
[----:B------:R-:W-:Y:S02]  /*0220*/  ISETP.GE.AND P0, PT, R9, R12, PT ;  /* 0x0000000c0900720c */ /* 0x000fe40003f06270 */
[----:B------:R0:W2:Y:S11]  /*0230*/  @!P1 LDG.E.U16 R12, [R10.64+0x180] ;  /* 0x000180040a0c9981 */ /* 0x0000b6000c1e1500 */
[----:B------:R0:W2:Y:S01]  /*0240*/  @!P0 LDG.E.U16 R16, [R10.64+0x1c0] ;  /* 0x0001c0040a108981 */ /* 0x0000a2000c1e1500 */
[----:B------:R-:W-:Y:S01]  /*0250*/  IMAD.MOV.U32 R14, RZ, RZ, -0x800000 ;  /* 0xff800000ff0e7424 */ /* 0x000fe200078e00ff */
[----:B---3--:R-:W-:Y:S01]  /*0260*/  @!P6 PRMT R14, RZ, 0x5410, R17 ;  /* 0x00005410ff0ee816 */ /* 0x008fe20000000011 */
[----:B------:R-:W-:-:S02]  /*0270*/  IMAD.MOV.U32 R19, RZ, RZ, -0x800000 ;  /* 0xff800000ff137424 */ /* 0x000fc400078e00ff */
[----:B------:R-:W-:Y:S01]  /*0280*/  IMAD.MOV.U32 R17, RZ, RZ, -0x800000 ;  /* 0xff800000ff117424 */ /* 0x000fe200078e00ff */
[CC--:B------:R-:W-:Y:S02]  /*0290*/  FSETP.GT.FTZ.AND P6, PT, R15.reuse, R14.reuse, PT ;  /* 0x0000000e0f00720b */ /* 0x0c0fe40003fd4000 */
[----:B----4-:R-:W-:Y:S01]  /*02a0*/  @!P5 PRMT R19, RZ, 0x5410, R18 ;  /* 0x00005410ff13d816 */ /* 0x010fe20000000012 */
[----:B0-----:R-:W-:Y:S01]  /*02b0*/  IMAD.MOV.U32 R10, RZ, RZ, -0x800000 ;  /* 0xff800000ff0a7424 */ /* 0x001fe200078e00ff */
[----:B------:R-:W-:Y:S01]  /*02c0*/  FSEL R24, R15, R14, P6 ;  /* 0x0000000e0f187208 */ /* 0x000fe20003000000 */
[----:B------:R-:W-:Y:S01]  /*02d0*/  IMAD.MOV.U32 R11, RZ, RZ, -0x800000 ;  /* 0xff800000ff0b7424 */ /* 0x000fe200078e00ff */
        /* <DEDUP_REMOVED lines=13> */
[----:B--2---:R-:W-:-:S04]  /*03b0*/  @!P1 PRMT R11, RZ, 0x5410, R12 ;  /* 0x00005410ff0b9816 */ /* 0x004fc8000000000c */
        /* <DEDUP_REMOVED lines=29> */
[----:B------:R-:W-:Y:S02]  /*0590*/  FADD.FTZ R18, -R16, R21 ;  /* 0x0000001510127221 */ /* 0x000fe40000010100 */
[----:B------:R-:W-:Y:S01]  /*05a0*/  FMUL.FTZ R26, R17, 1.4426950216293334961 ;  /* 0x3fb8aa3b111a7820 */ /* 0x000fe20000410000 */
[----:B------:R-:W1:Y:S01]  /*05b0*/  MUFU.EX2 R22, R22 ;  /* 0x0000001600167308 */ /* 0x000e620000000800 */
[----:B------:R-:W-:Y:S02]  /*05c0*/  FMUL.FTZ R23, R18, 1.4426950216293334961 ;  /* 0x3fb8aa3b12177820 */ /* 0x000fe40000410000 */
[C---:B------:R-:W-:Y:S02]  /*05d0*/  FADD.FTZ R10, -R16.reuse, R10 ;  /* 0x0000000a100a7221 */ /* 0x040fe40000010100 */
[----:B------:R-:W-:-:S02]  /*05e0*/  FADD.FTZ R11, -R16, R11 ;  /* 0x0000000b100b7221 */ /* 0x000fc40000010100 */
[----:B------:R-:W-:Y:S01]  /*05f0*/  FMUL.FTZ R27, R10, 1.4426950216293334961 ;  /* 0x3fb8aa3b0a1b7820 */ /* 0x000fe20000410000 */
[----:B------:R-:W2:Y:S01]  /*0600*/  MUFU.EX2 R19, R19 ;  /* 0x0000001300137308 */ /* 0x000ea20000000800 */
[----:B0-----:R-:W-:Y:S02]  /*0610*/  FADD.FTZ R25, RZ, R24 ;  /* 0x00000018ff197221 */ /* 0x001fe40000010000 */
[----:B------:R-:W-:-:S05]  /*0620*/  FADD.FTZ R13, -R16, R13 ;  /* 0x0000000d100d7221 */ /* 0x000fca0000010100 */
[----:B------:R-:W0:Y:S01]  /*0630*/  MUFU.EX2 R21, R26 ;  /* 0x0000001a00157308 */ /* 0x000e220000000800 */
[----:B-1----:R-:W-:Y:S02]  /*0640*/  FADD.FTZ R22, R25, R22 ;  /* 0x0000001619167221 */ /* 0x002fe40000010000 */
[----:B------:R-:W-:-:S05]  /*0650*/  FMUL.FTZ R25, R11, 1.4426950216293334961 ;  /* 0x3fb8aa3b0b197820 */ /* 0x000fca0000410000 */
[----:B------:R-:W1:Y:S01]  /*0660*/  MUFU.EX2 R23, R23 ;  /* 0x0000001700177308 */ /* 0x000e620000000800 */
[----:B--2---:R-:W-:Y:S02]  /*0670*/  FADD.FTZ R22, R22, R19 ;  /* 0x0000001316167221 */ /* 0x004fe40000010000 */
[----:B------:R-:W-:-:S05]  /*0680*/  FMUL.FTZ R19, R13, 1.4426950216293334961 ;  /* 0x3fb8aa3b0d137820 */ /* 0x000fca0000410000 */
        /* <DEDUP_REMOVED lines=26> */
[----:B-1----:R-:W-:-:S05]  /*0830*/  FFMA.FTZ R19, R16, -0.69314718246459960938, R12 ;  /* 0xbf31721810137823 */ /* 0x002fca000001000c */
[----:B------:R1:W-:Y:S01]  /*0840*/  STG.E [R2.64], R19 ;  /* 0x0000001302007986 */ /* 0x0003e2000c101904 */
[----:B------:R-:W-:Y:S05]  /*0850*/  @P0 EXIT ;  /* 0x000000000000094d */ /* 0x000fea0003800000 */
[----:B------:R-:W-:Y:S01]  /*0860*/  ISETP.GE.AND P0, PT, R4, c[0x0][0x178], PT ;  /* 0x00005e0004007a0c */ /* 0x000fe20003f06270 */
[----:B-1----:R-:W-:-:S05]  /*0870*/  FFMA.FTZ R19, R16, -0.69314718246459960938, R14 ;  /* 0xbf31721810137823 */ /* 0x002fca000001000e */
        /* <DEDUP_REMOVED lines=15> */
[----:B----4-:R-:W-:-:S05]  /*0970*/  FFMA.FTZ R5, R16, -0.69314718246459960938, R10 ;  /* 0xbf31721810057823 */ /* 0x010fca000001000a */
        /* <DEDUP_REMOVED lines=9> */
.L_x_5649:
        /* <DEDUP_REMOVED lines=15> */
.L_x_11117:


//--------------------- .text._ZN43_GLOBAL__N__9ae7fba5_10_SoftMax_cu_9f978f6320softmax_warp_forwardIN3c108BFloat16EffLi7ELb1ELb0EEEvPT0_PKT_iiiPKbib --------------------------
	.section	.text._ZN43_GLOBAL__N__9ae7fba5_10_SoftMax_cu_9f978f6320softmax_warp_forwardIN3c108BFloat16EffLi7ELb1ELb0EEEvPT0_PKT_iiiPKbib,"ax",@progbits
	.sectioninfo	@"SHI_REGISTERS=30"
	.align	128
.text._ZN43_GLOBAL__N__9ae7fba5_10_SoftMax_cu_9f978f6320softmax_warp_forwardIN3c108BFloat16EffLi7ELb1ELb0EEEvPT0_PKT_iiiPKbib:
        .type           _ZN43_GLOBAL__N__9ae7fba5_10_SoftMax_cu_9f978f6320softmax_warp_forwardIN3c108BFloat16EffLi7ELb1ELb0EEEvPT0_PKT_iiiPKbib,@function
        .size           _ZN43_GLOBAL__N__9ae7fba5_10_SoftMax_cu_9f978f6320softmax_warp_forwardIN3c108BFloat16EffLi7ELb1ELb0EEEvPT0_PKT_iiiPKbib,(.L_x_11118 - _ZN43_GLOBAL__N__9ae7fba5_10_SoftMax_cu_9f978f6320softmax_warp_forwardIN3c108BFloat16EffLi7ELb1ELb0EEEvPT0_PKT_iiiPKbib)
        .other          _ZN43_GLOBAL__N__9ae7fba5_10_SoftMax_cu_9f978f6320softmax_warp_forwardIN3c108BFloat16EffLi7ELb1ELb0EEEvPT0_PKT_iiiPKbib,@"STO_CUDA_ENTRY STV_DEFAULT"
_ZN43_GLOBAL__N__9ae7fba5_10_SoftMax_cu_9f978f6320softmax_warp_forwardIN3c108BFloat16EffLi7ELb1ELb0EEEvPT0_PKT_iiiPKbib:
        /* <DEDUP_REMOVED lines=9> */
[----:B-1----:R-:W-:-:S03]  /*0090*/  IMAD R3, R3, c[0x0][0x174], R2 ;  /* 0x00005d0003037a24 */ /* 0x002fc600078e0202 */
[----:B------:R-:W-:Y:S01]  /*00a0*/  ISETP.GT.AND P0, PT, R9, RZ, PT ;  /* 0x000000ff0900720c */ /* 0x000fe20003f04270 */
[----:B------:R-:W-:-:S03]  /*00b0*/  IMAD.WIDE R14, R3, R14, c[0x0][0x168] ;  /* 0x00005a00030e7625 */ /* 0x000fc600078e020e */
[----:B------:R-:W-:-:S04]  /*00c0*/  SEL R7, RZ, c[0x0][0x178], !P0 ;  /* 0x00005e00ff077a07 */ /* 0x000fc80004000000 */
[----:B------:R-:W-:-:S13]  /*00d0*/  ISETP.GE.AND P6, PT, R2, R7, PT ;  /* 0x000000070200720c */ /* 0x000fda0003fc6270 */
[----:B------:R-:W2:Y:S01]  /*00e0*/  @!P6 LDG.E.U16 R18, [R14.64] ;  /* 0x000000040e12e981 */ /* 0x000ea2000c1e1500 */
[----:B------:R-:W-:Y:S02]  /*00f0*/  IADD3 R4, R2, 0x20, RZ ;  /* 0x0000002002047810 */ /* 0x000fe40007ffe0ff */
[----:B------:R-:W-:Y:S02]  /*0100*/  IMNMX R9, R9, 0x2, PT ;  /* 0x0000000209097817 */ /* 0x000fe40003800200 */
[-C--:B------:R-:W-:Y:S02]  /*0110*/  ISETP.GE.AND P5, PT, R4, R7.reuse, PT ;  /* 0x000000070400720c */ /* 0x080fe40003fa6270 */
[C---:B------:R-:W-:Y:S02]  /*0120*/  IADD3 R5, R2.reuse, 0x40, RZ ;  /* 0x0000004002057810 */ /* 0x040fe40007ffe0ff */
[----:B------:R-:W-:Y:S02]  /*0130*/  ISETP.GT.AND P0, PT, R9, 0x1, PT ;  /* 0x000000010900780c */ /* 0x000fe40003f04270 */
[----:B------:R-:W-:Y:S01]  /*0140*/  IADD3 R6, R2, 0x60, RZ ;  /* 0x0000006002067810 */ /* 0x000fe20007ffe0ff */
[----:B------:R-:W-:Y:S01]  /*0150*/  IMAD.MOV.U32 R11, RZ, RZ, c[0x0][0x178] ;  /* 0x00005e00ff0b7624 */ /* 0x000fe200078e00ff */
[----:B------:R-:W-:-:S02]  /*0160*/  ISETP.GE.AND P4, PT, R5, R7, PT ;  /* 0x000000070500720c */ /* 0x000fc40003f86270 */
[----:B------:R-:W-:Y:S02]  /*0170*/  SEL R19, RZ, c[0x0][0x178], !P0 ;  /* 0x00005e00ff137a07 */ /* 0x000fe40004000000 */
[----:B------:R-:W-:Y:S01]  /*0180*/  ISETP.GE.AND P3, PT, R6, R7, PT ;  /* 0x000000070600720c */ /* 0x000fe20003f66270 */
[----:B------:R-:W3:Y:S01]  /*0190*/  @!P5 LDG.E.U16 R16, [R14.64+0x40] ;  /* 0x000040040e10d981 */ /* 0x000ee2000c1e1500 */
[----:B------:R-:W-:Y:S02]  /*01a0*/  SHF.R.S32.HI R8, RZ, 0x1f, R3 ;  /* 0x0000001fff087819 */ /* 0x000fe40000011403 */
[----:B------:R-:W-:Y:S02]  /*01b0*/  IADD3 R7, P0, R3, c[0x0][0x178], RZ ;  /* 0x00005e0003077a10 */ /* 0x000fe40007f1e0ff */
[-C--:B------:R-:W-:Y:S02]  /*01c0*/  ISETP.GE.AND P2, PT, R2, R19.reuse, PT ;  /* 0x000000130200720c */ /* 0x080fe40003f46270 */
[----:B------:R-:W-:Y:S01]  /*01d0*/  ISETP.GE.AND P1, PT, R4, R19, PT ;  /* 0x000000130400720c */ /* 0x000fe20003f26270 */
[----:B------:R0:W4:Y:S01]  /*01e0*/  @!P4 LDG.E.U16 R17, [R14.64+0x80] ;  /* 0x000080040e11c981 */ /* 0x000122000c1e1500 */
[----:B------:R-:W-:-:S02]  /*01f0*/  LEA.HI.X.SX32 R10, R11, R8, 0x1, P0 ;  /* 0x000000080b0a7211 */ /* 0x000fc400000f0eff */
[C---:B------:R-:W-:Y:S01]  /*0200*/  LEA R12, P0, R7.reuse, c[0x0][0x168], 0x1 ;  /* 0x00005a00070c7a11 */ /* 0x040fe200078008ff */
[----:B------:R0:W5:Y:S01]  /*0210*/  @!P3 LDG.E.U16 R21, [R14.64+0xc0] ;  /* 0x0000c0040e15b981 */ /* 0x000162000c1e1500 */
[----:B------:R-:W-:Y:S02]  /*0220*/  IMAD.MOV.U32 R11, RZ, RZ, -0x800000 ;  /* 0xff800000ff0b7424 */ /* 0x000fe400078e00ff */
        /* <DEDUP_REMOVED lines=10> */
[----:B0-----:R-:W-:-:S02]  /*02d0*/  IMAD.MOV.U32 R15, RZ, RZ, -0x800000 ;  /* 0xff800000ff0f7424 */ /* 0x001fc400078e00ff */
[----:B------:R-:W-:Y:S01]  /*02e0*/  IMAD.MOV.U32 R16, RZ, RZ, -0x800000 ;  /* 0xff800000ff107424 */ /* 0x000fe200078e00ff */
[CC--:B------:R-:W-:Y:S01]  /*02f0*/  FSETP.GT.FTZ.AND P5, PT, R11.reuse, R18.reuse, PT ;  /* 0x000000120b00720b */ /* 0x0c0fe20003fb4000 */
[----:B-1----:R-:W-:Y:S01]  /*0300*/  IMAD.MOV.U32 R13, RZ, RZ, -0x800000 ;  /* 0xff800000ff0d7424 */ /* 0x002fe200078e00ff */
[----:B----4-:R-:W-:Y:S01]  /*0310*/  @!P4 PRMT R15, RZ, 0x5410, R17 ;  /* 0x00005410ff0fc816 */ /* 0x010fe20000000011 */
[----:B------:R-:W-:Y:S01]  /*0320*/  IMAD.MOV.U32 R17, RZ, RZ, -0x800000 ;  /* 0xff800000ff117424 */ /* 0x000fe200078e00ff */
[----:B------:R-:W-:Y:S02]  /*0330*/  FSEL R14, R11, R18, P5 ;  /* 0x000000120b0e7208 */ /* 0x000fe40002800000 */
[----:B-----5:R-:W-:Y:S01]  /*0340*/  @!P3 PRMT R17, RZ, 0x5410, R21 ;  /* 0x00005410ff11b816 */ /* 0x020fe20000000015 */
[----:B------:R-:W-:Y:S01]  /*0350*/  IMAD.MOV.U32 R21, RZ, RZ, -0x800000 ;  /* 0xff800000ff157424 */ /* 0x000fe200078e00ff */
[----:B------:R-:W-:-:S04]  /*0360*/  FSETP.GT.FTZ.AND P4, PT, R14, R15, PT ;  /* 0x0000000f0e00720b */ /* 0x000fc80003f94000 */
[----:B------:R-:W-:Y:S02]  /*0370*/  FSEL R14, R14, R15, P4 ;  /* 0x0000000f0e0e7208 */ /* 0x000fe40002000000 */
[----:B------:R-:W-:Y:S02]  /*0380*/  @!P2 PRMT R21, RZ, 0x5410, R22 ;  /* 0x00005410ff15a816 */ /* 0x000fe40000000016 */
[CC--:B------:R-:W-:Y:S02]  /*0390*/  FSETP.GT.FTZ.AND P3, PT, R14.reuse, R17.reuse, PT ;  /* 0x000000110e00720b */ /* 0x0c0fe40003f74000 */
[----:B------:R-:W-:Y:S02]  /*03a0*/  @!P1 PRMT R16, RZ, 0x5410, R23 ;  /* 0x00005410ff109816 */ /* 0x000fe40000000017 */
[----:B------:R-:W-:Y:S01]  /*03b0*/  FSEL R12, R14, R17, P3 ;  /* 0x000000110e0c7208 */ /* 0x000fe20001800000 */
[----:B------:R-:W-:Y:S01]  /*03c0*/  IMAD.MOV.U32 R14, RZ, RZ, -0x800000 ;  /* 0xff800000ff0e7424 */ /* 0x000fe200078e00ff */
[----:B------:R-:W-:-:S03]  /*03d0*/  FSETP.GT.FTZ.AND P1, PT, R21, R16, PT ;  /* 0x000000101500720b */ /* 0x000fc60003f34000 */
[----:B------:R-:W0:Y:S01]  /*03e0*/  SHFL.BFLY PT, R23, R12, 0x10, 0x1f ;  /* 0x0e001f000c177f89 */ /* 0x000e2200000e0000 */
[----:B------:R-:W-:Y:S02]  /*03f0*/  FSEL R22, R21, R16, P1 ;  /* 0x0000001015167208 */ /* 0x000fe40000800000 */
[----:B--2---:R-:W-:-:S04]  /*0400*/  @!P0 PRMT R13, RZ, 0x5410, R19 ;  /* 0x00005410ff0d8816 */ /* 0x004fc80000000013 */
[----:B------:R-:W-:-:S04]  /*0410*/  FSETP.GT.FTZ.AND P0, PT, R22, R13, PT ;  /* 0x0000000d1600720b */ /* 0x000fc80003f14000 */
[----:B------:R-:W-:Y:S02]  /*0420*/  FSEL R19, R22, R13, P0 ;  /* 0x0000000d16137208 */ /* 0x000fe40000000000 */
[----:B------:R-:W-:-:S04]  /*0430*/  @!P6 PRMT R14, RZ, 0x5410, R20 ;  /* 0x00005410ff0ee816 */ /* 0x000fc80000000014 */
        /* <DEDUP_REMOVED lines=30> */
[----:B------:R-:W-:Y:S02]  /*0620*/  FADD.FTZ R11, -R22, R18 ;  /* 0x00000012160b7221 */ /* 0x000fe40000010100 */
[----:B------:R-:W-:Y:S02]  /*0630*/  FMUL.FTZ R26, R12, 1.4426950216293334961 ;  /* 0x3fb8aa3b0c1a7820 */ /* 0x000fe40000410000 */
[----:B------:R-:W-:Y:S02]  /*0640*/  FMUL.FTZ R24, R11, 1.4426950216293334961 ;  /* 0x3fb8aa3b0b187820 */ /* 0x000fe40000410000 */
[C---:B------:R-:W-:Y:S01]  /*0650*/  FADD.FTZ R15, -R22.reuse, R15 ;  /* 0x0000000f160f7221 */ /* 0x040fe20000010100 */
[----:B------:R-:W1:Y:S01]  /*0660*/  MUFU.EX2 R18, R26 ;  /* 0x0000001a00127308 */ /* 0x000e620000000800 */
[----:B------:R-:W-:-:S02]  /*0670*/  FADD.FTZ R17, -R22, R17 ;  /* 0x0000001116117221 */ /* 0x000fc40000010100 */
[----:B------:R-:W-:Y:S02]  /*0680*/  FMUL.FTZ R22, R15, 1.4426950216293334961 ;  /* 0x3fb8aa3b0f167820 */ /* 0x000fe40000410000 */
[----:B------:R-:W-:-:S03]  /*0690*/  FMUL.FTZ R27, R17, 1.4426950216293334961 ;  /* 0x3fb8aa3b111b7820 */ /* 0x000fc60000410000 */
[----:B------:R2:W3:Y:S01]  /*06a0*/  MUFU.EX2 R19, R24 ;  /* 0x0000001800137308 */ /* 0x0004e20000000800 */
[----:B0-----:R-:W-:-:S04]  /*06b0*/  FSETP.GEU.FTZ.AND P0, PT, R23, R20, PT ;  /* 0x000000141700720b */ /* 0x001fc80003f1e000 */
[----:B------:R-:W-:Y:S02]  /*06c0*/  FSEL R25, R20, R23, !P0 ;  /* 0x0000001714197208 */ /* 0x000fe40004000000 */
[----:B------:R-:W-:Y:S01]  /*06d0*/  ISETP.GE.AND P0, PT, R9, 0x1, PT ;  /* 0x000000010900780c */ /* 0x000fe20003f06270 */
[----:B------:R-:W0:Y:S01]  /*06e0*/  MUFU.EX2 R22, R22 ;  /* 0x0000001600167308 */ /* 0x000e220000000800 */
[----:B-1----:R-:W-:Y:S02]  /*06f0*/  FADD.FTZ R18, RZ, R18 ;  /* 0x00000012ff127221 */ /* 0x002fe40000010000 */
[C---:B------:R-:W-:Y:S02]  /*0700*/  FADD.FTZ R20, -R25.reuse, R21 ;  /* 0x0000001519147221 */ /* 0x040fe40000010100 */
[----:B------:R-:W-:Y:S02]  /*0710*/  FADD.FTZ R16, -R25, R16 ;  /* 0x0000001019107221 */ /* 0x000fe40000010100 */
[----:B------:R-:W-:Y:S01]  /*0720*/  FMUL.FTZ R23, R20, 1.4426950216293334961 ;  /* 0x3fb8aa3b14177820 */ /* 0x000fe20000410000 */
[----:B------:R-:W1:Y:S01]  /*0730*/  MUFU.EX2 R21, R27 ;  /* 0x0000001b00157308 */ /* 0x000e620000000800 */
[----:B--2---:R-:W-:-:S02]  /*0740*/  FMUL.FTZ R24, R16, 1.4426950216293334961 ;  /* 0x3fb8aa3b10187820 */ /* 0x004fc40000410000 */
[C---:B------:R-:W-:Y:S02]  /*0750*/  FADD.FTZ R13, -R25.reuse, R13 ;  /* 0x0000000d190d7221 */ /* 0x040fe40000010100 */
[----:B------:R-:W-:Y:S02]  /*0760*/  FADD.FTZ R14, -R25, R14 ;  /* 0x0000000e190e7221 */ /* 0x000fe40000010100 */
[----:B------:R-:W-:Y:S01]  /*0770*/  FMUL.FTZ R26, R13, 1.4426950216293334961 ;  /* 0x3fb8aa3b0d1a7820 */ /* 0x000fe20000410000 */
[----:B------:R-:W2:Y:S01]  /*0780*/  MUFU.EX2 R23, R23 ;  /* 0x0000001700177308 */ /* 0x000ea20000000800 */
[----:B------:R-:W-:Y:S02]  /*0790*/  FMUL.FTZ R25, R14, 1.4426950216293334961 ;  /* 0x3fb8aa3b0e197820 */ /* 0x000fe40000410000 */
[----:B---3--:R-:W-:-:S04]  /*07a0*/  FADD.FTZ R19, R18, R19 ;  /* 0x0000001312137221 */ /* 0x008fc80000010000 */
[----:B0-----:R-:W-:Y:S01]  /*07b0*/  FADD.FTZ R22, R19, R22 ;  /* 0x0000001613167221 */ /* 0x001fe20000010000 */
[----:B------:R-:W0:Y:S03]  /*07c0*/  MUFU.EX2 R24, R24 ;  /* 0x0000001800187308 */ /* 0x000e260000000800 */
[----:B-1----:R-:W-:-:S05]  /*07d0*/  FADD.FTZ R21, R22, R21 ;  /* 0x0000001516157221 */ /* 0x002fca0000010000 */
[----:B------:R-:W1:Y:S01]  /*07e0*/  MUFU.EX2 R26, R26 ;  /* 0x0000001a001a7308 */ /* 0x000e620000000800 */
[----:B--2---:R-:W-:Y:S01]  /*07f0*/  FADD.FTZ R27, RZ, R23 ;  /* 0x00000017ff1b7221 */ /* 0x004fe20000010000 */
[----:B------:R-:W2:Y:S06]  /*0800*/  SHFL.BFLY PT, R22, R21, 0x10, 0x1f ;  /* 0x0e001f0015167f89 */ /* 0x000eac00000e0000 */
[----:B------:R-:W3:Y:S01]  /*0810*/  MUFU.EX2 R25, R25 ;  /* 0x0000001900197308 */ /* 0x000ee20000000800 */
[----:B0-----:R-:W-:-:S04]  /*0820*/  FADD.FTZ R27, R27, R24 ;  /* 0x000000181b1b7221 */ /* 0x001fc80000010000 */
[----:B-1----:R-:W-:-:S04]  /*0830*/  FADD.FTZ R18, R27, R26 ;  /* 0x0000001a1b127221 */ /* 0x002fc80000010000 */
[----:B---3--:R-:W-:Y:S02]  /*0840*/  FADD.FTZ R18, R18, R25 ;  /* 0x0000001912127221 */ /* 0x008fe40000010000 */
        /* <DEDUP_REMOVED lines=14> */
[----:B------:R1:W2:Y:S01]  /*0930*/  SHFL.BFLY PT, R22, R21, 0x1, 0x1f ;  /* 0x0c201f0015167f89 */ /* 0x0002a200000e0000 */
[----:B0-----:R-:W-:-:S05]  /*0940*/  FADD.FTZ R18, R25, R18 ;  /* 0x0000001219127221 */ /* 0x001fca0000010000 */
[----:B------:R1:W0:Y:S01]  /*0950*/  SHFL.BFLY PT, R19, R18, 0x1, 0x1f ;  /* 0x0c201f0012137f89 */ /* 0x00022200000e0000 */
[----:B------:R-:W-:Y:S05]  /*0960*/  @!P0 EXIT ;  /* 0x000000000000894d */ /* 0x000fea0003800000 */
[----:B--2---:R-:W-:Y:S01]  /*0970*/  ISETP.GE.AND P1, PT, R2, c[0x0][0x178], PT ;  /* 0x00005e0002007a0c */ /* 0x004fe20003f26270 */
[----:B------:R-:W-:Y:S01]  /*0980*/  BSSY B0, `(.L_x_5650) ;  /* 0x0000014000007945 */ /* 0x000fe20003800000 */
[----:B------:R-:W-:Y:S02]  /*0990*/  FADD.FTZ R22, R21, R22 ;  /* 0x0000001615167221 */ /* 0x000fe40000010000 */
[----:B0-----:R-:W-:-:S09]  /*09a0*/  FADD.FTZ R19, R18, R19 ;  /* 0x0000001312137221 */ /* 0x001fd20000010000 */
[----:B------:R-:W-:Y:S05]  /*09b0*/  @P1 BRA `(.L_x_5651) ;  /* 0x0000010000001947 */ /* 0x000fea0003800000 */
[----:B------:R-:W0:Y:S01]  /*09c0*/  MUFU.LG2 R22, R22 ;  /* 0x0000001600167308 */ /* 0x000e220000000c00 */
[----:B------:R-:W-:-:S04]  /*09d0*/  LEA R2, P0, R3, c[0x0][0x160], 0x2 ;  /* 0x0000580003027a11 */ /* 0x000fc800078010ff */
[----:B------:R-:W-:Y:S02]  /*09e0*/  LEA.HI.X R3, R3, c[0x0][0x164], R8, 0x2, P0 ;  /* 0x0000590003037a11 */ /* 0x000fe400000f1408 */
[----:B------:R-:W-:Y:S01]  /*09f0*/  ISETP.GE.AND P0, PT, R4, c[0x0][0x178], PT ;  /* 0x00005e0004007a0c */ /* 0x000fe20003f06270 */
[----:B0-----:R-:W-:-:S05]  /*0a00*/  FFMA.FTZ R9, R22, -0.69314718246459960938, R12 ;  /* 0xbf31721816097823 */ /* 0x001fca000001000c */
[----:B------:R0:W-:Y:S07]  /*0a10*/  STG.E [R2.64], R9 ;  /* 0x0000000902007986 */ /* 0x0001ee000c101904 */
[----:B------:R-:W-:Y:S05]  /*0a20*/  @P0 BRA `(.L_x_5651) ;  /* 0x0000009000000947 */ /* 0x000fea0003800000 */
[----:B------:R-:W-:Y:S01]  /*0a30*/  FFMA.FTZ R11, R22, -0.69314718246459960938, R11 ;  /* 0xbf317218160b7823 */ /* 0x000fe2000001000b */
[----:B------:R-:W-:-:S04]  /*0a40*/  ISETP.GE.AND P0, PT, R5, c[0x0][0x178], PT ;  /* 0x00005e0005007a0c */ /* 0x000fc80003f06270 */
[----:B------:R2:W-:Y:S09]  /*0a50*/  STG.E [R2.64+0x80], R11 ;  /* 0x0000800b02007986 */ /* 0x0005f2000c101904 */
[----:B------:R-:W-:Y:S05]  /*0a60*/  @P0 BRA `(.L_x_5651) ;  /* 0x0000005000000947 */ /* 0x000fea0003800000 */
[----:B------:R-:W-:Y:S01]  /*0a70*/  ISETP.GE.AND P0, PT, R6, c[0x0][0x178], PT ;  /* 0x00005e0006007a0c */ /* 0x000fe20003f06270 */
[----:B------:R-:W-:-:S05]  /*0a80*/  FFMA.FTZ R15, R22, -0.69314718246459960938, R15 ;  /* 0xbf317218160f7823 */ /* 0x000fca000001000f */
[----:B------:R3:W-:Y:S07]  /*0a90*/  STG.E [R2.64+0x100], R15 ;  /* 0x0001000f02007986 */ /* 0x0007ee000c101904 */
[----:B------:R-:W-:-:S05]  /*0aa0*/  @!P0 FFMA.FTZ R17, R22, -0.69314718246459960938, R17 ;  /* 0xbf31721816118823 */ /* 0x000fca0000010011 */
[----:B------:R3:W-:Y:S02]  /*0ab0*/  @!P0 STG.E [R2.64+0x180], R17 ;  /* 0x0001801102008986 */ /* 0x0007e4000c101904 */
.L_x_5651:
[----:B------:R-:W-:Y:S05]  /*0ac0*/  BSYNC B0 ;  /* 0x0000000000007941 */ /* 0x000fea0003800000 */
.L_x_5650:
[----:B0-23--:R-:W-:-:S04]  /*0ad0*/  IMAD.MOV.U32 R3, RZ, RZ, -0x2 ;  /* 0xfffffffeff037424 */ /* 0x00dfc800078e00ff */
[----:B------:R-:W-:-:S05]  /*0ae0*/  IMAD R0, R0, R3, c[0x0][0x170] ;  /* 0x00005c0000007624 */ /* 0x000fca00078e0203 */
[----:B------:R-:W-:-:S13]  /*0af0*/  ISETP.GE.AND P0, PT, R0, 0x2, PT ;  /* 0x000000020000780c */ /* 0x000fda0003f06270 */
[----:B------:R-:W-:Y:S05]  /*0b00*/  @!P0 EXIT ;  /* 0x000000000000894d */ /* 0x000fea0003800000 */
[----:B------:R-:W-:Y:S05]  /*0b10*/  @P1 EXIT ;  /* 0x000000000000194d */ /* 0x000fea0003800000 */
[----:B------:R-:W0:Y:S01]  /*0b20*/  MUFU.LG2 R19, R19 ;  /* 0x0000001300137308 */ /* 0x000e220000000c00 */
[----:B------:R-:W-:Y:S02]  /*0b30*/  ISETP.GE.AND P1, PT, R4, c[0x0][0x178], PT ;  /* 0x00005e0004007a0c */ /* 0x000fe40003f26270 */
[----:B------:R-:W-:-:S04]  /*0b40*/  LEA R2, P0, R7, c[0x0][0x160], 0x2 ;  /* 0x0000580007027a11 */ /* 0x000fc800078010ff */
[----:B------:R-:W-:Y:S01]  /*0b50*/  LEA.HI.X R3, R7, c[0x0][0x164], R10, 0x2, P0 ;  /* 0x0000590007037a11 */ /* 0x000fe200000f140a */
[----:B0-----:R-:W-:-:S05]  /*0b60*/  FFMA.FTZ R7, R19, -0.69314718246459960938, R20 ;  /* 0xbf31721813077823 */ /* 0x001fca0000010014 */
        /* <DEDUP_REMOVED lines=10> */
[----:B--2---:R-:W-:-:S05]  /*0c10*/  FFMA.FTZ R5, R19, -0.69314718246459960938, R14 ;  /* 0xbf31721813057823 */ /* 0x004fca000001000e */
[----:B------:R-:W-:Y:S01]  /*0c20*/  STG.E [R2.64+0x180], R5 ;  /* 0x0001800502007986 */ /* 0x000fe2000c101904 */
[----:B------:R-:W-:Y:S05]  /*0c30*/  EXIT ;  /* 0x000000000000794d */ /* 0x000fea0003800000 */
.L_x_5652:
        /* <DEDUP_REMOVED lines=12> */
.L_x_11118:


//--------------------- .text._ZN43_GLOBAL__N__9ae7fba5_10_SoftMax_cu_9f978f6320softmax_warp_forwardIN3c108BFloat16EffLi6ELb1ELb0EEEvPT0_PKT_iiiPKbib --------------------------
	.section	.text._ZN43_GLOBAL__N__9ae7fba5_10_SoftMax_cu_9f978f6320softmax_warp_forwardIN3c108BFloat16EffLi6ELb1ELb0EEEvPT0_PKT_iiiPKbib,"ax",@progbits
	.sectioninfo	@"SHI_REGISTERS=24"
	.align	128
.text._ZN43_GLOBAL__N__9ae7fba5_10_SoftMax_cu_9f978f6320softmax_warp_forwardIN3c108BFloat16EffLi6ELb1ELb0EEEvPT0_PKT_iiiPKbib:
        .type           _ZN43_GLOBAL__N__9ae7fba5_10_SoftMax_cu_9f978f6320softmax_warp_forwardIN3c108BFloat16EffLi6ELb1ELb0EEEvPT0_PKT_iiiPKbib,@function
        .size           _ZN43_GLOBAL__N__9ae7fba5_10_SoftMax_cu_9f978f6320softmax_warp_forwardIN3c108BFloat16EffLi6ELb1ELb0EEEvPT0_PKT_iiiPKbib,(.L_x_11119 - _ZN43_GLOBAL__N__9ae7fba5_10_SoftMax_cu_9f978f6320softmax_warp_forwardIN3c108BFloat16EffLi6ELb1ELb0EEEvPT0_PKT_iiiPKbib)
        .other          _ZN43_GLOBAL__N__9ae7fba5_10_SoftMax_cu_9f978f6320softmax_warp_forwardIN3c108BFloat16EffLi6ELb1ELb0EEEvPT0_PKT_iiiPKbib,@"STO_CUDA_ENTRY STV_DEFAULT"
_ZN43_GLOBAL__N__9ae7fba5_10_SoftMax_cu_9f978f6320softmax_warp_forwardIN3c108BFloat16EffLi6ELb1ELb0EEEvPT0_PKT_iiiPKbib:
        /* <DEDUP_REMOVED lines=73> */
[----:B------:R-:W-:-:S04]  /*0490*/  FADD.FTZ R12, -R18, R12 ;  /* 0x0000000c120c7221 */ /* 0x000fc80000010100 */
[----:B------:R-:W-:Y:S02]  /*04a0*/  FADD.FTZ R11, -R17, R11 ;  /* 0x0000000b110b7221 */ /* 0x000fe40000010100 */
[----:B------:R-:W-:Y:S02]  /*04b0*/  FMUL.FTZ R13, R12, 1.4426950216293334961 ;  /* 0x3fb8aa3b0c0d7820 */ /* 0x000fe40000410000 */
[----:B------:R-:W-:Y:S02]  /*04c0*/  FMUL.FTZ R19, R11, 1.4426950216293334961 ;  /* 0x3fb8aa3b0b137820 */ /* 0x000fe40000410000 */
[----:B------:R-:W-:Y:S02]  /*04d0*/  FADD.FTZ R10, -R17, R10 ;  /* 0x0000000a110a7221 */ /* 0x000fe40000010100 */
[----:B------:R-:W-:Y:S02]  /*04e0*/  FADD.FTZ R9, -R18, R9 ;  /* 0x0000000912097221 */ /* 0x000fe40000010100 */
[----:B------:R-:W-:-:S02]  /*04f0*/  FMUL.FTZ R17, R10, 1.4426950216293334961 ;  /* 0x3fb8aa3b0a117820 */ /* 0x000fc40000410000 */
[----:B------:R-:W-:Y:S01]  /*0500*/  FMUL.FTZ R15, R9, 1.4426950216293334961 ;  /* 0x3fb8aa3b090f7820 */ /* 0x000fe20000410000 */
[----:B------:R-:W-:Y:S08]  /*0510*/  MUFU.EX2 R13, R13 ;  /* 0x0000000d000d7308 */ /* 0x000ff00000000800 */
        /* <DEDUP_REMOVED lines=35> */
[----:B------:R-:W1:Y:S01]  /*0750*/  MUFU.LG2 R13, R13 ;  /* 0x0000000d000d7308 */ /* 0x000e620000000c00 */
[----:B------:R-:W-:Y:S02]  /*0760*/  ISETP.GE.AND P0, PT, R0, c[0x0][0x178], PT ;  /* 0x00005e0000007a0c */ /* 0x000fe40003f06270 */
[----:B------:R-:W-:-:S04]  /*0770*/  LEA R4, P3, R5, c[0x0][0x160], 0x2 ;  /* 0x0000580005047a11 */ /* 0x000fc800078610ff */
[----:B------:R-:W-:Y:S01]  /*0780*/  LEA.HI.X R5, R5, c[0x0][0x164], R6, 0x2, P3 ;  /* 0x0000590005057a11 */ /* 0x000fe200018f1406 */
[----:B-1----:R-:W-:-:S06]  /*0790*/  FFMA.FTZ R3, R13, -0.69314718246459960938, R12 ;  /* 0xbf3172180d037823 */ /* 0x002fcc000001000c */
[----:B------:R-:W-:Y:S01]  /*07a0*/  @!P0 FFMA.FTZ R9, R13, -0.69314718246459960938, R9 ;  /* 0xbf3172180d098823 */ /* 0x000fe20000010009 */
[----:B------:R1:W-:Y:S04]  /*07b0*/  STG.E [R4.64], R3 ;  /* 0x0000000304007986 */ /* 0x0003e8000c101904 */
[----:B------:R1:W-:Y:S02]  /*07c0*/  @!P0 STG.E [R4.64+0x80], R9 ;  /* 0x0000800904008986 */ /* 0x0003e4000c101904 */
.L_x_5654:
[----:B------:R-:W-:Y:S05]  /*07d0*/  BSYNC B0 ;  /* 0x0000000000007941 */ /* 0x000fea0003800000 */
.L_x_5653:
[----:B------:R-:W-:Y:S05]  /*07e0*/  @!P1 EXIT ;  /* 0x000000000000994d */ /* 0x000fea0003800000 */
[----:B------:R-:W-:Y:S05]  /*07f0*/  @P2 EXIT ;  /* 0x000000000000294d */ /* 0x000fea0003800000 */
[----:B------:R-:W2:Y:S01]  /*0800*/  MUFU.LG2 R19, R19 ;  /* 0x0000001300137308 */ /* 0x000ea20000000c00 */
[----:B------:R-:W-:Y:S02]  /*0810*/  ISETP.GE.AND P1, PT, R0, c[0x0][0x178], PT ;  /* 0x00005e0000007a0c */ /* 0x000fe40003f26270 */
[----:B-1----:R-:W-:-:S04]  /*0820*/  LEA R4, P0, R2, c[0x0][0x160], 0x2 ;  /* 0x0000580002047a11 */ /* 0x002fc800078010ff */
[----:B------:R-:W-:Y:S01]  /*0830*/  LEA.HI.X R5, R2, c[0x0][0x164], R7, 0x2, P0 ;  /* 0x0000590002057a11 */ /* 0x000fe200000f1407 */
[----:B--2---:R-:W-:-:S05]  /*0840*/  FFMA.FTZ R11, R19, -0.69314718246459960938, R11 ;  /* 0xbf317218130b7823 */ /* 0x004fca000001000b */
[----:B------:R1:W-:Y:S01]  /*0850*/  STG.E [R4.64], R11 ;  /* 0x0000000b04007986 */ /* 0x0003e2000c101904 */
[----:B------:R-:W-:Y:S05]  /*0860*/  @P1 EXIT ;  /* 0x000000000000194d */ /* 0x000fea0003800000 */
[----:B------:R-:W-:-:S05]  /*0870*/  FFMA.FTZ R3, R19, -0.69314718246459960938, R10 ;  /* 0xbf31721813037823 */ /* 0x000fca000001000a */
[----:B------:R-:W-:Y:S01]  /*0880*/  STG.E [R4.64+0x80], R3 ;  /* 0x0000800304007986 */ /* 0x000fe2000c101904 */
[----:B------:R-:W-:Y:S05]  /*0890*/  EXIT ;  /* 0x000000000000794d */ /* 0x000fea0003800000 */
.L_x_5655:
        /* <DEDUP_REMOVED lines=14> */
.L_x_11119:


//--------------------- .text._ZN43_GLOBAL__N__9ae7fba5_10_SoftMax_cu_9f978f6320softmax_warp_forwardIN3c108BFloat16EffLi5ELb1ELb0EEEvPT0_PKT_iiiPKbib --------------------------
	.section	.text._ZN43_GLOBAL__N__9ae7fba5_10_SoftMax_cu_9f978f6320softmax_warp_forwardIN3c108BFloat16EffLi5ELb1ELb0EEEvPT0_PKT_iiiPKbib,"ax",@progbits
	.sectioninfo	@"SHI_REGISTERS=18"
	.align	128
.text._ZN43_GLOBAL__N__9ae7fba5_10_SoftMax_cu_9f978f6320softmax_warp_forwardIN3c108BFloat16EffLi5ELb1ELb0EEEvPT0_PKT_iiiPKbib:
        .type           _ZN43_GLOBAL__N__9ae7fba5_10_SoftMax_cu_9f978f6320softmax_warp_forwardIN3c108BFloat16EffLi5ELb1ELb0EEEvPT0_PKT_iiiPKbib,@function
        .size           _ZN43_GLOBAL__N__9ae7fba5_10_SoftMax_cu_9f978f6320softmax_warp_forwardIN3c108BFloat16EffLi5ELb1ELb0EEEvPT0_PKT_iiiPKbib,(.L_x_11120 - _ZN43_GLOBAL__N__9ae7fba5_10_SoftMax_cu_9f978f6320softmax_warp_forwardIN3c108BFloat16EffLi5ELb1ELb0EEEvPT0_PKT_iiiPKbib)
        .other          _ZN43_GLOBAL__N__9ae7fba5_10_SoftMax_cu_9f978f6320softmax_warp_forwardIN3c108BFloat16EffLi5ELb1ELb0EEEvPT0_PKT_iiiPKbib,@"STO_CUDA_ENTRY STV_DEFAULT"
_ZN43_GLOBAL__N__9ae7fba5_10_SoftMax_cu_9f978f6320softmax_warp_forwardIN3c108BFloat16EffLi5ELb1ELb0EEEvPT0_PKT_iiiPKbib:
        /* <DEDUP_REMOVED lines=17> */
[C---:B------:R-:W-:Y:S02]  /*0110*/  @!P1 LEA R6, P2, R3.reuse, c[0x0][0x168], 0x1 ;  /* 0x00005a0003069a11 */ /* 0x040fe400078408ff */
[----:B------:R-:W-:Y:S01]  /*0120*/  @!P0 IMAD.MOV.U32 R9, RZ, RZ, c[0x0][0x178] ;  /* 0x00005e00ff098624 */ /* 0x000fe200078e00ff */
[C---:B------:R-:W-:Y:S02]  /*0130*/  @!P0 IADD3 R5, P3, R3.reuse, c[0x0][0x178], RZ ;  /* 0x00005e0003058a10 */ /* 0x040fe40007f7e0ff */
[----:B------:R-:W-:Y:S02]  /*0140*/  @!P1 LEA.HI.X R7, R3, c[0x0][0x16c], R4, 0x1, P2 ;  /* 0x00005b0003079a11 */ /* 0x000fe400010f0c04 */
[----:B------:R-:W-:Y:S02]  /*0150*/  @!P0 LEA.HI.X.SX32 R10, R9, R4, 0x1, P3 ;  /* 0x00000004090a8211 */ /* 0x000fe400018f0eff */
[C---:B------:R-:W-:Y:S01]  /*0160*/  @!P0 LEA R8, P2, R5.reuse, c[0x0][0x168], 0x1 ;  /* 0x00005a0005088a11 */ /* 0x040fe200078408ff */
[----:B------:R-:W2:Y:S03]  /*0170*/  @!P1 LDG.E.U16 R6, [R6.64] ;  /* 0x0000000406069981 */ /* 0x000ea6000c1e1500 */
[----:B------:R-:W-:-:S05]  /*0180*/  @!P0 LEA.HI.X R9, R5, c[0x0][0x16c], R10, 0x1, P2 ;  /* 0x00005b0005098a11 */ /* 0x000fca00010f0c0a */
[----:B------:R-:W3:Y:S01]  /*0190*/  @!P0 LDG.E.U16 R8, [R8.64] ;  /* 0x0000000408088981 */ /* 0x000ee2000c1e1500 */
[----:B------:R-:W-:Y:S02]  /*01a0*/  IMAD.MOV.U32 R10, RZ, RZ, -0x800000 ;  /* 0xff800000ff0a7424 */ /* 0x000fe400078e00ff */
[----:B------:R-:W-:Y:S01]  /*01b0*/  IMAD.MOV.U32 R5, RZ, RZ, -0x800000 ;  /* 0xff800000ff057424 */ /* 0x000fe200078e00ff */
[----:B--2---:R-:W-:-:S05]  /*01c0*/  @!P1 PRMT R10, RZ, 0x5410, R6 ;  /* 0x00005410ff0a9816 */ /* 0x004fca0000000006 */
[----:B------:R-:W0:Y:S01]  /*01d0*/  SHFL.BFLY PT, R11, R10, 0x10, 0x1f ;  /* 0x0e001f000a0b7f89 */ /* 0x000e2200000e0000 */
[----:B---3--:R-:W-:-:S05]  /*01e0*/  @!P0 PRMT R5, RZ, 0x5410, R8 ;  /* 0x00005410ff058816 */ /* 0x008fca0000000008 */
        /* <DEDUP_REMOVED lines=30> */
[----:B------:R-:W-:Y:S01]  /*03d0*/  FMUL.FTZ R7, R6, 1.4426950216293334961 ;  /* 0x3fb8aa3b06077820 */ /* 0x000fe20000410000 */
[----:B------:R-:W-:Y:S01]  /*03e0*/  ISETP.GE.AND P0, PT, R13, 0x1, PT ;  /* 0x000000010d00780c */ /* 0x000fe20003f06270 */
[----:B------:R-:W-:-:S04]  /*03f0*/  FADD.FTZ R5, -R12, R5 ;  /* 0x000000050c057221 */ /* 0x000fc80000010100 */
[----:B------:R-:W0:Y:S01]  /*0400*/  MUFU.EX2 R7, R7 ;  /* 0x0000000700077308 */ /* 0x000e220000000800 */
[----:B------:R-:W-:-:S07]  /*0410*/  FMUL.FTZ R9, R5, 1.4426950216293334961 ;  /* 0x3fb8aa3b05097820 */ /* 0x000fce0000410000 */
        /* <DEDUP_REMOVED lines=23> */
[----:B--2---:R-:W-:Y:S02]  /*0590*/  FADD.FTZ R11, R8, R11 ;  /* 0x0000000b080b7221 */ /* 0x004fe40000010000 */
[----:B------:R-:W-:Y:S02]  /*05a0*/  IMAD.MOV.U32 R9, RZ, RZ, -0x2 ;  /* 0xfffffffeff097424 */ /* 0x000fe400078e00ff */
[----:B-1----:R-:W-:Y:S02]  /*05b0*/  FADD.FTZ R0, R10, R13 ;  /* 0x0000000d0a007221 */ /* 0x002fe40000010000 */
[----:B------:R-:W-:-:S05]  /*05c0*/  IMAD R2, R2, R9, c[0x0][0x170] ;  /* 0x00005c0002027624 */ /* 0x000fca00078e0209 */
[----:B------:R-:W-:Y:S01]  /*05d0*/  ISETP.GE.AND P0, PT, R2, 0x2, PT ;  /* 0x000000020200780c */ /* 0x000fe20003f06270 */
[----:B------:R-:W1:Y:S01]  /*05e0*/  @!P1 MUFU.LG2 R7, R11 ;  /* 0x0000000b00079308 */ /* 0x000e620000000c00 */
[----:B0-----:R-:W-:-:S04]  /*05f0*/  @!P1 LEA R8, P2, R3, c[0x0][0x160], 0x2 ;  /* 0x0000580003089a11 */ /* 0x001fc800078410ff */
[----:B------:R-:W-:Y:S01]  /*0600*/  @!P1 LEA.HI.X R9, R3, c[0x0][0x164], R4, 0x2, P2 ;  /* 0x0000590003099a11 */ /* 0x000fe200010f1404 */
[----:B-1----:R-:W-:-:S05]  /*0610*/  @!P1 FFMA.FTZ R7, R7, -0.69314718246459960938, R6 ;  /* 0xbf31721807079823 */ /* 0x002fca0000010006 */
[----:B------:R0:W-:Y:S01]  /*0620*/  @!P1 STG.E [R8.64], R7 ;  /* 0x0000000708009986 */ /* 0x0001e2000c101904 */
[----:B------:R-:W-:Y:S05]  /*0630*/  @!P0 EXIT ;  /* 0x000000000000894d */ /* 0x000fea0003800000 */
[----:B------:R-:W-:Y:S05]  /*0640*/  @P1 EXIT ;  /* 0x000000000000194d */ /* 0x000fea0003800000 */
[----:B------:R-:W1:Y:S01]  /*0650*/  MUFU.LG2 R0, R0 ;  /* 0x0000000000007308 */ /* 0x000e620000000c00 */
[----:B------:R-:W-:Y:S01]  /*0660*/  IADD3 R6, P0, R3, c[0x0][0x178], RZ ;  /* 0x00005e0003067a10 */ /* 0x000fe20007f1e0ff */
[----:B------:R-:W-:-:S05]  /*0670*/  IMAD.MOV.U32 R3, RZ, RZ, c[0x0][0x178] ;  /* 0x00005e00ff037624 */ /* 0x000fca00078e00ff */
[----:B------:R-:W-:Y:S02]  /*0680*/  LEA.HI.X.SX32 R3, R3, R4, 0x1, P0 ;  /* 0x0000000403037211 */ /* 0x000fe400000f0eff */
[----:B------:R-:W-:-:S04]  /*0690*/  LEA R2, P0, R6, c[0x0][0x160], 0x2 ;  /* 0x0000580006027a11 */ /* 0x000fc800078010ff */
[----:B------:R-:W-:Y:S01]  /*06a0*/  LEA.HI.X R3, R6, c[0x0][0x164], R3, 0x2, P0 ;  /* 0x0000590006037a11 */ /* 0x000fe200000f1403 */
[----:B-1----:R-:W-:-:S05]  /*06b0*/  FFMA.FTZ R5, R0, -0.69314718246459960938, R5 ;  /* 0xbf31721800057823 */ /* 0x002fca0000010005 */
[----:B------:R-:W-:Y:S01]  /*06c0*/  STG.E [R2.64], R5 ;  /* 0x0000000502007986 */ /* 0x000fe2000c101904 */
[----:B------:R-:W-:Y:S05]  /*06d0*/  EXIT ;  /* 0x000000000000794d */ /* 0x000fea0003800000 */
.L_x_5656:
        /* <DEDUP_REMOVED lines=10> */
.L_x_11120:


//--------------------- .text._ZN43_GLOBAL__N__9ae7fba5_10_SoftMax_cu_9f978f6320softmax_warp_forwardIN3c108BFloat16EffLi4ELb1ELb0EEEvPT0_PKT_iiiPKbib --------------------------
	.section	.text._ZN43_GLOBAL__N__9ae7fba5_10_SoftMax_cu_9f978f6320softmax_warp_forwardIN3c108BFloat16EffLi4ELb1ELb0EEEvPT0_PKT_iiiPKbib,"ax",@progbits
	.sectioninfo	@"SHI_REGISTERS=18"
	.align	128
.text._ZN43_GLOBAL__N__9ae7fba5_10_SoftMax_cu_9f978f6320softmax_warp_forwardIN3c108BFloat16EffLi4ELb1ELb0EEEvPT0_PKT_iiiPKbib:
        .type           _ZN43_GLOBAL__N__9ae7fba5_10_SoftMax_cu_9f978f6320softmax_warp_forwardIN3c108BFloat16EffLi4ELb1ELb0EEEvPT0_PKT_iiiPKbib,@function
        .size           _ZN43_GLOBAL__N__9ae7fba5_10_SoftMax_cu_9f978f6320softmax_warp_forwardIN3c108BFloat16EffLi4ELb1ELb0EEEvPT0_PKT_iiiPKbib,(.L_x_11121 - _ZN43_GLOBAL__N__9ae7fba5_10_SoftMax_cu_9f978f6320softmax_warp_forwardIN3c108BFloat16EffLi4ELb1ELb0EEEvPT0_PKT_iiiPKbib)
        .other          _ZN43_GLOBAL__N__9ae7fba5_10_SoftMax_cu_9f978f6320softmax_warp_forwardIN3c108BFloat16EffLi4ELb1ELb0EEEvPT0_PKT_iiiPKbib,@"STO_CUDA_ENTRY STV_DEFAULT"
_ZN43_GLOBAL__N__9ae7fba5_10_SoftMax_cu_9f978f6320softmax_warp_forwardIN3c108BFloat16EffLi4ELb1ELb0EEEvPT0_PKT_iiiPKbib:
        /* <DEDUP_REMOVED lines=80> */
[----:B------:R-:W-:Y:S01]  /*0500*/  ISETP.GE.AND P0, PT, R13, 0x2, PT ;  /* 0x000000020d00780c */ /* 0x000fe20003f06270 */
[----:B-1----:R-:W-:-:S10]  /*0510*/  FADD.FTZ R9, R8, R9 ;  /* 0x0000000908097221 */ /* 0x002fd40000010000 */
        /* <DEDUP_REMOVED lines=16> */
.L_x_5657:
        /* <DEDUP_REMOVED lines=14> */
.L_x_11121:


//--------------------- .text._ZN43_GLOBAL__N__9ae7fba5_10_SoftMax_cu_9f978f6320softmax_warp_forwardIN3c108BFloat16EffLi3ELb1ELb0EEEvPT0_PKT_iiiPKbib --------------------------
	.section	.text._ZN43_GLOBAL__N__9ae7fba5_10_SoftMax_cu_9f978f6320softmax_warp_forwardIN3c108BFloat16EffLi3ELb1ELb0EEEvPT0_PKT_iiiPKbib,"ax",@progbits
	.sectioninfo	@"SHI_REGISTERS=18"
	.align	128
.text._ZN43_GLOBAL__N__9ae7fba5_10_SoftMax_cu_9f978f6320softmax_warp_forwardIN3c108BFloat16EffLi3ELb1ELb0EEEvPT0_PKT_iiiPKbib:
        .type           _ZN43_GLOBAL__N__9ae7fba5_10_SoftMax_cu_9f978f6320softmax_warp_forwardIN3c108BFloat16EffLi3ELb1ELb0EEEvPT0_PKT_iiiPKbib,@function
        .size           _ZN43_GLOBAL__N__9ae7fba5_10_SoftMax_cu_9f978f6320softmax_warp_forwardIN3c108BFloat16EffLi3ELb1ELb0EEEvPT0_PKT_iiiPKbib,(.L_x_11122 - _ZN43_GLOBAL__N__9ae7fba5_10_SoftMax_cu_9f978f6320softmax_warp_forwardIN3c108BFloat16EffLi3ELb1ELb0EEEvPT0_PKT_iiiPKbib)
        .other          _ZN43_GLOBAL__N__9ae7fba5_10_SoftMax_cu_9f978f6320softmax_warp_forwardIN3c108BFloat16EffLi3ELb1ELb0EEEvPT0_PKT_iiiPKbib,@"STO_CUDA_ENTRY STV_DEFAULT"
_ZN43_GLOBAL__N__9ae7fba5_10_SoftMax_cu_9f978f6320softmax_warp_forwardIN3c108BFloat16EffLi3ELb1ELb0EEEvPT0_PKT_iiiPKbib:
        /* <DEDUP_REMOVED lines=69> */
[----:B0-2---:R-:W-:Y:S01]  /*0450*/  FADD.FTZ R14, R14, R9 ;  /* 0x000000090e0e7221 */ /* 0x005fe20000010000 */
[----:B------:R-:W-:Y:S01]  /*0460*/  ISETP.GE.AND P0, PT, R12, 0x2, PT ;  /* 0x000000020c00780c */ /* 0x000fe20003f06270 */
[----:B-1----:R-:W-:-:S10]  /*0470*/  FADD.FTZ R0, R15, R8 ;  /* 0x000000080f007221 */ /* 0x002fd40000010000 */
[----:B------:R-:W0:Y:S01]  /*0480*/  @!P1 MUFU.LG2 R9, R14 ;  /* 0x0000000e00099308 */ /* 0x000e220000000c00 */
[----:B------:R-:W-:-:S04]  /*0490*/  @!P1 LEA R6, P2, R2, c[0x0][0x160], 0x2 ;  /* 0x0000580002069a11 */ /* 0x000fc800078410ff */
[----:B------:R-:W-:Y:S01]  /*04a0*/  @!P1 LEA.HI.X R7, R2, c[0x0][0x164], R3, 0x2, P2 ;  /* 0x0000590002079a11 */ /* 0x000fe200010f1403 */
[----:B0-----:R-:W-:-:S05]  /*04b0*/  @!P1 FFMA.FTZ R9, R9, -0.69314718246459960938, R4 ;  /* 0xbf31721809099823 */ /* 0x001fca0000010004 */
        /* <DEDUP_REMOVED lines=12> */
.L_x_5658:
        /* <DEDUP_REMOVED lines=16> */
.L_x_11122:


//--------------------- .text._ZN43_GLOBAL__N__9ae7fba5_10_SoftMax_cu_9f978f6320softmax_warp_forwardIN3c108BFloat16EffLi2ELb1ELb0EEEvPT0_PKT_iiiPKbib --------------------------
	.section	.text._ZN43_GLOBAL__N__9ae7fba5_10_SoftMax_cu_9f978f6320softmax_warp_forwardIN3c108BFloat16EffLi2ELb1ELb0EEEvPT0_PKT_iiiPKbib,"ax",@progbits
	.sectioninfo	@"SHI_REGISTERS=18"
	.align	128
.text._ZN43_GLOBAL__N__9ae7fba5_10_SoftMax_cu_9f978f6320softmax_warp_forwardIN3c108BFloat16EffLi2ELb1ELb0EEEvPT0_PKT_iiiPKbib:
        .type           _ZN43_GLOBAL__N__9ae7fba5_10_SoftMax_cu_9f978f6320softmax_warp_forwardIN3c108BFloat16EffLi2ELb1ELb0EEEvPT0_PKT_iiiPKbib,@function
        .size           _ZN43_GLOBAL__N__9ae7fba5_10_SoftMax_cu_9f978f6320softmax_warp_forwardIN3c108BFloat16EffLi2ELb1ELb0EEEvPT0_PKT_iiiPKbib,(.L_x_11123 - _ZN43_GLOBAL__N__9ae7fba5_10_SoftMax_cu_9f978f6320softmax_warp_forwardIN3c108BFloat16EffLi2ELb1ELb0EEEvPT0_PKT_iiiPKbib)
        .other          _ZN43_GLOBAL__N__9ae7fba5_10_SoftMax_cu_9f978f6320softmax_warp_forwardIN3c108BFloat16EffLi2ELb1ELb0EEEvPT0_PKT_iiiPKbib,@"STO_CUDA_ENTRY STV_DEFAULT"
_ZN43_GLOBAL__N__9ae7fba5_10_SoftMax_cu_9f978f6320softmax_warp_forwardIN3c108BFloat16EffLi2ELb1ELb0EEEvPT0_PKT_iiiPKbib:
        /* <DEDUP_REMOVED lines=63> */
[----:B------:R-:W-:-:S04]  /*03f0*/  @!P1 LEA R6, P2, R2, c[0x0][0x160], 0x2 ;  /* 0x0000580002069a11 */ /* 0x000fc800078410ff */
[----:B------:R-:W-:Y:S01]  /*0400*/  @!P1 LEA.HI.X R7, R2, c[0x0][0x164], R3, 0x2, P2 ;  /* 0x0000590002079a11 */ /* 0x000fe200010f1403 */
[----:B-1----:R-:W-:-:S05]  /*0410*/  @!P1 FFMA.FTZ R5, R0, -0.69314718246459960938, R15 ;  /* 0xbf31721800059823 */ /* 0x002fca000001000f */
[----:B------:R1:W-:Y:S01]  /*0420*/  @!P1 STG.E [R6.64], R5 ;  /* 0x0000000506009986 */ /* 0x0003e2000c101904 */
[----:B------:R-:W-:Y:S05]  /*0430*/  @!P0 EXIT ;  /* 0x000000000000894d */ /* 0x000fea0003800000 */
[----:B------:R-:W-:Y:S05]  /*0440*/  @P1 EXIT ;  /* 0x000000000000194d */ /* 0x000fea0003800000 */
[----:B-1----:R-:W1:Y:S01]  /*0450*/  MUFU.LG2 R5, R14 ;  /* 0x0000000e00057308 */ /* 0x002e620000000c00 */
[----:B------:R-:W-:Y:S01]  /*0460*/  IMAD.MOV.U32 R0, RZ, RZ, c[0x0][0x178] ;  /* 0x00005e00ff007624 */ /* 0x000fe200078e00ff */
[----:B------:R-:W-:-:S04]  /*0470*/  IADD3 R6, P0, R2, c[0x0][0x178], RZ ;  /* 0x00005e0002067a10 */ /* 0x000fc80007f1e0ff */
[----:B------:R-:W-:Y:S02]  /*0480*/  LEA.HI.X.SX32 R3, R0, R3, 0x1, P0 ;  /* 0x0000000300037211 */ /* 0x000fe400000f0eff */
[----:B------:R-:W-:-:S04]  /*0490*/  LEA R2, P0, R6, c[0x0][0x160], 0x2 ;  /* 0x0000580006027a11 */ /* 0x000fc800078010ff */
[----:B------:R-:W-:Y:S01]  /*04a0*/  LEA.HI.X R3, R6, c[0x0][0x164], R3, 0x2, P0 ;  /* 0x0000590006037a11 */ /* 0x000fe200000f1403 */
[----:B-1----:R-:W-:-:S05]  /*04b0*/  FFMA.FTZ R5, R5, -0.69314718246459960938, R4 ;  /* 0xbf31721805057823 */ /* 0x002fca0000010004 */
[----:B------:R-:W-:Y:S01]  /*04c0*/  STG.E [R2.64], R5 ;  /* 0x0000000502007986 */ /* 0x000fe2000c101904 */
[----:B------:R-:W-:Y:S05]  /*04d0*/  EXIT ;  /* 0x000000000000794d */ /* 0x000fea0003800000 */
.L_x_5659:
        /* <DEDUP_REMOVED lines=10> */
.L_x_11123:


//--------------------- .text._ZN43_GLOBAL__N__9ae7fba5_10_SoftMax_cu_9f978f6320softmax_warp_forwardIN3c108BFloat16EffLi1ELb1ELb0EEEvPT0_PKT_iiiPKbib --------------------------
	.section	.text._ZN43_GLOBAL__N__9ae7fba5_10_SoftMax_cu_9f978f6320softmax_warp_forwardIN3c108BFloat16EffLi1ELb1ELb0EEEvPT0_PKT_iiiPKbib,"ax",@progbits
	.sectioninfo	@"SHI_REGISTERS=17"
	.align	128
.text._ZN43_GLOBAL__N__9ae7fba5_10_SoftMax_cu_9f978f6320softmax_warp_forwardIN3c108BFloat16EffLi1ELb1ELb0EEEvPT0_PKT_iiiPKbib:
        .type           _ZN43_GLOBAL__N__9ae7fba5_10_SoftMax_cu_9f978f6320softmax_warp_forwardIN3c108BFloat16EffLi1ELb1ELb0EEEvPT0_PKT_iiiPKbib,@function
        .size           _ZN43_GLOBAL__N__9ae7fba5_10_SoftMax_cu_9f978f6320softmax_warp_forwardIN3c108BFloat16EffLi1ELb1ELb0EEEvPT0_PKT_iiiPKbib,(.L_x_11124 - _ZN43_GLOBAL__N__9ae7fba5_10_SoftMax_cu_9f978f6320softmax_warp_forwardIN3c108BFloat16EffLi1ELb1ELb0EEEvPT0_PKT_iiiPKbib)
        .other          _ZN43_GLOBAL__N__9ae7fba5_10_SoftMax_cu_9f978f6320softmax_warp_forwardIN3c108BFloat16EffLi1ELb1ELb0EEEvPT0_PKT_iiiPKbib,@"STO_CUDA_ENTRY STV_DEFAULT"
_ZN43_GLOBAL__N__9ae7fba5_10_SoftMax_cu_9f978f6320softmax_warp_forwardIN3c108BFloat16EffLi1ELb1ELb0EEEvPT0_PKT_iiiPKbib:
        /* <DEDUP_REMOVED lines=44> */
[----:B------:R0:W2:Y:S01]  /*02c0*/  SHFL.BFLY PT, R8, R5, 0x1, 0x1e1f ;  /* 0x0c3e1f0005087f89 */ /* 0x0000a200000e0000 */
[----:B-1----:R-:W-:-:S05]  /*02d0*/  FADD.FTZ R7, RZ, R6 ;  /* 0x00000006ff077221 */ /* 0x002fca0000010000 */
        /* <DEDUP_REMOVED lines=8> */
[----:B0-----:R-:W-:Y:S01]  /*0360*/  @!P1 LEA.HI.X R5, R2, c[0x0][0x164], R3, 0x2, P2 ;  /* 0x0000590002059a11 */ /* 0x001fe200010f1403 */
[----:B-1----:R-:W-:-:S05]  /*0370*/  @!P1 FFMA.FTZ R9, R0, -0.69314718246459960938, R13 ;  /* 0xbf31721800099823 */ /* 0x002fca000001000d */
[----:B------:R0:W-:Y:S01]  /*0380*/  @!P1 STG.E [R4.64], R9 ;  /* 0x0000000904009986 */ /* 0x0001e2000c101904 */
[----:B------:R-:W-:Y:S05]  /*0390*/  @!P0 EXIT ;  /* 0x000000000000894d */ /* 0x000fea0003800000 */
[----:B------:R-:W-:Y:S05]  /*03a0*/  @P1 EXIT ;  /* 0x000000000000194d */ /* 0x000fea0003800000 */
[----:B------:R-:W1:Y:S01]  /*03b0*/  MUFU.LG2 R0, R10 ;  /* 0x0000000a00007308 */ /* 0x000e620000000c00 */
[----:B0-----:R-:W-:Y:S01]  /*03c0*/  IADD3 R4, P0, R2, c[0x0][0x178], RZ ;  /* 0x00005e0002047a10 */ /* 0x001fe20007f1e0ff */
[----:B------:R-:W-:-:S05]  /*03d0*/  IMAD.MOV.U32 R2, RZ, RZ, c[0x0][0x178] ;  /* 0x00005e00ff027624 */ /* 0x000fca00078e00ff */
[----:B------:R-:W-:Y:S02]  /*03e0*/  LEA.HI.X.SX32 R3, R2, R3, 0x1, P0 ;  /* 0x0000000302037211 */ /* 0x000fe400000f0eff */
[----:B------:R-:W-:-:S04]  /*03f0*/  LEA R2, P0, R4, c[0x0][0x160], 0x2 ;  /* 0x0000580004027a11 */ /* 0x000fc800078010ff */
[----:B------:R-:W-:Y:S01]  /*0400*/  LEA.HI.X R3, R4, c[0x0][0x164], R3, 0x2, P0 ;  /* 0x0000590004037a11 */ /* 0x000fe200000f1403 */
[----:B-1----:R-:W-:-:S05]  /*0410*/  FFMA.FTZ R5, R0, -0.69314718246459960938, R11 ;  /* 0xbf31721800057823 */ /* 0x002fca000001000b */
[----:B------:R-:W-:Y:S01]  /*0420*/  STG.E [R2.64], R5 ;  /* 0x0000000502007986 */ /* 0x000fe2000c101904 */
[----:B------:R-:W-:Y:S05]  /*0430*/  EXIT ;  /* 0x000000000000794d */ /* 0x000fea0003800000 */
.L_x_5660:
        /* <DEDUP_REMOVED lines=12> */
.L_x_11124:


//--------------------- .text._ZN43_GLOBAL__N__9ae7fba5_10_SoftMax_cu_9f978f6320softmax_warp_forwardIN3c108BFloat16EffLi0ELb1ELb0EEEvPT0_PKT_iiiPKbib --------------------------
	.section	.text._ZN43_GLOBAL__N__9ae7fba5_10_SoftMax_cu_9f978f6320softmax_warp_forwardIN3c108BFloat16EffLi0ELb1ELb0EEEvPT0_PKT_iiiPKbib,"ax",@progbits
	.sectioninfo	@"SHI_REGISTERS=13"
	.align	128
.text._ZN43_GLOBAL__N__9ae7fba5_10_SoftMax_cu_9f978f6320softmax_warp_forwardIN3c108BFloat16EffLi0ELb1ELb0EEEvPT0_PKT_iiiPKbib:
        .type           _ZN43_GLOBAL__N__9ae7fba5_10_SoftMax_cu_9f978f6320softmax_warp_forwardIN3c108BFloat16EffLi0ELb1ELb0EEEvPT0_PKT_iiiPKbib,@function
        .size           _ZN43_GLOBAL__N__9ae7fba5_10_SoftMax_cu_9f978f6320softmax_warp_forwardIN3c108BFloat16EffLi0ELb1ELb0EEEvPT0_PKT_iiiPKbib,(.L_x_11125 - _ZN43_GLOBAL__N__9ae7fba5_10_SoftMax_cu_9f978f6320softmax_warp_forwardIN3c108BFloat16EffLi0ELb1ELb0EEEvPT0_PKT_iiiPKbib)
        .other          _ZN43_GLOBAL__N__9ae7fba5_10_SoftMax_cu_9f978f6320softmax_warp_forwardIN3c108BFloat16EffLi0ELb1ELb0EEEvPT0_PKT_iiiPKbib,@"STO_CUDA_ENTRY STV_DEFAULT"
_ZN43_GLOBAL__N__9ae7fba5_10_SoftMax_cu_9f978f6320softmax_warp_forwardIN3c108BFloat16EffLi0ELb1ELb0EEEvPT0_PKT_iiiPKbib:
        /* <DEDUP_REMOVED lines=19> */
[----:B------:R-:W-:-:S04]  /*0130*/  @!P1 IADD3 R5, P3, R7, c[0x0][0x178], RZ ;  /* 0x00005e0007059a10 */ /* 0x000fc80007f7e0ff */
[----:B------:R-:W-:Y:S02]  /*0140*/  @!P1 LEA.HI.X.SX32 R6, R3, R0, 0x1, P3 ;  /* 0x0000000003069211 */ /* 0x000fe400018f0eff */
[----:B------:R-:W-:Y:S02]  /*0150*/  @!P1 LEA R4, P3, R5, c[0x0][0x168], 0x1 ;  /* 0x00005a0005049a11 */ /* 0x000fe400078608ff */
[----:B------:R-:W-:Y:S02]  /*0160*/  @!P0 LEA.HI.X R3, R7, c[0x0][0x16c], R0, 0x1, P2 ;  /* 0x00005b0007038a11 */ /* 0x000fe400010f0c00 */
[----:B------:R-:W-:-:S04]  /*0170*/  @!P1 LEA.HI.X R5, R5, c[0x0][0x16c], R6, 0x1, P3 ;  /* 0x00005b0005059a11 */ /* 0x000fc800018f0c06 */
[----:B------:R0:W5:Y:S04]  /*0180*/  @!P0 LDG.E.U16 R3, [R2.64] ;  /* 0x0000000402038981 */ /* 0x000168000c1e1500 */
[----:B------:R0:W5:Y:S01]  /*0190*/  @!P1 LDG.E.U16 R5, [R4.64] ;  /* 0x0000000404059981 */ /* 0x000162000c1e1500 */
[----:B------:R-:W-:-:S13]  /*01a0*/  ISETP.GE.AND P2, PT, R10, 0x1, PT ;  /* 0x000000010a00780c */ /* 0x000fda0003f46270 */
[----:B------:R-:W-:Y:S05]  /*01b0*/  @!P2 EXIT ;  /* 0x000000000000a94d */ /* 0x000fea0003800000 */
[----:B0-----:R-:W-:Y:S01]  /*01c0*/  ISETP.GE.AND P2, PT, R9, c[0x0][0x178], PT ;  /* 0x00005e0009007a0c */ /* 0x001fe20003f46270 */
[----:B------:R-:W-:Y:S01]  /*01d0*/  BSSY B0, `(.L_x_5661) ;  /* 0x0000010000007945 */ /* 0x000fe20003800000 */
[----:B------:R-:W-:Y:S01]  /*01e0*/  IMAD.MOV.U32 R4, RZ, RZ, -0x800000 ;  /* 0xff800000ff047424 */ /* 0x000fe200078e00ff */
[----:B------:R-:W-:Y:S01]  /*01f0*/  ISETP.GE.AND P3, PT, R8, 0x2, PT ;  /* 0x000000020800780c */ /* 0x000fe20003f66270 */
[----:B------:R-:W-:Y:S01]  /*0200*/  IMAD.MOV.U32 R2, RZ, RZ, -0x800000 ;  /* 0xff800000ff027424 */ /* 0x000fe200078e00ff */
[----:B-----5:R-:W-:Y:S02]  /*0210*/  @!P1 PRMT R4, RZ, 0x5410, R5 ;  /* 0x00005410ff049816 */ /* 0x020fe40000000005 */
[----:B------:R-:W-:-:S06]  /*0220*/  @!P0 PRMT R2, RZ, 0x5410, R3 ;  /* 0x00005410ff028816 */ /* 0x000fcc0000000003 */
[----:B------:R-:W-:Y:S05]  /*0230*/  @P2 BRA `(.L_x_5662) ;  /* 0x0000009000002947 */ /* 0x000fea0003800000 */
[----:B------:R-:W-:Y:S01]  /*0240*/  FADD.FTZ R5, R2, -R2 ;  /* 0x8000000202057221 */ /* 0x000fe20000010000 */
[----:B------:R-:W-:-:S03]  /*0250*/  LEA R2, P0, R7, c[0x0][0x160], 0x2 ;  /* 0x0000580007027a11 */ /* 0x000fc600078010ff */
[----:B------:R-:W-:Y:S01]  /*0260*/  FMUL.FTZ R6, R5, 1.4426950216293334961 ;  /* 0x3fb8aa3b05067820 */ /* 0x000fe20000410000 */
[----:B------:R-:W-:-:S05]  /*0270*/  LEA.HI.X R3, R7, c[0x0][0x164], R0, 0x2, P0 ;  /* 0x0000590007037a11 */ /* 0x000fca00000f1400 */
[----:B------:R-:W0:Y:S02]  /*0280*/  MUFU.EX2 R6, R6 ;  /* 0x0000000600067308 */ /* 0x000e240000000800 */
[----:B0-----:R-:W-:-:S06]  /*0290*/  FADD.FTZ R8, RZ, R6 ;  /* 0x00000006ff087221 */ /* 0x001fcc0000010000 */
[----:B------:R-:W0:Y:S02]  /*02a0*/  MUFU.LG2 R8, R8 ;  /* 0x0000000800087308 */ /* 0x000e240000000c00 */
[----:B0-----:R-:W-:-:S05]  /*02b0*/  FFMA.FTZ R5, R8, -0.69314718246459960938, R5 ;  /* 0xbf31721808057823 */ /* 0x001fca0000010005 */
[----:B------:R0:W-:Y:S02]  /*02c0*/  STG.E [R2.64], R5 ;  /* 0x0000000502007986 */ /* 0x0001e4000c101904 */
.L_x_5662:
[----:B------:R-:W-:Y:S05]  /*02d0*/  BSYNC B0 ;  /* 0x0000000000007941 */ /* 0x000fea0003800000 */
.L_x_5661:
[----:B------:R-:W-:Y:S05]  /*02e0*/  @!P3 EXIT ;  /* 0x000000000000b94d */ /* 0x000fea0003800000 */
[----:B------:R-:W-:Y:S05]  /*02f0*/  @P2 EXIT ;  /* 0x000000000000294d */ /* 0x000fea0003800000 */
[----:B------:R-:W-:Y:S01]  /*0300*/  FADD.FTZ R4, R4, -R4 ;  /* 0x8000000404047221 */ /* 0x000fe20000010000 */
[----:B------:R-:W-:Y:S01]  /*0310*/  IADD3 R7, P0, R7, c[0x0][0x178], RZ ;  /* 0x00005e0007077a10 */ /* 0x000fe20007f1e0ff */
[----:B0-----:R-:W-:Y:S02]  /*0320*/  IMAD.MOV.U32 R3, RZ, RZ, c[0x0][0x178] ;  /* 0x00005e00ff037624 */ /* 0x001fe400078e00ff */
[----:B------:R-:W-:-:S03]  /*0330*/  FMUL.FTZ R5, R4, 1.4426950216293334961 ;  /* 0x3fb8aa3b04057820 */ /* 0x000fc60000410000 */
[----:B------:R-:W-:Y:S02]  /*0340*/  LEA.HI.X.SX32 R0, R3, R0, 0x1, P0 ;  /* 0x0000000003007211 */ /* 0x000fe400000f0eff */
[C---:B------:R-:W-:Y:S01]  /*0350*/  LEA R2, P0, R7.reuse, c[0x0][0x160], 0x2 ;  /* 0x0000580007027a11 */ /* 0x040fe200078010ff */
[----:B------:R-:W0:Y:S03]  /*0360*/  MUFU.EX2 R5, R5 ;  /* 0x0000000500057308 */ /* 0x000e260000000800 */
[----:B------:R-:W-:Y:S01]  /*0370*/  LEA.HI.X R3, R7, c[0x0][0x164], R0, 0x2, P0 ;  /* 0x0000590007037a11 */ /* 0x000fe200000f1400 */
[----:B0-----:R-:W-:-:S04]  /*0380*/  FADD.FTZ R6, RZ, R5 ;  /* 0x00000005ff067221 */ /* 0x001fc80000010000 */
[----:B------:R-:W0:Y:S02]  /*0390*/  MUFU.LG2 R9, R6 ;  /* 0x0000000600097308 */ /* 0x000e240000000c00 */
[----:B0-----:R-:W-:-:S05]  /*03a0*/  FFMA.FTZ R9, R9, -0.69314718246459960938, R4 ;  /* 0xbf31721809097823 */ /* 0x001fca0000010004 */
[----:B------:R-:W-:Y:S01]  /*03b0*/  STG.E [R2.64], R9 ;  /* 0x0000000902007986 */ /* 0x000fe2000c101904 */
[----:B------:R-:W-:Y:S05]  /*03c0*/  EXIT ;  /* 0x000000000000794d */ /* 0x000fea0003800000 */
.L_x_5663:
        /* <DEDUP_REMOVED lines=11> */
.L_x_11125:


//--------------------- .text._ZN43_GLOBAL__N__9ae7fba5_10_SoftMax_cu_9f978f6320softmax_warp_forwardIN3c108BFloat16ES2_fLi11ELb1ELb0EEEvPT0_PKT_iiiPKbib --------------------------
	.section	.text._ZN43_GLOBAL__N__9ae7fba5_10_SoftMax_cu_9f978f6320softmax_warp_forwardIN3c108BFloat16ES2_fLi11ELb1ELb0EEEvPT0_PKT_iiiPKbib,"ax",@progbits
	.sectioninfo	@"SHI_REGISTERS=168"
	.align	128
.text._ZN43_GLOBAL__N__9ae7fba5_10_SoftMax_cu_9f978f6320softmax_warp_forwardIN3c108BFloat16ES2_fLi11ELb1ELb0EEEvPT0_PKT_iiiPKbib:
        .type           _ZN43_GLOBAL__N__9ae7fba5_10_SoftMax_cu_9f978f6320softmax_warp_forwardIN3c108BFloat16ES2_fLi11ELb1ELb0EEEvPT0_PKT_iiiPKbib,@function
        .size           _ZN43_GLOBAL__N__9ae7fba5_10_SoftMax_cu_9f978f6320softmax_warp_forwardIN3c108BFloat16ES2_fLi11ELb1ELb0EEEvPT0_PKT_iiiPKbib,(.L_x_11126 - _ZN43_GLOBAL__N__9ae7fba5_10_SoftMax_cu_9f978f6320softmax_warp_forwardIN3c108BFloat16ES2_fLi11ELb1ELb0EEEvPT0_PKT_iiiPKbib)
        .other          _ZN43_GLOBAL__N__9ae7fba5_10_SoftMax_cu_9f978f6320softmax_warp_forwardIN3c108BFloat16ES2_fLi11ELb1ELb0EEEvPT0_PKT_iiiPKbib,@"STO_CUDA_ENTRY STV_DEFAULT"
_ZN43_GLOBAL__N__9ae7fba5_10_SoftMax_cu_9f978f6320softmax_warp_forwardIN3c108BFloat16ES2_fLi11ELb1ELb0EEEvPT0_PKT_iiiPKbib:
        /* <DEDUP_REMOVED lines=29> */
[C---:B------:R-:W-:Y:S01]  /*01d0*/  IADD3 R39, R79.reuse, 0xe0, RZ ;  /* 0x000000e04f277810 */ /* 0x040fe20007ffe0ff */
        /* <DEDUP_REMOVED lines=17> */
[C---:B------:R-:W-:Y:S01]  /*02f0*/  IADD3 R42, R79.reuse, 0x140, RZ ;  /* 0x000001404f2a7810 */ /* 0x040fe20007ffe0ff */
        /* <DEDUP_REMOVED lines=432> */
[----:B------:R-:W-:-:S03]  /*1e00*/  FMUL.FTZ R118, R85, 1.4426950216293334961 ;  /* 0x3fb8aa3b55767820 */ /* 0x000fc60000410000 */
[----:B------:R-:W1:Y:S01]  /*1e10*/  MUFU.EX2 R120, R120 ;  /* 0x0000007800787308 */ /* 0x000e620000000800 */
[C---:B------:R-:W-:Y:S02]  /*1e20*/  FADD.FTZ R86, -R124.reuse, R86 ;  /* 0x000000567c567221 */ /* 0x040fe40000010100 */
[----:B------:R-:W-:Y:S02]  /*1e30*/  FADD.FTZ R87, -R124, R87 ;  /* 0x000000577c577221 */ /* 0x000fe40000010100 */
[----:B------:R-:W-:-:S03]  /*1e40*/  FMUL.FTZ R68, R86, 1.4426950216293334961 ;  /* 0x3fb8aa3b56447820 */ /* 0x000fc60000410000 */
[----:B------:R-:W2:Y:S01]  /*1e50*/  MUFU.EX2 R70, R70 ;  /* 0x0000004600467308 */ /* 0x000ea20000000800 */
[----:B------:R-:W-:Y:S02]  /*1e60*/  FMUL.FTZ R66, R87, 1.4426950216293334961 ;  /* 0x3fb8aa3b57427820 */ /* 0x000fe40000410000 */
[C---:B------:R-:W-:Y:S02]  /*1e70*/  FADD.FTZ R88, -R124.reuse, R165 ;  /* 0x000000a57c587221 */ /* 0x040fe40000010100 */
[----:B------:R-:W-:-:S03]  /*1e80*/  FADD.FTZ R74, -R124, R155 ;  /* 0x0000009b7c4a7221 */ /* 0x000fc60000010100 */
[----:B------:R-:W3:Y:S01]  /*1e90*/  MUFU.EX2 R118, R118 ;  /* 0x0000007600767308 */ /* 0x000ee20000000800 */
[----:B0-----:R-:W-:Y:S02]  /*1ea0*/  FADD.FTZ R155, RZ, R72 ;  /* 0x00000048ff9b7221 */ /* 0x001fe40000010000 */
[----:B------:R-:W-:Y:S02]  /*1eb0*/  FMUL.FTZ R3, R88, 1.4426950216293334961 ;  /* 0x3fb8aa3b58037820 */ /* 0x000fe40000410000 */
[----:B------:R-:W-:-:S03]  /*1ec0*/  FADD.FTZ R89, -R124, R89 ;  /* 0x000000597c597221 */ /* 0x000fc60000010100 */
        /* <DEDUP_REMOVED lines=10> */
[----:B------:R-:W-:Y:S02]  /*1f70*/  FMUL.FTZ R126, R91, 1.4426950216293334961 ;  /* 0x3fb8aa3b5b7e7820 */ /* 0x000fe40000410000 */
[----:B------:R-:W-:-:S03]  /*1f80*/  FADD.FTZ R92, -R124, R161 ;  /* 0x000000a17c5c7221 */ /* 0x000fc60000010100 */
[----:B------:R-:W3:Y:S01]  /*1f90*/  MUFU.EX2 R122, R122 ;  /* 0x0000007a007a7308 */ /* 0x000ee20000000800 */
[----:B0-----:R-:W-:Y:S02]  /*1fa0*/  FADD.FTZ R155, R155, R68 ;  /* 0x000000449b9b7221 */ /* 0x001fe40000010000 */
[----:B------:R-:W-:Y:S02]  /*1fb0*/  FMUL.FTZ R130, R92, 1.4426950216293334961 ;  /* 0x3fb8aa3b5c827820 */ /* 0x000fe40000410000 */
[----:B------:R-:W-:-:S03]  /*1fc0*/  FADD.FTZ R78, -R124, R159 ;  /* 0x0000009f7c4e7221 */ /* 0x000fc60000010100 */
[----:B------:R-:W0:Y:S01]  /*1fd0*/  MUFU.EX2 R128, R128 ;  /* 0x0000008000807308 */ /* 0x000e220000000800 */
[----:B-1----:R-:W-:Y:S02]  /*1fe0*/  FADD.FTZ R66, R155, R66 ;  /* 0x000000429b427221 */ /* 0x002fe40000010000 */
[----:B------:R-:W-:Y:S02]  /*1ff0*/  FMUL.FTZ R134, R78, 1.4426950216293334961 ;  /* 0x3fb8aa3b4e867820 */ /* 0x000fe40000410000 */
[----:B------:R-:W-:-:S03]  /*2000*/  FADD.FTZ R77, -R124, R77 ;  /* 0x0000004d7c4d7221 */ /* 0x000fc60000010100 */
        /* <DEDUP_REMOVED lines=18> */
[----:B------:R-:W-:-:S05]  /*2130*/  FMUL.FTZ R144, R73, 1.4426950216293334961 ;  /* 0x3fb8aa3b49907820 */ /* 0x000fca0000410000 */
        /* <DEDUP_REMOVED lines=21> */
[----:B------:R-:W-:Y:S02]  /*2290*/  FADD.FTZ R130, -R124, R135 ;  /* 0x000000877c827221 */ /* 0x000fe40000010100 */
[----:B0-----:R-:W-:Y:S02]  /*22a0*/  FADD.FTZ R153, R153, R144 ;  /* 0x0000009099997221 */ /* 0x001fe40000010000 */
[----:B------:R-:W-:-:S03]  /*22b0*/  FMUL.FTZ R3, R67, 1.4426950216293334961 ;  /* 0x3fb8aa3b43037820 */ /* 0x000fc60000410000 */
[----:B------:R-:W0:Y:S01]  /*22c0*/  MUFU.EX2 R121, R121 ;  /* 0x0000007900797308 */ /* 0x000e220000000800 */
[----:B------:R-:W-:Y:S02]  /*22d0*/  FADD.FTZ R66, -R124, R151 ;  /* 0x000000977c427221 */ /* 0x000fe40000010100 */
[----:B------:R-:W-:Y:S02]  /*22e0*/  FMUL.FTZ R150, R130, 1.4426950216293334961 ;  /* 0x3fb8aa3b82967820 */ /* 0x000fe40000410000 */
[C---:B------:R-:W-:Y:S02]  /*22f0*/  FADD.FTZ R140, -R124.reuse, R143 ;  /* 0x0000008f7c8c7221 */ /* 0x040fe40000010100 */
[----:B-1----:R-:W-:Y:S01]  /*2300*/  FADD.FTZ R153, R153, R146 ;  /* 0x0000009299997221 */ /* 0x002fe20000010000 */
[----:B------:R-:W1:Y:S01]  /*2310*/  MUFU.EX2 R119, R119 ;  /* 0x0000007700777308 */ /* 0x000e620000000800 */
[----:B------:R-:W-:Y:S02]  /*2320*/  FADD.FTZ R134, -R124, R137 ;  /* 0x000000897c867221 */ /* 0x000fe40000010100 */
[----:B------:R-:W-:-:S02]  /*2330*/  FMUL.FTZ R122, R66, 1.4426950216293334961 ;  /* 0x3fb8aa3b427a7820 */ /* 0x000fc40000410000 */
[----:B------:R-:W-:-:S03]  /*2340*/  FADD.FTZ R65, -R124, R65 ;  /* 0x000000417c417221 */ /* 0x000fc60000010100 */
[----:B------:R4:W-:Y:S01]  /*2350*/  MUFU.EX2 R137, R150 ;  /* 0x0000009600897308 */ /* 0x0009e20000000800 */
[----:B--2---:R-:W-:Y:S02]  /*2360*/  FADD.FTZ R153, R153, R120 ;  /* 0x0000007899997221 */ /* 0x004fe40000010000 */
[----:B------:R-:W-:Y:S02]  /*2370*/  FMUL.FTZ R128, R65, 1.4426950216293334961 ;  /* 0x3fb8aa3b41807820 */ /* 0x000fe40000410000 */
[----:B------:R-:W-:-:S03]  /*2380*/  FADD.FTZ R117, -R124, R117 ;  /* 0x000000757c757221 */ /* 0x000fc60000010100 */
[----:B------:R-:W2:Y:S01]  /*2390*/  MUFU.EX2 R3, R3 ;  /* 0x0000000300037308 */ /* 0x000ea20000000800 */
[----:B----4-:R-:W-:Y:S02]  /*23a0*/  FMUL.FTZ R150, R140, 1.4426950216293334961 ;  /* 0x3fb8aa3b8c967820 */ /* 0x010fe40000410000 */
[C---:B------:R-:W-:Y:S02]  /*23b0*/  FADD.FTZ R126, -R124.reuse, R149 ;  /* 0x000000957c7e7221 */ /* 0x040fe40000010100 */
[----:B------:R-:W-:-:S03]  /*23c0*/  FADD.FTZ R142, -R124, R145 ;  /* 0x000000917c8e7221 */ /* 0x000fc60000010100 */
[----:B------:R3:W-:Y:S01]  /*23d0*/  MUFU.EX2 R145, R150 ;  /* 0x0000009600917308 */ /* 0x0007e20000000800 */
[----:B------:R-:W-:Y:S02]  /*23e0*/  FMUL.FTZ R132, R117, 1.4426950216293334961 ;  /* 0x3fb8aa3b75847820 */ /* 0x000fe40000410000 */
[----:B------:R-:W-:Y:S02]  /*23f0*/  FMUL.FTZ R149, R126, 1.4426950216293334961 ;  /* 0x3fb8aa3b7e957820 */ /* 0x000fe40000410000 */
[----:B------:R-:W-:-:S03]  /*2400*/  FADD.FTZ R138, -R124, R141 ;  /* 0x0000008d7c8a7221 */ /* 0x000fc60000010100 */
[----:B------:R-:W4:Y:S01]  /*2410*/  MUFU.EX2 R122, R122 ;  /* 0x0000007a007a7308 */ /* 0x000f220000000800 */
[----:B---3--:R-:W-:-:S04]  /*2420*/  FADD.FTZ R150, R153, R118 ;  /* 0x0000007699967221 */ /* 0x008fc80000010000 */
[----:B0-----:R-:W-:-:S03]  /*2430*/  FADD.FTZ R150, R150, R121 ;  /* 0x0000007996967221 */ /* 0x001fc60000010000 */
[----:B------:R-:W0:Y:S01]  /*2440*/  MUFU.EX2 R128, R128 ;  /* 0x0000008000807308 */ /* 0x000e220000000800 */
[----:B-1----:R-:W-:-:S07]  /*2450*/  FADD.FTZ R150, R150, R119 ;  /* 0x0000007796967221 */ /* 0x002fce0000010000 */
[----:B------:R1:W-:Y:S08]  /*2460*/  MUFU.EX2 R135, R149 ;  /* 0x0000009500877308 */ /* 0x0003f00000000800 */
[----:B------:R-:W3:Y:S01]  /*2470*/  MUFU.EX2 R132, R132 ;  /* 0x0000008400847308 */ /* 0x000ee20000000800 */
[----:B-1----:R-:W-:Y:S02]  /*2480*/  FMUL.FTZ R149, R138, 1.4426950216293334961 ;  /* 0x3fb8aa3b8a957820 */ /* 0x002fe40000410000 */
[----:B------:R-:W-:-:S05]  /*2490*/  FMUL.FTZ R151, R134, 1.4426950216293334961 ;  /* 0x3fb8aa3b86977820 */ /* 0x000fca0000410000 */
[----:B------:R2:W-:Y:S01]  /*24a0*/  MUFU.EX2 R143, R149 ;  /* 0x00000095008f7308 */ /* 0x0005e20000000800 */
[----:B------:R-:W-:Y:S02]  /*24b0*/  FADD.FTZ R136, -R124, R139 ;  /* 0x0000008b7c887221 */ /* 0x000fe40000010100 */
[----:B--2---:R-:W-:-:S04]  /*24c0*/  FADD.FTZ R149, R150, R3 ;  /* 0x0000000396957221 */ /* 0x004fc80000010000 */
[----:B----4-:R-:W-:Y:S01]  /*24d0*/  FADD.FTZ R149, R149, R122 ;  /* 0x0000007a95957221 */ /* 0x010fe20000010000 */
[----:B------:R1:W2:Y:S01]  /*24e0*/  MUFU.EX2 R139, R151 ;  /* 0x00000097008b7308 */ /* 0x0002a20000000800 */
[----:B------:R-:W-:Y:S02]  /*24f0*/  FMUL.FTZ R152, R136, 1.4426950216293334961 ;  /* 0x3fb8aa3b88987820 */ /* 0x000fe40000410000 */
[----:B0-----:R-:W-:-:S04]  /*2500*/  FADD.FTZ R149, R149, R128 ;  /* 0x0000008095957221 */ /* 0x001fc80000010000 */
[----:B---3--:R-:W-:Y:S01]  /*2510*/  FADD.FTZ R150, R149, R132 ;  /* 0x0000008495967221 */ /* 0x008fe20000010000 */
[----:B------:R-:W0:Y:S01]  /*2520*/  MUFU.EX2 R141, R152 ;  /* 0x00000098008d7308 */ /* 0x000e220000000800 */
[----:B------:R-:W-:Y:S02]  /*2530*/  FADD.FTZ R144, -R124, R147 ;  /* 0x000000937c907221 */ /* 0x000fe40000010100 */
[----:B------:R-:W-:Y:S02]  /*2540*/  FADD.FTZ R150, R150, R135 ;  /* 0x0000008796967221 */ /* 0x000fe40000010000 */
[----:B-1----:R-:W-:Y:S02]  /*2550*/  FMUL.FTZ R151, R142, 1.4426950216293334961 ;  /* 0x3fb8aa3b8e977820 */ /* 0x002fe40000410000 */
[----:B------:R-:W-:Y:S02]  /*2560*/  FADD.FTZ R150, R150, R137 ;  /* 0x0000008996967221 */ /* 0x000fe40000010000 */
[----:B------:R-:W-:-:S02]  /*2570*/  FMUL.FTZ R146, R144, 1.4426950216293334961 ;  /* 0x3fb8aa3b90927820 */ /* 0x000fc40000410000 */
[----:B------:R-:W-:Y:S01]  /*2580*/  FADD.FTZ R93, -R124, R93 ;  /* 0x0000005d7c5d7221 */ /* 0x000fe20000010100 */
[----:B------:R-:W1:Y:S01]  /*2590*/  MUFU.EX2 R147, R151 ;  /* 0x0000009700937308 */ /* 0x000e620000000800 */
[----:B--2---:R-:W-:Y:S02]  /*25a0*/  FADD.FTZ R150, R150, R139 ;  /* 0x0000008b96967221 */ /* 0x004fe40000010000 */
[----:B------:R-:W-:Y:S02]  /*25b0*/  FMUL.FTZ R120, R93, 1.4426950216293334961 ;  /* 0x3fb8aa3b5d787820 */ /* 0x000fe40000410000 */
[----:B------:R-:W-:Y:S02]  /*25c0*/  FADD.FTZ R94, -R124, R94 ;  /* 0x0000005e7c5e7221 */ /* 0x000fe40000010100 */
[----:B0-----:R-:W-:Y:S01]  /*25d0*/  FADD.FTZ R150, R150, R141 ;  /* 0x0000008d96967221 */ /* 0x001fe20000010000 */
[----:B------:R-:W0:Y:S01]  /*25e0*/  MUFU.EX2 R146, R146 ;  /* 0x0000009200927308 */ /* 0x000e220000000800 */
[----:B------:R-:W-:-:S02]  /*25f0*/  FMUL.FTZ R118, R94, 1.4426950216293334961 ;  /* 0x3fb8aa3b5e767820 */ /* 0x000fc40000410000 */
[----:B------:R-:W-:Y:S02]  /*2600*/  FADD.FTZ R95, -R124, R95 ;  /* 0x0000005f7c5f7221 */ /* 0x000fe40000010100 */
[----:B------:R-:W-:-:S03]  /*2610*/  FADD.FTZ R150, R150, R143 ;  /* 0x0000008f96967221 */ /* 0x000fc60000010000 */
[----:B------:R-:W2:Y:S01]  /*2620*/  MUFU.EX2 R120, R120 ;  /* 0x0000007800787308 */ /* 0x000ea20000000800 */
[----:B------:R-:W-:Y:S02]  /*2630*/  FMUL.FTZ R121, R95, 1.4426950216293334961 ;  /* 0x3fb8aa3b5f797820 */ /* 0x000fe40000410000 */
[----:B------:R-:W-:Y:S02]  /*2640*/  FADD.FTZ R96, -R124, R96 ;  /* 0x000000607c607221 */ /* 0x000fe40000010100 */
[----:B------:R-:W-:-:S03]  /*2650*/  FADD.FTZ R150, R150, R145 ;  /* 0x0000009196967221 */ /* 0x000fc60000010000 */
[----:B------:R-:W3:Y:S01]  /*2660*/  MUFU.EX2 R118, R118 ;  /* 0x0000007600767308 */ /* 0x000ee20000000800 */
[----:B------:R-:W-:Y:S02]  /*2670*/  FMUL.FTZ R119, R96, 1.4426950216293334961 ;  /* 0x3fb8aa3b60777820 */ /* 0x000fe40000410000 */
[----:B------:R-:W-:Y:S02]  /*2680*/  FADD.FTZ R97, -R124, R97 ;  /* 0x000000617c617221 */ /* 0x000fe40000010100 */
[----:B-1----:R-:W-:-:S03]  /*2690*/  FADD.FTZ R149, R150, R147 ;  /* 0x0000009396957221 */ /* 0x002fc60000010000 */
[----:B------:R-:W1:Y:S01]  /*26a0*/  MUFU.EX2 R121, R121 ;  /* 0x0000007900797308 */ /* 0x000e620000000800 */
[----:B------:R-:W-:Y:S02]  /*26b0*/  FMUL.FTZ R3, R97, 1.4426950216293334961 ;  /* 0x3fb8aa3b61037820 */ /* 0x000fe40000410000 */
[----:B------:R-:W-:Y:S02]  /*26c0*/  FADD.FTZ R98, -R124, R98 ;  /* 0x000000627c627221 */ /* 0x000fe40000010100 */
[----:B0-----:R-:W-:-:S03]  /*26d0*/  FADD.FTZ R149, R149, R146 ;  /* 0x0000009295957221 */ /* 0x001fc60000010000 */
[----:B------:R-:W0:Y:S01]  /*26e0*/  MUFU.EX2 R119, R119 ;  /* 0x0000007700777308 */ /* 0x000e220000000800 */
        /* <DEDUP_REMOVED lines=60> */
[----:B------:R-:W-:Y:S02]  /*2ab0*/  FADD.FTZ R116, -R124, R116 ;  /* 0x000000747c747221 */ /* 0x000fe40000010100 */
[----:B------:R-:W-:Y:S02]  /*2ac0*/  FMUL.FTZ R151, R113, 1.4426950216293334961 ;  /* 0x3fb8aa3b71977820 */ /* 0x000fe40000410000 */
        /* <DEDUP_REMOVED lines=23> */
[----:B---3--:R-:W-:Y:S02]  /*2c40*/  FADD.FTZ R121, R121, R122 ;  /* 0x0000007a79797221 */ /* 0x008fe40000010000 */
[----:B------:R-:W-:-:S03]  /*2c50*/  FADD.FTZ R127, -R124, R127 ;  /* 0x0000007f7c7f7221 */ /* 0x000fc60000010100 */
[----:B------:R-:W3:Y:S01]  /*2c60*/  MUFU.EX2 R120, R120 ;  /* 0x0000007800787308 */ /* 0x000ee20000000800 */
[----:B-1----:R-:W-:Y:S02]  /*2c70*/  FADD.FTZ R121, R121, R128 ;  /* 0x0000008079797221 */ /* 0x002fe40000010000 */
[----:B------:R-:W-:Y:S02]  /*2c80*/  FMUL.FTZ R3, R127, 1.4426950216293334961 ;  /* 0x3fb8aa3b7f037820 */ /* 0x000fe40000410000 */
[----:B------:R-:W-:-:S03]  /*2c90*/  FADD.FTZ R125, -R124, R125 ;  /* 0x0000007d7c7d7221 */ /* 0x000fc60000010100 */
[----:B------:R-:W1:Y:S01]  /*2ca0*/  MUFU.EX2 R119, R119 ;  /* 0x0000007700777308 */ /* 0x000e620000000800 */
[----:B0-----:R-:W-:Y:S02]  /*2cb0*/  FADD.FTZ R121, R121, R150 ;  /* 0x0000009679797221 */ /* 0x001fe40000010000 */
[----:B------:R-:W-:Y:S02]  /*2cc0*/  FMUL.FTZ R122, R125, 1.4426950216293334961 ;  /* 0x3fb8aa3b7d7a7820 */ /* 0x000fe40000410000 */
[----:B------:R-:W-:-:S03]  /*2cd0*/  FADD.FTZ R123, -R124, R123 ;  /* 0x0000007b7c7b7221 */ /* 0x000fc60000010100 */
[----:B------:R-:W0:Y:S01]  /*2ce0*/  MUFU.EX2 R118, R3 ;  /* 0x0000000300767308 */ /* 0x000e220000000800 */
[----:B--2---:R-:W-:Y:S02]  /*2cf0*/  FADD.FTZ R121, R121, R132 ;  /* 0x0000008479797221 */ /* 0x004fe40000010000 */
[----:B------:R-:W-:Y:S02]  /*2d00*/  FMUL.FTZ R124, R123, 1.4426950216293334961 ;  /* 0x3fb8aa3b7b7c7820 */ /* 0x000fe40000410000 */
[----:B---3--:R-:W-:-:S03]  /*2d10*/  FADD.FTZ R120, R121, R120 ;  /* 0x0000007879787221 */ /* 0x008fc60000010000 */
[----:B------:R-:W2:Y:S01]  /*2d20*/  MUFU.EX2 R135, R122 ;  /* 0x0000007a00877308 */ /* 0x000ea20000000800 */
[----:B-1----:R-:W-:-:S07]  /*2d30*/  FADD.FTZ R119, R120, R119 ;  /* 0x0000007778777221 */ /* 0x002fce0000010000 */
[----:B------:R-:W1:Y:S01]  /*2d40*/  MUFU.EX2 R121, R124 ;  /* 0x0000007c00797308 */ /* 0x000e620000000800 */
[----:B0-----:R-:W-:-:S04]  /*2d50*/  FADD.FTZ R118, R119, R118 ;  /* 0x0000007677767221 */ /* 0x001fc80000010000 */
[----:B--2---:R-:W-:-:S04]  /*2d60*/  FADD.FTZ R118, R118, R135 ;  /* 0x0000008776767221 */ /* 0x004fc80000010000 */
[----:B-1----:R-:W-:-:S05]  /*2d70*/  FADD.FTZ R118, R118, R121 ;  /* 0x0000007976767221 */ /* 0x002fca0000010000 */
        /* <DEDUP_REMOVED lines=16> */
[----:B-1----:R-:W-:-:S05]  /*2e80*/  FFMA.FTZ R2, R79, -0.69314718246459960938, R2 ;  /* 0xbf3172184f027823 */ /* 0x002fca0000010002 */
[----:B------:R-:W-:Y:S01]  /*2e90*/  F2FP.BF16.PACK_AB R118, RZ, R2 ;  /* 0x00000002ff76723e */ /* 0x000fe200000010ff */
[----:B------:R-:W-:-:S05]  /*2ea0*/  IMAD.WIDE R2, R81, R80, c[0x0][0x160] ;  /* 0x0000580051027625 */ /* 0x000fca00078e0250 */
[----:B------:R1:W-:Y:S01]  /*2eb0*/  STG.E.U16 [R2.64], R118 ;  /* 0x0000007602007986 */ /* 0x0003e2000c101504 */
[----:B------:R-:W-:Y:S05]  /*2ec0*/  @P0 EXIT ;  /* 0x000000000000094d */ /* 0x000fea0003800000 */
[----:B------:R-:W-:Y:S01]  /*2ed0*/  ISETP.GE.AND P0, PT, R34, c[0x0][0x178], PT ;  /* 0x00005e0022007a0c */ /* 0x000fe20003f06270 */
[----:B------:R-:W-:-:S05]  /*2ee0*/  FFMA.FTZ R83, R79, -0.69314718246459960938, R83 ;  /* 0xbf3172184f537823 */ /* 0x000fca0000010053 */
[----:B------:R-:W-:-:S05]  /*2ef0*/  F2FP.BF16.PACK_AB R83, RZ, R83 ;  /* 0x00000053ff53723e */ /* 0x000fca00000010ff */
[----:B------:R2:W-:Y:S02]  /*2f00*/  STG.E.U16 [R2.64+0x40], R83 ;  /* 0x0000405302007986 */ /* 0x0005e4000c101504 */
        /* <DEDUP_REMOVED lines=306> */
[----:B------:R-:W-:-:S05]  /*4230*/  FFMA.FTZ R79, R79, -0.69314718246459960938, R123 ;  /* 0xbf3172184f4f7823 */ /* 0x000fca000001007b */
[----:B------:R-:W-:-:S05]  /*4240*/  F2FP.BF16.PACK_AB R79, RZ, R79 ;  /* 0x0000004fff4f723e */ /* 0x000fca00000010ff */
[----:B------:R-:W-:Y:S01]  /*4250*/  STG.E.U16 [R2.64+0xfc0], R79 ;  /* 0x000fc04f02007986 */ /* 0x000fe2000c101504 */
[----:B------:R-:W-:Y:S05]  /*4260*/  EXIT ;  /* 0x000000000000794d */ /* 0x000fea0003800000 */
.L_x_5664:
        /* <DEDUP_REMOVED lines=9> */
.L_x_11126:


//--------------------- .text._ZN43_GLOBAL__N__9ae7fba5_10_SoftMax_cu_9f978f6320softmax_warp_forwardIN3c108BFloat16ES2_fLi10ELb1ELb0EEEvPT0_PKT_iiiPKbib --------------------------
	.section	.text._ZN43_GLOBAL__N__9ae7fba5_10_SoftMax_cu_9f978f6320softmax_warp_forwardIN3c108BFloat16ES2_fLi10ELb1ELb0EEEvPT0_PKT_iiiPKbib,"ax",@progbits
	.sectioninfo	@"SHI_REGISTERS=72"
	.align	128
.text._ZN43_GLOBAL__N__9ae7fba5_10_SoftMax_cu_9f978f6320softmax_warp_forwardIN3c108BFloat16ES2_fLi10ELb1ELb0EEEvPT0_PKT_iiiPKbib:
        .type           _ZN43_GLOBAL__N__9ae7fba5_10_SoftMax_cu_9f978f6320softmax_warp_forwardIN3c108BFloat16ES2_fLi10ELb1ELb0EEEvPT0_PKT_iiiPKbib,@function
        .size           _ZN43_GLOBAL__N__9ae7fba5_10_SoftMax_cu_9f978f6320softmax_warp_forwardIN3c108BFloat16ES2_fLi10ELb1ELb0EEEvPT0_PKT_iiiPKbib,(.L_x_11127 - _ZN43_GLOBAL__N__9ae7fba5_10_SoftMax_cu_9f978f6320softmax_warp_forwardIN3c108BFloat16ES2_fLi10ELb1ELb0EEEvPT0_PKT_iiiPKbib)
        .other          _ZN43_GLOBAL__N__9ae7fba5_10_SoftMax_cu_9f978f6320softmax_warp_forwardIN3c108BFloat16ES2_fLi10ELb1ELb0EEEvPT0_PKT_iiiPKbib,@"STO_CUDA_ENTRY STV_DEFAULT"
_ZN43_GLOBAL__N__9ae7fba5_10_SoftMax_cu_9f978f6320softmax_warp_forwardIN3c108BFloat16ES2_fLi10ELb1ELb0EEEvPT0_PKT_iiiPKbib:
        /* <DEDUP_REMOVED lines=56> */
[C---:B------:R-:W-:Y:S01]  /*0380*/  IADD3 R15, R47.reuse, 0x180, RZ ;  /* 0x000001802f0f7810 */ /* 0x040fe20007ffe0ff */
[----:B------:R-:W-:Y:S01]  /*0390*/  IMAD.MOV.U32 R41, RZ, RZ, -0x800000 ;  /* 0xff800000ff297424 */ /* 0x000fe200078e00ff */
[-C--:B------:R-:W-:Y:S02]  /*03a0*/  ISETP.GE.AND P0, PT, R14, R66.reuse, PT ;  /* 0x000000420e00720c */ /* 0x080fe40003f06270 */
[----:B------:R-:W-:Y:S02]  /*03b0*/  @!P5 PRMT R41, RZ, 0x5410, R17 ;  /* 0x00005410ff29d816 */ /* 0x000fe40000000011 */
[----:B------:R-:W-:Y:S02]  /*03c0*/  IADD3 R16, R47, 0x1a0, RZ ;  /* 0x000001a02f107810 */ /* 0x000fe40007ffe0ff */
        /* <DEDUP_REMOVED lines=29> */
[----:B------:R-:W-:Y:S02]  /*05a0*/  IADD3 R22, R47, 0x260, RZ ;  /* 0x000002602f167810 */ /* 0x000fe40007ffe0ff */
[----:B------:R-:W-:Y:S02]  /*05b0*/  @!P5 PRMT R35, RZ, 0x5410, R23 ;  /* 0x00005410ff23d816 */ /* 0x000fe40000000017 */
[-C--:B------:R-:W-:Y:S02]  /*05c0*/  ISETP.GE.AND P0, PT, R21, R66.reuse, PT ;  /* 0x000000421500720c */ /* 0x080fe40003f06270 */
[C---:B------:R-:W-:Y:S01]  /*05d0*/  IADD3 R23, R47.reuse, 0x280, RZ ;  /* 0x000002802f177810 */ /* 0x040fe20007ffe0ff */
        /* <DEDUP_REMOVED lines=32> */
[C---:B------:R-:W-:Y:S02]  /*07e0*/  IADD3 R29, R47.reuse, 0x340, RZ ;  /* 0x000003402f1d7810 */ /* 0x040fe40007ffe0ff */
        /* <DEDUP_REMOVED lines=155> */
[----:B------:R-:W-:-:S04]  /*11a0*/  FMUL.FTZ R68, R46, 1.4426950216293334961 ;  /* 0x3fb8aa3b2e447820 */ /* 0x000fc80000410000 */
[----:B------:R-:W0:Y:S01]  /*11b0*/  MUFU.EX2 R3, R3 ;  /* 0x0000000300037308 */ /* 0x000e220000000800 */
[----:B------:R-:W-:-:S07]  /*11c0*/  FMUL.FTZ R69, R45, 1.4426950216293334961 ;  /* 0x3fb8aa3b2d457820 */ /* 0x000fce0000410000 */
[----:B------:R-:W1:Y:S01]  /*11d0*/  MUFU.EX2 R68, R68 ;  /* 0x0000004400447308 */ /* 0x000e620000000800 */
[----:B0-----:R-:W-:-:S07]  /*11e0*/  FADD.FTZ R67, RZ, R3 ;  /* 0x00000003ff437221 */ /* 0x001fce0000010000 */
[----:B------:R-:W0:Y:S01]  /*11f0*/  MUFU.EX2 R69, R69 ;  /* 0x0000004500457308 */ /* 0x000e220000000800 */
[----:B------:R-:W-:Y:S02]  /*1200*/  FMUL.FTZ R3, R44, 1.4426950216293334961 ;  /* 0x3fb8aa3b2c037820 */ /* 0x000fe40000410000 */
[----:B-1----:R-:W-:-:S05]  /*1210*/  FADD.FTZ R67, R67, R68 ;  /* 0x0000004443437221 */ /* 0x002fca0000010000 */
[----:B------:R1:W2:Y:S01]  /*1220*/  MUFU.EX2 R68, R3 ;  /* 0x0000000300447308 */ /* 0x0002a20000000800 */
[----:B0-----:R-:W-:Y:S02]  /*1230*/  FADD.FTZ R67, R67, R69 ;  /* 0x0000004543437221 */ /* 0x001fe40000010000 */
[----:B-1----:R-:W-:Y:S02]  /*1240*/  FMUL.FTZ R3, R43, 1.4426950216293334961 ;  /* 0x3fb8aa3b2b037820 */ /* 0x002fe40000410000 */
[----:B--2---:R-:W-:-:S03]  /*1250*/  FADD.FTZ R67, R67, R68 ;  /* 0x0000004443437221 */ /* 0x004fc60000010000 */
[----:B------:R-:W0:Y:S01]  /*1260*/  MUFU.EX2 R68, R3 ;  /* 0x0000000300447308 */ /* 0x000e220000000800 */
[----:B------:R-:W-:Y:S02]  /*1270*/  FMUL.FTZ R69, R41, 1.4426950216293334961 ;  /* 0x3fb8aa3b29457820 */ /* 0x000fe40000410000 */
[----:B0-----:R-:W-:Y:S02]  /*1280*/  FADD.FTZ R67, R67, R68 ;  /* 0x0000004443437221 */ /* 0x001fe40000010000 */
[----:B------:R-:W-:-:S06]  /*1290*/  FMUL.FTZ R68, R42, 1.4426950216293334961 ;  /* 0x3fb8aa3b2a447820 */ /* 0x000fcc0000410000 */
[----:B------:R-:W0:Y:S01]  /*12a0*/  MUFU.EX2 R68, R68 ;  /* 0x0000004400447308 */ /* 0x000e220000000800 */
[----:B------:R-:W-:-:S07]  /*12b0*/  FMUL.FTZ R3, R40, 1.4426950216293334961 ;  /* 0x3fb8aa3b28037820 */ /* 0x000fce0000410000 */
[----:B------:R-:W1:Y:S01]  /*12c0*/  MUFU.EX2 R69, R69 ;  /* 0x0000004500457308 */ /* 0x000e620000000800 */
[----:B0-----:R-:W-:-:S07]  /*12d0*/  FADD.FTZ R67, R67, R68 ;  /* 0x0000004443437221 */ /* 0x001fce0000010000 */
[----:B------:R0:W2:Y:S01]  /*12e0*/  MUFU.EX2 R68, R3 ;  /* 0x0000000300447308 */ /* 0x0000a20000000800 */
[----:B-1----:R-:W-:Y:S02]  /*12f0*/  FADD.FTZ R67, R67, R69 ;  /* 0x0000004543437221 */ /* 0x002fe40000010000 */
[----:B0-----:R-:W-:Y:S02]  /*1300*/  FMUL.FTZ R3, R39, 1.4426950216293334961 ;  /* 0x3fb8aa3b27037820 */ /* 0x001fe40000410000 */
        /* <DEDUP_REMOVED lines=69> */
[----:B------:R-:W0:Y:S01]  /*1760*/  MUFU.EX2 R68, R3 ;  /* 0x0000000300447308 */ /* 0x000e220000000800 */
[----:B-1----:R-:W-:-:S04]  /*1770*/  FADD.FTZ R67, R67, R69 ;  /* 0x0000004543437221 */ /* 0x002fc80000010000 */
        /* <DEDUP_REMOVED lines=15> */
[----:B------:R-:W-:Y:S01]  /*1870*/  SHF.R.S32.HI R3, RZ, 0x1f, R0 ;  /* 0x0000001fff037819 */ /* 0x000fe20000011400 */
[----:B-1----:R-:W-:-:S05]  /*1880*/  FFMA.FTZ R2, R47, -0.69314718246459960938, R2 ;  /* 0xbf3172182f027823 */ /* 0x002fca0000010002 */
[----:B------:R-:W-:Y:S02]  /*1890*/  F2FP.BF16.PACK_AB R68, RZ, R2 ;  /* 0x00000002ff44723e */ /* 0x000fe400000010ff */
[----:B------:R-:W-:-:S04]  /*18a0*/  LEA R2, P0, R0, c[0x0][0x160], 0x1 ;  /* 0x0000580000027a11 */ /* 0x000fc800078008ff */
[----:B------:R-:W-:Y:S02]  /*18b0*/  LEA.HI.X R3, R0, c[0x0][0x164], R3, 0x1, P0 ;  /* 0x0000590000037a11 */ /* 0x000fe400000f0c03 */
[----:B------:R-:W-:-:S03]  /*18c0*/  ISETP.GE.AND P0, PT, R4, c[0x0][0x178], PT ;  /* 0x00005e0004007a0c */ /* 0x000fc60003f06270 */
[----:B------:R1:W-:Y:S10]  /*18d0*/  STG.E.U16 [R2.64], R68 ;  /* 0x0000004402007986 */ /* 0x0003f4000c101504 */
        /* <DEDUP_REMOVED lines=155> */
.L_x_5665:
        /* <DEDUP_REMOVED lines=15> */
.L_x_11127:


//--------------------- .text._ZN43_GLOBAL__N__9ae7fba5_10_SoftMax_cu_9f978f6320softmax_warp_forwardIN3c108BFloat16ES2_fLi9ELb1ELb0EEEvPT0_PKT_iiiPKbib --------------------------
	.section	.text._ZN43_GLOBAL__N__9ae7fba5_10_SoftMax_cu_9f978f6320softmax_warp_forwardIN3c108BFloat16ES2_fLi9ELb1ELb0EEEvPT0_PKT_iiiPKbib,"ax",@progbits
	.sectioninfo	@"SHI_REGISTERS=40"
	.align	128
.text._ZN43_GLOBAL__N__9ae7fba5_10_SoftMax_cu_9f978f6320softmax_warp_forwardIN3c108BFloat16ES2_fLi9ELb1ELb0EEEvPT0_PKT_iiiPKbib:
        .type           _ZN43_GLOBAL__N__9ae7fba5_10_SoftMax_cu_9f978f6320softmax_warp_forwardIN3c108BFloat16ES2_fLi9ELb1ELb0EEEvPT0_PKT_iiiPKbib,@function
        .size           _ZN43_GLOBAL__N__9ae7fba5_10_SoftMax_cu_9f978f6320softmax_warp_forwardIN3c108BFloat16ES2_fLi9ELb1ELb0EEEvPT0_PKT_iiiPKbib,(.L_x_11128 - _ZN43_GLOBAL__N__9ae7fba5_10_SoftMax_cu_9f978f6320softmax_warp_forwardIN3c108BFloat16ES2_fLi9ELb1ELb0EEEvPT0_PKT_iiiPKbib)
        .other          _ZN43_GLOBAL__N__9ae7fba5_10_SoftMax_cu_9f978f6320softmax_warp_forwardIN3c108BFloat16ES2_fLi9ELb1ELb0EEEvPT0_PKT_iiiPKbib,@"STO_CUDA_ENTRY STV_DEFAULT"
_ZN43_GLOBAL__N__9ae7fba5_10_SoftMax_cu_9f978f6320softmax_warp_forwardIN3c108BFloat16ES2_fLi9ELb1ELb0EEEvPT0_PKT_iiiPKbib:
        /* <DEDUP_REMOVED lines=14> */
[-C--:B------:R-:W-:Y:S02]  /*00e0*/  ISETP.GE.AND P3, PT, R22, R34.reuse, PT ;  /* 0x000000221600720c */ /* 0x080fe40003f66270 */
        /* <DEDUP_REMOVED lines=41> */
[C---:B------:R-:W-:Y:S01]  /*0380*/  IADD3 R14, R22.reuse, 0x180, RZ ;  /* 0x00000180160e7810 */ /* 0x040fe20007ffe0ff */
        /* <DEDUP_REMOVED lines=27> */
[----:B--2---:R-:W-:Y:S01]  /*0540*/  @!P3 PRMT R30, RZ, 0x5410, R31 ;  /* 0x00005410ff1eb816 */ /* 0x004fe2000000001f */
[----:B------:R-:W-:Y:S01]  /*0550*/  IMAD.MOV.U32 R31, RZ, RZ, -0x800000 ;  /* 0xff800000ff1f7424 */ /* 0x000fe200078e00ff */
[----:B---3--:R-:W-:Y:S02]  /*0560*/  @!P4 PRMT R31, RZ, 0x5410, R17 ;  /* 0x00005410ff1fc816 */ /* 0x008fe40000000011 */
        /* <DEDUP_REMOVED lines=129> */
[----:B------:R-:W-:Y:S01]  /*0d80*/  SHF.R.S32.HI R3, RZ, 0x1f, R0 ;  /* 0x0000001fff037819 */ /* 0x000fe20000011400 */
[----:B-1----:R-:W-:-:S05]  /*0d90*/  FFMA.FTZ R2, R35, -0.69314718246459960938, R2 ;  /* 0xbf31721823027823 */ /* 0x002fca0000010002 */
[----:B------:R-:W-:Y:S02]  /*0da0*/  F2FP.BF16.PACK_AB R22, RZ, R2 ;  /* 0x00000002ff16723e */ /* 0x000fe400000010ff */
[----:B------:R-:W-:-:S04]  /*0db0*/  LEA R2, P1, R0, c[0x0][0x160], 0x1 ;  /* 0x0000580000027a11 */ /* 0x000fc800078208ff */
[----:B------:R-:W-:-:S05]  /*0dc0*/  LEA.HI.X R3, R0, c[0x0][0x164], R3, 0x1, P1 ;  /* 0x0000590000037a11 */ /* 0x000fca00008f0c03 */
        /* <DEDUP_REMOVED lines=76> */
.L_x_5666:
        /* <DEDUP_REMOVED lines=15> */
.L_x_11128:


//--------------------- .text._ZN43_GLOBAL__N__9ae7fba5_10_SoftMax_cu_9f978f6320softmax_warp_forwardIN3c108BFloat16ES2_fLi8ELb1ELb0EEEvPT0_PKT_iiiPKbib --------------------------
	.section	.text._ZN43_GLOBAL__N__9ae7fba5_10_SoftMax_cu_9f978f6320softmax_warp_forwardIN3c108BFloat16ES2_fLi8ELb1ELb0EEEvPT0_PKT_iiiPKbib,"ax",@progbits
	.sectioninfo	@"SHI_REGISTERS=31"
	.align	128
.text._ZN43_GLOBAL__N__9ae7fba5_10_SoftMax_cu_9f978f6320softmax_warp_forwardIN3c108BFloat16ES2_fLi8ELb1ELb0EEEvPT0_PKT_iiiPKbib:
        .type           _ZN43_GLOBAL__N__9ae7fba5_10_SoftMax_cu_9f978f6320softmax_warp_forwardIN3c108BFloat16ES2_fLi8ELb1ELb0EEEvPT0_PKT_iiiPKbib,@function
        .size           _ZN43_GLOBAL__N__9ae7fba5_10_SoftMax_cu_9f978f6320softmax_warp_forwardIN3c108BFloat16ES2_fLi8ELb1ELb0EEEvPT0_PKT_iiiPKbib,(.L_x_11129 - _ZN43_GLOBAL__N__9ae7fba5_10_SoftMax_cu_9f978f6320softmax_warp_forwardIN3c108BFloat16ES2_fLi8ELb1ELb0EEEvPT0_PKT_iiiPKbib)
        .other          _ZN43_GLOBAL__N__9ae7fba5_10_SoftMax_cu_9f978f6320softmax_warp_forwardIN3c108BFloat16ES2_fLi8ELb1ELb0EEEvPT0_PKT_iiiPKbib,@"STO_CUDA_ENTRY STV_DEFAULT"
_ZN43_GLOBAL__N__9ae7fba5_10_SoftMax_cu_9f978f6320softmax_warp_forwardIN3c108BFloat16ES2_fLi8ELb1ELb0EEEvPT0_PKT_iiiPKbib:
        /* <DEDUP_REMOVED lines=39> */
[----:B------:R-:W-:Y:S02]  /*0270*/  IMAD.MOV.U32 R14, RZ, RZ, -0x800000 ;  /* 0xff800000ff0e7424 */ /* 0x000fe400078e00ff */
[----:B------:R-:W-:Y:S01]  /*0280*/  IMAD.MOV.U32 R20, RZ, RZ, -0x800000 ;  /* 0xff800000ff147424 */ /* 0x000fe200078e00ff */
        /* <DEDUP_REMOVED lines=44> */
[----:B------:R0:W1:Y:S01]  /*0550*/  MUFU.EX2 R24, R19 ;  /* 0x0000001300187308 */ /* 0x0000620000000800 */
[C---:B------:R-:W-:Y:S02]  /*0560*/  FADD.FTZ R14, -R15.reuse, R14 ;  /* 0x0000000e0f0e7221 */ /* 0x040fe40000010100 */
[----:B------:R-:W-:-:S02]  /*0570*/  FADD.FTZ R17, -R15, R20 ;  /* 0x000000140f117221 */ /* 0x000fc40000010100 */
[----:B------:R-:W-:Y:S02]  /*0580*/  FMUL.FTZ R27, R14, 1.4426950216293334961 ;  /* 0x3fb8aa3b0e1b7820 */ /* 0x000fe40000410000 */
[----:B------:R-:W-:Y:S01]  /*0590*/  FMUL.FTZ R23, R17, 1.4426950216293334961 ;  /* 0x3fb8aa3b11177820 */ /* 0x000fe20000410000 */
[----:B------:R-:W2:Y:S01]  /*05a0*/  MUFU.EX2 R22, R22 ;  /* 0x0000001600167308 */ /* 0x000ea20000000800 */
[C---:B------:R-:W-:Y:S02]  /*05b0*/  FADD.FTZ R18, -R15.reuse, R18 ;  /* 0x000000120f127221 */ /* 0x040fe40000010100 */
[----:B0-----:R-:W-:Y:S02]  /*05c0*/  FADD.FTZ R19, -R15, R10 ;  /* 0x0000000a0f137221 */ /* 0x001fe40000010100 */
[----:B------:R-:W-:Y:S02]  /*05d0*/  FMUL.FTZ R26, R18, 1.4426950216293334961 ;  /* 0x3fb8aa3b121a7820 */ /* 0x000fe40000410000 */
[----:B------:R-:W-:Y:S01]  /*05e0*/  FMUL.FTZ R28, R19, 1.4426950216293334961 ;  /* 0x3fb8aa3b131c7820 */ /* 0x000fe20000410000 */
[----:B------:R-:W0:Y:S01]  /*05f0*/  MUFU.EX2 R20, R27 ;  /* 0x0000001b00147308 */ /* 0x000e220000000800 */
[----:B-1----:R-:W-:-:S02]  /*0600*/  FADD.FTZ R25, RZ, R24 ;  /* 0x00000018ff197221 */ /* 0x002fc40000010000 */
[C---:B------:R-:W-:Y:S02]  /*0610*/  FADD.FTZ R12, -R15.reuse, R12 ;  /* 0x0000000c0f0c7221 */ /* 0x040fe40000010100 */
[----:B------:R-:W-:-:S03]  /*0620*/  FADD.FTZ R15, -R15, R11 ;  /* 0x0000000b0f0f7221 */ /* 0x000fc60000010100 */
[----:B------:R-:W1:Y:S01]  /*0630*/  MUFU.EX2 R23, R23 ;  /* 0x0000001700177308 */ /* 0x000e620000000800 */
[----:B--2---:R-:W-:Y:S02]  /*0640*/  FADD.FTZ R25, R25, R22 ;  /* 0x0000001619197221 */ /* 0x004fe40000010000 */
[----:B------:R-:W-:-:S05]  /*0650*/  FMUL.FTZ R22, R12, 1.4426950216293334961 ;  /* 0x3fb8aa3b0c167820 */ /* 0x000fca0000410000 */
[----:B------:R-:W2:Y:S01]  /*0660*/  MUFU.EX2 R10, R26 ;  /* 0x0000001a000a7308 */ /* 0x000ea20000000800 */
[----:B0-----:R-:W-:Y:S02]  /*0670*/  FADD.FTZ R20, R25, R20 ;  /* 0x0000001419147221 */ /* 0x001fe40000010000 */
[----:B------:R-:W-:-:S05]  /*0680*/  FMUL.FTZ R25, R15, 1.4426950216293334961 ;  /* 0x3fb8aa3b0f197820 */ /* 0x000fca0000410000 */
        /* <DEDUP_REMOVED lines=23> */
[----:B------:R-:W-:Y:S02]  /*0800*/  LEA R10, P1, R0, c[0x0][0x160], 0x1 ;  /* 0x00005800000a7a11 */ /* 0x000fe400078208ff */
[----:B------:R-:W-:-:S04]  /*0810*/  SHF.R.S32.HI R11, RZ, 0x1f, R0 ;  /* 0x0000001fff0b7819 */ /* 0x000fc80000011400 */
[----:B------:R-:W-:Y:S01]  /*0820*/  LEA.HI.X R11, R0, c[0x0][0x164], R11, 0x1, P1 ;  /* 0x00005900000b7a11 */ /* 0x000fe200008f0c0b */
[----:B-1----:R-:W-:-:S05]  /*0830*/  FFMA.FTZ R16, R9, -0.69314718246459960938, R16 ;  /* 0xbf31721809107823 */ /* 0x002fca0000010010 */
[----:B------:R-:W-:-:S05]  /*0840*/  F2FP.BF16.PACK_AB R16, RZ, R16 ;  /* 0x00000010ff10723e */ /* 0x000fca00000010ff */
        /* <DEDUP_REMOVED lines=36> */
.L_x_5667:
        /* <DEDUP_REMOVED lines=15> */
.L_x_11129:


//--------------------- .text._ZN43_GLOBAL__N__9ae7fba5_10_SoftMax_cu_9f978f6320softmax_warp_forwardIN3c108BFloat16ES2_fLi7ELb1ELb0EEEvPT0_PKT_iiiPKbib --------------------------
	.section	.text._ZN43_GLOBAL__N__9ae7fba5_10_SoftMax_cu_9f978f6320softmax_warp_forwardIN3c108BFloat16ES2_fLi7ELb1ELb0EEEvPT0_PKT_iiiPKbib,"ax",@progbits
	.sectioninfo	@"SHI_REGISTERS=30"
	.align	128
.text._ZN43_GLOBAL__N__9ae7fba5_10_SoftMax_cu_9f978f6320softmax_warp_forwardIN3c108BFloat16ES2_fLi7ELb1ELb0EEEvPT0_PKT_iiiPKbib:
        .type           _ZN43_GLOBAL__N__9ae7fba5_10_SoftMax_cu_9f978f6320softmax_warp_forwardIN3c108BFloat16ES2_fLi7ELb1ELb0EEEvPT0_PKT_iiiPKbib,@function
        .size           _ZN43_GLOBAL__N__9ae7fba5_10_SoftMax_cu_9f978f6320softmax_warp_forwardIN3c108BFloat16ES2_fLi7ELb1ELb0EEEvPT0_PKT_iiiPKbib,(.L_x_11130 - _ZN43_GLOBAL__N__9ae7fba5_10_SoftMax_cu_9f978f6320softmax_warp_forwardIN3c108BFloat16ES2_fLi7ELb1ELb0EEEvPT0_PKT_iiiPKbib)
        .other          _ZN43_GLOBAL__N__9ae7fba5_10_SoftMax_cu_9f978f6320softmax_warp_forwardIN3c108BFloat16ES2_fLi7ELb1ELb0EEEvPT0_PKT_iiiPKbib,@"STO_CUDA_ENTRY STV_DEFAULT"
_ZN43_GLOBAL__N__9ae7fba5_10_SoftMax_cu_9f978f6320softmax_warp_forwardIN3c108BFloat16ES2_fLi7ELb1ELb0EEEvPT0_PKT_iiiPKbib:
        /* <DEDUP_REMOVED lines=51> */
[----:B------:R-:W-:Y:S01]  /*0330*/  FSEL R15, R11, R18, P5 ;  /* 0x000000120b0f7208 */ /* 0x000fe20002800000 */
[----:B------:R-:W-:Y:S01]  /*0340*/  IMAD.MOV.U32 R13, RZ, RZ, -0x800000 ;  /* 0xff800000ff0d7424 */ /* 0x000fe200078e00ff */
[----:B-----5:R-:W-:Y:S01]  /*0350*/  @!P3 PRMT R17, RZ, 0x5410, R21 ;  /* 0x00005410ff11b816 */ /* 0x020fe20000000015 */
[----:B------:R-:W-:Y:S01]  /*0360*/  IMAD.MOV.U32 R21, RZ, RZ, -0x800000 ;  /* 0xff800000ff157424 */ /* 0x000fe200078e00ff */
[----:B------:R-:W-:-:S04]  /*0370*/  FSETP.GT.FTZ.AND P4, PT, R15, R14, PT ;  /* 0x0000000e0f00720b */ /* 0x000fc80003f94000 */
[----:B------:R-:W-:Y:S02]  /*0380*/  FSEL R24, R15, R14, P4 ;  /* 0x0000000e0f187208 */ /* 0x000fe40002000000 */
[----:B------:R-:W-:Y:S02]  /*0390*/  @!P2 PRMT R21, RZ, 0x5410, R22 ;  /* 0x00005410ff15a816 */ /* 0x000fe40000000016 */
[CC--:B------:R-:W-:Y:S02]  /*03a0*/  FSETP.GT.FTZ.AND P3, PT, R24.reuse, R17.reuse, PT ;  /* 0x000000111800720b */ /* 0x0c0fe40003f74000 */
[----:B------:R-:W-:Y:S02]  /*03b0*/  @!P1 PRMT R16, RZ, 0x5410, R23 ;  /* 0x00005410ff109816 */ /* 0x000fe40000000017 */
[----:B------:R-:W-:Y:S02]  /*03c0*/  FSEL R24, R24, R17, P3 ;  /* 0x0000001118187208 */ /* 0x000fe40001800000 */
        /* <DEDUP_REMOVED lines=38> */
[----:B------:R-:W-:Y:S02]  /*0630*/  FMUL.FTZ R26, R15, 1.4426950216293334961 ;  /* 0x3fb8aa3b0f1a7820 */ /* 0x000fe40000410000 */
[C---:B------:R-:W-:Y:S02]  /*0640*/  FADD.FTZ R14, -R24.reuse, R14 ;  /* 0x0000000e180e7221 */ /* 0x040fe40000010100 */
[----:B------:R-:W-:Y:S01]  /*0650*/  FADD.FTZ R17, -R24, R17 ;  /* 0x0000001118117221 */ /* 0x000fe20000010100 */
[----:B------:R-:W1:Y:S01]  /*0660*/  MUFU.EX2 R18, R26 ;  /* 0x0000001a00127308 */ /* 0x000e620000000800 */
[----:B------:R-:W-:-:S02]  /*0670*/  FMUL.FTZ R19, R11, 1.4426950216293334961 ;  /* 0x3fb8aa3b0b137820 */ /* 0x000fc40000410000 */
[----:B------:R-:W-:Y:S02]  /*0680*/  FMUL.FTZ R22, R14, 1.4426950216293334961 ;  /* 0x3fb8aa3b0e167820 */ /* 0x000fe40000410000 */
[----:B------:R-:W-:-:S03]  /*0690*/  FMUL.FTZ R27, R17, 1.4426950216293334961 ;  /* 0x3fb8aa3b111b7820 */ /* 0x000fc60000410000 */
[----:B------:R-:W2:Y:S01]  /*06a0*/  MUFU.EX2 R19, R19 ;  /* 0x0000001300137308 */ /* 0x000ea20000000800 */
        /* <DEDUP_REMOVED lines=9> */
[----:B------:R-:W-:-:S02]  /*0740*/  FMUL.FTZ R24, R16, 1.4426950216293334961 ;  /* 0x3fb8aa3b10187820 */ /* 0x000fc40000410000 */
[C---:B------:R-:W-:Y:S02]  /*0750*/  FADD.FTZ R12, -R25.reuse, R12 ;  /* 0x0000000c190c7221 */ /* 0x040fe40000010100 */
[----:B------:R-:W-:Y:S02]  /*0760*/  FADD.FTZ R13, -R25, R13 ;  /* 0x0000000d190d7221 */ /* 0x000fe40000010100 */
[----:B------:R-:W-:Y:S01]  /*0770*/  FMUL.FTZ R26, R12, 1.4426950216293334961 ;  /* 0x3fb8aa3b0c1a7820 */ /* 0x000fe20000410000 */
[----:B------:R-:W3:Y:S01]  /*0780*/  MUFU.EX2 R23, R23 ;  /* 0x0000001700177308 */ /* 0x000ee20000000800 */
[----:B------:R-:W-:Y:S02]  /*0790*/  FMUL.FTZ R25, R13, 1.4426950216293334961 ;  /* 0x3fb8aa3b0d197820 */ /* 0x000fe40000410000 */
[----:B--2---:R-:W-:-:S04]  /*07a0*/  FADD.FTZ R19, R18, R19 ;  /* 0x0000001312137221 */ /* 0x004fc80000010000 */
[----:B0-----:R-:W-:Y:S01]  /*07b0*/  FADD.FTZ R22, R19, R22 ;  /* 0x0000001613167221 */ /* 0x001fe20000010000 */
[----:B------:R-:W0:Y:S03]  /*07c0*/  MUFU.EX2 R24, R24 ;  /* 0x0000001800187308 */ /* 0x000e260000000800 */
[----:B-1----:R-:W-:-:S05]  /*07d0*/  FADD.FTZ R21, R22, R21 ;  /* 0x0000001516157221 */ /* 0x002fca0000010000 */
[----:B------:R-:W1:Y:S01]  /*07e0*/  MUFU.EX2 R26, R26 ;  /* 0x0000001a001a7308 */ /* 0x000e620000000800 */
[----:B---3--:R-:W-:Y:S01]  /*07f0*/  FADD.FTZ R27, RZ, R23 ;  /* 0x00000017ff1b7221 */ /* 0x008fe20000010000 */
        /* <DEDUP_REMOVED lines=33> */
[----:B------:R-:W-:-:S05]  /*0a10*/  F2FP.BF16.PACK_AB R15, RZ, R15 ;  /* 0x0000000fff0f723e */ /* 0x000fca00000010ff */
[----:B------:R0:W-:Y:S02]  /*0a20*/  STG.E.U16 [R2.64], R15 ;  /* 0x0000000f02007986 */ /* 0x0001e4000c101504 */
[----:B------:R-:W-:Y:S05]  /*0a30*/  @P0 BRA `(.L_x_5669) ;  /* 0x000000c000000947 */ /* 0x000fea0003800000 */
[----:B------:R-:W-:Y:S01]  /*0a40*/  FFMA.FTZ R11, R22, -0.69314718246459960938, R11 ;  /* 0xbf317218160b7823 */ /* 0x000fe2000001000b */
[----:B------:R-:W-:-:S04]  /*0a50*/  ISETP.GE.AND P0, PT, R5, c[0x0][0x178], PT ;  /* 0x00005e0005007a0c */ /* 0x000fc80003f06270 */
[----:B------:R-:W-:-:S05]  /*0a60*/  F2FP.BF16.PACK_AB R11, RZ, R11 ;  /* 0x0000000bff0b723e */ /* 0x000fca00000010ff */
[----:B------:R2:W-:Y:S04]  /*0a70*/  STG.E.U16 [R2.64+0x40], R11 ;  /* 0x0000400b02007986 */ /* 0x0005e8000c101504 */
[----:B------:R-:W-:Y:S05]  /*0a80*/  @P0 BRA `(.L_x_5669) ;  /* 0x0000007000000947 */ /* 0x000fea0003800000 */
[----:B------:R-:W-:Y:S01]  /*0a90*/  ISETP.GE.AND P0, PT, R6, c[0x0][0x178], PT ;  /* 0x00005e0006007a0c */ /* 0x000fe20003f06270 */
[----:B------:R-:W-:-:S05]  /*0aa0*/  FFMA.FTZ R14, R22, -0.69314718246459960938, R14 ;  /* 0xbf317218160e7823 */ /* 0x000fca000001000e */
[----:B------:R-:W-:-:S05]  /*0ab0*/  F2FP.BF16.PACK_AB R14, RZ, R14 ;  /* 0x0000000eff0e723e */ /* 0x000fca00000010ff */
[----:B------:R3:W-:Y:S02]  /*0ac0*/  STG.E.U16 [R2.64+0x80], R14 ;  /* 0x0000800e02007986 */ /* 0x0007e4000c101504 */
[----:B------:R-:W-:-:S05]  /*0ad0*/  @!P0 FFMA.FTZ R17, R22, -0.69314718246459960938, R17 ;  /* 0xbf31721816118823 */ /* 0x000fca0000010011 */
[----:B------:R-:W-:-:S05]  /*0ae0*/  @!P0 F2FP.BF16.PACK_AB R17, RZ, R17 ;  /* 0x00000011ff11823e */ /* 0x000fca00000010ff */
[----:B------:R3:W-:Y:S02]  /*0af0*/  @!P0 STG.E.U16 [R2.64+0xc0], R17 ;  /* 0x0000c01102008986 */ /* 0x0007e4000c101504 */
.L_x_5669:
[----:B------:R-:W-:Y:S05]  /*0b00*/  BSYNC B0 ;  /* 0x0000000000007941 */ /* 0x000fea0003800000 */
.L_x_5668:
        /* <DEDUP_REMOVED lines=27> */
.L_x_5670:
        /* <DEDUP_REMOVED lines=12> */
.L_x_11130:


//--------------------- .text._ZN43_GLOBAL__N__9ae7fba5_10_SoftMax_cu_9f978f6320softmax_warp_forwardIN3c108BFloat16ES2_fLi6ELb1ELb0EEEvPT0_PKT_iiiPKbib --------------------------
	.section	.text._ZN43_GLOBAL__N__9ae7fba5_10_SoftMax_cu_9f978f6320softmax_warp_forwardIN3c108BFloat16ES2_fLi6ELb1ELb0EEEvPT0_PKT_iiiPKbib,"ax",@progbits
	.sectioninfo	@"SHI_REGISTERS=24"
	.align	128
.text._ZN43_GLOBAL__N__9ae7fba5_10_SoftMax_cu_9f978f6320softmax_warp_forwardIN3c108BFloat16ES2_fLi6ELb1ELb0EEEvPT0_PKT_iiiPKbib:
        .type           _ZN43_GLOBAL__N__9ae7fba5_10_SoftMax_cu_9f978f6320softmax_warp_forwardIN3c108BFloat16ES2_fLi6ELb1ELb0EEEvPT0_PKT_iiiPKbib,@function
        .size           _ZN43_GLOBAL__N__9ae7fba5_10_SoftMax_cu_9f978f6320softmax_warp_forwardIN3c108BFloat16ES2_fLi6ELb1ELb0EEEvPT0_PKT_iiiPKbib,(.L_x_11131 - _ZN43_GLOBAL__N__9ae7fba5_10_SoftMax_cu_9f978f6320softmax_warp_forwardIN3c108BFloat16ES2_fLi6ELb1ELb0EEEvPT0_PKT_iiiPKbib)
        .other          _ZN43_GLOBAL__N__9ae7fba5_10_SoftMax_cu_9f978f6320softmax_warp_forwardIN3c108BFloat16ES2_fLi6ELb1ELb0EEEvPT0_PKT_iiiPKbib,@"STO_CUDA_ENTRY STV_DEFAULT"
_ZN43_GLOBAL__N__9ae7fba5_10_SoftMax_cu_9f978f6320softmax_warp_forwardIN3c108BFloat16ES2_fLi6ELb1ELb0EEEvPT0_PKT_iiiPKbib:
        /* <DEDUP_REMOVED lines=123> */
[----:B------:R-:W-:-:S04]  /*07b0*/  F2FP.BF16.PACK_AB R12, RZ, R12 ;  /* 0x0000000cff0c723e */ /* 0x000fc800000010ff */
[----:B------:R-:W-:Y:S01]  /*07c0*/  @!P0 F2FP.BF16.PACK_AB R9, RZ, R9 ;  /* 0x00000009ff09823e */ /* 0x000fe200000010ff */
[----:B------:R1:W-:Y:S04]  /*07d0*/  STG.E.U16 [R4.64], R12 ;  /* 0x0000000c04007986 */ /* 0x0003e8000c101504 */
[----:B------:R1:W-:Y:S02]  /*07e0*/  @!P0 STG.E.U16 [R4.64+0x40], R9 ;  /* 0x0000400904008986 */ /* 0x0003e4000c101504 */
.L_x_5672:
[----:B------:R-:W-:Y:S05]  /*07f0*/  BSYNC B0 ;  /* 0x0000000000007941 */ /* 0x000fea0003800000 */
.L_x_5671:
[----:B------:R-:W-:Y:S05]  /*0800*/  @!P1 EXIT ;  /* 0x000000000000994d */ /* 0x000fea0003800000 */
[----:B------:R-:W-:Y:S05]  /*0810*/  @P2 EXIT ;  /* 0x000000000000294d */ /* 0x000fea0003800000 */
[----:B------:R-:W2:Y:S01]  /*0820*/  MUFU.LG2 R19, R19 ;  /* 0x0000001300137308 */ /* 0x000ea20000000c00 */
[----:B------:R-:W-:Y:S02]  /*0830*/  ISETP.GE.AND P1, PT, R0, c[0x0][0x178], PT ;  /* 0x00005e0000007a0c */ /* 0x000fe40003f26270 */
[----:B-1----:R-:W-:-:S04]  /*0840*/  LEA R4, P0, R2, c[0x0][0x160], 0x1 ;  /* 0x0000580002047a11 */ /* 0x002fc800078008ff */
[----:B------:R-:W-:Y:S01]  /*0850*/  LEA.HI.X R5, R2, c[0x0][0x164], R7, 0x1, P0 ;  /* 0x0000590002057a11 */ /* 0x000fe200000f0c07 */
[----:B--2---:R-:W-:-:S05]  /*0860*/  FFMA.FTZ R11, R19, -0.69314718246459960938, R11 ;  /* 0xbf317218130b7823 */ /* 0x004fca000001000b */
[----:B------:R-:W-:-:S05]  /*0870*/  F2FP.BF16.PACK_AB R11, RZ, R11 ;  /* 0x0000000bff0b723e */ /* 0x000fca00000010ff */
[----:B------:R1:W-:Y:S01]  /*0880*/  STG.E.U16 [R4.64], R11 ;  /* 0x0000000b04007986 */ /* 0x0003e2000c101504 */
[----:B------:R-:W-:Y:S05]  /*0890*/  @P1 EXIT ;  /* 0x000000000000194d */ /* 0x000fea0003800000 */
[----:B------:R-:W-:-:S05]  /*08a0*/  FFMA.FTZ R10, R19, -0.69314718246459960938, R10 ;  /* 0xbf317218130a7823 */ /* 0x000fca000001000a */
[----:B------:R-:W-:-:S05]  /*08b0*/  F2FP.BF16.PACK_AB R10, RZ, R10 ;  /* 0x0000000aff0a723e */ /* 0x000fca00000010ff */
[----:B------:R-:W-:Y:S01]  /*08c0*/  STG.E.U16 [R4.64+0x40], R10 ;  /* 0x0000400a04007986 */ /* 0x000fe2000c101504 */
[----:B------:R-:W-:Y:S05]  /*08d0*/  EXIT ;  /* 0x000000000000794d */ /* 0x000fea0003800000 */
.L_x_5673:
        /* <DEDUP_REMOVED lines=10> */
.L_x_11131:


//--------------------- .text._ZN43_GLOBAL__N__9ae7fba5_10_SoftMax_cu_9f978f6320softmax_warp_forwardIN3c108BFloat16ES2_fLi5ELb1ELb0EEEvPT0_PKT_iiiPKbib --------------------------
	.section	.text._ZN43_GLOBAL__N__9ae7fba5_10_SoftMax_cu_9f978f6320softmax_warp_forwardIN3c108BFloat16ES2_fLi5ELb1ELb0EEEvPT0_PKT_iiiPKbib,"ax",@progbits
	.sectioninfo	@"SHI_REGISTERS=18"
	.align	128
.text._ZN43_GLOBAL__N__9ae7fba5_10_SoftMax_cu_9f978f6320softmax_warp_forwardIN3c108BFloat16ES2_fLi5ELb1ELb0EEEvPT0_PKT_iiiPKbib:
        .type           _ZN43_GLOBAL__N__9ae7fba5_10_SoftMax_cu_9f978f6320softmax_warp_forwardIN3c108BFloat16ES2_fLi5ELb1ELb0EEEvPT0_PKT_iiiPKbib,@function
        .size           _ZN43_GLOBAL__N__9ae7fba5_10_SoftMax_cu_9f978f6320softmax_warp_forwardIN3c108BFloat16ES2_fLi5ELb1ELb0EEEvPT0_PKT_iiiPKbib,(.L_x_11132 - _ZN43_GLOBAL__N__9ae7fba5_10_SoftMax_cu_9f978f6320softmax_warp_forwardIN3c108BFloat16ES2_fLi5ELb1ELb0EEEvPT0_PKT_iiiPKbib)
        .other          _ZN43_GLOBAL__N__9ae7fba5_10_SoftMax_cu_9f978f6320softmax_warp_forwardIN3c108BFloat16ES2_fLi5ELb1ELb0EEEvPT0_PKT_iiiPKbib,@"STO_CUDA_ENTRY STV_DEFAULT"
_ZN43_GLOBAL__N__9ae7fba5_10_SoftMax_cu_9f978f6320softmax_warp_forwardIN3c108BFloat16ES2_fLi5ELb1ELb0EEEvPT0_PKT_iiiPKbib:
        /* <DEDUP_REMOVED lines=94> */
[----:B------:R-:W1:Y:S02]  /*05e0*/  @!P1 MUFU.LG2 R7, R11 ;  /* 0x0000000b00079308 */ /* 0x000e640000000c00 */
[----:B-1----:R-:W-:Y:S01]  /*05f0*/  @!P1 FFMA.FTZ R7, R7, -0.69314718246459960938, R6 ;  /* 0xbf31721807079823 */ /* 0x002fe20000010006 */
[----:B------:R-:W-:-:S04]  /*0600*/  @!P1 LEA R6, P2, R3, c[0x0][0x160], 0x1 ;  /* 0x0000580003069a11 */ /* 0x000fc800078408ff */
[----:B------:R-:W-:Y:S02]  /*0610*/  @!P1 F2FP.BF16.PACK_AB R0, RZ, R7 ;  /* 0x00000007ff00923e */ /* 0x000fe400000010ff */
[----:B------:R-:W-:-:S05]  /*0620*/  @!P1 LEA.HI.X R7, R3, c[0x0][0x164], R4, 0x1, P2 ;  /* 0x0000590003079a11 */ /* 0x000fca00010f0c04 */
[----:B------:R1:W-:Y:S01]  /*0630*/  @!P1 STG.E.U16 [R6.64], R0 ;  /* 0x0000000006009986 */ /* 0x0003e2000c101504 */
[----:B------:R-:W-:Y:S05]  /*0640*/  @!P0 EXIT ;  /* 0x000000000000894d */ /* 0x000fea0003800000 */
[----:B------:R-:W-:Y:S05]  /*0650*/  @P1 EXIT ;  /* 0x000000000000194d */ /* 0x000fea0003800000 */
[----:B-1----:R-:W1:Y:S01]  /*0660*/  MUFU.LG2 R0, R13 ;  /* 0x0000000d00007308 */ /* 0x002e620000000c00 */
[----:B------:R-:W-:Y:S01]  /*0670*/  IADD3 R6, P0, R3, c[0x0][0x178], RZ ;  /* 0x00005e0003067a10 */ /* 0x000fe20007f1e0ff */
[----:B------:R-:W-:-:S05]  /*0680*/  IMAD.MOV.U32 R3, RZ, RZ, c[0x0][0x178] ;  /* 0x00005e00ff037624 */ /* 0x000fca00078e00ff */
[----:B------:R-:W-:Y:S02]  /*0690*/  LEA.HI.X.SX32 R3, R3, R4, 0x1, P0 ;  /* 0x0000000403037211 */ /* 0x000fe400000f0eff */
[----:B------:R-:W-:-:S04]  /*06a0*/  LEA R2, P0, R6, c[0x0][0x160], 0x1 ;  /* 0x0000580006027a11 */ /* 0x000fc800078008ff */
[----:B------:R-:W-:Y:S01]  /*06b0*/  LEA.HI.X R3, R6, c[0x0][0x164], R3, 0x1, P0 ;  /* 0x0000590006037a11 */ /* 0x000fe200000f0c03 */
[----:B-1----:R-:W-:-:S05]  /*06c0*/  FFMA.FTZ R0, R0, -0.69314718246459960938, R5 ;  /* 0xbf31721800007823 */ /* 0x002fca0000010005 */
[----:B------:R-:W-:-:S05]  /*06d0*/  F2FP.BF16.PACK_AB R0, RZ, R0 ;  /* 0x00000000ff00723e */ /* 0x000fca00000010ff */
[----:B------:R-:W-:Y:S01]  /*06e0*/  STG.E.U16 [R2.64], R0 ;  /* 0x0000000002007986 */ /* 0x000fe2000c101504 */
[----:B------:R-:W-:Y:S05]  /*06f0*/  EXIT ;  /* 0x000000000000794d */ /* 0x000fea0003800000 */
.L_x_5674:
        /* <DEDUP_REMOVED lines=16> */
.L_x_11132:


//--------------------- .text._ZN43_GLOBAL__N__9ae7fba5_10_SoftMax_cu_9f978f6320softmax_warp_forwardIN3c108BFloat16ES2_fLi4ELb1ELb0EEEvPT0_PKT_iiiPKbib --------------------------
	.section	.text._ZN43_GLOBAL__N__9ae7fba5_10_SoftMax_cu_9f978f6320softmax_warp_forwardIN3c108BFloat16ES2_fLi4ELb1ELb0EEEvPT0_PKT_iiiPKbib,"ax",@progbits
	.sectioninfo	@"SHI_REGISTERS=18"
	.align	128
.text._ZN43_GLOBAL__N__9ae7fba5_10_SoftMax_cu_9f978f6320softmax_warp_forwardIN3c108BFloat16ES2_fLi4ELb1ELb0EEEvPT0_PKT_iiiPKbib:
        .type           _ZN43_GLOBAL__N__9ae7fba5_10_SoftMax_cu_9f978f6320softmax_warp_forwardIN3c108BFloat16ES2_fLi4ELb1ELb0EEEvPT0_PKT_iiiPKbib,@function
        .size           _ZN43_GLOBAL__N__9ae7fba5_10_SoftMax_cu_9f978f6320softmax_warp_forwardIN3c108BFloat16ES2_fLi4ELb1ELb0EEEvPT0_PKT_iiiPKbib,(.L_x_11133 - _ZN43_GLOBAL__N__9ae7fba5_10_SoftMax_cu_9f978f6320softmax_warp_forwardIN3c108BFloat16ES2_fLi4ELb1ELb0EEEvPT0_PKT_iiiPKbib)
        .other          _ZN43_GLOBAL__N__9ae7fba5_10_SoftMax_cu_9f978f6320softmax_warp_forwardIN3c108BFloat16ES2_fLi4ELb1ELb0EEEvPT0_PKT_iiiPKbib,@"STO_CUDA_ENTRY STV_DEFAULT"
_ZN43_GLOBAL__N__9ae7fba5_10_SoftMax_cu_9f978f6320softmax_warp_forwardIN3c108BFloat16ES2_fLi4ELb1ELb0EEEvPT0_PKT_iiiPKbib:
        /* <DEDUP_REMOVED lines=83> */
[----:B0-----:R-:W-:Y:S01]  /*0530*/  @!P1 LEA R6, P2, R2, c[0x0][0x160], 0x1 ;  /* 0x0000580002069a11 */ /* 0x001fe200078408ff */
[----:B-1----:R-:W-:-:S05]  /*0540*/  @!P1 FFMA.FTZ R7, R7, -0.69314718246459960938, R4 ;  /* 0xbf31721807079823 */ /* 0x002fca0000010004 */
[----:B------:R-:W-:Y:S02]  /*0550*/  @!P1 F2FP.BF16.PACK_AB R0, RZ, R7 ;  /* 0x00000007ff00923e */ /* 0x000fe400000010ff */
[----:B------:R-:W-:-:S05]  /*0560*/  @!P1 LEA.HI.X R7, R2, c[0x0][0x164], R3, 0x1, P2 ;  /* 0x0000590002079a11 */ /* 0x000fca00010f0c03 */
[----:B------:R0:W-:Y:S01]  /*0570*/  @!P1 STG.E.U16 [R6.64], R0 ;  /* 0x0000000006009986 */ /* 0x0001e2000c101504 */
[----:B------:R-:W-:Y:S05]  /*0580*/  @!P0 EXIT ;  /* 0x000000000000894d */ /* 0x000fea0003800000 */
[----:B------:R-:W-:Y:S05]  /*0590*/  @P1 EXIT ;  /* 0x000000000000194d */ /* 0x000fea0003800000 */
[----:B0-----:R-:W0:Y:S01]  /*05a0*/  MUFU.LG2 R0, R9 ;  /* 0x0000000900007308 */ /* 0x001e220000000c00 */
[----:B------:R-:W-:Y:S01]  /*05b0*/  IADD3 R4, P0, R2, c[0x0][0x178], RZ ;  /* 0x00005e0002047a10 */ /* 0x000fe20007f1e0ff */
[----:B------:R-:W-:-:S05]  /*05c0*/  IMAD.MOV.U32 R2, RZ, RZ, c[0x0][0x178] ;  /* 0x00005e00ff027624 */ /* 0x000fca00078e00ff */
[----:B------:R-:W-:Y:S02]  /*05d0*/  LEA.HI.X.SX32 R3, R2, R3, 0x1, P0 ;  /* 0x0000000302037211 */ /* 0x000fe400000f0eff */
[----:B------:R-:W-:-:S04]  /*05e0*/  LEA R2, P0, R4, c[0x0][0x160], 0x1 ;  /* 0x0000580004027a11 */ /* 0x000fc800078008ff */
[----:B------:R-:W-:Y:S01]  /*05f0*/  LEA.HI.X R3, R4, c[0x0][0x164], R3, 0x1, P0 ;  /* 0x0000590004037a11 */ /* 0x000fe200000f0c03 */
[----:B0-----:R-:W-:-:S05]  /*0600*/  FFMA.FTZ R0, R0, -0.69314718246459960938, R5 ;  /* 0xbf31721800007823 */ /* 0x001fca0000010005 */
[----:B------:R-:W-:-:S05]  /*0610*/  F2FP.BF16.PACK_AB R0, RZ, R0 ;  /* 0x00000000ff00723e */ /* 0x000fca00000010ff */
[----:B------:R-:W-:Y:S01]  /*0620*/  STG.E.U16 [R2.64], R0 ;  /* 0x0000000002007986 */ /* 0x000fe2000c101504 */
[----:B------:R-:W-:Y:S05]  /*0630*/  EXIT ;  /* 0x000000000000794d */ /* 0x000fea0003800000 */
.L_x_5675:
        /* <DEDUP_REMOVED lines=12> */
.L_x_11133:


//--------------------- .text._ZN43_GLOBAL__N__9ae7fba5_10_SoftMax_cu_9f978f6320softmax_warp_forwardIN3c108BFloat16ES2_fLi3ELb1ELb0EEEvPT0_PKT_iiiPKbib --------------------------
	.section	.text._ZN43_GLOBAL__N__9ae7fba5_10_SoftMax_cu_9f978f6320softmax_warp_forwardIN3c108BFloat16ES2_fLi3ELb1ELb0EEEvPT0_PKT_iiiPKbib,"ax",@progbits
	.sectioninfo	@"SHI_REGISTERS=20"
	.align	128
.text._ZN43_GLOBAL__N__9ae7fba5_10_SoftMax_cu_9f978f6320softmax_warp_forwardIN3c108BFloat16ES2_fLi3ELb1ELb0EEEvPT0_PKT_iiiPKbib:
        .type           _ZN43_GLOBAL__N__9ae7fba5_10_SoftMax_cu_9f978f6320softmax_warp_forwardIN3c108BFloat16ES2_fLi3ELb1ELb0EEEvPT0_PKT_iiiPKbib,@function
        .size           _ZN43_GLOBAL__N__9ae7fba5_10_SoftMax_cu_9f978f6320softmax_warp_forwardIN3c108BFloat16ES2_fLi3ELb1ELb0EEEvPT0_PKT_iiiPKbib,(.L_x_11134 - _ZN43_GLOBAL__N__9ae7fba5_10_SoftMax_cu_9f978f6320softmax_warp_forwardIN3c108BFloat16ES2_fLi3ELb1ELb0EEEvPT0_PKT_iiiPKbib)
        .other          _ZN43_GLOBAL__N__9ae7fba5_10_SoftMax_cu_9f978f6320softmax_warp_forwardIN3c108BFloat16ES2_fLi3ELb1ELb0EEEvPT0_PKT_iiiPKbib,@"STO_CUDA_ENTRY STV_DEFAULT"
_ZN43_GLOBAL__N__9ae7fba5_10_SoftMax_cu_9f978f6320softmax_warp_forwardIN3c108BFloat16ES2_fLi3ELb1ELb0EEEvPT0_PKT_iiiPKbib:
        /* <DEDUP_REMOVED lines=71> */
[----:B01----:R-:W-:-:S10]  /*0470*/  FADD.FTZ R10, R10, R5 ;  /* 0x000000050a0a7221 */ /* 0x003fd40000010000 */
[----:B------:R-:W0:Y:S01]  /*0480*/  @!P1 MUFU.LG2 R0, R12 ;  /* 0x0000000c00009308 */ /* 0x000e220000000c00 */
[----:B------:R-:W-:-:S04]  /*0490*/  @!P1 LEA R6, P2, R2, c[0x0][0x160], 0x1 ;  /* 0x0000580002069a11 */ /* 0x000fc800078408ff */
[----:B------:R-:W-:Y:S01]  /*04a0*/  @!P1 LEA.HI.X R7, R2, c[0x0][0x164], R3, 0x1, P2 ;  /* 0x0000590002079a11 */ /* 0x000fe200010f0c03 */
[----:B0-----:R-:W-:-:S05]  /*04b0*/  @!P1 FFMA.FTZ R0, R0, -0.69314718246459960938, R17 ;  /* 0xbf31721800009823 */ /* 0x001fca0000010011 */
[----:B------:R-:W-:-:S05]  /*04c0*/  @!P1 F2FP.BF16.PACK_AB R0, RZ, R0 ;  /* 0x00000000ff00923e */ /* 0x000fca00000010ff */
[----:B------:R0:W-:Y:S01]  /*04d0*/  @!P1 STG.E.U16 [R6.64], R0 ;  /* 0x0000000006009986 */ /* 0x0001e2000c101504 */
[----:B------:R-:W-:Y:S05]  /*04e0*/  @!P0 EXIT ;  /* 0x000000000000894d */ /* 0x000fea0003800000 */
[----:B------:R-:W-:Y:S05]  /*04f0*/  @P1 EXIT ;  /* 0x000000000000194d */ /* 0x000fea0003800000 */
[----:B------:R-:W1:Y:S01]  /*0500*/  MUFU.LG2 R5, R10 ;  /* 0x0000000a00057308 */ /* 0x000e620000000c00 */
[----:B0-----:R-:W-:Y:S01]  /*0510*/  IMAD.MOV.U32 R0, RZ, RZ, c[0x0][0x178] ;  /* 0x00005e00ff007624 */ /* 0x001fe200078e00ff */
[----:B------:R-:W-:-:S04]  /*0520*/  IADD3 R6, P0, R2, c[0x0][0x178], RZ ;  /* 0x00005e0002067a10 */ /* 0x000fc80007f1e0ff */
[----:B------:R-:W-:Y:S02]  /*0530*/  LEA.HI.X.SX32 R3, R0, R3, 0x1, P0 ;  /* 0x0000000300037211 */ /* 0x000fe400000f0eff */
[----:B------:R-:W-:-:S04]  /*0540*/  LEA R2, P0, R6, c[0x0][0x160], 0x1 ;  /* 0x0000580006027a11 */ /* 0x000fc800078008ff */
[----:B------:R-:W-:Y:S01]  /*0550*/  LEA.HI.X R3, R6, c[0x0][0x164], R3, 0x1, P0 ;  /* 0x0000590006037a11 */ /* 0x000fe200000f0c03 */
[----:B-1----:R-:W-:-:S05]  /*0560*/  FFMA.FTZ R5, R5, -0.69314718246459960938, R4 ;  /* 0xbf31721805057823 */ /* 0x002fca0000010004 */
[----:B------:R-:W-:-:S05]  /*0570*/  F2FP.BF16.PACK_AB R5, RZ, R5 ;  /* 0x00000005ff05723e */ /* 0x000fca00000010ff */
[----:B------:R-:W-:Y:S01]  /*0580*/  STG.E.U16 [R2.64], R5 ;  /* 0x0000000502007986 */ /* 0x000fe2000c101504 */
[----:B------:R-:W-:Y:S05]  /*0590*/  EXIT ;  /* 0x000000000000794d */ /* 0x000fea0003800000 */
.L_x_5676:
        /* <DEDUP_REMOVED lines=14> */
.L_x_11134:


//--------------------- .text._ZN43_GLOBAL__N__9ae7fba5_10_SoftMax_cu_9f978f6320softmax_warp_forwardIN3c108BFloat16ES2_fLi2ELb1ELb0EEEvPT0_PKT_iiiPKbib --------------------------
	.section	.text._ZN43_GLOBAL__N__9ae7fba5_10_SoftMax_cu_9f978f6320softmax_warp_forwardIN3c108BFloat16ES2_fLi2ELb1ELb0EEEvPT0_PKT_iiiPKbib,"ax",@progbits
	.sectioninfo	@"SHI_REGISTERS=18"
	.align	128
.text._ZN43_GLOBAL__N__9ae7fba5_10_SoftMax_cu_9f978f6320softmax_warp_forwardIN3c108BFloat16ES2_fLi2ELb1ELb0EEEvPT0_PKT_iiiPKbib:
        .type           _ZN43_GLOBAL__N__9ae7fba5_10_SoftMax_cu_9f978f6320softmax_warp_forwardIN3c108BFloat16ES2_fLi2ELb1ELb0EEEvPT0_PKT_iiiPKbib,@function
        .size           _ZN43_GLOBAL__N__9ae7fba5_10_SoftMax_cu_9f978f6320softmax_warp_forwardIN3c108BFloat16ES2_fLi2ELb1ELb0EEEvPT0_PKT_iiiPKbib,(.L_x_11135 - _ZN43_GLOBAL__N__9ae7fba5_10_SoftMax_cu_9f978f6320softmax_warp_forwardIN3c108BFloat16ES2_fLi2ELb1ELb0EEEvPT0_PKT_iiiPKbib)
        .other          _ZN43_GLOBAL__N__9ae7fba5_10_SoftMax_cu_9f978f6320softmax_warp_forwardIN3c108BFloat16ES2_fLi2ELb1ELb0EEEvPT0_PKT_iiiPKbib,@"STO_CUDA_ENTRY STV_DEFAULT"
_ZN43_GLOBAL__N__9ae7fba5_10_SoftMax_cu_9f978f6320softmax_warp_forwardIN3c108BFloat16ES2_fLi2ELb1ELb0EEEvPT0_PKT_iiiPKbib:
        /* <DEDUP_REMOVED lines=66> */
[----:B------:R-:W-:-:S05]  /*0420*/  @!P1 F2FP.BF16.PACK_AB R0, RZ, R0 ;  /* 0x00000000ff00923e */ /* 0x000fca00000010ff */
[----:B------:R1:W-:Y:S01]  /*0430*/  @!P1 STG.E.U16 [R6.64], R0 ;  /* 0x0000000006009986 */ /* 0x0003e2000c101504 */
[----:B------:R-:W-:Y:S05]  /*0440*/  @!P0 EXIT ;  /* 0x000000000000894d */ /* 0x000fea0003800000 */
[----:B------:R-:W-:Y:S05]  /*0450*/  @P1 EXIT ;  /* 0x000000000000194d */ /* 0x000fea0003800000 */
[----:B------:R-:W2:Y:S01]  /*0460*/  MUFU.LG2 R5, R14 ;  /* 0x0000000e00057308 */ /* 0x000ea20000000c00 */
[----:B-1----:R-:W-:Y:S01]  /*0470*/  IMAD.MOV.U32 R0, RZ, RZ, c[0x0][0x178] ;  /* 0x00005e00ff007624 */ /* 0x002fe200078e00ff */
[----:B------:R-:W-:-:S04]  /*0480*/  IADD3 R6, P0, R2, c[0x0][0x178], RZ ;  /* 0x00005e0002067a10 */ /* 0x000fc80007f1e0ff */
[----:B------:R-:W-:Y:S02]  /*0490*/  LEA.HI.X.SX32 R3, R0, R3, 0x1, P0 ;  /* 0x0000000300037211 */ /* 0x000fe400000f0eff */
[----:B------:R-:W-:-:S04]  /*04a0*/  LEA R2, P0, R6, c[0x0][0x160], 0x1 ;  /* 0x0000580006027a11 */ /* 0x000fc800078008ff */
[----:B------:R-:W-:Y:S01]  /*04b0*/  LEA.HI.X R3, R6, c[0x0][0x164], R3, 0x1, P0 ;  /* 0x0000590006037a11 */ /* 0x000fe200000f0c03 */
[----:B--2---:R-:W-:-:S05]  /*04c0*/  FFMA.FTZ R5, R5, -0.69314718246459960938, R4 ;  /* 0xbf31721805057823 */ /* 0x004fca0000010004 */
[----:B------:R-:W-:-:S05]  /*04d0*/  F2FP.BF16.PACK_AB R5, RZ, R5 ;  /* 0x00000005ff05723e */ /* 0x000fca00000010ff */
[----:B------:R-:W-:Y:S01]  /*04e0*/  STG.E.U16 [R2.64], R5 ;  /* 0x0000000502007986 */ /* 0x000fe2000c101504 */
[----:B------:R-:W-:Y:S05]  /*04f0*/  EXIT ;  /* 0x000000000000794d */ /* 0x000fea0003800000 */
.L_x_5677:
        /* <DEDUP_REMOVED lines=16> */
.L_x_11135:


//--------------------- .text._ZN43_GLOBAL__N__9ae7fba5_10_SoftMax_cu_9f978f6320softmax_warp_forwardIN3c108BFloat16ES2_fLi1ELb1ELb0EEEvPT0_PKT_iiiPKbib --------------------------
	.section	.text._ZN43_GLOBAL__N__9ae7fba5_10_SoftMax_cu_9f978f6320softmax_warp_forwardIN3c108BFloat16ES2_fLi1ELb1ELb0EEEvPT0_PKT_iiiPKbib,"ax",@progbits
	.sectioninfo	@"SHI_REGISTERS=17"
	.align	128
.text._ZN43_GLOBAL__N__9ae7fba5_10_SoftMax_cu_9f978f6320softmax_warp_forwardIN3c108BFloat16ES2_fLi1ELb1ELb0EEEvPT0_PKT_iiiPKbib:
        .type           _ZN43_GLOBAL__N__9ae7fba5_10_SoftMax_cu_9f978f6320softmax_warp_forwardIN3c108BFloat16ES2_fLi1ELb1ELb0EEEvPT0_PKT_iiiPKbib,@function
        .size           _ZN43_GLOBAL__N__9ae7fba5_10_SoftMax_cu_9f978f6320softmax_warp_forwardIN3c108BFloat16ES2_fLi1ELb1ELb0EEEvPT0_PKT_iiiPKbib,(.L_x_11136 - _ZN43_GLOBAL__N__9ae7fba5_10_SoftMax_cu_9f978f6320softmax_warp_forwardIN3c108BFloat16ES2_fLi1ELb1ELb0EEEvPT0_PKT_iiiPKbib)
        .other          _ZN43_GLOBAL__N__9ae7fba5_10_SoftMax_cu_9f978f6320softmax_warp_forwardIN3c108BFloat16ES2_fLi1ELb1ELb0EEEvPT0_PKT_iiiPKbib,@"STO_CUDA_ENTRY STV_DEFAULT"
_ZN43_GLOBAL__N__9ae7fba5_10_SoftMax_cu_9f978f6320softmax_warp_forwardIN3c108BFloat16ES2_fLi1ELb1ELb0EEEvPT0_PKT_iiiPKbib:
        /* <DEDUP_REMOVED lines=56> */
[----:B------:R-:W-:-:S05]  /*0380*/  @!P1 F2FP.BF16.PACK_AB R2, RZ, R2 ;  /* 0x00000002ff02923e */ /* 0x000fca00000010ff */
[----:B------:R0:W-:Y:S01]  /*0390*/  @!P1 STG.E.U16 [R4.64], R2 ;  /* 0x0000000204009986 */ /* 0x0001e2000c101504 */
[----:B------:R-:W-:Y:S05]  /*03a0*/  @!P0 EXIT ;  /* 0x000000000000894d */ /* 0x000fea0003800000 */
[----:B------:R-:W-:Y:S05]  /*03b0*/  @P1 EXIT ;  /* 0x000000000000194d */ /* 0x000fea0003800000 */
[----:B0-----:R-:W0:Y:S01]  /*03c0*/  MUFU.LG2 R2, R10 ;  /* 0x0000000a00027308 */ /* 0x001e220000000c00 */
[----:B------:R-:W-:Y:S01]  /*03d0*/  IMAD.MOV.U32 R5, RZ, RZ, c[0x0][0x178] ;  /* 0x00005e00ff057624 */ /* 0x000fe200078e00ff */
[----:B------:R-:W-:-:S04]  /*03e0*/  IADD3 R4, P0, R3, c[0x0][0x178], RZ ;  /* 0x00005e0003047a10 */ /* 0x000fc80007f1e0ff */
[----:B------:R-:W-:Y:S01]  /*03f0*/  LEA.HI.X.SX32 R5, R5, R0, 0x1, P0 ;  /* 0x0000000005057211 */ /* 0x000fe200000f0eff */
[----:B0-----:R-:W-:Y:S01]  /*0400*/  FFMA.FTZ R3, R2, -0.69314718246459960938, R11 ;  /* 0xbf31721802037823 */ /* 0x001fe2000001000b */
[----:B------:R-:W-:-:S04]  /*0410*/  LEA R2, P0, R4, c[0x0][0x160], 0x1 ;  /* 0x0000580004027a11 */ /* 0x000fc800078008ff */
[----:B------:R-:W-:Y:S02]  /*0420*/  F2FP.BF16.PACK_AB R0, RZ, R3 ;  /* 0x00000003ff00723e */ /* 0x000fe400000010ff */
[----:B------:R-:W-:-:S05]  /*0430*/  LEA.HI.X R3, R4, c[0x0][0x164], R5, 0x1, P0 ;  /* 0x0000590004037a11 */ /* 0x000fca00000f0c05 */
[----:B------:R-:W-:Y:S01]  /*0440*/  STG.E.U16 [R2.64], R0 ;  /* 0x0000000002007986 */ /* 0x000fe2000c101504 */
[----:B------:R-:W-:Y:S05]  /*0450*/  EXIT ;  /* 0x000000000000794d */ /* 0x000fea0003800000 */
.L_x_5678:
        /* <DEDUP_REMOVED lines=10> */
.L_x_11136:


//--------------------- .text._ZN43_GLOBAL__N__9ae7fba5_10_SoftMax_cu_9f978f6320softmax_warp_forwardIN3c108BFloat16ES2_fLi0ELb1ELb0EEEvPT0_PKT_iiiPKbib --------------------------
	.section	.text._ZN43_GLOBAL__N__9ae7fba5_10_SoftMax_cu_9f978f6320softmax_warp_forwardIN3c108BFloat16ES2_fLi0ELb1ELb0EEEvPT0_PKT_iiiPKbib,"ax",@progbits
	.sectioninfo	@"SHI_REGISTERS=13"
	.align	128
.text._ZN43_GLOBAL__N__9ae7fba5_10_SoftMax_cu_9f978f6320softmax_warp_forwardIN3c108BFloat16ES2_fLi0ELb1ELb0EEEvPT0_PKT_iiiPKbib:
        .type           _ZN43_GLOBAL__N__9ae7fba5_10_SoftMax_cu_9f978f6320softmax_warp_forwardIN3c108BFloat16ES2_fLi0ELb1ELb0EEEvPT0_PKT_iiiPKbib,@function
        .size           _ZN43_GLOBAL__N__9ae7fba5_10_SoftMax_cu_9f978f6320softmax_warp_forwardIN3c108BFloat16ES2_fLi0ELb1ELb0EEEvPT0_PKT_iiiPKbib,(.L_x_11137 - _ZN43_GLOBAL__N__9ae7fba5_10_SoftMax_cu_9f978f6320softmax_warp_forwardIN3c108BFloat16ES2_fLi0ELb1ELb0EEEvPT0_PKT_iiiPKbib)
        .other          _ZN43_GLOBAL__N__9ae7fba5_10_SoftMax_cu_9f978f6320softmax_warp_forwardIN3c108BFloat16ES2_fLi0ELb1ELb0EEEvPT0_PKT_iiiPKbib,@"STO_CUDA_ENTRY STV_DEFAULT"
_ZN43_GLOBAL__N__9ae7fba5_10_SoftMax_cu_9f978f6320softmax_warp_forwardIN3c108BFloat16ES2_fLi0ELb1ELb0EEEvPT0_PKT_iiiPKbib:
[----:B------:R-:W-:Y:S02]  /*0000*/  IMAD.MOV.U32 R1, RZ, RZ, c[0x0][0x28] ;  /* 0x00000a00ff017624 */ /* 0x000fe400078e00ff */
[----:B------:R-:W0:Y:S01]  /*0010*/  S2R R0, SR_CTAID.X ;  /* 0x0000000000007919 */ /* 0x000e220000002500 */
[----:B------:R-:W-:-:S03]  /*0020*/  ULDC.64 UR4, c[0x0][0x118] ;  /* 0x0000460000047ab9 */ /* 0x000fc60000000a00 */
[----:B------:R-:W0:Y:S04]  /*0030*/  S2R R3, SR_TID.Y ;  /* 0x0000000000037919 */ /* 0x000e280000002200 */
        /* <DEDUP_REMOVED lines=11> */
[----:B------:R-:W-:-:S05]  /*00f0*/  IMAD R3, R0, c[0x0][0x174], R9 ;  /* 0x00005d0000037a24 */ /* 0x000fca00078e0209 */
[----:B------:R-:W-:-:S05]  /*0100*/  SHF.R.S32.HI R0, RZ, 0x1f, R3 ;  /* 0x0000001fff007819 */ /* 0x000fca0000011403 */
[C---:B------:R-:W-:Y:S02]  /*0110*/  @!P0 LEA R4, P2, R3.reuse, c[0x0][0x168], 0x1 ;  /* 0x00005a0003048a11 */ /* 0x040fe400078408ff */
[----:B------:R-:W-:Y:S01]  /*0120*/  @!P1 IMAD.MOV.U32 R7, RZ, RZ, c[0x0][0x178] ;  /* 0x00005e00ff079624 */ /* 0x000fe200078e00ff */
[C---:B------:R-:W-:Y:S02]  /*0130*/  @!P1 IADD3 R2, P3, R3.reuse, c[0x0][0x178], RZ ;  /* 0x00005e0003029a10 */ /* 0x040fe40007f7e0ff */
[----:B------:R-:W-:Y:S02]  /*0140*/  @!P0 LEA.HI.X R5, R3, c[0x0][0x16c], R0, 0x1, P2 ;  /* 0x00005b0003058a11 */ /* 0x000fe400010f0c00 */
[----:B------:R-:W-:Y:S02]  /*0150*/  @!P1 LEA.HI.X.SX32 R7, R7, R0, 0x1, P3 ;  /* 0x0000000007079211 */ /* 0x000fe400018f0eff */
[C---:B------:R-:W-:Y:S02]  /*0160*/  @!P1 LEA R6, P3, R2.reuse, c[0x0][0x168], 0x1 ;  /* 0x00005a0002069a11 */ /* 0x040fe400078608ff */
[----:B------:R0:W5:Y:S02]  /*0170*/  @!P0 LDG.E.U16 R5, [R4.64] ;  /* 0x0000000404058981 */ /* 0x000164000c1e1500 */
[----:B------:R-:W-:-:S05]  /*0180*/  @!P1 LEA.HI.X R7, R2, c[0x0][0x16c], R7, 0x1, P3 ;  /* 0x00005b0002079a11 */ /* 0x000fca00018f0c07 */
        /* <DEDUP_REMOVED lines=11> */
[----:B------:R-:W-:-:S04]  /*0240*/  FADD.FTZ R4, R4, -R4 ;  /* 0x8000000404047221 */ /* 0x000fc80000010000 */
[----:B------:R-:W-:-:S06]  /*0250*/  FMUL.FTZ R6, R4, 1.4426950216293334961 ;  /* 0x3fb8aa3b04067820 */ /* 0x000fcc0000410000 */
[----:B------:R-:W0:Y:S02]  /*0260*/  MUFU.EX2 R6, R6 ;  /* 0x0000000600067308 */ /* 0x000e240000000800 */
[----:B0-----:R-:W-:-:S06]  /*0270*/  FADD.FTZ R7, RZ, R6 ;  /* 0x00000006ff077221 */ /* 0x001fcc0000010000 */
[----:B------:R-:W0:Y:S02]  /*0280*/  MUFU.LG2 R7, R7 ;  /* 0x0000000700077308 */ /* 0x000e240000000c00 */
[----:B0-----:R-:W-:Y:S01]  /*0290*/  FFMA.FTZ R5, R7, -0.69314718246459960938, R4 ;  /* 0xbf31721807057823 */ /* 0x001fe20000010004 */
[----:B------:R-:W-:-:S04]  /*02a0*/  LEA R4, P0, R3, c[0x0][0x160], 0x1 ;  /* 0x0000580003047a11 */ /* 0x000fc800078008ff */
[----:B------:R-:W-:Y:S02]  /*02b0*/  F2FP.BF16.PACK_AB R8, RZ, R5 ;  /* 0x00000005ff08723e */ /* 0x000fe400000010ff */
[----:B------:R-:W-:-:S05]  /*02c0*/  LEA.HI.X R5, R3, c[0x0][0x164], R0, 0x1, P0 ;  /* 0x0000590003057a11 */ /* 0x000fca00000f0c00 */
[----:B------:R0:W-:Y:S02]  /*02d0*/  STG.E.U16 [R4.64], R8 ;  /* 0x0000000804007986 */ /* 0x0001e4000c101504 */
.L_x_5680:
[----:B------:R-:W-:Y:S05]  /*02e0*/  BSYNC B0 ;  /* 0x0000000000007941 */ /* 0x000fea0003800000 */
.L_x_5679:
[----:B------:R-:W-:Y:S05]  /*02f0*/  @!P3 EXIT ;  /* 0x000000000000b94d */ /* 0x000fea0003800000 */
[----:B------:R-:W-:Y:S05]  /*0300*/  @P2 EXIT ;  /* 0x000000000000294d */ /* 0x000fea0003800000 */
[----:B------:R-:W-:Y:S01]  /*0310*/  FADD.FTZ R2, R2, -R2 ;  /* 0x8000000202027221 */ /* 0x000fe20000010000 */
[----:B------:R-:W-:Y:S01]  /*0320*/  IADD3 R6, P0, R3, c[0x0][0x178], RZ ;  /* 0x00005e0003067a10 */ /* 0x000fe20007f1e0ff */
[----:B------:R-:W-:Y:S02]  /*0330*/  IMAD.MOV.U32 R7, RZ, RZ, c[0x0][0x178] ;  /* 0x00005e00ff077624 */ /* 0x000fe400078e00ff */
[----:B0-----:R-:W-:-:S03]  /*0340*/  FMUL.FTZ R4, R2, 1.4426950216293334961 ;  /* 0x3fb8aa3b02047820 */ /* 0x001fc60000410000 */
[----:B------:R-:W-:-:S03]  /*0350*/  LEA.HI.X.SX32 R7, R7, R0, 0x1, P0 ;  /* 0x0000000007077211 */ /* 0x000fc600000f0eff */
[----:B------:R-:W0:Y:S02]  /*0360*/  MUFU.EX2 R4, R4 ;  /* 0x0000000400047308 */ /* 0x000e240000000800 */
[----:B0-----:R-:W-:-:S06]  /*0370*/  FADD.FTZ R5, RZ, R4 ;  /* 0x00000004ff057221 */ /* 0x001fcc0000010000 */
[----:B------:R-:W0:Y:S02]  /*0380*/  MUFU.LG2 R5, R5 ;  /* 0x0000000500057308 */ /* 0x000e240000000c00 */
[----:B0-----:R-:W-:Y:S01]  /*0390*/  FFMA.FTZ R3, R5, -0.69314718246459960938, R2 ;  /* 0xbf31721805037823 */ /* 0x001fe20000010002 */
[----:B------:R-:W-:-:S04]  /*03a0*/  LEA R2, P0, R6, c[0x0][0x160], 0x1 ;  /* 0x0000580006027a11 */ /* 0x000fc800078008ff */
[----:B------:R-:W-:Y:S02]  /*03b0*/  F2FP.BF16.PACK_AB R0, RZ, R3 ;  /* 0x00000003ff00723e */ /* 0x000fe400000010ff */
[----:B------:R-:W-:-:S05]  /*03c0*/  LEA.HI.X R3, R6, c[0x0][0x164], R7, 0x1, P0 ;  /* 0x0000590006037a11 */ /* 0x000fca00000f0c07 */
[----:B------:R-:W-:Y:S01]  /*03d0*/  STG.E.U16 [R2.64], R0 ;  /* 0x0000000002007986 */ /* 0x000fe2000c101504 */
[----:B------:R-:W-:Y:S05]  /*03e0*/  EXIT ;  /* 0x000000000000794d */ /* 0x000fea0003800000 */
.L_x_5681:
        /* <DEDUP_REMOVED lines=9> */
.L_x_11137:


//--------------------- .text._ZN43_GLOBAL__N__9ae7fba5_10_SoftMax_cu_9f978f6320softmax_warp_forwardIN3c104HalfEffLi11ELb1ELb0EEEvPT0_PKT_iiiPKbib --------------------------
	.section	.text._ZN43_GLOBAL__N__9ae7fba5_10_SoftMax_cu_9f978f6320softmax_warp_forwardIN3c104HalfEffLi11ELb1ELb0EEEvPT0_PKT_iiiPKbib,"ax",@progbits
	.sectioninfo	@"SHI_REGISTERS=168"
	.align	128
.text._ZN43_GLOBAL__N__9ae7fba5_10_SoftMax_cu_9f978f6320softmax_warp_forwardIN3c104HalfEffLi11ELb1ELb0EEEvPT0_PKT_iiiPKbib:
        .type           _ZN43_GLOBAL__N__9ae7fba5_10_SoftMax_cu_9f978f6320softmax_warp_forwardIN3c104HalfEffLi11ELb1ELb0EEEvPT0_PKT_iiiPKbib,@function
        .size           _ZN43_GLOBAL__N__9ae7fba5_10_SoftMax_cu_9f978f6320softmax_warp_forwardIN3c104HalfEffLi11ELb1ELb0EEEvPT0_PKT_iiiPKbib,(.L_x_11138 - _ZN43_GLOBAL__N__9ae7fba5_10_SoftMax_cu_9f978f6320softmax_warp_forwardIN3c104HalfEffLi11ELb1ELb0EEEvPT0_PKT_iiiPKbib)
        .other          _ZN43_GLOBAL__N__9ae7fba5_10_SoftMax_cu_9f978f6320softmax_warp_forwardIN3c104HalfEffLi11ELb1ELb0EEEvPT0_PKT_iiiPKbib,@"STO_CUDA_ENTRY STV_DEFAULT"
_ZN43_GLOBAL__N__9ae7fba5_10_SoftMax_cu_9f978f6320softmax_warp_forwardIN3c104HalfEffLi11ELb1ELb0EEEvPT0_PKT_iiiPKbib:
        /* <DEDUP_REMOVED lines=329> */
[----:B------:R-:W-:Y:S01]  /*1490*/  IADD3 R7, R80, 0x760, RZ ;  /* 0x0000076050077810 */ /* 0x000fe20007ffe0ff */
[----:B------:R-:W-:Y:S01]  /*14a0*/  IMAD.MOV.U32 R115, RZ, RZ, -0x800000 ;  /* 0xff800000ff737424 */ /* 0x000fe200078e00ff */
[-C--:B------:R-:W-:Y:S02]  /*14b0*/  FSETP.GT.FTZ.AND P1, PT, R4, R121.reuse, PT ;  /* 0x000000790400720b */ /* 0x080fe40003f34000 */
        /* <DEDUP_REMOVED lines=8> */
[----:B------:R-:W-:Y:S02]  /*1540*/  IMAD.MOV.U32 R110, RZ, RZ, -0x800000 ;  /* 0xff800000ff6e7424 */ /* 0x000fe400078e00ff */
[----:B------:R-:W-:Y:S01]  /*1550*/  IMAD.MOV.U32 R114, RZ, RZ, -0x800000 ;  /* 0xff800000ff727424 */ /* 0x000fe200078e00ff */
        /* <DEDUP_REMOVED lines=11> */
[----:B------:R-:W-:-:S04]  /*1610*/  FSETP.GT.FTZ.AND P1, PT, R0, R67, PT ;  /* 0x000000430000720b */ /* 0x000fc80003f34000 */
[----:B------:R-:W-:Y:S01]  /*1620*/  FSEL R76, R0, R67, P1 ;  /* 0x00000043004c7208 */ /* 0x000fe20000800000 */
[----:B------:R-:W-:Y:S01]  /*1630*/  @!P3 HADD2.F32 R110, -RZ, R72.H0_H0 ;  /* 0x20000048ff6eb230 */ /* 0x000fe20000004100 */
[----:B------:R-:W-:-:S05]  /*1640*/  ISETP.GE.AND P3, PT, R4, R123, PT ;  /* 0x0000007b0400720c */ /* 0x000fca0003f66270 */
[----:B------:R0:W5:Y:S01]  /*1650*/  @!P4 LDG.E.U16 R72, [R2.64+0xf40] ;  /* 0x000f40040248c981 */ /* 0x000162000c1e1500 */
[----:B------:R-:W-:Y:S01]  /*1660*/  IADD3 R0, R80, 0x7e0, RZ ;  /* 0x000007e050007810 */ /* 0x000fe20007ffe0ff */
[----:B------:R-:W-:Y:S01]  /*1670*/  @!P2 HADD2.F32 R114, -RZ, R74.H0_H0 ;  /* 0x2000004aff72a230 */ /* 0x000fe20000004100 */
[----:B------:R-:W-:Y:S02]  /*1680*/  FSETP.GT.FTZ.AND P1, PT, R76, R153, PT ;  /* 0x000000994c00720b */ /* 0x000fe40003f34000 */
        /* <DEDUP_REMOVED lines=639> */
.L_x_5682:
        /* <DEDUP_REMOVED lines=16> */
.L_x_11138:


//--------------------- .text._ZN43_GLOBAL__N__9ae7fba5_10_SoftMax_cu_9f978f6320softmax_warp_forwardIN3c104HalfEffLi10ELb1ELb0EEEvPT0_PKT_iiiPKbib --------------------------
	.section	.text._ZN43_GLOBAL__N__9ae7fba5_10_SoftMax_cu_9f978f6320softmax_warp_forwardIN3c104HalfEffLi10ELb1ELb0EEEvPT0_PKT_iiiPKbib,"ax",@progbits
	.sectioninfo	@"SHI_REGISTERS=72"
	.align	128
.text._ZN43_GLOBAL__N__9ae7fba5_10_SoftMax_cu_9f978f6320softmax_warp_forwardIN3c104HalfEffLi10ELb1ELb0EEEvPT0_PKT_iiiPKbib:
        .type           _ZN43_GLOBAL__N__9ae7fba5_10_SoftMax_cu_9f978f6320softmax_warp_forwardIN3c104HalfEffLi10ELb1ELb0EEEvPT0_PKT_iiiPKbib,@function
        .size           _ZN43_GLOBAL__N__9ae7fba5_10_SoftMax_cu_9f978f6320softmax_warp_forwardIN3c104HalfEffLi10ELb1ELb0EEEvPT0_PKT_iiiPKbib,(.L_x_11139 - _ZN43_GLOBAL__N__9ae7fba5_10_SoftMax_cu_9f978f6320softmax_warp_forwardIN3c104HalfEffLi10ELb1ELb0EEEvPT0_PKT_iiiPKbib)
        .other          _ZN43_GLOBAL__N__9ae7fba5_10_SoftMax_cu_9f978f6320softmax_warp_forwardIN3c104HalfEffLi10ELb1ELb0EEEvPT0_PKT_iiiPKbib,@"STO_CUDA_ENTRY STV_DEFAULT"
_ZN43_GLOBAL__N__9ae7fba5_10_SoftMax_cu_9f978f6320softmax_warp_forwardIN3c104HalfEffLi10ELb1ELb0EEEvPT0_PKT_iiiPKbib:
        /* <DEDUP_REMOVED lines=36> */
[----:B--2---:R-:W-:Y:S01]  /*0240*/  @!P4 HADD2.F32 R47, -RZ, R11.H0_H0 ;  /* 0x2000000bff2fc230 */ /* 0x004fe20000004100 */
[----:B------:R-:W-:Y:S02]  /*0250*/  ISETP.GE.AND P4, PT, R10, R67, PT ;  /* 0x000000430a00720c */ /* 0x000fe40003f86270 */
[----:B------:R-:W-:Y:S01]  /*0260*/  IADD3 R11, R48, 0x100, RZ ;  /* 0x00000100300b7810 */ /* 0x000fe20007ffe0ff */
[----:B---3--:R-:W-:-:S03]  /*0270*/  @!P3 HADD2.F32 R46, -RZ, R12.H0_H0 ;  /* 0x2000000cff2eb230 */ /* 0x008fc60000004100 */
[----:B------:R-:W-:-:S07]  /*0280*/  ISETP.GE.AND P3, PT, R11, R67, PT ;  /* 0x000000430b00720c */ /* 0x000fce0003f66270 */
[----:B------:R-:W2:Y:S01]  /*0290*/  @!P4 LDG.E.U16 R18, [R2.64+0x1c0] ;  /* 0x0001c0040212c981 */ /* 0x000ea2000c1e1500 */
[----:B------:R-:W-:-:S05]  /*02a0*/  IADD3 R12, R48, 0x120, RZ ;  /* 0x00000120300c7810 */ /* 0x000fca0007ffe0ff */
[----:B------:R-:W3:Y:S01]  /*02b0*/  @!P3 LDG.E.U16 R19, [R2.64+0x200] ;  /* 0x000200040213b981 */ /* 0x000ee2000c1e1500 */
[----:B----4-:R-:W-:Y:S01]  /*02c0*/  @!P2 HADD2.F32 R45, -RZ, R13.H0_H0 ;  /* 0x2000000dff2da230 */ /* 0x010fe20000004100 */
[----:B------:R-:W-:-:S13]  /*02d0*/  ISETP.GE.AND P2, PT, R12, R67, PT ;  /* 0x000000430c00720c */ /* 0x000fda0003f46270 */
[----:B------:R-:W4:Y:S01]  /*02e0*/  @!P2 LDG.E.U16 R20, [R2.64+0x240] ;  /* 0x000240040214a981 */ /* 0x000f22000c1e1500 */
[----:B------:R-:W-:Y:S01]  /*02f0*/  IMAD.MOV.U32 R43, RZ, RZ, -0x800000 ;  /* 0xff800000ff2b7424 */ /* 0x000fe200078e00ff */
[C---:B------:R-:W-:Y:S01]  /*0300*/  IADD3 R13, R48.reuse, 0x140, RZ ;  /* 0x00000140300d7810 */ /* 0x040fe20007ffe0ff */
[----:B-----5:R-:W-:Y:S01]  /*0310*/  @!P0 HADD2.F32 R43, -RZ, R14.H0_H0 ;  /* 0x2000000eff2b8230 */ /* 0x020fe20000004100 */
[----:B------:R-:W-:Y:S01]  /*0320*/  IMAD.MOV.U32 R44, RZ, RZ, -0x800000 ;  /* 0xff800000ff2c7424 */ /* 0x000fe200078e00ff */
[C---:B------:R-:W-:Y:S01]  /*0330*/  IADD3 R14, R48.reuse, 0x160, RZ ;  /* 0x00000160300e7810 */ /* 0x040fe20007ffe0ff */
[----:B------:R-:W-:Y:S01]  /*0340*/  IMAD.MOV.U32 R42, RZ, RZ, -0x800000 ;  /* 0xff800000ff2a7424 */ /* 0x000fe200078e00ff */
[----:B------:R-:W-:Y:S01]  /*0350*/  @!P1 HADD2.F32 R44, -RZ, R16.H0_H0 ;  /* 0x20000010ff2c9230 */ /* 0x000fe20000004100 */
[-C--:B------:R-:W-:Y:S01]  /*0360*/  ISETP.GE.AND P1, PT, R13, R67.reuse, PT ;  /* 0x000000430d00720c */ /* 0x080fe20003f26270 */
[----:B------:R-:W-:Y:S01]  /*0370*/  @!P6 HADD2.F32 R42, -RZ, R15.H0_H0 ;  /* 0x2000000fff2ae230 */ /* 0x000fe20000004100 */
[----:B------:R-:W-:Y:S01]  /*0380*/  IADD3 R15, R48, 0x180, RZ ;  /* 0x00000180300f7810 */ /* 0x000fe20007ffe0ff */
[----:B------:R-:W-:Y:S01]  /*0390*/  IMAD.MOV.U32 R41, RZ, RZ, -0x800000 ;  /* 0xff800000ff297424 */ /* 0x000fe200078e00ff */
[----:B------:R-:W-:Y:S01]  /*03a0*/  ISETP.GE.AND P0, PT, R14, R67, PT ;  /* 0x000000430e00720c */ /* 0x000fe20003f06270 */
[----:B------:R-:W-:Y:S01]  /*03b0*/  @!P5 HADD2.F32 R41, -RZ, R17.H0_H0 ;  /* 0x20000011ff29d230 */ /* 0x000fe20000004100 */
[----:B------:R-:W-:-:S02]  /*03c0*/  IADD3 R16, R48, 0x1a0, RZ ;  /* 0x000001a030107810 */ /* 0x000fc40007ffe0ff */
[-C--:B------:R-:W-:Y:S02]  /*03d0*/  ISETP.GE.AND P5, PT, R15, R67.reuse, PT ;  /* 0x000000430f00720c */ /* 0x080fe40003fa6270 */
[----:B------:R-:W-:Y:S01]  /*03e0*/  IADD3 R17, R48, 0x1c0, RZ ;  /* 0x000001c030117810 */ /* 0x000fe20007ffe0ff */
[----:B------:R-:W-:Y:S01]  /*03f0*/  IMAD.MOV.U32 R40, RZ, RZ, -0x800000 ;  /* 0xff800000ff287424 */ /* 0x000fe200078e00ff */
[----:B------:R-:W-:Y:S01]  /*0400*/  ISETP.GE.AND P6, PT, R16, R67, PT ;  /* 0x000000431000720c */ /* 0x000fe20003fc6270 */
[----:B------:R-:W5:Y:S04]  /*0410*/  @!P1 LDG.E.U16 R21, [R2.64+0x280] ;  /* 0x0002800402159981 */ /* 0x000f68000c1e1500 */
[----:B------:R-:W5:Y:S04]  /*0420*/  @!P0 LDG.E.U16 R22, [R2.64+0x2c0] ;  /* 0x0002c00402168981 */ /* 0x000f68000c1e1500 */
[----:B------:R-:W5:Y:S01]  /*0430*/  @!P5 LDG.E.U16 R23, [R2.64+0x300] ;  /* 0x000300040217d981 */ /* 0x000f62000c1e1500 */
[----:B------:R-:W-:-:S03]  /*0440*/  IMAD.MOV.U32 R39, RZ, RZ, -0x800000 ;  /* 0xff800000ff277424 */ /* 0x000fc600078e00ff */
        /* <DEDUP_REMOVED lines=15> */
[----:B------:R-:W-:Y:S02]  /*0540*/  IMAD.MOV.U32 R36, RZ, RZ, -0x800000 ;  /* 0xff800000ff247424 */ /* 0x000fe400078e00ff */
[----:B------:R-:W-:Y:S01]  /*0550*/  IMAD.MOV.U32 R35, RZ, RZ, -0x800000 ;  /* 0xff800000ff237424 */ /* 0x000fe200078e00ff */
[----:B-----5:R-:W-:Y:S01]  /*0560*/  @!P1 HADD2.F32 R37, -RZ, R21.H0_H0 ;  /* 0x20000015ff259230 */ /* 0x020fe20000004100 */
[----:B------:R-:W-:Y:S02]  /*0570*/  IADD3 R21, R48, 0x240, RZ ;  /* 0x0000024030157810 */ /* 0x000fe40007ffe0ff */
[----:B------:R-:W-:Y:S01]  /*0580*/  ISETP.GE.AND P1, PT, R20, R67, PT ;  /* 0x000000431400720c */ /* 0x000fe20003f26270 */
[----:B------:R-:W-:Y:S01]  /*0590*/  @!P0 HADD2.F32 R36, -RZ, R22.H0_H0 ;  /* 0x20000016ff248230 */ /* 0x000fe20000004100 */
[----:B------:R-:W-:-:S02]  /*05a0*/  IADD3 R22, R48, 0x260, RZ ;  /* 0x0000026030167810 */ /* 0x000fc40007ffe0ff */
[-C--:B------:R-:W-:Y:S01]  /*05b0*/  ISETP.GE.AND P0, PT, R21, R67.reuse, PT ;  /* 0x000000431500720c */ /* 0x080fe20003f06270 */
[----:B------:R-:W-:Y:S01]  /*05c0*/  @!P5 HADD2.F32 R35, -RZ, R23.H0_H0 ;  /* 0x20000017ff23d230 */ /* 0x000fe20000004100 */
[----:B------:R-:W-:Y:S01]  /*05d0*/  IADD3 R23, R48, 0x280, RZ ;  /* 0x0000028030177810 */ /* 0x000fe20007ffe0ff */
[----:B------:R-:W-:Y:S01]  /*05e0*/  IMAD.MOV.U32 R65, RZ, RZ, -0x800000 ;  /* 0xff800000ff417424 */ /* 0x000fe200078e00ff */
[-C--:B------:R-:W-:Y:S01]  /*05f0*/  ISETP.GE.AND P5, PT, R22, R67.reuse, PT ;  /* 0x000000431600720c */ /* 0x080fe20003fa6270 */
[----:B------:R-:W-:Y:S01]  /*0600*/  IMAD.MOV.U32 R69, RZ, RZ, -0x800000 ;  /* 0xff800000ff457424 */ /* 0x000fe200078e00ff */
[----:B------:R-:W-:Y:S01]  /*0610*/  @!P6 HADD2.F32 R65, -RZ, R24.H0_H0 ;  /* 0x20000018ff41e230 */ /* 0x000fe20000004100 */
[----:B------:R-:W-:Y:S02]  /*0620*/  IADD3 R24, R48, 0x2a0, RZ ;  /* 0x000002a030187810 */ /* 0x000fe40007ffe0ff */
[----:B------:R-:W5:Y:S02]  /*0630*/  @!P1 LDG.E.U16 R28, [R2.64+0x440] ;  /* 0x00044004021c9981 */ /* 0x000f64000c1e1500 */
[----:B------:R-:W-:-:S02]  /*0640*/  ISETP.GE.AND P6, PT, R24, R67, PT ;  /* 0x000000431800720c */ /* 0x000fc40003fc6270 */
[----:B------:R-:W5:Y:S04]  /*0650*/  @!P0 LDG.E.U16 R29, [R2.64+0x480] ;  /* 0x00048004021d8981 */ /* 0x000f68000c1e1500 */
[----:B------:R-:W5:Y:S01]  /*0660*/  @!P5 LDG.E.U16 R30, [R2.64+0x4c0] ;  /* 0x0004c004021ed981 */ /* 0x000f62000c1e1500 */
[----:B------:R-:W-:-:S06]  /*0670*/  IMAD.MOV.U32 R49, RZ, RZ, -0x800000 ;  /* 0xff800000ff317424 */ /* 0x000fcc00078e00ff */
        /* <DEDUP_REMOVED lines=18> */
[C---:B------:R-:W-:Y:S02]  /*07a0*/  IADD3 R28, R48.reuse, 0x320, RZ ;  /* 0x00000320301c7810 */ /* 0x040fe40007ffe0ff */
[-C--:B------:R-:W-:Y:S01]  /*07b0*/  ISETP.GE.AND P1, PT, R27, R67.reuse, PT ;  /* 0x000000431b00720c */ /* 0x080fe20003f26270 */
[----:B------:R-:W-:Y:S01]  /*07c0*/  @!P0 HADD2.F32 R52, -RZ, R29.H0_H0 ;  /* 0x2000001dff348230 */ /* 0x000fe20000004100 */
[----:B------:R-:W-:Y:S01]  /*07d0*/  IADD3 R29, R48, 0x340, RZ ;  /* 0x00000340301d7810 */ /* 0x000fe20007ffe0ff */
[----:B------:R-:W-:Y:S01]  /*07e0*/  IMAD.MOV.U32 R54, RZ, RZ, -0x800000 ;  /* 0xff800000ff367424 */ /* 0x000fe200078e00ff */
[----:B------:R-:W-:Y:S01]  /*07f0*/  ISETP.GE.AND P0, PT, R28, R67, PT ;  /* 0x000000431c00720c */ /* 0x000fe20003f06270 */
[----:B------:R-:W-:Y:S01]  /*0800*/  @!P5 HADD2.F32 R53, -RZ, R30.H0_H0 ;  /* 0x2000001eff35d230 */ /* 0x000fe20000004100 */
[----:B------:R-:W-:-:S02]  /*0810*/  IADD3 R30, R48, 0x360, RZ ;  /* 0x00000360301e7810 */ /* 0x000fc40007ffe0ff */
[----:B------:R-:W-:Y:S01]  /*0820*/  ISETP.GE.AND P5, PT, R29, R67, PT ;  /* 0x000000431d00720c */ /* 0x000fe20003fa6270 */
[----:B------:R-:W-:Y:S01]  /*0830*/  IMAD.MOV.U32 R55, RZ, RZ, -0x800000 ;  /* 0xff800000ff377424 */ /* 0x000fe200078e00ff */
[----:B------:R-:W-:-:S03]  /*0840*/  @!P6 HADD2.F32 R55, -RZ, R32.H0_H0 ;  /* 0x20000020ff37e230 */ /* 0x000fc60000004100 */
[----:B------:R-:W5:Y:S04]  /*0850*/  @!P1 LDG.E.U16 R59, [R2.64+0x600] ;  /* 0x00060004023b9981 */ /* 0x000f68000c1e1500 */
[----:B------:R-:W5:Y:S01]  /*0860*/  @!P0 LDG.E.U16 R60, [R2.64+0x640] ;  /* 0x00064004023c8981 */ /* 0x000f62000c1e1500 */
[----:B------:R-:W-:-:S03]  /*0870*/  IMAD.MOV.U32 R56, RZ, RZ, -0x800000 ;  /* 0xff800000ff387424 */ /* 0x000fc600078e00ff */
[----:B------:R-:W5:Y:S01]  /*0880*/  @!P5 LDG.E.U16 R61, [R2.64+0x680] ;  /* 0x00068004023dd981 */ /* 0x000f62000c1e1500 */
[C---:B------:R-:W-:Y:S01]  /*0890*/  IADD3 R32, R48.reuse, 0x3a0, RZ ;  /* 0x000003a030207810 */ /* 0x040fe20007ffe0ff */
[----:B------:R-:W-:Y:S01]  /*08a0*/  IMAD.MOV.U32 R57, RZ, RZ, -0x800000 ;  /* 0xff800000ff397424 */ /* 0x000fe200078e00ff */
[----:B--2---:R-:W-:Y:S01]  /*08b0*/  @!P4 HADD2.F32 R54, -RZ, R31.H0_H0 ;  /* 0x2000001fff36c230 */ /* 0x004fe20000004100 */
[----:B------:R-:W-:Y:S02]  /*08c0*/  IADD3 R31, R48, 0x380, RZ ;  /* 0x00000380301f7810 */ /* 0x000fe40007ffe0ff */
[-C--:B------:R-:W-:Y:S02]  /*08d0*/  ISETP.GE.AND P4, PT, R30, R67.reuse, PT ;  /* 0x000000431e00720c */ /* 0x080fe40003f86270 */
[-C--:B------:R-:W-:Y:S01]  /*08e0*/  ISETP.GE.AND P6, PT, R31, R67.reuse, PT ;  /* 0x000000431f00720c */ /* 0x080fe20003fc6270 */
[----:B---3--:R-:W-:Y:S01]  /*08f0*/  @!P3 HADD2.F32 R56, -RZ, R33.H0_H0 ;  /* 0x20000021ff38b230 */ /* 0x008fe20000004100 */
[----:B------:R-:W-:-:S09]  /*0900*/  ISETP.GE.AND P3, PT, R32, R67, PT ;  /* 0x000000432000720c */ /* 0x000fd20003f66270 */
[----:B------:R-:W2:Y:S04]  /*0910*/  @!P4 LDG.E.U16 R62, [R2.64+0x6c0] ;  /* 0x0006c004023ec981 */ /* 0x000ea8000c1e1500 */
[----:B------:R-:W3:Y:S01]  /*0920*/  @!P6 LDG.E.U16 R33, [R2.64+0x700] ;  /* 0x000700040221e981 */ /* 0x000ee2000c1e1500 */
[----:B----4-:R-:W-:-:S03]  /*0930*/  @!P2 HADD2.F32 R57, -RZ, R34.H0_H0 ;  /* 0x20000022ff39a230 */ /* 0x010fc60000004100 */
[----:B------:R-:W4:Y:S01]  /*0940*/  @!P3 LDG.E.U16 R34, [R2.64+0x740] ;  /* 0x000740040222b981 */ /* 0x000f22000c1e1500 */
[----:B------:R-:W-:Y:S01]  /*0950*/  ISETP.GE.AND P2, PT, R58, 0x1, PT ;  /* 0x000000013a00780c */ /* 0x000fe20003f46270 */
[----:B------:R-:W-:Y:S01]  /*0960*/  IMAD.MOV.U32 R58, RZ, RZ, -0x800000 ;  /* 0xff800000ff3a7424 */ /* 0x000fe200078e00ff */
[----:B-----5:R-:W-:Y:S01]  /*0970*/  @!P1 HADD2.F32 R58, -RZ, R59.H0_H0 ;  /* 0x2000003bff3a9230 */ /* 0x020fe20000004100 */
[----:B------:R-:W-:Y:S01]  /*0980*/  IMAD.MOV.U32 R59, RZ, RZ, -0x800000 ;  /* 0xff800000ff3b7424 */ /* 0x000fe200078e00ff */
[----:B------:R-:W-:Y:S01]  /*0990*/  @!P0 HADD2.F32 R59, -RZ, R60.H0_H0 ;  /* 0x2000003cff3b8230 */ /* 0x000fe20000004100 */
[----:B------:R-:W-:Y:S01]  /*09a0*/  IMAD.MOV.U32 R60, RZ, RZ, -0x800000 ;  /* 0xff800000ff3c7424 */ /* 0x000fe200078e00ff */
[----:B------:R-:W-:Y:S01]  /*09b0*/  @!P5 HADD2.F32 R60, -RZ, R61.H0_H0 ;  /* 0x2000003dff3cd230 */ /* 0x000fe20000004100 */
[----:B------:R-:W-:Y:S02]  /*09c0*/  IMAD.MOV.U32 R61, RZ, RZ, -0x800000 ;  /* 0xff800000ff3d7424 */ /* 0x000fe400078e00ff */
[----:B------:R-:W-:Y:S01]  /*09d0*/  IMAD.MOV.U32 R63, RZ, RZ, -0x800000 ;  /* 0xff800000ff3f7424 */ /* 0x000fe200078e00ff */
[----:B--2---:R-:W-:Y:S01]  /*09e0*/  @!P4 HADD2.F32 R61, -RZ, R62.H0_H0 ;  /* 0x2000003eff3dc230 */ /* 0x004fe20000004100 */
[----:B------:R-:W-:Y:S01]  /*09f0*/  IMAD.MOV.U32 R62, RZ, RZ, -0x800000 ;  /* 0xff800000ff3e7424 */ /* 0x000fe200078e00ff */
[----:B---3--:R-:W-:Y:S01]  /*0a00*/  @!P6 HADD2.F32 R62, -RZ, R33.H0_H0 ;  /* 0x20000021ff3ee230 */ /* 0x008fe20000004100 */
[----:B------:R-:W-:-:S04]  /*0a10*/  IADD3 R33, R48, 0x3c0, RZ ;  /* 0x000003c030217810 */ /* 0x000fc80007ffe0ff */
[----:B------:R-:W-:Y:S01]  /*0a20*/  ISETP.GE.AND P0, PT, R33, R67, PT ;  /* 0x000000432100720c */ /* 0x000fe20003f06270 */
[----:B----4-:R-:W-:-:S12]  /*0a30*/  @!P3 HADD2.F32 R63, -RZ, R34.H0_H0 ;  /* 0x20000022ff3fb230 */ /* 0x010fd80000004100 */
        /* <DEDUP_REMOVED lines=357> */
.L_x_5683:
        /* <DEDUP_REMOVED lines=15> */
.L_x_11139:


//--------------------- .text._ZN43_GLOBAL__N__9ae7fba5_10_SoftMax_cu_9f978f6320softmax_warp_forwardIN3c104HalfEffLi9ELb1ELb0EEEvPT0_PKT_iiiPKbib --------------------------
	.section	.text._ZN43_GLOBAL__N__9ae7fba5_10_SoftMax_cu_9f978f6320softmax_warp_forwardIN3c104HalfEffLi9ELb1ELb0EEEvPT0_PKT_iiiPKbib,"ax",@progbits
	.sectioninfo	@"SHI_REGISTERS=40"
	.align	128
.text._ZN43_GLOBAL__N__9ae7fba5_10_SoftMax_cu_9f978f6320softmax_warp_forwardIN3c104HalfEffLi9ELb1ELb0EEEvPT0_PKT_iiiPKbib:
        .type           _ZN43_GLOBAL__N__9ae7fba5_10_SoftMax_cu_9f978f6320softmax_warp_forwardIN3c104HalfEffLi9ELb1ELb0EEEvPT0_PKT_iiiPKbib,@function
        .size           _ZN43_GLOBAL__N__9ae7fba5_10_SoftMax_cu_9f978f6320softmax_warp_forwardIN3c104HalfEffLi9ELb1ELb0EEEvPT0_PKT_iiiPKbib,(.L_x_11140 - _ZN43_GLOBAL__N__9ae7fba5_10_SoftMax_cu_9f978f6320softmax_warp_forwardIN3c104HalfEffLi9ELb1ELb0EEEvPT0_PKT_iiiPKbib)
        .other          _ZN43_GLOBAL__N__9ae7fba5_10_SoftMax_cu_9f978f6320softmax_warp_forwardIN3c104HalfEffLi9ELb1ELb0EEEvPT0_PKT_iiiPKbib,@"STO_CUDA_ENTRY STV_DEFAULT"
_ZN43_GLOBAL__N__9ae7fba5_10_SoftMax_cu_9f978f6320softmax_warp_forwardIN3c104HalfEffLi9ELb1ELb0EEEvPT0_PKT_iiiPKbib:
        /* <DEDUP_REMOVED lines=37> */
[----:B--2---:R-:W-:Y:S01]  /*0250*/  @!P3 HADD2.F32 R22, -RZ, R10.H0_H0 ;  /* 0x2000000aff16b230 */ /* 0x004fe20000004100 */
[----:B------:R-:W-:Y:S02]  /*0260*/  IADD3 R10, R23, 0x100, RZ ;  /* 0x00000100170a7810 */ /* 0x000fe40007ffe0ff */
[-C--:B------:R-:W-:Y:S01]  /*0270*/  ISETP.GE.AND P3, PT, R9, R34.reuse, PT ;  /* 0x000000220900720c */ /* 0x080fe20003f66270 */
[----:B---3--:R-:W-:Y:S01]  /*0280*/  @!P4 HADD2.F32 R21, -RZ, R11.H0_H0 ;  /* 0x2000000bff15c230 */ /* 0x008fe20000004100 */
[----:B------:R-:W-:Y:S02]  /*0290*/  ISETP.GE.AND P4, PT, R10, R34, PT ;  /* 0x000000220a00720c */ /* 0x000fe40003f86270 */
[C---:B------:R-:W-:Y:S01]  /*02a0*/  IADD3 R11, R23.reuse, 0x120, RZ ;  /* 0x00000120170b7810 */ /* 0x040fe20007ffe0ff */
[----:B----4-:R-:W-:Y:S01]  /*02b0*/  @!P5 HADD2.F32 R20, -RZ, R12.H0_H0 ;  /* 0x2000000cff14d230 */ /* 0x010fe20000004100 */
[----:B------:R-:W-:-:S02]  /*02c0*/  IADD3 R12, R23, 0x140, RZ ;  /* 0x00000140170c7810 */ /* 0x000fc40007ffe0ff */
[----:B------:R-:W-:Y:S01]  /*02d0*/  ISETP.GE.AND P5, PT, R11, R34, PT ;  /* 0x000000220b00720c */ /* 0x000fe20003fa6270 */
[----:B-----5:R-:W-:-:S04]  /*02e0*/  @!P6 HADD2.F32 R19, -RZ, R13.H0_H0 ;  /* 0x2000000dff13e230 */ /* 0x020fc80000004100 */
[----:B------:R-:W2:Y:S01]  /*02f0*/  @!P3 LDG.E.U16 R26, [R2.64+0x1c0] ;  /* 0x0001c004021ab981 */ /* 0x000ea2000c1e1500 */
[----:B------:R-:W-:-:S03]  /*0300*/  ISETP.GE.AND P6, PT, R12, R34, PT ;  /* 0x000000220c00720c */ /* 0x000fc60003fc6270 */
[----:B------:R-:W3:Y:S04]  /*0310*/  @!P4 LDG.E.U16 R27, [R2.64+0x200] ;  /* 0x00020004021bc981 */ /* 0x000ee8000c1e1500 */
[----:B------:R-:W4:Y:S06]  /*0320*/  @!P5 LDG.E.U16 R28, [R2.64+0x240] ;  /* 0x00024004021cd981 */ /* 0x000f2c000c1e1500 */
[----:B------:R-:W5:Y:S01]  /*0330*/  @!P6 LDG.E.U16 R17, [R2.64+0x280] ;  /* 0x000280040211e981 */ /* 0x000f62000c1e1500 */
[----:B------:R-:W-:Y:S01]  /*0340*/  IMAD.MOV.U32 R18, RZ, RZ, -0x800000 ;  /* 0xff800000ff127424 */ /* 0x000fe200078e00ff */
[C---:B------:R-:W-:Y:S01]  /*0350*/  IADD3 R13, R23.reuse, 0x160, RZ ;  /* 0x00000160170d7810 */ /* 0x040fe20007ffe0ff */
[----:B------:R-:W-:Y:S01]  /*0360*/  @!P0 HADD2.F32 R18, -RZ, R14.H0_H0 ;  /* 0x2000000eff128230 */ /* 0x000fe20000004100 */
[----:B------:R-:W-:Y:S01]  /*0370*/  IMAD.MOV.U32 R33, RZ, RZ, -0x800000 ;  /* 0xff800000ff217424 */ /* 0x000fe200078e00ff */
[----:B------:R-:W-:Y:S01]  /*0380*/  IADD3 R14, R23, 0x180, RZ ;  /* 0x00000180170e7810 */ /* 0x000fe20007ffe0ff */
[----:B------:R-:W-:Y:S01]  /*0390*/  @!P1 HADD2.F32 R33, -RZ, R15.H0_H0 ;  /* 0x2000000fff219230 */ /* 0x000fe20000004100 */
[----:B------:R-:W-:Y:S01]  /*03a0*/  IMAD.MOV.U32 R37, RZ, RZ, -0x800000 ;  /* 0xff800000ff257424 */ /* 0x000fe200078e00ff */
[----:B------:R-:W-:-:S02]  /*03b0*/  ISETP.GE.AND P0, PT, R13, R34, PT ;  /* 0x000000220d00720c */ /* 0x000fc40003f06270 */
[C---:B------:R-:W-:Y:S01]  /*03c0*/  IADD3 R15, R23.reuse, 0x1a0, RZ ;  /* 0x000001a0170f7810 */ /* 0x040fe20007ffe0ff */
[----:B------:R-:W-:Y:S01]  /*03d0*/  @!P2 HADD2.F32 R37, -RZ, R16.H0_H0 ;  /* 0x20000010ff25a230 */ /* 0x000fe20000004100 */
[----:B------:R-:W-:Y:S01]  /*03e0*/  IMAD.MOV.U32 R25, RZ, RZ, -0x800000 ;  /* 0xff800000ff197424 */ /* 0x000fe200078e00ff */
[----:B------:R-:W-:Y:S02]  /*03f0*/  ISETP.GE.AND P2, PT, R14, R34, PT ;  /* 0x000000220e00720c */ /* 0x000fe40003f46270 */
[----:B------:R-:W-:-:S06]  /*0400*/  IADD3 R16, R23, 0x1c0, RZ ;  /* 0x000001c017107810 */ /* 0x000fcc0007ffe0ff */
[----:B------:R-:W5:Y:S05]  /*0410*/  @!P0 LDG.E.U16 R30, [R2.64+0x2c0] ;  /* 0x0002c004021e8981 */ /* 0x000f6a000c1e1500 */
[----:B------:R-:W5:Y:S01]  /*0420*/  @!P2 LDG.E.U16 R31, [R2.64+0x300] ;  /* 0x00030004021fa981 */ /* 0x000f62000c1e1500 */
[----:B--2---:R-:W-:Y:S01]  /*0430*/  @!P3 HADD2.F32 R25, -RZ, R26.H0_H0 ;  /* 0x2000001aff19b230 */ /* 0x004fe20000004100 */
[----:B------:R-:W-:Y:S01]  /*0440*/  IMAD.MOV.U32 R26, RZ, RZ, -0x800000 ;  /* 0xff800000ff1a7424 */ /* 0x000fe200078e00ff */
[-C--:B------:R-:W-:Y:S01]  /*0450*/  ISETP.GE.AND P3, PT, R15, R34.reuse, PT ;  /* 0x000000220f00720c */ /* 0x080fe20003f66270 */
[----:B---3--:R-:W-:Y:S01]  /*0460*/  @!P4 HADD2.F32 R26, -RZ, R27.H0_H0 ;  /* 0x2000001bff1ac230 */ /* 0x008fe20000004100 */
[----:B------:R-:W-:Y:S01]  /*0470*/  ISETP.GE.AND P4, PT, R16, R34, PT ;  /* 0x000000221000720c */ /* 0x000fe20003f86270 */
[----:B------:R-:W-:Y:S01]  /*0480*/  IMAD.MOV.U32 R27, RZ, RZ, -0x800000 ;  /* 0xff800000ff1b7424 */ /* 0x000fe200078e00ff */
[----:B----4-:R-:W-:Y:S01]  /*0490*/  @!P5 HADD2.F32 R27, -RZ, R28.H0_H0 ;  /* 0x2000001cff1bd230 */ /* 0x010fe20000004100 */
[----:B------:R-:W-:Y:S01]  /*04a0*/  IMAD.MOV.U32 R28, RZ, RZ, -0x800000 ;  /* 0xff800000ff1c7424 */ /* 0x000fe200078e00ff */
[----:B-----5:R-:W-:-:S07]  /*04b0*/  @!P6 HADD2.F32 R28, -RZ, R17.H0_H0 ;  /* 0x20000011ff1ce230 */ /* 0x020fce0000004100 */
[----:B------:R-:W2:Y:S04]  /*04c0*/  @!P3 LDG.E.U16 R32, [R2.64+0x340] ;  /* 0x000340040220b981 */ /* 0x000ea8000c1e1500 */
[----:B------:R-:W3:Y:S01]  /*04d0*/  @!P4 LDG.E.U16 R17, [R2.64+0x380] ;  /* 0x000380040211c981 */ /* 0x000ee2000c1e1500 */
[----:B------:R-:W-:Y:S01]  /*04e0*/  ISETP.GE.AND P1, PT, R29, 0x1, PT ;  /* 0x000000011d00780c */ /* 0x000fe20003f26270 */
[----:B------:R-:W-:Y:S01]  /*04f0*/  IMAD.MOV.U32 R29, RZ, RZ, -0x800000 ;  /* 0xff800000ff1d7424 */ /* 0x000fe200078e00ff */
[----:B------:R-:W-:Y:S01]  /*0500*/  @!P0 HADD2.F32 R29, -RZ, R30.H0_H0 ;  /* 0x2000001eff1d8230 */ /* 0x000fe20000004100 */
[----:B------:R-:W-:Y:S01]  /*0510*/  IMAD.MOV.U32 R30, RZ, RZ, -0x800000 ;  /* 0xff800000ff1e7424 */ /* 0x000fe200078e00ff */
[----:B------:R-:W-:Y:S01]  /*0520*/  @!P2 HADD2.F32 R30, -RZ, R31.H0_H0 ;  /* 0x2000001fff1ea230 */ /* 0x000fe20000004100 */
[----:B------:R-:W-:Y:S01]  /*0530*/  IMAD.MOV.U32 R31, RZ, RZ, -0x800000 ;  /* 0xff800000ff1f7424 */ /* 0x000fe200078e00ff */
[----:B------:R-:W-:Y:S01]  /*0540*/  FSETP.GT.FTZ.AND P0, PT, R22, R21, PT ;  /* 0x000000151600720b */ /* 0x000fe20003f14000 */
[----:B--2---:R-:W-:Y:S01]  /*0550*/  @!P3 HADD2.F32 R31, -RZ, R32.H0_H0 ;  /* 0x20000020ff1fb230 */ /* 0x004fe20000004100 */
[----:B------:R-:W-:Y:S01]  /*0560*/  IMAD.MOV.U32 R32, RZ, RZ, -0x800000 ;  /* 0xff800000ff207424 */ /* 0x000fe200078e00ff */
[----:B---3--:R-:W-:Y:S01]  /*0570*/  @!P4 HADD2.F32 R32, -RZ, R17.H0_H0 ;  /* 0x20000011ff20c230 */ /* 0x008fe20000004100 */
        /* <DEDUP_REMOVED lines=193> */
.L_x_5684:
        /* <DEDUP_REMOVED lines=15> */
.L_x_11140:


//--------------------- .text._ZN43_GLOBAL__N__9ae7fba5_10_SoftMax_cu_9f978f6320softmax_warp_forwardIN3c104HalfEffLi8ELb1ELb0EEEvPT0_PKT_iiiPKbib --------------------------
	.section	.text._ZN43_GLOBAL__N__9ae7fba5_10_SoftMax_cu_9f978f6320softmax_warp_forwardIN3c104HalfEffLi8ELb1ELb0EEEvPT0_PKT_iiiPKbib,"ax",@progbits
	.sectioninfo	@"SHI_REGISTERS=31"
	.align	128
.text._ZN43_GLOBAL__N__9ae7fba5_10_SoftMax_cu_9f978f6320softmax_warp_forwardIN3c104HalfEffLi8ELb1ELb0EEEvPT0_PKT_iiiPKbib:
        .type           _ZN43_GLOBAL__N__9ae7fba5_10_SoftMax_cu_9f978f6320softmax_warp_forwardIN3c104HalfEffLi8ELb1ELb0EEEvPT0_PKT_iiiPKbib,@function
        .size           _ZN43_GLOBAL__N__9ae7fba5_10_SoftMax_cu_9f978f6320softmax_warp_forwardIN3c104HalfEffLi8ELb1ELb0EEEvPT0_PKT_iiiPKbib,(.L_x_11141 - _ZN43_GLOBAL__N__9ae7fba5_10_SoftMax_cu_9f978f6320softmax_warp_forwardIN3c104HalfEffLi8ELb1ELb0EEEvPT0_PKT_iiiPKbib)
        .other          _ZN43_GLOBAL__N__9ae7fba5_10_SoftMax_cu_9f978f6320softmax_warp_forwardIN3c104HalfEffLi8ELb1ELb0EEEvPT0_PKT_iiiPKbib,@"STO_CUDA_ENTRY STV_DEFAULT"
_ZN43_GLOBAL__N__9ae7fba5_10_SoftMax_cu_9f978f6320softmax_warp_forwardIN3c104HalfEffLi8ELb1ELb0EEEvPT0_PKT_iiiPKbib:
        /* <DEDUP_REMOVED lines=37> */
[----:B------:R-:W-:-:S02]  /*0250*/  IMAD.MOV.U32 R13, RZ, RZ, -0x800000 ;  /* 0xff800000ff0d7424 */ /* 0x000fc400078e00ff */
[----:B------:R-:W-:Y:S01]  /*0260*/  IMAD.MOV.U32 R22, RZ, RZ, -0x800000 ;  /* 0xff800000ff167424 */ /* 0x000fe200078e00ff */
[----:B---3--:R-:W-:Y:S01]  /*0270*/  @!P6 HADD2.F32 R13, -RZ, R16.H0_H0 ;  /* 0x20000010ff0de230 */ /* 0x008fe20000004100 */
[----:B------:R-:W-:Y:S02]  /*0280*/  IMAD.MOV.U32 R20, RZ, RZ, -0x800000 ;  /* 0xff800000ff147424 */ /* 0x000fe400078e00ff */
[----:B------:R-:W-:Y:S01]  /*0290*/  IMAD.MOV.U32 R16, RZ, RZ, -0x800000 ;  /* 0xff800000ff107424 */ /* 0x000fe200078e00ff */
[----:B----4-:R-:W-:Y:S01]  /*02a0*/  @!P5 HADD2.F32 R22, -RZ, R18.H0_H0 ;  /* 0x20000012ff16d230 */ /* 0x010fe20000004100 */
[CC--:B------:R-:W-:Y:S01]  /*02b0*/  FSETP.GT.FTZ.AND P6, PT, R14.reuse, R13.reuse, PT ;  /* 0x0000000d0e00720b */ /* 0x0c0fe20003fd4000 */
[----:B------:R-:W-:Y:S01]  /*02c0*/  IMAD.MOV.U32 R18, RZ, RZ, -0x800000 ;  /* 0xff800000ff127424 */ /* 0x000fe200078e00ff */
[----:B-----5:R-:W-:Y:S02]  /*02d0*/  @!P4 HADD2.F32 R20, -RZ, R19.H0_H0 ;  /* 0x20000013ff14c230 */ /* 0x020fe40000004100 */
[----:B------:R-:W-:Y:S01]  /*02e0*/  FSEL R25, R14, R13, P6 ;  /* 0x0000000d0e197208 */ /* 0x000fe20003000000 */
[----:B0-----:R-:W-:-:S03]  /*02f0*/  IMAD.MOV.U32 R10, RZ, RZ, -0x800000 ;  /* 0xff800000ff0a7424 */ /* 0x001fc600078e00ff */
[----:B------:R-:W-:-:S04]  /*0300*/  FSETP.GT.FTZ.AND P5, PT, R25, R22, PT ;  /* 0x000000161900720b */ /* 0x000fc80003fb4000 */
[----:B------:R-:W-:Y:S01]  /*0310*/  FSEL R25, R25, R22, P5 ;  /* 0x0000001619197208 */ /* 0x000fe20002800000 */
[----:B------:R-:W-:-:S03]  /*0320*/  @!P3 HADD2.F32 R18, -RZ, R23.H0_H0 ;  /* 0x20000017ff12b230 */ /* 0x000fc60000004100 */
[----:B------:R-:W-:Y:S01]  /*0330*/  FSETP.GT.FTZ.AND P4, PT, R25, R20, PT ;  /* 0x000000141900720b */ /* 0x000fe20003f94000 */
[----:B------:R-:W-:-:S03]  /*0340*/  @!P2 HADD2.F32 R16, -RZ, R17.H0_H0 ;  /* 0x20000011ff10a230 */ /* 0x000fc60000004100 */
[----:B------:R-:W-:-:S04]  /*0350*/  FSEL R25, R25, R20, P4 ;  /* 0x0000001419197208 */ /* 0x000fc80002000000 */
        /* <DEDUP_REMOVED lines=37> */
[----:B------:R0:W1:Y:S01]  /*05b0*/  MUFU.EX2 R22, R25 ;  /* 0x0000001900167308 */ /* 0x0000620000000800 */
[----:B------:R-:W-:Y:S02]  /*05c0*/  FADD.FTZ R16, -R15, R16 ;  /* 0x000000100f107221 */ /* 0x000fe40000010100 */
[----:B------:R-:W-:Y:S02]  /*05d0*/  FMUL.FTZ R23, R18, 1.4426950216293334961 ;  /* 0x3fb8aa3b12177820 */ /* 0x000fe40000410000 */
[----:B------:R-:W-:-:S02]  /*05e0*/  FMUL.FTZ R27, R16, 1.4426950216293334961 ;  /* 0x3fb8aa3b101b7820 */ /* 0x000fc40000410000 */
[C---:B------:R-:W-:Y:S01]  /*05f0*/  FADD.FTZ R10, -R15.reuse, R10 ;  /* 0x0000000a0f0a7221 */ /* 0x040fe20000010100 */
        /* <DEDUP_REMOVED lines=62> */
[----:B---3--:R-:W-:-:S05]  /*09e0*/  FFMA.FTZ R5, R15, -0.69314718246459960938, R12 ;  /* 0xbf3172180f057823 */ /* 0x008fca000001000c */
[----:B------:R-:W-:Y:S01]  /*09f0*/  STG.E [R2.64+0x380], R5 ;  /* 0x0003800502007986 */ /* 0x000fe2000c101904 */
[----:B------:R-:W-:Y:S05]  /*0a00*/  EXIT ;  /* 0x000000000000794d */ /* 0x000fea0003800000 */
.L_x_5685:
        /* <DEDUP_REMOVED lines=15> */
.L_x_11141:


//--------------------- .text._ZN43_GLOBAL__N__9ae7fba5_10_SoftMax_cu_9f978f6320softmax_warp_forwardIN3c104HalfEffLi7ELb1ELb0EEEvPT0_PKT_iiiPKbib --------------------------
	.section	.text._ZN43_GLOBAL__N__9ae7fba5_10_SoftMax_cu_9f978f6320softmax_warp_forwardIN3c104HalfEffLi7ELb1ELb0EEEvPT0_PKT_iiiPKbib,"ax",@progbits
	.sectioninfo	@"SHI_REGISTERS=31"
	.align	128
.text._ZN43_GLOBAL__N__9ae7fba5_10_SoftMax_cu_9f978f6320softmax_warp_forwardIN3c104HalfEffLi7ELb1ELb0EEEvPT0_PKT_iiiPKbib:
        .type           _ZN43_GLOBAL__N__9ae7fba5_10_SoftMax_cu_9f978f6320softmax_warp_forwardIN3c104HalfEffLi7ELb1ELb0EEEvPT0_PKT_iiiPKbib,@function
        .size           _ZN43_GLOBAL__N__9ae7fba5_10_SoftMax_cu_9f978f6320softmax_warp_forwardIN3c104HalfEffLi7ELb1ELb0EEEvPT0_PKT_iiiPKbib,(.L_x_11142 - _ZN43_GLOBAL__N__9ae7fba5_10_SoftMax_cu_9f978f6320softmax_warp_forwardIN3c104HalfEffLi7ELb1ELb0EEEvPT0_PKT_iiiPKbib)
        .other          _ZN43_GLOBAL__N__9ae7fba5_10_SoftMax_cu_9f978f6320softmax_warp_forwardIN3c104HalfEffLi7ELb1ELb0EEEvPT0_PKT_iiiPKbib,@"STO_CUDA_ENTRY STV_DEFAULT"
_ZN43_GLOBAL__N__9ae7fba5_10_SoftMax_cu_9f978f6320softmax_warp_forwardIN3c104HalfEffLi7ELb1ELb0EEEvPT0_PKT_iiiPKbib:
        /* <DEDUP_REMOVED lines=16> */
[C---:B------:R-:W-:Y:S02]  /*0100*/  IADD3 R7, R2.reuse, 0x20, RZ ;  /* 0x0000002002077810 */ /* 0x040fe40007ffe0ff */
[C---:B------:R-:W-:Y:S02]  /*0110*/  IADD3 R6, R2.reuse, 0x40, RZ ;  /* 0x0000004002067810 */ /* 0x040fe40007ffe0ff */
[----:B------:R-:W-:Y:S02]  /*0120*/  ISETP.GT.AND P0, PT, R9, 0x1, PT ;  /* 0x000000010900780c */ /* 0x000fe40003f04270 */
[----:B------:R-:W-:Y:S02]  /*0130*/  IADD3 R4, R2, 0x60, RZ ;  /* 0x0000006002047810 */ /* 0x000fe40007ffe0ff */
[-C--:B------:R-:W-:Y:S01]  /*0140*/  ISETP.GE.AND P5, PT, R7, R5.reuse, PT ;  /* 0x000000050700720c */ /* 0x080fe20003fa6270 */
[----:B------:R-:W-:Y:S01]  /*0150*/  IMAD.MOV.U32 R0, RZ, RZ, c[0x0][0x178] ;  /* 0x00005e00ff007624 */ /* 0x000fe200078e00ff */
[----:B------:R-:W-:-:S02]  /*0160*/  ISETP.GE.AND P4, PT, R6, R5, PT ;  /* 0x000000050600720c */ /* 0x000fc40003f86270 */
[----:B------:R-:W-:Y:S02]  /*0170*/  SEL R19, RZ, c[0x0][0x178], !P0 ;  /* 0x00005e00ff137a07 */ /* 0x000fe40004000000 */
[----:B------:R-:W-:Y:S02]  /*0180*/  ISETP.GE.AND P3, PT, R4, R5, PT ;  /* 0x000000050400720c */ /* 0x000fe40003f66270 */
[----:B------:R-:W-:Y:S02]  /*0190*/  SHF.R.S32.HI R3, RZ, 0x1f, R10 ;  /* 0x0000001fff037819 */ /* 0x000fe4000001140a */
[----:B------:R-:W-:Y:S02]  /*01a0*/  IADD3 R5, P0, R10, c[0x0][0x178], RZ ;  /* 0x00005e000a057a10 */ /* 0x000fe40007f1e0ff */
[-C--:B------:R-:W-:Y:S01]  /*01b0*/  ISETP.GE.AND P1, PT, R2, R19.reuse, PT ;  /* 0x000000130200720c */ /* 0x080fe20003f26270 */
[----:B------:R-:W3:Y:S01]  /*01c0*/  @!P5 LDG.E.U16 R16, [R12.64+0x40] ;  /* 0x000040040c10d981 */ /* 0x000ee2000c1e1500 */
[----:B------:R-:W-:-:S02]  /*01d0*/  ISETP.GE.AND P2, PT, R7, R19, PT ;  /* 0x000000130700720c */ /* 0x000fc40003f46270 */
[----:B------:R-:W-:Y:S01]  /*01e0*/  LEA.HI.X.SX32 R0, R0, R3, 0x1, P0 ;  /* 0x0000000300007211 */ /* 0x000fe200000f0eff */
[----:B------:R-:W4:Y:S01]  /*01f0*/  @!P4 LDG.E.U16 R17, [R12.64+0x80] ;  /* 0x000080040c11c981 */ /* 0x000f22000c1e1500 */
[----:B------:R-:W-:-:S03]  /*0200*/  LEA R14, P0, R5, c[0x0][0x168], 0x1 ;  /* 0x00005a00050e7a11 */ /* 0x000fc600078008ff */
[----:B------:R-:W5:Y:S01]  /*0210*/  @!P3 LDG.E.U16 R21, [R12.64+0xc0] ;  /* 0x0000c0040c15b981 */ /* 0x000f62000c1e1500 */
[----:B------:R-:W-:Y:S01]  /*0220*/  LEA.HI.X R15, R5, c[0x0][0x16c], R0, 0x1, P0 ;  /* 0x00005b00050f7a11 */ /* 0x000fe200000f0c00 */
[----:B------:R-:W-:Y:S01]  /*0230*/  IMAD.MOV.U32 R11, RZ, RZ, -0x800000 ;  /* 0xff800000ff0b7424 */ /* 0x000fe200078e00ff */
[----:B------:R-:W-:-:S03]  /*0240*/  ISETP.GE.AND P0, PT, R6, R19, PT ;  /* 0x000000130600720c */ /* 0x000fc60003f06270 */
[----:B------:R-:W5:Y:S04]  /*0250*/  @!P1 LDG.E.U16 R23, [R14.64] ;  /* 0x000000040e179981 */ /* 0x000f68000c1e1500 */
[----:B------:R-:W5:Y:S06]  /*0260*/  @!P2 LDG.E.U16 R24, [R14.64+0x40] ;  /* 0x000040040e18a981 */ /* 0x000f6c000c1e1500 */
[----:B------:R0:W5:Y:S01]  /*0270*/  @!P0 LDG.E.U16 R22, [R14.64+0x80] ;  /* 0x000080040e168981 */ /* 0x000162000c1e1500 */
[----:B--2---:R-:W-:Y:S01]  /*0280*/  @!P6 HADD2.F32 R11, -RZ, R18.H0_H0 ;  /* 0x20000012ff0be230 */ /* 0x004fe20000004100 */
[----:B------:R-:W-:-:S13]  /*0290*/  ISETP.GE.AND P6, PT, R4, R19, PT ;  /* 0x000000130400720c */ /* 0x000fda0003fc6270 */
[----:B------:R0:W2:Y:S01]  /*02a0*/  @!P6 LDG.E.U16 R20, [R14.64+0xc0] ;  /* 0x0000c0040e14e981 */ /* 0x0000a2000c1e1500 */
[----:B------:R-:W-:Y:S02]  /*02b0*/  IMAD.MOV.U32 R18, RZ, RZ, -0x800000 ;  /* 0xff800000ff127424 */ /* 0x000fe400078e00ff */
[----:B------:R-:W-:Y:S01]  /*02c0*/  IMAD.MOV.U32 R19, RZ, RZ, -0x800000 ;  /* 0xff800000ff137424 */ /* 0x000fe200078e00ff */
[----:B---3--:R-:W-:Y:S01]  /*02d0*/  @!P5 HADD2.F32 R18, -RZ, R16.H0_H0 ;  /* 0x20000010ff12d230 */ /* 0x008fe20000004100 */
[----:B------:R-:W-:Y:S01]  /*02e0*/  IMAD.MOV.U32 R16, RZ, RZ, -0x800000 ;  /* 0xff800000ff107424 */ /* 0x000fe200078e00ff */
[----:B----4-:R-:W-:Y:S01]  /*02f0*/  @!P4 HADD2.F32 R19, -RZ, R17.H0_H0 ;  /* 0x20000011ff13c230 */ /* 0x010fe20000004100 */
[----:B------:R-:W-:Y:S02]  /*0300*/  IMAD.MOV.U32 R17, RZ, RZ, -0x800000 ;  /* 0xff800000ff117424 */ /* 0x000fe400078e00ff */
[----:B------:R-:W-:Y:S01]  /*0310*/  FSETP.GT.FTZ.AND P5, PT, R11, R18, PT ;  /* 0x000000120b00720b */ /* 0x000fe20003fb4000 */
[----:B-----5:R-:W-:Y:S01]  /*0320*/  @!P3 HADD2.F32 R17, -RZ, R21.H0_H0 ;  /* 0x20000015ff11b230 */ /* 0x020fe20000004100 */
[----:B------:R-:W-:-:S02]  /*0330*/  IMAD.MOV.U32 R21, RZ, RZ, -0x800000 ;  /* 0xff800000ff157424 */ /* 0x000fc400078e00ff */
[----:B------:R-:W-:Y:S01]  /*0340*/  FSEL R12, R11, R18, P5 ;  /* 0x000000120b0c7208 */ /* 0x000fe20002800000 */
[----:B------:R-:W-:Y:S02]  /*0350*/  @!P1 HADD2.F32 R21, -RZ, R23.H0_H0 ;  /* 0x20000017ff159230 */ /* 0x000fe40000004100 */
[----:B------:R-:W-:Y:S01]  /*0360*/  @!P2 HADD2.F32 R16, -RZ, R24.H0_H0 ;  /* 0x20000018ff10a230 */ /* 0x000fe20000004100 */
[----:B0-----:R-:W-:Y:S01]  /*0370*/  IMAD.MOV.U32 R14, RZ, RZ, -0x800000 ;  /* 0xff800000ff0e7424 */ /* 0x001fe200078e00ff */
[----:B------:R-:W-:-:S03]  /*0380*/  FSETP.GT.FTZ.AND P4, PT, R12, R19, PT ;  /* 0x000000130c00720b */ /* 0x000fc60003f94000 */
[----:B------:R-:W-:Y:S01]  /*0390*/  FSETP.GT.FTZ.AND P1, PT, R21, R16, PT ;  /* 0x000000101500720b */ /* 0x000fe20003f34000 */
[----:B------:R-:W-:-:S03]  /*03a0*/  @!P0 HADD2.F32 R14, -RZ, R22.H0_H0 ;  /* 0x20000016ff0e8230 */ /* 0x000fc60000004100 */
[----:B------:R-:W-:Y:S02]  /*03b0*/  FSEL R15, R21, R16, P1 ;  /* 0x00000010150f7208 */ /* 0x000fe40000800000 */
[----:B------:R-:W-:Y:S02]  /*03c0*/  FSEL R12, R12, R19, P4 ;  /* 0x000000130c0c7208 */ /* 0x000fe40002000000 */
[----:B------:R-:W-:Y:S01]  /*03d0*/  FSETP.GT.FTZ.AND P0, PT, R15, R14, PT ;  /* 0x0000000e0f00720b */ /* 0x000fe20003f14000 */
[----:B------:R-:W-:Y:S01]  /*03e0*/  IMAD.MOV.U32 R13, RZ, RZ, -0x800000 ;  /* 0xff800000ff0d7424 */ /* 0x000fe200078e00ff */
[----:B------:R-:W-:-:S04]  /*03f0*/  FSETP.GT.FTZ.AND P3, PT, R12, R17, PT ;  /* 0x000000110c00720b */ /* 0x000fc80003f74000 */
[----:B------:R-:W-:-:S05]  /*0400*/  FSEL R12, R12, R17, P3 ;  /* 0x000000110c0c7208 */ /* 0x000fca0001800000 */
[----:B------:R-:W0:Y:S01]  /*0410*/  SHFL.BFLY PT, R23, R12, 0x10, 0x1f ;  /* 0x0e001f000c177f89 */ /* 0x000e2200000e0000 */
[----:B--2---:R-:W-:Y:S01]  /*0420*/  @!P6 HADD2.F32 R13, -RZ, R20.H0_H0 ;  /* 0x20000014ff0de230 */ /* 0x004fe20000004100 */
[----:B------:R-:W-:-:S04]  /*0430*/  FSEL R20, R15, R14, P0 ;  /* 0x0000000e0f147208 */ /* 0x000fc80000000000 */
        /* <DEDUP_REMOVED lines=32> */
[----:B------:R-:W-:-:S04]  /*0640*/  FMUL.FTZ R24, R12, 1.4426950216293334961 ;  /* 0x3fb8aa3b0c187820 */ /* 0x000fc80000410000 */
[C---:B------:R-:W-:Y:S02]  /*0650*/  FADD.FTZ R20, -R25.reuse, R21 ;  /* 0x0000001519147221 */ /* 0x040fe40000010100 */
[C---:B------:R-:W-:Y:S02]  /*0660*/  FADD.FTZ R16, -R25.reuse, R16 ;  /* 0x0000001019107221 */ /* 0x040fe40000010100 */
[----:B------:R-:W-:Y:S02]  /*0670*/  FMUL.FTZ R23, R20, 1.4426950216293334961 ;  /* 0x3fb8aa3b14177820 */ /* 0x000fe40000410000 */
[C---:B------:R-:W-:Y:S02]  /*0680*/  FADD.FTZ R11, -R26.reuse, R18 ;  /* 0x000000121a0b7221 */ /* 0x040fe40000010100 */
[----:B------:R0:W1:Y:S01]  /*0690*/  MUFU.EX2 R18, R24 ;  /* 0x0000001800127308 */ /* 0x0000620000000800 */
[----:B------:R-:W-:Y:S02]  /*06a0*/  FADD.FTZ R15, -R26, R19 ;  /* 0x000000131a0f7221 */ /* 0x000fe40000010100 */
[----:B------:R-:W-:-:S02]  /*06b0*/  FADD.FTZ R14, -R25, R14 ;  /* 0x0000000e190e7221 */ /* 0x000fc40000010100 */
[----:B------:R-:W-:Y:S02]  /*06c0*/  FMUL.FTZ R28, R11, 1.4426950216293334961 ;  /* 0x3fb8aa3b0b1c7820 */ /* 0x000fe40000410000 */
[----:B0-----:R-:W-:Y:S01]  /*06d0*/  FMUL.FTZ R24, R16, 1.4426950216293334961 ;  /* 0x3fb8aa3b10187820 */ /* 0x001fe20000410000 */
[----:B------:R-:W0:Y:S01]  /*06e0*/  MUFU.EX2 R23, R23 ;  /* 0x0000001700177308 */ /* 0x000e220000000800 */
[----:B------:R-:W-:Y:S02]  /*06f0*/  FADD.FTZ R17, -R26, R17 ;  /* 0x000000111a117221 */ /* 0x000fe40000010100 */
[----:B------:R-:W-:Y:S02]  /*0700*/  FMUL.FTZ R22, R15, 1.4426950216293334961 ;  /* 0x3fb8aa3b0f167820 */ /* 0x000fe40000410000 */
[----:B------:R-:W-:Y:S02]  /*0710*/  FADD.FTZ R13, -R25, R13 ;  /* 0x0000000d190d7221 */ /* 0x000fe40000010100 */
[----:B------:R-:W-:Y:S01]  /*0720*/  FMUL.FTZ R26, R14, 1.4426950216293334961 ;  /* 0x3fb8aa3b0e1a7820 */ /* 0x000fe20000410000 */
[----:B------:R-:W2:Y:S01]  /*0730*/  MUFU.EX2 R19, R28 ;  /* 0x0000001c00137308 */ /* 0x000ea20000000800 */
[----:B------:R-:W-:-:S02]  /*0740*/  FMUL.FTZ R25, R13, 1.4426950216293334961 ;  /* 0x3fb8aa3b0d197820 */ /* 0x000fc40000410000 */
[----:B------:R-:W-:-:S05]  /*0750*/  FMUL.FTZ R27, R17, 1.4426950216293334961 ;  /* 0x3fb8aa3b111b7820 */ /* 0x000fca0000410000 */
[----:B------:R-:W3:Y:S08]  /*0760*/  MUFU.EX2 R24, R24 ;  /* 0x0000001800187308 */ /* 0x000ef00000000800 */
[----:B------:R-:W4:Y:S08]  /*0770*/  MUFU.EX2 R22, R22 ;  /* 0x0000001600167308 */ /* 0x000f300000000800 */
[----:B------:R-:W5:Y:S01]  /*0780*/  MUFU.EX2 R26, R26 ;  /* 0x0000001a001a7308 */ /* 0x000f620000000800 */
[----:B-1----:R-:W-:-:S07]  /*0790*/  FADD.FTZ R18, RZ, R18 ;  /* 0x00000012ff127221 */ /* 0x002fce0000010000 */
[----:B------:R0:W1:Y:S08]  /*07a0*/  MUFU.EX2 R21, R27 ;  /* 0x0000001b00157308 */ /* 0x0000700000000800 */
[----:B------:R-:W1:Y:S01]  /*07b0*/  MUFU.EX2 R25, R25 ;  /* 0x0000001900197308 */ /* 0x000e620000000800 */
[----:B0-----:R-:W-:Y:S02]  /*07c0*/  FADD.FTZ R27, RZ, R23 ;  /* 0x00000017ff1b7221 */ /* 0x001fe40000010000 */
[----:B--2---:R-:W-:-:S02]  /*07d0*/  FADD.FTZ R19, R18, R19 ;  /* 0x0000001312137221 */ /* 0x004fc40000010000 */
[----:B---3--:R-:W-:Y:S02]  /*07e0*/  FADD.FTZ R27, R27, R24 ;  /* 0x000000181b1b7221 */ /* 0x008fe40000010000 */
[----:B----4-:R-:W-:Y:S02]  /*07f0*/  FADD.FTZ R22, R19, R22 ;  /* 0x0000001613167221 */ /* 0x010fe40000010000 */
[----:B-----5:R-:W-:Y:S02]  /*0800*/  FADD.FTZ R18, R27, R26 ;  /* 0x0000001a1b127221 */ /* 0x020fe40000010000 */
[----:B-1----:R-:W-:Y:S02]  /*0810*/  FADD.FTZ R21, R22, R21 ;  /* 0x0000001516157221 */ /* 0x002fe40000010000 */
        /* <DEDUP_REMOVED lines=26> */
[----:B------:R-:W1:Y:S01]  /*09c0*/  MUFU.LG2 R22, R22 ;  /* 0x0000001600167308 */ /* 0x000e620000000c00 */
[----:B------:R-:W-:-:S04]  /*09d0*/  LEA R2, P0, R10, c[0x0][0x160], 0x2 ;  /* 0x000058000a027a11 */ /* 0x000fc800078010ff */
[----:B------:R-:W-:Y:S02]  /*09e0*/  LEA.HI.X R3, R10, c[0x0][0x164], R3, 0x2, P0 ;  /* 0x000059000a037a11 */ /* 0x000fe400000f1403 */
[----:B------:R-:W-:Y:S01]  /*09f0*/  ISETP.GE.AND P0, PT, R7, c[0x0][0x178], PT ;  /* 0x00005e0007007a0c */ /* 0x000fe20003f06270 */
[----:B-1----:R-:W-:-:S05]  /*0a00*/  FFMA.FTZ R9, R22, -0.69314718246459960938, R12 ;  /* 0xbf31721816097823 */ /* 0x002fca000001000c */
        /* <DEDUP_REMOVED lines=11> */
.L_x_5687:
[----:B------:R-:W-:Y:S05]  /*0ac0*/  BSYNC B0 ;  /* 0x0000000000007941 */ /* 0x000fea0003800000 */
.L_x_5686:
[----:B-123--:R-:W-:-:S04]  /*0ad0*/  IMAD.MOV.U32 R3, RZ, RZ, -0x2 ;  /* 0xfffffffeff037424 */ /* 0x00efc800078e00ff */
[----:B------:R-:W-:-:S05]  /*0ae0*/  IMAD R8, R8, R3, c[0x0][0x170] ;  /* 0x00005c0008087624 */ /* 0x000fca00078e0203 */
[----:B------:R-:W-:-:S13]  /*0af0*/  ISETP.GE.AND P0, PT, R8, 0x2, PT ;  /* 0x000000020800780c */ /* 0x000fda0003f06270 */
[----:B------:R-:W-:Y:S05]  /*0b00*/  @!P0 EXIT ;  /* 0x000000000000894d */ /* 0x000fea0003800000 */
[----:B------:R-:W-:Y:S05]  /*0b10*/  @P1 EXIT ;  /* 0x000000000000194d */ /* 0x000fea0003800000 */
[----:B------:R-:W1:Y:S01]  /*0b20*/  MUFU.LG2 R19, R19 ;  /* 0x0000001300137308 */ /* 0x000e620000000c00 */
[----:B------:R-:W-:Y:S02]  /*0b30*/  ISETP.GE.AND P1, PT, R7, c[0x0][0x178], PT ;  /* 0x00005e0007007a0c */ /* 0x000fe40003f26270 */
        /* <DEDUP_REMOVED lines=10> */
[----:B-1----:R-:W-:-:S05]  /*0be0*/  FFMA.FTZ R5, R19, -0.69314718246459960938, R14 ;  /* 0xbf31721813057823 */ /* 0x002fca000001000e */
[----:B------:R1:W-:Y:S07]  /*0bf0*/  STG.E [R2.64+0x100], R5 ;  /* 0x0001000502007986 */ /* 0x0003ee000c101904 */
[----:B------:R-:W-:Y:S05]  /*0c00*/  @P0 EXIT ;  /* 0x000000000000094d */ /* 0x000fea0003800000 */
[----:B------:R-:W-:-:S05]  /*0c10*/  FFMA.FTZ R13, R19, -0.69314718246459960938, R13 ;  /* 0xbf317218130d7823 */ /* 0x000fca000001000d */
[----:B------:R-:W-:Y:S01]  /*0c20*/  STG.E [R2.64+0x180], R13 ;  /* 0x0001800d02007986 */ /* 0x000fe2000c101904 */
[----:B------:R-:W-:Y:S05]  /*0c30*/  EXIT ;  /* 0x000000000000794d */ /* 0x000fea0003800000 */
.L_x_5688:
        /* <DEDUP_REMOVED lines=12> */
.L_x_11142:


//--------------------- .text._ZN43_GLOBAL__N__9ae7fba5_10_SoftMax_cu_9f978f6320softmax_warp_forwardIN3c104HalfEffLi6ELb1ELb0EEEvPT0_PKT_iiiPKbib --------------------------
	.section	.text._ZN43_GLOBAL__N__9ae7fba5_10_SoftMax_cu_9f978f6320softmax_warp_forwardIN3c104HalfEffLi6ELb1ELb0EEEvPT0_PKT_iiiPKbib,"ax",@progbits
	.sectioninfo	@"SHI_REGISTERS=24"
	.align	128
.text._ZN43_GLOBAL__N__9ae7fba5_10_SoftMax_cu_9f978f6320softmax_warp_forwardIN3c104HalfEffLi6ELb1ELb0EEEvPT0_PKT_iiiPKbib:
        .type           _ZN43_GLOBAL__N__9ae7fba5_10_SoftMax_cu_9f978f6320softmax_warp_forwardIN3c104HalfEffLi6ELb1ELb0EEEvPT0_PKT_iiiPKbib,@function
        .size           _ZN43_GLOBAL__N__9ae7fba5_10_SoftMax_cu_9f978f6320softmax_warp_forwardIN3c104HalfEffLi6ELb1ELb0EEEvPT0_PKT_iiiPKbib,(.L_x_11143 - _ZN43_GLOBAL__N__9ae7fba5_10_SoftMax_cu_9f978f6320softmax_warp_forwardIN3c104HalfEffLi6ELb1ELb0EEEvPT0_PKT_iiiPKbib)
        .other          _ZN43_GLOBAL__N__9ae7fba5_10_SoftMax_cu_9f978f6320softmax_warp_forwardIN3c104HalfEffLi6ELb1ELb0EEEvPT0_PKT_iiiPKbib,@"STO_CUDA_ENTRY STV_DEFAULT"
_ZN43_GLOBAL__N__9ae7fba5_10_SoftMax_cu_9f978f6320softmax_warp_forwardIN3c104HalfEffLi6ELb1ELb0EEEvPT0_PKT_iiiPKbib:
        /* <DEDUP_REMOVED lines=74> */
[C---:B------:R-:W-:Y:S02]  /*04a0*/  FADD.FTZ R10, -R17.reuse, R10 ;  /* 0x0000000a110a7221 */ /* 0x040fe40000010100 */
        /* <DEDUP_REMOVED lines=50> */
.L_x_5690:
[----:B------:R-:W-:Y:S05]  /*07d0*/  BSYNC B0 ;  /* 0x0000000000007941 */ /* 0x000fea0003800000 */
.L_x_5689:
        /* <DEDUP_REMOVED lines=12> */
.L_x_5691:
        /* <DEDUP_REMOVED lines=14> */
.L_x_11143:


//--------------------- .text._ZN43_GLOBAL__N__9ae7fba5_10_SoftMax_cu_9f978f6320softmax_warp_forwardIN3c104HalfEffLi5ELb1ELb0EEEvPT0_PKT_iiiPKbib --------------------------
	.section	.text._ZN43_GLOBAL__N__9ae7fba5_10_SoftMax_cu_9f978f6320softmax_warp_forwardIN3c104HalfEffLi5ELb1ELb0EEEvPT0_PKT_iiiPKbib,"ax",@progbits
	.sectioninfo	@"SHI_REGISTERS=18"
	.align	128
.text._ZN43_GLOBAL__N__9ae7fba5_10_SoftMax_cu_9f978f6320softmax_warp_forwardIN3c104HalfEffLi5ELb1ELb0EEEvPT0_PKT_iiiPKbib:
        .type           _ZN43_GLOBAL__N__9ae7fba5_10_SoftMax_cu_9f978f6320softmax_warp_forwardIN3c104HalfEffLi5ELb1ELb0EEEvPT0_PKT_iiiPKbib,@function
        .size           _ZN43_GLOBAL__N__9ae7fba5_10_SoftMax_cu_9f978f6320softmax_warp_forwardIN3c104HalfEffLi5ELb1ELb0EEEvPT0_PKT_iiiPKbib,(.L_x_11144 - _ZN43_GLOBAL__N__9ae7fba5_10_SoftMax_cu_9f978f6320softmax_warp_forwardIN3c104HalfEffLi5ELb1ELb0EEEvPT0_PKT_iiiPKbib)
        .other          _ZN43_GLOBAL__N__9ae7fba5_10_SoftMax_cu_9f978f6320softmax_warp_forwardIN3c104HalfEffLi5ELb1ELb0EEEvPT0_PKT_iiiPKbib,@"STO_CUDA_ENTRY STV_DEFAULT"
_ZN43_GLOBAL__N__9ae7fba5_10_SoftMax_cu_9f978f6320softmax_warp_forwardIN3c104HalfEffLi5ELb1ELb0EEEvPT0_PKT_iiiPKbib:
        /* <DEDUP_REMOVED lines=28> */
[----:B--2---:R-:W-:-:S05]  /*01c0*/  @!P1 HADD2.F32 R10, -RZ, R6.H0_H0 ;  /* 0x20000006ff0a9230 */ /* 0x004fca0000004100 */
[----:B------:R-:W0:Y:S01]  /*01d0*/  SHFL.BFLY PT, R11, R10, 0x10, 0x1f ;  /* 0x0e001f000a0b7f89 */ /* 0x000e2200000e0000 */
[----:B---3--:R-:W-:-:S05]  /*01e0*/  @!P0 HADD2.F32 R5, -RZ, R8.H0_H0 ;  /* 0x20000008ff058230 */ /* 0x008fca0000004100 */
        /* <DEDUP_REMOVED lines=79> */
.L_x_5692:
        /* <DEDUP_REMOVED lines=10> */
.L_x_11144:


//--------------------- .text._ZN43_GLOBAL__N__9ae7fba5_10_SoftMax_cu_9f978f6320softmax_warp_forwardIN3c104HalfEffLi4ELb1ELb0EEEvPT0_PKT_iiiPKbib --------------------------
	.section	.text._ZN43_GLOBAL__N__9ae7fba5_10_SoftMax_cu_9f978f6320softmax_warp_forwardIN3c104HalfEffLi4ELb1ELb0EEEvPT0_PKT_iiiPKbib,"ax",@progbits
	.sectioninfo	@"SHI_REGISTERS=18"
	.align	128
.text._ZN43_GLOBAL__N__9ae7fba5_10_SoftMax_cu_9f978f6320softmax_warp_forwardIN3c104HalfEffLi4ELb1ELb0EEEvPT0_PKT_iiiPKbib:
        .type           _ZN43_GLOBAL__N__9ae7fba5_10_SoftMax_cu_9f978f6320softmax_warp_forwardIN3c104HalfEffLi4ELb1ELb0EEEvPT0_PKT_iiiPKbib,@function
        .size           _ZN43_GLOBAL__N__9ae7fba5_10_SoftMax_cu_9f978f6320softmax_warp_forwardIN3c104HalfEffLi4ELb1ELb0EEEvPT0_PKT_iiiPKbib,(.L_x_11145 - _ZN43_GLOBAL__N__9ae7fba5_10_SoftMax_cu_9f978f6320softmax_warp_forwardIN3c104HalfEffLi4ELb1ELb0EEEvPT0_PKT_iiiPKbib)
        .other          _ZN43_GLOBAL__N__9ae7fba5_10_SoftMax_cu_9f978f6320softmax_warp_forwardIN3c104HalfEffLi4ELb1ELb0EEEvPT0_PKT_iiiPKbib,@"STO_CUDA_ENTRY STV_DEFAULT"
_ZN43_GLOBAL__N__9ae7fba5_10_SoftMax_cu_9f978f6320softmax_warp_forwardIN3c104HalfEffLi4ELb1ELb0EEEvPT0_PKT_iiiPKbib:
        /* <DEDUP_REMOVED lines=98> */
.L_x_5693:
        /* <DEDUP_REMOVED lines=14> */
.L_x_11145:


//--------------------- .text._ZN43_GLOBAL__N__9ae7fba5_10_SoftMax_cu_9f978f6320softmax_warp_forwardIN3c104HalfEffLi3ELb1ELb0EEEvPT0_PKT_iiiPKbib --------------------------
	.section	.text._ZN43_GLOBAL__N__9ae7fba5_10_SoftMax_cu_9f978f6320softmax_warp_forwardIN3c104HalfEffLi3ELb1ELb0EEEvPT0_PKT_iiiPKbib,"ax",@progbits
	.sectioninfo	@"SHI_REGISTERS=18"
	.align	128
.text._ZN43_GLOBAL__N__9ae7fba5_10_SoftMax_cu_9f978f6320softmax_warp_forwardIN3c104HalfEffLi3ELb1ELb0EEEvPT0_PKT_iiiPKbib:
        .type           _ZN43_GLOBAL__N__9ae7fba5_10_SoftMax_cu_9f978f6320softmax_warp_forwardIN3c104HalfEffLi3ELb1ELb0EEEvPT0_PKT_iiiPKbib,@function
        .size           _ZN43_GLOBAL__N__9ae7fba5_10_SoftMax_cu_9f978f6320softmax_warp_forwardIN3c104HalfEffLi3ELb1ELb0EEEvPT0_PKT_iiiPKbib,(.L_x_11146 - _ZN43_GLOBAL__N__9ae7fba5_10_SoftMax_cu_9f978f6320softmax_warp_forwardIN3c104HalfEffLi3ELb1ELb0EEEvPT0_PKT_iiiPKbib)
        .other          _ZN43_GLOBAL__N__9ae7fba5_10_SoftMax_cu_9f978f6320softmax_warp_forwardIN3c104HalfEffLi3ELb1ELb0EEEvPT0_PKT_iiiPKbib,@"STO_CUDA_ENTRY STV_DEFAULT"
_ZN43_GLOBAL__N__9ae7fba5_10_SoftMax_cu_9f978f6320softmax_warp_forwardIN3c104HalfEffLi3ELb1ELb0EEEvPT0_PKT_iiiPKbib:
        /* <DEDUP_REMOVED lines=88> */
.L_x_5694:
        /* <DEDUP_REMOVED lines=16> */
.L_x_11146:


//--------------------- .text._ZN43_GLOBAL__N__9ae7fba5_10_SoftMax_cu_9f978f6320softmax_warp_forwardIN3c104HalfEffLi2ELb1ELb0EEEvPT0_PKT_iiiPKbib --------------------------
	.section	.text._ZN43_GLOBAL__N__9ae7fba5_10_SoftMax_cu_9f978f6320softmax_warp_forwardIN3c104HalfEffLi2ELb1ELb0EEEvPT0_PKT_iiiPKbib,"ax",@progbits
	.sectioninfo	@"SHI_REGISTERS=18"
	.align	128
.text._ZN43_GLOBAL__N__9ae7fba5_10_SoftMax_cu_9f978f6320softmax_warp_forwardIN3c104HalfEffLi2ELb1ELb0EEEvPT0_PKT_iiiPKbib:
        .type           _ZN43_GLOBAL__N__9ae7fba5_10_SoftMax_cu_9f978f6320softmax_warp_forwardIN3c104HalfEffLi2ELb1ELb0EEEvPT0_PKT_iiiPKbib,@function
        .size           _ZN43_GLOBAL__N__9ae7fba5_10_SoftMax_cu_9f978f6320softmax_warp_forwardIN3c104HalfEffLi2ELb1ELb0EEEvPT0_PKT_iiiPKbib,(.L_x_11147 - _ZN43_GLOBAL__N__9ae7fba5_10_SoftMax_cu_9f978f6320softmax_warp_forwardIN3c104HalfEffLi2ELb1ELb0EEEvPT0_PKT_iiiPKbib)
        .other          _ZN43_GLOBAL__N__9ae7fba5_10_SoftMax_cu_9f978f6320softmax_warp_forwardIN3c104HalfEffLi2ELb1ELb0EEEvPT0_PKT_iiiPKbib,@"STO_CUDA_ENTRY STV_DEFAULT"
_ZN43_GLOBAL__N__9ae7fba5_10_SoftMax_cu_9f978f6320softmax_warp_forwardIN3c104HalfEffLi2ELb1ELb0EEEvPT0_PKT_iiiPKbib:
        /* <DEDUP_REMOVED lines=78> */
.L_x_5695:
        /* <DEDUP_REMOVED lines=10> */
.L_x_11147:


//--------------------- .text._ZN43_GLOBAL__N__9ae7fba5_10_SoftMax_cu_9f978f6320softmax_warp_forwardIN3c104HalfEffLi1ELb1ELb0EEEvPT0_PKT_iiiPKbib --------------------------
	.section	.text._ZN43_GLOBAL__N__9ae7fba5_10_SoftMax_cu_9f978f6320softmax_warp_forwardIN3c104HalfEffLi1ELb1ELb0EEEvPT0_PKT_iiiPKbib,"ax",@progbits
	.sectioninfo	@"SHI_REGISTERS=17"
	.align	128
.text._ZN43_GLOBAL__N__9ae7fba5_10_SoftMax_cu_9f978f6320softmax_warp_forwardIN3c104HalfEffLi1ELb1ELb0EEEvPT0_PKT_iiiPKbib:
        .type           _ZN43_GLOBAL__N__9ae7fba5_10_SoftMax_cu_9f978f6320softmax_warp_forwardIN3c104HalfEffLi1ELb1ELb0EEEvPT0_PKT_iiiPKbib,@function
        .size           _ZN43_GLOBAL__N__9ae7fba5_10_SoftMax_cu_9f978f6320softmax_warp_forwardIN3c104HalfEffLi1ELb1ELb0EEEvPT0_PKT_iiiPKbib,(.L_x_11148 - _ZN43_GLOBAL__N__9ae7fba5_10_SoftMax_cu_9f978f6320softmax_warp_forwardIN3c104HalfEffLi1ELb1ELb0EEEvPT0_PKT_iiiPKbib)
        .other          _ZN43_GLOBAL__N__9ae7fba5_10_SoftMax_cu_9f978f6320softmax_warp_forwardIN3c104HalfEffLi1ELb1ELb0EEEvPT0_PKT_iiiPKbib,@"STO_CUDA_ENTRY STV_DEFAULT"
_ZN43_GLOBAL__N__9ae7fba5_10_SoftMax_cu_9f978f6320softmax_warp_forwardIN3c104HalfEffLi1ELb1ELb0EEEvPT0_PKT_iiiPKbib:
        /* <DEDUP_REMOVED lines=68> */
.L_x_5696:
        /* <DEDUP_REMOVED lines=12> */
.L_x_11148:


//--------------------- .text._ZN43_GLOBAL__N__9ae7fba5_10_SoftMax_cu_9f978f6320softmax_warp_forwardIN3c104HalfEffLi0ELb1ELb0EEEvPT0_PKT_iiiPKbib --------------------------
	.section	.text._ZN43_GLOBAL__N__9ae7fba5_10_SoftMax_cu_9f978f6320softmax_warp_forwardIN3c104HalfEffLi0ELb1ELb0EEEvPT0_PKT_iiiPKbib,"ax",@progbits
	.sectioninfo	@"SHI_REGISTERS=13"
	.align	128
.text._ZN43_GLOBAL__N__9ae7fba5_10_SoftMax_cu_9f978f6320softmax_warp_forwardIN3c104HalfEffLi0ELb1ELb0EEEvPT0_PKT_iiiPKbib:
        .type           _ZN43_GLOBAL__N__9ae7fba5_10_SoftMax_cu_9f978f6320softmax_warp_forwardIN3c104HalfEffLi0ELb1ELb0EEEvPT0_PKT_iiiPKbib,@function
        .size           _ZN43_GLOBAL__N__9ae7fba5_10_SoftMax_cu_9f978f6320softmax_warp_forwardIN3c104HalfEffLi0ELb1ELb0EEEvPT0_PKT_iiiPKbib,(.L_x_11149 - _ZN43_GLOBAL__N__9ae7fba5_10_SoftMax_cu_9f978f6320softmax_warp_forwardIN3c104HalfEffLi0ELb1ELb0EEEvPT0_PKT_iiiPKbib)
        .other          _ZN43_GLOBAL__N__9ae7fba5_10_SoftMax_cu_9f978f6320softmax_warp_forwardIN3c104HalfEffLi0ELb1ELb0EEEvPT0_PKT_iiiPKbib,@"STO_CUDA_ENTRY STV_DEFAULT"
_ZN43_GLOBAL__N__9ae7fba5_10_SoftMax_cu_9f978f6320softmax_warp_forwardIN3c104HalfEffLi0ELb1ELb0EEEvPT0_PKT_iiiPKbib:
        /* <DEDUP_REMOVED lines=33> */
[----:B-----5:R-:W-:Y:S02]  /*0210*/  @!P1 HADD2.F32 R4, -RZ, R5.H0_H0 ;  /* 0x20000005ff049230 */ /* 0x020fe40000004100 */
[----:B------:R-:W-:-:S06]  /*0220*/  @!P0 HADD2.F32 R2, -RZ, R3.H0_H0 ;  /* 0x20000003ff028230 */ /* 0x000fcc0000004100 */
        /* <DEDUP_REMOVED lines=10> */
.L_x_5698:
[----:B------:R-:W-:Y:S05]  /*02d0*/  BSYNC B0 ;  /* 0x0000000000007941 */ /* 0x000fea0003800000 */
.L_x_5697:
        /* <DEDUP_REMOVED lines=15> */
.L_x_5699:
        /* <DEDUP_REMOVED lines=11> */
.L_x_11149:


//--------------------- .text._ZN43_GLOBAL__N__9ae7fba5_10_SoftMax_cu_9f978f6320softmax_warp_forwardIN3c104HalfES2_fLi11ELb1ELb0EEEvPT0_PKT_iiiPKbib --------------------------
	.section	.text._ZN43_GLOBAL__N__9ae7fba5_10_SoftMax_cu_9f978f6320softmax_warp_forwardIN3c104HalfES2_fLi11ELb1ELb0EEEvPT0_PKT_iiiPKbib,"ax",@progbits
	.sectioninfo	@"SHI_REGISTERS=168"
	.align	128
.text._ZN43_GLOBAL__N__9ae7fba5_10_SoftMax_cu_9f978f6320softmax_warp_forwardIN3c104HalfES2_fLi11ELb1ELb0EEEvPT0_PKT_iiiPKbib:
        .type           _ZN43_GLOBAL__N__9ae7fba5_10_SoftMax_cu_9f978f6320softmax_warp_forwardIN3c104HalfES2_fLi11ELb1ELb0EEEvPT0_PKT_iiiPKbib,@function
        .size           _ZN43_GLOBAL__N__9ae7fba5_10_SoftMax_cu_9f978f6320softmax_warp_forwardIN3c104HalfES2_fLi11ELb1ELb0EEEvPT0_PKT_iiiPKbib,(.L_x_11150 - _ZN43_GLOBAL__N__9ae7fba5_10_SoftMax_cu_9f978f6320softmax_warp_forwardIN3c104HalfES2_fLi11ELb1ELb0EEEvPT0_PKT_iiiPKbib)
        .other          _ZN43_GLOBAL__N__9ae7fba5_10_SoftMax_cu_9f978f6320softmax_warp_forwardIN3c104HalfES2_fLi11ELb1ELb0EEEvPT0_PKT_iiiPKbib,@"STO_CUDA_ENTRY STV_DEFAULT"
_ZN43_GLOBAL__N__9ae7fba5_10_SoftMax_cu_9f978f6320softmax_warp_forwardIN3c104HalfES2_fLi11ELb1ELb0EEEvPT0_PKT_iiiPKbib:
        /* <DEDUP_REMOVED lines=49> */
[C---:B------:R-:W-:Y:S01]  /*0310*/  IADD3 R43, R79.reuse, 0x160, RZ ;  /* 0x000001604f2b7810 */ /* 0x040fe20007ffe0ff */
        /* <DEDUP_REMOVED lines=695> */
[----:B------:R-:W-:Y:S01]  /*2e90*/  F2FP.PACK_AB R118, RZ, R2 ;  /* 0x00000002ff76723e */ /* 0x000fe200000000ff */
[----:B------:R-:W-:-:S05]  /*2ea0*/  IMAD.WIDE R2, R81, R80, c[0x0][0x160] ;  /* 0x0000580051027625 */ /* 0x000fca00078e0250 */
[----:B------:R1:W-:Y:S01]  /*2eb0*/  STG.E.U16 [R2.64], R118 ;  /* 0x0000007602007986 */ /* 0x0003e2000c101504 */
[----:B------:R-:W-:Y:S05]  /*2ec0*/  @P0 EXIT ;  /* 0x000000000000094d */ /* 0x000fea0003800000 */
[----:B------:R-:W-:Y:S01]  /*2ed0*/  ISETP.GE.AND P0, PT, R34, c[0x0][0x178], PT ;  /* 0x00005e0022007a0c */ /* 0x000fe20003f06270 */
[----:B------:R-:W-:-:S05]  /*2ee0*/  FFMA.FTZ R83, R79, -0.69314718246459960938, R83 ;  /* 0xbf3172184f537823 */ /* 0x000fca0000010053 */
[----:B------:R-:W-:-:S05]  /*2ef0*/  F2FP.PACK_AB R83, RZ, R83 ;  /* 0x00000053ff53723e */ /* 0x000fca00000000ff */
[----:B------:R2:W-:Y:S02]  /*2f00*/  STG.E.U16 [R2.64+0x40], R83 ;  /* 0x0000405302007986 */ /* 0x0005e4000c101504 */
        /* <DEDUP_REMOVED lines=306> */
[----:B------:R-:W-:-:S05]  /*4230*/  FFMA.FTZ R79, R79, -0.69314718246459960938, R123 ;  /* 0xbf3172184f4f7823 */ /* 0x000fca000001007b */
[----:B------:R-:W-:-:S05]  /*4240*/  F2FP.PACK_AB R79, RZ, R79 ;  /* 0x0000004fff4f723e */ /* 0x000fca00000000ff */
[----:B------:R-:W-:Y:S01]  /*4250*/  STG.E.U16 [R2.64+0xfc0], R79 ;  /* 0x000fc04f02007986 */ /* 0x000fe2000c101504 */
[----:B------:R-:W-:Y:S05]  /*4260*/  EXIT ;  /* 0x000000000000794d */ /* 0x000fea0003800000 */
.L_x_5700:
        /* <DEDUP_REMOVED lines=9> */
.L_x_11150:


//--------------------- .text._ZN43_GLOBAL__N__9ae7fba5_10_SoftMax_cu_9f978f6320softmax_warp_forwardIN3c104HalfES2_fLi10ELb1ELb0EEEvPT0_PKT_iiiPKbib --------------------------
	.section	.text._ZN43_GLOBAL__N__9ae7fba5_10_SoftMax_cu_9f978f6320softmax_warp_forwardIN3c104HalfES2_fLi10ELb1ELb0EEEvPT0_PKT_iiiPKbib,"ax",@progbits
	.sectioninfo	@"SHI_REGISTERS=72"
	.align	128
.text._ZN43_GLOBAL__N__9ae7fba5_10_SoftMax_cu_9f978f6320softmax_warp_forwardIN3c104HalfES2_fLi10ELb1ELb0EEEvPT0_PKT_iiiPKbib:
        .type           _ZN43_GLOBAL__N__9ae7fba5_10_SoftMax_cu_9f978f6320softmax_warp_forwardIN3c104HalfES2_fLi10ELb1ELb0EEEvPT0_PKT_iiiPKbib,@function
        .size           _ZN43_GLOBAL__N__9ae7fba5_10_SoftMax_cu_9f978f6320softmax_warp_forwardIN3c104HalfES2_fLi10ELb1ELb0EEEvPT0_PKT_iiiPKbib,(.L_x_11151 - _ZN43_GLOBAL__N__9ae7fba5_10_SoftMax_cu_9f978f6320softmax_warp_forwardIN3c104HalfES2_fLi10ELb1ELb0EEEvPT0_PKT_iiiPKbib)
        .other          _ZN43_GLOBAL__N__9ae7fba5_10_SoftMax_cu_9f978f6320softmax_warp_forwardIN3c104HalfES2_fLi10ELb1ELb0EEEvPT0_PKT_iiiPKbib,@"STO_CUDA_ENTRY STV_DEFAULT"
_ZN43_GLOBAL__N__9ae7fba5_10_SoftMax_cu_9f978f6320softmax_warp_forwardIN3c104HalfES2_fLi10ELb1ELb0EEEvPT0_PKT_iiiPKbib:
        /* <DEDUP_REMOVED lines=51> */
[----:B------:R-:W-:Y:S01]  /*0330*/  IADD3 R14, R47, 0x160, RZ ;  /* 0x000001602f0e7810 */ /* 0x000fe20007ffe0ff */
[----:B------:R-:W-:Y:S01]  /*0340*/  IMAD.MOV.U32 R42, RZ, RZ, -0x800000 ;  /* 0xff800000ff2a7424 */ /* 0x000fe200078e00ff */
[----:B------:R-:W-:Y:S01]  /*0350*/  @!P1 HADD2.F32 R44, -RZ, R16.H0_H0 ;  /* 0x20000010ff2c9230 */ /* 0x000fe20000004100 */
[-C--:B------:R-:W-:Y:S01]  /*0360*/  ISETP.GE.AND P1, PT, R13, R66.reuse, PT ;  /* 0x000000420d00720c */ /* 0x080fe20003f26270 */
[----:B------:R-:W-:Y:S01]  /*0370*/  @!P6 HADD2.F32 R42, -RZ, R15.H0_H0 ;  /* 0x2000000fff2ae230 */ /* 0x000fe20000004100 */
[C---:B------:R-:W-:Y:S01]  /*0380*/  IADD3 R15, R47.reuse, 0x180, RZ ;  /* 0x000001802f0f7810 */ /* 0x040fe20007ffe0ff */
        /* <DEDUP_REMOVED lines=31> */
[----:B------:R-:W-:Y:S01]  /*0580*/  ISETP.GE.AND P1, PT, R20, R66, PT ;  /* 0x000000421400720c */ /* 0x000fe20003f26270 */
[----:B------:R-:W-:Y:S01]  /*0590*/  @!P0 HADD2.F32 R36, -RZ, R22.H0_H0 ;  /* 0x20000016ff248230 */ /* 0x000fe20000004100 */
[----:B------:R-:W-:-:S02]  /*05a0*/  IADD3 R22, R47, 0x260, RZ ;  /* 0x000002602f167810 */ /* 0x000fc40007ffe0ff */
[-C--:B------:R-:W-:Y:S01]  /*05b0*/  ISETP.GE.AND P0, PT, R21, R66.reuse, PT ;  /* 0x000000421500720c */ /* 0x080fe20003f06270 */
[----:B------:R-:W-:Y:S01]  /*05c0*/  @!P5 HADD2.F32 R35, -RZ, R23.H0_H0 ;  /* 0x20000017ff23d230 */ /* 0x000fe20000004100 */
[C---:B------:R-:W-:Y:S01]  /*05d0*/  IADD3 R23, R47.reuse, 0x280, RZ ;  /* 0x000002802f177810 */ /* 0x040fe20007ffe0ff */
        /* <DEDUP_REMOVED lines=29> */
[-C--:B------:R-:W-:Y:S01]  /*07b0*/  ISETP.GE.AND P1, PT, R27, R66.reuse, PT ;  /* 0x000000421b00720c */ /* 0x080fe20003f26270 */
[----:B------:R-:W-:Y:S01]  /*07c0*/  @!P0 HADD2.F32 R51, -RZ, R29.H0_H0 ;  /* 0x2000001dff338230 */ /* 0x000fe20000004100 */
[C---:B------:R-:W-:Y:S01]  /*07d0*/  IADD3 R29, R47.reuse, 0x340, RZ ;  /* 0x000003402f1d7810 */ /* 0x040fe20007ffe0ff */
        /* <DEDUP_REMOVED lines=267> */
[----:B------:R-:W-:Y:S02]  /*1890*/  F2FP.PACK_AB R68, RZ, R2 ;  /* 0x00000002ff44723e */ /* 0x000fe400000000ff */
[----:B------:R-:W-:-:S04]  /*18a0*/  LEA R2, P0, R0, c[0x0][0x160], 0x1 ;  /* 0x0000580000027a11 */ /* 0x000fc800078008ff */
[----:B------:R-:W-:Y:S02]  /*18b0*/  LEA.HI.X R3, R0, c[0x0][0x164], R3, 0x1, P0 ;  /* 0x0000590000037a11 */ /* 0x000fe400000f0c03 */
[----:B------:R-:W-:-:S03]  /*18c0*/  ISETP.GE.AND P0, PT, R4, c[0x0][0x178], PT ;  /* 0x00005e0004007a0c */ /* 0x000fc60003f06270 */
[----:B------:R1:W-:Y:S10]  /*18d0*/  STG.E.U16 [R2.64], R68 ;  /* 0x0000004402007986 */ /* 0x0003f4000c101504 */
        /* <DEDUP_REMOVED lines=155> */
.L_x_5701:
        /* <DEDUP_REMOVED lines=15> */
.L_x_11151:


//--------------------- .text._ZN43_GLOBAL__N__9ae7fba5_10_SoftMax_cu_9f978f6320softmax_warp_forwardIN3c104HalfES2_fLi9ELb1ELb0EEEvPT0_PKT_iiiPKbib --------------------------
	.section	.text._ZN43_GLOBAL__N__9ae7fba5_10_SoftMax_cu_9f978f6320softmax_warp_forwardIN3c104HalfES2_fLi9ELb1ELb0EEEvPT0_PKT_iiiPKbib,"ax",@progbits
	.sectioninfo	@"SHI_REGISTERS=40"
	.align	128
.text._ZN43_GLOBAL__N__9ae7fba5_10_SoftMax_cu_9f978f6320softmax_warp_forwardIN3c104HalfES2_fLi9ELb1ELb0EEEvPT0_PKT_iiiPKbib:
        .type           _ZN43_GLOBAL__N__9ae7fba5_10_SoftMax_cu_9f978f6320softmax_warp_forwardIN3c104HalfES2_fLi9ELb1ELb0EEEvPT0_PKT_iiiPKbib,@function
        .size           _ZN43_GLOBAL__N__9ae7fba5_10_SoftMax_cu_9f978f6320softmax_warp_forwardIN3c104HalfES2_fLi9ELb1ELb0EEEvPT0_PKT_iiiPKbib,(.L_x_11152 - _ZN43_GLOBAL__N__9ae7fba5_10_SoftMax_cu_9f978f6320softmax_warp_forwardIN3c104HalfES2_fLi9ELb1ELb0EEEvPT0_PKT_iiiPKbib)
        .other          _ZN43_GLOBAL__N__9ae7fba5_10_SoftMax_cu_9f978f6320softmax_warp_forwardIN3c104HalfES2_fLi9ELb1ELb0EEEvPT0_PKT_iiiPKbib,@"STO_CUDA_ENTRY STV_DEFAULT"
_ZN43_GLOBAL__N__9ae7fba5_10_SoftMax_cu_9f978f6320softmax_warp_forwardIN3c104HalfES2_fLi9ELb1ELb0EEEvPT0_PKT_iiiPKbib:
        /* <DEDUP_REMOVED lines=60> */
[----:B------:R-:W-:Y:S01]  /*03c0*/  IADD3 R15, R22, 0x1a0, RZ ;  /* 0x000001a0160f7810 */ /* 0x000fe20007ffe0ff */
        /* <DEDUP_REMOVED lines=29> */
[----:B------:R-:W2:Y:S01]  /*05a0*/  @!P2 LDG.E.U16 R2, [R2.64+0x3c0] ;  /* 0x0003c0040202a981 */ /* 0x000ea2000c1e1500 */
        /* <DEDUP_REMOVED lines=127> */
[----:B------:R-:W-:Y:S02]  /*0da0*/  F2FP.PACK_AB R22, RZ, R2 ;  /* 0x00000002ff16723e */ /* 0x000fe400000000ff */
[----:B------:R-:W-:-:S04]  /*0db0*/  LEA R2, P1, R0, c[0x0][0x160], 0x1 ;  /* 0x0000580000027a11 */ /* 0x000fc800078208ff */
[----:B------:R-:W-:-:S05]  /*0dc0*/  LEA.HI.X R3, R0, c[0x0][0x164], R3, 0x1, P1 ;  /* 0x0000590000037a11 */ /* 0x000fca00008f0c03 */
        /* <DEDUP_REMOVED lines=76> */
.L_x_5702:
        /* <DEDUP_REMOVED lines=15> */
.L_x_11152:


//--------------------- .text._ZN43_GLOBAL__N__9ae7fba5_10_SoftMax_cu_9f978f6320softmax_warp_forwardIN3c104HalfES2_fLi8ELb1ELb0EEEvPT0_PKT_iiiPKbib --------------------------
	.section	.text._ZN43_GLOBAL__N__9ae7fba5_10_SoftMax_cu_9f978f6320softmax_warp_forwardIN3c104HalfES2_fLi8ELb1ELb0EEEvPT0_PKT_iiiPKbib,"ax",@progbits
	.sectioninfo	@"SHI_REGISTERS=29"
	.align	128
.text._ZN43_GLOBAL__N__9ae7fba5_10_SoftMax_cu_9f978f6320softmax_warp_forwardIN3c104HalfES2_fLi8ELb1ELb0EEEvPT0_PKT_iiiPKbib:
        .type           _ZN43_GLOBAL__N__9ae7fba5_10_SoftMax_cu_9f978f6320softmax_warp_forwardIN3c104HalfES2_fLi8ELb1ELb0EEEvPT0_PKT_iiiPKbib,@function
        .size           _ZN43_GLOBAL__N__9ae7fba5_10_SoftMax_cu_9f978f6320softmax_warp_forwardIN3c104HalfES2_fLi8ELb1ELb0EEEvPT0_PKT_iiiPKbib,(.L_x_11153 - _ZN43_GLOBAL__N__9ae7fba5_10_SoftMax_cu_9f978f6320softmax_warp_forwardIN3c104HalfES2_fLi8ELb1ELb0EEEvPT0_PKT_iiiPKbib)
        .other          _ZN43_GLOBAL__N__9ae7fba5_10_SoftMax_cu_9f978f6320softmax_warp_forwardIN3c104HalfES2_fLi8ELb1ELb0EEEvPT0_PKT_iiiPKbib,@"STO_CUDA_ENTRY STV_DEFAULT"
_ZN43_GLOBAL__N__9ae7fba5_10_SoftMax_cu_9f978f6320softmax_warp_forwardIN3c104HalfES2_fLi8ELb1ELb0EEEvPT0_PKT_iiiPKbib:
        /* <DEDUP_REMOVED lines=46> */
[----:B------:R-:W-:Y:S02]  /*02e0*/  IMAD.MOV.U32 R18, RZ, RZ, -0x800000 ;  /* 0xff800000ff127424 */ /* 0x000fe400078e00ff */
[----:B0-----:R-:W-:Y:S01]  /*02f0*/  IMAD.MOV.U32 R11, RZ, RZ, -0x800000 ;  /* 0xff800000ff0b7424 */ /* 0x001fe200078e00ff */
[----:B------:R-:W-:Y:S01]  /*0300*/  FSETP.GT.FTZ.AND P5, PT, R23, R14, PT ;  /* 0x0000000e1700720b */ /* 0x000fe20003fb4000 */
[----:B------:R-:W-:-:S03]  /*0310*/  IMAD.MOV.U32 R10, RZ, RZ, -0x800000 ;  /* 0xff800000ff0a7424 */ /* 0x000fc600078e00ff */
        /* <DEDUP_REMOVED lines=9> */
[----:B--2---:R-:W-:-:S05]  /*03b0*/  @!P1 HADD2.F32 R11, -RZ, R13.H0_H0 ;  /* 0x2000000dff0b9230 */ /* 0x004fca0000004100 */
        /* <DEDUP_REMOVED lines=72> */
[----:B------:R-:W-:-:S05]  /*0840*/  F2FP.PACK_AB R15, RZ, R15 ;  /* 0x0000000fff0f723e */ /* 0x000fca00000000ff */
        /* <DEDUP_REMOVED lines=36> */
.L_x_5703:
        /* <DEDUP_REMOVED lines=15> */
.L_x_11153:


//--------------------- .text._ZN43_GLOBAL__N__9ae7fba5_10_SoftMax_cu_9f978f6320softmax_warp_forwardIN3c104HalfES2_fLi7ELb1ELb0EEEvPT0_PKT_iiiPKbib --------------------------
	.section	.text._ZN43_GLOBAL__N__9ae7fba5_10_SoftMax_cu_9f978f6320softmax_warp_forwardIN3c104HalfES2_fLi7ELb1ELb0EEEvPT0_PKT_iiiPKbib,"ax",@progbits
	.sectioninfo	@"SHI_REGISTERS=30"
	.align	128
.text._ZN43_GLOBAL__N__9ae7fba5_10_SoftMax_cu_9f978f6320softmax_warp_forwardIN3c104HalfES2_fLi7ELb1ELb0EEEvPT0_PKT_iiiPKbib:
        .type           _ZN43_GLOBAL__N__9ae7fba5_10_SoftMax_cu_9f978f6320softmax_warp_forwardIN3c104HalfES2_fLi7ELb1ELb0EEEvPT0_PKT_iiiPKbib,@function
        .size           _ZN43_GLOBAL__N__9ae7fba5_10_SoftMax_cu_9f978f6320softmax_warp_forwardIN3c104HalfES2_fLi7ELb1ELb0EEEvPT0_PKT_iiiPKbib,(.L_x_11154 - _ZN43_GLOBAL__N__9ae7fba5_10_SoftMax_cu_9f978f6320softmax_warp_forwardIN3c104HalfES2_fLi7ELb1ELb0EEEvPT0_PKT_iiiPKbib)
        .other          _ZN43_GLOBAL__N__9ae7fba5_10_SoftMax_cu_9f978f6320softmax_warp_forwardIN3c104HalfES2_fLi7ELb1ELb0EEEvPT0_PKT_iiiPKbib,@"STO_CUDA_ENTRY STV_DEFAULT"
_ZN43_GLOBAL__N__9ae7fba5_10_SoftMax_cu_9f978f6320softmax_warp_forwardIN3c104HalfES2_fLi7ELb1ELb0EEEvPT0_PKT_iiiPKbib:
        /* <DEDUP_REMOVED lines=30> */
[----:B------:R-:W4:Y:S01]  /*01e0*/  @!P4 LDG.E.U16 R17, [R12.64+0x80] ;  /* 0x000080040c11c981 */ /* 0x000f22000c1e1500 */
[----:B------:R-:W-:-:S02]  /*01f0*/  LEA.HI.X.SX32 R0, R0, R3, 0x1, P0 ;  /* 0x0000000300007211 */ /* 0x000fc400000f0eff */
[C---:B------:R-:W-:Y:S01]  /*0200*/  LEA R14, P0, R5.reuse, c[0x0][0x168], 0x1 ;  /* 0x00005a00050e7a11 */ /* 0x040fe200078008ff */
[----:B------:R0:W5:Y:S01]  /*0210*/  @!P3 LDG.E.U16 R21, [R12.64+0xc0] ;  /* 0x0000c0040c15b981 */ /* 0x000162000c1e1500 */
[----:B------:R-:W-:Y:S02]  /*0220*/  IMAD.MOV.U32 R11, RZ, RZ, -0x800000 ;  /* 0xff800000ff0b7424 */ /* 0x000fe400078e00ff */
[----:B------:R-:W-:Y:S02]  /*0230*/  LEA.HI.X R15, R5, c[0x0][0x16c], R0, 0x1, P0 ;  /* 0x00005b00050f7a11 */ /* 0x000fe400000f0c00 */
[----:B------:R-:W-:-:S03]  /*0240*/  ISETP.GE.AND P0, PT, R6, R19, PT ;  /* 0x000000130600720c */ /* 0x000fc60003f06270 */
[----:B------:R-:W5:Y:S04]  /*0250*/  @!P1 LDG.E.U16 R23, [R14.64] ;  /* 0x000000040e179981 */ /* 0x000f68000c1e1500 */
[----:B------:R-:W5:Y:S06]  /*0260*/  @!P2 LDG.E.U16 R24, [R14.64+0x40] ;  /* 0x000040040e18a981 */ /* 0x000f6c000c1e1500 */
[----:B------:R-:W5:Y:S01]  /*0270*/  @!P0 LDG.E.U16 R22, [R14.64+0x80] ;  /* 0x000080040e168981 */ /* 0x000f62000c1e1500 */
[----:B--2---:R-:W-:Y:S01]  /*0280*/  @!P6 HADD2.F32 R11, -RZ, R18.H0_H0 ;  /* 0x20000012ff0be230 */ /* 0x004fe20000004100 */
[----:B------:R-:W-:-:S13]  /*0290*/  ISETP.GE.AND P6, PT, R4, R19, PT ;  /* 0x000000130400720c */ /* 0x000fda0003fc6270 */
[----:B------:R1:W2:Y:S01]  /*02a0*/  @!P6 LDG.E.U16 R20, [R14.64+0xc0] ;  /* 0x0000c0040e14e981 */ /* 0x0002a2000c1e1500 */
[----:B------:R-:W-:Y:S01]  /*02b0*/  IMAD.MOV.U32 R18, RZ, RZ, -0x800000 ;  /* 0xff800000ff127424 */ /* 0x000fe200078e00ff */
[----:B---3--:R-:W-:Y:S01]  /*02c0*/  @!P5 HADD2.F32 R18, -RZ, R16.H0_H0 ;  /* 0x20000010ff12d230 */ /* 0x008fe20000004100 */
[----:B------:R-:W-:-:S04]  /*02d0*/  IMAD.MOV.U32 R19, RZ, RZ, -0x800000 ;  /* 0xff800000ff137424 */ /* 0x000fc800078e00ff */
[CC--:B------:R-:W-:Y:S01]  /*02e0*/  FSETP.GT.FTZ.AND P5, PT, R11.reuse, R18.reuse, PT ;  /* 0x000000120b00720b */ /* 0x0c0fe20003fb4000 */
[----:B----4-:R-:W-:Y:S01]  /*02f0*/  @!P4 HADD2.F32 R19, -RZ, R17.H0_H0 ;  /* 0x20000011ff13c230 */ /* 0x010fe20000004100 */
[----:B------:R-:W-:Y:S02]  /*0300*/  IMAD.MOV.U32 R17, RZ, RZ, -0x800000 ;  /* 0xff800000ff117424 */ /* 0x000fe400078e00ff */
[----:B0-----:R-:W-:Y:S01]  /*0310*/  FSEL R12, R11, R18, P5 ;  /* 0x000000120b0c7208 */ /* 0x001fe20002800000 */
[----:B------:R-:W-:Y:S01]  /*0320*/  IMAD.MOV.U32 R16, RZ, RZ, -0x800000 ;  /* 0xff800000ff107424 */ /* 0x000fe200078e00ff */
[----:B-----5:R-:W-:Y:S01]  /*0330*/  @!P3 HADD2.F32 R17, -RZ, R21.H0_H0 ;  /* 0x20000015ff11b230 */ /* 0x020fe20000004100 */
[----:B------:R-:W-:Y:S01]  /*0340*/  IMAD.MOV.U32 R21, RZ, RZ, -0x800000 ;  /* 0xff800000ff157424 */ /* 0x000fe200078e00ff */
[CC--:B------:R-:W-:Y:S01]  /*0350*/  FSETP.GT.FTZ.AND P4, PT, R12.reuse, R19.reuse, PT ;  /* 0x000000130c00720b */ /* 0x0c0fe20003f94000 */
[----:B------:R-:W-:Y:S02]  /*0360*/  @!P1 HADD2.F32 R21, -RZ, R23.H0_H0 ;  /* 0x20000017ff159230 */ /* 0x000fe40000004100 */
[----:B------:R-:W-:Y:S01]  /*0370*/  @!P2 HADD2.F32 R16, -RZ, R24.H0_H0 ;  /* 0x20000018ff10a230 */ /* 0x000fe20000004100 */
[----:B------:R-:W-:Y:S01]  /*0380*/  FSEL R12, R12, R19, P4 ;  /* 0x000000130c0c7208 */ /* 0x000fe20002000000 */
[----:B------:R-:W-:-:S03]  /*0390*/  IMAD.MOV.U32 R13, RZ, RZ, -0x800000 ;  /* 0xff800000ff0d7424 */ /* 0x000fc600078e00ff */
[CC--:B------:R-:W-:Y:S01]  /*03a0*/  FSETP.GT.FTZ.AND P1, PT, R21.reuse, R16.reuse, PT ;  /* 0x000000101500720b */ /* 0x0c0fe20003f34000 */
[----:B------:R-:W-:Y:S01]  /*03b0*/  @!P0 HADD2.F32 R13, -RZ, R22.H0_H0 ;  /* 0x20000016ff0d8230 */ /* 0x000fe20000004100 */
[CC--:B------:R-:W-:Y:S02]  /*03c0*/  FSETP.GT.FTZ.AND P3, PT, R12.reuse, R17.reuse, PT ;  /* 0x000000110c00720b */ /* 0x0c0fe40003f74000 */
[----:B------:R-:W-:Y:S02]  /*03d0*/  FSEL R22, R21, R16, P1 ;  /* 0x0000001015167208 */ /* 0x000fe40000800000 */
[----:B-1----:R-:W-:Y:S02]  /*03e0*/  FSEL R14, R12, R17, P3 ;  /* 0x000000110c0e7208 */ /* 0x002fe40001800000 */
[----:B------:R-:W-:Y:S01]  /*03f0*/  FSETP.GT.FTZ.AND P0, PT, R22, R13, PT ;  /* 0x0000000d1600720b */ /* 0x000fe20003f14000 */
[----:B------:R-:W-:-:S03]  /*0400*/  IMAD.MOV.U32 R12, RZ, RZ, -0x800000 ;  /* 0xff800000ff0c7424 */ /* 0x000fc600078e00ff */
[----:B------:R-:W-:Y:S01]  /*0410*/  FSEL R15, R22, R13, P0 ;  /* 0x0000000d160f7208 */ /* 0x000fe20000000000 */
        /* <DEDUP_REMOVED lines=32> */
[----:B------:R-:W-:Y:S01]  /*0620*/  FADD.FTZ R11, -R22, R18 ;  /* 0x00000012160b7221 */ /* 0x000fe20000010100 */
[----:B-1----:R-:W-:-:S04]  /*0630*/  FSETP.GEU.FTZ.AND P0, PT, R23, R20, PT ;  /* 0x000000141700720b */ /* 0x002fc80003f1e000 */
[----:B------:R-:W-:Y:S01]  /*0640*/  FSEL R25, R20, R23, !P0 ;  /* 0x0000001714197208 */ /* 0x000fe20004000000 */
[----:B------:R-:W-:-:S04]  /*0650*/  FMUL.FTZ R24, R11, 1.4426950216293334961 ;  /* 0x3fb8aa3b0b187820 */ /* 0x000fc80000410000 */
[C---:B------:R-:W-:Y:S02]  /*0660*/  FADD.FTZ R20, -R25.reuse, R21 ;  /* 0x0000001519147221 */ /* 0x040fe40000010100 */
[----:B------:R-:W-:Y:S02]  /*0670*/  FADD.FTZ R16, -R25, R16 ;  /* 0x0000001019107221 */ /* 0x000fe40000010100 */
[----:B------:R-:W-:Y:S02]  /*0680*/  FMUL.FTZ R23, R20, 1.4426950216293334961 ;  /* 0x3fb8aa3b14177820 */ /* 0x000fe40000410000 */
[----:B------:R-:W-:Y:S02]  /*0690*/  FMUL.FTZ R26, R15, 1.4426950216293334961 ;  /* 0x3fb8aa3b0f1a7820 */ /* 0x000fe40000410000 */
[----:B------:R-:W-:Y:S02]  /*06a0*/  FADD.FTZ R14, -R22, R19 ;  /* 0x00000013160e7221 */ /* 0x000fe40000010100 */
[----:B------:R0:W-:Y:S01]  /*06b0*/  MUFU.EX2 R19, R24 ;  /* 0x0000001800137308 */ /* 0x0001e20000000800 */
[----:B------:R-:W-:-:S02]  /*06c0*/  FADD.FTZ R13, -R25, R13 ;  /* 0x0000000d190d7221 */ /* 0x000fc40000010100 */
[----:B------:R-:W-:Y:S02]  /*06d0*/  FADD.FTZ R17, -R22, R17 ;  /* 0x0000001116117221 */ /* 0x000fe40000010100 */
[----:B------:R-:W-:Y:S02]  /*06e0*/  FMUL.FTZ R22, R14, 1.4426950216293334961 ;  /* 0x3fb8aa3b0e167820 */ /* 0x000fe40000410000 */
[----:B0-----:R-:W-:Y:S01]  /*06f0*/  FMUL.FTZ R24, R16, 1.4426950216293334961 ;  /* 0x3fb8aa3b10187820 */ /* 0x001fe20000410000 */
[----:B------:R0:W1:Y:S01]  /*0700*/  MUFU.EX2 R18, R26 ;  /* 0x0000001a00127308 */ /* 0x0000620000000800 */
[----:B------:R-:W-:-:S07]  /*0710*/  FADD.FTZ R12, -R25, R12 ;  /* 0x0000000c190c7221 */ /* 0x000fce0000010100 */
[----:B------:R-:W2:Y:S01]  /*0720*/  MUFU.EX2 R23, R23 ;  /* 0x0000001700177308 */ /* 0x000ea20000000800 */
[----:B0-----:R-:W-:Y:S02]  /*0730*/  FMUL.FTZ R26, R13, 1.4426950216293334961 ;  /* 0x3fb8aa3b0d1a7820 */ /* 0x001fe40000410000 */
[----:B------:R-:W-:-:S05]  /*0740*/  FMUL.FTZ R25, R12, 1.4426950216293334961 ;  /* 0x3fb8aa3b0c197820 */ /* 0x000fca0000410000 */
[----:B------:R-:W0:Y:S01]  /*0750*/  MUFU.EX2 R24, R24 ;  /* 0x0000001800187308 */ /* 0x000e220000000800 */
[----:B------:R-:W-:-:S07]  /*0760*/  FMUL.FTZ R27, R17, 1.4426950216293334961 ;  /* 0x3fb8aa3b111b7820 */ /* 0x000fce0000410000 */
[----:B------:R-:W3:Y:S08]  /*0770*/  MUFU.EX2 R22, R22 ;  /* 0x0000001600167308 */ /* 0x000ef00000000800 */
[----:B------:R-:W4:Y:S01]  /*0780*/  MUFU.EX2 R26, R26 ;  /* 0x0000001a001a7308 */ /* 0x000f220000000800 */
[----:B-1----:R-:W-:-:S07]  /*0790*/  FADD.FTZ R18, RZ, R18 ;  /* 0x00000012ff127221 */ /* 0x002fce0000010000 */
[----:B------:R2:W1:Y:S08]  /*07a0*/  MUFU.EX2 R21, R27 ;  /* 0x0000001b00157308 */ /* 0x0004700000000800 */
[----:B------:R-:W5:Y:S01]  /*07b0*/  MUFU.EX2 R25, R25 ;  /* 0x0000001900197308 */ /* 0x000f620000000800 */
[----:B--2---:R-:W-:Y:S02]  /*07c0*/  FADD.FTZ R27, RZ, R23 ;  /* 0x00000017ff1b7221 */ /* 0x004fe40000010000 */
[----:B------:R-:W-:-:S02]  /*07d0*/  FADD.FTZ R19, R18, R19 ;  /* 0x0000001312137221 */ /* 0x000fc40000010000 */
[----:B0-----:R-:W-:Y:S02]  /*07e0*/  FADD.FTZ R27, R27, R24 ;  /* 0x000000181b1b7221 */ /* 0x001fe40000010000 */
[----:B---3--:R-:W-:Y:S02]  /*07f0*/  FADD.FTZ R22, R19, R22 ;  /* 0x0000001613167221 */ /* 0x008fe40000010000 */
[----:B----4-:R-:W-:Y:S02]  /*0800*/  FADD.FTZ R18, R27, R26 ;  /* 0x0000001a1b127221 */ /* 0x010fe40000010000 */
[----:B-1----:R-:W-:Y:S02]  /*0810*/  FADD.FTZ R21, R22, R21 ;  /* 0x0000001516157221 */ /* 0x002fe40000010000 */
        /* <DEDUP_REMOVED lines=31> */
[----:B------:R-:W-:-:S05]  /*0a10*/  F2FP.PACK_AB R15, RZ, R15 ;  /* 0x0000000fff0f723e */ /* 0x000fca00000000ff */
[----:B------:R1:W-:Y:S02]  /*0a20*/  STG.E.U16 [R2.64], R15 ;  /* 0x0000000f02007986 */ /* 0x0003e4000c101504 */
[----:B------:R-:W-:Y:S05]  /*0a30*/  @P0 BRA `(.L_x_5705) ;  /* 0x000000c000000947 */ /* 0x000fea0003800000 */
[----:B------:R-:W-:Y:S01]  /*0a40*/  FFMA.FTZ R11, R22, -0.69314718246459960938, R11 ;  /* 0xbf317218160b7823 */ /* 0x000fe2000001000b */
[----:B------:R-:W-:-:S04]  /*0a50*/  ISETP.GE.AND P0, PT, R6, c[0x0][0x178], PT ;  /* 0x00005e0006007a0c */ /* 0x000fc80003f06270 */
[----:B------:R-:W-:-:S05]  /*0a60*/  F2FP.PACK_AB R11, RZ, R11 ;  /* 0x0000000bff0b723e */ /* 0x000fca00000000ff */
[----:B------:R2:W-:Y:S04]  /*0a70*/  STG.E.U16 [R2.64+0x40], R11 ;  /* 0x0000400b02007986 */ /* 0x0005e8000c101504 */
[----:B------:R-:W-:Y:S05]  /*0a80*/  @P0 BRA `(.L_x_5705) ;  /* 0x0000007000000947 */ /* 0x000fea0003800000 */
[----:B------:R-:W-:Y:S01]  /*0a90*/  ISETP.GE.AND P0, PT, R4, c[0x0][0x178], PT ;  /* 0x00005e0004007a0c */ /* 0x000fe20003f06270 */
[----:B------:R-:W-:-:S05]  /*0aa0*/  FFMA.FTZ R14, R22, -0.69314718246459960938, R14 ;  /* 0xbf317218160e7823 */ /* 0x000fca000001000e */
[----:B------:R-:W-:-:S05]  /*0ab0*/  F2FP.PACK_AB R14, RZ, R14 ;  /* 0x0000000eff0e723e */ /* 0x000fca00000000ff */
[----:B------:R3:W-:Y:S02]  /*0ac0*/  STG.E.U16 [R2.64+0x80], R14 ;  /* 0x0000800e02007986 */ /* 0x0007e4000c101504 */
[----:B------:R-:W-:-:S05]  /*0ad0*/  @!P0 FFMA.FTZ R17, R22, -0.69314718246459960938, R17 ;  /* 0xbf31721816118823 */ /* 0x000fca0000010011 */
[----:B------:R-:W-:-:S05]  /*0ae0*/  @!P0 F2FP.PACK_AB R17, RZ, R17 ;  /* 0x00000011ff11823e */ /* 0x000fca00000000ff */
[----:B------:R3:W-:Y:S02]  /*0af0*/  @!P0 STG.E.U16 [R2.64+0xc0], R17 ;  /* 0x0000c01102008986 */ /* 0x0007e4000c101504 */
.L_x_5705:
[----:B------:R-:W-:Y:S05]  /*0b00*/  BSYNC B0 ;  /* 0x0000000000007941 */ /* 0x000fea0003800000 */
.L_x_5704:
        /* <DEDUP_REMOVED lines=27> */
.L_x_5706:
        /* <DEDUP_REMOVED lines=12> */
.L_x_11154:


//--------------------- .text._ZN43_GLOBAL__N__9ae7fba5_10_SoftMax_cu_9f978f6320softmax_warp_forwardIN3c104HalfES2_fLi6ELb1ELb0EEEvPT0_PKT_iiiPKbib --------------------------
	.section	.text._ZN43_GLOBAL__N__9ae7fba5_10_SoftMax_cu_9f978f6320softmax_warp_forwardIN3c104HalfES2_fLi6ELb1ELb0EEEvPT0_PKT_iiiPKbib,"ax",@progbits
	.sectioninfo	@"SHI_REGISTERS=24"
	.align	128
.text._ZN43_GLOBAL__N__9ae7fba5_10_SoftMax_cu_9f978f6320softmax_warp_forwardIN3c104HalfES2_fLi6ELb1ELb0EEEvPT0_PKT_iiiPKbib:
        .type           _ZN43_GLOBAL__N__9ae7fba5_10_SoftMax_cu_9f978f6320softmax_warp_forwardIN3c104HalfES2_fLi6ELb1ELb0EEEvPT0_PKT_iiiPKbib,@function
        .size           _ZN43_GLOBAL__N__9ae7fba5_10_SoftMax_cu_9f978f6320softmax_warp_forwardIN3c104HalfES2_fLi6ELb1ELb0EEEvPT0_PKT_iiiPKbib,(.L_x_11155 - _ZN43_GLOBAL__N__9ae7fba5_10_SoftMax_cu_9f978f6320softmax_warp_forwardIN3c104HalfES2_fLi6ELb1ELb0EEEvPT0_PKT_iiiPKbib)
        .other          _ZN43_GLOBAL__N__9ae7fba5_10_SoftMax_cu_9f978f6320softmax_warp_forwardIN3c104HalfES2_fLi6ELb1ELb0EEEvPT0_PKT_iiiPKbib,@"STO_CUDA_ENTRY STV_DEFAULT"
_ZN43_GLOBAL__N__9ae7fba5_10_SoftMax_cu_9f978f6320softmax_warp_forwardIN3c104HalfES2_fLi6ELb1ELb0EEEvPT0_PKT_iiiPKbib:
        /* <DEDUP_REMOVED lines=123> */
[----:B------:R-:W-:-:S04]  /*07b0*/  F2FP.PACK_AB R12, RZ, R12 ;  /* 0x0000000cff0c723e */ /* 0x000fc800000000ff */
[----:B------:R-:W-:Y:S01]  /*07c0*/  @!P0 F2FP.PACK_AB R9, RZ, R9 ;  /* 0x00000009ff09823e */ /* 0x000fe200000000ff */
[----:B------:R1:W-:Y:S04]  /*07d0*/  STG.E.U16 [R4.64], R12 ;  /* 0x0000000c04007986 */ /* 0x0003e8000c101504 */
[----:B------:R1:W-:Y:S02]  /*07e0*/  @!P0 STG.E.U16 [R4.64+0x40], R9 ;  /* 0x0000400904008986 */ /* 0x0003e4000c101504 */
.L_x_5708:
[----:B------:R-:W-:Y:S05]  /*07f0*/  BSYNC B0 ;  /* 0x0000000000007941 */ /* 0x000fea0003800000 */
.L_x_5707:
[----:B------:R-:W-:Y:S05]  /*0800*/  @!P1 EXIT ;  /* 0x000000000000994d */ /* 0x000fea0003800000 */
[----:B------:R-:W-:Y:S05]  /*0810*/  @P2 EXIT ;  /* 0x000000000000294d */ /* 0x000fea0003800000 */
[----:B------:R-:W2:Y:S01]  /*0820*/  MUFU.LG2 R19, R19 ;  /* 0x0000001300137308 */ /* 0x000ea20000000c00 */
[----:B------:R-:W-:Y:S02]  /*0830*/  ISETP.GE.AND P1, PT, R0, c[0x0][0x178], PT ;  /* 0x00005e0000007a0c */ /* 0x000fe40003f26270 */
[----:B-1----:R-:W-:-:S04]  /*0840*/  LEA R4, P0, R2, c[0x0][0x160], 0x1 ;  /* 0x0000580002047a11 */ /* 0x002fc800078008ff */
[----:B------:R-:W-:Y:S01]  /*0850*/  LEA.HI.X R5, R2, c[0x0][0x164], R7, 0x1, P0 ;  /* 0x0000590002057a11 */ /* 0x000fe200000f0c07 */
[----:B--2---:R-:W-:-:S05]  /*0860*/  FFMA.FTZ R10, R19, -0.69314718246459960938, R10 ;  /* 0xbf317218130a7823 */ /* 0x004fca000001000a */
[----:B------:R-:W-:-:S05]  /*0870*/  F2FP.PACK_AB R10, RZ, R10 ;  /* 0x0000000aff0a723e */ /* 0x000fca00000000ff */
[----:B------:R1:W-:Y:S01]  /*0880*/  STG.E.U16 [R4.64], R10 ;  /* 0x0000000a04007986 */ /* 0x0003e2000c101504 */
[----:B------:R-:W-:Y:S05]  /*0890*/  @P1 EXIT ;  /* 0x000000000000194d */ /* 0x000fea0003800000 */
[----:B------:R-:W-:-:S05]  /*08a0*/  FFMA.FTZ R11, R19, -0.69314718246459960938, R11 ;  /* 0xbf317218130b7823 */ /* 0x000fca000001000b */
[----:B------:R-:W-:-:S05]  /*08b0*/  F2FP.PACK_AB R11, RZ, R11 ;  /* 0x0000000bff0b723e */ /* 0x000fca00000000ff */
[----:B------:R-:W-:Y:S01]  /*08c0*/  STG.E.U16 [R4.64+0x40], R11 ;  /* 0x0000400b04007986 */ /* 0x000fe2000c101504 */
[----:B------:R-:W-:Y:S05]  /*08d0*/  EXIT ;  /* 0x000000000000794d */ /* 0x000fea0003800000 */
.L_x_5709:
        /* <DEDUP_REMOVED lines=10> */
.L_x_11155:


//--------------------- .text._ZN43_GLOBAL__N__9ae7fba5_10_SoftMax_cu_9f978f6320softmax_warp_forwardIN3c104HalfES2_fLi5ELb1ELb0EEEvPT0_PKT_iiiPKbib --------------------------
	.section	.text._ZN43_GLOBAL__N__9ae7fba5_10_SoftMax_cu_9f978f6320softmax_warp_forwardIN3c104HalfES2_fLi5ELb1ELb0EEEvPT0_PKT_iiiPKbib,"ax",@progbits
	.sectioninfo	@"SHI_REGISTERS=18"
	.align	128
.text._ZN43_GLOBAL__N__9ae7fba5_10_SoftMax_cu_9f978f6320softmax_warp_forwardIN3c104HalfES2_fLi5ELb1ELb0EEEvPT0_PKT_iiiPKbib:
        .type           _ZN43_GLOBAL__N__9ae7fba5_10_SoftMax_cu_9f978f6320softmax_warp_forwardIN3c104HalfES2_fLi5ELb1ELb0EEEvPT0_PKT_iiiPKbib,@function
        .size           _ZN43_GLOBAL__N__9ae7fba5_10_SoftMax_cu_9f978f6320softmax_warp_forwardIN3c104HalfES2_fLi5ELb1ELb0EEEvPT0_PKT_iiiPKbib,(.L_x_11156 - _ZN43_GLOBAL__N__9ae7fba5_10_SoftMax_cu_9f978f6320softmax_warp_forwardIN3c104HalfES2_fLi5ELb1ELb0EEEvPT0_PKT_iiiPKbib)
        .other          _ZN43_GLOBAL__N__9ae7fba5_10_SoftMax_cu_9f978f6320softmax_warp_forwardIN3c104HalfES2_fLi5ELb1ELb0EEEvPT0_PKT_iiiPKbib,@"STO_CUDA_ENTRY STV_DEFAULT"
_ZN43_GLOBAL__N__9ae7fba5_10_SoftMax_cu_9f978f6320softmax_warp_forwardIN3c104HalfES2_fLi5ELb1ELb0EEEvPT0_PKT_iiiPKbib:
        /* <DEDUP_REMOVED lines=97> */
[----:B------:R-:W-:Y:S02]  /*0610*/  @!P1 F2FP.PACK_AB R0, RZ, R7 ;  /* 0x00000007ff00923e */ /* 0x000fe400000000ff */
        /* <DEDUP_REMOVED lines=11> */
[----:B------:R-:W-:-:S05]  /*06d0*/  F2FP.PACK_AB R0, RZ, R0 ;  /* 0x00000000ff00723e */ /* 0x000fca00000000ff */
[----:B------:R-:W-:Y:S01]  /*06e0*/  STG.E.U16 [R2.64], R0 ;  /* 0x0000000002007986 */ /* 0x000fe2000c101504 */
[----:B------:R-:W-:Y:S05]  /*06f0*/  EXIT ;  /* 0x000000000000794d */ /* 0x000fea0003800000 */
.L_x_5710:
        /* <DEDUP_REMOVED lines=16> */
.L_x_11156:


//--------------------- .text._ZN43_GLOBAL__N__9ae7fba5_10_SoftMax_cu_9f978f6320softmax_warp_forwardIN3c104HalfES2_fLi4ELb1ELb0EEEvPT0_PKT_iiiPKbib --------------------------
	.section	.text._ZN43_GLOBAL__N__9ae7fba5_10_SoftMax_cu_9f978f6320softmax_warp_forwardIN3c104HalfES2_fLi4ELb1ELb0EEEvPT0_PKT_iiiPKbib,"ax",@progbits
	.sectioninfo	@"SHI_REGISTERS=18"
	.align	128
.text._ZN43_GLOBAL__N__9ae7fba5_10_SoftMax_cu_9f978f6320softmax_warp_forwardIN3c104HalfES2_fLi4ELb1ELb0EEEvPT0_PKT_iiiPKbib:
        .type           _ZN43_GLOBAL__N__9ae7fba5_10_SoftMax_cu_9f978f6320softmax_warp_forwardIN3c104HalfES2_fLi4ELb1ELb0EEEvPT0_PKT_iiiPKbib,@function
        .size           _ZN43_GLOBAL__N__9ae7fba5_10_SoftMax_cu_9f978f6320softmax_warp_forwardIN3c104HalfES2_fLi4ELb1ELb0EEEvPT0_PKT_iiiPKbib,(.L_x_11157 - _ZN43_GLOBAL__N__9ae7fba5_10_SoftMax_cu_9f978f6320softmax_warp_forwardIN3c104HalfES2_fLi4ELb1ELb0EEEvPT0_PKT_iiiPKbib)
        .other          _ZN43_GLOBAL__N__9ae7fba5_10_SoftMax_cu_9f978f6320softmax_warp_forwardIN3c104HalfES2_fLi4ELb1ELb0EEEvPT0_PKT_iiiPKbib,@"STO_CUDA_ENTRY STV_DEFAULT"
_ZN43_GLOBAL__N__9ae7fba5_10_SoftMax_cu_9f978f6320softmax_warp_forwardIN3c104HalfES2_fLi4ELb1ELb0EEEvPT0_PKT_iiiPKbib:
        /* <DEDUP_REMOVED lines=85> */
[----:B------:R-:W-:Y:S02]  /*0550*/  @!P1 F2FP.PACK_AB R0, RZ, R7 ;  /* 0x00000007ff00923e */ /* 0x000fe400000000ff */
        /* <DEDUP_REMOVED lines=11> */
[----:B------:R-:W-:-:S05]  /*0610*/  F2FP.PACK_AB R0, RZ, R0 ;  /* 0x00000000ff00723e */ /* 0x000fca00000000ff */
[----:B------:R-:W-:Y:S01]  /*0620*/  STG.E.U16 [R2.64], R0 ;  /* 0x0000000002007986 */ /* 0x000fe2000c101504 */
[----:B------:R-:W-:Y:S05]  /*0630*/  EXIT ;  /* 0x000000000000794d */ /* 0x000fea0003800000 */
.L_x_5711:
        /* <DEDUP_REMOVED lines=12> */
.L_x_11157:


//--------------------- .text._ZN43_GLOBAL__N__9ae7fba5_10_SoftMax_cu_9f978f6320softmax_warp_forwardIN3c104HalfES2_fLi3ELb1ELb0EEEvPT0_PKT_iiiPKbib --------------------------
	.section	.text._ZN43_GLOBAL__N__9ae7fba5_10_SoftMax_cu_9f978f6320softmax_warp_forwardIN3c104HalfES2_fLi3ELb1ELb0EEEvPT0_PKT_iiiPKbib,"ax",@progbits
	.sectioninfo	@"SHI_REGISTERS=20"
	.align	128
.text._ZN43_GLOBAL__N__9ae7fba5_10_SoftMax_cu_9f978f6320softmax_warp_forwardIN3c104HalfES2_fLi3ELb1ELb0EEEvPT0_PKT_iiiPKbib:
        .type           _ZN43_GLOBAL__N__9ae7fba5_10_SoftMax_cu_9f978f6320softmax_warp_forwardIN3c104HalfES2_fLi3ELb1ELb0EEEvPT0_PKT_iiiPKbib,@function
        .size           _ZN43_GLOBAL__N__9ae7fba5_10_SoftMax_cu_9f978f6320softmax_warp_forwardIN3c104HalfES2_fLi3ELb1ELb0EEEvPT0_PKT_iiiPKbib,(.L_x_11158 - _ZN43_GLOBAL__N__9ae7fba5_10_SoftMax_cu_9f978f6320softmax_warp_forwardIN3c104HalfES2_fLi3ELb1ELb0EEEvPT0_PKT_iiiPKbib)
        .other          _ZN43_GLOBAL__N__9ae7fba5_10_SoftMax_cu_9f978f6320softmax_warp_forwardIN3c104HalfES2_fLi3ELb1ELb0EEEvPT0_PKT_iiiPKbib,@"STO_CUDA_ENTRY STV_DEFAULT"
_ZN43_GLOBAL__N__9ae7fba5_10_SoftMax_cu_9f978f6320softmax_warp_forwardIN3c104HalfES2_fLi3ELb1ELb0EEEvPT0_PKT_iiiPKbib:
        /* <DEDUP_REMOVED lines=76> */
[----:B------:R-:W-:-:S05]  /*04c0*/  @!P1 F2FP.PACK_AB R0, RZ, R0 ;  /* 0x00000000ff00923e */ /* 0x000fca00000000ff */
        /* <DEDUP_REMOVED lines=10> */
[----:B------:R-:W-:-:S05]  /*0570*/  F2FP.PACK_AB R5, RZ, R5 ;  /* 0x00000005ff05723e */ /* 0x000fca00000000ff */
[----:B------:R-:W-:Y:S01]  /*0580*/  STG.E.U16 [R2.64], R5 ;  /* 0x0000000502007986 */ /* 0x000fe2000c101504 */
[----:B------:R-:W-:Y:S05]  /*0590*/  EXIT ;  /* 0x000000000000794d */ /* 0x000fea0003800000 */
.L_x_5712:
        /* <DEDUP_REMOVED lines=14> */
.L_x_11158:


//--------------------- .text._ZN43_GLOBAL__N__9ae7fba5_10_SoftMax_cu_9f978f6320softmax_warp_forwardIN3c104HalfES2_fLi2ELb1ELb0EEEvPT0_PKT_iiiPKbib --------------------------
	.section	.text._ZN43_GLOBAL__N__9ae7fba5_10_SoftMax_cu_9f978f6320softmax_warp_forwardIN3c104HalfES2_fLi2ELb1ELb0EEEvPT0_PKT_iiiPKbib,"ax",@progbits
	.sectioninfo	@"SHI_REGISTERS=18"
	.align	128
.text._ZN43_GLOBAL__N__9ae7fba5_10_SoftMax_cu_9f978f6320softmax_warp_forwardIN3c104HalfES2_fLi2ELb1ELb0EEEvPT0_PKT_iiiPKbib:
        .type           _ZN43_GLOBAL__N__9ae7fba5_10_SoftMax_cu_9f978f6320softmax_warp_forwardIN3c104HalfES2_fLi2ELb1ELb0EEEvPT0_PKT_iiiPKbib,@function
        .size           _ZN43_GLOBAL__N__9ae7fba5_10_SoftMax_cu_9f978f6320softmax_warp_forwardIN3c104HalfES2_fLi2ELb1ELb0EEEvPT0_PKT_iiiPKbib,(.L_x_11159 - _ZN43_GLOBAL__N__9ae7fba5_10_SoftMax_cu_9f978f6320softmax_warp_forwardIN3c104HalfES2_fLi2ELb1ELb0EEEvPT0_PKT_iiiPKbib)
        .other          _ZN43_GLOBAL__N__9ae7fba5_10_SoftMax_cu_9f978f6320softmax_warp_forwardIN3c104HalfES2_fLi2ELb1ELb0EEEvPT0_PKT_iiiPKbib,@"STO_CUDA_ENTRY STV_DEFAULT"
_ZN43_GLOBAL__N__9ae7fba5_10_SoftMax_cu_9f978f6320softmax_warp_forwardIN3c104HalfES2_fLi2ELb1ELb0EEEvPT0_PKT_iiiPKbib:
        /* <DEDUP_REMOVED lines=66> */
[----:B------:R-:W-:-:S05]  /*0420*/  @!P1 F2FP.PACK_AB R0, RZ, R0 ;  /* 0x00000000ff00923e */ /* 0x000fca00000000ff */
        /* <DEDUP_REMOVED lines=10> */
[----:B------:R-:W-:-:S05]  /*04d0*/  F2FP.PACK_AB R5, RZ, R5 ;  /* 0x00000005ff05723e */ /* 0x000fca00000000ff */
[----:B------:R-:W-:Y:S01]  /*04e0*/  STG.E.U16 [R2.64], R5 ;  /* 0x0000000502007986 */ /* 0x000fe2000c101504 */
[----:B------:R-:W-:Y:S05]  /*04f0*/  EXIT ;  /* 0x000000000000794d */ /* 0x000fea0003800000 */
.L_x_5713:
        /* <DEDUP_REMOVED lines=16> */
.L_x_11159:


//--------------------- .text._ZN43_GLOBAL__N__9ae7fba5_10_SoftMax_cu_9f978f6320softmax_warp_forwardIN3c104HalfES2_fLi1ELb1ELb0EEEvPT0_PKT_iiiPKbib --------------------------
	.section	.text._ZN43_GLOBAL__N__9ae7fba5_10_SoftMax_cu_9f978f6320softmax_warp_forwardIN3c104HalfES2_fLi1ELb1ELb0EEEvPT0_PKT_iiiPKbib,"ax",@progbits
	.sectioninfo	@"SHI_REGISTERS=17"
	.align	128
.text._ZN43_GLOBAL__N__9ae7fba5_10_SoftMax_cu_9f978f6320softmax_warp_forwardIN3c104HalfES2_fLi1ELb1ELb0EEEvPT0_PKT_iiiPKbib:
        .type           _ZN43_GLOBAL__N__9ae7fba5_10_SoftMax_cu_9f978f6320softmax_warp_forwardIN3c104HalfES2_fLi1ELb1ELb0EEEvPT0_PKT_iiiPKbib,@function
        .size           _ZN43_GLOBAL__N__9ae7fba5_10_SoftMax_cu_9f978f6320softmax_warp_forwardIN3c104HalfES2_fLi1ELb1ELb0EEEvPT0_PKT_iiiPKbib,(.L_x_11160 - _ZN43_GLOBAL__N__9ae7fba5_10_SoftMax_cu_9f978f6320softmax_warp_forwardIN3c104HalfES2_fLi1ELb1ELb0EEEvPT0_PKT_iiiPKbib)
        .other          _ZN43_GLOBAL__N__9ae7fba5_10_SoftMax_cu_9f978f6320softmax_warp_forwardIN3c104HalfES2_fLi1ELb1ELb0EEEvPT0_PKT_iiiPKbib,@"STO_CUDA_ENTRY STV_DEFAULT"
_ZN43_GLOBAL__N__9ae7fba5_10_SoftMax_cu_9f978f6320softmax_warp_forwardIN3c104HalfES2_fLi1ELb1ELb0EEEvPT0_PKT_iiiPKbib:
        /* <DEDUP_REMOVED lines=56> */
[----:B------:R-:W-:-:S05]  /*0380*/  @!P1 F2FP.PACK_AB R2, RZ, R2 ;  /* 0x00000002ff02923e */ /* 0x000fca00000000ff */
        /* <DEDUP_REMOVED lines=9> */
[----:B------:R-:W-:Y:S02]  /*0420*/  F2FP.PACK_AB R0, RZ, R3 ;  /* 0x00000003ff00723e */ /* 0x000fe400000000ff */
[----:B------:R-:W-:-:S05]  /*0430*/  LEA.HI.X R3, R4, c[0x0][0x164], R5, 0x1, P0 ;  /* 0x0000590004037a11 */ /* 0x000fca00000f0c05 */
[----:B------:R-:W-:Y:S01]  /*0440*/  STG.E.U16 [R2.64], R0 ;  /* 0x0000000002007986 */ /* 0x000fe2000c101504 */
[----:B------:R-:W-:Y:S05]  /*0450*/  EXIT ;  /* 0x000000000000794d */ /* 0x000fea0003800000 */
.L_x_5714:
        /* <DEDUP_REMOVED lines=10> */
.L_x_11160:


//--------------------- .text._ZN43_GLOBAL__N__9ae7fba5_10_SoftMax_cu_9f978f6320softmax_warp_forwardIN3c104HalfES2_fLi0ELb1ELb0EEEvPT0_PKT_iiiPKbib --------------------------
	.section	.text._ZN43_GLOBAL__N__9ae7fba5_10_SoftMax_cu_9f978f6320softmax_warp_forwardIN3c104HalfES2_fLi0ELb1ELb0EEEvPT0_PKT_iiiPKbib,"ax",@progbits
	.sectioninfo	@"SHI_REGISTERS=13"
	.align	128
.text._ZN43_GLOBAL__N__9ae7fba5_10_SoftMax_cu_9f978f6320softmax_warp_forwardIN3c104HalfES2_fLi0ELb1ELb0EEEvPT0_PKT_iiiPKbib:
        .type           _ZN43_GLOBAL__N__9ae7fba5_10_SoftMax_cu_9f978f6320softmax_warp_forwardIN3c104HalfES2_fLi0ELb1ELb0EEEvPT0_PKT_iiiPKbib,@function
        .size           _ZN43_GLOBAL__N__9ae7fba5_10_SoftMax_cu_9f978f6320softmax_warp_forwardIN3c104HalfES2_fLi0ELb1ELb0EEEvPT0_PKT_iiiPKbib,(.L_x_11161 - _ZN43_GLOBAL__N__9ae7fba5_10_SoftMax_cu_9f978f6320softmax_warp_forwardIN3c104HalfES2_fLi0ELb1ELb0EEEvPT0_PKT_iiiPKbib)
        .other          _ZN43_GLOBAL__N__9ae7fba5_10_SoftMax_cu_9f978f6320softmax_warp_forwardIN3c104HalfES2_fLi0ELb1ELb0EEEvPT0_PKT_iiiPKbib,@"STO_CUDA_ENTRY STV_DEFAULT"
_ZN43_GLOBAL__N__9ae7fba5_10_SoftMax_cu_9f978f6320softmax_warp_forwardIN3c104HalfES2_fLi0ELb1ELb0EEEvPT0_PKT_iiiPKbib:
        /* <DEDUP_REMOVED lines=43> */
[----:B------:R-:W-:Y:S02]  /*02b0*/  F2FP.PACK_AB R8, RZ, R5 ;  /* 0x00000005ff08723e */ /* 0x000fe400000000ff */
[----:B------:R-:W-:-:S05]  /*02c0*/  LEA.HI.X R5, R3, c[0x0][0x164], R0, 0x1, P0 ;  /* 0x0000590003057a11 */ /* 0x000fca00000f0c00 */
[----:B------:R0:W-:Y:S02]  /*02d0*/  STG.E.U16 [R4.64], R8 ;  /* 0x0000000804007986 */ /* 0x0001e4000c101504 */
.L_x_5716:
[----:B------:R-:W-:Y:S05]  /*02e0*/  BSYNC B0 ;  /* 0x0000000000007941 */ /* 0x000fea0003800000 */
.L_x_5715:
        /* <DEDUP_REMOVED lines=12> */
[----:B------:R-:W-:Y:S02]  /*03b0*/  F2FP.PACK_AB R0, RZ, R3 ;  /* 0x00000003ff00723e */ /* 0x000fe400000000ff */
[----:B------:R-:W-:-:S05]  /*03c0*/  LEA.HI.X R3, R6, c[0x0][0x164], R7, 0x1, P0 ;  /* 0x0000590006037a11 */ /* 0x000fca00000f0c07 */
[----:B------:R-:W-:Y:S01]  /*03d0*/  STG.E.U16 [R2.64], R0 ;  /* 0x0000000002007986 */ /* 0x000fe2000c101504 */
[----:B------:R-:W-:Y:S05]  /*03e0*/  EXIT ;  /* 0x000000000000794d */ /* 0x000fea0003800000 */
.L_x_5717:
        /* <DEDUP_REMOVED lines=9> */
.L_x_11161:


//--------------------- .text._ZN43_GLOBAL__N__9ae7fba5_10_SoftMax_cu_9f978f6320softmax_warp_forwardIfffLi11ELb1ELb0EEEvPT0_PKT_iiiPKbib --------------------------
	.section	.text._ZN43_GLOBAL__N__9ae7fba5_10_SoftMax_cu_9f978f6320softmax_warp_forwardIfffLi11ELb1ELb0EEEvPT0_PKT_iiiPKbib,"ax",@progbits
	.sectioninfo	@"SHI_REGISTERS=167"
	.align	128
.text._ZN43_GLOBAL__N__9ae7fba5_10_SoftMax_cu_9f978f6320softmax_warp_forwardIfffLi11ELb1ELb0EEEvPT0_PKT_iiiPKbib:
        .type           _ZN43_GLOBAL__N__9ae7fba5_10_SoftMax_cu_9f978f6320softmax_warp_forwardIfffLi11ELb1ELb0EEEvPT0_PKT_iiiPKbib,@function
        .size           _ZN43_GLOBAL__N__9ae7fba5_10_SoftMax_cu_9f978f6320softmax_warp_forwardIfffLi11ELb1ELb0EEEvPT0_PKT_iiiPKbib,(.L_x_11162 - _ZN43_GLOBAL__N__9ae7fba5_10_SoftMax_cu_9f978f6320softmax_warp_forwardIfffLi11ELb1ELb0EEEvPT0_PKT_iiiPKbib)
        .other          _ZN43_GLOBAL__N__9ae7fba5_10_SoftMax_cu_9f978f6320softmax_warp_forwardIfffLi11ELb1ELb0EEEvPT0_PKT_iiiPKbib,@"STO_CUDA_ENTRY STV_DEFAULT"
_ZN43_GLOBAL__N__9ae7fba5_10_SoftMax_cu_9f978f6320softmax_warp_forwardIfffLi11ELb1ELb0EEEvPT0_PKT_iiiPKbib:
        /* <DEDUP_REMOVED lines=196> */
[-C--:B------:R-:W-:Y:S02]  /*0c40*/  ISETP.GE.AND P0, PT, R22, R75.reuse, PT ;  /* 0x0000004b1600720c */ /* 0x080fe40003f06270 */
[-C--:B------:R-:W-:Y:S02]  /*0c50*/  FSETP.GT.FTZ.AND P2, PT, R5, R74.reuse, PT ;  /* 0x0000004a0500720b */ /* 0x080fe40003f54000 */
[----:B------:R-:W-:Y:S02]  /*0c60*/  IADD3 R21, R65, 0x5a0, RZ ;  /* 0x000005a041157810 */ /* 0x000fe40007ffe0ff */
[----:B------:R-:W-:Y:S01]  /*0c70*/  FSEL R5, R5, R74, P2 ;  /* 0x0000004a05057208 */ /* 0x000fe20001000000 */
[----:B------:R-:W-:Y:S01]  /*0c80*/  IMAD.MOV.U32 R104, RZ, RZ, -0x800000 ;  /* 0xff800000ff687424 */ /* 0x000fe200078e00ff */
[----:B------:R-:W-:-:S02]  /*0c90*/  ISETP.GE.AND P1, PT, R21, R75, PT ;  /* 0x0000004b1500720c */ /* 0x000fc40003f26270 */
[-C--:B------:R-:W-:Y:S02]  /*0ca0*/  FSETP.GT.FTZ.AND P2, PT, R5, R164.reuse, PT ;  /* 0x000000a40500720b */ /* 0x080fe40003f54000 */
[----:B------:R-:W-:Y:S01]  /*0cb0*/  IADD3 R20, R65, 0x5c0, RZ ;  /* 0x000005c041147810 */ /* 0x000fe20007ffe0ff */
[----:B------:R0:W3:Y:S01]  /*0cc0*/  @!P0 LDG.E R104, [R2.64+0x1600] ;  /* 0x0016000402688981 */ /* 0x0000e2000c1e1900 */
[----:B------:R-:W-:Y:S01]  /*0cd0*/  FSEL R5, R5, R164, P2 ;  /* 0x000000a405057208 */ /* 0x000fe20001000000 */
[----:B------:R-:W-:Y:S01]  /*0ce0*/  IMAD.MOV.U32 R105, RZ, RZ, -0x800000 ;  /* 0xff800000ff697424 */ /* 0x000fe200078e00ff */
[-C--:B------:R-:W-:Y:S02]  /*0cf0*/  ISETP.GE.AND P0, PT, R20, R75.reuse, PT ;  /* 0x0000004b1400720c */ /* 0x080fe40003f06270 */
[-C--:B------:R-:W-:Y:S02]  /*0d00*/  FSETP.GT.FTZ.AND P2, PT, R5, R76.reuse, PT ;  /* 0x0000004c0500720b */ /* 0x080fe40003f54000 */
[----:B------:R-:W-:Y:S01]  /*0d10*/  IADD3 R19, R65, 0x5e0, RZ ;  /* 0x000005e041137810 */ /* 0x000fe20007ffe0ff */
[----:B------:R0:W4:Y:S01]  /*0d20*/  @!P1 LDG.E R105, [R2.64+0x1680] ;  /* 0x0016800402699981 */ /* 0x000122000c1e1900 */
[----:B------:R-:W-:Y:S01]  /*0d30*/  FSEL R5, R5, R76, P2 ;  /* 0x0000004c05057208 */ /* 0x000fe20001000000 */
[----:B------:R-:W-:Y:S01]  /*0d40*/  IMAD.MOV.U32 R106, RZ, RZ, -0x800000 ;  /* 0xff800000ff6a7424 */ /* 0x000fe200078e00ff */
[----:B------:R-:W-:-:S02]  /*0d50*/  ISETP.GE.AND P1, PT, R19, R75, PT ;  /* 0x0000004b1300720c */ /* 0x000fc40003f26270 */
[-C--:B------:R-:W-:Y:S02]  /*0d60*/  FSETP.GT.FTZ.AND P2, PT, R5, R162.reuse, PT ;  /* 0x000000a20500720b */ /* 0x080fe40003f54000 */
[----:B------:R-:W-:Y:S01]  /*0d70*/  IADD3 R18, R65, 0x600, RZ ;  /* 0x0000060041127810 */ /* 0x000fe20007ffe0ff */
[----:B------:R0:W5:Y:S01]  /*0d80*/  @!P0 LDG.E R106, [R2.64+0x1700] ;  /* 0x00170004026a8981 */ /* 0x000162000c1e1900 */
[----:B------:R-:W-:Y:S01]  /*0d90*/  FSEL R5, R5, R162, P2 ;  /* 0x000000a205057208 */ /* 0x000fe20001000000 */
[----:B------:R-:W-:Y:S01]  /*0da0*/  IMAD.MOV.U32 R107, RZ, RZ, -0x800000 ;  /* 0xff800000ff6b7424 */ /* 0x000fe200078e00ff */
[-C--:B------:R-:W-:Y:S02]  /*0db0*/  ISETP.GE.AND P0, PT, R18, R75.reuse, PT ;  /* 0x0000004b1200720c */ /* 0x080fe40003f06270 */
[-C--:B------:R-:W-:Y:S02]  /*0dc0*/  FSETP.GT.FTZ.AND P2, PT, R5, R78.reuse, PT ;  /* 0x0000004e0500720b */ /* 0x080fe40003f54000 */
[----:B------:R-:W-:Y:S01]  /*0dd0*/  IADD3 R17, R65, 0x620, RZ ;  /* 0x0000062041117810 */ /* 0x000fe20007ffe0ff */
[----:B------:R0:W5:Y:S01]  /*0de0*/  @!P1 LDG.E R107, [R2.64+0x1780] ;  /* 0x00178004026b9981 */ /* 0x000162000c1e1900 */
        /* <DEDUP_REMOVED lines=215> */
[----:B------:R-:W-:Y:S02]  /*1b60*/  FADD.FTZ R86, -R129, R86 ;  /* 0x0000005681567221 */ /* 0x000fe40000010100 */
[----:B---3--:R-:W-:Y:S02]  /*1b70*/  FADD.FTZ R154, R154, R89 ;  /* 0x000000599a9a7221 */ /* 0x008fe40000010000 */
[----:B------:R-:W-:-:S03]  /*1b80*/  FMUL.FTZ R95, R78, 1.4426950216293334961 ;  /* 0x3fb8aa3b4e5f7820 */ /* 0x000fc60000410000 */
[----:B------:R-:W3:Y:S01]  /*1b90*/  MUFU.EX2 R93, R93 ;  /* 0x0000005d005d7308 */ /* 0x000ee20000000800 */
[----:B------:R-:W-:Y:S02]  /*1ba0*/  FADD.FTZ R79, -R129, R160 ;  /* 0x000000a0814f7221 */ /* 0x000fe40000010100 */
[----:B------:R-:W-:Y:S02]  /*1bb0*/  FMUL.FTZ R149, R86, 1.4426950216293334961 ;  /* 0x3fb8aa3b56957820 */ /* 0x000fe40000410000 */
[----:B0-----:R-:W-:-:S03]  /*1bc0*/  FADD.FTZ R154, R154, R125 ;  /* 0x0000007d9a9a7221 */ /* 0x001fc60000010000 */
[----:B------:R-:W0:Y:S01]  /*1bd0*/  MUFU.EX2 R3, R3 ;  /* 0x0000000300037308 */ /* 0x000e220000000800 */
[----:B------:R-:W-:Y:S02]  /*1be0*/  FMUL.FTZ R131, R79, 1.4426950216293334961 ;  /* 0x3fb8aa3b4f837820 */ /* 0x000fe40000410000 */
[C---:B------:R-:W-:Y:S02]  /*1bf0*/  FADD.FTZ R80, -R129.reuse, R80 ;  /* 0x0000005081507221 */ /* 0x040fe40000010100 */
[----:B------:R-:W-:-:S03]  /*1c00*/  FADD.FTZ R87, -R129, R146 ;  /* 0x0000009281577221 */ /* 0x000fc60000010100 */
[----:B------:R1:W-:Y:S01]  /*1c10*/  MUFU.EX2 R146, R149 ;  /* 0x0000009500927308 */ /* 0x0003e20000000800 */
[----:B------:R-:W-:Y:S02]  /*1c20*/  FMUL.FTZ R133, R80, 1.4426950216293334961 ;  /* 0x3fb8aa3b50857820 */ /* 0x000fe40000410000 */
[----:B------:R-:W-:-:S05]  /*1c30*/  FADD.FTZ R81, -R129, R158 ;  /* 0x0000009e81517221 */ /* 0x000fca0000010100 */
[----:B------:R-:W4:Y:S01]  /*1c40*/  MUFU.EX2 R95, R95 ;  /* 0x0000005f005f7308 */ /* 0x000f220000000800 */
[----:B-1----:R-:W-:Y:S02]  /*1c50*/  FADD.FTZ R149, R154, R91 ;  /* 0x0000005b9a957221 */ /* 0x002fe40000010000 */
[----:B------:R-:W-:Y:S02]  /*1c60*/  FADD.FTZ R91, -R129, R150 ;  /* 0x00000096815b7221 */ /* 0x000fe40000010100 */
[----:B--2---:R-:W-:-:S03]  /*1c70*/  FADD.FTZ R150, R149, R2 ;  /* 0x0000000295967221 */ /* 0x004fc60000010000 */
[----:B------:R-:W1:Y:S01]  /*1c80*/  MUFU.EX2 R131, R131 ;  /* 0x0000008300837308 */ /* 0x000e620000000800 */
[----:B------:R-:W-:Y:S02]  /*1c90*/  FMUL.FTZ R135, R81, 1.4426950216293334961 ;  /* 0x3fb8aa3b51877820 */ /* 0x000fe40000410000 */
[----:B------:R-:W-:Y:S02]  /*1ca0*/  FADD.FTZ R82, -R129, R82 ;  /* 0x0000005281527221 */ /* 0x000fe40000010100 */
[----:B---3--:R-:W-:-:S03]  /*1cb0*/  FADD.FTZ R150, R150, R93 ;  /* 0x0000005d96967221 */ /* 0x008fc60000010000 */
[----:B------:R-:W2:Y:S01]  /*1cc0*/  MUFU.EX2 R133, R133 ;  /* 0x0000008500857308 */ /* 0x000ea20000000800 */
[----:B------:R-:W-:Y:S02]  /*1cd0*/  FMUL.FTZ R137, R82, 1.4426950216293334961 ;  /* 0x3fb8aa3b52897820 */ /* 0x000fe40000410000 */
[----:B------:R-:W-:Y:S02]  /*1ce0*/  FADD.FTZ R83, -R129, R156 ;  /* 0x0000009c81537221 */ /* 0x000fe40000010100 */
[----:B0-----:R-:W-:-:S03]  /*1cf0*/  FADD.FTZ R150, R150, R3 ;  /* 0x0000000396967221 */ /* 0x001fc60000010000 */
[----:B------:R-:W0:Y:S01]  /*1d00*/  MUFU.EX2 R135, R135 ;  /* 0x0000008700877308 */ /* 0x000e220000000800 */
[----:B------:R-:W-:Y:S02]  /*1d10*/  FMUL.FTZ R139, R83, 1.4426950216293334961 ;  /* 0x3fb8aa3b538b7820 */ /* 0x000fe40000410000 */
[----:B------:R-:W-:Y:S02]  /*1d20*/  FADD.FTZ R84, -R129, R84 ;  /* 0x0000005481547221 */ /* 0x000fe40000010100 */
[----:B----4-:R-:W-:-:S03]  /*1d30*/  FADD.FTZ R150, R150, R95 ;  /* 0x0000005f96967221 */ /* 0x010fc60000010000 */
[----:B------:R-:W3:Y:S01]  /*1d40*/  MUFU.EX2 R137, R137 ;  /* 0x0000008900897308 */ /* 0x000ee20000000800 */
[----:B------:R-:W-:Y:S02]  /*1d50*/  FMUL.FTZ R141, R84, 1.4426950216293334961 ;  /* 0x3fb8aa3b548d7820 */ /* 0x000fe40000410000 */
[----:B-1----:R-:W-:Y:S02]  /*1d60*/  FADD.FTZ R150, R150, R131 ;  /* 0x0000008396967221 */ /* 0x002fe40000010000 */
[----:B------:R-:W-:-:S03]  /*1d70*/  FMUL.FTZ R147, R85, 1.4426950216293334961 ;  /* 0x3fb8aa3b55937820 */ /* 0x000fc60000410000 */
[----:B------:R-:W1:Y:S01]  /*1d80*/  MUFU.EX2 R139, R139 ;  /* 0x0000008b008b7308 */ /* 0x000e620000000800 */
[----:B--2---:R-:W-:-:S07]  /*1d90*/  FADD.FTZ R150, R150, R133 ;  /* 0x0000008596967221 */ /* 0x004fce0000010000 */
[----:B------:R-:W2:Y:S01]  /*1da0*/  MUFU.EX2 R141, R141 ;  /* 0x0000008d008d7308 */ /* 0x000ea20000000800 */
[----:B0-----:R-:W-:Y:S02]  /*1db0*/  FADD.FTZ R150, R150, R135 ;  /* 0x0000008796967221 */ /* 0x001fe40000010000 */
[----:B------:R-:W-:Y:S02]  /*1dc0*/  FMUL.FTZ R145, R87, 1.4426950216293334961 ;  /* 0x3fb8aa3b57917820 */ /* 0x000fe40000410000 */
[----:B------:R-:W-:-:S03]  /*1dd0*/  FADD.FTZ R88, -R129, R88 ;  /* 0x0000005881587221 */ /* 0x000fc60000010100 */
[----:B------:R-:W0:Y:S01]  /*1de0*/  MUFU.EX2 R147, R147 ;  /* 0x0000009300937308 */ /* 0x000e220000000800 */
[----:B---3--:R-:W-:Y:S02]  /*1df0*/  FADD.FTZ R150, R150, R137 ;  /* 0x0000008996967221 */ /* 0x008fe40000010000 */
[----:B------:R-:W-:Y:S02]  /*1e00*/  FMUL.FTZ R143, R88, 1.4426950216293334961 ;  /* 0x3fb8aa3b588f7820 */ /* 0x000fe40000410000 */
[C---:B------:R-:W-:Y:S02]  /*1e10*/  FADD.FTZ R89, -R129.reuse, R152 ;  /* 0x0000009881597221 */ /* 0x040fe40000010100 */
[----:B------:R-:W-:Y:S01]  /*1e20*/  FADD.FTZ R92, -R129, R92 ;  /* 0x0000005c815c7221 */ /* 0x000fe20000010100 */
[----:B------:R-:W3:Y:S01]  /*1e30*/  MUFU.EX2 R145, R145 ;  /* 0x0000009100917308 */ /* 0x000ee20000000800 */
[----:B-1----:R-:W-:Y:S02]  /*1e40*/  FADD.FTZ R150, R150, R139 ;  /* 0x0000008b96967221 */ /* 0x002fe40000010000 */
[----:B------:R-:W-:-:S02]  /*1e50*/  FMUL.FTZ R127, R89, 1.4426950216293334961 ;  /* 0x3fb8aa3b597f7820 */ /* 0x000fc40000410000 */
[C---:B------:R-:W-:Y:S02]  /*1e60*/  FADD.FTZ R90, -R129.reuse, R90 ;  /* 0x0000005a815a7221 */ /* 0x040fe40000010100 */
[----:B------:R-:W-:Y:S01]  /*1e70*/  FMUL.FTZ R149, R92, 1.4426950216293334961 ;  /* 0x3fb8aa3b5c957820 */ /* 0x000fe20000410000 */
[----:B------:R-:W1:Y:S01]  /*1e80*/  MUFU.EX2 R143, R143 ;  /* 0x0000008f008f7308 */ /* 0x000e620000000800 */
[----:B--2---:R-:W-:Y:S02]  /*1e90*/  FADD.FTZ R150, R150, R141 ;  /* 0x0000008d96967221 */ /* 0x004fe40000010000 */
[----:B------:R-:W-:Y:S02]  /*1ea0*/  FMUL.FTZ R125, R90, 1.4426950216293334961 ;  /* 0x3fb8aa3b5a7d7820 */ /* 0x000fe40000410000 */
[----:B------:R-:W-:-:S03]  /*1eb0*/  FADD.FTZ R93, -R129, R128 ;  /* 0x00000080815d7221 */ /* 0x000fc60000010100 */
[----:B------:R0:W-:Y:S01]  /*1ec0*/  MUFU.EX2 R128, R149 ;  /* 0x0000009500807308 */ /* 0x0001e20000000800 */
[----:B------:R-:W-:-:S07]  /*1ed0*/  FMUL.FTZ R2, R91, 1.4426950216293334961 ;  /* 0x3fb8aa3b5b027820 */ /* 0x000fce0000410000 */
[----:B------:R-:W2:Y:S01]  /*1ee0*/  MUFU.EX2 R127, R127 ;  /* 0x0000007f007f7308 */ /* 0x000ea20000000800 */
[----:B0-----:R-:W-:-:S04]  /*1ef0*/  FADD.FTZ R149, R150, R147 ;  /* 0x0000009396957221 */ /* 0x001fc80000010000 */
[----:B------:R-:W-:-:S03]  /*1f00*/  FADD.FTZ R150, R149, R146 ;  /* 0x0000009295967221 */ /* 0x000fc60000010000 */
[----:B------:R-:W0:Y:S01]  /*1f10*/  MUFU.EX2 R125, R125 ;  /* 0x0000007d007d7308 */ /* 0x000e220000000800 */
[----:B---3--:R-:W-:Y:S02]  /*1f20*/  FADD.FTZ R150, R150, R145 ;  /* 0x0000009196967221 */ /* 0x008fe40000010000 */
[----:B------:R-:W-:-:S05]  /*1f30*/  FMUL.FTZ R3, R93, 1.4426950216293334961 ;  /* 0x3fb8aa3b5d037820 */ /* 0x000fca0000410000 */
[----:B------:R-:W3:Y:S01]  /*1f40*/  MUFU.EX2 R2, R2 ;  /* 0x0000000200027308 */ /* 0x000ee20000000800 */
[C---:B------:R-:W-:Y:S02]  /*1f50*/  FADD.FTZ R94, -R129.reuse, R94 ;  /* 0x0000005e815e7221 */ /* 0x040fe40000010100 */
[----:B-1----:R-:W-:Y:S02]  /*1f60*/  FADD.FTZ R150, R150, R143 ;  /* 0x0000008f96967221 */ /* 0x002fe40000010000 */
[----:B------:R-:W-:Y:S02]  /*1f70*/  FADD.FTZ R95, -R129, R126 ;  /* 0x0000007e815f7221 */ /* 0x000fe40000010100 */
[----:B------:R-:W-:Y:S01]  /*1f80*/  FMUL.FTZ R151, R94, 1.4426950216293334961 ;  /* 0x3fb8aa3b5e977820 */ /* 0x000fe20000410000 */
[----:B------:R-:W1:Y:S01]  /*1f90*/  MUFU.EX2 R3, R3 ;  /* 0x0000000300037308 */ /* 0x000e620000000800 */
[----:B--2---:R-:W-:Y:S02]  /*1fa0*/  FADD.FTZ R150, R150, R127 ;  /* 0x0000007f96967221 */ /* 0x004fe40000010000 */
[----:B------:R-:W-:-:S02]  /*1fb0*/  FMUL.FTZ R131, R95, 1.4426950216293334961 ;  /* 0x3fb8aa3b5f837820 */ /* 0x000fc40000410000 */
[C---:B------:R-:W-:Y:S02]  /*1fc0*/  FADD.FTZ R124, -R129.reuse, R124 ;  /* 0x0000007c817c7221 */ /* 0x040fe40000010100 */
[----:B0-----:R-:W-:Y:S01]  /*1fd0*/  FADD.FTZ R149, R150, R125 ;  /* 0x0000007d96957221 */ /* 0x001fe20000010000 */
[----:B------:R-:W0:Y:S01]  /*1fe0*/  MUFU.EX2 R126, R151 ;  /* 0x00000097007e7308 */ /* 0x000e220000000800 */
[----:B------:R-:W-:Y:S02]  /*1ff0*/  FMUL.FTZ R133, R124, 1.4426950216293334961 ;  /* 0x3fb8aa3b7c857820 */ /* 0x000fe40000410000 */
[----:B------:R-:W-:Y:S02]  /*2000*/  FADD.FTZ R130, -R129, R130 ;  /* 0x0000008281827221 */ /* 0x000fe40000010100 */
[----:B---3--:R-:W-:-:S03]  /*2010*/  FADD.FTZ R149, R149, R2 ;  /* 0x0000000295957221 */ /* 0x008fc60000010000 */
        /* <DEDUP_REMOVED lines=97> */
[----:B------:R-:W-:Y:S02]  /*2630*/  FADD.FTZ R123, -R129, R123 ;  /* 0x0000007b817b7221 */ /* 0x000fe40000010100 */
[----:B------:R-:W-:Y:S02]  /*2640*/  FMUL.FTZ R149, R112, 1.4426950216293334961 ;  /* 0x3fb8aa3b70957820 */ /* 0x000fe40000410000 */
        /* <DEDUP_REMOVED lines=10> */
[----:B------:R-:W-:Y:S02]  /*26f0*/  FADD.FTZ R120, -R129, R120 ;  /* 0x0000007881787221 */ /* 0x000fe40000010100 */
[----:B------:R-:W-:Y:S02]  /*2700*/  FMUL.FTZ R131, R121, 1.4426950216293334961 ;  /* 0x3fb8aa3b79837820 */ /* 0x000fe40000410000 */
        /* <DEDUP_REMOVED lines=27> */
[----:B0-----:R-:W-:Y:S02]  /*28c0*/  FADD.FTZ R126, R126, R133 ;  /* 0x000000857e7e7221 */ /* 0x001fe40000010000 */
[----:B------:R-:W-:-:S03]  /*28d0*/  FADD.FTZ R113, -R129, R113 ;  /* 0x0000007181717221 */ /* 0x000fc60000010100 */
[----:B------:R-:W0:Y:S01]  /*28e0*/  MUFU.EX2 R3, R2 ;  /* 0x0000000200037308 */ /* 0x000e220000000800 */
[----:B--2---:R-:W-:Y:S02]  /*28f0*/  FADD.FTZ R126, R126, R131 ;  /* 0x000000837e7e7221 */ /* 0x004fe40000010000 */
[----:B------:R-:W-:-:S05]  /*2900*/  FMUL.FTZ R127, R113, 1.4426950216293334961 ;  /* 0x3fb8aa3b717f7820 */ /* 0x000fca0000410000 */
[----:B------:R-:W2:Y:S01]  /*2910*/  MUFU.EX2 R128, R125 ;  /* 0x0000007d00807308 */ /* 0x000ea20000000800 */
[----:B---3--:R-:W-:-:S07]  /*2920*/  FADD.FTZ R126, R126, R135 ;  /* 0x000000877e7e7221 */ /* 0x008fce0000010000 */
[----:B------:R-:W3:Y:S01]  /*2930*/  MUFU.EX2 R146, R127 ;  /* 0x0000007f00927308 */ /* 0x000ee20000000800 */
[----:B-1----:R-:W-:-:S04]  /*2940*/  FADD.FTZ R126, R126, R137 ;  /* 0x000000897e7e7221 */ /* 0x002fc80000010000 */
[----:B0-----:R-:W-:-:S04]  /*2950*/  FADD.FTZ R3, R126, R3 ;  /* 0x000000037e037221 */ /* 0x001fc80000010000 */
[----:B--2---:R-:W-:-:S04]  /*2960*/  FADD.FTZ R3, R3, R128 ;  /* 0x0000008003037221 */ /* 0x004fc80000010000 */
[----:B---3--:R-:W-:-:S05]  /*2970*/  FADD.FTZ R3, R3, R146 ;  /* 0x0000009203037221 */ /* 0x008fca0000010000 */
        /* <DEDUP_REMOVED lines=16> */
[----:B------:R-:W-:-:S04]  /*2a80*/  IMAD.WIDE R2, R68, R67, c[0x0][0x160] ;  /* 0x0000580044027625 */ /* 0x000fc800078e0243 */
[----:B-1----:R-:W-:-:S05]  /*2a90*/  FFMA.FTZ R69, R65, -0.69314718246459960938, R69 ;  /* 0xbf31721841457823 */ /* 0x002fca0000010045 */
        /* <DEDUP_REMOVED lines=250> */
[----:B------:R-:W-:-:S05]  /*3a40*/  FFMA.FTZ R65, R65, -0.69314718246459960938, R113 ;  /* 0xbf31721841417823 */ /* 0x000fca0000010071 */
[----:B------:R-:W-:Y:S01]  /*3a50*/  STG.E [R2.64+0x1f80], R65 ;  /* 0x001f804102007986 */ /* 0x000fe2000c101904 */
[----:B------:R-:W-:Y:S05]  /*3a60*/  EXIT ;  /* 0x000000000000794d */ /* 0x000fea0003800000 */
.L_x_5718:
        /* <DEDUP_REMOVED lines=9> */
.L_x_11162:


//--------------------- .text._ZN43_GLOBAL__N__9ae7fba5_10_SoftMax_cu_9f978f6320softmax_warp_forwardIfffLi10ELb1ELb0EEEvPT0_PKT_iiiPKbib --------------------------
	.section	.text._ZN43_GLOBAL__N__9ae7fba5_10_SoftMax_cu_9f978f6320softmax_warp_forwardIfffLi10ELb1ELb0EEEvPT0_PKT_iiiPKbib,"ax",@progbits
	.sectioninfo	@"SHI_REGISTERS=72"
	.align	128
.text._ZN43_GLOBAL__N__9ae7fba5_10_SoftMax_cu_9f978f6320softmax_warp_forwardIfffLi10ELb1ELb0EEEvPT0_PKT_iiiPKbib:
        .type           _ZN43_GLOBAL__N__9ae7fba5_10_SoftMax_cu_9f978f6320softmax_warp_forwardIfffLi10ELb1ELb0EEEvPT0_PKT_iiiPKbib,@function
        .size           _ZN43_GLOBAL__N__9ae7fba5_10_SoftMax_cu_9f978f6320softmax_warp_forwardIfffLi10ELb1ELb0EEEvPT0_PKT_iiiPKbib,(.L_x_11163 - _ZN43_GLOBAL__N__9ae7fba5_10_SoftMax_cu_9f978f6320softmax_warp_forwardIfffLi10ELb1ELb0EEEvPT0_PKT_iiiPKbib)
        .other          _ZN43_GLOBAL__N__9ae7fba5_10_SoftMax_cu_9f978f6320softmax_warp_forwardIfffLi10ELb1ELb0EEEvPT0_PKT_iiiPKbib,@"STO_CUDA_ENTRY STV_DEFAULT"
_ZN43_GLOBAL__N__9ae7fba5_10_SoftMax_cu_9f978f6320softmax_warp_forwardIfffLi10ELb1ELb0EEEvPT0_PKT_iiiPKbib:
        /* <DEDUP_REMOVED lines=136> */
[----:B------:R-:W-:Y:S01]  /*0880*/  ISETP.GE.AND P2, PT, R34, R65, PT ;  /* 0x000000412200720c */ /* 0x000fe20003f46270 */
[----:B------:R-:W-:-:S06]  /*0890*/  IMAD.MOV.U32 R65, RZ, RZ, -0x800000 ;  /* 0xff800000ff417424 */ /* 0x000fcc00078e00ff */
        /* <DEDUP_REMOVED lines=114> */
[----:B------:R-:W0:Y:S08]  /*0fc0*/  MUFU.EX2 R2, R2 ;  /* 0x0000000200027308 */ /* 0x000e300000000800 */
[----:B------:R-:W1:Y:S01]  /*0fd0*/  MUFU.EX2 R68, R68 ;  /* 0x0000004400447308 */ /* 0x000e620000000800 */
[----:B0-----:R-:W-:-:S07]  /*0fe0*/  FADD.FTZ R3, RZ, R2 ;  /* 0x00000002ff037221 */ /* 0x001fce0000010000 */
[----:B------:R-:W0:Y:S01]  /*0ff0*/  MUFU.EX2 R69, R69 ;  /* 0x0000004500457308 */ /* 0x000e220000000800 */
[----:B------:R-:W-:Y:S02]  /*1000*/  FMUL.FTZ R2, R46, 1.4426950216293334961 ;  /* 0x3fb8aa3b2e027820 */ /* 0x000fe40000410000 */
[----:B-1----:R-:W-:-:S05]  /*1010*/  FADD.FTZ R3, R3, R68 ;  /* 0x0000004403037221 */ /* 0x002fca0000010000 */
[----:B------:R-:W1:Y:S01]  /*1020*/  MUFU.EX2 R2, R2 ;  /* 0x0000000200027308 */ /* 0x000e620000000800 */
[----:B------:R-:W-:Y:S02]  /*1030*/  FMUL.FTZ R68, R44, 1.4426950216293334961 ;  /* 0x3fb8aa3b2c447820 */ /* 0x000fe40000410000 */
[----:B0-----:R-:W-:-:S05]  /*1040*/  FADD.FTZ R3, R3, R69 ;  /* 0x0000004503037221 */ /* 0x001fca0000010000 */
[----:B------:R-:W-:Y:S01]  /*1050*/  MUFU.EX2 R68, R68 ;  /* 0x0000004400447308 */ /* 0x000fe20000000800 */
[----:B------:R-:W-:Y:S02]  /*1060*/  FMUL.FTZ R69, R43, 1.4426950216293334961 ;  /* 0x3fb8aa3b2b457820 */ /* 0x000fe40000410000 */
[----:B-1----:R-:W-:-:S05]  /*1070*/  FADD.FTZ R3, R3, R2 ;  /* 0x0000000203037221 */ /* 0x002fca0000010000 */
[----:B------:R-:W-:Y:S01]  /*1080*/  MUFU.EX2 R69, R69 ;  /* 0x0000004500457308 */ /* 0x000fe20000000800 */
[----:B------:R-:W-:-:S07]  /*1090*/  FMUL.FTZ R2, R45, 1.4426950216293334961 ;  /* 0x3fb8aa3b2d027820 */ /* 0x000fce0000410000 */
[----:B------:R-:W0:Y:S02]  /*10a0*/  MUFU.EX2 R2, R2 ;  /* 0x0000000200027308 */ /* 0x000e240000000800 */
[----:B0-----:R-:W-:Y:S02]  /*10b0*/  FADD.FTZ R3, R3, R2 ;  /* 0x0000000203037221 */ /* 0x001fe40000010000 */
[----:B------:R-:W-:Y:S02]  /*10c0*/  FMUL.FTZ R2, R42, 1.4426950216293334961 ;  /* 0x3fb8aa3b2a027820 */ /* 0x000fe40000410000 */
[----:B------:R-:W-:Y:S02]  /*10d0*/  FADD.FTZ R3, R3, R68 ;  /* 0x0000004403037221 */ /* 0x000fe40000010000 */
[----:B------:R-:W-:Y:S02]  /*10e0*/  FMUL.FTZ R68, R40, 1.4426950216293334961 ;  /* 0x3fb8aa3b28447820 */ /* 0x000fe40000410000 */
[----:B------:R-:W0:Y:S01]  /*10f0*/  MUFU.EX2 R2, R2 ;  /* 0x0000000200027308 */ /* 0x000e220000000800 */
[----:B------:R-:W-:-:S02]  /*1100*/  FADD.FTZ R3, R3, R69 ;  /* 0x0000004503037221 */ /* 0x000fc40000010000 */
[----:B------:R-:W-:-:S05]  /*1110*/  FMUL.FTZ R69, R39, 1.4426950216293334961 ;  /* 0x3fb8aa3b27457820 */ /* 0x000fca0000410000 */
[----:B------:R-:W-:Y:S01]  /*1120*/  MUFU.EX2 R68, R68 ;  /* 0x0000004400447308 */ /* 0x000fe20000000800 */
[----:B0-----:R-:W-:-:S07]  /*1130*/  FADD.FTZ R3, R3, R2 ;  /* 0x0000000203037221 */ /* 0x001fce0000010000 */
        /* <DEDUP_REMOVED lines=65> */
[----:B------:R-:W-:-:S04]  /*1550*/  FADD.FTZ R3, R3, R68 ;  /* 0x0000004403037221 */ /* 0x000fc80000010000 */
[----:B------:R-:W0:Y:S01]  /*1560*/  MUFU.EX2 R2, R2 ;  /* 0x0000000200027308 */ /* 0x000e220000000800 */
[----:B------:R-:W-:-:S04]  /*1570*/  FADD.FTZ R3, R3, R69 ;  /* 0x0000004503037221 */ /* 0x000fc80000010000 */
        /* <DEDUP_REMOVED lines=145> */
.L_x_5719:
        /* <DEDUP_REMOVED lines=15> */
.L_x_11163:


//--------------------- .text._ZN43_GLOBAL__N__9ae7fba5_10_SoftMax_cu_9f978f6320softmax_warp_forwardIfffLi9ELb1ELb0EEEvPT0_PKT_iiiPKbib --------------------------
	.section	.text._ZN43_GLOBAL__N__9ae7fba5_10_SoftMax_cu_9f978f6320softmax_warp_forwardIfffLi9ELb1ELb0EEEvPT0_PKT_iiiPKbib,"ax",@progbits
	.sectioninfo	@"SHI_REGISTERS=40"
	.align	128
.text._ZN43_GLOBAL__N__9ae7fba5_10_SoftMax_cu_9f978f6320softmax_warp_forwardIfffLi9ELb1ELb0EEEvPT0_PKT_iiiPKbib:
        .type           _ZN43_GLOBAL__N__9ae7fba5_10_SoftMax_cu_9f978f6320softmax_warp_forwardIfffLi9ELb1ELb0EEEvPT0_PKT_iiiPKbib,@function
        .size           _ZN43_GLOBAL__N__9ae7fba5_10_SoftMax_cu_9f978f6320softmax_warp_forwardIfffLi9ELb1ELb0EEEvPT0_PKT_iiiPKbib,(.L_x_11164 - _ZN43_GLOBAL__N__9ae7fba5_10_SoftMax_cu_9f978f6320softmax_warp_forwardIfffLi9ELb1ELb0EEEvPT0_PKT_iiiPKbib)
        .other          _ZN43_GLOBAL__N__9ae7fba5_10_SoftMax_cu_9f978f6320softmax_warp_forwardIfffLi9ELb1ELb0EEEvPT0_PKT_iiiPKbib,@"STO_CUDA_ENTRY STV_DEFAULT"
_ZN43_GLOBAL__N__9ae7fba5_10_SoftMax_cu_9f978f6320softmax_warp_forwardIfffLi9ELb1ELb0EEEvPT0_PKT_iiiPKbib:
        /* <DEDUP_REMOVED lines=138> */
[----:B------:R-:W-:-:S02]  /*08a0*/  FMUL.FTZ R36, R23, 1.4426950216293334961 ;  /* 0x3fb8aa3b17247820 */ /* 0x000fc40000410000 */
        /* <DEDUP_REMOVED lines=126> */
.L_x_5720:
        /* <DEDUP_REMOVED lines=15> */
.L_x_11164:


//--------------------- .text._ZN43_GLOBAL__N__9ae7fba5_10_SoftMax_cu_9f978f6320softmax_warp_forwardIfffLi8ELb1ELb0EEEvPT0_PKT_iiiPKbib --------------------------
	.section	.text._ZN43_GLOBAL__N__9ae7fba5_10_SoftMax_cu_9f978f6320softmax_warp_forwardIfffLi8ELb1ELb0EEEvPT0_PKT_iiiPKbib,"ax",@progbits
	.sectioninfo	@"SHI_REGISTERS=30"
	.align	128
.text._ZN43_GLOBAL__N__9ae7fba5_10_SoftMax_cu_9f978f6320softmax_warp_forwardIfffLi8ELb1ELb0EEEvPT0_PKT_iiiPKbib:
        .type           _ZN43_GLOBAL__N__9ae7fba5_10_SoftMax_cu_9f978f6320softmax_warp_forwardIfffLi8ELb1ELb0EEEvPT0_PKT_iiiPKbib,@function
        .size           _ZN43_GLOBAL__N__9ae7fba5_10_SoftMax_cu_9f978f6320softmax_warp_forwardIfffLi8ELb1ELb0EEEvPT0_PKT_iiiPKbib,(.L_x_11165 - _ZN43_GLOBAL__N__9ae7fba5_10_SoftMax_cu_9f978f6320softmax_warp_forwardIfffLi8ELb1ELb0EEEvPT0_PKT_iiiPKbib)
        .other          _ZN43_GLOBAL__N__9ae7fba5_10_SoftMax_cu_9f978f6320softmax_warp_forwardIfffLi8ELb1ELb0EEEvPT0_PKT_iiiPKbib,@"STO_CUDA_ENTRY STV_DEFAULT"
_ZN43_GLOBAL__N__9ae7fba5_10_SoftMax_cu_9f978f6320softmax_warp_forwardIfffLi8ELb1ELb0EEEvPT0_PKT_iiiPKbib:
        /* <DEDUP_REMOVED lines=28> */
[C---:B------:R-:W-:Y:S01]  /*01c0*/  IADD3 R8, R11.reuse, 0xa0, RZ ;  /* 0x000000a00b087810 */ /* 0x040fe20007ffe0ff */
        /* <DEDUP_REMOVED lines=10> */
[----:B------:R-:W-:Y:S01]  /*0270*/  ISETP.GE.AND P1, PT, R10, R12, PT ;  /* 0x0000000c0a00720c */ /* 0x000fe20003f26270 */
[----:B------:R-:W-:-:S06]  /*0280*/  IMAD.MOV.U32 R12, RZ, RZ, -0x800000 ;  /* 0xff800000ff0c7424 */ /* 0x000fcc00078e00ff */
[----:B------:R-:W5:Y:S06]  /*0290*/  @!P0 LDG.E R13, [R2.64+0x300] ;  /* 0x00030004020d8981 */ /* 0x000f6c000c1e1900 */
        /* <DEDUP_REMOVED lines=108> */
[----:B---3--:R-:W-:-:S05]  /*0960*/  FFMA.FTZ R5, R11, -0.69314718246459960938, R12 ;  /* 0xbf3172180b057823 */ /* 0x008fca000001000c */
[----:B------:R-:W-:Y:S01]  /*0970*/  STG.E [R2.64+0x380], R5 ;  /* 0x0003800502007986 */ /* 0x000fe2000c101904 */
[----:B------:R-:W-:Y:S05]  /*0980*/  EXIT ;  /* 0x000000000000794d */ /* 0x000fea0003800000 */
.L_x_5721:
        /* <DEDUP_REMOVED lines=15> */
.L_x_11165:


//--------------------- .text._ZN43_GLOBAL__N__9ae7fba5_10_SoftMax_cu_9f978f6320softmax_warp_forwardIfffLi7ELb1ELb0EEEvPT0_PKT_iiiPKbib --------------------------
	.section	.text._ZN43_GLOBAL__N__9ae7fba5_10_SoftMax_cu_9f978f6320softmax_warp_forwardIfffLi7ELb1ELb0EEEvPT0_PKT_iiiPKbib,"ax",@progbits
	.sectioninfo	@"SHI_REGISTERS=30"
	.align	128
.text._ZN43_GLOBAL__N__9ae7fba5_10_SoftMax_cu_9f978f6320softmax_warp_forwardIfffLi7ELb1ELb0EEEvPT0_PKT_iiiPKbib:
        .type           _ZN43_GLOBAL__N__9ae7fba5_10_SoftMax_cu_9f978f6320softmax_warp_forwardIfffLi7ELb1ELb0EEEvPT0_PKT_iiiPKbib,@function
        .size           _ZN43_GLOBAL__N__9ae7fba5_10_SoftMax_cu_9f978f6320softmax_warp_forwardIfffLi7ELb1ELb0EEEvPT0_PKT_iiiPKbib,(.L_x_11166 - _ZN43_GLOBAL__N__9ae7fba5_10_SoftMax_cu_9f978f6320softmax_warp_forwardIfffLi7ELb1ELb0EEEvPT0_PKT_iiiPKbib)
        .other          _ZN43_GLOBAL__N__9ae7fba5_10_SoftMax_cu_9f978f6320softmax_warp_forwardIfffLi7ELb1ELb0EEEvPT0_PKT_iiiPKbib,@"STO_CUDA_ENTRY STV_DEFAULT"
_ZN43_GLOBAL__N__9ae7fba5_10_SoftMax_cu_9f978f6320softmax_warp_forwardIfffLi7ELb1ELb0EEEvPT0_PKT_iiiPKbib:
        /* <DEDUP_REMOVED lines=48> */
[----:B------:R1:W5:Y:S01]  /*0300*/  @!P1 LDG.E R16, [R2.64+0x180] ;  /* 0x0001800402109981 */ /* 0x000362000c1e1900 */
        /* <DEDUP_REMOVED lines=9> */
[----:B-1----:R-:W-:Y:S01]  /*03a0*/  FSEL R3, R24, R17, P0 ;  /* 0x0000001118037208 */ /* 0x002fe20000000000 */
[----:B------:R-:W0:Y:S03]  /*03b0*/  SHFL.BFLY PT, R15, R14, 0x10, 0x1f ;  /* 0x0e001f000e0f7f89 */ /* 0x000e2600000e0000 */
        /* <DEDUP_REMOVED lines=29> */
[C---:B------:R-:W-:Y:S01]  /*0590*/  FADD.FTZ R13, -R25.reuse, R13 ;  /* 0x0000000d190d7221 */ /* 0x040fe20000010100 */
[----:B-1----:R-:W-:Y:S01]  /*05a0*/  FSETP.GEU.FTZ.AND P0, PT, R24, R23, PT ;  /* 0x000000171800720b */ /* 0x002fe20003f1e000 */
[C---:B------:R-:W-:Y:S02]  /*05b0*/  FADD.FTZ R14, -R25.reuse, R20 ;  /* 0x00000014190e7221 */ /* 0x040fe40000010100 */
[C---:B------:R-:W-:Y:S02]  /*05c0*/  FADD.FTZ R15, -R25.reuse, R22 ;  /* 0x00000016190f7221 */ /* 0x040fe40000010100 */
[----:B------:R-:W-:Y:S01]  /*05d0*/  FADD.FTZ R19, -R25, R19 ;  /* 0x0000001319137221 */ /* 0x000fe20000010100 */
[----:B------:R-:W-:Y:S01]  /*05e0*/  FSEL R25, R23, R24, !P0 ;  /* 0x0000001817197208 */ /* 0x000fe20004000000 */
[----:B------:R-:W-:-:S04]  /*05f0*/  FMUL.FTZ R2, R13, 1.4426950216293334961 ;  /* 0x3fb8aa3b0d027820 */ /* 0x000fc80000410000 */
[C---:B------:R-:W-:Y:S02]  /*0600*/  FADD.FTZ R20, -R25.reuse, R21 ;  /* 0x0000001519147221 */ /* 0x040fe40000010100 */
[C---:B------:R-:W-:Y:S02]  /*0610*/  FADD.FTZ R18, -R25.reuse, R18 ;  /* 0x0000001219127221 */ /* 0x040fe40000010100 */
[----:B------:R-:W-:Y:S02]  /*0620*/  FMUL.FTZ R23, R20, 1.4426950216293334961 ;  /* 0x3fb8aa3b14177820 */ /* 0x000fe40000410000 */
[----:B------:R-:W-:Y:S02]  /*0630*/  FMUL.FTZ R3, R14, 1.4426950216293334961 ;  /* 0x3fb8aa3b0e037820 */ /* 0x000fe40000410000 */
[----:B------:R-:W-:Y:S02]  /*0640*/  FMUL.FTZ R24, R18, 1.4426950216293334961 ;  /* 0x3fb8aa3b12187820 */ /* 0x000fe40000410000 */
[----:B------:R-:W-:Y:S01]  /*0650*/  FADD.FTZ R17, -R25, R17 ;  /* 0x0000001119117221 */ /* 0x000fe20000010100 */
[----:B------:R-:W0:Y:S01]  /*0660*/  MUFU.EX2 R2, R2 ;  /* 0x0000000200027308 */ /* 0x000e220000000800 */
[----:B------:R-:W-:-:S02]  /*0670*/  FMUL.FTZ R22, R15, 1.4426950216293334961 ;  /* 0x3fb8aa3b0f167820 */ /* 0x000fc40000410000 */
[----:B------:R-:W-:Y:S02]  /*0680*/  FADD.FTZ R16, -R25, R16 ;  /* 0x0000001019107221 */ /* 0x000fe40000010100 */
[----:B------:R-:W-:-:S03]  /*0690*/  FMUL.FTZ R26, R17, 1.4426950216293334961 ;  /* 0x3fb8aa3b111a7820 */ /* 0x000fc60000410000 */
[----:B------:R-:W1:Y:S01]  /*06a0*/  MUFU.EX2 R23, R23 ;  /* 0x0000001700177308 */ /* 0x000e620000000800 */
[----:B------:R-:W-:Y:S02]  /*06b0*/  FMUL.FTZ R25, R16, 1.4426950216293334961 ;  /* 0x3fb8aa3b10197820 */ /* 0x000fe40000410000 */
[----:B------:R-:W-:-:S05]  /*06c0*/  FMUL.FTZ R27, R19, 1.4426950216293334961 ;  /* 0x3fb8aa3b131b7820 */ /* 0x000fca0000410000 */
        /* <DEDUP_REMOVED lines=40> */
[----:B0-----:R-:W-:-:S04]  /*0950*/  LEA R2, P1, R9, c[0x0][0x160], 0x2 ;  /* 0x0000580009027a11 */ /* 0x001fc800078210ff */
        /* <DEDUP_REMOVED lines=14> */
.L_x_5723:
[----:B------:R-:W-:Y:S05]  /*0a40*/  BSYNC B0 ;  /* 0x0000000000007941 */ /* 0x000fea0003800000 */
.L_x_5722:
[----:B012---:R-:W-:-:S04]  /*0a50*/  IMAD.MOV.U32 R3, RZ, RZ, -0x2 ;  /* 0xfffffffeff037424 */ /* 0x007fc800078e00ff */
        /* <DEDUP_REMOVED lines=19> */
[----:B0-----:R-:W-:-:S05]  /*0b90*/  FFMA.FTZ R5, R11, -0.69314718246459960938, R16 ;  /* 0xbf3172180b057823 */ /* 0x001fca0000010010 */
[----:B------:R-:W-:Y:S01]  /*0ba0*/  STG.E [R2.64+0x180], R5 ;  /* 0x0001800502007986 */ /* 0x000fe2000c101904 */
[----:B------:R-:W-:Y:S05]  /*0bb0*/  EXIT ;  /* 0x000000000000794d */ /* 0x000fea0003800000 */
.L_x_5724:
        /* <DEDUP_REMOVED lines=12> */
.L_x_11166:


//--------------------- .text._ZN43_GLOBAL__N__9ae7fba5_10_SoftMax_cu_9f978f6320softmax_warp_forwardIfffLi6ELb1ELb0EEEvPT0_PKT_iiiPKbib --------------------------
	.section	.text._ZN43_GLOBAL__N__9ae7fba5_10_SoftMax_cu_9f978f6320softmax_warp_forwardIfffLi6ELb1ELb0EEEvPT0_PKT_iiiPKbib,"ax",@progbits
	.sectioninfo	@"SHI_REGISTERS=23"
	.align	128
.text._ZN43_GLOBAL__N__9ae7fba5_10_SoftMax_cu_9f978f6320softmax_warp_forwardIfffLi6ELb1ELb0EEEvPT0_PKT_iiiPKbib:
        .type           _ZN43_GLOBAL__N__9ae7fba5_10_SoftMax_cu_9f978f6320softmax_warp_forwardIfffLi6ELb1ELb0EEEvPT0_PKT_iiiPKbib,@function
        .size           _ZN43_GLOBAL__N__9ae7fba5_10_SoftMax_cu_9f978f6320softmax_warp_forwardIfffLi6ELb1ELb0EEEvPT0_PKT_iiiPKbib,(.L_x_11167 - _ZN43_GLOBAL__N__9ae7fba5_10_SoftMax_cu_9f978f6320softmax_warp_forwardIfffLi6ELb1ELb0EEEvPT0_PKT_iiiPKbib)
        .other          _ZN43_GLOBAL__N__9ae7fba5_10_SoftMax_cu_9f978f6320softmax_warp_forwardIfffLi6ELb1ELb0EEEvPT0_PKT_iiiPKbib,@"STO_CUDA_ENTRY STV_DEFAULT"
_ZN43_GLOBAL__N__9ae7fba5_10_SoftMax_cu_9f978f6320softmax_warp_forwardIfffLi6ELb1ELb0EEEvPT0_PKT_iiiPKbib:
        /* <DEDUP_REMOVED lines=121> */
.L_x_5726:
[----:B------:R-:W-:Y:S05]  /*0790*/  BSYNC B0 ;  /* 0x0000000000007941 */ /* 0x000fea0003800000 */
.L_x_5725:
        /* <DEDUP_REMOVED lines=12> */
.L_x_5727:
        /* <DEDUP_REMOVED lines=10> */
.L_x_11167:


//--------------------- .text._ZN43_GLOBAL__N__9ae7fba5_10_SoftMax_cu_9f978f6320softmax_warp_forwardIfffLi5ELb1ELb0EEEvPT0_PKT_iiiPKbib --------------------------
	.section	.text._ZN43_GLOBAL__N__9ae7fba5_10_SoftMax_cu_9f978f6320softmax_warp_forwardIfffLi5ELb1ELb0EEEvPT0_PKT_iiiPKbib,"ax",@progbits
	.sectioninfo	@"SHI_REGISTERS=19"
	.align	128
.text._ZN43_GLOBAL__N__9ae7fba5_10_SoftMax_cu_9f978f6320softmax_warp_forwardIfffLi5ELb1ELb0EEEvPT0_PKT_iiiPKbib:
        .type           _ZN43_GLOBAL__N__9ae7fba5_10_SoftMax_cu_9f978f6320softmax_warp_forwardIfffLi5ELb1ELb0EEEvPT0_PKT_iiiPKbib,@function
        .size           _ZN43_GLOBAL__N__9ae7fba5_10_SoftMax_cu_9f978f6320softmax_warp_forwardIfffLi5ELb1ELb0EEEvPT0_PKT_iiiPKbib,(.L_x_11168 - _ZN43_GLOBAL__N__9ae7fba5_10_SoftMax_cu_9f978f6320softmax_warp_forwardIfffLi5ELb1ELb0EEEvPT0_PKT_iiiPKbib)
        .other          _ZN43_GLOBAL__N__9ae7fba5_10_SoftMax_cu_9f978f6320softmax_warp_forwardIfffLi5ELb1ELb0EEEvPT0_PKT_iiiPKbib,@"STO_CUDA_ENTRY STV_DEFAULT"
_ZN43_GLOBAL__N__9ae7fba5_10_SoftMax_cu_9f978f6320softmax_warp_forwardIfffLi5ELb1ELb0EEEvPT0_PKT_iiiPKbib:
        /* <DEDUP_REMOVED lines=14> */
[C---:B------:R-:W-:Y:S01]  /*00e0*/  ISETP.GE.AND P1, PT, R0.reuse, R5, PT ;  /* 0x000000050000720c */ /* 0x040fe20003f26270 */
[----:B------:R-:W-:Y:S01]  /*00f0*/  IMAD.MOV.U32 R5, RZ, RZ, -0x800000 ;  /* 0xff800000ff057424 */ /* 0x000fe200078e00ff */
[----:B------:R-:W-:-:S02]  /*0100*/  ISETP.GE.AND P0, PT, R0, R7, PT ;  /* 0x000000070000720c */ /* 0x000fc40003f06270 */
[----:B------:R-:W-:-:S09]  /*0110*/  SHF.R.S32.HI R4, RZ, 0x1f, R3 ;  /* 0x0000001fff047819 */ /* 0x000fd20000011403 */
[C---:B------:R-:W-:Y:S02]  /*0120*/  @!P1 LEA R8, P2, R3.reuse, c[0x0][0x168], 0x2 ;  /* 0x00005a0003089a11 */ /* 0x040fe400078410ff */
[----:B------:R-:W-:Y:S01]  /*0130*/  @!P0 IMAD.MOV.U32 R7, RZ, RZ, c[0x0][0x178] ;  /* 0x00005e00ff078624 */ /* 0x000fe200078e00ff */
[C---:B------:R-:W-:Y:S02]  /*0140*/  @!P0 IADD3 R6, P3, R3.reuse, c[0x0][0x178], RZ ;  /* 0x00005e0003068a10 */ /* 0x040fe40007f7e0ff */
[----:B------:R-:W-:Y:S02]  /*0150*/  @!P1 LEA.HI.X R9, R3, c[0x0][0x16c], R4, 0x2, P2 ;  /* 0x00005b0003099a11 */ /* 0x000fe400010f1404 */
[----:B------:R-:W-:Y:S02]  /*0160*/  @!P0 LEA.HI.X.SX32 R7, R7, R4, 0x1, P3 ;  /* 0x0000000407078211 */ /* 0x000fe400018f0eff */
[C---:B------:R-:W-:Y:S01]  /*0170*/  @!P0 LEA R10, P2, R6.reuse, c[0x0][0x168], 0x2 ;  /* 0x00005a00060a8a11 */ /* 0x040fe200078410ff */
[----:B------:R-:W2:Y:S03]  /*0180*/  @!P1 LDG.E R5, [R8.64] ;  /* 0x0000000408059981 */ /* 0x000ea6000c1e1900 */
[----:B------:R-:W-:Y:S01]  /*0190*/  @!P0 LEA.HI.X R11, R6, c[0x0][0x16c], R7, 0x2, P2 ;  /* 0x00005b00060b8a11 */ /* 0x000fe200010f1407 */
[----:B------:R-:W-:-:S06]  /*01a0*/  IMAD.MOV.U32 R6, RZ, RZ, -0x800000 ;  /* 0xff800000ff067424 */ /* 0x000fcc00078e00ff */
[----:B------:R-:W3:Y:S04]  /*01b0*/  @!P0 LDG.E R6, [R10.64] ;  /* 0x000000040a068981 */ /* 0x000ee8000c1e1900 */
[----:B--2---:R-:W0:Y:S04]  /*01c0*/  SHFL.BFLY PT, R12, R5, 0x10, 0x1f ;  /* 0x0e001f00050c7f89 */ /* 0x004e2800000e0000 */
[----:B---3--:R-:W1:Y:S01]  /*01d0*/  SHFL.BFLY PT, R7, R6, 0x10, 0x1f ;  /* 0x0e001f0006077f89 */ /* 0x008e6200000e0000 */
        /* <DEDUP_REMOVED lines=27> */
[----:B-1----:R-:W-:-:S03]  /*0390*/  FSETP.GEU.FTZ.AND P0, PT, R12, R7, PT ;  /* 0x000000070c00720b */ /* 0x002fc60003f1e000 */
[----:B------:R-:W-:Y:S01]  /*03a0*/  FMUL.FTZ R8, R5, 1.4426950216293334961 ;  /* 0x3fb8aa3b05087820 */ /* 0x000fe20000410000 */
[----:B------:R-:W-:Y:S02]  /*03b0*/  FSEL R7, R7, R12, !P0 ;  /* 0x0000000c07077208 */ /* 0x000fe40004000000 */
[----:B------:R-:W-:-:S03]  /*03c0*/  ISETP.GE.AND P0, PT, R14, 0x1, PT ;  /* 0x000000010e00780c */ /* 0x000fc60003f06270 */
[----:B------:R-:W-:Y:S01]  /*03d0*/  FADD.FTZ R6, -R7, R6 ;  /* 0x0000000607067221 */ /* 0x000fe20000010100 */
[----:B------:R-:W0:Y:S03]  /*03e0*/  MUFU.EX2 R8, R8 ;  /* 0x0000000800087308 */ /* 0x000e260000000800 */
[----:B------:R-:W-:-:S06]  /*03f0*/  FMUL.FTZ R9, R6, 1.4426950216293334961 ;  /* 0x3fb8aa3b06097820 */ /* 0x000fcc0000410000 */
        /* <DEDUP_REMOVED lines=24> */
[----:B0-----:R-:W-:Y:S02]  /*0580*/  IMAD.MOV.U32 R7, RZ, RZ, -0x2 ;  /* 0xfffffffeff077424 */ /* 0x001fe400078e00ff */
[----:B-1----:R-:W-:Y:S02]  /*0590*/  FADD.FTZ R11, R10, R11 ;  /* 0x0000000b0a0b7221 */ /* 0x002fe40000010000 */
[----:B------:R-:W-:-:S05]  /*05a0*/  IMAD R2, R2, R7, c[0x0][0x170] ;  /* 0x00005c0002027624 */ /* 0x000fca00078e0207 */
[----:B------:R-:W-:Y:S01]  /*05b0*/  ISETP.GE.AND P0, PT, R2, 0x2, PT ;  /* 0x000000020200780c */ /* 0x000fe20003f06270 */
[----:B------:R-:W0:Y:S01]  /*05c0*/  @!P1 MUFU.LG2 R0, R0 ;  /* 0x0000000000009308 */ /* 0x000e220000000c00 */
[----:B------:R-:W-:-:S04]  /*05d0*/  @!P1 LEA R8, P2, R3, c[0x0][0x160], 0x2 ;  /* 0x0000580003089a11 */ /* 0x000fc800078410ff */
[----:B------:R-:W-:Y:S01]  /*05e0*/  @!P1 LEA.HI.X R9, R3, c[0x0][0x164], R4, 0x2, P2 ;  /* 0x0000590003099a11 */ /* 0x000fe200010f1404 */
[----:B0-----:R-:W-:-:S05]  /*05f0*/  @!P1 FFMA.FTZ R5, R0, -0.69314718246459960938, R5 ;  /* 0xbf31721800059823 */ /* 0x001fca0000010005 */
[----:B------:R0:W-:Y:S01]  /*0600*/  @!P1 STG.E [R8.64], R5 ;  /* 0x0000000508009986 */ /* 0x0001e2000c101904 */
        /* <DEDUP_REMOVED lines=9> */
[----:B------:R-:W-:Y:S01]  /*06a0*/  STG.E [R2.64], R5 ;  /* 0x0000000502007986 */ /* 0x000fe2000c101904 */
[----:B------:R-:W-:Y:S05]  /*06b0*/  EXIT ;  /* 0x000000000000794d */ /* 0x000fea0003800000 */
.L_x_5728:
        /* <DEDUP_REMOVED lines=12> */
.L_x_11168:


//--------------------- .text._ZN43_GLOBAL__N__9ae7fba5_10_SoftMax_cu_9f978f6320softmax_warp_forwardIfffLi4ELb1ELb0EEEvPT0_PKT_iiiPKbib --------------------------
	.section	.text._ZN43_GLOBAL__N__9ae7fba5_10_SoftMax_cu_9f978f6320softmax_warp_forwardIfffLi4ELb1ELb0EEEvPT0_PKT_iiiPKbib,"ax",@progbits
	.sectioninfo	@"SHI_REGISTERS=19"
	.align	128
.text._ZN43_GLOBAL__N__9ae7fba5_10_SoftMax_cu_9f978f6320softmax_warp_forwardIfffLi4ELb1ELb0EEEvPT0_PKT_iiiPKbib:
        .type           _ZN43_GLOBAL__N__9ae7fba5_10_SoftMax_cu_9f978f6320softmax_warp_forwardIfffLi4ELb1ELb0EEEvPT0_PKT_iiiPKbib,@function
        .size           _ZN43_GLOBAL__N__9ae7fba5_10_SoftMax_cu_9f978f6320softmax_warp_forwardIfffLi4ELb1ELb0EEEvPT0_PKT_iiiPKbib,(.L_x_11169 - _ZN43_GLOBAL__N__9ae7fba5_10_SoftMax_cu_9f978f6320softmax_warp_forwardIfffLi4ELb1ELb0EEEvPT0_PKT_iiiPKbib)
        .other          _ZN43_GLOBAL__N__9ae7fba5_10_SoftMax_cu_9f978f6320softmax_warp_forwardIfffLi4ELb1ELb0EEEvPT0_PKT_iiiPKbib,@"STO_CUDA_ENTRY STV_DEFAULT"
_ZN43_GLOBAL__N__9ae7fba5_10_SoftMax_cu_9f978f6320softmax_warp_forwardIfffLi4ELb1ELb0EEEvPT0_PKT_iiiPKbib:
        /* <DEDUP_REMOVED lines=80> */
[----:B0-----:R-:W0:Y:S01]  /*0500*/  @!P1 MUFU.LG2 R9, R0 ;  /* 0x0000000000099308 */ /* 0x001e220000000c00 */
        /* <DEDUP_REMOVED lines=15> */
.L_x_5729:
        /* <DEDUP_REMOVED lines=16> */
.L_x_11169:


//--------------------- .text._ZN43_GLOBAL__N__9ae7fba5_10_SoftMax_cu_9f978f6320softmax_warp_forwardIfffLi3ELb1ELb0EEEvPT0_PKT_iiiPKbib --------------------------
	.section	.text._ZN43_GLOBAL__N__9ae7fba5_10_SoftMax_cu_9f978f6320softmax_warp_forwardIfffLi3ELb1ELb0EEEvPT0_PKT_iiiPKbib,"ax",@progbits
	.sectioninfo	@"SHI_REGISTERS=18"
	.align	128
.text._ZN43_GLOBAL__N__9ae7fba5_10_SoftMax_cu_9f978f6320softmax_warp_forwardIfffLi3ELb1ELb0EEEvPT0_PKT_iiiPKbib:
        .type           _ZN43_GLOBAL__N__9ae7fba5_10_SoftMax_cu_9f978f6320softmax_warp_forwardIfffLi3ELb1ELb0EEEvPT0_PKT_iiiPKbib,@function
        .size           _ZN43_GLOBAL__N__9ae7fba5_10_SoftMax_cu_9f978f6320softmax_warp_forwardIfffLi3ELb1ELb0EEEvPT0_PKT_iiiPKbib,(.L_x_11170 - _ZN43_GLOBAL__N__9ae7fba5_10_SoftMax_cu_9f978f6320softmax_warp_forwardIfffLi3ELb1ELb0EEEvPT0_PKT_iiiPKbib)
        .other          _ZN43_GLOBAL__N__9ae7fba5_10_SoftMax_cu_9f978f6320softmax_warp_forwardIfffLi3ELb1ELb0EEEvPT0_PKT_iiiPKbib,@"STO_CUDA_ENTRY STV_DEFAULT"
_ZN43_GLOBAL__N__9ae7fba5_10_SoftMax_cu_9f978f6320softmax_warp_forwardIfffLi3ELb1ELb0EEEvPT0_PKT_iiiPKbib:
        /* <DEDUP_REMOVED lines=86> */
.L_x_5730:
        /* <DEDUP_REMOVED lines=10> */
.L_x_11170:


//--------------------- .text._ZN43_GLOBAL__N__9ae7fba5_10_SoftMax_cu_9f978f6320softmax_warp_forwardIfffLi2ELb1ELb0EEEvPT0_PKT_iiiPKbib --------------------------
	.section	.text._ZN43_GLOBAL__N__9ae7fba5_10_SoftMax_cu_9f978f6320softmax_warp_forwardIfffLi2ELb1ELb0EEEvPT0_PKT_iiiPKbib,"ax",@progbits
	.sectioninfo	@"SHI_REGISTERS=18"
	.align	128
.text._ZN43_GLOBAL__N__9ae7fba5_10_SoftMax_cu_9f978f6320softmax_warp_forwardIfffLi2ELb1ELb0EEEvPT0_PKT_iiiPKbib:
        .type           _ZN43_GLOBAL__N__9ae7fba5_10_SoftMax_cu_9f978f6320softmax_warp_forwardIfffLi2ELb1ELb0EEEvPT0_PKT_iiiPKbib,@function
        .size           _ZN43_GLOBAL__N__9ae7fba5_10_SoftMax_cu_9f978f6320softmax_warp_forwardIfffLi2ELb1ELb0EEEvPT0_PKT_iiiPKbib,(.L_x_11171 - _ZN43_GLOBAL__N__9ae7fba5_10_SoftMax_cu_9f978f6320softmax_warp_forwardIfffLi2ELb1ELb0EEEvPT0_PKT_iiiPKbib)
        .other          _ZN43_GLOBAL__N__9ae7fba5_10_SoftMax_cu_9f978f6320softmax_warp_forwardIfffLi2ELb1ELb0EEEvPT0_PKT_iiiPKbib,@"STO_CUDA_ENTRY STV_DEFAULT"
_ZN43_GLOBAL__N__9ae7fba5_10_SoftMax_cu_9f978f6320softmax_warp_forwardIfffLi2ELb1ELb0EEEvPT0_PKT_iiiPKbib:
[----:B------:R-:W-:Y:S02]  /*0000*/  IMAD.MOV.U32 R1, RZ, RZ, c[0x0][0x28] ;  /* 0x00000a00ff017624 */ /* 0x000fe400078e00ff */
[----:B------:R-:W0:Y:S01]  /*0010*/  S2R R2, SR_CTAID.X ;  /* 0x0000000000027919 */ /* 0x000e220000002500 */
[----:B------:R-:W-:Y:S01]  /*0020*/  IMAD.MOV.U32 R9, RZ, RZ, -0x800000 ;  /* 0xff800000ff097424 */ /* 0x000fe200078e00ff */
[----:B------:R-:W-:Y:S02]  /*0030*/  ULDC.64 UR4, c[0x0][0x118] ;  /* 0x0000460000047ab9 */ /* 0x000fe40000000a00 */
        /* <DEDUP_REMOVED lines=72> */
.L_x_5731:
        /* <DEDUP_REMOVED lines=12> */
.L_x_11171:


//--------------------- .text._ZN43_GLOBAL__N__9ae7fba5_10_SoftMax_cu_9f978f6320softmax_warp_forwardIfffLi1ELb1ELb0EEEvPT0_PKT_iiiPKbib --------------------------
	.section	.text._ZN43_GLOBAL__N__9ae7fba5_10_SoftMax_cu_9f978f6320softmax_warp_forwardIfffLi1ELb1ELb0EEEvPT0_PKT_iiiPKbib,"ax",@progbits
	.sectioninfo	@"SHI_REGISTERS=17"
	.align	128
.text._ZN43_GLOBAL__N__9ae7fba5_10_SoftMax_cu_9f978f6320softmax_warp_forwardIfffLi1ELb1ELb0EEEvPT0_PKT_iiiPKbib:
        .type           _ZN43_GLOBAL__N__9ae7fba5_10_SoftMax_cu_9f978f6320softmax_warp_forwardIfffLi1ELb1ELb0EEEvPT0_PKT_iiiPKbib,@function
        .size           _ZN43_GLOBAL__N__9ae7fba5_10_SoftMax_cu_9f978f6320softmax_warp_forwardIfffLi1ELb1ELb0EEEvPT0_PKT_iiiPKbib,(.L_x_11172 - _ZN43_GLOBAL__N__9ae7fba5_10_SoftMax_cu_9f978f6320softmax_warp_forwardIfffLi1ELb1ELb0EEEvPT0_PKT_iiiPKbib)
        .other          _ZN43_GLOBAL__N__9ae7fba5_10_SoftMax_cu_9f978f6320softmax_warp_forwardIfffLi1ELb1ELb0EEEvPT0_PKT_iiiPKbib,@"STO_CUDA_ENTRY STV_DEFAULT"
_ZN43_GLOBAL__N__9ae7fba5_10_SoftMax_cu_9f978f6320softmax_warp_forwardIfffLi1ELb1ELb0EEEvPT0_PKT_iiiPKbib:
        /* <DEDUP_REMOVED lines=66> */
.L_x_5732:
        /* <DEDUP_REMOVED lines=14> */
.L_x_11172:


//--------------------- .text._ZN43_GLOBAL__N__9ae7fba5_10_SoftMax_cu_9f978f6320softmax_warp_forwardIfffLi0ELb1ELb0EEEvPT0_PKT_iiiPKbib --------------------------
	.section	.text._ZN43_GLOBAL__N__9ae7fba5_10_SoftMax_cu_9f978f6320softmax_warp_forwardIfffLi0ELb1ELb0EEEvPT0_PKT_iiiPKbib,"ax",@progbits
	.sectioninfo	@"SHI_REGISTERS=14"
	.align	128
.text._ZN43_GLOBAL__N__9ae7fba5_10_SoftMax_cu_9f978f6320softmax_warp_forwardIfffLi0ELb1ELb0EEEvPT0_PKT_iiiPKbib:
        .type           _ZN43_GLOBAL__N__9ae7fba5_10_SoftMax_cu_9f978f6320softmax_warp_forwardIfffLi0ELb1ELb0EEEvPT0_PKT_iiiPKbib,@function
        .size           _ZN43_GLOBAL__N__9ae7fba5_10_SoftMax_cu_9f978f6320softmax_warp_forwardIfffLi0ELb1ELb0EEEvPT0_PKT_iiiPKbib,(.L_x_11173 - _ZN43_GLOBAL__N__9ae7fba5_10_SoftMax_cu_9f978f6320softmax_warp_forwardIfffLi0ELb1ELb0EEEvPT0_PKT_iiiPKbib)
        .other          _ZN43_GLOBAL__N__9ae7fba5_10_SoftMax_cu_9f978f6320softmax_warp_forwardIfffLi0ELb1ELb0EEEvPT0_PKT_iiiPKbib,@"STO_CUDA_ENTRY STV_DEFAULT"
_ZN43_GLOBAL__N__9ae7fba5_10_SoftMax_cu_9f978f6320softmax_warp_forwardIfffLi0ELb1ELb0EEEvPT0_PKT_iiiPKbib:
        /* <DEDUP_REMOVED lines=19> */
[----:B------:R-:W-:-:S05]  /*0130*/  @!P0 LEA.HI.X R5, R2, c[0x0][0x16c], R3, 0x2, P1 ;  /* 0x00005b0002058a11 */ /* 0x000fca00008f1403 */
[----:B------:R0:W5:Y:S01]  /*0140*/  @!P0 LDG.E R6, [R4.64] ;  /* 0x0000000404068981 */ /* 0x000162000c1e1900 */
[----:B------:R-:W-:Y:S01]  /*0150*/  ISETP.GT.AND P0, PT, R10, RZ, PT ;  /* 0x000000ff0a00720c */ /* 0x000fe20003f04270 */
[----:B------:R-:W-:-:S03]  /*0160*/  IMAD.MOV.U32 R8, RZ, RZ, -0x800000 ;  /* 0xff800000ff087424 */ /* 0x000fc600078e00ff */
[----:B------:R-:W-:-:S04]  /*0170*/  SEL R2, RZ, c[0x0][0x178], !P0 ;  /* 0x00005e00ff027a07 */ /* 0x000fc80004000000 */
[----:B------:R-:W-:-:S13]  /*0180*/  ISETP.GE.AND P0, PT, R9, R2, PT ;  /* 0x000000020900720c */ /* 0x000fda0003f06270 */
[----:B------:R-:W-:-:S04]  /*0190*/  @!P0 LEA R2, P1, R7, c[0x0][0x168], 0x2 ;  /* 0x00005a0007028a11 */ /* 0x000fc800078210ff */
[----:B------:R-:W-:-:S05]  /*01a0*/  @!P0 LEA.HI.X R3, R7, c[0x0][0x16c], R0, 0x2, P1 ;  /* 0x00005b0007038a11 */ /* 0x000fca00008f1400 */
[----:B------:R0:W5:Y:S01]  /*01b0*/  @!P0 LDG.E R8, [R2.64] ;  /* 0x0000000402088981 */ /* 0x000162000c1e1900 */
[----:B------:R-:W-:-:S13]  /*01c0*/  ISETP.GE.AND P0, PT, R11, 0x1, PT ;  /* 0x000000010b00780c */ /* 0x000fda0003f06270 */
[----:B------:R-:W-:Y:S05]  /*01d0*/  @!P0 EXIT ;  /* 0x000000000000894d */ /* 0x000fea0003800000 */
[----:B0-----:R-:W-:Y:S01]  /*01e0*/  ISETP.GE.AND P1, PT, R9, c[0x0][0x178], PT ;  /* 0x00005e0009007a0c */ /* 0x001fe20003f26270 */
[----:B------:R-:W-:Y:S01]  /*01f0*/  BSSY B0, `(.L_x_5733) ;  /* 0x000000c000007945 */ /* 0x000fe20003800000 */
[----:B------:R-:W-:-:S11]  /*0200*/  ISETP.GE.AND P0, PT, R10, 0x2, PT ;  /* 0x000000020a00780c */ /* 0x000fd60003f06270 */
[----:B------:R-:W-:Y:S05]  /*0210*/  @P1 BRA `(.L_x_5734) ;  /* 0x0000009000001947 */ /* 0x000fea0003800000 */
[----:B-----5:R-:W-:Y:S01]  /*0220*/  FADD.FTZ R8, R8, -R8 ;  /* 0x8000000808087221 */ /* 0x020fe20000010000 */
        /* <DEDUP_REMOVED lines=8> */
.L_x_5734:
[----:B------:R-:W-:Y:S05]  /*02b0*/  BSYNC B0 ;  /* 0x0000000000007941 */ /* 0x000fea0003800000 */
.L_x_5733:
[----:B------:R-:W-:Y:S05]  /*02c0*/  @!P0 EXIT ;  /* 0x000000000000894d */ /* 0x000fea0003800000 */
[----:B------:R-:W-:Y:S05]  /*02d0*/  @P1 EXIT ;  /* 0x000000000000194d */ /* 0x000fea0003800000 */
[----:B-----5:R-:W-:Y:S01]  /*02e0*/  FADD.FTZ R6, R6, -R6 ;  /* 0x8000000606067221 */ /* 0x020fe20000010000 */
[----:B------:R-:W-:Y:S01]  /*02f0*/  IADD3 R7, P0, R7, c[0x0][0x178], RZ ;  /* 0x00005e0007077a10 */ /* 0x000fe20007f1e0ff */
[----:B0-----:R-:W-:Y:S02]  /*0300*/  IMAD.MOV.U32 R3, RZ, RZ, c[0x0][0x178] ;  /* 0x00005e00ff037624 */ /* 0x001fe400078e00ff */
[----:B------:R-:W-:-:S03]  /*0310*/  FMUL.FTZ R4, R6, 1.4426950216293334961 ;  /* 0x3fb8aa3b06047820 */ /* 0x000fc60000410000 */
[----:B------:R-:W-:Y:S02]  /*0320*/  LEA.HI.X.SX32 R0, R3, R0, 0x1, P0 ;  /* 0x0000000003007211 */ /* 0x000fe400000f0eff */
[C---:B------:R-:W-:Y:S01]  /*0330*/  LEA R2, P0, R7.reuse, c[0x0][0x160], 0x2 ;  /* 0x0000580007027a11 */ /* 0x040fe200078010ff */
[----:B------:R-:W0:Y:S03]  /*0340*/  MUFU.EX2 R4, R4 ;  /* 0x0000000400047308 */ /* 0x000e260000000800 */
[----:B------:R-:W-:Y:S01]  /*0350*/  LEA.HI.X R3, R7, c[0x0][0x164], R0, 0x2, P0 ;  /* 0x0000590007037a11 */ /* 0x000fe200000f1400 */
[----:B0-----:R-:W-:-:S06]  /*0360*/  FADD.FTZ R5, RZ, R4 ;  /* 0x00000004ff057221 */ /* 0x001fcc0000010000 */
[----:B------:R-:W0:Y:S02]  /*0370*/  MUFU.LG2 R5, R5 ;  /* 0x0000000500057308 */ /* 0x000e240000000c00 */
[----:B0-----:R-:W-:-:S05]  /*0380*/  FFMA.FTZ R7, R5, -0.69314718246459960938, R6 ;  /* 0xbf31721805077823 */ /* 0x001fca0000010006 */
[----:B------:R-:W-:Y:S01]  /*0390*/  STG.E [R2.64], R7 ;  /* 0x0000000702007986 */ /* 0x000fe2000c101904 */
[----:B------:R-:W-:Y:S05]  /*03a0*/  EXIT ;  /* 0x000000000000794d */ /* 0x000fea0003800000 */
.L_x_5735:
        /* <DEDUP_REMOVED lines=13> */
.L_x_11173:


//--------------------- .text._ZN43_GLOBAL__N__9ae7fba5_10_SoftMax_cu_9f978f6320softmax_warp_forwardIdddLi11ELb1ELb0EEEvPT0_PKT_iiiPKbib --------------------------
	.section	.text._ZN43_GLOBAL__N__9ae7fba5_10_SoftMax_cu_9f978f6320softmax_warp_forwardIdddLi11ELb1ELb0EEEvPT0_PKT_iiiPKbib,"ax",@progbits
	.sectioninfo	@"SHI_REGISTERS=253"
	.align	128
.text._ZN43_GLOBAL__N__9ae7fba5_10_SoftMax_cu_9f978f6320softmax_warp_forwardIdddLi11ELb1ELb0EEEvPT0_PKT_iiiPKbib:
        .type           _ZN43_GLOBAL__N__9ae7fba5_10_SoftMax_cu_9f978f6320softmax_warp_forwardIdddLi11ELb1ELb0EEEvPT0_PKT_iiiPKbib,@function
        .size           _ZN43_GLOBAL__N__9ae7fba5_10_SoftMax_cu_9f978f6320softmax_warp_forwardIdddLi11ELb1ELb0EEEvPT0_PKT_iiiPKbib,(.L_x_11174 - _ZN43_GLOBAL__N__9ae7fba5_10_SoftMax_cu_9f978f6320softmax_warp_forwardIdddLi11ELb1ELb0EEEvPT0_PKT_iiiPKbib)
        .other          _ZN43_GLOBAL__N__9ae7fba5_10_SoftMax_cu_9f978f6320softmax_warp_forwardIdddLi11ELb1ELb0EEEvPT0_PKT_iiiPKbib,@"STO_CUDA_ENTRY STV_DEFAULT"
_ZN43_GLOBAL__N__9ae7fba5_10_SoftMax_cu_9f978f6320softmax_warp_forwardIdddLi11ELb1ELb0EEEvPT0_PKT_iiiPKbib:
        /* <DEDUP_REMOVED lines=20> */
[----:B------:R-:W-:Y:S01]  /*0140*/  ISETP.GE.AND P2, PT, R5, R64, PT ;  /* 0x000000400500720c */ /* 0x000fe20003f46270 */
[----:B------:R-:W-:Y:S01]  /*0150*/  IMAD.MOV.U32 R58, RZ, RZ, 0x0 ;  /* 0x00000000ff3a7424 */ /* 0x000fe200078e00ff */
[----:B------:R-:W-:Y:S01]  /*0160*/  IADD3 R6, R0, 0x60, RZ ;  /* 0x0000006000067810 */ /* 0x000fe20007ffe0ff */
[----:B------:R-:W-:-:S06]  /*0170*/  IMAD.MOV.U32 R59, RZ, RZ, -0x100000 ;  /* 0xfff00000ff3b7424 */ /* 0x000fcc00078e00ff */
[----:B------:R-:W2:Y:S04]  /*0180*/  @!P0 LDG.E.64 R52, [R56.64] ;  /* 0x0000000438348981 */ /* 0x000ea8000c1e1b00 */
[----:B------:R-:W2:Y:S01]  /*0190*/  @!P1 LDG.E.64 R54, [R56.64+0x100] ;  /* 0x0001000438369981 */ /* 0x000ea2000c1e1b00 */
        /* <DEDUP_REMOVED lines=127> */
[----:B------:R-:W-:Y:S02]  /*0990*/  IMAD.MOV.U32 R112, RZ, RZ, 0x0 ;  /* 0x00000000ff707424 */ /* 0x000fe400078e00ff */
[----:B------:R-:W-:-:S06]  /*09a0*/  IMAD.MOV.U32 R113, RZ, RZ, -0x100000 ;  /* 0xfff00000ff717424 */ /* 0x000fcc00078e00ff */
[----:B------:R-:W5:Y:S01]  /*09b0*/  @!P1 LDG.E.64 R112, [R56.64+0x1c00] ;  /* 0x001c000438709981 */ /* 0x000f62000c1e1b00 */
[----:B------:R-:W-:Y:S02]  /*09c0*/  IMAD.MOV.U32 R114, RZ, RZ, 0x0 ;  /* 0x00000000ff727424 */ /* 0x000fe400078e00ff */
[----:B------:R-:W-:Y:S01]  /*09d0*/  IMAD.MOV.U32 R115, RZ, RZ, -0x100000 ;  /* 0xfff00000ff737424 */ /* 0x000fe200078e00ff */
        /* <DEDUP_REMOVED lines=8> */
[----:B------:R-:W-:-:S04]  /*0a60*/  IADD3 R32, R0, 0x3a0, RZ ;  /* 0x000003a000207810 */ /* 0x000fc80007ffe0ff */
[----:B------:R-:W-:Y:S02]  /*0a70*/  ISETP.GE.AND P2, PT, R32, R64, PT ;  /* 0x000000402000720c */ /* 0x000fe40003f46270 */
[----:B------:R-:W-:Y:S02]  /*0a80*/  FSEL R35, R33, R61, P0 ;  /* 0x0000003d21237208 */ /* 0x000fe40000000000 */
[----:B------:R-:W-:-:S04]  /*0a90*/  IADD3 R33, R0, 0x3c0, RZ ;  /* 0x000003c000217810 */ /* 0x000fc80007ffe0ff */
[----:B------:R-:W-:Y:S01]  /*0aa0*/  ISETP.GE.AND P1, PT, R33, R64, PT ;  /* 0x000000402100720c */ /* 0x000fe20003f26270 */
[----:B-----5:R-:W0:-:S04]  /*0ab0*/  DSETP.GT.AND P0, PT, R34, R62, PT ;  /* 0x0000003e2200722a */ /* 0x020e080003f04000 */
[----:B------:R-:W2:Y:S01]  /*0ac0*/  @!P2 LDG.E.64 R114, [R56.64+0x1d00] ;  /* 0x001d00043872a981 */ /* 0x000ea2000c1e1b00 */
[----:B------:R-:W-:Y:S01]  /*0ad0*/  IMAD.MOV.U32 R116, RZ, RZ, 0x0 ;  /* 0x00000000ff747424 */ /* 0x000fe200078e00ff */
[----:B0-----:R-:W-:Y:S01]  /*0ae0*/  FSEL R34, R34, R62, P0 ;  /* 0x0000003e22227208 */ /* 0x001fe20000000000 */
[----:B------:R-:W-:Y:S01]  /*0af0*/  IMAD.MOV.U32 R117, RZ, RZ, -0x100000 ;  /* 0xfff00000ff757424 */ /* 0x000fe200078e00ff */
[----:B------:R-:W-:Y:S02]  /*0b00*/  FSEL R35, R35, R63, P0 ;  /* 0x0000003f23237208 */ /* 0x000fe40000000000 */
[----:B------:R-:W-:-:S03]  /*0b10*/  IADD3 R218, R0, 0x3e0, RZ ;  /* 0x000003e000da7810 */ /* 0x000fc60007ffe0ff */
[----:B------:R-:W3:Y:S01]  /*0b20*/  @!P1 LDG.E.64 R116, [R56.64+0x1e00] ;  /* 0x001e000438749981 */ /* 0x000ee2000c1e1b00 */
[----:B------:R-:W-:Y:S01]  /*0b30*/  ISETP.GE.AND P2, PT, R218, R64, PT ;  /* 0x00000040da00720c */ /* 0x000fe20003f46270 */
[----:B------:R-:W0:Y:S01]  /*0b40*/  DSETP.GT.AND P0, PT, R34, R74, PT ;  /* 0x0000004a2200722a */ /* 0x000e220003f04000 */
[----:B------:R-:W-:Y:S01]  /*0b50*/  IMAD.MOV.U32 R118, RZ, RZ, 0x0 ;  /* 0x00000000ff767424 */ /* 0x000fe200078e00ff */
[----:B------:R-:W-:Y:S01]  /*0b60*/  IADD3 R219, R0, 0x400, RZ ;  /* 0x0000040000db7810 */ /* 0x000fe20007ffe0ff */
[----:B------:R-:W-:-:S03]  /*0b70*/  IMAD.MOV.U32 R119, RZ, RZ, -0x100000 ;  /* 0xfff00000ff777424 */ /* 0x000fc600078e00ff */
[----:B0-----:R-:W-:Y:S02]  /*0b80*/  FSEL R34, R34, R74, P0 ;  /* 0x0000004a22227208 */ /* 0x001fe40000000000 */
[----:B------:R-:W-:Y:S02]  /*0b90*/  FSEL R35, R35, R75, P0 ;  /* 0x0000004b23237208 */ /* 0x000fe40000000000 */
[----:B------:R-:W-:Y:S02]  /*0ba0*/  ISETP.GE.AND P1, PT, R219, R64, PT ;  /* 0x00000040db00720c */ /* 0x000fe40003f26270 */
[----:B------:R-:W4:Y:S02]  /*0bb0*/  @!P2 LDG.E.64 R118, [R56.64+0x1f00] ;  /* 0x001f00043876a981 */ /* 0x000f24000c1e1b00 */
[----:B------:R-:W0:Y:S01]  /*0bc0*/  DSETP.GT.AND P0, PT, R34, R68, PT ;  /* 0x000000442200722a */ /* 0x000e220003f04000 */
[----:B------:R-:W-:Y:S01]  /*0bd0*/  IMAD.MOV.U32 R120, RZ, RZ, 0x0 ;  /* 0x00000000ff787424 */ /* 0x000fe200078e00ff */
[----:B------:R-:W-:Y:S01]  /*0be0*/  IADD3 R220, R0, 0x420, RZ ;  /* 0x0000042000dc7810 */ /* 0x000fe20007ffe0ff */
[----:B------:R-:W-:-:S03]  /*0bf0*/  IMAD.MOV.U32 R121, RZ, RZ, -0x100000 ;  /* 0xfff00000ff797424 */ /* 0x000fc600078e00ff */
[----:B0-----:R-:W-:Y:S02]  /*0c00*/  FSEL R34, R34, R68, P0 ;  /* 0x0000004422227208 */ /* 0x001fe40000000000 */
[----:B------:R-:W-:Y:S01]  /*0c10*/  FSEL R35, R35, R69, P0 ;  /* 0x0000004523237208 */ /* 0x000fe20000000000 */
[----:B------:R-:W5:Y:S01]  /*0c20*/  @!P1 LDG.E.64 R120, [R56.64+0x2000] ;  /* 0x0020000438789981 */ /* 0x000f62000c1e1b00 */
[----:B------:R-:W-:-:S04]  /*0c30*/  ISETP.GE.AND P2, PT, R220, R64, PT ;  /* 0x00000040dc00720c */ /* 0x000fc80003f46270 */
[----:B------:R-:W0:Y:S01]  /*0c40*/  DSETP.GT.AND P0, PT, R34, R70, PT ;  /* 0x000000462200722a */ /* 0x000e220003f04000 */
[----:B------:R-:W-:Y:S01]  /*0c50*/  IMAD.MOV.U32 R122, RZ, RZ, 0x0 ;  /* 0x00000000ff7a7424 */ /* 0x000fe200078e00ff */
[----:B------:R-:W-:Y:S01]  /*0c60*/  IADD3 R221, R0, 0x440, RZ ;  /* 0x0000044000dd7810 */ /* 0x000fe20007ffe0ff */
[----:B------:R-:W-:-:S03]  /*0c70*/  IMAD.MOV.U32 R123, RZ, RZ, -0x100000 ;  /* 0xfff00000ff7b7424 */ /* 0x000fc600078e00ff */
[----:B0-----:R-:W-:Y:S02]  /*0c80*/  FSEL R34, R34, R70, P0 ;  /* 0x0000004622227208 */ /* 0x001fe40000000000 */
[----:B------:R-:W-:Y:S01]  /*0c90*/  FSEL R35, R35, R71, P0 ;  /* 0x0000004723237208 */ /* 0x000fe20000000000 */
[----:B------:R-:W3:Y:S01]  /*0ca0*/  @!P2 LDG.E.64 R122, [R56.64+0x2100] ;  /* 0x00210004387aa981 */ /* 0x000ee2000c1e1b00 */
[----:B------:R-:W-:-:S04]  /*0cb0*/  ISETP.GE.AND P1, PT, R221, R64, PT ;  /* 0x00000040dd00720c */ /* 0x000fc80003f26270 */
[----:B------:R-:W0:Y:S01]  /*0cc0*/  DSETP.GT.AND P0, PT, R34, R72, PT ;  /* 0x000000482200722a */ /* 0x000e220003f04000 */
[----:B------:R-:W-:Y:S01]  /*0cd0*/  IMAD.MOV.U32 R124, RZ, RZ, 0x0 ;  /* 0x00000000ff7c7424 */ /* 0x000fe200078e00ff */
[----:B------:R-:W-:Y:S01]  /*0ce0*/  IADD3 R222, R0, 0x460, RZ ;  /* 0x0000046000de7810 */ /* 0x000fe20007ffe0ff */
[----:B------:R-:W-:-:S03]  /*0cf0*/  IMAD.MOV.U32 R125, RZ, RZ, -0x100000 ;  /* 0xfff00000ff7d7424 */ /* 0x000fc600078e00ff */
[----:B0-----:R-:W-:Y:S02]  /*0d00*/  FSEL R34, R34, R72, P0 ;  /* 0x0000004822227208 */ /* 0x001fe40000000000 */
[----:B------:R-:W-:Y:S01]  /*0d10*/  FSEL R35, R35, R73, P0 ;  /* 0x0000004923237208 */ /* 0x000fe20000000000 */
[----:B------:R-:W4:Y:S01]  /*0d20*/  @!P1 LDG.E.64 R124, [R56.64+0x2200] ;  /* 0x00220004387c9981 */ /* 0x000f22000c1e1b00 */
[----:B------:R-:W-:-:S04]  /*0d30*/  ISETP.GE.AND P2, PT, R222, R64, PT ;  /* 0x00000040de00720c */ /* 0x000fc80003f46270 */
        /* <DEDUP_REMOVED lines=25> */
[----:B------:R-:W-:Y:S02]  /*0ed0*/  IMAD.MOV.U32 R138, RZ, RZ, 0x0 ;  /* 0x00000000ff8a7424 */ /* 0x000fe400078e00ff */
[----:B------:R-:W-:-:S03]  /*0ee0*/  IMAD.MOV.U32 R139, RZ, RZ, -0x100000 ;  /* 0xfff00000ff8b7424 */ /* 0x000fc600078e00ff */
[----:B0-----:R-:W-:Y:S02]  /*0ef0*/  FSEL R34, R34, R80, P0 ;  /* 0x0000005022227208 */ /* 0x001fe40000000000 */
[----:B------:R-:W-:Y:S01]  /*0f00*/  FSEL R35, R35, R81, P0 ;  /* 0x0000005123237208 */ /* 0x000fe20000000000 */
[----:B------:R-:W5:Y:S05]  /*0f10*/  @!P1 LDG.E.64 R138, [R56.64+0x2600] ;  /* 0x00260004388a9981 */ /* 0x000f6a000c1e1b00 */
[----:B------:R-:W0:Y:S01]  /*0f20*/  DSETP.GT.AND P0, PT, R34, R156, PT ;  /* 0x0000009c2200722a */ /* 0x000e220003f04000 */
[----:B------:R-:W-:-:S05]  /*0f30*/  IADD3 R226, R0, 0x4e0, RZ ;  /* 0x000004e000e27810 */ /* 0x000fca0007ffe0ff */
[----:B0-----:R-:W-:Y:S02]  /*0f40*/  FSEL R34, R34, R156, P0 ;  /* 0x0000009c22227208 */ /* 0x001fe40000000000 */
[----:B------:R-:W-:Y:S02]  /*0f50*/  FSEL R35, R35, R157, P0 ;  /* 0x0000009d23237208 */ /* 0x000fe40000000000 */
        /* <DEDUP_REMOVED lines=121> */
[----:B--2---:R-:W0:Y:S01]  /*16f0*/  DSETP.GT.AND P0, PT, R34, R114, PT ;  /* 0x000000722200722a */ /* 0x004e220003f04000 */
[----:B------:R-:W-:Y:S01]  /*1700*/  IMAD.MOV.U32 R202, RZ, RZ, 0x0 ;  /* 0x00000000ffca7424 */ /* 0x000fe200078e00ff */
[----:B------:R-:W-:Y:S01]  /*1710*/  IADD3 R242, R0, 0x6e0, RZ ;  /* 0x000006e000f27810 */ /* 0x000fe20007ffe0ff */
[----:B------:R-:W-:-:S03]  /*1720*/  IMAD.MOV.U32 R203, RZ, RZ, -0x100000 ;  /* 0xfff00000ffcb7424 */ /* 0x000fc600078e00ff */
[----:B0-----:R-:W-:Y:S02]  /*1730*/  FSEL R34, R34, R114, P0 ;  /* 0x0000007222227208 */ /* 0x001fe40000000000 */
[----:B------:R-:W-:Y:S01]  /*1740*/  FSEL R35, R35, R115, P0 ;  /* 0x0000007323237208 */ /* 0x000fe20000000000 */
[----:B------:R-:W2:Y:S01]  /*1750*/  @!P1 LDG.E.64 R202, [R56.64+0x3600] ;  /* 0x0036000438ca9981 */ /* 0x000ea2000c1e1b00 */
[----:B------:R-:W-:-:S04]  /*1760*/  ISETP.GE.AND P2, PT, R242, R64, PT ;  /* 0x00000040f200720c */ /* 0x000fc80003f46270 */
[----:B---3--:R-:W0:Y:S01]  /*1770*/  DSETP.GT.AND P0, PT, R34, R116, PT ;  /* 0x000000742200722a */ /* 0x008e220003f04000 */
[----:B------:R-:W-:Y:S01]  /*1780*/  IMAD.MOV.U32 R208, RZ, RZ, 0x0 ;  /* 0x00000000ffd07424 */ /* 0x000fe200078e00ff */
[----:B------:R-:W-:Y:S01]  /*1790*/  IADD3 R243, R0, 0x700, RZ ;  /* 0x0000070000f37810 */ /* 0x000fe20007ffe0ff */
[----:B------:R-:W-:-:S03]  /*17a0*/  IMAD.MOV.U32 R209, RZ, RZ, -0x100000 ;  /* 0xfff00000ffd17424 */ /* 0x000fc600078e00ff */
[----:B0-----:R-:W-:Y:S02]  /*17b0*/  FSEL R34, R34, R116, P0 ;  /* 0x0000007422227208 */ /* 0x001fe40000000000 */
[----:B------:R-:W-:Y:S01]  /*17c0*/  FSEL R35, R35, R117, P0 ;  /* 0x0000007523237208 */ /* 0x000fe20000000000 */
[----:B------:R-:W3:Y:S01]  /*17d0*/  @!P2 LDG.E.64 R208, [R56.64+0x3700] ;  /* 0x0037000438d0a981 */ /* 0x000ee2000c1e1b00 */
[----:B------:R-:W-:-:S04]  /*17e0*/  ISETP.GE.AND P1, PT, R243, R64, PT ;  /* 0x00000040f300720c */ /* 0x000fc80003f26270 */
[----:B----4-:R-:W0:Y:S01]  /*17f0*/  DSETP.GT.AND P0, PT, R34, R118, PT ;  /* 0x000000762200722a */ /* 0x010e220003f04000 */
[----:B------:R-:W-:-:S05]  /*1800*/  IADD3 R244, R0, 0x720, RZ ;  /* 0x0000072000f47810 */ /* 0x000fca0007ffe0ff */
[----:B0-----:R-:W-:Y:S01]  /*1810*/  FSEL R36, R34, R118, P0 ;  /* 0x0000007622247208 */ /* 0x001fe20000000000 */
[----:B------:R-:W-:Y:S01]  /*1820*/  IMAD.MOV.U32 R34, RZ, RZ, 0x0 ;  /* 0x00000000ff227424 */ /* 0x000fe200078e00ff */
[----:B------:R-:W-:Y:S01]  /*1830*/  FSEL R37, R35, R119, P0 ;  /* 0x0000007723257208 */ /* 0x000fe20000000000 */
[----:B------:R-:W-:Y:S01]  /*1840*/  IMAD.MOV.U32 R35, RZ, RZ, -0x100000 ;  /* 0xfff00000ff237424 */ /* 0x000fe200078e00ff */
[----:B------:R-:W-:-:S04]  /*1850*/  ISETP.GE.AND P2, PT, R244, R64, PT ;  /* 0x00000040f400720c */ /* 0x000fc80003f46270 */
[----:B-----5:R-:W0:Y:S01]  /*1860*/  DSETP.GT.AND P0, PT, R36, R120, PT ;  /* 0x000000782400722a */ /* 0x020e220003f04000 */
        /* <DEDUP_REMOVED lines=156> */
[----:B------:R-:W0:-:S04]  /*2230*/  DADD R58, -R50, R58 ;  /* 0x00000000323a7229 */ /* 0x000e08000000013a */
[----:B------:R-:W1:-:S04]  /*2240*/  DADD R52, -R50, R52 ;  /* 0x0000000032347229 */ /* 0x000e480000000134 */
[----:B------:R-:W2:-:S04]  /*2250*/  DADD R54, -R50, R54 ;  /* 0x0000000032367229 */ /* 0x000e880000000136 */
[----:B0-----:R-:W0:-:S04]  /*2260*/  DFMA R176, R58, R56, 6.75539944105574400000e+15 ;  /* 0x433800003ab0742b */ /* 0x001e080000000038 */
[----:B-1----:R-:W1:-:S04]  /*2270*/  DFMA R140, R52, R56, 6.75539944105574400000e+15 ;  /* 0x43380000348c742b */ /* 0x002e480000000038 */
[----:B--2---:R-:W2:-:S04]  /*2280*/  DFMA R180, R54, R56, 6.75539944105574400000e+15 ;  /* 0x4338000036b4742b */ /* 0x004e880000000038 */
[----:B0-----:R-:W0:-:S04]  /*2290*/  DADD R64, R176, -6.75539944105574400000e+15 ;  /* 0xc3380000b0407429 */ /* 0x001e080000000000 */
[----:B-1----:R-:W1:-:S04]  /*22a0*/  DADD R78, R140, -6.75539944105574400000e+15 ;  /* 0xc33800008c4e7429 */ /* 0x002e480000000000 */
[----:B--2---:R-:W2:-:S04]  /*22b0*/  DADD R66, R180, -6.75539944105574400000e+15 ;  /* 0xc3380000b4427429 */ /* 0x004e880000000000 */
[----:B0-----:R-:W0:-:S04]  /*22c0*/  DFMA R136, R64, c[0x2][0x0], R58 ;  /* 0x0080000040887a2b */ /* 0x001e08000000003a */
[----:B-1----:R-:W1:-:S04]  /*22d0*/  DFMA R92, R78, c[0x2][0x0], R52 ;  /* 0x008000004e5c7a2b */ /* 0x002e480000000034 */
[----:B--2---:R-:W2:-:S04]  /*22e0*/  DFMA R160, R66, c[0x2][0x0], R54 ;  /* 0x0080000042a07a2b */ /* 0x004e880000000036 */
[----:B0-----:R0:W-:Y:S02]  /*22f0*/  DFMA R136, R64, c[0x2][0x8], R136 ;  /* 0x0080020040887a2b */ /* 0x0011e40000000088 */
[----:B0-----:R-:W-:Y:S02]  /*2300*/  IMAD.MOV.U32 R64, RZ, RZ, 0x69ce2bdf ;  /* 0x69ce2bdfff407424 */ /* 0x001fe400078e00ff */
[----:B------:R-:W0:Y:S01]  /*2310*/  DADD R62, -R50, R62 ;  /* 0x00000000323e7229 */ /* 0x000e22000000013e */
[----:B------:R-:W-:-:S03]  /*2320*/  IMAD.MOV.U32 R65, RZ, RZ, 0x3e5ade15 ;  /* 0x3e5ade15ff417424 */ /* 0x000fc600078e00ff */
[----:B-1----:R-:W1:-:S04]  /*2330*/  DFMA R92, R78, c[0x2][0x8], R92 ;  /* 0x008002004e5c7a2b */ /* 0x002e48000000005c */
[----:B--2---:R-:W-:-:S04]  /*2340*/  DFMA R160, R66, c[0x2][0x8], R160 ;  /* 0x0080020042a07a2b */ /* 0x004fc800000000a0 */
[----:B0-----:R-:W0:-:S04]  /*2350*/  DFMA R144, R62, R56, 6.75539944105574400000e+15 ;  /* 0x433800003e90742b */ /* 0x001e080000000038 */
[----:B-1----:R-:W1:-:S04]  /*2360*/  DFMA R66, R92, R64, c[0x2][0x10] ;  /* 0x008004005c42762b */ /* 0x002e480000000040 */
[----:B0-----:R-:W0:-:S04]  /*2370*/  DADD R88, R144, -6.75539944105574400000e+15 ;  /* 0xc338000090587429 */ /* 0x001e080000000000 */
[----:B-1----:R-:W1:-:S04]  /*2380*/  DFMA R66, R92, R66, c[0x2][0x18] ;  /* 0x008006005c42762b */ /* 0x002e480000000042 */
[----:B------:R-:W2:-:S04]  /*2390*/  DADD R60, -R50, R60 ;  /* 0x00000000323c7229 */ /* 0x000e88000000013c */
[----:B0-----:R-:W0:-:S04]  /*23a0*/  DFMA R78, R88, c[0x2][0x0], R62 ;  /* 0x00800000584e7a2b */ /* 0x001e08000000003e */
[----:B-1----:R-:W1:-:S04]  /*23b0*/  DFMA R66, R92, R66, c[0x2][0x20] ;  /* 0x008008005c42762b */ /* 0x002e480000000042 */
[----:B--2---:R-:W2:-:S04]  /*23c0*/  DFMA R148, R60, R56, 6.75539944105574400000e+15 ;  /* 0x433800003c94742b */ /* 0x004e880000000038 */
[----:B0-----:R-:W-:-:S04]  /*23d0*/  DFMA R78, R88, c[0x2][0x8], R78 ;  /* 0x00800200584e7a2b */ /* 0x001fc8000000004e */
[----:B-1----:R-:W0:-:S04]  /*23e0*/  DFMA R88, R92, R66, c[0x2][0x28] ;  /* 0x00800a005c58762b */ /* 0x002e080000000042 */
[----:B--2---:R-:W1:-:S04]  /*23f0*/  DADD R152, R148, -6.75539944105574400000e+15 ;  /* 0xc338000094987429 */ /* 0x004e480000000000 */
[----:B------:R-:W2:-:S04]  /*2400*/  DADD R66, -R50, R74 ;  /* 0x0000000032427229 */ /* 0x000e88000000014a */
[----:B0-----:R-:W0:-:S04]  /*2410*/  DFMA R74, R92, R88, c[0x2][0x30] ;  /* 0x00800c005c4a762b */ /* 0x001e080000000058 */
[----:B-1----:R-:W1:-:S04]  /*2420*/  DFMA R82, R152, c[0x2][0x0], R60 ;  /* 0x0080000098527a2b */ /* 0x002e48000000003c */
[----:B--2---:R-:W2:-:S04]  /*2430*/  DFMA R188, R66, R56, 6.75539944105574400000e+15 ;  /* 0x4338000042bc742b */ /* 0x004e880000000038 */
[----:B0-----:R-:W0:-:S04]  /*2440*/  DFMA R74, R92, R74, c[0x2][0x38] ;  /* 0x00800e005c4a762b */ /* 0x001e08000000004a */
[----:B-1----:R-:W-:-:S04]  /*2450*/  DFMA R82, R152, c[0x2][0x8], R82 ;  /* 0x0080020098527a2b */ /* 0x002fc80000000052 */
[----:B--2---:R-:W1:-:S04]  /*2460*/  DADD R152, R188, -6.75539944105574400000e+15 ;  /* 0xc3380000bc987429 */ /* 0x004e480000000000 */
[----:B0-----:R-:W0:-:S04]  /*2470*/  DFMA R74, R92, R74, c[0x2][0x40] ;  /* 0x008010005c4a762b */ /* 0x001e08000000004a */
[----:B-1----:R-:W1:-:S04]  /*2480*/  DFMA R88, R152, c[0x2][0x0], R66 ;  /* 0x0080000098587a2b */ /* 0x002e480000000042 */
[----:B0-----:R-:W0:-:S04]  /*2490*/  DFMA R74, R92, R74, c[0x2][0x48] ;  /* 0x008012005c4a762b */ /* 0x001e08000000004a */
[----:B-1----:R-:W-:-:S04]  /*24a0*/  DFMA R88, R152, c[0x2][0x8], R88 ;  /* 0x0080020098587a2b */ /* 0x002fc80000000058 */
[----:B0-----:R-:W0:-:S04]  /*24b0*/  DFMA R74, R92, R74, c[0x2][0x50] ;  /* 0x008014005c4a762b */ /* 0x001e08000000004a */
[----:B------:R-:W1:-:S04]  /*24c0*/  DFMA R152, R136, R64, c[0x2][0x10] ;  /* 0x008004008898762b */ /* 0x000e480000000040 */
[----:B0-----:R-:W0:-:S04]  /*24d0*/  DFMA R74, R92, R74, 1 ;  /* 0x3ff000005c4a742b */ /* 0x001e08000000004a */
[----:B-1----:R-:W1:-:S04]  /*24e0*/  DFMA R152, R136, R152, c[0x2][0x18] ;  /* 0x008006008898762b */ /* 0x002e480000000098 */
[----:B0-----:R-:W-:-:S04]  /*24f0*/  DFMA R74, R92, R74, 1 ;  /* 0x3ff000005c4a742b */ /* 0x001fc8000000004a */
[----:B-1----:R-:W0:-:S04]  /*2500*/  DFMA R152, R136, R152, c[0x2][0x20] ;  /* 0x008008008898762b */ /* 0x002e080000000098 */
        /* <DEDUP_REMOVED lines=13> */
[----:B0-----:R-:W0:-:S04]  /*25e0*/  DFMA R152, R136, R152, 1 ;  /* 0x3ff000008898742b */ /* 0x001e080000000098 */
[----:B------:R-:W2:-:S04]  /*25f0*/  DFMA R172, R160, R64, c[0x2][0x10] ;  /* 0x00800400a0ac762b */ /* 0x000e880000000040 */
[----:B-1----:R-:W1:-:S04]  /*2600*/  DFMA R92, R82, R92, c[0x2][0x48] ;  /* 0x00801200525c762b */ /* 0x002e48000000005c */
[----:B0-----:R-:W-:-:S04]  /*2610*/  DFMA R152, R136, R152, 1 ;  /* 0x3ff000008898742b */ /* 0x001fc80000000098 */
[----:B--2---:R-:W0:-:S04]  /*2620*/  DFMA R172, R160, R172, c[0x2][0x18] ;  /* 0x00800600a0ac762b */ /* 0x004e0800000000ac */
[----:B-1----:R-:W-:-:S04]  /*2630*/  DFMA R136, R82, R92, c[0x2][0x50] ;  /* 0x008014005288762b */ /* 0x002fc8000000005c */
[----:B------:R-:W1:-:S04]  /*2640*/  DFMA R92, R78, R64, c[0x2][0x10] ;  /* 0x008004004e5c762b */ /* 0x000e480000000040 */
[----:B0-----:R-:W0:-:S04]  /*2650*/  DFMA R172, R160, R172, c[0x2][0x20] ;  /* 0x00800800a0ac762b */ /* 0x001e0800000000ac */
[----:B-1----:R-:W1:-:S04]  /*2660*/  DFMA R92, R78, R92, c[0x2][0x18] ;  /* 0x008006004e5c762b */ /* 0x002e48000000005c */
[----:B------:R-:W2:-:S04]  /*2670*/  DFMA R164, R88, R64, c[0x2][0x10] ;  /* 0x0080040058a4762b */ /* 0x000e880000000040 */
[----:B0-----:R-:W0:-:S04]  /*2680*/  DFMA R172, R160, R172, c[0x2][0x28] ;  /* 0x00800a00a0ac762b */ /* 0x001e0800000000ac */
[----:B-1----:R-:W1:-:S04]  /*2690*/  DFMA R92, R78, R92, c[0x2][0x20] ;  /* 0x008008004e5c762b */ /* 0x002e48000000005c */
[----:B--2---:R-:W2:-:S04]  /*26a0*/  DFMA R164, R88, R164, c[0x2][0x18] ;  /* 0x0080060058a4762b */ /* 0x004e8800000000a4 */
        /* <DEDUP_REMOVED lines=15> */
[----:B0-----:R-:W0:-:S04]  /*27a0*/  DFMA R172, R160, R172, 1 ;  /* 0x3ff00000a0ac742b */ /* 0x001e0800000000ac */
[----:B------:R-:W-:-:S04]  /*27b0*/  DADD R68, -R50, R68 ;  /* 0x0000000032447229 */ /* 0x000fc80000000144 */
[----:B-1----:R-:W1:-:S04]  /*27c0*/  DFMA R92, R78, R92, c[0x2][0x50] ;  /* 0x008014004e5c762b */ /* 0x002e48000000005c */
[----:B--2---:R-:W2:-:S04]  /*27d0*/  DFMA R164, R88, R164, c[0x2][0x48] ;  /* 0x0080120058a4762b */ /* 0x004e8800000000a4 */
[----:B0-----:R-:W-:-:S04]  /*27e0*/  DFMA R172, R160, R172, 1 ;  /* 0x3ff00000a0ac742b */ /* 0x001fc800000000ac */
[----:B-1----:R-:W0:-:S04]  /*27f0*/  DFMA R92, R78, R92, 1 ;  /* 0x3ff000004e5c742b */ /* 0x002e08000000005c */
[----:B------:R-:W1:-:S04]  /*2800*/  DFMA R160, R68, R56, 6.75539944105574400000e+15 ;  /* 0x4338000044a0742b */ /* 0x000e480000000038 */
[----:B--2---:R-:W2:-:S04]  /*2810*/  DFMA R164, R88, R164, c[0x2][0x50] ;  /* 0x0080140058a4762b */ /* 0x004e8800000000a4 */
[----:B------:R-:W3:-:S04]  /*2820*/  DADD R70, -R50, R70 ;  /* 0x0000000032467229 */ /* 0x000ec80000000146 */
[----:B------:R-:W4:-:S04]  /*2830*/  DFMA R136, R82, R136, 1 ;  /* 0x3ff000005288742b */ /* 0x000f080000000088 */
[----:B0-----:R-:W-:-:S04]  /*2840*/  DFMA R78, R78, R92, 1 ;  /* 0x3ff000004e4e742b */ /* 0x001fc8000000005c */
[----:B-1----:R-:W-:-:S04]  /*2850*/  DADD R168, R160, -6.75539944105574400000e+15 ;  /* 0xc3380000a0a87429 */ /* 0x002fc80000000000 */
[----:B--2---:R-:W0:-:S04]  /*2860*/  DFMA R164, R88, R164, 1 ;  /* 0x3ff0000058a4742b */ /* 0x004e0800000000a4 */
[----:B---3--:R-:W1:-:S04]  /*2870*/  DFMA R92, R70, R56, 6.75539944105574400000e+15 ;  /* 0x43380000465c742b */ /* 0x008e480000000038 */
[----:B----4-:R-:W-:-:S04]  /*2880*/  DFMA R82, R82, R136, 1 ;  /* 0x3ff000005252742b */ /* 0x010fc80000000088 */
[----:B0-----:R-:W-:-:S04]  /*2890*/  DFMA R164, R88, R164, 1 ;  /* 0x3ff0000058a4742b */ /* 0x001fc800000000a4 */
        /* <DEDUP_REMOVED lines=27> */
[----:B0-----:R-:W0:-:S04]  /*2a50*/  DFMA R88, R168, R88, 1 ;  /* 0x3ff00000a858742b */ /* 0x001e080000000058 */
[----:B------:R-:W1:-:S04]  /*2a60*/  DADD R72, -R50, R72 ;  /* 0x0000000032487229 */ /* 0x000e480000000148 */
[----:B0-----:R0:W2:Y:S02]  /*2a70*/  DFMA R88, R168, R88, 1 ;  /* 0x3ff00000a858742b */ /* 0x0010a40000000058 */
[----:B0-----:R-:W-:Y:S02]  /*2a80*/  IMAD R169, R140, 0x100000, R75 ;  /* 0x001000008ca97824 */ /* 0x001fe400078e024b */
[----:B------:R-:W-:Y:S01]  /*2a90*/  IMAD.MOV.U32 R168, RZ, RZ, R74 ;  /* 0x000000ffffa87224 */ /* 0x000fe200078e004a */
[----:B------:R-:W-:Y:S05]  /*2aa0*/  @!P0 BRA `(.L_x_5737) ;  /* 0x000000d000008947 */ /* 0x000fea0003800000 */
[----:B-12---:R-:W-:Y:S01]  /*2ab0*/  FSETP.GEU.FTZ.AND P0, PT, |R53|, 4.2275390625, PT ;  /* 0x408748003500780b */ /* 0x006fe20003f1e200 */
        /* <DEDUP_REMOVED lines=12> */
.L_x_5737:
[----:B-12---:R-:W-:Y:S05]  /*2b80*/  BSYNC B0 ;  /* 0x0000000000007941 */ /* 0x006fea0003800000 */
.L_x_5736:
[----:B------:R-:W-:Y:S01]  /*2b90*/  FSETP.GEU.FTZ.AND P0, PT, |R55|, 4.1917929649353027344, PT ;  /* 0x4086232b3700780b */ /* 0x000fe20003f1e200 */
[----:B------:R-:W-:Y:S01]  /*2ba0*/  BSSY B0, `(.L_x_5738) ;  /* 0x0000015000007945 */ /* 0x000fe20003800000 */
[----:B0-----:R0:W1:Y:S01]  /*2bb0*/  DADD R74, -R50, R192 ;  /* 0x00000000324a7229 */ /* 0x00106200000001c0 */
[----:B------:R-:W-:Y:S01]  /*2bc0*/  FSETP.GEU.FTZ.AND P2, PT, |R59|, 4.1917929649353027344, PT ;  /* 0x4086232b3b00780b */ /* 0x000fe20003f5e200 */
[----:B------:R-:W-:Y:S02]  /*2bd0*/  IMAD R213, R180, 0x100000, R173 ;  /* 0x00100000b4d57824 */ /* 0x000fe400078e02ad */
[----:B------:R0:W2:Y:S01]  /*2be0*/  DFMA R140, R72, R56, 6.75539944105574400000e+15 ;  /* 0x43380000488c742b */ /* 0x0000a20000000038 */
[----:B------:R-:W-:Y:S02]  /*2bf0*/  IMAD R197, R176, 0x100000, R153 ;  /* 0x00100000b0c57824 */ /* 0x000fe400078e0299 */
[----:B------:R-:W-:-:S04]  /*2c00*/  IMAD.MOV.U32 R212, RZ, RZ, R172 ;  /* 0x000000ffffd47224 */ /* 0x000fc800078e00ac */
[----:B------:R-:W-:Y:S05]  /*2c10*/  @!P0 BRA `(.L_x_5739) ;  /* 0x000000d000008947 */ /* 0x000fea0003800000 */
[----:B012---:R-:W-:Y:S01]  /*2c20*/  FSETP.GEU.FTZ.AND P0, PT, |R55|, 4.2275390625, PT ;  /* 0x408748003700780b */ /* 0x007fe20003f1e200 */
        /* <DEDUP_REMOVED lines=12> */
.L_x_5739:
[----:B012---:R-:W-:Y:S05]  /*2cf0*/  BSYNC B0 ;  /* 0x0000000000007941 */ /* 0x007fea0003800000 */
.L_x_5738:
[----:B------:R-:W-:Y:S01]  /*2d00*/  BSSY B0, `(.L_x_5740) ;  /* 0x0000011000007945 */ /* 0x000fe20003800000 */
[----:B------:R-:W-:Y:S02]  /*2d10*/  IMAD.MOV.U32 R172, RZ, RZ, R152 ;  /* 0x000000ffffac7224 */ /* 0x000fe400078e0098 */
        /* <DEDUP_REMOVED lines=15> */
.L_x_5741:
[----:B------:R-:W-:Y:S05]  /*2e10*/  BSYNC B0 ;  /* 0x0000000000007941 */ /* 0x000fea0003800000 */
.L_x_5740:
[----:B------:R-:W-:Y:S01]  /*2e20*/  FSETP.GEU.FTZ.AND P0, PT, |R61|, 4.1917929649353027344, PT ;  /* 0x4086232b3d00780b */ /* 0x000fe20003f1e200 */
[----:B------:R-:W-:Y:S01]  /*2e30*/  BSSY B0, `(.L_x_5742) ;  /* 0x0000013000007945 */ /* 0x000fe20003800000 */
[----:B0-----:R0:W2:Y:S01]  /*2e40*/  DFMA R152, R74, R56, 6.75539944105574400000e+15 ;  /* 0x433800004a98742b */ /* 0x0010a20000000038 */
[----:B------:R-:W-:Y:S02]  /*2e50*/  IMAD R177, R148, 0x100000, R83 ;  /* 0x0010000094b17824 */ /* 0x000fe400078e0253 */
[----:B------:R-:W-:Y:S01]  /*2e60*/  IMAD.MOV.U32 R176, RZ, RZ, R82 ;  /* 0x000000ffffb07224 */ /* 0x000fe200078e0052 */
[----:B------:R0:W3:-:S07]  /*2e70*/  DADD R180, R140, -6.75539944105574400000e+15 ;  /* 0xc33800008cb47429 */ /* 0x0000ce0000000000 */
[----:B------:R-:W-:Y:S05]  /*2e80*/  @!P0 BRA `(.L_x_5743) ;  /* 0x000000d000008947 */ /* 0x000fea0003800000 */
[----:B0-23--:R-:W-:Y:S01]  /*2e90*/  FSETP.GEU.FTZ.AND P0, PT, |R61|, 4.2275390625, PT ;  /* 0x408748003d00780b */ /* 0x00dfe20003f1e200 */
        /* <DEDUP_REMOVED lines=11> */
[----:B------:R0:W2:-:S06]  /*2f50*/  @!P0 DMUL R176, R148, R82 ;  /* 0x0000005294b08228 */ /* 0x00008c0000000000 */
.L_x_5743:
[----:B0-23--:R-:W-:Y:S05]  /*2f60*/  BSYNC B0 ;  /* 0x0000000000007941 */ /* 0x00dfea0003800000 */
.L_x_5742:
        /* <DEDUP_REMOVED lines=30> */
[----:B0-----:R-:W-:Y:S02]  /*3150*/  IMAD R181, R144, 0x100000, R79 ;  /* 0x0010000090b57824 */ /* 0x001fe400078e024f */
[----:B------:R-:W-:Y:S01]  /*3160*/  IMAD.MOV.U32 R180, RZ, RZ, R78 ;  /* 0x000000ffffb47224 */ /* 0x000fe200078e004e */
[----:B------:R-:W-:Y:S05]  /*3170*/  @!P0 BRA `(.L_x_5745) ;  /* 0x000000d000008947 */ /* 0x000fea0003800000 */
[----:B--2---:R-:W-:Y:S01]  /*3180*/  FSETP.GEU.FTZ.AND P0, PT, |R63|, 4.2275390625, PT ;  /* 0x408748003f00780b */ /* 0x004fe20003f1e200 */
        /* <DEDUP_REMOVED lines=12> */
.L_x_5745:
[----:B--2---:R-:W-:Y:S05]  /*3250*/  BSYNC B0 ;  /* 0x0000000000007941 */ /* 0x004fea0003800000 */
.L_x_5744:
[----:B------:R-:W-:Y:S01]  /*3260*/  FSETP.GEU.FTZ.AND P0, PT, |R67|, 4.1917929649353027344, PT ;  /* 0x4086232b4300780b */ /* 0x000fe20003f1e200 */
[----:B------:R-:W-:Y:S01]  /*3270*/  BSSY B0, `(.L_x_5746) ;  /* 0x0000015000007945 */ /* 0x000fe20003800000 */
[----:B0-----:R-:W0:Y:S01]  /*3280*/  DFMA R144, R76, R56, 6.75539944105574400000e+15 ;  /* 0x433800004c90742b */ /* 0x001e220000000038 */
[----:B------:R-:W-:Y:S01]  /*3290*/  FSETP.GEU.FTZ.AND P2, PT, |R69|, 4.1917929649353027344, PT ;  /* 0x4086232b4500780b */ /* 0x000fe20003f5e200 */
[----:B------:R-:W-:Y:S02]  /*32a0*/  IMAD R193, R160, 0x100000, R137 ;  /* 0x00100000a0c17824 */ /* 0x000fe400078e0289 */
[----:B------:R2:W3:Y:S02]  /*32b0*/  DADD R78, -R50, R184 ;  /* 0x00000000324e7229 */ /* 0x0004e400000001b8 */
[----:B--2---:R-:W-:Y:S02]  /*32c0*/  IMAD R185, R188, 0x100000, R165 ;  /* 0x00100000bcb97824 */ /* 0x004fe400078e02a5 */
[----:B------:R-:W-:-:S03]  /*32d0*/  IMAD.MOV.U32 R184, RZ, RZ, R164 ;  /* 0x000000ffffb87224 */ /* 0x000fc600078e00a4 */
[----:B------:R-:W-:Y:S05]  /*32e0*/  @!P0 BRA `(.L_x_5747) ;  /* 0x000000d000008947 */ /* 0x000fea0003800000 */
[----:B0--3--:R-:W-:Y:S01]  /*32f0*/  FSETP.GEU.FTZ.AND P0, PT, |R67|, 4.2275390625, PT ;  /* 0x408748004300780b */ /* 0x009fe20003f1e200 */
        /* <DEDUP_REMOVED lines=12> */
.L_x_5747:
[----:B0--3--:R-:W-:Y:S05]  /*33c0*/  BSYNC B0 ;  /* 0x0000000000007941 */ /* 0x009fea0003800000 */
.L_x_5746:
        /* <DEDUP_REMOVED lines=17> */
.L_x_5749:
[----:B------:R-:W-:Y:S05]  /*34e0*/  BSYNC B0 ;  /* 0x0000000000007941 */ /* 0x000fea0003800000 */
.L_x_5748:
[----:B------:R-:W-:Y:S01]  /*34f0*/  FSETP.GEU.FTZ.AND P0, PT, |R71|, 4.1917929649353027344, PT ;  /* 0x4086232b4700780b */ /* 0x000fe20003f1e200 */
[----:B------:R-:W-:Y:S01]  /*3500*/  BSSY B0, `(.L_x_5750) ;  /* 0x0000013000007945 */ /* 0x000fe20003800000 */
[----:B0-----:R0:W4:Y:S01]  /*3510*/  DFMA R136, R78, R56, 6.75539944105574400000e+15 ;  /* 0x433800004e88742b */ /* 0x0011220000000038 */
[----:B------:R-:W-:Y:S02]  /*3520*/  IMAD R193, R92, 0x100000, R89 ;  /* 0x001000005cc17824 */ /* 0x000fe400078e0259 */
[----:B------:R-:W-:Y:S01]  /*3530*/  IMAD.MOV.U32 R192, RZ, RZ, R88 ;  /* 0x000000ffffc07224 */ /* 0x000fe200078e0058 */
[----:B------:R0:W3:-:S07]  /*3540*/  DADD R160, R144, -6.75539944105574400000e+15 ;  /* 0xc338000090a07429 */ /* 0x0000ce0000000000 */
[----:B------:R-:W-:Y:S05]  /*3550*/  @!P0 BRA `(.L_x_5751) ;  /* 0x000000d000008947 */ /* 0x000fea0003800000 */
[----:B0--34-:R-:W-:Y:S01]  /*3560*/  FSETP.GEU.FTZ.AND P0, PT, |R71|, 4.2275390625, PT ;  /* 0x408748004700780b */ /* 0x019fe20003f1e200 */
        /* <DEDUP_REMOVED lines=12> */
.L_x_5751:
[----:B0--34-:R-:W-:Y:S05]  /*3630*/  BSYNC B0 ;  /* 0x0000000000007941 */ /* 0x019fea0003800000 */
.L_x_5750:
[----:B------:R-:W0:Y:S01]  /*3640*/  DFMA R92, R160, c[0x2][0x0], R76 ;  /* 0x00800000a05c7a2b */ /* 0x000e22000000004c */
[----:B------:R-:W-:Y:S01]  /*3650*/  FSETP.GEU.FTZ.AND P0, PT, |R73|, 4.1917929649353027344, PT ;  /* 0x4086232b4900780b */ /* 0x000fe20003f1e200 */
[----:B------:R-:W-:Y:S01]  /*3660*/  BSSY B0, `(.L_x_5752) ;  /* 0x000002c000007945 */ /* 0x000fe20003800000 */
[----:B------:R-:W-:Y:S01]  /*3670*/  IMAD R197, R140, 0x100000, R83 ;  /* 0x001000008cc57824 */ /* 0x000fe200078e0253 */
[----:B------:R-:W3:Y:S01]  /*3680*/  DADD R88, R136, -6.75539944105574400000e+15 ;  /* 0xc338000088587429 */ /* 0x000ee20000000000 */
[----:B------:R-:W-:-:S03]  /*3690*/  IMAD.MOV.U32 R196, RZ, RZ, R82 ;  /* 0x000000ffffc47224 */ /* 0x000fc600078e0052 */
        /* <DEDUP_REMOVED lines=25> */
[----:B0-----:R0:W3:Y:S01]  /*3830*/  DFMA R88, R160, R88, 1 ;  /* 0x3ff00000a058742b */ /* 0x0010e20000000058 */
        /* <DEDUP_REMOVED lines=14> */
.L_x_5753:
[----:B------:R-:W-:Y:S05]  /*3920*/  BSYNC B0 ;  /* 0x0000000000007941 */ /* 0x000fea0003800000 */
.L_x_5752:
[----:B------:R-:W-:Y:S01]  /*3930*/  FSETP.GEU.FTZ.AND P0, PT, |R75|, 4.1917929649353027344, PT ;  /* 0x4086232b4b00780b */ /* 0x000fe20003f1e200 */
[----:B------:R-:W-:Y:S01]  /*3940*/  BSSY B0, `(.L_x_5754) ;  /* 0x0000015000007945 */ /* 0x000fe20003800000 */
[----:B0-----:R0:W4:Y:S01]  /*3950*/  DADD R82, -R50, R156 ;  /* 0x0000000032527229 */ /* 0x001122000000019c */
[----:B------:R-:W-:Y:S01]  /*3960*/  FSETP.GEU.FTZ.AND P2, PT, |R77|, 4.1917929649353027344, PT ;  /* 0x4086232b4d00780b */ /* 0x000fe20003f5e200 */
[----:B------:R-:W-:Y:S02]  /*3970*/  IMAD R201, R152, 0x100000, R149 ;  /* 0x0010000098c97824 */ /* 0x000fe400078e0295 */
[----:B------:R0:W3:Y:S01]  /*3980*/  DFMA R140, R80, R56, 6.75539944105574400000e+15 ;  /* 0x43380000508c742b */ /* 0x0000e20000000038 */
[----:B------:R-:W-:Y:S02]  /*3990*/  IMAD R205, R144, 0x100000, R93 ;  /* 0x0010000090cd7824 */ /* 0x000fe400078e025d */
[----:B------:R-:W-:-:S04]  /*39a0*/  IMAD.MOV.U32 R200, RZ, RZ, R148 ;  /* 0x000000ffffc87224 */ /* 0x000fc800078e0094 */
        /* <DEDUP_REMOVED lines=14> */
.L_x_5755:
[----:B0--34-:R-:W-:Y:S05]  /*3a90*/  BSYNC B0 ;  /* 0x0000000000007941 */ /* 0x019fea0003800000 */
.L_x_5754:
[----:B------:R-:W-:Y:S01]  /*3aa0*/  BSSY B0, `(.L_x_5756) ;  /* 0x0000010000007945 */ /* 0x000fe20003800000 */
        /* <DEDUP_REMOVED lines=15> */
.L_x_5757:
[----:B------:R-:W-:Y:S05]  /*3ba0*/  BSYNC B0 ;  /* 0x0000000000007941 */ /* 0x000fea0003800000 */
.L_x_5756:
        /* <DEDUP_REMOVED lines=20> */
.L_x_5759:
[----:B0--34-:R-:W-:Y:S05]  /*3cf0*/  BSYNC B0 ;  /* 0x0000000000007941 */ /* 0x019fea0003800000 */
.L_x_5758:
        /* <DEDUP_REMOVED lines=46> */
.L_x_5761:
[----:B------:R-:W-:Y:S05]  /*3fe0*/  BSYNC B0 ;  /* 0x0000000000007941 */ /* 0x000fea0003800000 */
.L_x_5760:
[----:B------:R-:W-:Y:S01]  /*3ff0*/  FSETP.GEU.FTZ.AND P0, PT, |R83|, 4.1917929649353027344, PT ;  /* 0x4086232b5300780b */ /* 0x000fe20003f1e200 */
[----:B------:R-:W-:Y:S01]  /*4000*/  BSSY B0, `(.L_x_5762) ;  /* 0x0000012000007945 */ /* 0x000fe20003800000 */
[----:B0-----:R0:W4:Y:S01]  /*4010*/  DFMA R144, R84, R56, 6.75539944105574400000e+15 ;  /* 0x433800005490742b */ /* 0x0011220000000038 */
[----:B---3--:R-:W-:Y:S02]  /*4020*/  IMAD R211, R92, 0x100000, R89 ;  /* 0x001000005cd37824 */ /* 0x008fe400078e0259 */
[----:B------:R-:W-:-:S08]  /*4030*/  IMAD.MOV.U32 R210, RZ, RZ, R88 ;  /* 0x000000ffffd27224 */ /* 0x000fd000078e0058 */
[----:B------:R-:W-:Y:S05]  /*4040*/  @!P0 BRA `(.L_x_5763) ;  /* 0x000000d000008947 */ /* 0x000fea0003800000 */
[----:B0---4-:R-:W-:Y:S01]  /*4050*/  FSETP.GEU.FTZ.AND P0, PT, |R83|, 4.2275390625, PT ;  /* 0x408748005300780b */ /* 0x011fe20003f1e200 */
        /* <DEDUP_REMOVED lines=12> */
.L_x_5763:
[----:B0---4-:R-:W-:Y:S05]  /*4120*/  BSYNC B0 ;  /* 0x0000000000007941 */ /* 0x011fea0003800000 */
.L_x_5762:
[----:B------:R-:W0:Y:S01]  /*4130*/  DADD R88, R144, -6.75539944105574400000e+15 ;  /* 0xc338000090587429 */ /* 0x000e220000000000 */
[----:B------:R-:W-:Y:S01]  /*4140*/  FSETP.GEU.FTZ.AND P0, PT, |R85|, 4.1917929649353027344, PT ;  /* 0x4086232b5500780b */ /* 0x000fe20003f1e200 */
[----:B------:R-:W-:Y:S02]  /*4150*/  BSSY B0, `(.L_x_5764) ;  /* 0x000002e000007945 */ /* 0x000fe40003800000 */
[----:B------:R-:W4:-:S04]  /*4160*/  DADD R86, -R50, R86 ;  /* 0x0000000032567229 */ /* 0x000f080000000156 */
[----:B0-----:R-:W0:-:S04]  /*4170*/  DFMA R140, R88, c[0x2][0x0], R84 ;  /* 0x00800000588c7a2b */ /* 0x001e080000000054 */
[----:B----4-:R-:W4:-:S04]  /*4180*/  DFMA R92, R86, R56, 6.75539944105574400000e+15 ;  /* 0x43380000565c742b */ /* 0x010f080000000038 */
[----:B0-----:R-:W-:-:S04]  /*4190*/  DFMA R140, R88, c[0x2][0x8], R140 ;  /* 0x00800200588c7a2b */ /* 0x001fc8000000008c */
[----:B----4-:R-:W0:-:S06]  /*41a0*/  DADD R88, R92, -6.75539944105574400000e+15 ;  /* 0xc33800005c587429 */ /* 0x010e0c0000000000 */
        /* <DEDUP_REMOVED lines=23> */
[----:B0-----:R0:W4:Y:S02]  /*4320*/  DFMA R88, R136, R88, 1 ;  /* 0x3ff000008858742b */ /* 0x0011240000000058 */
[----:B0-----:R-:W-:Y:S02]  /*4330*/  IMAD R137, R144, 0x100000, R141 ;  /* 0x0010000090897824 */ /* 0x001fe400078e028d */
[----:B------:R-:W-:Y:S01]  /*4340*/  IMAD.MOV.U32 R136, RZ, RZ, R140 ;  /* 0x000000ffff887224 */ /* 0x000fe200078e008c */
[----:B------:R-:W-:Y:S05]  /*4350*/  @!P0 BRA `(.L_x_5765) ;  /* 0x000000d000008947 */ /* 0x000fea0003800000 */
[----:B----4-:R-:W-:Y:S01]  /*4360*/  FSETP.GEU.FTZ.AND P0, PT, |R85|, 4.2275390625, PT ;  /* 0x408748005500780b */ /* 0x010fe20003f1e200 */
        /* <DEDUP_REMOVED lines=12> */
.L_x_5765:
[----:B----4-:R-:W-:Y:S05]  /*4430*/  BSYNC B0 ;  /* 0x0000000000007941 */ /* 0x010fea0003800000 */
.L_x_5764:
[----:B------:R-:W-:Y:S01]  /*4440*/  FSETP.GEU.FTZ.AND P0, PT, |R87|, 4.1917929649353027344, PT ;  /* 0x4086232b5700780b */ /* 0x000fe20003f1e200 */
[----:B------:R-:W-:Y:S01]  /*4450*/  BSSY B0, `(.L_x_5766) ;  /* 0x0000011000007945 */ /* 0x000fe20003800000 */
[----:B0-----:R-:W-:Y:S02]  /*4460*/  IMAD R141, R92, 0x100000, R89 ;  /* 0x001000005c8d7824 */ /* 0x001fe400078e0259 */
[----:B------:R-:W-:-:S09]  /*4470*/  IMAD.MOV.U32 R140, RZ, RZ, R88 ;  /* 0x000000ffff8c7224 */ /* 0x000fd200078e0058 */
        /* <DEDUP_REMOVED lines=14> */
.L_x_5767:
[----:B------:R-:W-:Y:S05]  /*4560*/  BSYNC B0 ;  /* 0x0000000000007941 */ /* 0x000fea0003800000 */
.L_x_5766:
[C---:B0-----:R-:W0:Y:S01]  /*4570*/  DADD R88, -R50.reuse, R96 ;  /* 0x0000000032587229 */ /* 0x041e220000000160 */
[----:B------:R-:W-:Y:S03]  /*4580*/  BSSY B0, `(.L_x_5768) ;  /* 0x0000031000007945 */ /* 0x000fe60003800000 */
[----:B------:R-:W5:-:S04]  /*4590*/  DADD R90, -R50, R90 ;  /* 0x00000000325a7229 */ /* 0x000f48000000015a */
[-C--:B0-----:R-:W0:Y:S02]  /*45a0*/  DFMA R152, R88, R56.reuse, 6.75539944105574400000e+15 ;  /* 0x433800005898742b */ /* 0x081e240000000038 */
[----:B------:R-:W-:Y:S02]  /*45b0*/  FSETP.GEU.FTZ.AND P0, PT, |R89|, 4.1917929649353027344, PT ;  /* 0x4086232b5900780b */ /* 0x000fe40003f1e200 */
[----:B-----5:R-:W-:-:S04]  /*45c0*/  DFMA R96, R90, R56, 6.75539944105574400000e+15 ;  /* 0x433800005a60742b */ /* 0x020fc80000000038 */
[----:B0-----:R-:W0:-:S06]  /*45d0*/  DADD R92, R152, -6.75539944105574400000e+15 ;  /* 0xc3380000985c7429 */ /* 0x001e0c0000000000 */
[----:B0-----:R-:W0:-:S06]  /*45e0*/  DFMA R148, R92, c[0x2][0x0], R88 ;  /* 0x008000005c947a2b */ /* 0x001e0c0000000058 */
[----:B0-----:R-:W-:-:S04]  /*45f0*/  DFMA R148, R92, c[0x2][0x8], R148 ;  /* 0x008002005c947a2b */ /* 0x001fc80000000094 */
[----:B------:R-:W0:-:S06]  /*4600*/  DADD R92, R96, -6.75539944105574400000e+15 ;  /* 0xc3380000605c7429 */ /* 0x000e0c0000000000 */
        /* <DEDUP_REMOVED lines=40> */
.L_x_5769:
[----:B----4-:R-:W-:Y:S05]  /*4890*/  BSYNC B0 ;  /* 0x0000000000007941 */ /* 0x010fea0003800000 */
.L_x_5768:
        /* <DEDUP_REMOVED lines=18> */
.L_x_5771:
[----:B------:R-:W-:Y:S05]  /*49c0*/  BSYNC B0 ;  /* 0x0000000000007941 */ /* 0x000fea0003800000 */
.L_x_5770:
        /* <DEDUP_REMOVED lines=50> */
.L_x_5773:
[----:B----4-:R-:W-:Y:S05]  /*4cf0*/  BSYNC B0 ;  /* 0x0000000000007941 */ /* 0x010fea0003800000 */
.L_x_5772:
        /* <DEDUP_REMOVED lines=18> */
.L_x_5775:
[----:B------:R-:W-:Y:S05]  /*4e20*/  BSYNC B0 ;  /* 0x0000000000007941 */ /* 0x000fea0003800000 */
.L_x_5774:
[----:B0-----:R-:W0:Y:S01]  /*4e30*/  DADD R96, -R50, R128 ;  /* 0x0000000032607229 */ /* 0x001e220000000180 */
        /* <DEDUP_REMOVED lines=33> */
.L_x_5777:
[----:B------:R-:W-:Y:S05]  /*5050*/  BSYNC B0 ;  /* 0x0000000000007941 */ /* 0x000fea0003800000 */
.L_x_5776:
        /* <DEDUP_REMOVED lines=34> */
.L_x_5779:
[----:B------:R-:W-:Y:S05]  /*5280*/  BSYNC B0 ;  /* 0x0000000000007941 */ /* 0x000fea0003800000 */
.L_x_5778:
[----:B------:R-:W5:Y:S01]  /*5290*/  DADD R100, -R50, R100 ;  /* 0x0000000032647229 */ /* 0x000f620000000164 */
[----:B------:R-:W-:Y:S03]  /*52a0*/  BSSY B0, `(.L_x_5780) ;  /* 0x0000023000007945 */ /* 0x000fe60003800000 */
[----:B------:R-:W0:-:S04]  /*52b0*/  DADD R168, RZ, R168 ;  /* 0x00000000ffa87229 */ /* 0x000e0800000000a8 */
[----:B0----5:R-:W0:Y:S02]  /*52c0*/  DFMA R132, R100, R56, 6.75539944105574400000e+15 ;  /* 0x433800006484742b */ /* 0x021e240000000038 */
[----:B------:R-:W-:Y:S02]  /*52d0*/  FSETP.GEU.FTZ.AND P0, PT, |R101|, 4.1917929649353027344, PT ;  /* 0x4086232b6500780b */ /* 0x000fe40003f1e200 */
[----:B------:R-:W-:-:S04]  /*52e0*/  DADD R212, R168, R212 ;  /* 0x00000000a8d47229 */ /* 0x000fc800000000d4 */
        /* <DEDUP_REMOVED lines=30> */
.L_x_5781:
[----:B------:R-:W-:Y:S05]  /*54d0*/  BSYNC B0 ;  /* 0x0000000000007941 */ /* 0x000fea0003800000 */
.L_x_5780:
[----:B------:R-:W5:Y:S01]  /*54e0*/  DADD R102, -R50, R102 ;  /* 0x0000000032667229 */ /* 0x000f620000000166 */
[----:B------:R-:W-:Y:S03]  /*54f0*/  BSSY B0, `(.L_x_5782) ;  /* 0x0000022000007945 */ /* 0x000fe60003800000 */
[----:B-1----:R-:W-:-:S04]  /*5500*/  DADD R212, R212, R172 ;  /* 0x00000000d4d47229 */ /* 0x002fc800000000ac */
[----:B0----5:R-:W0:Y:S02]  /*5510*/  DFMA R132, R102, R56, 6.75539944105574400000e+15 ;  /* 0x433800006684742b */ /* 0x021e240000000038 */
        /* <DEDUP_REMOVED lines=31> */
.L_x_5783:
[----:B------:R-:W-:Y:S05]  /*5710*/  BSYNC B0 ;  /* 0x0000000000007941 */ /* 0x000fea0003800000 */
.L_x_5782:
[----:B------:R-:W5:Y:S01]  /*5720*/  DADD R104, -R50, R104 ;  /* 0x0000000032687229 */ /* 0x000f620000000168 */
[----:B------:R-:W-:Y:S03]  /*5730*/  BSSY B0, `(.L_x_5784) ;  /* 0x0000022000007945 */ /* 0x000fe60003800000 */
[----:B------:R-:W-:-:S04]  /*5740*/  DADD R212, R212, R176 ;  /* 0x00000000d4d47229 */ /* 0x000fc800000000b0 */
        /* <DEDUP_REMOVED lines=32> */
.L_x_5785:
[----:B------:R-:W-:Y:S05]  /*5950*/  BSYNC B0 ;  /* 0x0000000000007941 */ /* 0x000fea0003800000 */
.L_x_5784:
        /* <DEDUP_REMOVED lines=35> */
.L_x_5787:
[----:B------:R-:W-:Y:S05]  /*5b90*/  BSYNC B0 ;  /* 0x0000000000007941 */ /* 0x000fea0003800000 */
.L_x_5786:
[----:B------:R-:W5:Y:S01]  /*5ba0*/  DADD R108, -R50, R108 ;  /* 0x00000000326c7229 */ /* 0x000f62000000016c */
[----:B------:R-:W-:Y:S03]  /*5bb0*/  BSSY B0, `(.L_x_5788) ;  /* 0x0000022000007945 */ /* 0x000fe60003800000 */
[----:B--2---:R-:W-:-:S04]  /*5bc0*/  DADD R212, R212, R184 ;  /* 0x00000000d4d47229 */ /* 0x004fc800000000b8 */
        /* <DEDUP_REMOVED lines=32> */
.L_x_5789:
[----:B------:R-:W-:Y:S05]  /*5dd0*/  BSYNC B0 ;  /* 0x0000000000007941 */ /* 0x000fea0003800000 */
.L_x_5788:
        /* <DEDUP_REMOVED lines=35> */
.L_x_5791:
[----:B------:R-:W-:Y:S05]  /*6010*/  BSYNC B0 ;  /* 0x0000000000007941 */ /* 0x000fea0003800000 */
.L_x_5790:
        /* <DEDUP_REMOVED lines=35> */
.L_x_5793:
[----:B------:R-:W-:Y:S05]  /*6250*/  BSYNC B0 ;  /* 0x0000000000007941 */ /* 0x000fea0003800000 */
.L_x_5792:
        /* <DEDUP_REMOVED lines=35> */
.L_x_5795:
[----:B------:R-:W-:Y:S05]  /*6490*/  BSYNC B0 ;  /* 0x0000000000007941 */ /* 0x000fea0003800000 */
.L_x_5794:
        /* <DEDUP_REMOVED lines=35> */
.L_x_5797:
[----:B------:R-:W-:Y:S05]  /*66d0*/  BSYNC B0 ;  /* 0x0000000000007941 */ /* 0x000fea0003800000 */
.L_x_5796:
        /* <DEDUP_REMOVED lines=35> */
.L_x_5799:
[----:B------:R-:W-:Y:S05]  /*6910*/  BSYNC B0 ;  /* 0x0000000000007941 */ /* 0x000fea0003800000 */
.L_x_5798:
        /* <DEDUP_REMOVED lines=35> */
.L_x_5801:
[----:B------:R-:W-:Y:S05]  /*6b50*/  BSYNC B0 ;  /* 0x0000000000007941 */ /* 0x000fea0003800000 */
.L_x_5800:
        /* <DEDUP_REMOVED lines=35> */
.L_x_5803:
[----:B------:R-:W-:Y:S05]  /*6d90*/  BSYNC B0 ;  /* 0x0000000000007941 */ /* 0x000fea0003800000 */
.L_x_5802:
[----:B------:R-:W5:Y:S01]  /*6da0*/  DADD R124, -R50, R124 ;  /* 0x00000000327c7229 */ /* 0x000f62000000017c */
[----:B------:R-:W-:Y:S03]  /*6db0*/  BSSY B0, `(.L_x_5804) ;  /* 0x0000022000007945 */ /* 0x000fe60003800000 */
[----:B---3--:R-:W-:-:S04]  /*6dc0*/  DADD R212, R212, R210 ;  /* 0x00000000d4d47229 */ /* 0x008fc800000000d2 */
        /* <DEDUP_REMOVED lines=32> */
.L_x_5805:
[----:B------:R-:W-:Y:S05]  /*6fd0*/  BSYNC B0 ;  /* 0x0000000000007941 */ /* 0x000fea0003800000 */
.L_x_5804:
[----:B------:R-:W5:Y:S01]  /*6fe0*/  DADD R126, -R50, R126 ;  /* 0x00000000327e7229 */ /* 0x000f62000000017e */
[----:B------:R-:W-:Y:S03]  /*6ff0*/  BSSY B0, `(.L_x_5806) ;  /* 0x0000022000007945 */ /* 0x000fe60003800000 */
[----:B------:R-:W-:-:S04]  /*7000*/  DADD R212, R212, R136 ;  /* 0x00000000d4d47229 */ /* 0x000fc80000000088 */
[----:B-----5:R-:W5:Y:S02]  /*7010*/  DFMA R136, R126, R56, 6.75539944105574400000e+15 ;  /* 0x433800007e88742b */ /* 0x020f640000000038 */
[----:B------:R-:W-:-:S04]  /*7020*/  FSETP.GEU.FTZ.AND P0, PT, |R127|, 4.1917929649353027344, PT ;  /* 0x4086232b7f00780b */ /* 0x000fc80003f1e200 */
        /* <DEDUP_REMOVED lines=30> */
.L_x_5807:
[----:B------:R-:W-:Y:S05]  /*7210*/  BSYNC B0 ;  /* 0x0000000000007941 */ /* 0x000fea0003800000 */
.L_x_5806:
        /* <DEDUP_REMOVED lines=35> */
.L_x_5809:
[----:B------:R-:W-:Y:S05]  /*7450*/  BSYNC B0 ;  /* 0x0000000000007941 */ /* 0x000fea0003800000 */
.L_x_5808:
        /* <DEDUP_REMOVED lines=35> */
.L_x_5811:
[----:B------:R-:W-:Y:S05]  /*7690*/  BSYNC B0 ;  /* 0x0000000000007941 */ /* 0x000fea0003800000 */
.L_x_5810:
        /* <DEDUP_REMOVED lines=35> */
.L_x_5813:
[----:B------:R-:W-:Y:S05]  /*78d0*/  BSYNC B0 ;  /* 0x0000000000007941 */ /* 0x000fea0003800000 */
.L_x_5812:
        /* <DEDUP_REMOVED lines=35> */
.L_x_5815:
[----:B------:R-:W-:Y:S05]  /*7b10*/  BSYNC B0 ;  /* 0x0000000000007941 */ /* 0x000fea0003800000 */
.L_x_5814:
[----:B------:R-:W5:Y:S01]  /*7b20*/  DADD R146, -R50, R146 ;  /* 0x0000000032927229 */ /* 0x000f620000000192 */
[----:B------:R-:W-:Y:S03]  /*7b30*/  BSSY B0, `(.L_x_5816) ;  /* 0x0000022000007945 */ /* 0x000fe60003800000 */
[----:B----4-:R-:W-:-:S04]  /*7b40*/  DADD R212, R212, R156 ;  /* 0x00000000d4d47229 */ /* 0x010fc8000000009c */
[----:B-----5:R-:W4:Y:S02]  /*7b50*/  DFMA R156, R146, R56, 6.75539944105574400000e+15 ;  /* 0x43380000929c742b */ /* 0x020f240000000038 */
[----:B------:R-:W-:-:S04]  /*7b60*/  FSETP.GEU.FTZ.AND P0, PT, |R147|, 4.1917929649353027344, PT ;  /* 0x4086232b9300780b */ /* 0x000fc80003f1e200 */
        /* <DEDUP_REMOVED lines=30> */
.L_x_5817:
[----:B------:R-:W-:Y:S05]  /*7d50*/  BSYNC B0 ;  /* 0x0000000000007941 */ /* 0x000fea0003800000 */
.L_x_5816:
        /* <DEDUP_REMOVED lines=35> */
.L_x_5819:
[----:B------:R-:W-:Y:S05]  /*7f90*/  BSYNC B0 ;  /* 0x0000000000007941 */ /* 0x000fea0003800000 */
.L_x_5818:
        /* <DEDUP_REMOVED lines=35> */
.L_x_5821:
[----:B------:R-:W-:Y:S05]  /*81d0*/  BSYNC B0 ;  /* 0x0000000000007941 */ /* 0x000fea0003800000 */
.L_x_5820:
        /* <DEDUP_REMOVED lines=35> */
.L_x_5823:
[----:B------:R-:W-:Y:S05]  /*8410*/  BSYNC B0 ;  /* 0x0000000000007941 */ /* 0x000fea0003800000 */
.L_x_5822:
[----:B------:R-:W5:Y:S01]  /*8420*/  DADD R162, -R50, R162 ;  /* 0x0000000032a27229 */ /* 0x000f6200000001a2 */
[----:B------:R-:W-:Y:S03]  /*8430*/  BSSY B0, `(.L_x_5824) ;  /* 0x0000022000007945 */ /* 0x000fe60003800000 */
[----:B-1----:R-:W-:-:S04]  /*8440*/  DADD R212, R212, R172 ;  /* 0x00000000d4d47229 */ /* 0x002fc800000000ac */
[----:B-----5:R-:W1:Y:S02]  /*8450*/  DFMA R172, R162, R56, 6.75539944105574400000e+15 ;  /* 0x43380000a2ac742b */ /* 0x020e640000000038 */
[----:B------:R-:W-:-:S04]  /*8460*/  FSETP.GEU.FTZ.AND P0, PT, |R163|, 4.1917929649353027344, PT ;  /* 0x4086232ba300780b */ /* 0x000fc80003f1e200 */
        /* <DEDUP_REMOVED lines=30> */
.L_x_5825:
[----:B------:R-:W-:Y:S05]  /*8650*/  BSYNC B0 ;  /* 0x0000000000007941 */ /* 0x000fea0003800000 */
.L_x_5824:
        /* <DEDUP_REMOVED lines=35> */
.L_x_5827:
[----:B------:R-:W-:Y:S05]  /*8890*/  BSYNC B0 ;  /* 0x0000000000007941 */ /* 0x000fea0003800000 */
.L_x_5826:
        /* <DEDUP_REMOVED lines=35> */
.L_x_5829:
[----:B------:R-:W-:Y:S05]  /*8ad0*/  BSYNC B0 ;  /* 0x0000000000007941 */ /* 0x000fea0003800000 */
.L_x_5828:
[----:B------:R-:W5:Y:S01]  /*8ae0*/  DADD R174, -R50, R174 ;  /* 0x0000000032ae7229 */ /* 0x000f6200000001ae */
[----:B------:R-:W-:Y:S03]  /*8af0*/  BSSY B0, `(.L_x_5830) ;  /* 0x0000022000007945 */ /* 0x000fe60003800000 */
[----:B--2---:R-:W-:-:S04]  /*8b00*/  DADD R212, R212, R184 ;  /* 0x00000000d4d47229 */ /* 0x004fc800000000b8 */
[----:B-----5:R-:W2:Y:S02]  /*8b10*/  DFMA R184, R174, R56, 6.75539944105574400000e+15 ;  /* 0x43380000aeb8742b */ /* 0x020ea40000000038 */
[----:B------:R-:W-:-:S04]  /*8b20*/  FSETP.GEU.FTZ.AND P0, PT, |R175|, 4.1917929649353027344, PT ;  /* 0x4086232baf00780b */ /* 0x000fc80003f1e200 */
[----:B0-2---:R-:W0:-:S06]  /*8b30*/  DADD R180, R184, -6.75539944105574400000e+15 ;  /* 0xc3380000b8b47429 */ /* 0x005e0c0000000000 */
        /* <DEDUP_REMOVED lines=29> */
.L_x_5831:
[----:B------:R-:W-:Y:S05]  /*8d10*/  BSYNC B0 ;  /* 0x0000000000007941 */ /* 0x000fea0003800000 */
.L_x_5830:
        /* <DEDUP_REMOVED lines=35> */
.L_x_5833:
[----:B------:R-:W-:Y:S05]  /*8f50*/  BSYNC B0 ;  /* 0x0000000000007941 */ /* 0x000fea0003800000 */
.L_x_5832:
        /* <DEDUP_REMOVED lines=35> */
.L_x_5835:
[----:B------:R-:W-:Y:S05]  /*9190*/  BSYNC B0 ;  /* 0x0000000000007941 */ /* 0x000fea0003800000 */
.L_x_5834:
        /* <DEDUP_REMOVED lines=35> */
.L_x_5837:
[----:B------:R-:W-:Y:S05]  /*93d0*/  BSYNC B0 ;  /* 0x0000000000007941 */ /* 0x000fea0003800000 */
.L_x_5836:
        /* <DEDUP_REMOVED lines=35> */
.L_x_5839:
[----:B------:R-:W-:Y:S05]  /*9610*/  BSYNC B0 ;  /* 0x0000000000007941 */ /* 0x000fea0003800000 */
.L_x_5838:
        /* <DEDUP_REMOVED lines=35> */
.L_x_5841:
[----:B------:R-:W-:Y:S05]  /*9850*/  BSYNC B0 ;  /* 0x0000000000007941 */ /* 0x000fea0003800000 */
.L_x_5840:
        /* <DEDUP_REMOVED lines=35> */
.L_x_5843:
[----:B------:R-:W-:Y:S05]  /*9a90*/  BSYNC B0 ;  /* 0x0000000000007941 */ /* 0x000fea0003800000 */
.L_x_5842:
[----:B------:R-:W5:Y:S01]  /*9aa0*/  DADD R202, -R50, R202 ;  /* 0x0000000032ca7229 */ /* 0x000f6200000001ca */
[----:B------:R-:W-:Y:S03]  /*9ab0*/  BSSY B0, `(.L_x_5844) ;  /* 0x0000034000007945 */ /* 0x000fe60003800000 */
[----:B------:R-:W-:-:S04]  /*9ac0*/  DADD R212, R212, R214 ;  /* 0x00000000d4d47229 */ /* 0x000fc800000000d6 */
[----:B0----5:R-:W0:Y:S02]  /*9ad0*/  DFMA R204, R202, R56, 6.75539944105574400000e+15 ;  /* 0x43380000cacc742b */ /* 0x021e240000000038 */
[----:B------:R-:W-:Y:S02]  /*9ae0*/  FSETP.GEU.FTZ.AND P0, PT, |R203|, 4.1917929649353027344, PT ;  /* 0x4086232bcb00780b */ /* 0x000fe40003f1e200 */
[----:B------:R-:W-:-:S04]  /*9af0*/  DADD R208, -R50, R208 ;  /* 0x0000000032d07229 */ /* 0x000fc800000001d0 */
[----:B0-----:R-:W0:-:S04]  /*9b00*/  DADD R206, R204, -6.75539944105574400000e+15 ;  /* 0xc3380000ccce7429 */ /* 0x001e080000000000 */
[----:B---3--:R-:W-:-:S04]  /*9b10*/  DADD R212, R212, R210 ;  /* 0x00000000d4d47229 */ /* 0x008fc800000000d2 */
[----:B0-----:R-:W0:-:S04]  /*9b20*/  DFMA R214, R206, c[0x2][0x0], R202 ;  /* 0x00800000ced67a2b */ /* 0x001e0800000000ca */
[----:B------:R-:W-:-:S04]  /*9b30*/  DFMA R210, R208, R56, 6.75539944105574400000e+15 ;  /* 0x43380000d0d2742b */ /* 0x000fc80000000038 */
[----:B0-----:R-:W0:-:S04]  /*9b40*/  DFMA R214, R206, c[0x2][0x8], R214 ;  /* 0x00800200ced67a2b */ /* 0x001e0800000000d6 */
[----:B------:R-:W3:-:S04]  /*9b50*/  DADD R212, R212, R128 ;  /* 0x00000000d4d47229 */ /* 0x000ec80000000080 */
[----:B0-----:R-:W0:-:S04]  /*9b60*/  DFMA R206, R214, R64, c[0x2][0x10] ;  /* 0x00800400d6ce762b */ /* 0x001e080000000040 */
[----:B---3--:R-:W-:-:S04]  /*9b70*/  DADD R212, R212, R132 ;  /* 0x00000000d4d47229 */ /* 0x008fc80000000084 */
        /* <DEDUP_REMOVED lines=10> */
[----:B------:R-:W0:-:S06]  /*9c20*/  DADD R214, R210, -6.75539944105574400000e+15 ;  /* 0xc3380000d2d67429 */ /* 0x000e0c0000000000 */
[----:B0-----:R-:W0:Y:S01]  /*9c30*/  DFMA R216, R214, c[0x2][0x0], R208 ;  /* 0x00800000d6d87a2b */ /* 0x001e2200000000d0 */
[----:B------:R-:W-:Y:S02]  /*9c40*/  IMAD R133, R204, 0x100000, R207 ;  /* 0x00100000cc857824 */ /* 0x000fe400078e02cf */
[----:B------:R-:W-:-:S03]  /*9c50*/  IMAD.MOV.U32 R132, RZ, RZ, R206 ;  /* 0x000000ffff847224 */ /* 0x000fc600078e00ce */
        /* <DEDUP_REMOVED lines=14> */
[----:B------:R-:W-:-:S04]  /*9d40*/  DADD R132, R202, +INF ;  /* 0x7ff00000ca847429 */ /* 0x000fc80000000000 */
[----:B------:R-:W5:-:S06]  /*9d50*/  DSETP.GEU.AND P1, PT, R202, RZ, PT ;  /* 0x000000ffca00722a */ /* 0x000f4c0003f2e000 */
[----:B-----5:R-:W-:Y:S02]  /*9d60*/  FSEL R132, R132, RZ, P1 ;  /* 0x000000ff84847208 */ /* 0x020fe40000800000 */
        /* <DEDUP_REMOVED lines=8> */
.L_x_5845:
[----:B------:R-:W-:Y:S05]  /*9df0*/  BSYNC B0 ;  /* 0x0000000000007941 */ /* 0x000fea0003800000 */
.L_x_5844:
[----:B------:R-:W-:Y:S01]  /*9e00*/  FSETP.GEU.FTZ.AND P0, PT, |R209|, 4.1917929649353027344, PT ;  /* 0x4086232bd100780b */ /* 0x000fe20003f1e200 */
[----:B------:R-:W-:Y:S01]  /*9e10*/  BSSY B0, `(.L_x_5846) ;  /* 0x0000012000007945 */ /* 0x000fe20003800000 */
[----:B------:R5:W0:Y:S02]  /*9e20*/  DADD R212, R212, R136 ;  /* 0x00000000d4d47229 */ /* 0x000a240000000088 */
[----:B---3-5:R-:W-:Y:S02]  /*9e30*/  IMAD R137, R210, 0x100000, R129 ;  /* 0x00100000d2897824 */ /* 0x028fe400078e0281 */
[----:B------:R-:W-:-:S07]  /*9e40*/  IMAD.MOV.U32 R136, RZ, RZ, R128 ;  /* 0x000000ffff887224 */ /* 0x000fce00078e0080 */
[----:B------:R-:W-:Y:S05]  /*9e50*/  @!P0 BRA `(.L_x_5847) ;  /* 0x000000d000008947 */ /* 0x000fea0003800000 */
[----:B0-----:R-:W-:Y:S01]  /*9e60*/  FSETP.GEU.FTZ.AND P0, PT, |R209|, 4.2275390625, PT ;  /* 0x40874800d100780b */ /* 0x001fe20003f1e200 */
[----:B------:R-:W-:-:S04]  /*9e70*/  DADD R136, R208, +INF ;  /* 0x7ff00000d0887429 */ /* 0x000fc80000000000 */
[----:B------:R-:W0:-:S06]  /*9e80*/  DSETP.GEU.AND P1, PT, R208, RZ, PT ;  /* 0x000000ffd000722a */ /* 0x000e0c0003f2e000 */
[----:B0-----:R-:W-:Y:S02]  /*9e90*/  FSEL R136, R136, RZ, P1 ;  /* 0x000000ff88887208 */ /* 0x001fe40000800000 */
[C---:B------:R-:W-:Y:S02]  /*9ea0*/  @!P0 LEA.HI R204, R210.reuse, R210, RZ, 0x1 ;  /* 0x000000d2d2cc8211 */ /* 0x040fe400078f08ff */
[----:B------:R-:W-:Y:S02]  /*9eb0*/  FSEL R137, R137, RZ, P1 ;  /* 0x000000ff89897208 */ /* 0x000fe40000800000 */
[----:B------:R-:W-:Y:S01]  /*9ec0*/  @!P0 SHF.R.S32.HI R205, RZ, 0x1, R204 ;  /* 0x00000001ffcd8819 */ /* 0x000fe200000114cc */
[----:B------:R-:W-:Y:S02]  /*9ed0*/  @!P0 IMAD.MOV.U32 R204, RZ, RZ, R128 ;  /* 0x000000ffffcc8224 */ /* 0x000fe400078e0080 */
[----:B------:R-:W-:Y:S02]  /*9ee0*/  @!P0 IMAD.MOV.U32 R128, RZ, RZ, RZ ;  /* 0x000000ffff808224 */ /* 0x000fe400078e00ff */
[----:B------:R-:W-:-:S02]  /*9ef0*/  @!P0 IMAD.IADD R210, R210, 0x1, -R205 ;  /* 0x00000001d2d28824 */ /* 0x000fc400078e0acd */
[----:B------:R-:W-:-:S03]  /*9f00*/  @!P0 IMAD R205, R205, 0x100000, R129 ;  /* 0x00100000cdcd8824 */ /* 0x000fc600078e0281 */
[----:B------:R-:W-:-:S06]  /*9f10*/  @!P0 LEA R129, R210, 0x3ff00000, 0x14 ;  /* 0x3ff00000d2818811 */ /* 0x000fcc00078ea0ff */
[----:B------:R0:W3:-:S06]  /*9f20*/  @!P0 DMUL R136, R204, R128 ;  /* 0x00000080cc888228 */ /* 0x0000cc0000000000 */
.L_x_5847:
[----:B0-----:R-:W-:Y:S05]  /*9f30*/  BSYNC B0 ;  /* 0x0000000000007941 */ /* 0x001fea0003800000 */
.L_x_5846:
[C---:B------:R-:W0:Y:S01]  /*9f40*/  DADD R34, -R50.reuse, R34 ;  /* 0x0000000032227229 */ /* 0x040e220000000122 */
[----:B------:R-:W-:Y:S03]  /*9f50*/  BSSY B0, `(.L_x_5848) ;  /* 0x00000a3000007945 */ /* 0x000fe60003800000 */
[----:B------:R-:W5:-:S04]  /*9f60*/  DADD R36, -R50, R36 ;  /* 0x0000000032247229 */ /* 0x000f480000000124 */
[C---:B------:R-:W-:Y:S02]  /*9f70*/  DADD R38, -R50.reuse, R38 ;  /* 0x0000000032267229 */ /* 0x040fe40000000126 */
[----:B0-----:R-:W-:Y:S02]  /*9f80*/  FSETP.GEU.FTZ.AND P0, PT, |R35|, 4.1917929649353027344, PT ;  /* 0x4086232b2300780b */ /* 0x001fe40003f1e200 */
[C---:B------:R-:W-:Y:S02]  /*9f90*/  DADD R40, -R50.reuse, R40 ;  /* 0x0000000032287229 */ /* 0x040fe40000000128 */
[----:B-----5:R-:W-:Y:S02]  /*9fa0*/  FSETP.GEU.FTZ.AND P2, PT, |R37|, 4.1917929649353027344, PT ;  /* 0x4086232b2500780b */ /* 0x020fe40003f5e200 */
[----:B------:R-:W-:-:S04]  /*9fb0*/  DADD R42, -R50, R42 ;  /* 0x00000000322a7229 */ /* 0x000fc8000000012a */
[----:B------:R-:W-:-:S04]  /*9fc0*/  DADD R44, -R50, R44 ;  /* 0x00000000322c7229 */ /* 0x000fc8000000012c */
[----:B------:R-:W-:-:S04]  /*9fd0*/  DADD R46, -R50, R46 ;  /* 0x00000000322e7229 */ /* 0x000fc8000000012e */
[----:B------:R-:W-:-:S04]  /*9fe0*/  DADD R48, -R50, R48 ;  /* 0x0000000032307229 */ /* 0x000fc80000000130 */
[----:B------:R-:W0:-:S04]  /*9ff0*/  DFMA R50, R34, R56, 6.75539944105574400000e+15 ;  /* 0x433800002232742b */ /* 0x000e080000000038 */
[----:B------:R-:W5:-:S04]  /*a000*/  DADD R212, R212, R140 ;  /* 0x00000000d4d47229 */ /* 0x000f48000000008c */
[----:B0-----:R-:W0:-:S04]  /*a010*/  DADD R140, R50, -6.75539944105574400000e+15 ;  /* 0xc3380000328c7429 */ /* 0x001e080000000000 */
[----:B-----5:R-:W5:-:S04]  /*a020*/  DADD R212, R212, R144 ;  /* 0x00000000d4d47229 */ /* 0x020f480000000090 */
[----:B0-----:R-:W0:-:S04]  /*a030*/  DFMA R128, R140, c[0x2][0x0], R34 ;  /* 0x008000008c807a2b */ /* 0x001e080000000022 */
[----:B----45:R-:W4:-:S04]  /*a040*/  DADD R148, R212, R148 ;  /* 0x00000000d4947229 */ /* 0x030f080000000094 */
[----:B0-----:R-:W-:-:S04]  /*a050*/  DFMA R140, R140, c[0x2][0x8], R128 ;  /* 0x008002008c8c7a2b */ /* 0x001fc80000000080 */
[----:B------:R-:W0:-:S04]  /*a060*/  DFMA R128, R36, R56, 6.75539944105574400000e+15 ;  /* 0x433800002480742b */ /* 0x000e080000000038 */
[----:B----4-:R-:W4:-:S04]  /*a070*/  DADD R152, R148, R152 ;  /* 0x0000000094987229 */ /* 0x010f080000000098 */
[----:B0-----:R-:W0:-:S04]  /*a080*/  DADD R148, R128, -6.75539944105574400000e+15 ;  /* 0xc338000080947429 */ /* 0x001e080000000000 */
[----:B----4-:R-:W4:-:S04]  /*a090*/  DADD R152, R152, R156 ;  /* 0x0000000098987229 */ /* 0x010f08000000009c */
[----:B0-----:R-:W0:-:S04]  /*a0a0*/  DFMA R144, R148, c[0x2][0x0], R36 ;  /* 0x0080000094907a2b */ /* 0x001e080000000024 */
[----:B----4-:R-:W4:-:S04]  /*a0b0*/  DADD R152, R152, R160 ;  /* 0x0000000098987229 */ /* 0x010f0800000000a0 */
[----:B0-----:R-:W-:-:S04]  /*a0c0*/  DFMA R144, R148, c[0x2][0x8], R144 ;  /* 0x0080020094907a2b */ /* 0x001fc80000000090 */
[----:B------:R-:W0:-:S04]  /*a0d0*/  DFMA R148, R140, R64, c[0x2][0x10] ;  /* 0x008004008c94762b */ /* 0x000e080000000040 */
[----:B-1--4-:R-:W1:-:S04]  /*a0e0*/  DADD R164, R152, R164 ;  /* 0x0000000098a47229 */ /* 0x012e4800000000a4 */
[----:B0-----:R-:W0:-:S04]  /*a0f0*/  DFMA R148, R140, R148, c[0x2][0x18] ;  /* 0x008006008c94762b */ /* 0x001e080000000094 */
[----:B-1----:R-:W1:-:S04]  /*a100*/  DADD R168, R164, R168 ;  /* 0x00000000a4a87229 */ /* 0x002e4800000000a8 */
[----:B0-----:R-:W0:-:S04]  /*a110*/  DFMA R148, R140, R148, c[0x2][0x20] ;  /* 0x008008008c94762b */ /* 0x001e080000000094 */
[----:B-1----:R-:W1:-:S04]  /*a120*/  DADD R168, R168, R172 ;  /* 0x00000000a8a87229 */ /* 0x002e4800000000ac */
[----:B0-----:R-:W0:-:S04]  /*a130*/  DFMA R148, R140, R148, c[0x2][0x28] ;  /* 0x00800a008c94762b */ /* 0x001e080000000094 */
[----:B-12---:R-:W1:-:S04]  /*a140*/  DADD R168, R168, R176 ;  /* 0x00000000a8a87229 */ /* 0x006e4800000000b0 */
[----:B0-----:R-:W0:-:S04]  /*a150*/  DFMA R148, R140, R148, c[0x2][0x30] ;  /* 0x00800c008c94762b */ /* 0x001e080000000094 */
[----:B-1----:R-:W1:-:S04]  /*a160*/  DADD R180, R168, R180 ;  /* 0x00000000a8b47229 */ /* 0x002e4800000000b4 */
        /* <DEDUP_REMOVED lines=8> */
[----:B0-----:R-:W0:-:S04]  /*a1f0*/  DFMA R148, R140, R148, 1 ;  /* 0x3ff000008c94742b */ /* 0x001e080000000094 */
[----:B-1----:R-:W1:-:S04]  /*a200*/  DADD R196, R196, R200 ;  /* 0x00000000c4c47229 */ /* 0x002e4800000000c8 */
[----:B0-----:R-:W0:-:S04]  /*a210*/  DFMA R140, R140, R148, 1 ;  /* 0x3ff000008c8c742b */ /* 0x001e080000000094 */
[----:B------:R-:W2:-:S04]  /*a220*/  DFMA R148, R144, R64, c[0x2][0x10] ;  /* 0x008004009094762b */ /* 0x000e880000000040 */
[----:B-1----:R0:W1:Y:S02]  /*a230*/  DADD R196, R196, R132 ;  /* 0x00000000c4c47229 */ /* 0x0020640000000084 */
[----:B0-----:R-:W-:Y:S02]  /*a240*/  IMAD R133, R50, 0x100000, R141 ;  /* 0x0010000032857824 */ /* 0x001fe400078e028d */
[----:B--2---:R-:W0:Y:S01]  /*a250*/  DFMA R148, R144, R148, c[0x2][0x18] ;  /* 0x008006009094762b */ /* 0x004e220000000094 */
[----:B------:R-:W-:-:S03]  /*a260*/  IMAD.MOV.U32 R132, RZ, RZ, R140 ;  /* 0x000000ffff847224 */ /* 0x000fc600078e008c */
[----:B-1-3--:R-:W-:-:S04]  /*a270*/  DADD R196, R196, R136 ;  /* 0x00000000c4c47229 */ /* 0x00afc80000000088 */
        /* <DEDUP_REMOVED lines=9> */
[----:B------:R-:W0:-:S06]  /*a310*/  DFMA R148, R38, R56, 6.75539944105574400000e+15 ;  /* 0x433800002694742b */ /* 0x000e0c0000000038 */
[----:B0-----:R-:W0:-:S06]  /*a320*/  DADD R156, R148, -6.75539944105574400000e+15 ;  /* 0xc3380000949c7429 */ /* 0x001e0c0000000000 */
[----:B0-----:R-:W0:-:S06]  /*a330*/  DFMA R152, R156, c[0x2][0x0], R38 ;  /* 0x008000009c987a2b */ /* 0x001e0c0000000026 */
[----:B0-----:R-:W-:-:S04]  /*a340*/  DFMA R156, R156, c[0x2][0x8], R152 ;  /* 0x008002009c9c7a2b */ /* 0x001fc80000000098 */
[----:B------:R-:W0:-:S06]  /*a350*/  DFMA R152, R40, R56, 6.75539944105574400000e+15 ;  /* 0x433800002898742b */ /* 0x000e0c0000000038 */
[----:B0-----:R-:W0:-:S06]  /*a360*/  DADD R164, R152, -6.75539944105574400000e+15 ;  /* 0xc338000098a47429 */ /* 0x001e0c0000000000 */
        /* <DEDUP_REMOVED lines=54> */
[----:B------:R-:W0:-:S04]  /*a6d0*/  DFMA R180, R46, R56, 6.75539944105574400000e+15 ;  /* 0x433800002eb4742b */ /* 0x000e080000000038 */
[----:B------:R-:W1:-:S04]  /*a6e0*/  DFMA R56, R48, R56, 6.75539944105574400000e+15 ;  /* 0x433800003038742b */ /* 0x000e480000000038 */
[----:B0-----:R-:W0:-:S04]  /*a6f0*/  DADD R188, R180, -6.75539944105574400000e+15 ;  /* 0xc3380000b4bc7429 */ /* 0x001e080000000000 */
[----:B-1----:R-:W-:-:S04]  /*a700*/  DADD R192, R56, -6.75539944105574400000e+15 ;  /* 0xc338000038c07429 */ /* 0x002fc80000000000 */
[----:B0-----:R-:W0:-:S06]  /*a710*/  DFMA R184, R188, c[0x2][0x0], R46 ;  /* 0x00800000bcb87a2b */ /* 0x001e0c000000002e */
[----:B0-----:R-:W-:-:S04]  /*a720*/  DFMA R184, R188, c[0x2][0x8], R184 ;  /* 0x00800200bcb87a2b */ /* 0x001fc800000000b8 */
[----:B------:R-:W0:-:S06]  /*a730*/  DFMA R188, R192, c[0x2][0x0], R48 ;  /* 0x00800000c0bc7a2b */ /* 0x000e0c0000000030 */
[----:B0-----:R-:W0:-:S04]  /*a740*/  DFMA R188, R192, c[0x2][0x8], R188 ;  /* 0x00800200c0bc7a2b */ /* 0x001e0800000000bc */
        /* <DEDUP_REMOVED lines=20> */
[----:B-1----:R1:W2:-:S04]  /*a890*/  DFMA R192, R184, R192, 1 ;  /* 0x3ff00000b8c0742b */ /* 0x00228800000000c0 */
[----:B0-----:R1:W0:Y:S01]  /*a8a0*/  DFMA R64, R188, R64, 1 ;  /* 0x3ff00000bc40742b */ /* 0x0012220000000040 */
[----:B------:R-:W-:Y:S05]  /*a8b0*/  @!P0 BRA `(.L_x_5849) ;  /* 0x000000c000008947 */ /* 0x000fea0003800000 */
[----:B--2---:R-:W-:Y:S01]  /*a8c0*/  FSETP.GEU.FTZ.AND P0, PT, |R35|, 4.2275390625, PT ;  /* 0x408748002300780b */ /* 0x004fe20003f1e200 */
        /* <DEDUP_REMOVED lines=11> */
.L_x_5849:
[----:B--2---:R-:W-:Y:S05]  /*a980*/  BSYNC B0 ;  /* 0x0000000000007941 */ /* 0x004fea0003800000 */
.L_x_5848:
[----:B------:R-:W-:Y:S01]  /*a990*/  BSSY B0, `(.L_x_5850) ;  /* 0x0000011000007945 */ /* 0x000fe20003800000 */
[----:B---3--:R2:W3:Y:S01]  /*a9a0*/  DADD R196, R196, R132 ;  /* 0x00000000c4c47229 */ /* 0x0084e20000000084 */
[----:B------:R-:W-:Y:S02]  /*a9b0*/  IMAD R51, R128, 0x100000, R145 ;  /* 0x0010000080337824 */ /* 0x000fe400078e0291 */
[----:B------:R-:W-:Y:S01]  /*a9c0*/  IMAD.MOV.U32 R50, RZ, RZ, R144 ;  /* 0x000000ffff327224 */ /* 0x000fe200078e0090 */
[----:B------:R-:W-:Y:S05]  /*a9d0*/  @!P2 BRA `(.L_x_5851) ;  /* 0x000000c00000a947 */ /* 0x000fea0003800000 */
[----:B--23--:R-:W-:Y:S01]  /*a9e0*/  FSETP.GEU.FTZ.AND P0, PT, |R37|, 4.2275390625, PT ;  /* 0x408748002500780b */ /* 0x00cfe20003f1e200 */
        /* <DEDUP_REMOVED lines=11> */
.L_x_5851:
[----:B--23--:R-:W-:Y:S05]  /*aaa0*/  BSYNC B0 ;  /* 0x0000000000007941 */ /* 0x00cfea0003800000 */
.L_x_5850:
[----:B------:R-:W-:Y:S01]  /*aab0*/  FSETP.GEU.FTZ.AND P0, PT, |R39|, 4.1917929649353027344, PT ;  /* 0x4086232b2700780b */ /* 0x000fe20003f1e200 */
[----:B------:R-:W-:Y:S01]  /*aac0*/  BSSY B0, `(.L_x_5852) ;  /* 0x0000012000007945 */ /* 0x000fe20003800000 */
[----:B------:R2:W3:Y:S01]  /*aad0*/  DADD R196, R196, R50 ;  /* 0x00000000c4c47229 */ /* 0x0004e20000000032 */
[----:B------:R-:W-:Y:S01]  /*aae0*/  FSETP.GEU.FTZ.AND P2, PT, |R41|, 4.1917929649353027344, PT ;  /* 0x4086232b2900780b */ /* 0x000fe20003f5e200 */
[----:B--2---:R-:W-:Y:S02]  /*aaf0*/  IMAD R51, R148, 0x100000, R157 ;  /* 0x0010000094337824 */ /* 0x004fe400078e029d */
[----:B------:R-:W-:-:S07]  /*ab00*/  IMAD.MOV.U32 R50, RZ, RZ, R156 ;  /* 0x000000ffff327224 */ /* 0x000fce00078e009c */
[----:B------:R-:W-:Y:S05]  /*ab10*/  @!P0 BRA `(.L_x_5853) ;  /* 0x000000c000008947 */ /* 0x000fea0003800000 */
[----:B---3--:R-:W-:Y:S01]  /*ab20*/  FSETP.GEU.FTZ.AND P0, PT, |R39|, 4.2275390625, PT ;  /* 0x408748002700780b */ /* 0x008fe20003f1e200 */
        /* <DEDUP_REMOVED lines=11> */
.L_x_5853:
[----:B---3--:R-:W-:Y:S05]  /*abe0*/  BSYNC B0 ;  /* 0x0000000000007941 */ /* 0x008fea0003800000 */
.L_x_5852:
[----:B------:R-:W-:Y:S01]  /*abf0*/  BSSY B0, `(.L_x_5854) ;  /* 0x0000011000007945 */ /* 0x000fe20003800000 */
[----:B------:R3:W4:Y:S02]  /*ac00*/  DADD R196, R196, R50 ;  /* 0x00000000c4c47229 */ /* 0x0007240000000032 */
[----:B---3--:R-:W-:Y:S02]  /*ac10*/  IMAD R51, R152, 0x100000, R161 ;  /* 0x0010000098337824 */ /* 0x008fe400078e02a1 */
[----:B------:R-:W-:Y:S01]  /*ac20*/  IMAD.MOV.U32 R50, RZ, RZ, R160 ;  /* 0x000000ffff327224 */ /* 0x000fe200078e00a0 */
[----:B------:R-:W-:Y:S05]  /*ac30*/  @!P2 BRA `(.L_x_5855) ;  /* 0x000000c00000a947 */ /* 0x000fea0003800000 */
[----:B----4-:R-:W-:Y:S01]  /*ac40*/  FSETP.GEU.FTZ.AND P0, PT, |R41|, 4.2275390625, PT ;  /* 0x408748002900780b */ /* 0x010fe20003f1e200 */
[----:B------:R-:W-:-:S04]  /*ac50*/  DADD R50, R40, +INF ;  /* 0x7ff0000028327429 */ /* 0x000fc80000000000 */
[----:B------:R-:W3:-:S06]  /*ac60*/  DSETP.GEU.AND P1, PT, R40, RZ, PT ;  /* 0x000000ff2800722a */ /* 0x000ecc0003f2e000 */
[----:B---3--:R-:W-:Y:S02]  /*ac70*/  FSEL R50, R50, RZ, P1 ;  /* 0x000000ff32327208 */ /* 0x008fe40000800000 */
[----:B--2---:R-:W-:Y:S02]  /*ac80*/  @!P0 LEA.HI R128, R152, R152, RZ, 0x1 ;  /* 0x0000009898808211 */ /* 0x004fe400078f08ff */
[----:B------:R-:W-:Y:S02]  /*ac90*/  FSEL R51, R51, RZ, P1 ;  /* 0x000000ff33337208 */ /* 0x000fe40000800000 */
[----:B------:R-:W-:-:S05]  /*aca0*/  @!P0 SHF.R.S32.HI R129, RZ, 0x1, R128 ;  /* 0x00000001ff818819 */ /* 0x000fca0000011480 */
[----:B------:R-:W-:Y:S02]  /*acb0*/  @!P0 IMAD.IADD R128, R152, 0x1, -R129 ;  /* 0x0000000198808824 */ /* 0x000fe400078e0a81 */
[----:B------:R-:W-:-:S03]  /*acc0*/  @!P0 IMAD R161, R129, 0x100000, R161 ;  /* 0x0010000081a18824 */ /* 0x000fc600078e02a1 */
[----:B------:R-:W-:Y:S01]  /*acd0*/  @!P0 LEA R129, R128, 0x3ff00000, 0x14 ;  /* 0x3ff0000080818811 */ /* 0x000fe200078ea0ff */
[----:B------:R-:W-:-:S06]  /*ace0*/  @!P0 IMAD.MOV.U32 R128, RZ, RZ, RZ ;  /* 0x000000ffff808224 */ /* 0x000fcc00078e00ff */
[----:B------:R2:W3:-:S06]  /*acf0*/  @!P0 DMUL R50, R160, R128 ;  /* 0x00000080a0328228 */ /* 0x0004cc0000000000 */
.L_x_5855:
[----:B----4-:R-:W-:Y:S05]  /*ad00*/  BSYNC B0 ;  /* 0x0000000000007941 */ /* 0x010fea0003800000 */
.L_x_5854:
[----:B------:R-:W-:Y:S01]  /*ad10*/  FSETP.GEU.FTZ.AND P0, PT, |R43|, 4.1917929649353027344, PT ;  /* 0x4086232b2b00780b */ /* 0x000fe20003f1e200 */
[----:B------:R-:W-:Y:S01]  /*ad20*/  BSSY B0, `(.L_x_5856) ;  /* 0x0000012000007945 */ /* 0x000fe20003800000 */
[----:B---3--:R3:W4:Y:S01]  /*ad30*/  DADD R196, R196, R50 ;  /* 0x00000000c4c47229 */ /* 0x0087220000000032 */
[----:B------:R-:W-:Y:S01]  /*ad40*/  FSETP.GEU.FTZ.AND P2, PT, |R45|, 4.1917929649353027344, PT ;  /* 0x4086232b2d00780b */ /* 0x000fe20003f5e200 */
[----:B---3--:R-:W-:Y:S02]  /*ad50*/  IMAD R51, R164, 0x100000, R173 ;  /* 0x00100000a4337824 */ /* 0x008fe400078e02ad */
[----:B------:R-:W-:-:S07]  /*ad60*/  IMAD.MOV.U32 R50, RZ, RZ, R172 ;  /* 0x000000ffff327224 */ /* 0x000fce00078e00ac */
        /* <DEDUP_REMOVED lines=13> */
.L_x_5857:
[----:B----4-:R-:W-:Y:S05]  /*ae40*/  BSYNC B0 ;  /* 0x0000000000007941 */ /* 0x010fea0003800000 */
.L_x_5856:
[----:B------:R-:W-:Y:S01]  /*ae50*/  BSSY B0, `(.L_x_5858) ;  /* 0x0000011000007945 */ /* 0x000fe20003800000 */
[----:B---3--:R3:W4:Y:S02]  /*ae60*/  DADD R196, R196, R50 ;  /* 0x00000000c4c47229 */ /* 0x0087240000000032 */
        /* <DEDUP_REMOVED lines=15> */
.L_x_5859:
[----:B----4-:R-:W-:Y:S05]  /*af60*/  BSYNC B0 ;  /* 0x0000000000007941 */ /* 0x010fea0003800000 */
.L_x_5858:
        /* <DEDUP_REMOVED lines=19> */
.L_x_5861:
[----:B----4-:R-:W-:Y:S05]  /*b0a0*/  BSYNC B0 ;  /* 0x0000000000007941 */ /* 0x010fea0003800000 */
.L_x_5860:
[----:B------:R-:W-:Y:S01]  /*b0b0*/  BSSY B0, `(.L_x_5862) ;  /* 0x0000011000007945 */ /* 0x000fe20003800000 */
[----:B---3--:R3:W4:Y:S01]  /*b0c0*/  DADD R196, R196, R50 ;  /* 0x00000000c4c47229 */ /* 0x0087220000000032 */
[----:B0-2---:R-:W-:Y:S02]  /*b0d0*/  IMAD R129, R56, 0x100000, R65 ;  /* 0x0010000038817824 */ /* 0x005fe400078e0241 */
[----:B------:R-:W-:Y:S01]  /*b0e0*/  IMAD.MOV.U32 R128, RZ, RZ, R64 ;  /* 0x000000ffff807224 */ /* 0x000fe200078e0040 */
[----:B------:R-:W-:Y:S05]  /*b0f0*/  @!P2 BRA `(.L_x_5863) ;  /* 0x000000c00000a947 */ /* 0x000fea0003800000 */
[----:B---34-:R-:W-:Y:S01]  /*b100*/  FSETP.GEU.FTZ.AND P0, PT, |R49|, 4.2275390625, PT ;  /* 0x408748003100780b */ /* 0x018fe20003f1e200 */
        /* <DEDUP_REMOVED lines=9> */
[----:B------:R-:W-:-:S06]  /*b1a0*/  @!P0 LEA R51, R56, 0x3ff00000, 0x14 ;  /* 0x3ff0000038338811 */ /* 0x000fcc00078ea0ff */
[----:B------:R0:W2:-:S06]  /*b1b0*/  @!P0 DMUL R128, R64, R50 ;  /* 0x0000003240808228 */ /* 0x00008c0000000000 */
.L_x_5863:
[----:B---34-:R-:W-:Y:S05]  /*b1c0*/  BSYNC B0 ;  /* 0x0000000000007941 */ /* 0x018fea0003800000 */
.L_x_5862:
[----:B--2---:R-:W2:Y:S01]  /*b1d0*/  DADD R196, R196, R128 ;  /* 0x00000000c4c47229 */ /* 0x004ea20000000080 */
[----:B------:R-:W-:-:S06]  /*b1e0*/  ISETP.GE.AND P0, PT, R2, 0x1, PT ;  /* 0x000000010200780c */ /* 0x000fcc0003f06270 */
[----:B--2---:R-:W-:Y:S04]  /*b1f0*/  SHFL.BFLY PT, R133, R197, 0x10, 0x1f ;  /* 0x0e001f00c5857f89 */ /* 0x004fe800000e0000 */
[----:B------:R-:W2:Y:S02]  /*b200*/  SHFL.BFLY PT, R132, R196, 0x10, 0x1f ;  /* 0x0e001f00c4847f89 */ /* 0x000ea400000e0000 */
[----:B--2---:R-:W2:-:S07]  /*b210*/  DADD R132, R196, R132 ;  /* 0x00000000c4847229 */ /* 0x004e8e0000000084 */
[----:B--2---:R-:W-:Y:S04]  /*b220*/  SHFL.BFLY PT, R129, R133, 0x8, 0x1f ;  /* 0x0d001f0085817f89 */ /* 0x004fe800000e0000 */
[----:B------:R-:W2:Y:S02]  /*b230*/  SHFL.BFLY PT, R128, R132, 0x8, 0x1f ;  /* 0x0d001f0084807f89 */ /* 0x000ea400000e0000 */
[----:B--2---:R-:W2:-:S07]  /*b240*/  DADD R128, R132, R128 ;  /* 0x0000000084807229 */ /* 0x004e8e0000000080 */
[----:B0-2---:R-:W-:Y:S04]  /*b250*/  SHFL.BFLY PT, R65, R129, 0x4, 0x1f ;  /* 0x0c801f0081417f89 */ /* 0x005fe800000e0000 */
[----:B------:R-:W0:Y:S02]  /*b260*/  SHFL.BFLY PT, R64, R128, 0x4, 0x1f ;  /* 0x0c801f0080407f89 */ /* 0x000e2400000e0000 */
[----:B0-----:R-:W0:-:S07]  /*b270*/  DADD R64, R128, R64 ;  /* 0x0000000080407229 */ /* 0x001e0e0000000040 */
[----:B0-----:R-:W-:Y:S04]  /*b280*/  SHFL.BFLY PT, R57, R65, 0x2, 0x1f ;  /* 0x0c401f0041397f89 */ /* 0x001fe800000e0000 */
[----:B------:R-:W0:Y:S02]  /*b290*/  SHFL.BFLY PT, R56, R64, 0x2, 0x1f ;  /* 0x0c401f0040387f89 */ /* 0x000e2400000e0000 */
[----:B0-----:R-:W0:-:S07]  /*b2a0*/  DADD R56, R64, R56 ;  /* 0x0000000040387229 */ /* 0x001e0e0000000038 */
[----:B0-----:R-:W-:Y:S04]  /*b2b0*/  SHFL.BFLY PT, R51, R57, 0x1, 0x1f ;  /* 0x0c201f0039337f89 */ /* 0x001fe800000e0000 */
[----:B------:R-:W0:Y:S02]  /*b2c0*/  SHFL.BFLY PT, R50, R56, 0x1, 0x1f ;  /* 0x0c201f0038327f89 */ /* 0x000e2400000e0000 */
[----:B0-----:R0:W2:Y:S01]  /*b2d0*/  DADD R50, R56, R50 ;  /* 0x0000000038327229 */ /* 0x0010a20000000032 */
[----:B------:R-:W-:Y:S10]  /*b2e0*/  @!P0 EXIT ;  /* 0x000000000000894d */ /* 0x000ff40003800000 */
[----:B0-2---:R-:W-:Y:S01]  /*b2f0*/  IMAD.MOV.U32 R57, RZ, RZ, R51 ;  /* 0x000000ffff397224 */ /* 0x005fe200078e0033 */
[----:B------:R-:W-:Y:S01]  /*b300*/  BSSY B0, `(.L_x_5864) ;  /* 0x000003e000007945 */ /* 0x000fe20003800000 */
[----:B------:R-:W-:Y:S01]  /*b310*/  IMAD.MOV.U32 R56, RZ, RZ, R50 ;  /* 0x000000ffff387224 */ /* 0x000fe200078e0032 */
[----:B------:R-:W-:Y:S01]  /*b320*/  ISETP.GE.AND P0, PT, R0, c[0x0][0x178], PT ;  /* 0x00005e0000007a0c */ /* 0x000fe20003f06270 */
[----:B------:R-:W-:Y:S01]  /*b330*/  IMAD.MOV.U32 R2, RZ, RZ, R57 ;  /* 0x000000ffff027224 */ /* 0x000fe200078e0039 */
[----:B------:R-:W-:Y:S01]  /*b340*/  ISETP.GT.AND P1, PT, R57, 0xfffff, PT ;  /* 0x000fffff3900780c */ /* 0x000fe20003f24270 */
[----:B------:R-:W-:-:S02]  /*b350*/  IMAD.MOV.U32 R64, RZ, RZ, R56 ;  /* 0x000000ffff407224 */ /* 0x000fc400078e0038 */
[----:B------:R-:W-:-:S10]  /*b360*/  IMAD.MOV.U32 R129, RZ, RZ, -0x3ff ;  /* 0xfffffc01ff817424 */ /* 0x000fd400078e00ff */
[----:B------:R-:W0:Y:S01]  /*b370*/  @!P1 DMUL R56, R56, 1.80143985094819840000e+16 ;  /* 0x4350000038389828 */ /* 0x000e220000000000 */
[----:B------:R-:W-:-:S09]  /*b380*/  @!P1 IMAD.MOV.U32 R129, RZ, RZ, -0x435 ;  /* 0xfffffbcbff819424 */ /* 0x000fd200078e00ff */
[----:B0-----:R-:W-:Y:S02]  /*b390*/  @!P1 IMAD.MOV.U32 R2, RZ, RZ, R57 ;  /* 0x000000ffff029224 */ /* 0x001fe400078e0039 */
[----:B------:R-:W-:-:S03]  /*b3a0*/  @!P1 IMAD.MOV.U32 R64, RZ, RZ, R56 ;  /* 0x000000ffff409224 */ /* 0x000fc600078e0038 */
[----:B------:R-:W-:-:S04]  /*b3b0*/  IADD3 R50, R2, -0x1, RZ ;  /* 0xffffffff02327810 */ /* 0x000fc80007ffe0ff */
[----:B------:R-:W-:-:S13]  /*b3c0*/  ISETP.GE.U32.AND P2, PT, R50, 0x7fefffff, PT ;  /* 0x7fefffff3200780c */ /* 0x000fda0003f46070 */
[----:B------:R-:W-:Y:S01]  /*b3d0*/  @P2 IMAD.MOV.U32 R50, RZ, RZ, 0x0 ;  /* 0x00000000ff322424 */ /* 0x000fe200078e00ff */
[----:B------:R-:W-:Y:S01]  /*b3e0*/  @P2 FSETP.NEU.FTZ.AND P3, PT, R57, RZ, PT ;  /* 0x000000ff3900220b */ /* 0x000fe20003f7d000 */
[----:B------:R-:W-:-:S06]  /*b3f0*/  @P2 IMAD.MOV.U32 R51, RZ, RZ, 0x7ff00000 ;  /* 0x7ff00000ff332424 */ /* 0x000fcc00078e00ff */
[----:B------:R-:W0:-:S10]  /*b400*/  @P2 DFMA R50, R56, R50, +INF ;  /* 0x7ff000003832242b */ /* 0x000e140000000032 */
[----:B0-----:R-:W-:Y:S02]  /*b410*/  @P2 FSEL R50, R50, RZ, P3 ;  /* 0x000000ff32322208 */ /* 0x001fe40001800000 */
[----:B------:R-:W-:Y:S01]  /*b420*/  @P2 FSEL R51, R51, -QNAN , P3 ;  /* 0xfff0000033332808 */ /* 0x000fe20001800000 */
[----:B------:R-:W-:Y:S05]  /*b430*/  @P2 BRA `(.L_x_5865) ;  /* 0x000002a000002947 */ /* 0x000fea0003800000 */
[C---:B------:R-:W-:Y:S01]  /*b440*/  LOP3.LUT R0, R2.reuse, 0x800fffff, RZ, 0xc0, !PT ;  /* 0x800fffff02007812 */ /* 0x040fe200078ec0ff */
[----:B------:R-:W-:Y:S01]  /*b450*/  IMAD.MOV.U32 R50, RZ, RZ, R64 ;  /* 0x000000ffff327224 */ /* 0x000fe200078e0040 */
[----:B------:R-:W-:Y:S01]  /*b460*/  LEA.HI R2, R2, R129, RZ, 0xc ;  /* 0x0000008102027211 */ /* 0x000fe200078f60ff */
[----:B------:R-:W-:Y:S01]  /*b470*/  IMAD.MOV.U32 R56, RZ, RZ, RZ ;  /* 0x000000ffff387224 */ /* 0x000fe200078e00ff */
[----:B------:R-:W-:-:S04]  /*b480*/  LOP3.LUT R51, R0, 0x3ff00000, RZ, 0xfc, !PT ;  /* 0x3ff0000000337812 */ /* 0x000fc800078efcff */
[----:B------:R-:W-:-:S13]  /*b490*/  ISETP.GE.AND P1, PT, R51, 0x3ff6a09f, PT ;  /* 0x3ff6a09f3300780c */ /* 0x000fda0003f26270 */
[----:B------:R-:W-:Y:S02]  /*b4a0*/  @P1 IADD3 R57, R51, -0x100000, RZ ;  /* 0xfff0000033391810 */ /* 0x000fe40007ffe0ff */
[----:B------:R-:W-:-:S03]  /*b4b0*/  @P1 IADD3 R2, R2, 0x1, RZ ;  /* 0x0000000102021810 */ /* 0x000fc60007ffe0ff */
[----:B------:R-:W-:-:S06]  /*b4c0*/  @P1 IMAD.MOV.U32 R51, RZ, RZ, R57 ;  /* 0x000000ffff331224 */ /* 0x000fcc00078e0039 */
[----:B------:R-:W0:-:S04]  /*b4d0*/  DADD R64, R50, 1 ;  /* 0x3ff0000032407429 */ /* 0x000e080000000000 */
[----:B------:R-:W-:Y:S02]  /*b4e0*/  DADD R50, R50, -1 ;  /* 0xbff0000032327429 */ /* 0x000fe40000000000 */
[----:B0-----:R-:W0:Y:S02]  /*b4f0*/  MUFU.RCP64H R57, R65 ;  /* 0x0000004100397308 */ /* 0x001e240000001800 */
[----:B0-----:R0:W2:Y:S02]  /*b500*/  DFMA R144, -R64, R56, 1 ;  /* 0x3ff000004090742b */ /* 0x0010a40000000138 */
[----:B0-----:R-:W-:Y:S01]  /*b510*/  LOP3.LUT R64, R2, 0x80000000, RZ, 0x3c, !PT ;  /* 0x8000000002407812 */ /* 0x001fe200078e3cff */
[----:B------:R-:W-:-:S03]  /*b520*/  IMAD.MOV.U32 R65, RZ, RZ, 0x43300000 ;  /* 0x43300000ff417424 */ /* 0x000fc600078e00ff */
[----:B--2---:R-:W0:-:S04]  /*b530*/  DFMA R144, R144, R144, R144 ;  /* 0x000000909090722b */ /* 0x004e080000000090 */
[----:B------:R-:W-:-:S04]  /*b540*/  DADD R64, R64, c[0x2][0x90] ;  /* 0x0080240040407629 */ /* 0x000fc80000000000 */
[----:B0-----:R0:W2:Y:S02]  /*b550*/  DFMA R144, R56, R144, R56 ;  /* 0x000000903890722b */ /* 0x0010a40000000038 */
[----:B0-----:R-:W-:Y:S02]  /*b560*/  IMAD.MOV.U32 R56, RZ, RZ, 0x3ae80f1e ;  /* 0x3ae80f1eff387424 */ /* 0x001fe400078e00ff */
[----:B------:R-:W-:Y:S02]  /*b570*/  IMAD.MOV.U32 R57, RZ, RZ, 0x3eb1380b ;  /* 0x3eb1380bff397424 */ /* 0x000fe400078e00ff */
[----:B--2---:R-:W0:-:S06]  /*b580*/  DMUL R140, R144, R50 ;  /* 0x00000032908c7228 */ /* 0x004e0c0000000000 */
[----:B0-----:R-:W0:-:S06]  /*b590*/  DFMA R140, R144, R50, R140 ;  /* 0x00000032908c722b */ /* 0x001e0c000000008c */
[----:B0-----:R-:W0:-:S04]  /*b5a0*/  DMUL R136, R140, R140 ;  /* 0x0000008c8c887228 */ /* 0x001e080000000000 */
[----:B------:R-:W2:-:S04]  /*b5b0*/  DADD R128, R50, -R140 ;  /* 0x0000000032807229 */ /* 0x000e88000000088c */
[----:B0-----:R-:W0:-:S04]  /*b5c0*/  DFMA R56, R136, R56, c[0x2][0x58] ;  /* 0x008016008838762b */ /* 0x001e080000000038 */
[----:B--2---:R-:W-:-:S04]  /*b5d0*/  DADD R128, R128, R128 ;  /* 0x0000000080807229 */ /* 0x004fc80000000080 */
[----:B0-----:R-:W0:-:S04]  /*b5e0*/  DFMA R132, R136, R56, c[0x2][0x60] ;  /* 0x008018008884762b */ /* 0x001e080000000038 */
[----:B------:R-:W-:-:S04]  /*b5f0*/  DFMA R56, R64, c[0x2][0x98], R140 ;  /* 0x0080260040387a2b */ /* 0x000fc8000000008c */
[----:B0-----:R-:W0:-:S04]  /*b600*/  DFMA R132, R136, R132, c[0x2][0x68] ;  /* 0x00801a008884762b */ /* 0x001e080000000084 */
[----:B------:R-:W-:-:S04]  /*b610*/  DFMA R128, R50, -R140, R128 ;  /* 0x8000008c3280722b */ /* 0x000fc80000000080 */
[----:B0-----:R-:W0:-:S04]  /*b620*/  DFMA R132, R136, R132, c[0x2][0x70] ;  /* 0x00801c008884762b */ /* 0x001e080000000084 */
[----:B------:R-:W-:-:S04]  /*b630*/  DFMA R50, -R64, c[0x2][0x98], R56 ;  /* 0x0080260040327a2b */ /* 0x000fc80000000138 */
[----:B0-----:R-:W0:-:S04]  /*b640*/  DFMA R132, R136, R132, c[0x2][0x78] ;  /* 0x00801e008884762b */ /* 0x001e080000000084 */
[----:B------:R-:W-:-:S04]  /*b650*/  DMUL R128, R144, R128 ;  /* 0x0000008090807228 */ /* 0x000fc80000000000 */
[----:B0-----:R-:W0:-:S04]  /*b660*/  DFMA R132, R136, R132, c[0x2][0x80] ;  /* 0x008020008884762b */ /* 0x001e080000000084 */
[----:B------:R-:W-:-:S04]  /*b670*/  DADD R50, -R140, R50 ;  /* 0x000000008c327229 */ /* 0x000fc80000000132 */
[----:B0-----:R-:W0:-:S06]  /*b680*/  DFMA R132, R136, R132, c[0x2][0x88] ;  /* 0x008022008884762b */ /* 0x001e0c0000000084 */
[----:B0-----:R-:W0:-:S06]  /*b690*/  DMUL R132, R136, R132 ;  /* 0x0000008488847228 */ /* 0x001e0c0000000000 */
[----:B0-----:R-:W0:-:S06]  /*b6a0*/  DFMA R128, R140, R132, R128 ;  /* 0x000000848c80722b */ /* 0x001e0c0000000080 */
[----:B0-----:R-:W0:-:S06]  /*b6b0*/  DADD R50, R128, -R50 ;  /* 0x0000000080327229 */ /* 0x001e0c0000000832 */
[----:B0-----:R-:W0:-:S06]  /*b6c0*/  DFMA R50, R64, c[0x2][0xa0], R50 ;  /* 0x0080280040327a2b */ /* 0x001e0c0000000032 */
[----:B0-----:R0:W2:-:S06]  /*b6d0*/  DADD R50, R56, R50 ;  /* 0x0000000038327229 */ /* 0x00108c0000000032 */
.L_x_5865:
[----:B------:R-:W-:Y:S05]  /*b6e0*/  BSYNC B0 ;  /* 0x0000000000007941 */ /* 0x000fea0003800000 */
.L_x_5864:
[----:B------:R-:W-:Y:S05]  /*b6f0*/  @P0 EXIT ;  /* 0x000000000000094d */ /* 0x000fea0003800000 */
[----:B------:R-:W-:Y:S01]  /*b700*/  ISETP.GE.AND P0, PT, R3, c[0x0][0x178], PT ;  /* 0x00005e0003007a0c */ /* 0x000fe20003f06270 */
[----:B--2---:R-:W2:Y:S01]  /*b710*/  DADD R52, R52, -R50 ;  /* 0x0000000034347229 */ /* 0x004ea20000000832 */
[----:B0-----:R-:W-:Y:S02]  /*b720*/  SHF.R.S32.HI R57, RZ, 0x1f, R4 ;  /* 0x0000001fff397819 */ /* 0x001fe40000011404 */
[----:B------:R-:W-:-:S04]  /*b730*/  LEA R2, P1, R4, c[0x0][0x160], 0x3 ;  /* 0x0000580004027a11 */ /* 0x000fc800078218ff */
[----:B------:R-:W-:-:S05]  /*b740*/  LEA.HI.X R3, R4, c[0x0][0x164], R57, 0x3, P1 ;  /* 0x0000590004037a11 */ /* 0x000fca00008f1c39 */
[----:B--2---:R0:W-:Y:S01]  /*b750*/  STG.E.64 [R2.64], R52 ;  /* 0x0000003402007986 */ /* 0x0041e2000c101b04 */
[----:B------:R-:W-:Y:S05]  /*b760*/  @P0 EXIT ;  /* 0x000000000000094d */ /* 0x000fea0003800000 */
[----:B------:R-:W-:Y:S01]  /*b770*/  ISETP.GE.AND P0, PT, R5, c[0x0][0x178], PT ;  /* 0x00005e0005007a0c */ /* 0x000fe20003f06270 */
[----:B------:R-:W2:-:S07]  /*b780*/  DADD R54, R54, -R50 ;  /* 0x0000000036367229 */ /* 0x000e8e0000000832 */
[----:B--2---:R2:W-:Y:S05]  /*b790*/  STG.E.64 [R2.64+0x100], R54 ;  /* 0x0001003602007986 */ /* 0x0045ea000c101b04 */
[----:B------:R-:W-:Y:S05]  /*b7a0*/  @P0 EXIT ;  /* 0x000000000000094d */ /* 0x000fea0003800000 */
[----:B------:R-:W-:Y:S01]  /*b7b0*/  ISETP.GE.AND P0, PT, R6, c[0x0][0x178], PT ;  /* 0x00005e0006007a0c */ /* 0x000fe20003f06270 */
[----:B------:R-:W3:-:S07]  /*b7c0*/  DADD R58, R58, -R50 ;  /* 0x000000003a3a7229 */ /* 0x000ece0000000832 */
[----:B---3--:R3:W-:Y:S05]  /*b7d0*/  STG.E.64 [R2.64+0x200], R58 ;  /* 0x0002003a02007986 */ /* 0x0087ea000c101b04 */
[----:B------:R-:W-:Y:S05]  /*b7e0*/  @P0 EXIT ;  /* 0x000000000000094d */ /* 0x000fea0003800000 */
[----:B------:R-:W-:Y:S01]  /*b7f0*/  ISETP.GE.AND P0, PT, R7, c[0x0][0x178], PT ;  /* 0x00005e0007007a0c */ /* 0x000fe20003f06270 */
[----:B------:R-:W4:-:S07]  /*b800*/  DADD R60, R60, -R50 ;  /* 0x000000003c3c7229 */ /* 0x000f0e0000000832 */
[----:B----4-:R4:W-:Y:S05]  /*b810*/  STG.E.64 [R2.64+0x300], R60 ;  /* 0x0003003c02007986 */ /* 0x0109ea000c101b04 */
[----:B------:R-:W-:Y:S05]  /*b820*/  @P0 EXIT ;  /* 0x000000000000094d */ /* 0x000fea0003800000 */
[----:B------:R-:W-:Y:S01]  /*b830*/  ISETP.GE.AND P0, PT, R8, c[0x0][0x178], PT ;  /* 0x00005e0008007a0c */ /* 0x000fe20003f06270 */
[----:B------:R-:W5:-:S07]  /*b840*/  DADD R62, R62, -R50 ;  /* 0x000000003e3e7229 */ /* 0x000f4e0000000832 */
[----:B-----5:R0:W-:Y:S05]  /*b850*/  STG.E.64 [R2.64+0x400], R62 ;  /* 0x0004003e02007986 */ /* 0x0201ea000c101b04 */
        /* <DEDUP_REMOVED lines=233> */
[----:B------:R-:W5:-:S07]  /*c6f0*/  DADD R48, R48, -R50 ;  /* 0x0000000030307229 */ /* 0x000f4e0000000832 */
[----:B-----5:R-:W-:Y:S01]  /*c700*/  STG.E.64 [R2.64+0x3f00], R48 ;  /* 0x003f003002007986 */ /* 0x020fe2000c101b04 */
[----:B------:R-:W-:Y:S05]  /*c710*/  EXIT ;  /* 0x000000000000794d */ /* 0x000fea0003800000 */
.L_x_5866:
        /* <DEDUP_REMOVED lines=14> */
.L_x_11174:


//--------------------- .text._ZN43_GLOBAL__N__9ae7fba5_10_SoftMax_cu_9f978f6320softmax_warp_forwardIdddLi10ELb1ELb0EEEvPT0_PKT_iiiPKbib --------------------------
	.section	.text._ZN43_GLOBAL__N__9ae7fba5_10_SoftMax_cu_9f978f6320softmax_warp_forwardIdddLi10ELb1ELb0EEEvPT0_PKT_iiiPKbib,"ax",@progbits
	.sectioninfo	@"SHI_REGISTERS=123"
	.align	128
.text._ZN43_GLOBAL__N__9ae7fba5_10_SoftMax_cu_9f978f6320softmax_warp_forwardIdddLi10ELb1ELb0EEEvPT0_PKT_iiiPKbib:
        .type           _ZN43_GLOBAL__N__9ae7fba5_10_SoftMax_cu_9f978f6320softmax_warp_forwardIdddLi10ELb1ELb0EEEvPT0_PKT_iiiPKbib,@function
        .size           _ZN43_GLOBAL__N__9ae7fba5_10_SoftMax_cu_9f978f6320softmax_warp_forwardIdddLi10ELb1ELb0EEEvPT0_PKT_iiiPKbib,(.L_x_11175 - _ZN43_GLOBAL__N__9ae7fba5_10_SoftMax_cu_9f978f6320softmax_warp_forwardIdddLi10ELb1ELb0EEEvPT0_PKT_iiiPKbib)
        .other          _ZN43_GLOBAL__N__9ae7fba5_10_SoftMax_cu_9f978f6320softmax_warp_forwardIdddLi10ELb1ELb0EEEvPT0_PKT_iiiPKbib,@"STO_CUDA_ENTRY STV_DEFAULT"
_ZN43_GLOBAL__N__9ae7fba5_10_SoftMax_cu_9f978f6320softmax_warp_forwardIdddLi10ELb1ELb0EEEvPT0_PKT_iiiPKbib:
        /* <DEDUP_REMOVED lines=160> */
[----:B------:R-:W-:Y:S01]  /*0a00*/  IMAD.MOV.U32 R99, RZ, RZ, -0x100000 ;  /* 0xfff00000ff637424 */ /* 0x000fe200078e00ff */
[----:B--2---:R-:W0:Y:S02]  /*0a10*/  DSETP.GT.AND P0, PT, R28, R30, PT ;  /* 0x0000001e1c00722a */ /* 0x004e240003f04000 */
[----:B------:R-:W-:-:S04]  /*0a20*/  ISETP.GE.AND P1, PT, R119, R32, PT ;  /* 0x000000207700720c */ /* 0x000fc80003f26270 */
[----:B------:R-:W2:Y:S01]  /*0a30*/  @!P2 LDG.E.64 R98, [R26.64+0x1d00] ;  /* 0x001d00041a62a981 */ /* 0x000ea2000c1e1b00 */
        /* <DEDUP_REMOVED lines=11> */
[----:B------:R-:W0:Y:S01]  /*0af0*/  DSETP.GT.AND P0, PT, R20, R86, PT ;  /* 0x000000561400722a */ /* 0x000e220003f04000 */
[----:B------:R-:W-:-:S05]  /*0b00*/  IADD3 R120, R0, 0x3e0, RZ ;  /* 0x000003e000787810 */ /* 0x000fca0007ffe0ff */
[----:B0-----:R-:W-:Y:S01]  /*0b10*/  FSEL R22, R20, R86, P0 ;  /* 0x0000005614167208 */ /* 0x001fe20000000000 */
[----:B------:R-:W-:Y:S01]  /*0b20*/  IMAD.MOV.U32 R20, RZ, RZ, 0x0 ;  /* 0x00000000ff147424 */ /* 0x000fe200078e00ff */
[----:B------:R-:W-:Y:S01]  /*0b30*/  FSEL R23, R21, R87, P0 ;  /* 0x0000005715177208 */ /* 0x000fe20000000000 */
[----:B------:R-:W-:Y:S01]  /*0b40*/  IMAD.MOV.U32 R21, RZ, RZ, -0x100000 ;  /* 0xfff00000ff157424 */ /* 0x000fe200078e00ff */
[----:B------:R-:W-:-:S04]  /*0b50*/  ISETP.GE.AND P2, PT, R120, R32, PT ;  /* 0x000000207800720c */ /* 0x000fc80003f46270 */
[----:B------:R-:W0:Y:S01]  /*0b60*/  DSETP.GT.AND P0, PT, R22, R42, PT ;  /* 0x0000002a1600722a */ /* 0x000e220003f04000 */
[----:B------:R-:W3:Y:S05]  /*0b70*/  @!P1 LDG.E.64 R20, [R26.64+0x1e00] ;  /* 0x001e00041a149981 */ /* 0x000eea000c1e1b00 */
[----:B0-----:R-:W-:Y:S01]  /*0b80*/  FSEL R24, R22, R42, P0 ;  /* 0x0000002a16187208 */ /* 0x001fe20000000000 */
[----:B------:R-:W-:Y:S01]  /*0b90*/  IMAD.MOV.U32 R22, RZ, RZ, 0x0 ;  /* 0x00000000ff167424 */ /* 0x000fe200078e00ff */
[----:B------:R-:W-:Y:S01]  /*0ba0*/  FSEL R25, R23, R43, P0 ;  /* 0x0000002b17197208 */ /* 0x000fe20000000000 */
[----:B------:R-:W-:-:S06]  /*0bb0*/  IMAD.MOV.U32 R23, RZ, RZ, -0x100000 ;  /* 0xfff00000ff177424 */ /* 0x000fcc00078e00ff */
[----:B------:R-:W4:Y:S01]  /*0bc0*/  @!P2 LDG.E.64 R22, [R26.64+0x1f00] ;  /* 0x001f00041a16a981 */ /* 0x000f22000c1e1b00 */
        /* <DEDUP_REMOVED lines=104> */
[----:B0-----:R-:W0:-:S04]  /*1250*/  DFMA R96, R28, R26, 6.75539944105574400000e+15 ;  /* 0x433800001c60742b */ /* 0x001e08000000001a */
[----:B-1----:R-:W1:-:S04]  /*1260*/  DFMA R40, R30, R26, 6.75539944105574400000e+15 ;  /* 0x433800001e28742b */ /* 0x002e48000000001a */
[----:B0-----:R-:W0:-:S04]  /*1270*/  DADD R32, R96, -6.75539944105574400000e+15 ;  /* 0xc338000060207429 */ /* 0x001e080000000000 */
[----:B-1----:R-:W1:-:S04]  /*1280*/  DADD R38, R40, -6.75539944105574400000e+15 ;  /* 0xc338000028267429 */ /* 0x002e480000000000 */
[----:B0-----:R-:W0:-:S04]  /*1290*/  DFMA R90, R32, c[0x2][0x0], R28 ;  /* 0x00800000205a7a2b */ /* 0x001e08000000001c */
[----:B-1----:R-:W1:-:S04]  /*12a0*/  DFMA R94, R38, c[0x2][0x0], R30 ;  /* 0x00800000265e7a2b */ /* 0x002e48000000001e */
[----:B0-----:R0:W2:Y:S02]  /*12b0*/  DFMA R90, R32, c[0x2][0x8], R90 ;  /* 0x00800200205a7a2b */ /* 0x0010a4000000005a */
[----:B0-----:R-:W-:Y:S02]  /*12c0*/  IMAD.MOV.U32 R32, RZ, RZ, 0x69ce2bdf ;  /* 0x69ce2bdfff207424 */ /* 0x001fe400078e00ff */
[----:B------:R-:W-:Y:S01]  /*12d0*/  IMAD.MOV.U32 R33, RZ, RZ, 0x3e5ade15 ;  /* 0x3e5ade15ff217424 */ /* 0x000fe200078e00ff */
[----:B-1----:R-:W-:-:S05]  /*12e0*/  DFMA R94, R38, c[0x2][0x8], R94 ;  /* 0x00800200265e7a2b */ /* 0x002fca000000005e */
        /* <DEDUP_REMOVED lines=41> */
.L_x_5868:
[----:B-12---:R-:W-:Y:S05]  /*1580*/  BSYNC B0 ;  /* 0x0000000000007941 */ /* 0x006fea0003800000 */
.L_x_5867:
[----:B------:R-:W-:Y:S01]  /*1590*/  FSETP.GEU.FTZ.AND P0, PT, |R31|, 4.1917929649353027344, PT ;  /* 0x4086232b1f00780b */ /* 0x000fe20003f1e200 */
[----:B------:R-:W-:Y:S01]  /*15a0*/  BSSY B0, `(.L_x_5869) ;  /* 0x0000012000007945 */ /* 0x000fe20003800000 */
[----:B------:R1:W2:Y:S01]  /*15b0*/  DFMA R100, R34, R26, 6.75539944105574400000e+15 ;  /* 0x433800002264742b */ /* 0x0002a2000000001a */
[----:B------:R-:W-:Y:S02]  /*15c0*/  IMAD R103, R40, 0x100000, R39 ;  /* 0x0010000028677824 */ /* 0x000fe400078e0227 */
[----:B------:R-:W-:-:S08]  /*15d0*/  IMAD.MOV.U32 R102, RZ, RZ, R38 ;  /* 0x000000ffff667224 */ /* 0x000fd000078e0026 */
[----:B------:R-:W-:Y:S05]  /*15e0*/  @!P0 BRA `(.L_x_5870) ;  /* 0x000000d000008947 */ /* 0x000fea0003800000 */
[----:B-12---:R-:W-:Y:S01]  /*15f0*/  FSETP.GEU.FTZ.AND P0, PT, |R31|, 4.2275390625, PT ;  /* 0x408748001f00780b */ /* 0x006fe20003f1e200 */
        /* <DEDUP_REMOVED lines=12> */
.L_x_5870:
[----:B-12---:R-:W-:Y:S05]  /*16c0*/  BSYNC B0 ;  /* 0x0000000000007941 */ /* 0x006fea0003800000 */
.L_x_5869:
[----:B0-----:R-:W0:Y:S01]  /*16d0*/  DADD R38, R100, -6.75539944105574400000e+15 ;  /* 0xc338000064267429 */ /* 0x001e220000000000 */
[----:B------:R-:W-:Y:S01]  /*16e0*/  FSETP.GEU.FTZ.AND P0, PT, |R35|, 4.1917929649353027344, PT ;  /* 0x4086232b2300780b */ /* 0x000fe20003f1e200 */
[----:B------:R-:W-:Y:S02]  /*16f0*/  BSSY B0, `(.L_x_5871) ;  /* 0x000002e000007945 */ /* 0x000fe40003800000 */
[----:B------:R-:W1:-:S04]  /*1700*/  DADD R36, -R24, R36 ;  /* 0x0000000018247229 */ /* 0x000e480000000124 */
[----:B0-----:R-:W0:-:S04]  /*1710*/  DFMA R90, R38, c[0x2][0x0], R34 ;  /* 0x00800000265a7a2b */ /* 0x001e080000000022 */
[----:B-1----:R-:W1:-:S04]  /*1720*/  DFMA R40, R36, R26, 6.75539944105574400000e+15 ;  /* 0x433800002428742b */ /* 0x002e48000000001a */
[----:B0-----:R-:W-:-:S04]  /*1730*/  DFMA R90, R38, c[0x2][0x8], R90 ;  /* 0x00800200265a7a2b */ /* 0x001fc8000000005a */
[----:B-1----:R-:W0:-:S06]  /*1740*/  DADD R38, R40, -6.75539944105574400000e+15 ;  /* 0xc338000028267429 */ /* 0x002e0c0000000000 */
        /* <DEDUP_REMOVED lines=40> */
.L_x_5872:
[----:B-1----:R-:W-:Y:S05]  /*19d0*/  BSYNC B0 ;  /* 0x0000000000007941 */ /* 0x002fea0003800000 */
.L_x_5871:
        /* <DEDUP_REMOVED lines=18> */
.L_x_5874:
[----:B------:R-:W-:Y:S05]  /*1b00*/  BSYNC B0 ;  /* 0x0000000000007941 */ /* 0x000fea0003800000 */
.L_x_5873:
        /* <DEDUP_REMOVED lines=34> */
.L_x_5876:
[----:B------:R-:W-:Y:S05]  /*1d30*/  BSYNC B0 ;  /* 0x0000000000007941 */ /* 0x000fea0003800000 */
.L_x_5875:
        /* <DEDUP_REMOVED lines=34> */
.L_x_5878:
[----:B------:R-:W-:Y:S05]  /*1f60*/  BSYNC B0 ;  /* 0x0000000000007941 */ /* 0x000fea0003800000 */
.L_x_5877:
[----:B------:R-:W4:Y:S01]  /*1f70*/  DADD R42, -R24, R42 ;  /* 0x00000000182a7229 */ /* 0x000f22000000012a */
[----:B------:R-:W-:Y:S03]  /*1f80*/  BSSY B0, `(.L_x_5879) ;  /* 0x0000023000007945 */ /* 0x000fe60003800000 */
[----:B------:R-:W5:-:S04]  /*1f90*/  DADD R94, RZ, R94 ;  /* 0x00000000ff5e7229 */ /* 0x000f48000000005e */
[----:B0---4-:R-:W0:Y:S02]  /*1fa0*/  DFMA R86, R42, R26, 6.75539944105574400000e+15 ;  /* 0x433800002a56742b */ /* 0x011e24000000001a */
[----:B------:R-:W-:Y:S02]  /*1fb0*/  FSETP.GEU.FTZ.AND P0, PT, |R43|, 4.1917929649353027344, PT ;  /* 0x4086232b2b00780b */ /* 0x000fe40003f1e200 */
[----:B-----5:R-:W-:-:S04]  /*1fc0*/  DADD R102, R94, R102 ;  /* 0x000000005e667229 */ /* 0x020fc80000000066 */
        /* <DEDUP_REMOVED lines=30> */
.L_x_5880:
[----:B------:R-:W-:Y:S05]  /*21b0*/  BSYNC B0 ;  /* 0x0000000000007941 */ /* 0x000fea0003800000 */
.L_x_5879:
        /* <DEDUP_REMOVED lines=35> */
.L_x_5882:
[----:B------:R-:W-:Y:S05]  /*23f0*/  BSYNC B0 ;  /* 0x0000000000007941 */ /* 0x000fea0003800000 */
.L_x_5881:
        /* <DEDUP_REMOVED lines=35> */
.L_x_5884:
[----:B------:R-:W-:Y:S05]  /*2630*/  BSYNC B0 ;  /* 0x0000000000007941 */ /* 0x000fea0003800000 */
.L_x_5883:
        /* <DEDUP_REMOVED lines=35> */
.L_x_5886:
[----:B------:R-:W-:Y:S05]  /*2870*/  BSYNC B0 ;  /* 0x0000000000007941 */ /* 0x000fea0003800000 */
.L_x_5885:
        /* <DEDUP_REMOVED lines=35> */
.L_x_5888:
[----:B------:R-:W-:Y:S05]  /*2ab0*/  BSYNC B0 ;  /* 0x0000000000007941 */ /* 0x000fea0003800000 */
.L_x_5887:
[----:B------:R-:W5:Y:S01]  /*2ac0*/  DADD R52, -R24, R52 ;  /* 0x0000000018347229 */ /* 0x000f620000000134 */
[----:B------:R-:W-:Y:S03]  /*2ad0*/  BSSY B0, `(.L_x_5889) ;  /* 0x0000022000007945 */ /* 0x000fe60003800000 */
[----:B----4-:R-:W-:-:S04]  /*2ae0*/  DADD R102, R102, R94 ;  /* 0x0000000066667229 */ /* 0x010fc8000000005e */
        /* <DEDUP_REMOVED lines=32> */
.L_x_5890:
[----:B------:R-:W-:Y:S05]  /*2cf0*/  BSYNC B0 ;  /* 0x0000000000007941 */ /* 0x000fea0003800000 */
.L_x_5889:
        /* <DEDUP_REMOVED lines=35> */
.L_x_5892:
[----:B------:R-:W-:Y:S05]  /*2f30*/  BSYNC B0 ;  /* 0x0000000000007941 */ /* 0x000fea0003800000 */
.L_x_5891:
        /* <DEDUP_REMOVED lines=35> */
.L_x_5894:
[----:B------:R-:W-:Y:S05]  /*3170*/  BSYNC B0 ;  /* 0x0000000000007941 */ /* 0x000fea0003800000 */
.L_x_5893:
        /* <DEDUP_REMOVED lines=35> */
.L_x_5896:
[----:B------:R-:W-:Y:S05]  /*33b0*/  BSYNC B0 ;  /* 0x0000000000007941 */ /* 0x000fea0003800000 */
.L_x_5895:
        /* <DEDUP_REMOVED lines=35> */
.L_x_5898:
[----:B------:R-:W-:Y:S05]  /*35f0*/  BSYNC B0 ;  /* 0x0000000000007941 */ /* 0x000fea0003800000 */
.L_x_5897:
        /* <DEDUP_REMOVED lines=35> */
.L_x_5900:
[----:B------:R-:W-:Y:S05]  /*3830*/  BSYNC B0 ;  /* 0x0000000000007941 */ /* 0x000fea0003800000 */
.L_x_5899:
        /* <DEDUP_REMOVED lines=35> */
.L_x_5902:
[----:B------:R-:W-:Y:S05]  /*3a70*/  BSYNC B0 ;  /* 0x0000000000007941 */ /* 0x000fea0003800000 */
.L_x_5901:
        /* <DEDUP_REMOVED lines=35> */
.L_x_5904:
[----:B------:R-:W-:Y:S05]  /*3cb0*/  BSYNC B0 ;  /* 0x0000000000007941 */ /* 0x000fea0003800000 */
.L_x_5903:
        /* <DEDUP_REMOVED lines=35> */
.L_x_5906:
[----:B------:R-:W-:Y:S05]  /*3ef0*/  BSYNC B0 ;  /* 0x0000000000007941 */ /* 0x000fea0003800000 */
.L_x_5905:
        /* <DEDUP_REMOVED lines=35> */
.L_x_5908:
[----:B------:R-:W-:Y:S05]  /*4130*/  BSYNC B0 ;  /* 0x0000000000007941 */ /* 0x000fea0003800000 */
.L_x_5907:
        /* <DEDUP_REMOVED lines=35> */
.L_x_5910:
[----:B------:R-:W-:Y:S05]  /*4370*/  BSYNC B0 ;  /* 0x0000000000007941 */ /* 0x000fea0003800000 */
.L_x_5909:
        /* <DEDUP_REMOVED lines=35> */
.L_x_5912:
[----:B------:R-:W-:Y:S05]  /*45b0*/  BSYNC B0 ;  /* 0x0000000000007941 */ /* 0x000fea0003800000 */
.L_x_5911:
        /* <DEDUP_REMOVED lines=35> */
.L_x_5914:
[----:B------:R-:W-:Y:S05]  /*47f0*/  BSYNC B0 ;  /* 0x0000000000007941 */ /* 0x000fea0003800000 */
.L_x_5913:
        /* <DEDUP_REMOVED lines=35> */
.L_x_5916:
[----:B------:R-:W-:Y:S05]  /*4a30*/  BSYNC B0 ;  /* 0x0000000000007941 */ /* 0x000fea0003800000 */
.L_x_5915:
[----:B------:R-:W5:Y:S01]  /*4a40*/  DADD R80, -R24, R80 ;  /* 0x0000000018507229 */ /* 0x000f620000000150 */
[----:B------:R-:W-:Y:S03]  /*4a50*/  BSSY B0, `(.L_x_5917) ;  /* 0x0000022000007945 */ /* 0x000fe60003800000 */
[----:B---3--:R-:W-:-:S04]  /*4a60*/  DADD R102, R102, R90 ;  /* 0x0000000066667229 */ /* 0x008fc8000000005a */
[----:B-----5:R-:W3:Y:S02]  /*4a70*/  DFMA R90, R80, R26, 6.75539944105574400000e+15 ;  /* 0x43380000505a742b */ /* 0x020ee4000000001a */
[----:B------:R-:W-:-:S04]  /*4a80*/  FSETP.GEU.FTZ.AND P0, PT, |R81|, 4.1917929649353027344, PT ;  /* 0x4086232b5100780b */ /* 0x000fc80003f1e200 */
[----:B0--3--:R-:W0:-:S06]  /*4a90*/  DADD R86, R90, -6.75539944105574400000e+15 ;  /* 0xc33800005a567429 */ /* 0x009e0c0000000000 */
        /* <DEDUP_REMOVED lines=29> */
.L_x_5918:
[----:B------:R-:W-:Y:S05]  /*4c70*/  BSYNC B0 ;  /* 0x0000000000007941 */ /* 0x000fea0003800000 */
.L_x_5917:
        /* <DEDUP_REMOVED lines=35> */
.L_x_5920:
[----:B------:R-:W-:Y:S05]  /*4eb0*/  BSYNC B0 ;  /* 0x0000000000007941 */ /* 0x000fea0003800000 */
.L_x_5919:
        /* <DEDUP_REMOVED lines=35> */
.L_x_5922:
[----:B------:R-:W-:Y:S05]  /*50f0*/  BSYNC B0 ;  /* 0x0000000000007941 */ /* 0x000fea0003800000 */
.L_x_5921:
        /* <DEDUP_REMOVED lines=35> */
.L_x_5924:
[----:B------:R-:W-:Y:S05]  /*5330*/  BSYNC B0 ;  /* 0x0000000000007941 */ /* 0x000fea0003800000 */
.L_x_5923:
[----:B------:R-:W5:Y:S01]  /*5340*/  DADD R98, -R24, R98 ;  /* 0x0000000018627229 */ /* 0x000f620000000162 */
[----:B------:R-:W-:Y:S03]  /*5350*/  BSSY B0, `(.L_x_5925) ;  /* 0x0000021000007945 */ /* 0x000fe60003800000 */
[----:B0-2---:R-:W-:-:S04]  /*5360*/  DADD R96, R102, R104 ;  /* 0x0000000066607229 */ /* 0x005fc80000000068 */
[----:B-----5:R-:W0:Y:S02]  /*5370*/  DFMA R102, R98, R26, 6.75539944105574400000e+15 ;  /* 0x433800006266742b */ /* 0x020e24000000001a */
        /* <DEDUP_REMOVED lines=30> */
.L_x_5926:
[----:B------:R-:W-:Y:S05]  /*5560*/  BSYNC B0 ;  /* 0x0000000000007941 */ /* 0x000fea0003800000 */
.L_x_5925:
[C---:B------:R-:W5:Y:S01]  /*5570*/  DADD R20, -R24.reuse, R20 ;  /* 0x0000000018147229 */ /* 0x040f620000000114 */
[----:B------:R-:W-:Y:S03]  /*5580*/  BSSY B0, `(.L_x_5927) ;  /* 0x0000036000007945 */ /* 0x000fe60003800000 */
[----:B------:R-:W0:-:S04]  /*5590*/  DADD R22, -R24, R22 ;  /* 0x0000000018167229 */ /* 0x000e080000000116 */
[----:B---3--:R-:W3:Y:S02]  /*55a0*/  DADD R96, R96, R82 ;  /* 0x0000000060607229 */ /* 0x008ee40000000052 */
[----:B-----5:R-:W-:Y:S02]  /*55b0*/  FSETP.GEU.FTZ.AND P0, PT, |R21|, 4.1917929649353027344, PT ;  /* 0x4086232b1500780b */ /* 0x020fe40003f1e200 */
[----:B------:R-:W5:Y:S02]  /*55c0*/  DFMA R24, R20, R26, 6.75539944105574400000e+15 ;  /* 0x433800001418742b */ /* 0x000f64000000001a */
[----:B0-----:R-:W-:Y:S02]  /*55d0*/  FSETP.GEU.FTZ.AND P2, PT, |R23|, 4.1917929649353027344, PT ;  /* 0x4086232b1700780b */ /* 0x001fe40003f5e200 */
[----:B---34-:R-:W-:-:S04]  /*55e0*/  DADD R86, R96, R86 ;  /* 0x0000000060567229 */ /* 0x018fc80000000056 */
[----:B-----5:R-:W0:-:S04]  /*55f0*/  DADD R96, R24, -6.75539944105574400000e+15 ;  /* 0xc338000018607429 */ /* 0x020e080000000000 */
[----:B------:R-:W3:-:S04]  /*5600*/  DFMA R26, R22, R26, 6.75539944105574400000e+15 ;  /* 0x43380000161a742b */ /* 0x000ec8000000001a */
[----:B0-----:R-:W0:-:S04]  /*5610*/  DFMA R82, R96, c[0x2][0x0], R20 ;  /* 0x0080000060527a2b */ /* 0x001e080000000014 */
[----:B---3--:R-:W3:-:S04]  /*5620*/  DADD R102, R26, -6.75539944105574400000e+15 ;  /* 0xc33800001a667429 */ /* 0x008ec80000000000 */
[----:B0-----:R-:W-:-:S04]  /*5630*/  DFMA R82, R96, c[0x2][0x8], R82 ;  /* 0x0080020060527a2b */ /* 0x001fc80000000052 */
[----:B---3--:R-:W0:-:S04]  /*5640*/  DFMA R96, R102, c[0x2][0x0], R22 ;  /* 0x0080000066607a2b */ /* 0x008e080000000016 */
[----:B------:R-:W-:-:S04]  /*5650*/  DADD R86, R86, R90 ;  /* 0x0000000056567229 */ /* 0x000fc8000000005a */
        /* <DEDUP_REMOVED lines=22> */
[----:B-1----:R-:W1:-:S04]  /*57c0*/  DADD R86, R86, R94 ;  /* 0x0000000056567229 */ /* 0x002e48000000005e */
[----:B0-----:R0:W4:Y:S02]  /*57d0*/  DFMA R32, R96, R32, 1 ;  /* 0x3ff000006020742b */ /* 0x0011240000000020 */
[----:B---3--:R-:W-:Y:S02]  /*57e0*/  IMAD R83, R24, 0x100000, R103 ;  /* 0x0010000018537824 */ /* 0x008fe400078e0267 */
[----:B-12---:R0:W1:Y:S01]  /*57f0*/  DADD R86, R86, R100 ;  /* 0x0000000056567229 */ /* 0x0060620000000064 */
[----:B------:R-:W-:Y:S01]  /*5800*/  IMAD.MOV.U32 R82, RZ, RZ, R102 ;  /* 0x000000ffff527224 */ /* 0x000fe200078e0066 */
        /* <DEDUP_REMOVED lines=13> */
.L_x_5928:
[----:B01--4-:R-:W-:Y:S05]  /*58e0*/  BSYNC B0 ;  /* 0x0000000000007941 */ /* 0x013fea0003800000 */
.L_x_5927:
[----:B------:R-:W-:Y:S01]  /*58f0*/  BSSY B0, `(.L_x_5929) ;  /* 0x0000011000007945 */ /* 0x000fe20003800000 */
[----:B------:R0:W1:Y:S01]  /*5900*/  DADD R86, R86, R82 ;  /* 0x0000000056567229 */ /* 0x0000620000000052 */
        /* <DEDUP_REMOVED lines=15> */
.L_x_5930:
[----:B01----:R-:W-:Y:S05]  /*5a00*/  BSYNC B0 ;  /* 0x0000000000007941 */ /* 0x003fea0003800000 */
.L_x_5929:
[----:B------:R-:W0:Y:S01]  /*5a10*/  DADD R24, R86, R24 ;  /* 0x0000000056187229 */ /* 0x000e220000000018 */
[----:B------:R-:W-:-:S06]  /*5a20*/  ISETP.GE.AND P0, PT, R2, 0x1, PT ;  /* 0x000000010200780c */ /* 0x000fcc0003f06270 */
        /* <DEDUP_REMOVED lines=16> */
[----:B-1----:R-:W-:Y:S01]  /*5b30*/  ISETP.GT.AND P1, PT, R25, 0xfffff, PT ;  /* 0x000fffff1900780c */ /* 0x002fe20003f24270 */
[----:B------:R-:W-:Y:S01]  /*5b40*/  IMAD.MOV.U32 R33, RZ, RZ, R25 ;  /* 0x000000ffff217224 */ /* 0x000fe200078e0019 */
[----:B------:R-:W-:Y:S01]  /*5b50*/  BSSY B0, `(.L_x_5931) ;  /* 0x000003b000007945 */ /* 0x000fe20003800000 */
[----:B------:R-:W-:Y:S01]  /*5b60*/  IMAD.MOV.U32 R2, RZ, RZ, R24 ;  /* 0x000000ffff027224 */ /* 0x000fe200078e0018 */
[----:B------:R-:W-:Y:S01]  /*5b70*/  ISETP.GE.AND P0, PT, R0, c[0x0][0x178], PT ;  /* 0x00005e0000007a0c */ /* 0x000fe20003f06270 */
[----:B------:R-:W-:-:S08]  /*5b80*/  IMAD.MOV.U32 R0, RZ, RZ, -0x3ff ;  /* 0xfffffc01ff007424 */ /* 0x000fd000078e00ff */
[----:B------:R-:W1:Y:S01]  /*5b90*/  @!P1 DMUL R24, R24, 1.80143985094819840000e+16 ;  /* 0x4350000018189828 */ /* 0x000e620000000000 */
[----:B------:R-:W-:-:S09]  /*5ba0*/  @!P1 IMAD.MOV.U32 R0, RZ, RZ, -0x435 ;  /* 0xfffffbcbff009424 */ /* 0x000fd200078e00ff */
[----:B-1----:R-:W-:Y:S02]  /*5bb0*/  @!P1 IMAD.MOV.U32 R33, RZ, RZ, R25 ;  /* 0x000000ffff219224 */ /* 0x002fe400078e0019 */
[----:B------:R-:W-:-:S03]  /*5bc0*/  @!P1 IMAD.MOV.U32 R2, RZ, RZ, R24 ;  /* 0x000000ffff029224 */ /* 0x000fc600078e0018 */
[----:B0-----:R-:W-:-:S04]  /*5bd0*/  IADD3 R26, R33, -0x1, RZ ;  /* 0xffffffff211a7810 */ /* 0x001fc80007ffe0ff */
        /* <DEDUP_REMOVED lines=9> */
[----:B------:R-:W-:Y:S01]  /*5c70*/  IMAD.MOV.U32 R26, RZ, RZ, RZ ;  /* 0x000000ffff1a7224 */ /* 0x000fe200078e00ff */
[----:B------:R-:W-:Y:S02]  /*5c80*/  LEA.HI R33, R33, R0, RZ, 0xc ;  /* 0x0000000021217211 */ /* 0x000fe400078f60ff */
[----:B------:R-:W-:Y:S01]  /*5c90*/  LOP3.LUT R25, R24, 0x3ff00000, RZ, 0xfc, !PT ;  /* 0x3ff0000018197812 */ /* 0x000fe200078efcff */
[----:B------:R-:W-:-:S03]  /*5ca0*/  IMAD.MOV.U32 R24, RZ, RZ, R2 ;  /* 0x000000ffff187224 */ /* 0x000fc600078e0002 */
[----:B------:R-:W-:-:S13]  /*5cb0*/  ISETP.GE.AND P1, PT, R25, 0x3ff6a09f, PT ;  /* 0x3ff6a09f1900780c */ /* 0x000fda0003f26270 */
[----:B------:R-:W-:Y:S02]  /*5cc0*/  @P1 IADD3 R27, R25, -0x100000, RZ ;  /* 0xfff00000191b1810 */ /* 0x000fe40007ffe0ff */
[----:B------:R-:W-:-:S03]  /*5cd0*/  @P1 IADD3 R33, R33, 0x1, RZ ;  /* 0x0000000121211810 */ /* 0x000fc60007ffe0ff */
[----:B------:R-:W-:Y:S01]  /*5ce0*/  @P1 IMAD.MOV.U32 R25, RZ, RZ, R27 ;  /* 0x000000ffff191224 */ /* 0x000fe200078e001b */
[----:B------:R-:W-:Y:S01]  /*5cf0*/  LOP3.LUT R32, R33, 0x80000000, RZ, 0x3c, !PT ;  /* 0x8000000021207812 */ /* 0x000fe200078e3cff */
[----:B------:R-:W-:-:S04]  /*5d00*/  IMAD.MOV.U32 R33, RZ, RZ, 0x43300000 ;  /* 0x43300000ff217424 */ /* 0x000fc800078e00ff */
[----:B------:R-:W0:-:S04]  /*5d10*/  DADD R82, R24, 1 ;  /* 0x3ff0000018527429 */ /* 0x000e080000000000 */
[----:B------:R-:W-:Y:S02]  /*5d20*/  DADD R24, R24, -1 ;  /* 0xbff0000018187429 */ /* 0x000fe40000000000 */
[----:B0-----:R-:W0:Y:S02]  /*5d30*/  MUFU.RCP64H R27, R83 ;  /* 0x00000053001b7308 */ /* 0x001e240000001800 */
[----:B------:R-:W-:-:S04]  /*5d40*/  DADD R32, R32, c[0x2][0x90] ;  /* 0x0080240020207629 */ /* 0x000fc80000000000 */
[----:B0-----:R-:W0:-:S06]  /*5d50*/  DFMA R96, -R82, R26, 1 ;  /* 0x3ff000005260742b */ /* 0x001e0c000000011a */
[----:B0-----:R-:W0:-:S06]  /*5d60*/  DFMA R96, R96, R96, R96 ;  /* 0x000000606060722b */ /* 0x001e0c0000000060 */
[----:B0-----:R0:W1:Y:S02]  /*5d70*/  DFMA R96, R26, R96, R26 ;  /* 0x000000601a60722b */ /* 0x001064000000001a */
[----:B0-----:R-:W-:Y:S02]  /*5d80*/  IMAD.MOV.U32 R26, RZ, RZ, 0x3ae80f1e ;  /* 0x3ae80f1eff1a7424 */ /* 0x001fe400078e00ff */
[----:B------:R-:W-:Y:S02]  /*5d90*/  IMAD.MOV.U32 R27, RZ, RZ, 0x3eb1380b ;  /* 0x3eb1380bff1b7424 */ /* 0x000fe400078e00ff */
[----:B-1----:R-:W0:-:S06]  /*5da0*/  DMUL R94, R96, R24 ;  /* 0x00000018605e7228 */ /* 0x002e0c0000000000 */
[----:B0-----:R-:W0:-:S06]  /*5db0*/  DFMA R94, R96, R24, R94 ;  /* 0x00000018605e722b */ /* 0x001e0c000000005e */
[----:B0-----:R-:W0:-:S04]  /*5dc0*/  DMUL R90, R94, R94 ;  /* 0x0000005e5e5a7228 */ /* 0x001e080000000000 */
[----:B------:R-:W1:-:S04]  /*5dd0*/  DADD R82, R24, -R94 ;  /* 0x0000000018527229 */ /* 0x000e48000000085e */
[----:B0-----:R-:W0:-:S04]  /*5de0*/  DFMA R26, R90, R26, c[0x2][0x58] ;  /* 0x008016005a1a762b */ /* 0x001e08000000001a */
[----:B-1----:R-:W-:-:S04]  /*5df0*/  DADD R82, R82, R82 ;  /* 0x0000000052527229 */ /* 0x002fc80000000052 */
        /* <DEDUP_REMOVED lines=15> */
[----:B0-----:R0:W1:-:S06]  /*5ef0*/  DADD R26, R26, R24 ;  /* 0x000000001a1a7229 */ /* 0x00104c0000000018 */
.L_x_5932:
[----:B------:R-:W-:Y:S05]  /*5f00*/  BSYNC B0 ;  /* 0x0000000000007941 */ /* 0x000fea0003800000 */
.L_x_5931:
[----:B------:R-:W-:Y:S05]  /*5f10*/  @P0 EXIT ;  /* 0x000000000000094d */ /* 0x000fea0003800000 */
[----:B------:R-:W-:Y:S01]  /*5f20*/  ISETP.GE.AND P0, PT, R3, c[0x0][0x178], PT ;  /* 0x00005e0003007a0c */ /* 0x000fe20003f06270 */
[----:B-1----:R-:W1:Y:S01]  /*5f30*/  DADD R28, R28, -R26 ;  /* 0x000000001c1c7229 */ /* 0x002e62000000081a */
[----:B0-----:R-:W-:Y:S02]  /*5f40*/  SHF.R.S32.HI R25, RZ, 0x1f, R4 ;  /* 0x0000001fff197819 */ /* 0x001fe40000011404 */
[----:B------:R-:W-:-:S04]  /*5f50*/  LEA R2, P1, R4, c[0x0][0x160], 0x3 ;  /* 0x0000580004027a11 */ /* 0x000fc800078218ff */
[----:B------:R-:W-:-:S05]  /*5f60*/  LEA.HI.X R3, R4, c[0x0][0x164], R25, 0x3, P1 ;  /* 0x0000590004037a11 */ /* 0x000fca00008f1c19 */
[----:B-1----:R0:W-:Y:S01]  /*5f70*/  STG.E.64 [R2.64], R28 ;  /* 0x0000001c02007986 */ /* 0x0021e2000c101b04 */
[----:B------:R-:W-:Y:S05]  /*5f80*/  @P0 EXIT ;  /* 0x000000000000094d */ /* 0x000fea0003800000 */
[----:B------:R-:W-:Y:S01]  /*5f90*/  ISETP.GE.AND P0, PT, R5, c[0x0][0x178], PT ;  /* 0x00005e0005007a0c */ /* 0x000fe20003f06270 */
[----:B------:R-:W1:-:S07]  /*5fa0*/  DADD R30, R30, -R26 ;  /* 0x000000001e1e7229 */ /* 0x000e4e000000081a */
[----:B-1----:R1:W-:Y:S05]  /*5fb0*/  STG.E.64 [R2.64+0x100], R30 ;  /* 0x0001001e02007986 */ /* 0x0023ea000c101b04 */
        /* <DEDUP_REMOVED lines=120> */
.L_x_5933:
        /* <DEDUP_REMOVED lines=12> */
.L_x_11175:


//--------------------- .text._ZN43_GLOBAL__N__9ae7fba5_10_SoftMax_cu_9f978f6320softmax_warp_forwardIdddLi9ELb1ELb0EEEvPT0_PKT_iiiPKbib --------------------------
	.section	.text._ZN43_GLOBAL__N__9ae7fba5_10_SoftMax_cu_9f978f6320softmax_warp_forwardIdddLi9ELb1ELb0EEEvPT0_PKT_iiiPKbib,"ax",@progbits
	.sectioninfo	@"SHI_REGISTERS=67"
	.align	128
.text._ZN43_GLOBAL__N__9ae7fba5_10_SoftMax_cu_9f978f6320softmax_warp_forwardIdddLi9ELb1ELb0EEEvPT0_PKT_iiiPKbib:
        .type           _ZN43_GLOBAL__N__9ae7fba5_10_SoftMax_cu_9f978f6320softmax_warp_forwardIdddLi9ELb1ELb0EEEvPT0_PKT_iiiPKbib,@function
        .size           _ZN43_GLOBAL__N__9ae7fba5_10_SoftMax_cu_9f978f6320softmax_warp_forwardIdddLi9ELb1ELb0EEEvPT0_PKT_iiiPKbib,(.L_x_11176 - _ZN43_GLOBAL__N__9ae7fba5_10_SoftMax_cu_9f978f6320softmax_warp_forwardIdddLi9ELb1ELb0EEEvPT0_PKT_iiiPKbib)
        .other          _ZN43_GLOBAL__N__9ae7fba5_10_SoftMax_cu_9f978f6320softmax_warp_forwardIdddLi9ELb1ELb0EEEvPT0_PKT_iiiPKbib,@"STO_CUDA_ENTRY STV_DEFAULT"
_ZN43_GLOBAL__N__9ae7fba5_10_SoftMax_cu_9f978f6320softmax_warp_forwardIdddLi9ELb1ELb0EEEvPT0_PKT_iiiPKbib:
        /* <DEDUP_REMOVED lines=88> */
[----:B------:R-:W-:Y:S02]  /*0580*/  IMAD.MOV.U32 R48, RZ, RZ, 0x0 ;  /* 0x00000000ff307424 */ /* 0x000fe400078e00ff */
[----:B------:R-:W-:-:S07]  /*0590*/  IMAD.MOV.U32 R49, RZ, RZ, -0x100000 ;  /* 0xfff00000ff317424 */ /* 0x000fce00078e00ff */
[----:B------:R-:W5:Y:S01]  /*05a0*/  @!P0 LDG.E.64 R48, [R18.64+0xf00] ;  /* 0x000f000412308981 */ /* 0x000f62000c1e1b00 */
[----:B------:R-:W-:Y:S01]  /*05b0*/  IMAD.MOV.U32 R50, RZ, RZ, 0x652b82fe ;  /* 0x652b82feff327424 */ /* 0x000fe200078e00ff */
[----:B------:R-:W-:Y:S01]  /*05c0*/  BSSY B0, `(.L_x_5934) ;  /* 0x000006b000007945 */ /* 0x000fe20003800000 */
[----:B------:R-:W-:Y:S01]  /*05d0*/  IMAD.MOV.U32 R51, RZ, RZ, 0x3ff71547 ;  /* 0x3ff71547ff337424 */ /* 0x000fe200078e00ff */
        /* <DEDUP_REMOVED lines=105> */
.L_x_5935:
[----:B------:R-:W-:Y:S05]  /*0c70*/  BSYNC B0 ;  /* 0x0000000000007941 */ /* 0x000fea0003800000 */
.L_x_5934:
        /* <DEDUP_REMOVED lines=33> */
.L_x_5937:
[----:B------:R-:W-:Y:S05]  /*0e90*/  BSYNC B0 ;  /* 0x0000000000007941 */ /* 0x000fea0003800000 */
.L_x_5936:
[----:B0-----:R-:W0:Y:S01]  /*0ea0*/  DADD R18, -R52, R24 ;  /* 0x0000000034127229 */ /* 0x001e220000000118 */
[----:B------:R-:W-:Y:S03]  /*0eb0*/  BSSY B0, `(.L_x_5938) ;  /* 0x0000023000007945 */ /* 0x000fe60003800000 */
[----:B-1----:R-:W1:-:S04]  /*0ec0*/  DADD R22, RZ, R22 ;  /* 0x00000000ff167229 */ /* 0x002e480000000016 */
[----:B0-----:R-:W0:Y:S02]  /*0ed0*/  DFMA R24, R18, R50, 6.75539944105574400000e+15 ;  /* 0x433800001218742b */ /* 0x001e240000000032 */
[----:B------:R-:W-:Y:S02]  /*0ee0*/  FSETP.GEU.FTZ.AND P0, PT, |R19|, 4.1917929649353027344, PT ;  /* 0x4086232b1300780b */ /* 0x000fe40003f1e200 */
[----:B-12---:R-:W-:-:S04]  /*0ef0*/  DADD R44, R22, R44 ;  /* 0x00000000162c7229 */ /* 0x006fc8000000002c */
        /* <DEDUP_REMOVED lines=30> */
.L_x_5939:
[----:B------:R-:W-:Y:S05]  /*10e0*/  BSYNC B0 ;  /* 0x0000000000007941 */ /* 0x000fea0003800000 */
.L_x_5938:
[----:B0-----:R-:W0:Y:S01]  /*10f0*/  DADD R20, -R52, R26 ;  /* 0x0000000034147229 */ /* 0x001e22000000011a */
[----:B------:R-:W-:Y:S03]  /*1100*/  BSSY B0, `(.L_x_5940) ;  /* 0x0000022000007945 */ /* 0x000fe60003800000 */
[----:B-1----:R-:W-:-:S04]  /*1110*/  DADD R44, R44, R22 ;  /* 0x000000002c2c7229 */ /* 0x002fc80000000016 */
        /* <DEDUP_REMOVED lines=32> */
.L_x_5941:
[----:B------:R-:W-:Y:S05]  /*1320*/  BSYNC B0 ;  /* 0x0000000000007941 */ /* 0x000fea0003800000 */
.L_x_5940:
        /* <DEDUP_REMOVED lines=35> */
.L_x_5943:
[----:B------:R-:W-:Y:S05]  /*1560*/  BSYNC B0 ;  /* 0x0000000000007941 */ /* 0x000fea0003800000 */
.L_x_5942:
        /* <DEDUP_REMOVED lines=35> */
.L_x_5945:
[----:B------:R-:W-:Y:S05]  /*17a0*/  BSYNC B0 ;  /* 0x0000000000007941 */ /* 0x000fea0003800000 */
.L_x_5944:
        /* <DEDUP_REMOVED lines=35> */
.L_x_5947:
[----:B------:R-:W-:Y:S05]  /*19e0*/  BSYNC B0 ;  /* 0x0000000000007941 */ /* 0x000fea0003800000 */
.L_x_5946:
        /* <DEDUP_REMOVED lines=35> */
.L_x_5949:
[----:B------:R-:W-:Y:S05]  /*1c20*/  BSYNC B0 ;  /* 0x0000000000007941 */ /* 0x000fea0003800000 */
.L_x_5948:
        /* <DEDUP_REMOVED lines=35> */
.L_x_5951:
[----:B------:R-:W-:Y:S05]  /*1e60*/  BSYNC B0 ;  /* 0x0000000000007941 */ /* 0x000fea0003800000 */
.L_x_5950:
        /* <DEDUP_REMOVED lines=35> */
.L_x_5953:
[----:B------:R-:W-:Y:S05]  /*20a0*/  BSYNC B0 ;  /* 0x0000000000007941 */ /* 0x000fea0003800000 */
.L_x_5952:
        /* <DEDUP_REMOVED lines=35> */
.L_x_5955:
[----:B------:R-:W-:Y:S05]  /*22e0*/  BSYNC B0 ;  /* 0x0000000000007941 */ /* 0x000fea0003800000 */
.L_x_5954:
        /* <DEDUP_REMOVED lines=35> */
.L_x_5957:
[----:B------:R-:W-:Y:S05]  /*2520*/  BSYNC B0 ;  /* 0x0000000000007941 */ /* 0x000fea0003800000 */
.L_x_5956:
        /* <DEDUP_REMOVED lines=35> */
.L_x_5959:
[----:B------:R-:W-:Y:S05]  /*2760*/  BSYNC B0 ;  /* 0x0000000000007941 */ /* 0x000fea0003800000 */
.L_x_5958:
        /* <DEDUP_REMOVED lines=35> */
.L_x_5961:
[----:B------:R-:W-:Y:S05]  /*29a0*/  BSYNC B0 ;  /* 0x0000000000007941 */ /* 0x000fea0003800000 */
.L_x_5960:
[----:B0-----:R-:W0:Y:S01]  /*29b0*/  DADD R42, -R52, R56 ;  /* 0x00000000342a7229 */ /* 0x001e220000000138 */
[----:B------:R-:W-:Y:S03]  /*29c0*/  BSSY B0, `(.L_x_5962) ;  /* 0x0000023000007945 */ /* 0x000fe60003800000 */
[----:B-1----:R-:W-:-:S04]  /*29d0*/  DADD R44, R44, R46 ;  /* 0x000000002c2c7229 */ /* 0x002fc8000000002e */
[----:B0-----:R-:W0:Y:S02]  /*29e0*/  DFMA R46, R42, R50, 6.75539944105574400000e+15 ;  /* 0x433800002a2e742b */ /* 0x001e240000000032 */
[----:B------:R-:W-:Y:S02]  /*29f0*/  FSETP.GEU.FTZ.AND P0, PT, |R43|, 4.1917929649353027344, PT ;  /* 0x4086232b2b00780b */ /* 0x000fe40003f1e200 */
[----:B------:R-:W1:-:S04]  /*2a00*/  DADD R48, -R52, R48 ;  /* 0x0000000034307229 */ /* 0x000e480000000130 */
[----:B0-----:R-:W0:-:S04]  /*2a10*/  DADD R56, R46, -6.75539944105574400000e+15 ;  /* 0xc33800002e387429 */ /* 0x001e080000000000 */
[----:B-1----:R-:W-:-:S04]  /*2a20*/  DFMA R50, R48, R50, 6.75539944105574400000e+15 ;  /* 0x433800003032742b */ /* 0x002fc80000000032 */
        /* <DEDUP_REMOVED lines=28> */
.L_x_5963:
[----:B------:R-:W-:Y:S05]  /*2bf0*/  BSYNC B0 ;  /* 0x0000000000007941 */ /* 0x000fea0003800000 */
.L_x_5962:
[----:B------:R-:W2:Y:S01]  /*2c00*/  DADD R54, R50, -6.75539944105574400000e+15 ;  /* 0xc338000032367429 */ /* 0x000ea20000000000 */
[----:B------:R-:W-:Y:S01]  /*2c10*/  FSETP.GEU.FTZ.AND P0, PT, |R49|, 4.1917929649353027344, PT ;  /* 0x4086232b3100780b */ /* 0x000fe20003f1e200 */
[----:B------:R-:W-:Y:S02]  /*2c20*/  BSSY B0, `(.L_x_5964) ;  /* 0x000001f000007945 */ /* 0x000fe40003800000 */
[----:B-1----:R-:W-:-:S04]  /*2c30*/  DADD R44, R44, R52 ;  /* 0x000000002c2c7229 */ /* 0x002fc80000000034 */
        /* <DEDUP_REMOVED lines=29> */
.L_x_5965:
[----:B------:R-:W-:Y:S05]  /*2e10*/  BSYNC B0 ;  /* 0x0000000000007941 */ /* 0x000fea0003800000 */
.L_x_5964:
[----:B01----:R-:W0:Y:S01]  /*2e20*/  DADD R14, R44, R46 ;  /* 0x000000002c0e7229 */ /* 0x003e22000000002e */
        /* <DEDUP_REMOVED lines=38> */
[----:B------:R-:W-:Y:S02]  /*3090*/  LEA.HI R0, R57, R0, RZ, 0xc ;  /* 0x0000000039007211 */ /* 0x000fe400078f60ff */
[----:B------:R-:W-:Y:S01]  /*30a0*/  LOP3.LUT R53, R14, 0x3ff00000, RZ, 0xfc, !PT ;  /* 0x3ff000000e357812 */ /* 0x000fe200078efcff */
[----:B------:R-:W-:-:S03]  /*30b0*/  IMAD.MOV.U32 R14, RZ, RZ, RZ ;  /* 0x000000ffff0e7224 */ /* 0x000fc600078e00ff */
[----:B------:R-:W-:-:S13]  /*30c0*/  ISETP.GE.AND P1, PT, R53, 0x3ff6a09f, PT ;  /* 0x3ff6a09f3500780c */ /* 0x000fda0003f26270 */
[----:B------:R-:W-:Y:S02]  /*30d0*/  @P1 IADD3 R15, R53, -0x100000, RZ ;  /* 0xfff00000350f1810 */ /* 0x000fe40007ffe0ff */
[----:B------:R-:W-:-:S03]  /*30e0*/  @P1 IADD3 R0, R0, 0x1, RZ ;  /* 0x0000000100001810 */ /* 0x000fc60007ffe0ff */
[----:B------:R-:W-:-:S06]  /*30f0*/  @P1 IMAD.MOV.U32 R53, RZ, RZ, R15 ;  /* 0x000000ffff351224 */ /* 0x000fcc00078e000f */
[----:B------:R-:W0:-:S04]  /*3100*/  DADD R44, R52, 1 ;  /* 0x3ff00000342c7429 */ /* 0x000e080000000000 */
[----:B------:R-:W-:Y:S02]  /*3110*/  DADD R52, R52, -1 ;  /* 0xbff0000034347429 */ /* 0x000fe40000000000 */
[----:B0-----:R-:W0:Y:S02]  /*3120*/  MUFU.RCP64H R15, R45 ;  /* 0x0000002d000f7308 */ /* 0x001e240000001800 */
        /* <DEDUP_REMOVED lines=10> */
[----:B-1----:R-:W1:-:S04]  /*31d0*/  DADD R44, R44, R44 ;  /* 0x000000002c2c7229 */ /* 0x002e48000000002c */
[----:B0-----:R-:W0:-:S04]  /*31e0*/  DFMA R14, R46, R14, c[0x2][0x60] ;  /* 0x008018002e0e762b */ /* 0x001e08000000000e */
[----:B-1----:R-:W1:-:S04]  /*31f0*/  DFMA R44, R52, -R50, R44 ;  /* 0x80000032342c722b */ /* 0x002e48000000002c */
[----:B0-----:R-:W0:-:S04]  /*3200*/  DFMA R14, R46, R14, c[0x2][0x68] ;  /* 0x00801a002e0e762b */ /* 0x001e08000000000e */
[----:B-1----:R-:W-:-:S04]  /*3210*/  DMUL R44, R54, R44 ;  /* 0x0000002c362c7228 */ /* 0x002fc80000000000 */
[----:B0-----:R-:W0:-:S06]  /*3220*/  DFMA R14, R46, R14, c[0x2][0x70] ;  /* 0x00801c002e0e762b */ /* 0x001e0c000000000e */
[----:B0-----:R0:W1:Y:S02]  /*3230*/  DFMA R52, R46, R14, c[0x2][0x78] ;  /* 0x00801e002e34762b */ /* 0x001064000000000e */
[----:B0-----:R-:W-:Y:S01]  /*3240*/  LOP3.LUT R14, R0, 0x80000000, RZ, 0x3c, !PT ;  /* 0x80000000000e7812 */ /* 0x001fe200078e3cff */
[----:B------:R-:W-:-:S03]  /*3250*/  IMAD.MOV.U32 R15, RZ, RZ, 0x43300000 ;  /* 0x43300000ff0f7424 */ /* 0x000fc600078e00ff */
[----:B-1----:R-:W0:-:S04]  /*3260*/  DFMA R52, R46, R52, c[0x2][0x80] ;  /* 0x008020002e34762b */ /* 0x002e080000000034 */
[----:B------:R-:W1:-:S04]  /*3270*/  DADD R14, R14, c[0x2][0x90] ;  /* 0x008024000e0e7629 */ /* 0x000e480000000000 */
[----:B0-----:R-:W0:-:S04]  /*3280*/  DFMA R54, R46, R52, c[0x2][0x88] ;  /* 0x008022002e36762b */ /* 0x001e080000000034 */
[----:B-1----:R-:W1:-:S04]  /*3290*/  DFMA R52, R14, c[0x2][0x98], R50 ;  /* 0x008026000e347a2b */ /* 0x002e480000000032 */
[----:B0-----:R-:W0:-:S04]  /*32a0*/  DMUL R54, R46, R54 ;  /* 0x000000362e367228 */ /* 0x001e080000000000 */
[----:B-1----:R-:W1:-:S04]  /*32b0*/  DFMA R46, -R14, c[0x2][0x98], R52 ;  /* 0x008026000e2e7a2b */ /* 0x002e480000000134 */
[----:B0-----:R-:W-:-:S04]  /*32c0*/  DFMA R44, R50, R54, R44 ;  /* 0x00000036322c722b */ /* 0x001fc8000000002c */
[----:B-1----:R-:W0:-:S06]  /*32d0*/  DADD R46, -R50, R46 ;  /* 0x00000000322e7229 */ /* 0x002e0c000000012e */
[----:B0-----:R-:W0:-:S06]  /*32e0*/  DADD R44, R44, -R46 ;  /* 0x000000002c2c7229 */ /* 0x001e0c000000082e */
[----:B0-----:R-:W0:-:S06]  /*32f0*/  DFMA R44, R14, c[0x2][0xa0], R44 ;  /* 0x008028000e2c7a2b */ /* 0x001e0c000000002c */
[----:B0-----:R0:W1:-:S06]  /*3300*/  DADD R52, R52, R44 ;  /* 0x0000000034347229 */ /* 0x00104c000000002c */
.L_x_5967:
[----:B------:R-:W-:Y:S05]  /*3310*/  BSYNC B0 ;  /* 0x0000000000007941 */ /* 0x000fea0003800000 */
.L_x_5966:
[----:B------:R-:W-:Y:S05]  /*3320*/  @P0 EXIT ;  /* 0x000000000000094d */ /* 0x000fea0003800000 */
[----:B------:R-:W-:Y:S01]  /*3330*/  ISETP.GE.AND P0, PT, R3, c[0x0][0x178], PT ;  /* 0x00005e0003007a0c */ /* 0x000fe20003f06270 */
[----:B-1----:R-:W1:Y:S01]  /*3340*/  DADD R12, R12, -R52 ;  /* 0x000000000c0c7229 */ /* 0x002e620000000834 */
[----:B------:R-:W-:Y:S02]  /*3350*/  SHF.R.S32.HI R15, RZ, 0x1f, R4 ;  /* 0x0000001fff0f7819 */ /* 0x000fe40000011404 */
[----:B------:R-:W-:-:S04]  /*3360*/  LEA R2, P1, R4, c[0x0][0x160], 0x3 ;  /* 0x0000580004027a11 */ /* 0x000fc800078218ff */
[----:B------:R-:W-:-:S05]  /*3370*/  LEA.HI.X R3, R4, c[0x0][0x164], R15, 0x3, P1 ;  /* 0x0000590004037a11 */ /* 0x000fca00008f1c0f */
[----:B-1----:R1:W-:Y:S01]  /*3380*/  STG.E.64 [R2.64], R12 ;  /* 0x0000000c02007986 */ /* 0x0023e2000c101b04 */
        /* <DEDUP_REMOVED lines=60> */
.L_x_5968:
        /* <DEDUP_REMOVED lines=11> */
.L_x_11176:


//--------------------- .text._ZN43_GLOBAL__N__9ae7fba5_10_SoftMax_cu_9f978f6320softmax_warp_forwardIdddLi8ELb1ELb0EEEvPT0_PKT_iiiPKbib --------------------------
	.section	.text._ZN43_GLOBAL__N__9ae7fba5_10_SoftMax_cu_9f978f6320softmax_warp_forwardIdddLi8ELb1ELb0EEEvPT0_PKT_iiiPKbib,"ax",@progbits
	.sectioninfo	@"SHI_REGISTERS=46"
	.align	128
.text._ZN43_GLOBAL__N__9ae7fba5_10_SoftMax_cu_9f978f6320softmax_warp_forwardIdddLi8ELb1ELb0EEEvPT0_PKT_iiiPKbib:
        .type           _ZN43_GLOBAL__N__9ae7fba5_10_SoftMax_cu_9f978f6320softmax_warp_forwardIdddLi8ELb1ELb0EEEvPT0_PKT_iiiPKbib,@function
        .size           _ZN43_GLOBAL__N__9ae7fba5_10_SoftMax_cu_9f978f6320softmax_warp_forwardIdddLi8ELb1ELb0EEEvPT0_PKT_iiiPKbib,(.L_x_11177 - _ZN43_GLOBAL__N__9ae7fba5_10_SoftMax_cu_9f978f6320softmax_warp_forwardIdddLi8ELb1ELb0EEEvPT0_PKT_iiiPKbib)
        .other          _ZN43_GLOBAL__N__9ae7fba5_10_SoftMax_cu_9f978f6320softmax_warp_forwardIdddLi8ELb1ELb0EEEvPT0_PKT_iiiPKbib,@"STO_CUDA_ENTRY STV_DEFAULT"
_ZN43_GLOBAL__N__9ae7fba5_10_SoftMax_cu_9f978f6320softmax_warp_forwardIdddLi8ELb1ELb0EEEvPT0_PKT_iiiPKbib:
        /* <DEDUP_REMOVED lines=51> */
[----:B------:R-:W-:Y:S01]  /*0330*/  IMAD.MOV.U32 R30, RZ, RZ, 0x652b82fe ;  /* 0x652b82feff1e7424 */ /* 0x000fe200078e00ff */
[----:B------:R-:W-:Y:S01]  /*0340*/  BSSY B0, `(.L_x_5969) ;  /* 0x0000054000007945 */ /* 0x000fe20003800000 */
[----:B------:R-:W-:Y:S01]  /*0350*/  IMAD.MOV.U32 R31, RZ, RZ, 0x3ff71547 ;  /* 0x3ff71547ff1f7424 */ /* 0x000fe200078e00ff */
        /* <DEDUP_REMOVED lines=47> */
[----:B------:R-:W-:-:S05]  /*0650*/  IMAD.MOV.U32 R11, RZ, RZ, 0x3e5ade15 ;  /* 0x3e5ade15ff0b7424 */ /* 0x000fca00078e00ff */
[----:B------:R-:W0:-:S04]  /*0660*/  DADD R8, -R28, R8 ;  /* 0x000000001c087229 */ /* 0x000e080000000108 */
[----:B------:R-:W-:-:S04]  /*0670*/  DADD R12, -R28, R12 ;  /* 0x000000001c0c7229 */ /* 0x000fc8000000010c */
[----:B0-----:R-:W0:Y:S02]  /*0680*/  DFMA R16, R8, R30, 6.75539944105574400000e+15 ;  /* 0x433800000810742b */ /* 0x001e24000000001e */
[----:B------:R-:W-:-:S04]  /*0690*/  FSETP.GEU.FTZ.AND P0, PT, |R9|, 4.1917929649353027344, PT ;  /* 0x4086232b0900780b */ /* 0x000fc80003f1e200 */
[----:B0-----:R-:W0:-:S06]  /*06a0*/  DADD R20, R16, -6.75539944105574400000e+15 ;  /* 0xc338000010147429 */ /* 0x001e0c0000000000 */
[----:B0-----:R-:W0:-:S06]  /*06b0*/  DFMA R18, R20, c[0x2][0x0], R8 ;  /* 0x0080000014127a2b */ /* 0x001e0c0000000008 */
        /* <DEDUP_REMOVED lines=28> */
.L_x_5970:
[----:B------:R-:W-:Y:S05]  /*0880*/  BSYNC B0 ;  /* 0x0000000000007941 */ /* 0x000fea0003800000 */
.L_x_5969:
        /* <DEDUP_REMOVED lines=33> */
.L_x_5972:
[----:B------:R-:W-:Y:S05]  /*0aa0*/  BSYNC B0 ;  /* 0x0000000000007941 */ /* 0x000fea0003800000 */
.L_x_5971:
[----:B------:R-:W3:Y:S01]  /*0ab0*/  DFMA R22, R14, R30, 6.75539944105574400000e+15 ;  /* 0x433800000e16742b */ /* 0x000ee2000000001e */
[----:B------:R-:W-:Y:S01]  /*0ac0*/  FSETP.GEU.FTZ.AND P0, PT, |R15|, 4.1917929649353027344, PT ;  /* 0x4086232b0f00780b */ /* 0x000fe20003f1e200 */
[----:B------:R-:W-:Y:S04]  /*0ad0*/  BSSY B0, `(.L_x_5973) ;  /* 0x000001f000007945 */ /* 0x000fe80003800000 */
        /* <DEDUP_REMOVED lines=18> */
[----:B------:R-:W-:-:S12]  /*0c00*/  DSETP.GEU.AND P1, PT, R14, RZ, PT ;  /* 0x000000ff0e00722a */ /* 0x000fd80003f2e000 */
[----:B------:R-:W-:-:S04]  /*0c10*/  @!P0 LEA.HI R20, R22, R22, RZ, 0x1 ;  /* 0x0000001616148211 */ /* 0x000fc800078f08ff */
[----:B------:R-:W-:Y:S01]  /*0c20*/  @!P0 SHF.R.S32.HI R23, RZ, 0x1, R20 ;  /* 0x00000001ff178819 */ /* 0x000fe20000011414 */
[----:B------:R-:W0:-:S04]  /*0c30*/  DADD R20, R14, +INF ;  /* 0x7ff000000e147429 */ /* 0x000e080000000000 */
[----:B------:R-:W-:Y:S02]  /*0c40*/  @!P0 IMAD.IADD R43, R22, 0x1, -R23 ;  /* 0x00000001162b8824 */ /* 0x000fe400078e0a17 */
[----:B------:R-:W-:Y:S02]  /*0c50*/  @!P0 IMAD R23, R23, 0x100000, R17 ;  /* 0x0010000017178824 */ /* 0x000fe400078e0211 */
[----:B------:R-:W-:Y:S01]  /*0c60*/  @!P0 IMAD.MOV.U32 R22, RZ, RZ, R16 ;  /* 0x000000ffff168224 */ /* 0x000fe200078e0010 */
[----:B------:R-:W-:Y:S01]  /*0c70*/  @!P0 LEA R17, R43, 0x3ff00000, 0x14 ;  /* 0x3ff000002b118811 */ /* 0x000fe200078ea0ff */
[----:B------:R-:W-:Y:S01]  /*0c80*/  @!P0 IMAD.MOV.U32 R16, RZ, RZ, RZ ;  /* 0x000000ffff108224 */ /* 0x000fe200078e00ff */
[----:B0-----:R-:W-:Y:S02]  /*0c90*/  FSEL R20, R20, RZ, P1 ;  /* 0x000000ff14147208 */ /* 0x001fe40000800000 */
[----:B------:R-:W-:-:S03]  /*0ca0*/  FSEL R21, R21, RZ, P1 ;  /* 0x000000ff15157208 */ /* 0x000fc60000800000 */
[----:B------:R0:W3:-:S06]  /*0cb0*/  @!P0 DMUL R20, R22, R16 ;  /* 0x0000001016148228 */ /* 0x0000cc0000000000 */
.L_x_5974:
[----:B------:R-:W-:Y:S05]  /*0cc0*/  BSYNC B0 ;  /* 0x0000000000007941 */ /* 0x000fea0003800000 */
.L_x_5973:
        /* <DEDUP_REMOVED lines=35> */
[----:B------:R0:W1:-:S06]  /*0f00*/  @!P0 DMUL R22, R24, R18 ;  /* 0x0000001218168228 */ /* 0x00004c0000000000 */
.L_x_5976:
[----:B------:R-:W-:Y:S05]  /*0f10*/  BSYNC B0 ;  /* 0x0000000000007941 */ /* 0x000fea0003800000 */
.L_x_5975:
[----:B0-----:R-:W0:Y:S01]  /*0f20*/  DADD R18, -R28, R34 ;  /* 0x000000001c127229 */ /* 0x001e220000000122 */
[----:B------:R-:W-:Y:S03]  /*0f30*/  BSSY B0, `(.L_x_5977) ;  /* 0x0000022000007945 */ /* 0x000fe60003800000 */
[----:B---3--:R-:W-:-:S04]  /*0f40*/  DADD R32, R32, R20 ;  /* 0x0000000020207229 */ /* 0x008fc80000000014 */
        /* <DEDUP_REMOVED lines=27> */
[----:B------:R-:W-:Y:S02]  /*1100*/  @!P0 IMAD R25, R25, 0x100000, R21 ;  /* 0x0010000019198824 */ /* 0x000fe400078e0215 */
[----:B------:R-:W-:Y:S01]  /*1110*/  @!P0 IMAD.MOV.U32 R24, RZ, RZ, R20 ;  /* 0x000000ffff188224 */ /* 0x000fe200078e0014 */
[----:B------:R-:W-:Y:S01]  /*1120*/  @!P0 LEA R21, R43, 0x3ff00000, 0x14 ;  /* 0x3ff000002b158811 */ /* 0x000fe200078ea0ff */
[----:B------:R-:W-:-:S06]  /*1130*/  @!P0 IMAD.MOV.U32 R20, RZ, RZ, RZ ;  /* 0x000000ffff148224 */ /* 0x000fcc00078e00ff */
[----:B------:R0:W2:-:S06]  /*1140*/  @!P0 DMUL R34, R24, R20 ;  /* 0x0000001418228228 */ /* 0x00008c0000000000 */
.L_x_5978:
[----:B------:R-:W-:Y:S05]  /*1150*/  BSYNC B0 ;  /* 0x0000000000007941 */ /* 0x000fea0003800000 */
.L_x_5977:
        /* <DEDUP_REMOVED lines=35> */
.L_x_5980:
[----:B------:R-:W-:Y:S05]  /*1390*/  BSYNC B0 ;  /* 0x0000000000007941 */ /* 0x000fea0003800000 */
.L_x_5979:
[C---:B0-----:R-:W0:Y:S01]  /*13a0*/  DADD R24, -R28.reuse, R38 ;  /* 0x000000001c187229 */ /* 0x041e220000000126 */
[----:B------:R-:W-:Y:S03]  /*13b0*/  BSSY B0, `(.L_x_5981) ;  /* 0x0000033000007945 */ /* 0x000fe60003800000 */
[----:B------:R-:W3:-:S04]  /*13c0*/  DADD R28, -R28, R36 ;  /* 0x000000001c1c7229 */ /* 0x000ec80000000124 */
[----:B0-----:R-:W0:Y:S02]  /*13d0*/  DFMA R26, R24, R30, 6.75539944105574400000e+15 ;  /* 0x43380000181a742b */ /* 0x001e24000000001e */
[----:B------:R-:W-:Y:S02]  /*13e0*/  FSETP.GEU.FTZ.AND P0, PT, |R25|, 4.1917929649353027344, PT ;  /* 0x4086232b1900780b */ /* 0x000fe40003f1e200 */
[----:B--2---:R-:W-:Y:S02]  /*13f0*/  DADD R32, R32, R34 ;  /* 0x0000000020207229 */ /* 0x004fe40000000022 */
[----:B---3--:R-:W-:Y:S02]  /*1400*/  FSETP.GEU.FTZ.AND P2, PT, |R29|, 4.1917929649353027344, PT ;  /* 0x4086232b1d00780b */ /* 0x008fe40003f5e200 */
[----:B0-----:R-:W0:-:S04]  /*1410*/  DADD R36, R26, -6.75539944105574400000e+15 ;  /* 0xc33800001a247429 */ /* 0x001e080000000000 */
[----:B------:R-:W-:-:S04]  /*1420*/  DFMA R30, R28, R30, 6.75539944105574400000e+15 ;  /* 0x433800001c1e742b */ /* 0x000fc8000000001e */
[----:B0-----:R-:W0:-:S04]  /*1430*/  DFMA R34, R36, c[0x2][0x0], R24 ;  /* 0x0080000024227a2b */ /* 0x001e080000000018 */
[----:B-1----:R-:W-:-:S04]  /*1440*/  DADD R32, R32, R22 ;  /* 0x0000000020207229 */ /* 0x002fc80000000016 */
[----:B0-----:R-:W-:-:S04]  /*1450*/  DFMA R34, R36, c[0x2][0x8], R34 ;  /* 0x0080020024227a2b */ /* 0x001fc80000000022 */
[----:B------:R-:W0:-:S06]  /*1460*/  DADD R36, R30, -6.75539944105574400000e+15 ;  /* 0xc33800001e247429 */ /* 0x000e0c0000000000 */
[----:B0-----:R-:W0:-:S06]  /*1470*/  DFMA R38, R36, c[0x2][0x0], R28 ;  /* 0x0080000024267a2b */ /* 0x001e0c000000001c */
        /* <DEDUP_REMOVED lines=22> */
[----:B0-----:R0:W2:-:S06]  /*15e0*/  DFMA R10, R38, R10, 1 ;  /* 0x3ff00000260a742b */ /* 0x00108c000000000a */
        /* <DEDUP_REMOVED lines=15> */
.L_x_5982:
[----:B0-2---:R-:W-:Y:S05]  /*16e0*/  BSYNC B0 ;  /* 0x0000000000007941 */ /* 0x005fea0003800000 */
.L_x_5981:
[----:B------:R-:W-:Y:S01]  /*16f0*/  BSSY B0, `(.L_x_5983) ;  /* 0x0000011000007945 */ /* 0x000fe20003800000 */
[----:B-1----:R0:W1:Y:S01]  /*1700*/  DADD R32, R32, R22 ;  /* 0x0000000020207229 */ /* 0x0020620000000016 */
[----:B------:R-:W-:Y:S02]  /*1710*/  IMAD R27, R30, 0x100000, R11 ;  /* 0x001000001e1b7824 */ /* 0x000fe400078e020b */
[----:B------:R-:W-:Y:S01]  /*1720*/  IMAD.MOV.U32 R26, RZ, RZ, R10 ;  /* 0x000000ffff1a7224 */ /* 0x000fe200078e000a */
[----:B------:R-:W-:Y:S05]  /*1730*/  @!P2 BRA `(.L_x_5984) ;  /* 0x000000c00000a947 */ /* 0x000fea0003800000 */
[----:B01----:R-:W-:Y:S01]  /*1740*/  FSETP.GEU.FTZ.AND P0, PT, |R29|, 4.2275390625, PT ;  /* 0x408748001d00780b */ /* 0x003fe20003f1e200 */
[----:B------:R-:W-:-:S04]  /*1750*/  DADD R22, R28, +INF ;  /* 0x7ff000001c167429 */ /* 0x000fc80000000000 */
[----:B------:R-:W0:-:S06]  /*1760*/  DSETP.GEU.AND P1, PT, R28, RZ, PT ;  /* 0x000000ff1c00722a */ /* 0x000e0c0003f2e000 */
[----:B0-----:R-:W-:Y:S02]  /*1770*/  FSEL R27, R23, RZ, P1 ;  /* 0x000000ff171b7208 */ /* 0x001fe40000800000 */
[----:B------:R-:W-:-:S04]  /*1780*/  @!P0 LEA.HI R26, R30, R30, RZ, 0x1 ;  /* 0x0000001e1e1a8211 */ /* 0x000fc800078f08ff */
[----:B------:R-:W-:Y:S02]  /*1790*/  @!P0 SHF.R.S32.HI R31, RZ, 0x1, R26 ;  /* 0x00000001ff1f8819 */ /* 0x000fe4000001141a */
[----:B------:R-:W-:Y:S01]  /*17a0*/  FSEL R26, R22, RZ, P1 ;  /* 0x000000ff161a7208 */ /* 0x000fe20000800000 */
[----:B------:R-:W-:Y:S02]  /*17b0*/  @!P0 IMAD.MOV.U32 R22, RZ, RZ, RZ ;  /* 0x000000ffff168224 */ /* 0x000fe400078e00ff */
[----:B------:R-:W-:Y:S02]  /*17c0*/  @!P0 IMAD.IADD R30, R30, 0x1, -R31 ;  /* 0x000000011e1e8824 */ /* 0x000fe400078e0a1f */
[----:B------:R-:W-:-:S03]  /*17d0*/  @!P0 IMAD R11, R31, 0x100000, R11 ;  /* 0x001000001f0b8824 */ /* 0x000fc600078e020b */
[----:B------:R-:W-:-:S06]  /*17e0*/  @!P0 LEA R23, R30, 0x3ff00000, 0x14 ;  /* 0x3ff000001e178811 */ /* 0x000fcc00078ea0ff */
[----:B------:R0:W1:-:S06]  /*17f0*/  @!P0 DMUL R26, R10, R22 ;  /* 0x000000160a1a8228 */ /* 0x00004c0000000000 */
.L_x_5984:
[----:B01----:R-:W-:Y:S05]  /*1800*/  BSYNC B0 ;  /* 0x0000000000007941 */ /* 0x003fea0003800000 */
.L_x_5983:
        /* <DEDUP_REMOVED lines=19> */
[----:B0-----:R-:W-:Y:S01]  /*1940*/  IMAD.MOV.U32 R31, RZ, RZ, R11 ;  /* 0x000000ffff1f7224 */ /* 0x001fe200078e000b */
[----:B------:R-:W-:Y:S01]  /*1950*/  BSSY B0, `(.L_x_5985) ;  /* 0x000003b000007945 */ /* 0x000fe20003800000 */
[----:B------:R-:W-:Y:S01]  /*1960*/  IMAD.MOV.U32 R2, RZ, RZ, R10 ;  /* 0x000000ffff027224 */ /* 0x000fe200078e000a */
[----:B------:R-:W-:Y:S01]  /*1970*/  ISETP.GE.AND P0, PT, R0, c[0x0][0x178], PT ;  /* 0x00005e0000007a0c */ /* 0x000fe20003f06270 */
[----:B------:R-:W-:-:S08]  /*1980*/  IMAD.MOV.U32 R0, RZ, RZ, -0x3ff ;  /* 0xfffffc01ff007424 */ /* 0x000fd000078e00ff */
        /* <DEDUP_REMOVED lines=17> */
[----:B------:R-:W-:Y:S01]  /*1aa0*/  LOP3.LUT R27, R10, 0x3ff00000, RZ, 0xfc, !PT ;  /* 0x3ff000000a1b7812 */ /* 0x000fe200078efcff */
[----:B------:R-:W-:Y:S02]  /*1ab0*/  IMAD.MOV.U32 R22, RZ, RZ, 0x3ae80f1e ;  /* 0x3ae80f1eff167424 */ /* 0x000fe400078e00ff */
[----:B------:R-:W-:Y:S01]  /*1ac0*/  IMAD.MOV.U32 R23, RZ, RZ, 0x3eb1380b ;  /* 0x3eb1380bff177424 */ /* 0x000fe200078e00ff */
        /* <DEDUP_REMOVED lines=9> */
[----:B0-----:R-:W0:-:S06]  /*1b60*/  DFMA R34, R34, R10, R34 ;  /* 0x0000000a2222722b */ /* 0x001e0c0000000022 */
[----:B0-----:R-:W0:-:S06]  /*1b70*/  DMUL R36, R34, R26 ;  /* 0x0000001a22247228 */ /* 0x001e0c0000000000 */
[----:B0-----:R-:W0:-:S06]  /*1b80*/  DFMA R36, R34, R26, R36 ;  /* 0x0000001a2224722b */ /* 0x001e0c0000000024 */
[----:B0-----:R-:W0:-:S04]  /*1b90*/  DMUL R10, R36, R36 ;  /* 0x00000024240a7228 */ /* 0x001e080000000000 */
[----:B------:R-:W1:-:S04]  /*1ba0*/  DADD R32, R26, -R36 ;  /* 0x000000001a207229 */ /* 0x000e480000000824 */
[----:B0-----:R-:W0:-:S04]  /*1bb0*/  DFMA R22, R10, R22, c[0x2][0x58] ;  /* 0x008016000a16762b */ /* 0x001e080000000016 */
[----:B-1----:R-:W1:-:S04]  /*1bc0*/  DADD R32, R32, R32 ;  /* 0x0000000020207229 */ /* 0x002e480000000020 */
[----:B0-----:R0:W2:Y:S02]  /*1bd0*/  DFMA R30, R10, R22, c[0x2][0x60] ;  /* 0x008018000a1e762b */ /* 0x0010a40000000016 */
[----:B0-----:R-:W-:Y:S01]  /*1be0*/  LOP3.LUT R22, R0, 0x80000000, RZ, 0x3c, !PT ;  /* 0x8000000000167812 */ /* 0x001fe200078e3cff */
[----:B------:R-:W-:Y:S01]  /*1bf0*/  IMAD.MOV.U32 R23, RZ, RZ, 0x43300000 ;  /* 0x43300000ff177424 */ /* 0x000fe200078e00ff */
[----:B-1----:R-:W-:-:S04]  /*1c00*/  DFMA R32, R26, -R36, R32 ;  /* 0x800000241a20722b */ /* 0x002fc80000000020 */
[----:B--2---:R-:W0:-:S04]  /*1c10*/  DFMA R30, R10, R30, c[0x2][0x68] ;  /* 0x00801a000a1e762b */ /* 0x004e08000000001e */
[----:B------:R-:W1:-:S04]  /*1c20*/  DADD R22, R22, c[0x2][0x90] ;  /* 0x0080240016167629 */ /* 0x000e480000000000 */
[----:B0-----:R-:W0:-:S04]  /*1c30*/  DFMA R30, R10, R30, c[0x2][0x70] ;  /* 0x00801c000a1e762b */ /* 0x001e08000000001e */
[----:B-1----:R-:W-:-:S04]  /*1c40*/  DFMA R26, R22, c[0x2][0x98], R36 ;  /* 0x00802600161a7a2b */ /* 0x002fc80000000024 */
[----:B0-----:R-:W0:-:S04]  /*1c50*/  DFMA R30, R10, R30, c[0x2][0x78] ;  /* 0x00801e000a1e762b */ /* 0x001e08000000001e */
[----:B------:R-:W-:-:S04]  /*1c60*/  DMUL R32, R34, R32 ;  /* 0x0000002022207228 */ /* 0x000fc80000000000 */
[----:B0-----:R-:W0:-:S04]  /*1c70*/  DFMA R30, R10, R30, c[0x2][0x80] ;  /* 0x008020000a1e762b */ /* 0x001e08000000001e */
[----:B------:R-:W1:-:S04]  /*1c80*/  DFMA R34, -R22, c[0x2][0x98], R26 ;  /* 0x0080260016227a2b */ /* 0x000e48000000011a */
[----:B0-----:R-:W0:-:S04]  /*1c90*/  DFMA R30, R10, R30, c[0x2][0x88] ;  /* 0x008022000a1e762b */ /* 0x001e08000000001e */
[----:B-1----:R-:W-:-:S04]  /*1ca0*/  DADD R34, -R36, R34 ;  /* 0x0000000024227229 */ /* 0x002fc80000000122 */
[----:B0-----:R-:W0:-:S06]  /*1cb0*/  DMUL R30, R10, R30 ;  /* 0x0000001e0a1e7228 */ /* 0x001e0c0000000000 */
[----:B0-----:R-:W0:-:S06]  /*1cc0*/  DFMA R30, R36, R30, R32 ;  /* 0x0000001e241e722b */ /* 0x001e0c0000000020 */
[----:B0-----:R-:W0:-:S06]  /*1cd0*/  DADD R30, R30, -R34 ;  /* 0x000000001e1e7229 */ /* 0x001e0c0000000822 */
[----:B0-----:R-:W0:-:S06]  /*1ce0*/  DFMA R30, R22, c[0x2][0xa0], R30 ;  /* 0x00802800161e7a2b */ /* 0x001e0c000000001e */
[----:B0-----:R0:W1:-:S06]  /*1cf0*/  DADD R26, R26, R30 ;  /* 0x000000001a1a7229 */ /* 0x00104c000000001e */
.L_x_5986:
[----:B------:R-:W-:Y:S05]  /*1d00*/  BSYNC B0 ;  /* 0x0000000000007941 */ /* 0x000fea0003800000 */
.L_x_5985:
        /* <DEDUP_REMOVED lines=35> */
.L_x_5987:
        /* <DEDUP_REMOVED lines=12> */
.L_x_11177:


//--------------------- .text._ZN43_GLOBAL__N__9ae7fba5_10_SoftMax_cu_9f978f6320softmax_warp_forwardIdddLi7ELb1ELb0EEEvPT0_PKT_iiiPKbib --------------------------
	.section	.text._ZN43_GLOBAL__N__9ae7fba5_10_SoftMax_cu_9f978f6320softmax_warp_forwardIdddLi7ELb1ELb0EEEvPT0_PKT_iiiPKbib,"ax",@progbits
	.sectioninfo	@"SHI_REGISTERS=46"
	.align	128
.text._ZN43_GLOBAL__N__9ae7fba5_10_SoftMax_cu_9f978f6320softmax_warp_forwardIdddLi7ELb1ELb0EEEvPT0_PKT_iiiPKbib:
        .type           _ZN43_GLOBAL__N__9ae7fba5_10_SoftMax_cu_9f978f6320softmax_warp_forwardIdddLi7ELb1ELb0EEEvPT0_PKT_iiiPKbib,@function
        .size           _ZN43_GLOBAL__N__9ae7fba5_10_SoftMax_cu_9f978f6320softmax_warp_forwardIdddLi7ELb1ELb0EEEvPT0_PKT_iiiPKbib,(.L_x_11178 - _ZN43_GLOBAL__N__9ae7fba5_10_SoftMax_cu_9f978f6320softmax_warp_forwardIdddLi7ELb1ELb0EEEvPT0_PKT_iiiPKbib)
        .other          _ZN43_GLOBAL__N__9ae7fba5_10_SoftMax_cu_9f978f6320softmax_warp_forwardIdddLi7ELb1ELb0EEEvPT0_PKT_iiiPKbib,@"STO_CUDA_ENTRY STV_DEFAULT"
_ZN43_GLOBAL__N__9ae7fba5_10_SoftMax_cu_9f978f6320softmax_warp_forwardIdddLi7ELb1ELb0EEEvPT0_PKT_iiiPKbib:
        /* <DEDUP_REMOVED lines=10> */
[----:B0-----:R-:W-:-:S04]  /*00a0*/  IMAD R2, R2, c[0x0][0x4], R3 ;  /* 0x0000010002027a24 */ /* 0x001fc800078e0203 */
[----:B------:R-:W-:Y:S01]  /*00b0*/  IMAD.SHL.U32 R5, R2, 0x2, RZ ;  /* 0x0000000202057824 */ /* 0x000fe200078e00ff */
[----:B-1----:R-:W-:-:S03]  /*00c0*/  IADD3 R3, R0, 0x20, RZ ;  /* 0x0000002000037810 */ /* 0x002fc60007ffe0ff */
[C---:B------:R-:W-:Y:S01]  /*00d0*/  IMAD R4, R5.reuse, c[0x0][0x174], R0 ;  /* 0x00005d0005047a24 */ /* 0x040fe200078e0200 */
[----:B------:R-:W-:Y:S02]  /*00e0*/  IADD3 R6, -R5, c[0x0][0x170], RZ ;  /* 0x00005c0005067a10 */ /* 0x000fe40007ffe1ff */
[----:B------:R-:W-:Y:S01]  /*00f0*/  IADD3 R5, R0, 0x40, RZ ;  /* 0x0000004000057810 */ /* 0x000fe20007ffe0ff */
[----:B------:R-:W-:Y:S01]  /*0100*/  IMAD.WIDE R10, R4, R11, c[0x0][0x168] ;  /* 0x00005a00040a7625 */ /* 0x000fe200078e020b */
[C---:B------:R-:W-:Y:S02]  /*0110*/  ISETP.GT.AND P0, PT, R6.reuse, RZ, PT ;  /* 0x000000ff0600720c */ /* 0x040fe40003f04270 */
[----:B------:R-:W-:Y:S02]  /*0120*/  IMNMX R6, R6, 0x2, PT ;  /* 0x0000000206067817 */ /* 0x000fe40003800200 */
        /* <DEDUP_REMOVED lines=9> */
[----:B------:R-:W-:Y:S01]  /*01c0*/  ISETP.GT.AND P1, PT, R6, 0x1, PT ;  /* 0x000000010600780c */ /* 0x000fe20003f24270 */
[----:B------:R-:W-:Y:S01]  /*01d0*/  IMAD.MOV.U32 R16, RZ, RZ, c[0x0][0x178] ;  /* 0x00005e00ff107624 */ /* 0x000fe200078e00ff */
[----:B------:R-:W-:Y:S01]  /*01e0*/  SHF.R.S32.HI R41, RZ, 0x1f, R4 ;  /* 0x0000001fff297819 */ /* 0x000fe20000011404 */
[----:B------:R-:W3:Y:S01]  /*01f0*/  @!P0 LDG.E.64 R26, [R10.64+0x200] ;  /* 0x000200040a1a8981 */ /* 0x000ee2000c1e1b00 */
[----:B------:R-:W-:Y:S02]  /*0200*/  IADD3 R40, P2, R4, c[0x0][0x178], RZ ;  /* 0x00005e0004287a10 */ /* 0x000fe40007f5e0ff */
[----:B------:R-:W-:-:S02]  /*0210*/  SEL R14, RZ, c[0x0][0x178], !P1 ;  /* 0x00005e00ff0e7a07 */ /* 0x000fc40004800000 */
[----:B------:R-:W-:Y:S02]  /*0220*/  ISETP.GE.AND P1, PT, R7, R12, PT ;  /* 0x0000000c0700720c */ /* 0x000fe40003f26270 */
[----:B------:R-:W-:Y:S02]  /*0230*/  LEA.HI.X.SX32 R43, R16, R41, 0x1, P2 ;  /* 0x00000029102b7211 */ /* 0x000fe400010f0eff */
[-C--:B------:R-:W-:Y:S02]  /*0240*/  ISETP.GE.AND P2, PT, R0, R14.reuse, PT ;  /* 0x0000000e0000720c */ /* 0x080fe40003f46270 */
[----:B------:R-:W-:Y:S01]  /*0250*/  ISETP.GE.AND P3, PT, R3, R14, PT ;  /* 0x0000000e0300720c */ /* 0x000fe20003f66270 */
[----:B------:R-:W-:Y:S01]  /*0260*/  IMAD.MOV.U32 R20, RZ, RZ, 0x0 ;  /* 0x00000000ff147424 */ /* 0x000fe200078e00ff */
[C---:B------:R-:W-:Y:S01]  /*0270*/  LEA R12, P4, R40.reuse, c[0x0][0x168], 0x3 ;  /* 0x00005a00280c7a11 */ /* 0x040fe200078818ff */
[----:B------:R-:W-:Y:S02]  /*0280*/  IMAD.MOV.U32 R21, RZ, RZ, -0x100000 ;  /* 0xfff00000ff157424 */ /* 0x000fe400078e00ff */
[----:B------:R-:W-:Y:S01]  /*0290*/  IMAD.MOV.U32 R28, RZ, RZ, 0x0 ;  /* 0x00000000ff1c7424 */ /* 0x000fe200078e00ff */
[----:B------:R-:W-:Y:S01]  /*02a0*/  LEA.HI.X R13, R40, c[0x0][0x16c], R43, 0x3, P4 ;  /* 0x00005b00280d7a11 */ /* 0x000fe200020f1c2b */
[----:B------:R-:W-:-:S02]  /*02b0*/  IMAD.MOV.U32 R29, RZ, RZ, -0x100000 ;  /* 0xfff00000ff1d7424 */ /* 0x000fc400078e00ff */
[----:B------:R-:W-:Y:S01]  /*02c0*/  IMAD.MOV.U32 R36, RZ, RZ, 0x0 ;  /* 0x00000000ff247424 */ /* 0x000fe200078e00ff */
[----:B------:R0:W4:Y:S01]  /*02d0*/  @!P1 LDG.E.64 R20, [R10.64+0x300] ;  /* 0x000300040a149981 */ /* 0x000122000c1e1b00 */
[----:B------:R-:W-:Y:S01]  /*02e0*/  IMAD.MOV.U32 R37, RZ, RZ, -0x100000 ;  /* 0xfff00000ff257424 */ /* 0x000fe200078e00ff */
[----:B------:R-:W-:Y:S02]  /*02f0*/  ISETP.GE.AND P0, PT, R5, R14, PT ;  /* 0x0000000e0500720c */ /* 0x000fe40003f06270 */
[----:B------:R-:W5:Y:S04]  /*0300*/  @!P2 LDG.E.64 R28, [R12.64] ;  /* 0x000000040c1ca981 */ /* 0x000f68000c1e1b00 */
[----:B------:R-:W5:Y:S01]  /*0310*/  @!P3 LDG.E.64 R36, [R12.64+0x100] ;  /* 0x000100040c24b981 */ /* 0x000f62000c1e1b00 */
[----:B------:R-:W-:-:S02]  /*0320*/  IMAD.MOV.U32 R38, RZ, RZ, 0x0 ;  /* 0x00000000ff267424 */ /* 0x000fc400078e00ff */
[----:B------:R-:W-:Y:S01]  /*0330*/  IMAD.MOV.U32 R39, RZ, RZ, -0x100000 ;  /* 0xfff00000ff277424 */ /* 0x000fe200078e00ff */
[----:B------:R-:W-:-:S05]  /*0340*/  ISETP.GE.AND P1, PT, R7, R14, PT ;  /* 0x0000000e0700720c */ /* 0x000fca0003f26270 */
[----:B------:R-:W5:Y:S01]  /*0350*/  @!P0 LDG.E.64 R38, [R12.64+0x200] ;  /* 0x000200040c268981 */ /* 0x000f62000c1e1b00 */
[----:B------:R-:W-:Y:S02]  /*0360*/  IMAD.MOV.U32 R30, RZ, RZ, 0x0 ;  /* 0x00000000ff1e7424 */ /* 0x000fe400078e00ff */
[----:B------:R-:W-:-:S06]  /*0370*/  IMAD.MOV.U32 R31, RZ, RZ, -0x100000 ;  /* 0xfff00000ff1f7424 */ /* 0x000fcc00078e00ff */
[----:B------:R1:W5:Y:S01]  /*0380*/  @!P1 LDG.E.64 R30, [R12.64+0x300] ;  /* 0x000300040c1e9981 */ /* 0x000362000c1e1b00 */
[----:B------:R-:W-:Y:S02]  /*0390*/  IMAD.MOV.U32 R32, RZ, RZ, 0x652b82fe ;  /* 0x652b82feff207424 */ /* 0x000fe400078e00ff */
[----:B------:R-:W-:Y:S01]  /*03a0*/  IMAD.MOV.U32 R33, RZ, RZ, 0x3ff71547 ;  /* 0x3ff71547ff217424 */ /* 0x000fe200078e00ff */
[----:B--2---:R-:W2:-:S06]  /*03b0*/  DSETP.GT.AND P0, PT, R8, R24, PT ;  /* 0x000000180800722a */ /* 0x004e8c0003f04000 */
[----:B--2---:R-:W-:Y:S02]  /*03c0*/  FSEL R14, R8, R24, P0 ;  /* 0x00000018080e7208 */ /* 0x004fe40000000000 */
[----:B------:R-:W-:-:S06]  /*03d0*/  FSEL R15, R9, R25, P0 ;  /* 0x00000019090f7208 */ /* 0x000fcc0000000000 */
[----:B---3--:R-:W0:-:S06]  /*03e0*/  DSETP.GT.AND P0, PT, R14, R26, PT ;  /* 0x0000001a0e00722a */ /* 0x008e0c0003f04000 */
[----:B0-----:R-:W-:Y:S02]  /*03f0*/  FSEL R10, R14, R26, P0 ;  /* 0x0000001a0e0a7208 */ /* 0x001fe40000000000 */
[----:B------:R-:W-:-:S06]  /*0400*/  FSEL R11, R15, R27, P0 ;  /* 0x0000001b0f0b7208 */ /* 0x000fcc0000000000 */
[----:B----4-:R-:W0:-:S04]  /*0410*/  DSETP.GT.AND P0, PT, R10, R20, PT ;  /* 0x000000140a00722a */ /* 0x010e080003f04000 */
[----:B-----5:R-:W2:Y:S02]  /*0420*/  DSETP.GT.AND P1, PT, R28, R36, PT ;  /* 0x000000241c00722a */ /* 0x020ea40003f24000 */
[----:B0-----:R-:W-:Y:S02]  /*0430*/  FSEL R11, R11, R21, P0 ;  /* 0x000000150b0b7208 */ /* 0x001fe40000000000 */
[----:B------:R-:W-:Y:S02]  /*0440*/  FSEL R10, R10, R20, P0 ;  /* 0x000000140a0a7208 */ /* 0x000fe40000000000 */
[----:B--2---:R-:W-:Y:S01]  /*0450*/  FSEL R16, R28, R36, P1 ;  /* 0x000000241c107208 */ /* 0x004fe20000800000 */
[----:B------:R-:W-:Y:S01]  /*0460*/  SHFL.BFLY PT, R15, R11, 0x10, 0x1f ;  /* 0x0e001f000b0f7f89 */ /* 0x000fe200000e0000 */
[----:B------:R-:W-:-:S03]  /*0470*/  FSEL R17, R29, R37, P1 ;  /* 0x000000251d117208 */ /* 0x000fc60000800000 */
[----:B------:R-:W0:Y:S03]  /*0480*/  SHFL.BFLY PT, R14, R10, 0x10, 0x1f ;  /* 0x0e001f000a0e7f89 */ /* 0x000e2600000e0000 */
[----:B------:R-:W1:-:S06]  /*0490*/  DSETP.GT.AND P0, PT, R16, R38, PT ;  /* 0x000000261000722a */ /* 0x000e4c0003f04000 */
[----:B-1----:R-:W-:Y:S02]  /*04a0*/  FSEL R12, R16, R38, P0 ;  /* 0x00000026100c7208 */ /* 0x002fe40000000000 */
[----:B------:R-:W-:-:S06]  /*04b0*/  FSEL R13, R17, R39, P0 ;  /* 0x00000027110d7208 */ /* 0x000fcc0000000000 */
[----:B------:R-:W1:-:S06]  /*04c0*/  DSETP.GT.AND P0, PT, R12, R30, PT ;  /* 0x0000001e0c00722a */ /* 0x000e4c0003f04000 */
[----:B-1----:R-:W-:Y:S02]  /*04d0*/  FSEL R17, R13, R31, P0 ;  /* 0x0000001f0d117208 */ /* 0x002fe40000000000 */
[----:B------:R-:W-:Y:S01]  /*04e0*/  FSEL R16, R12, R30, P0 ;  /* 0x0000001e0c107208 */ /* 0x000fe20000000000 */
        /* <DEDUP_REMOVED lines=42> */
[----:B------:R-:W-:-:S06]  /*0790*/  FSEL R17, R13, R11, !P0 ;  /* 0x0000000b0d117208 */ /* 0x000fcc0004000000 */
[----:B------:R-:W0:-:S06]  /*07a0*/  DADD R8, R8, -R16 ;  /* 0x0000000008087229 */ /* 0x000e0c0000000810 */
[----:B0-----:R-:W0:-:S06]  /*07b0*/  DFMA R12, R8, R32, 6.75539944105574400000e+15 ;  /* 0x43380000080c742b */ /* 0x001e0c0000000020 */
        /* <DEDUP_REMOVED lines=11> */
[C---:B0-----:R-:W0:Y:S01]  /*0870*/  DFMA R14, R18.reuse, R14, c[0x2][0x40] ;  /* 0x00801000120e762b */ /* 0x041e22000000000e */
[----:B------:R-:W-:Y:S05]  /*0880*/  SHFL.BFLY PT, R35, R23, 0x1, 0x1f ;  /* 0x0c201f0017237f89 */ /* 0x000fea00000e0000 */
[C---:B0-----:R-:W0:Y:S01]  /*0890*/  DFMA R14, R18.reuse, R14, c[0x2][0x48] ;  /* 0x00801200120e762b */ /* 0x041e22000000000e */
[----:B------:R-:W1:Y:S05]  /*08a0*/  SHFL.BFLY PT, R34, R22, 0x1, 0x1f ;  /* 0x0c201f0016227f89 */ /* 0x000e6a00000e0000 */
[----:B0-----:R-:W0:Y:S01]  /*08b0*/  DFMA R14, R18, R14, c[0x2][0x50] ;  /* 0x00801400120e762b */ /* 0x001e22000000000e */
[----:B------:R-:W-:-:S05]  /*08c0*/  FSETP.GEU.FTZ.AND P0, PT, |R9|, 4.1917929649353027344, PT ;  /* 0x4086232b0900780b */ /* 0x000fca0003f1e200 */
[----:B0-----:R-:W0:-:S06]  /*08d0*/  DFMA R14, R18, R14, 1 ;  /* 0x3ff00000120e742b */ /* 0x001e0c000000000e */
[----:B0-----:R-:W0:Y:S01]  /*08e0*/  DFMA R14, R18, R14, 1 ;  /* 0x3ff00000120e742b */ /* 0x001e22000000000e */
[----:B------:R-:W-:Y:S03]  /*08f0*/  BSSY B0, `(.L_x_5988) ;  /* 0x0000011000007945 */ /* 0x000fe60003800000 */
[----:B-1----:R1:W2:-:S06]  /*0900*/  DSETP.GEU.AND P1, PT, R22, R34, PT ;  /* 0x000000221600722a */ /* 0x00228c0003f2e000 */
[----:B0-----:R-:W-:Y:S02]  /*0910*/  IMAD R19, R12, 0x100000, R15 ;  /* 0x001000000c137824 */ /* 0x001fe400078e020f */
[----:B------:R-:W-:Y:S01]  /*0920*/  IMAD.MOV.U32 R18, RZ, RZ, R14 ;  /* 0x000000ffff127224 */ /* 0x000fe200078e000e */
[----:B------:R-:W-:Y:S05]  /*0930*/  @!P0 BRA `(.L_x_5989) ;  /* 0x000000c000008947 */ /* 0x000fea0003800000 */
[----:B-12---:R-:W-:Y:S01]  /*0940*/  FSETP.GEU.FTZ.AND P0, PT, |R9|, 4.2275390625, PT ;  /* 0x408748000900780b */ /* 0x006fe20003f1e200 */
[----:B------:R-:W-:-:S12]  /*0950*/  DSETP.GEU.AND P2, PT, R8, RZ, PT ;  /* 0x000000ff0800722a */ /* 0x000fd80003f4e000 */
[----:B------:R-:W-:-:S04]  /*0960*/  @!P0 LEA.HI R13, R12, R12, RZ, 0x1 ;  /* 0x0000000c0c0d8211 */ /* 0x000fc800078f08ff */
[----:B------:R-:W-:-:S05]  /*0970*/  @!P0 SHF.R.S32.HI R19, RZ, 0x1, R13 ;  /* 0x00000001ff138819 */ /* 0x000fca000001140d */
[----:B------:R-:W-:Y:S01]  /*0980*/  @!P0 IMAD.IADD R42, R12, 0x1, -R19 ;  /* 0x000000010c2a8824 */ /* 0x000fe200078e0a13 */
[----:B------:R-:W0:Y:S01]  /*0990*/  DADD R12, R8, +INF ;  /* 0x7ff00000080c7429 */ /* 0x000e220000000000 */
[----:B------:R-:W-:-:S09]  /*09a0*/  @!P0 IMAD R15, R19, 0x100000, R15 ;  /* 0x00100000130f8824 */ /* 0x000fd200078e020f */
[----:B0-----:R-:W-:Y:S01]  /*09b0*/  FSEL R18, R12, RZ, P2 ;  /* 0x000000ff0c127208 */ /* 0x001fe20001000000 */
[----:B------:R-:W-:Y:S01]  /*09c0*/  @!P0 IMAD.MOV.U32 R12, RZ, RZ, RZ ;  /* 0x000000ffff0c8224 */ /* 0x000fe200078e00ff */
[----:B------:R-:W-:Y:S02]  /*09d0*/  FSEL R19, R13, RZ, P2 ;  /* 0x000000ff0d137208 */ /* 0x000fe40001000000 */
[----:B------:R-:W-:-:S06]  /*09e0*/  @!P0 LEA R13, R42, 0x3ff00000, 0x14 ;  /* 0x3ff000002a0d8811 */ /* 0x000fcc00078ea0ff */
[----:B------:R0:W1:-:S06]  /*09f0*/  @!P0 DMUL R18, R14, R12 ;  /* 0x0000000c0e128228 */ /* 0x00004c0000000000 */
.L_x_5989:
[----:B-12---:R-:W-:Y:S05]  /*0a00*/  BSYNC B0 ;  /* 0x0000000000007941 */ /* 0x006fea0003800000 */
.L_x_5988:
[----:B0-----:R-:W0:Y:S01]  /*0a10*/  DADD R12, R24, -R16 ;  /* 0x00000000180c7229 */ /* 0x001e220000000810 */
[----:B------:R-:W-:Y:S01]  /*0a20*/  FSEL R34, R34, R22, !P1 ;  /* 0x0000001622227208 */ /* 0x000fe20004800000 */
[----:B------:R-:W-:Y:S01]  /*0a30*/  BSSY B0, `(.L_x_5990) ;  /* 0x0000022000007945 */ /* 0x000fe20003800000 */
[----:B------:R-:W-:-:S03]  /*0a40*/  FSEL R35, R35, R23, !P1 ;  /* 0x0000001723237208 */ /* 0x000fc60004800000 */
        /* <DEDUP_REMOVED lines=32> */
.L_x_5991:
[----:B------:R-:W-:Y:S05]  /*0c50*/  BSYNC B0 ;  /* 0x0000000000007941 */ /* 0x000fea0003800000 */
.L_x_5990:
[----:B0-----:R-:W0:Y:S01]  /*0c60*/  DADD R14, R26, -R16 ;  /* 0x000000001a0e7229 */ /* 0x001e220000000810 */
[----:B------:R-:W-:Y:S03]  /*0c70*/  BSSY B0, `(.L_x_5992) ;  /* 0x0000024000007945 */ /* 0x000fe60003800000 */
[----:B------:R-:W2:-:S04]  /*0c80*/  DADD R18, RZ, R18 ;  /* 0x00000000ff127229 */ /* 0x000e880000000012 */
[----:B0-----:R-:W0:Y:S02]  /*0c90*/  DFMA R24, R14, R32, 6.75539944105574400000e+15 ;  /* 0x433800000e18742b */ /* 0x001e240000000020 */
[----:B------:R-:W-:Y:S02]  /*0ca0*/  FSETP.GEU.FTZ.AND P0, PT, |R15|, 4.1917929649353027344, PT ;  /* 0x4086232b0f00780b */ /* 0x000fe40003f1e200 */
[----:B-12---:R-:W-:-:S04]  /*0cb0*/  DADD R22, R18, R22 ;  /* 0x0000000012167229 */ /* 0x006fc80000000016 */
[----:B0-----:R-:W0:-:S04]  /*0cc0*/  DADD R18, R24, -6.75539944105574400000e+15 ;  /* 0xc338000018127429 */ /* 0x001e080000000000 */
[----:B------:R-:W-:-:S04]  /*0cd0*/  DADD R16, R20, -R16 ;  /* 0x0000000014107229 */ /* 0x000fc80000000810 */
        /* <DEDUP_REMOVED lines=29> */
.L_x_5993:
[----:B------:R-:W-:Y:S05]  /*0eb0*/  BSYNC B0 ;  /* 0x0000000000007941 */ /* 0x000fea0003800000 */
.L_x_5992:
[----:B------:R-:W2:Y:S01]  /*0ec0*/  DFMA R26, R16, R32, 6.75539944105574400000e+15 ;  /* 0x43380000101a742b */ /* 0x000ea20000000020 */
[----:B------:R-:W-:Y:S01]  /*0ed0*/  FSETP.GEU.FTZ.AND P0, PT, |R17|, 4.1917929649353027344, PT ;  /* 0x4086232b1100780b */ /* 0x000fe20003f1e200 */
[----:B------:R-:W-:Y:S04]  /*0ee0*/  BSSY B0, `(.L_x_5994) ;  /* 0x000001f000007945 */ /* 0x000fe80003800000 */
        /* <DEDUP_REMOVED lines=29> */
[----:B------:R0:W2:-:S06]  /*10c0*/  @!P0 DMUL R24, R26, R18 ;  /* 0x000000121a188228 */ /* 0x00008c0000000000 */
.L_x_5995:
[----:B------:R-:W-:Y:S05]  /*10d0*/  BSYNC B0 ;  /* 0x0000000000007941 */ /* 0x000fea0003800000 */
.L_x_5994:
        /* <DEDUP_REMOVED lines=35> */
.L_x_5997:
[----:B------:R-:W-:Y:S05]  /*1310*/  BSYNC B0 ;  /* 0x0000000000007941 */ /* 0x000fea0003800000 */
.L_x_5996:
[----:B0-----:R-:W0:Y:S01]  /*1320*/  DADD R20, -R34, R36 ;  /* 0x0000000022147229 */ /* 0x001e220000000124 */
[----:B------:R-:W-:Y:S03]  /*1330*/  BSSY B0, `(.L_x_5998) ;  /* 0x0000022000007945 */ /* 0x000fe60003800000 */
[----:B--2---:R-:W-:-:S04]  /*1340*/  DADD R22, R22, R24 ;  /* 0x0000000016167229 */ /* 0x004fc80000000018 */
        /* <DEDUP_REMOVED lines=32> */
.L_x_5999:
[----:B------:R-:W-:Y:S05]  /*1550*/  BSYNC B0 ;  /* 0x0000000000007941 */ /* 0x000fea0003800000 */
.L_x_5998:
[----:B0-----:R-:W0:Y:S01]  /*1560*/  DADD R24, -R34, R38 ;  /* 0x0000000022187229 */ /* 0x001e220000000126 */
[----:B------:R-:W-:Y:S03]  /*1570*/  BSSY B0, `(.L_x_6000) ;  /* 0x0000024000007945 */ /* 0x000fe60003800000 */
[----:B-1----:R-:W1:-:S04]  /*1580*/  DADD R36, RZ, R26 ;  /* 0x00000000ff247229 */ /* 0x002e48000000001a */
[----:B0-----:R-:W0:Y:S02]  /*1590*/  DFMA R26, R24, R32, 6.75539944105574400000e+15 ;  /* 0x43380000181a742b */ /* 0x001e240000000020 */
[----:B------:R-:W-:Y:S02]  /*15a0*/  FSETP.GEU.FTZ.AND P0, PT, |R25|, 4.1917929649353027344, PT ;  /* 0x4086232b1900780b */ /* 0x000fe40003f1e200 */
[----:B-12---:R-:W-:-:S04]  /*15b0*/  DADD R28, R36, R28 ;  /* 0x00000000241c7229 */ /* 0x006fc8000000001c */
[----:B0-----:R-:W0:-:S04]  /*15c0*/  DADD R38, R26, -6.75539944105574400000e+15 ;  /* 0xc33800001a267429 */ /* 0x001e080000000000 */
[----:B------:R-:W1:-:S04]  /*15d0*/  DADD R30, -R34, R30 ;  /* 0x00000000221e7229 */ /* 0x000e48000000011e */
[----:B0-----:R-:W0:-:S04]  /*15e0*/  DFMA R36, R38, c[0x2][0x0], R24 ;  /* 0x0080000026247a2b */ /* 0x001e080000000018 */
[----:B-1----:R-:W-:-:S04]  /*15f0*/  DFMA R32, R30, R32, 6.75539944105574400000e+15 ;  /* 0x433800001e20742b */ /* 0x002fc80000000020 */
        /* <DEDUP_REMOVED lines=27> */
.L_x_6001:
[----:B------:R-:W-:Y:S05]  /*17b0*/  BSYNC B0 ;  /* 0x0000000000007941 */ /* 0x000fea0003800000 */
.L_x_6000:
[----:B------:R-:W2:Y:S01]  /*17c0*/  DADD R36, R32, -6.75539944105574400000e+15 ;  /* 0xc338000020247429 */ /* 0x000ea20000000000 */
[----:B------:R-:W-:Y:S01]  /*17d0*/  FSETP.GEU.FTZ.AND P0, PT, |R31|, 4.1917929649353027344, PT ;  /* 0x4086232b1f00780b */ /* 0x000fe20003f1e200 */
[----:B------:R-:W-:Y:S04]  /*17e0*/  BSSY B0, `(.L_x_6002) ;  /* 0x000001e000007945 */ /* 0x000fe80003800000 */
        /* <DEDUP_REMOVED lines=29> */
.L_x_6003:
[----:B------:R-:W-:Y:S05]  /*19c0*/  BSYNC B0 ;  /* 0x0000000000007941 */ /* 0x000fea0003800000 */
.L_x_6002:
[----:B0-----:R-:W-:Y:S01]  /*19d0*/  SHFL.BFLY PT, R11, R23, 0x10, 0x1f ;  /* 0x0e001f00170b7f89 */ /* 0x001fe200000e0000 */
[----:B-1----:R-:W0:Y:S01]  /*19e0*/  DADD R28, R28, R34 ;  /* 0x000000001c1c7229 */ /* 0x002e220000000022 */
[----:B------:R-:W-:Y:S02]  /*19f0*/  ISETP.GE.AND P0, PT, R6, 0x1, PT ;  /* 0x000000010600780c */ /* 0x000fe40003f06270 */
[----:B------:R-:W1:Y:S03]  /*1a00*/  SHFL.BFLY PT, R10, R22, 0x10, 0x1f ;  /* 0x0e001f00160a7f89 */ /* 0x000e6600000e0000 */
[----:B0-2---:R-:W0:-:S04]  /*1a10*/  DADD R26, R28, R26 ;  /* 0x000000001c1a7229 */ /* 0x005e08000000001a */
[----:B-1----:R0:W1:-:S03]  /*1a20*/  DADD R28, R22, R10 ;  /* 0x00000000161c7229 */ /* 0x002046000000000a */
        /* <DEDUP_REMOVED lines=22> */
[----:B-1----:R-:W1:-:S04]  /*1b90*/  DADD R10, R26, R10 ;  /* 0x000000001a0a7229 */ /* 0x002e48000000000a */
[----:B0-----:R1:W0:-:S03]  /*1ba0*/  DADD R22, R36, R28 ;  /* 0x0000000024167229 */ /* 0x001206000000001c */
[----:B-1----:R1:W2:Y:S04]  /*1bb0*/  SHFL.BFLY PT, R29, R11, 0x1, 0x1f ;  /* 0x0c201f000b1d7f89 */ /* 0x0022a800000e0000 */
[----:B------:R1:W3:Y:S01]  /*1bc0*/  SHFL.BFLY PT, R28, R10, 0x1, 0x1f ;  /* 0x0c201f000a1c7f89 */ /* 0x0002e200000e0000 */
[----:B------:R-:W-:Y:S05]  /*1bd0*/  @!P0 EXIT ;  /* 0x000000000000894d */ /* 0x000fea0003800000 */
[----:B0-----:R-:W-:Y:S01]  /*1be0*/  ISETP.GT.AND P1, PT, R23, 0xfffff, PT ;  /* 0x000fffff1700780c */ /* 0x001fe20003f24270 */
[----:B------:R-:W-:Y:S01]  /*1bf0*/  IMAD.MOV.U32 R35, RZ, RZ, R23 ;  /* 0x000000ffff237224 */ /* 0x000fe200078e0017 */
[----:B------:R-:W-:Y:S01]  /*1c00*/  BSSY B0, `(.L_x_6004) ;  /* 0x000003b000007945 */ /* 0x000fe20003800000 */
[----:B------:R-:W-:Y:S01]  /*1c10*/  IMAD.MOV.U32 R36, RZ, RZ, R22 ;  /* 0x000000ffff247224 */ /* 0x000fe200078e0016 */
[----:B-123--:R-:W-:Y:S01]  /*1c20*/  DADD R10, R10, R28 ;  /* 0x000000000a0a7229 */ /* 0x00efe2000000001c */
[----:B------:R-:W-:Y:S01]  /*1c30*/  ISETP.GE.AND P0, PT, R0, c[0x0][0x178], PT ;  /* 0x00005e0000007a0c */ /* 0x000fe20003f06270 */
[----:B------:R-:W-:-:S07]  /*1c40*/  IMAD.MOV.U32 R0, RZ, RZ, -0x3ff ;  /* 0xfffffc01ff007424 */ /* 0x000fce00078e00ff */
        /* <DEDUP_REMOVED lines=15> */
[----:B------:R-:W-:Y:S01]  /*1d40*/  LEA.HI R35, R35, R0, RZ, 0xc ;  /* 0x0000000023237211 */ /* 0x000fe200078f60ff */
[----:B------:R-:W-:Y:S01]  /*1d50*/  IMAD.MOV.U32 R28, RZ, RZ, 0x3ae80f1e ;  /* 0x3ae80f1eff1c7424 */ /* 0x000fe200078e00ff */
[----:B------:R-:W-:Y:S01]  /*1d60*/  LOP3.LUT R37, R6, 0x3ff00000, RZ, 0xfc, !PT ;  /* 0x3ff0000006257812 */ /* 0x000fe200078efcff */
[----:B------:R-:W-:-:S03]  /*1d70*/  IMAD.MOV.U32 R29, RZ, RZ, 0x3eb1380b ;  /* 0x3eb1380bff1d7424 */ /* 0x000fc600078e00ff */
        /* <DEDUP_REMOVED lines=12> */
[----:B0-----:R-:W0:-:S06]  /*1e40*/  DFMA R38, R38, R22, R38 ;  /* 0x000000162626722b */ /* 0x001e0c0000000026 */
[----:B0-----:R-:W0:-:S06]  /*1e50*/  DMUL R22, R38, R36 ;  /* 0x0000002426167228 */ /* 0x001e0c0000000000 */
[----:B0-----:R-:W0:-:S06]  /*1e60*/  DFMA R22, R38, R36, R22 ;  /* 0x000000242616722b */ /* 0x001e0c0000000016 */
[----:B0-----:R-:W0:-:S06]  /*1e70*/  DMUL R26, R22, R22 ;  /* 0x00000016161a7228 */ /* 0x001e0c0000000000 */
[----:B0-----:R-:W0:-:S06]  /*1e80*/  DFMA R28, R26, R28, c[0x2][0x58] ;  /* 0x008016001a1c762b */ /* 0x001e0c000000001c */
[----:B0-----:R-:W0:-:S04]  /*1e90*/  DFMA R32, R26, R28, c[0x2][0x60] ;  /* 0x008018001a20762b */ /* 0x001e08000000001c */
        /* <DEDUP_REMOVED lines=8> */
[----:B0-----:R-:W0:-:S04]  /*1f20*/  DFMA R36, R26, R32, c[0x2][0x88] ;  /* 0x008022001a24762b */ /* 0x001e080000000020 */
[----:B------:R-:W1:-:S04]  /*1f30*/  DFMA R32, R34, c[0x2][0x98], R22 ;  /* 0x0080260022207a2b */ /* 0x000e480000000016 */
[----:B0-----:R-:W0:-:S04]  /*1f40*/  DMUL R36, R26, R36 ;  /* 0x000000241a247228 */ /* 0x001e080000000000 */
[----:B-1----:R-:W1:-:S04]  /*1f50*/  DFMA R26, -R34, c[0x2][0x98], R32 ;  /* 0x00802600221a7a2b */ /* 0x002e480000000120 */
[----:B0-----:R-:W-:-:S04]  /*1f60*/  DFMA R28, R22, R36, R28 ;  /* 0x00000024161c722b */ /* 0x001fc8000000001c */
[----:B-1----:R-:W0:-:S06]  /*1f70*/  DADD R26, -R22, R26 ;  /* 0x00000000161a7229 */ /* 0x002e0c000000011a */
[----:B0-----:R-:W0:-:S06]  /*1f80*/  DADD R26, R28, -R26 ;  /* 0x000000001c1a7229 */ /* 0x001e0c000000081a */
[----:B0-----:R-:W0:-:S06]  /*1f90*/  DFMA R26, R34, c[0x2][0xa0], R26 ;  /* 0x00802800221a7a2b */ /* 0x001e0c000000001a */
[----:B0-----:R0:W1:-:S06]  /*1fa0*/  DADD R32, R32, R26 ;  /* 0x0000000020207229 */ /* 0x00104c000000001a */
.L_x_6005:
[----:B------:R-:W-:Y:S05]  /*1fb0*/  BSYNC B0 ;  /* 0x0000000000007941 */ /* 0x000fea0003800000 */
.L_x_6004:
[----:B------:R-:W-:Y:S01]  /*1fc0*/  BSSY B0, `(.L_x_6006) ;  /* 0x0000011000007945 */ /* 0x000fe20003800000 */
[----:B------:R-:W-:Y:S05]  /*1fd0*/  @P0 BRA `(.L_x_6007) ;  /* 0x000000f000000947 */ /* 0x000fea0003800000 */
[----:B------:R-:W-:Y:S01]  /*1fe0*/  LEA R22, P1, R4, c[0x0][0x160], 0x3 ;  /* 0x0000580004167a11 */ /* 0x000fe200078218ff */
[----:B-1----:R-:W1:-:S03]  /*1ff0*/  DADD R8, R8, -R32 ;  /* 0x0000000008087229 */ /* 0x002e460000000820 */
[----:B------:R-:W-:Y:S02]  /*2000*/  LEA.HI.X R23, R4, c[0x0][0x164], R41, 0x3, P1 ;  /* 0x0000590004177a11 */ /* 0x000fe400008f1c29 */
[----:B------:R-:W-:-:S03]  /*2010*/  ISETP.GE.AND P1, PT, R3, c[0x0][0x178], PT ;  /* 0x00005e0003007a0c */ /* 0x000fc60003f26270 */
[----:B-1----:R1:W-:Y:S10]  /*2020*/  STG.E.64 [R22.64], R8 ;  /* 0x0000000816007986 */ /* 0x0023f4000c101b04 */
[----:B------:R-:W-:Y:S05]  /*2030*/  @P1 BRA `(.L_x_6007) ;  /* 0x0000009000001947 */ /* 0x000fea0003800000 */
[----:B------:R-:W2:Y:S01]  /*2040*/  DADD R12, R12, -R32 ;  /* 0x000000000c0c7229 */ /* 0x000ea20000000820 */
[----:B------:R-:W-:-:S06]  /*2050*/  ISETP.GE.AND P1, PT, R5, c[0x0][0x178], PT ;  /* 0x00005e0005007a0c */ /* 0x000fcc0003f26270 */
[----:B--2---:R2:W-:Y:S07]  /*2060*/  STG.E.64 [R22.64+0x100], R12 ;  /* 0x0001000c16007986 */ /* 0x0045ee000c101b04 */
[----:B------:R-:W-:Y:S05]  /*2070*/  @P1 BRA `(.L_x_6007) ;  /* 0x0000005000001947 */ /* 0x000fea0003800000 */
[----:B------:R-:W-:Y:S01]  /*2080*/  ISETP.GE.AND P1, PT, R7, c[0x0][0x178], PT ;  /* 0x00005e0007007a0c */ /* 0x000fe20003f26270 */
[----:B------:R-:W3:-:S07]  /*2090*/  DADD R14, R14, -R32 ;  /* 0x000000000e0e7229 */ /* 0x000ece0000000820 */
[----:B---3--:R3:W-:Y:S05]  /*20a0*/  STG.E.64 [R22.64+0x200], R14 ;  /* 0x0002000e16007986 */ /* 0x0087ea000c101b04 */
[----:B------:R-:W4:-:S07]  /*20b0*/  @!P1 DADD R16, R16, -R32 ;  /* 0x0000000010109229 */ /* 0x000f0e0000000820 */
[----:B----4-:R3:W-:Y:S04]  /*20c0*/  @!P1 STG.E.64 [R22.64+0x300], R16 ;  /* 0x0003001016009986 */ /* 0x0107e8000c101b04 */
.L_x_6007:
[----:B------:R-:W-:Y:S05]  /*20d0*/  BSYNC B0 ;  /* 0x0000000000007941 */ /* 0x000fea0003800000 */
.L_x_6006:
[----:B-1----:R-:W-:-:S04]  /*20e0*/  IMAD.MOV.U32 R9, RZ, RZ, -0x2 ;  /* 0xfffffffeff097424 */ /* 0x002fc800078e00ff */
[----:B------:R-:W-:-:S05]  /*20f0*/  IMAD R2, R2, R9, c[0x0][0x170] ;  /* 0x00005c0002027624 */ /* 0x000fca00078e0209 */
[----:B------:R-:W-:-:S13]  /*2100*/  ISETP.GE.AND P1, PT, R2, 0x2, PT ;  /* 0x000000020200780c */ /* 0x000fda0003f26270 */
[----:B------:R-:W-:Y:S05]  /*2110*/  @!P1 EXIT ;  /* 0x000000000000994d */ /* 0x000fea0003800000 */
[----:B------:R-:W-:Y:S01]  /*2120*/  ISETP.GT.AND P1, PT, R11, 0xfffff, PT ;  /* 0x000fffff0b00780c */ /* 0x000fe20003f24270 */
[----:B---3--:R-:W-:Y:S01]  /*2130*/  IMAD.MOV.U32 R17, RZ, RZ, R11 ;  /* 0x000000ffff117224 */ /* 0x008fe200078e000b */
[----:B------:R-:W-:Y:S01]  /*2140*/  BSSY B0, `(.L_x_6008) ;  /* 0x000003a000007945 */ /* 0x000fe20003800000 */
[----:B------:R-:W-:-:S10]  /*2150*/  IMAD.MOV.U32 R2, RZ, RZ, R10 ;  /* 0x000000ffff027224 */ /* 0x000fd400078e000a */
[----:B------:R-:W1:-:S10]  /*2160*/  @!P1 DMUL R10, R10, 1.80143985094819840000e+16 ;  /* 0x435000000a0a9828 */ /* 0x000e540000000000 */
[----:B-1----:R-:W-:Y:S02]  /*2170*/  @!P1 IMAD.MOV.U32 R17, RZ, RZ, R11 ;  /* 0x000000ffff119224 */ /* 0x002fe400078e000b */
[----:B------:R-:W-:-:S03]  /*2180*/  @!P1 IMAD.MOV.U32 R2, RZ, RZ, R10 ;  /* 0x000000ffff029224 */ /* 0x000fc600078e000a */
[----:B------:R-:W-:-:S04]  /*2190*/  IADD3 R0, R17, -0x1, RZ ;  /* 0xffffffff11007810 */ /* 0x000fc80007ffe0ff */
[----:B------:R-:W-:Y:S01]  /*21a0*/  ISETP.GE.U32.AND P2, PT, R0, 0x7fefffff, PT ;  /* 0x7fefffff0000780c */ /* 0x000fe20003f46070 */
[----:B------:R-:W-:Y:S02]  /*21b0*/  IMAD.MOV.U32 R0, RZ, RZ, -0x3ff ;  /* 0xfffffc01ff007424 */ /* 0x000fe400078e00ff */
[----:B------:R-:W-:-:S10]  /*21c0*/  @!P1 IMAD.MOV.U32 R0, RZ, RZ, -0x435 ;  /* 0xfffffbcbff009424 */ /* 0x000fd400078e00ff */
[----:B------:R-:W-:Y:S01]  /*21d0*/  @P2 IMAD.MOV.U32 R8, RZ, RZ, 0x0 ;  /* 0x00000000ff082424 */ /* 0x000fe200078e00ff */
[----:B------:R-:W-:Y:S01]  /*21e0*/  @P2 FSETP.NEU.FTZ.AND P3, PT, R11, RZ, PT ;  /* 0x000000ff0b00220b */ /* 0x000fe20003f7d000 */
[----:B------:R-:W-:-:S06]  /*21f0*/  @P2 IMAD.MOV.U32 R9, RZ, RZ, 0x7ff00000 ;  /* 0x7ff00000ff092424 */ /* 0x000fcc00078e00ff */
[----:B------:R-:W1:-:S10]  /*2200*/  @P2 DFMA R8, R10, R8, +INF ;  /* 0x7ff000000a08242b */ /* 0x000e540000000008 */
[----:B-1----:R-:W-:Y:S02]  /*2210*/  @P2 FSEL R8, R8, RZ, P3 ;  /* 0x000000ff08082208 */ /* 0x002fe40001800000 */
[----:B------:R-:W-:Y:S01]  /*2220*/  @P2 FSEL R9, R9, -QNAN , P3 ;  /* 0xfff0000009092808 */ /* 0x000fe20001800000 */
[----:B------:R-:W-:Y:S05]  /*2230*/  @P2 BRA `(.L_x_6009) ;  /* 0x000002a000002947 */ /* 0x000fea0003800000 */
[C---:B------:R-:W-:Y:S01]  /*2240*/  LOP3.LUT R4, R17.reuse, 0x800fffff, RZ, 0xc0, !PT ;  /* 0x800fffff11047812 */ /* 0x040fe200078ec0ff */
[----:B------:R-:W-:Y:S01]  /*2250*/  IMAD.MOV.U32 R8, RZ, RZ, R2 ;  /* 0x000000ffff087224 */ /* 0x000fe200078e0002 */
[----:B------:R-:W-:Y:S01]  /*2260*/  LEA.HI R17, R17, R0, RZ, 0xc ;  /* 0x0000000011117211 */ /* 0x000fe200078f60ff */
[----:B------:R-:W-:Y:S01]  /*2270*/  IMAD.MOV.U32 R10, RZ, RZ, RZ ;  /* 0x000000ffff0a7224 */ /* 0x000fe200078e00ff */
[----:B------:R-:W-:Y:S01]  /*2280*/  LOP3.LUT R9, R4, 0x3ff00000, RZ, 0xfc, !PT ;  /* 0x3ff0000004097812 */ /* 0x000fe200078efcff */
[----:B0-----:R-:W-:Y:S02]  /*2290*/  IMAD.MOV.U32 R26, RZ, RZ, 0x3ae80f1e ;  /* 0x3ae80f1eff1a7424 */ /* 0x001fe400078e00ff */
[----:B------:R-:W-:Y:S01]  /*22a0*/  IMAD.MOV.U32 R27, RZ, RZ, 0x3eb1380b ;  /* 0x3eb1380bff1b7424 */ /* 0x000fe200078e00ff */
[----:B------:R-:W-:-:S13]  /*22b0*/  ISETP.GE.AND P1, PT, R9, 0x3ff6a09f, PT ;  /* 0x3ff6a09f0900780c */ /* 0x000fda0003f26270 */
[----:B------:R-:W-:Y:S02]  /*22c0*/  @P1 IADD3 R11, R9, -0x100000, RZ ;  /* 0xfff00000090b1810 */ /* 0x000fe40007ffe0ff */
[----:B------:R-:W-:-:S03]  /*22d0*/  @P1 IADD3 R17, R17, 0x1, RZ ;  /* 0x0000000111111810 */ /* 0x000fc60007ffe0ff */
[----:B------:R-:W-:Y:S01]  /*22e0*/  @P1 IMAD.MOV.U32 R9, RZ, RZ, R11 ;  /* 0x000000ffff091224 */ /* 0x000fe200078e000b */
[----:B------:R-:W-:Y:S01]  /*22f0*/  LOP3.LUT R16, R17, 0x80000000, RZ, 0x3c, !PT ;  /* 0x8000000011107812 */ /* 0x000fe200078e3cff */
[----:B------:R-:W-:-:S04]  /*2300*/  IMAD.MOV.U32 R17, RZ, RZ, 0x43300000 ;  /* 0x43300000ff117424 */ /* 0x000fc800078e00ff */
[----:B--2---:R-:W0:-:S04]  /*2310*/  DADD R22, R8, 1 ;  /* 0x3ff0000008167429 */ /* 0x004e080000000000 */
        /* <DEDUP_REMOVED lines=28> */
.L_x_6009:
[----:B------:R-:W-:Y:S05]  /*24e0*/  BSYNC B0 ;  /* 0x0000000000007941 */ /* 0x000fea0003800000 */
.L_x_6008:
[----:B------:R-:W-:Y:S05]  /*24f0*/  @P0 EXIT ;  /* 0x000000000000094d */ /* 0x000fea0003800000 */
[----:B------:R-:W-:Y:S01]  /*2500*/  ISETP.GE.AND P1, PT, R3, c[0x0][0x178], PT ;  /* 0x00005e0003007a0c */ /* 0x000fe20003f26270 */
[----:B-1----:R-:W1:Y:S01]  /*2510*/  DADD R18, R18, -R8 ;  /* 0x0000000012127229 */ /* 0x002e620000000808 */
[----:B------:R-:W-:-:S04]  /*2520*/  LEA R2, P0, R40, c[0x0][0x160], 0x3 ;  /* 0x0000580028027a11 */ /* 0x000fc800078018ff */
[----:B------:R-:W-:-:S05]  /*2530*/  LEA.HI.X R3, R40, c[0x0][0x164], R43, 0x3, P0 ;  /* 0x0000590028037a11 */ /* 0x000fca00000f1c2b */
[----:B-1----:R1:W-:Y:S02]  /*2540*/  STG.E.64 [R2.64], R18 ;  /* 0x0000001202007986 */ /* 0x0023e4000c101b04 */
        /* <DEDUP_REMOVED lines=9> */
[----:B------:R-:W5:-:S07]  /*25e0*/  DADD R8, R30, -R8 ;  /* 0x000000001e087229 */ /* 0x000f4e0000000808 */
[----:B-----5:R-:W-:Y:S01]  /*25f0*/  STG.E.64 [R2.64+0x300], R8 ;  /* 0x0003000802007986 */ /* 0x020fe2000c101b04 */
[----:B------:R-:W-:Y:S05]  /*2600*/  EXIT ;  /* 0x000000000000794d */ /* 0x000fea0003800000 */
.L_x_6010:
        /* <DEDUP_REMOVED lines=15> */
.L_x_11178:


//--------------------- .text._ZN43_GLOBAL__N__9ae7fba5_10_SoftMax_cu_9f978f6320softmax_warp_forwardIdddLi6ELb1ELb0EEEvPT0_PKT_iiiPKbib --------------------------
	.section	.text._ZN43_GLOBAL__N__9ae7fba5_10_SoftMax_cu_9f978f6320softmax_warp_forwardIdddLi6ELb1ELb0EEEvPT0_PKT_iiiPKbib,"ax",@progbits
	.sectioninfo	@"SHI_REGISTERS=38"
	.align	128
.text._ZN43_GLOBAL__N__9ae7fba5_10_SoftMax_cu_9f978f6320softmax_warp_forwardIdddLi6ELb1ELb0EEEvPT0_PKT_iiiPKbib:
        .type           _ZN43_GLOBAL__N__9ae7fba5_10_SoftMax_cu_9f978f6320softmax_warp_forwardIdddLi6ELb1ELb0EEEvPT0_PKT_iiiPKbib,@function
        .size           _ZN43_GLOBAL__N__9ae7fba5_10_SoftMax_cu_9f978f6320softmax_warp_forwardIdddLi6ELb1ELb0EEEvPT0_PKT_iiiPKbib,(.L_x_11179 - _ZN43_GLOBAL__N__9ae7fba5_10_SoftMax_cu_9f978f6320softmax_warp_forwardIdddLi6ELb1ELb0EEEvPT0_PKT_iiiPKbib)
        .other          _ZN43_GLOBAL__N__9ae7fba5_10_SoftMax_cu_9f978f6320softmax_warp_forwardIdddLi6ELb1ELb0EEEvPT0_PKT_iiiPKbib,@"STO_CUDA_ENTRY STV_DEFAULT"
_ZN43_GLOBAL__N__9ae7fba5_10_SoftMax_cu_9f978f6320softmax_warp_forwardIdddLi6ELb1ELb0EEEvPT0_PKT_iiiPKbib:
        /* <DEDUP_REMOVED lines=12> */
[----:B-1----:R-:W-:-:S04]  /*00c0*/  IADD3 R3, R0, 0x20, RZ ;  /* 0x0000002000037810 */ /* 0x002fc80007ffe0ff */
[----:B------:R-:W-:-:S04]  /*00d0*/  IADD3 R10, -R5, c[0x0][0x170], RZ ;  /* 0x00005c00050a7a10 */ /* 0x000fc80007ffe1ff */
[----:B------:R-:W-:-:S04]  /*00e0*/  ISETP.GT.AND P0, PT, R10, RZ, PT ;  /* 0x000000ff0a00720c */ /* 0x000fc80003f04270 */
[----:B------:R-:W-:-:S04]  /*00f0*/  SEL R4, RZ, c[0x0][0x178], !P0 ;  /* 0x00005e00ff047a07 */ /* 0x000fc80004000000 */
[-C--:B------:R-:W-:Y:S02]  /*0100*/  ISETP.GE.AND P0, PT, R0, R4.reuse, PT ;  /* 0x000000040000720c */ /* 0x080fe40003f06270 */
[----:B------:R-:W-:Y:S01]  /*0110*/  ISETP.GE.AND P1, PT, R3, R4, PT ;  /* 0x000000040300720c */ /* 0x000fe20003f26270 */
[----:B------:R-:W-:-:S04]  /*0120*/  IMAD R4, R5, c[0x0][0x174], R0 ;  /* 0x00005d0005047a24 */ /* 0x000fc800078e0200 */
[----:B------:R-:W-:Y:S01]  /*0130*/  IMAD.WIDE R6, R4, R7, c[0x0][0x168] ;  /* 0x00005a0004067625 */ /* 0x000fe200078e0207 */
[----:B------:R-:W-:-:S05]  /*0140*/  IMNMX R5, R10, 0x2, PT ;  /* 0x000000020a057817 */ /* 0x000fca0003800200 */
[----:B------:R-:W2:Y:S04]  /*0150*/  @!P0 LDG.E.64 R8, [R6.64] ;  /* 0x0000000406088981 */ /* 0x000ea8000c1e1b00 */
[----:B------:R-:W2:Y:S01]  /*0160*/  @!P1 LDG.E.64 R12, [R6.64+0x100] ;  /* 0x00010004060c9981 */ /* 0x000ea2000c1e1b00 */
[----:B------:R-:W-:Y:S01]  /*0170*/  ISETP.GT.AND P0, PT, R5, 0x1, PT ;  /* 0x000000010500780c */ /* 0x000fe20003f04270 */
[----:B------:R-:W-:Y:S01]  /*0180*/  IMAD.MOV.U32 R14, RZ, RZ, c[0x0][0x178] ;  /* 0x00005e00ff0e7624 */ /* 0x000fe200078e00ff */
[----:B------:R-:W-:Y:S01]  /*0190*/  SHF.R.S32.HI R33, RZ, 0x1f, R4 ;  /* 0x0000001fff217819 */ /* 0x000fe20000011404 */
[----:B------:R-:W-:Y:S01]  /*01a0*/  IMAD.MOV.U32 R20, RZ, RZ, 0x0 ;  /* 0x00000000ff147424 */ /* 0x000fe200078e00ff */
[----:B------:R-:W-:Y:S01]  /*01b0*/  SEL R10, RZ, c[0x0][0x178], !P0 ;  /* 0x00005e00ff0a7a07 */ /* 0x000fe20004000000 */
[----:B------:R-:W-:Y:S01]  /*01c0*/  IMAD.MOV.U32 R21, RZ, RZ, -0x100000 ;  /* 0xfff00000ff157424 */ /* 0x000fe200078e00ff */
[----:B------:R-:W-:Y:S01]  /*01d0*/  IADD3 R32, P2, R4, c[0x0][0x178], RZ ;  /* 0x00005e0004207a10 */ /* 0x000fe20007f5e0ff */
[----:B------:R-:W-:Y:S01]  /*01e0*/  IMAD.MOV.U32 R22, RZ, RZ, 0x0 ;  /* 0x00000000ff167424 */ /* 0x000fe200078e00ff */
[-C--:B------:R-:W-:Y:S01]  /*01f0*/  ISETP.GE.AND P0, PT, R0, R10.reuse, PT ;  /* 0x0000000a0000720c */ /* 0x080fe20003f06270 */
[----:B------:R-:W-:Y:S01]  /*0200*/  IMAD.MOV.U32 R23, RZ, RZ, -0x100000 ;  /* 0xfff00000ff177424 */ /* 0x000fe200078e00ff */
[----:B------:R-:W-:-:S02]  /*0210*/  ISETP.GE.AND P1, PT, R3, R10, PT ;  /* 0x0000000a0300720c */ /* 0x000fc40003f26270 */
[----:B------:R-:W-:Y:S02]  /*0220*/  LEA.HI.X.SX32 R35, R14, R33, 0x1, P2 ;  /* 0x000000210e237211 */ /* 0x000fe400010f0eff */
[----:B------:R-:W-:-:S04]  /*0230*/  LEA R10, P2, R32, c[0x0][0x168], 0x3 ;  /* 0x00005a00200a7a11 */ /* 0x000fc800078418ff */
[----:B------:R-:W-:-:S05]  /*0240*/  LEA.HI.X R11, R32, c[0x0][0x16c], R35, 0x3, P2 ;  /* 0x00005b00200b7a11 */ /* 0x000fca00010f1c23 */
[----:B------:R-:W3:Y:S04]  /*0250*/  @!P0 LDG.E.64 R20, [R10.64] ;  /* 0x000000040a148981 */ /* 0x000ee8000c1e1b00 */
[----:B------:R-:W3:Y:S01]  /*0260*/  @!P1 LDG.E.64 R22, [R10.64+0x100] ;  /* 0x000100040a169981 */ /* 0x000ee2000c1e1b00 */
[----:B------:R-:W-:Y:S01]  /*0270*/  BSSY B0, `(.L_x_6011) ;  /* 0x0000070000007945 */ /* 0x000fe20003800000 */
[----:B--2---:R-:W0:-:S06]  /*0280*/  DSETP.GT.AND P0, PT, R8, R12, PT ;  /* 0x0000000c0800722a */ /* 0x004e0c0003f04000 */
[----:B0-----:R-:W-:Y:S02]  /*0290*/  FSEL R17, R9, R13, P0 ;  /* 0x0000000d09117208 */ /* 0x001fe40000000000 */
[----:B------:R-:W-:-:S03]  /*02a0*/  FSEL R16, R8, R12, P0 ;  /* 0x0000000c08107208 */ /* 0x000fc60000000000 */
[----:B------:R-:W-:Y:S04]  /*02b0*/  SHFL.BFLY PT, R7, R17, 0x10, 0x1f ;  /* 0x0e001f0011077f89 */ /* 0x000fe800000e0000 */
[----:B------:R-:W0:Y:S01]  /*02c0*/  SHFL.BFLY PT, R6, R16, 0x10, 0x1f ;  /* 0x0e001f0010067f89 */ /* 0x000e2200000e0000 */
[----:B---3--:R-:W1:-:S06]  /*02d0*/  DSETP.GT.AND P0, PT, R20, R22, PT ;  /* 0x000000161400722a */ /* 0x008e4c0003f04000 */
        /* <DEDUP_REMOVED lines=45> */
[----:B0-----:R-:W-:Y:S01]  /*05b0*/  FSEL R14, R6, R18, !P0 ;  /* 0x00000012060e7208 */ /* 0x001fe20004000000 */
[----:B------:R-:W-:Y:S01]  /*05c0*/  IMAD.MOV.U32 R6, RZ, RZ, 0x652b82fe ;  /* 0x652b82feff067424 */ /* 0x000fe200078e00ff */
[----:B------:R-:W-:Y:S01]  /*05d0*/  FSEL R15, R7, R19, !P0 ;  /* 0x00000013070f7208 */ /* 0x000fe20004000000 */
[----:B------:R-:W-:-:S05]  /*05e0*/  IMAD.MOV.U32 R7, RZ, RZ, 0x3ff71547 ;  /* 0x3ff71547ff077424 */ /* 0x000fca00078e00ff */
[----:B------:R-:W0:-:S04]  /*05f0*/  DADD R12, R12, -R14 ;  /* 0x000000000c0c7229 */ /* 0x000e08000000080e */
[----:B------:R-:W2:-:S04]  /*0600*/  DADD R8, R8, -R14 ;  /* 0x0000000008087229 */ /* 0x000e88000000080e */
[----:B0-----:R-:W0:-:S04]  /*0610*/  DFMA R14, R12, R6, 6.75539944105574400000e+15 ;  /* 0x433800000c0e742b */ /* 0x001e080000000006 */
[----:B--2---:R-:W2:-:S04]  /*0620*/  DFMA R10, R8, R6, 6.75539944105574400000e+15 ;  /* 0x43380000080a742b */ /* 0x004e880000000006 */
[----:B0-----:R-:W0:-:S04]  /*0630*/  DADD R16, R14, -6.75539944105574400000e+15 ;  /* 0xc33800000e107429 */ /* 0x001e080000000000 */
[----:B--2---:R-:W2:-:S04]  /*0640*/  DADD R18, R10, -6.75539944105574400000e+15 ;  /* 0xc33800000a127429 */ /* 0x004e880000000000 */
[----:B0-----:R-:W0:-:S04]  /*0650*/  DFMA R26, R16, c[0x2][0x0], R12 ;  /* 0x00800000101a7a2b */ /* 0x001e08000000000c */
[----:B--2---:R-:W2:-:S04]  /*0660*/  DFMA R30, R18, c[0x2][0x0], R8 ;  /* 0x00800000121e7a2b */ /* 0x004e880000000008 */
[----:B0-----:R0:W-:Y:S02]  /*0670*/  DFMA R26, R16, c[0x2][0x8], R26 ;  /* 0x00800200101a7a2b */ /* 0x0011e4000000001a */
[----:B0-----:R-:W-:Y:S02]  /*0680*/  IMAD.MOV.U32 R16, RZ, RZ, 0x69ce2bdf ;  /* 0x69ce2bdfff107424 */ /* 0x001fe400078e00ff */
[----:B--2---:R-:W0:Y:S01]  /*0690*/  DFMA R30, R18, c[0x2][0x8], R30 ;  /* 0x00800200121e7a2b */ /* 0x004e22000000001e */
[----:B------:R-:W-:-:S03]  /*06a0*/  IMAD.MOV.U32 R17, RZ, RZ, 0x3e5ade15 ;  /* 0x3e5ade15ff117424 */ /* 0x000fc600078e00ff */
[----:B-1----:R-:W1:-:S04]  /*06b0*/  DSETP.GEU.AND P0, PT, R24, R28, PT ;  /* 0x0000001c1800722a */ /* 0x002e480003f0e000 */
[C---:B0-----:R-:W0:Y:S02]  /*06c0*/  DFMA R18, R30.reuse, R16, c[0x2][0x10] ;  /* 0x008004001e12762b */ /* 0x041e240000000010 */
[----:B-1----:R-:W-:Y:S02]  /*06d0*/  FSEL R24, R28, R24, !P0 ;  /* 0x000000181c187208 */ /* 0x002fe40004000000 */
[----:B------:R-:W-:Y:S02]  /*06e0*/  FSEL R25, R29, R25, !P0 ;  /* 0x000000191d197208 */ /* 0x000fe40004000000 */
[----:B0-----:R-:W0:Y:S01]  /*06f0*/  DFMA R18, R30, R18, c[0x2][0x18] ;  /* 0x008006001e12762b */ /* 0x001e220000000012 */
[----:B------:R-:W-:-:S03]  /*0700*/  FSETP.GEU.FTZ.AND P0, PT, |R9|, 4.1917929649353027344, PT ;  /* 0x4086232b0900780b */ /* 0x000fc60003f1e200 */
[----:B------:R-:W-:-:S04]  /*0710*/  DADD R20, -R24, R20 ;  /* 0x0000000018147229 */ /* 0x000fc80000000114 */
[----:B0-----:R-:W0:-:S04]  /*0720*/  DFMA R18, R30, R18, c[0x2][0x20] ;  /* 0x008008001e12762b */ /* 0x001e080000000012 */
[----:B------:R-:W-:-:S04]  /*0730*/  DADD R22, -R24, R22 ;  /* 0x0000000018167229 */ /* 0x000fc80000000116 */
[----:B0-----:R-:W0:-:S04]  /*0740*/  DFMA R18, R30, R18, c[0x2][0x28] ;  /* 0x00800a001e12762b */ /* 0x001e080000000012 */
[----:B------:R-:W-:-:S04]  /*0750*/  DFMA R24, R20, R6, 6.75539944105574400000e+15 ;  /* 0x433800001418742b */ /* 0x000fc80000000006 */
        /* <DEDUP_REMOVED lines=19> */
[----:B0-----:R0:W1:Y:S01]  /*0890*/  DFMA R26, R26, R30, 1 ;  /* 0x3ff000001a1a742b */ /* 0x001062000000001e */
        /* <DEDUP_REMOVED lines=13> */
.L_x_6012:
[----:B------:R-:W-:Y:S05]  /*0970*/  BSYNC B0 ;  /* 0x0000000000007941 */ /* 0x000fea0003800000 */
.L_x_6011:
[----:B------:R-:W-:Y:S01]  /*0980*/  FSETP.GEU.FTZ.AND P0, PT, |R13|, 4.1917929649353027344, PT ;  /* 0x4086232b0d00780b */ /* 0x000fe20003f1e200 */
[----:B------:R-:W-:Y:S01]  /*0990*/  BSSY B0, `(.L_x_6013) ;  /* 0x0000012000007945 */ /* 0x000fe20003800000 */
[----:B------:R4:W0:Y:S01]  /*09a0*/  DFMA R6, R22, R6, 6.75539944105574400000e+15 ;  /* 0x433800001606742b */ /* 0x0008220000000006 */
[----:B-12---:R-:W-:Y:S02]  /*09b0*/  IMAD R11, R14, 0x100000, R27 ;  /* 0x001000000e0b7824 */ /* 0x006fe400078e021b */
[----:B------:R-:W-:Y:S01]  /*09c0*/  IMAD.MOV.U32 R10, RZ, RZ, R26 ;  /* 0x000000ffff0a7224 */ /* 0x000fe200078e001a */
[----:B------:R4:W1:-:S07]  /*09d0*/  DADD R18, R24, -6.75539944105574400000e+15 ;  /* 0xc338000018127429 */ /* 0x00084e0000000000 */
        /* <DEDUP_REMOVED lines=13> */
.L_x_6014:
[----:B01--4-:R-:W-:Y:S05]  /*0ab0*/  BSYNC B0 ;  /* 0x0000000000007941 */ /* 0x013fea0003800000 */
.L_x_6013:
[----:B------:R-:W0:Y:S01]  /*0ac0*/  DFMA R26, R18, c[0x2][0x0], R20 ;  /* 0x00800000121a7a2b */ /* 0x000e220000000014 */
[----:B------:R-:W-:Y:S01]  /*0ad0*/  FSETP.GEU.FTZ.AND P0, PT, |R21|, 4.1917929649353027344, PT ;  /* 0x4086232b1500780b */ /* 0x000fe20003f1e200 */
[----:B------:R-:W-:Y:S01]  /*0ae0*/  BSSY B0, `(.L_x_6015) ;  /* 0x000002e000007945 */ /* 0x000fe20003800000 */
[----:B------:R-:W-:Y:S01]  /*0af0*/  FSETP.GEU.FTZ.AND P2, PT, |R23|, 4.1917929649353027344, PT ;  /* 0x4086232b1700780b */ /* 0x000fe20003f5e200 */
[----:B------:R-:W1:-:S04]  /*0b00*/  DADD R14, R6, -6.75539944105574400000e+15 ;  /* 0xc3380000060e7429 */ /* 0x000e480000000000 */
[----:B0-----:R-:W-:-:S04]  /*0b10*/  DFMA R26, R18, c[0x2][0x8], R26 ;  /* 0x00800200121a7a2b */ /* 0x001fc8000000001a */
[----:B-1----:R-:W0:-:S04]  /*0b20*/  DFMA R18, R14, c[0x2][0x0], R22 ;  /* 0x008000000e127a2b */ /* 0x002e080000000016 */
[----:B---3--:R-:W-:-:S04]  /*0b30*/  DADD R28, RZ, R28 ;  /* 0x00000000ff1c7229 */ /* 0x008fc8000000001c */
        /* <DEDUP_REMOVED lines=22> */
[----:B0-----:R-:W0:-:S04]  /*0ca0*/  DFMA R16, R14, R16, 1 ;  /* 0x3ff000000e10742b */ /* 0x001e080000000010 */
[----:B------:R1:W2:Y:S02]  /*0cb0*/  DADD R28, R28, R10 ;  /* 0x000000001c1c7229 */ /* 0x0002a4000000000a */
[----:B-1----:R-:W-:Y:S02]  /*0cc0*/  IMAD R11, R24, 0x100000, R19 ;  /* 0x00100000180b7824 */ /* 0x002fe400078e0213 */
[----:B------:R-:W-:Y:S02]  /*0cd0*/  IMAD.MOV.U32 R10, RZ, RZ, R18 ;  /* 0x000000ffff0a7224 */ /* 0x000fe400078e0012 */
[----:B0-----:R-:W-:Y:S01]  /*0ce0*/  IMAD R27, R6, 0x100000, R17 ;  /* 0x00100000061b7824 */ /* 0x001fe200078e0211 */
        /* <DEDUP_REMOVED lines=13> */
.L_x_6016:
[----:B--2---:R-:W-:Y:S05]  /*0dc0*/  BSYNC B0 ;  /* 0x0000000000007941 */ /* 0x004fea0003800000 */
.L_x_6015:
        /* <DEDUP_REMOVED lines=16> */
.L_x_6018:
[----:B------:R-:W-:Y:S05]  /*0ed0*/  BSYNC B0 ;  /* 0x0000000000007941 */ /* 0x000fea0003800000 */
.L_x_6017:
[----:B0-----:R-:W-:Y:S01]  /*0ee0*/  SHFL.BFLY PT, R7, R29, 0x10, 0x1f ;  /* 0x0e001f001d077f89 */ /* 0x001fe200000e0000 */
[----:B-1----:R-:W0:Y:S01]  /*0ef0*/  DADD R10, RZ, R10 ;  /* 0x00000000ff0a7229 */ /* 0x002e22000000000a */
[----:B------:R-:W-:Y:S02]  /*0f00*/  ISETP.GE.AND P0, PT, R5, 0x1, PT ;  /* 0x000000010500780c */ /* 0x000fe40003f06270 */
[----:B------:R-:W1:Y:S03]  /*0f10*/  SHFL.BFLY PT, R6, R28, 0x10, 0x1f ;  /* 0x0e001f001c067f89 */ /* 0x000e6600000e0000 */
[----:B0-2---:R-:W0:-:S07]  /*0f20*/  DADD R10, R10, R14 ;  /* 0x000000000a0a7229 */ /* 0x005e0e000000000e */
        /* <DEDUP_REMOVED lines=17> */
[----:B0-----:R-:W0:-:S04]  /*1040*/  DADD R10, R18, R10 ;  /* 0x00000000120a7229 */ /* 0x001e08000000000a */
[----:B-1----:R0:W1:-:S03]  /*1050*/  DADD R26, R24, R6 ;  /* 0x00000000181a7229 */ /* 0x0020460000000006 */
[----:B0-----:R-:W-:Y:S04]  /*1060*/  SHFL.BFLY PT, R7, R11, 0x2, 0x1f ;  /* 0x0c401f000b077f89 */ /* 0x001fe800000e0000 */
[----:B------:R-:W0:Y:S04]  /*1070*/  SHFL.BFLY PT, R6, R10, 0x2, 0x1f ;  /* 0x0c401f000a067f89 */ /* 0x000e2800000e0000 */
[----:B-1----:R-:W-:Y:S04]  /*1080*/  SHFL.BFLY PT, R15, R27, 0x1, 0x1f ;  /* 0x0c201f001b0f7f89 */ /* 0x002fe800000e0000 */
[----:B------:R-:W1:Y:S01]  /*1090*/  SHFL.BFLY PT, R14, R26, 0x1, 0x1f ;  /* 0x0c201f001a0e7f89 */ /* 0x000e6200000e0000 */
[----:B0-----:R-:W0:-:S04]  /*10a0*/  DADD R6, R10, R6 ;  /* 0x000000000a067229 */ /* 0x001e080000000006 */
[----:B-1----:R0:W1:-:S03]  /*10b0*/  DADD R16, R26, R14 ;  /* 0x000000001a107229 */ /* 0x002046000000000e */
[----:B0-----:R0:W2:Y:S04]  /*10c0*/  SHFL.BFLY PT, R15, R7, 0x1, 0x1f ;  /* 0x0c201f00070f7f89 */ /* 0x0010a800000e0000 */
[----:B------:R0:W3:Y:S01]  /*10d0*/  SHFL.BFLY PT, R14, R6, 0x1, 0x1f ;  /* 0x0c201f00060e7f89 */ /* 0x0000e200000e0000 */
[----:B------:R-:W-:Y:S05]  /*10e0*/  @!P0 EXIT ;  /* 0x000000000000894d */ /* 0x000fea0003800000 */
[----:B-1----:R-:W-:Y:S01]  /*10f0*/  IMAD.MOV.U32 R11, RZ, RZ, R17 ;  /* 0x000000ffff0b7224 */ /* 0x002fe200078e0011 */
[----:B------:R-:W-:Y:S01]  /*1100*/  BSSY B0, `(.L_x_6019) ;  /* 0x0000041000007945 */ /* 0x000fe20003800000 */
[----:B------:R-:W-:Y:S01]  /*1110*/  IMAD.MOV.U32 R10, RZ, RZ, R16 ;  /* 0x000000ffff0a7224 */ /* 0x000fe200078e0010 */
[----:B0-23--:R-:W-:Y:S01]  /*1120*/  DADD R6, R6, R14 ;  /* 0x0000000006067229 */ /* 0x00dfe2000000000e */
[----:B------:R-:W-:Y:S01]  /*1130*/  IMAD.MOV.U32 R5, RZ, RZ, R11 ;  /* 0x000000ffff057224 */ /* 0x000fe200078e000b */
[----:B------:R-:W-:Y:S01]  /*1140*/  ISETP.GT.AND P2, PT, R11, 0xfffff, PT ;  /* 0x000fffff0b00780c */ /* 0x000fe20003f44270 */
[----:B------:R-:W-:Y:S01]  /*1150*/  IMAD.MOV.U32 R18, RZ, RZ, R10 ;  /* 0x000000ffff127224 */ /* 0x000fe200078e000a */
[----:B------:R-:W-:Y:S01]  /*1160*/  ISETP.GE.AND P0, PT, R0, c[0x0][0x178], PT ;  /* 0x00005e0000007a0c */ /* 0x000fe20003f06270 */
[----:B------:R-:W-:-:S02]  /*1170*/  IMAD.MOV.U32 R19, RZ, RZ, -0x2 ;  /* 0xfffffffeff137424 */ /* 0x000fc400078e00ff */
[----:B------:R-:W-:Y:S02]  /*1180*/  IMAD.MOV.U32 R0, RZ, RZ, -0x3ff ;  /* 0xfffffc01ff007424 */ /* 0x000fe400078e00ff */
[----:B------:R-:W-:-:S05]  /*1190*/  IMAD R2, R2, R19, c[0x0][0x170] ;  /* 0x00005c0002027624 */ /* 0x000fca00078e0213 */
[----:B------:R-:W-:Y:S01]  /*11a0*/  ISETP.GE.AND P1, PT, R2, 0x2, PT ;  /* 0x000000020200780c */ /* 0x000fe20003f26270 */
        /* <DEDUP_REMOVED lines=22> */
[----:B------:R-:W-:-:S06]  /*1310*/  @P2 IMAD.MOV.U32 R19, RZ, RZ, R11 ;  /* 0x000000ffff132224 */ /* 0x000fcc00078e000b */
[----:B------:R-:W0:-:S04]  /*1320*/  DADD R10, R18, 1 ;  /* 0x3ff00000120a7429 */ /* 0x000e080000000000 */
[----:B------:R-:W-:Y:S02]  /*1330*/  DADD R28, R18, -1 ;  /* 0xbff00000121c7429 */ /* 0x000fe40000000000 */
[----:B0-----:R-:W0:Y:S02]  /*1340*/  MUFU.RCP64H R15, R11 ;  /* 0x0000000b000f7308 */ /* 0x001e240000001800 */
[----:B0-----:R0:W1:Y:S02]  /*1350*/  DFMA R16, -R10, R14, 1 ;  /* 0x3ff000000a10742b */ /* 0x001064000000010e */
[----:B0-----:R-:W-:Y:S01]  /*1360*/  LOP3.LUT R10, R0, 0x80000000, RZ, 0x3c, !PT ;  /* 0x80000000000a7812 */ /* 0x001fe200078e3cff */
[----:B------:R-:W-:-:S03]  /*1370*/  IMAD.MOV.U32 R11, RZ, RZ, 0x43300000 ;  /* 0x43300000ff0b7424 */ /* 0x000fc600078e00ff */
[----:B-1----:R-:W0:-:S04]  /*1380*/  DFMA R16, R16, R16, R16 ;  /* 0x000000101010722b */ /* 0x002e080000000010 */
[----:B------:R-:W-:-:S04]  /*1390*/  DADD R10, R10, c[0x2][0x90] ;  /* 0x008024000a0a7629 */ /* 0x000fc80000000000 */
[----:B0-----:R-:W0:-:S06]  /*13a0*/  DFMA R14, R14, R16, R14 ;  /* 0x000000100e0e722b */ /* 0x001e0c000000000e */
[----:B0-----:R-:W0:-:S06]  /*13b0*/  DMUL R16, R14, R28 ;  /* 0x0000001c0e107228 */ /* 0x001e0c0000000000 */
[----:B0-----:R-:W0:-:S06]  /*13c0*/  DFMA R16, R14, R28, R16 ;  /* 0x0000001c0e10722b */ /* 0x001e0c0000000010 */
[----:B0-----:R-:W0:-:S04]  /*13d0*/  DMUL R18, R16, R16 ;  /* 0x0000001010127228 */ /* 0x001e080000000000 */
[----:B------:R-:W1:-:S04]  /*13e0*/  DADD R30, R28, -R16 ;  /* 0x000000001c1e7229 */ /* 0x000e480000000810 */
[----:B0-----:R-:W0:-:S04]  /*13f0*/  DFMA R24, R18, R24, c[0x2][0x58] ;  /* 0x008016001218762b */ /* 0x001e080000000018 */
[----:B-1----:R-:W1:-:S04]  /*1400*/  DADD R30, R30, R30 ;  /* 0x000000001e1e7229 */ /* 0x002e48000000001e */
[----:B0-----:R-:W0:-:S04]  /*1410*/  DFMA R24, R18, R24, c[0x2][0x60] ;  /* 0x008018001218762b */ /* 0x001e080000000018 */
[----:B-1----:R-:W-:-:S04]  /*1420*/  DFMA R28, R28, -R16, R30 ;  /* 0x800000101c1c722b */ /* 0x002fc8000000001e */
[----:B0-----:R-:W0:-:S04]  /*1430*/  DFMA R24, R18, R24, c[0x2][0x68] ;  /* 0x00801a001218762b */ /* 0x001e080000000018 */
[----:B------:R-:W-:-:S04]  /*1440*/  DFMA R26, R10, c[0x2][0x98], R16 ;  /* 0x008026000a1a7a2b */ /* 0x000fc80000000010 */
[----:B0-----:R-:W0:-:S04]  /*1450*/  DFMA R24, R18, R24, c[0x2][0x70] ;  /* 0x00801c001218762b */ /* 0x001e080000000018 */
[----:B------:R-:W-:-:S04]  /*1460*/  DMUL R28, R14, R28 ;  /* 0x0000001c0e1c7228 */ /* 0x000fc80000000000 */
[----:B0-----:R-:W0:-:S06]  /*1470*/  DFMA R24, R18, R24, c[0x2][0x78] ;  /* 0x00801e001218762b */ /* 0x001e0c0000000018 */
[----:B0-----:R-:W0:-:S06]  /*1480*/  DFMA R24, R18, R24, c[0x2][0x80] ;  /* 0x008020001218762b */ /* 0x001e0c0000000018 */
[----:B0-----:R-:W0:-:S04]  /*1490*/  DFMA R30, R18, R24, c[0x2][0x88] ;  /* 0x00802200121e762b */ /* 0x001e080000000018 */
[----:B------:R-:W1:-:S04]  /*14a0*/  DFMA R24, -R10, c[0x2][0x98], R26 ;  /* 0x008026000a187a2b */ /* 0x000e48000000011a */
[----:B0-----:R-:W0:-:S04]  /*14b0*/  DMUL R30, R18, R30 ;  /* 0x0000001e121e7228 */ /* 0x001e080000000000 */
[----:B-1----:R-:W-:-:S04]  /*14c0*/  DADD R24, -R16, R24 ;  /* 0x0000000010187229 */ /* 0x002fc80000000118 */
[----:B0-----:R-:W0:-:S06]  /*14d0*/  DFMA R28, R16, R30, R28 ;  /* 0x0000001e101c722b */ /* 0x001e0c000000001c */
[----:B0-----:R-:W0:-:S06]  /*14e0*/  DADD R24, R28, -R24 ;  /* 0x000000001c187229 */ /* 0x001e0c0000000818 */
[----:B0-----:R-:W0:-:S06]  /*14f0*/  DFMA R24, R10, c[0x2][0xa0], R24 ;  /* 0x008028000a187a2b */ /* 0x001e0c0000000018 */
[----:B0-----:R0:W1:-:S06]  /*1500*/  DADD R24, R26, R24 ;  /* 0x000000001a187229 */ /* 0x00104c0000000018 */
.L_x_6020:
[----:B------:R-:W-:Y:S05]  /*1510*/  BSYNC B0 ;  /* 0x0000000000007941 */ /* 0x000fea0003800000 */
.L_x_6019:
[----:B------:R-:W-:Y:S01]  /*1520*/  BSSY B0, `(.L_x_6021) ;  /* 0x0000009000007945 */ /* 0x000fe20003800000 */
[----:B------:R-:W-:Y:S05]  /*1530*/  @P0 BRA `(.L_x_6022) ;  /* 0x0000007000000947 */ /* 0x000fea0003800000 */
[----:B------:R-:W-:Y:S01]  /*1540*/  ISETP.GE.AND P2, PT, R3, c[0x0][0x178], PT ;  /* 0x00005e0003007a0c */ /* 0x000fe20003f46270 */
[----:B-1----:R-:W1:Y:S01]  /*1550*/  DADD R8, R8, -R24 ;  /* 0x0000000008087229 */ /* 0x002e620000000818 */
[----:B------:R-:W-:-:S04]  /*1560*/  LEA R10, P3, R4, c[0x0][0x160], 0x3 ;  /* 0x00005800040a7a11 */ /* 0x000fc800078618ff */
[----:B------:R-:W-:-:S05]  /*1570*/  LEA.HI.X R11, R4, c[0x0][0x164], R33, 0x3, P3 ;  /* 0x00005900040b7a11 */ /* 0x000fca00018f1c21 */
[----:B-1----:R1:W-:Y:S02]  /*1580*/  STG.E.64 [R10.64], R8 ;  /* 0x000000080a007986 */ /* 0x0023e4000c101b04 */
[----:B------:R-:W2:-:S07]  /*1590*/  @!P2 DADD R12, R12, -R24 ;  /* 0x000000000c0ca229 */ /* 0x000e8e0000000818 */
[----:B--2---:R1:W-:Y:S04]  /*15a0*/  @!P2 STG.E.64 [R10.64+0x100], R12 ;  /* 0x0001000c0a00a986 */ /* 0x0043e8000c101b04 */
.L_x_6022:
[----:B------:R-:W-:Y:S05]  /*15b0*/  BSYNC B0 ;  /* 0x0000000000007941 */ /* 0x000fea0003800000 */
.L_x_6021:
[----:B------:R-:W-:Y:S05]  /*15c0*/  @!P1 EXIT ;  /* 0x000000000000994d */ /* 0x000fea0003800000 */
[----:B------:R-:W-:Y:S01]  /*15d0*/  ISETP.GT.AND P1, PT, R7, 0xfffff, PT ;  /* 0x000fffff0700780c */ /* 0x000fe20003f24270 */
[----:B-1----:R-:W-:Y:S01]  /*15e0*/  IMAD.MOV.U32 R13, RZ, RZ, R7 ;  /* 0x000000ffff0d7224 */ /* 0x002fe200078e0007 */
        /* <DEDUP_REMOVED lines=17> */
[----:B------:R-:W-:Y:S01]  /*1700*/  IMAD.MOV.U32 R6, RZ, RZ, RZ ;  /* 0x000000ffff067224 */ /* 0x000fe200078e00ff */
[----:B------:R-:W-:Y:S01]  /*1710*/  LEA.HI R13, R13, R0, RZ, 0xc ;  /* 0x000000000d0d7211 */ /* 0x000fe200078f60ff */
[----:B------:R-:W-:Y:S01]  /*1720*/  IMAD.MOV.U32 R16, RZ, RZ, 0x3ae80f1e ;  /* 0x3ae80f1eff107424 */ /* 0x000fe200078e00ff */
[----:B------:R-:W-:Y:S01]  /*1730*/  LOP3.LUT R5, R4, 0x3ff00000, RZ, 0xfc, !PT ;  /* 0x3ff0000004057812 */ /* 0x000fe200078efcff */
[----:B------:R-:W-:Y:S02]  /*1740*/  IMAD.MOV.U32 R4, RZ, RZ, R2 ;  /* 0x000000ffff047224 */ /* 0x000fe400078e0002 */
[----:B------:R-:W-:Y:S01]  /*1750*/  IMAD.MOV.U32 R17, RZ, RZ, 0x3eb1380b ;  /* 0x3eb1380bff117424 */ /* 0x000fe200078e00ff */
[----:B------:R-:W-:-:S13]  /*1760*/  ISETP.GE.AND P1, PT, R5, 0x3ff6a09f, PT ;  /* 0x3ff6a09f0500780c */ /* 0x000fda0003f26270 */
[----:B------:R-:W-:Y:S02]  /*1770*/  @P1 IADD3 R7, R5, -0x100000, RZ ;  /* 0xfff0000005071810 */ /* 0x000fe40007ffe0ff */
[----:B------:R-:W-:-:S03]  /*1780*/  @P1 IADD3 R13, R13, 0x1, RZ ;  /* 0x000000010d0d1810 */ /* 0x000fc60007ffe0ff */
[----:B------:R-:W-:Y:S01]  /*1790*/  @P1 IMAD.MOV.U32 R5, RZ, RZ, R7 ;  /* 0x000000ffff051224 */ /* 0x000fe200078e0007 */
[----:B------:R-:W-:Y:S01]  /*17a0*/  LOP3.LUT R12, R13, 0x80000000, RZ, 0x3c, !PT ;  /* 0x800000000d0c7812 */ /* 0x000fe200078e3cff */
[----:B------:R-:W-:-:S04]  /*17b0*/  IMAD.MOV.U32 R13, RZ, RZ, 0x43300000 ;  /* 0x43300000ff0d7424 */ /* 0x000fc800078e00ff */
[----:B------:R-:W1:-:S04]  /*17c0*/  DADD R14, R4, 1 ;  /* 0x3ff00000040e7429 */ /* 0x000e480000000000 */
[----:B------:R-:W-:Y:S02]  /*17d0*/  DADD R4, R4, -1 ;  /* 0xbff0000004047429 */ /* 0x000fe40000000000 */
[----:B-1----:R-:W1:Y:S02]  /*17e0*/  MUFU.RCP64H R7, R15 ;  /* 0x0000000f00077308 */ /* 0x002e640000001800 */
[----:B------:R-:W-:-:S04]  /*17f0*/  DADD R12, R12, c[0x2][0x90] ;  /* 0x008024000c0c7629 */ /* 0x000fc80000000000 */
[----:B-1----:R-:W1:-:S06]  /*1800*/  DFMA R8, -R14, R6, 1 ;  /* 0x3ff000000e08742b */ /* 0x002e4c0000000106 */
[----:B-1----:R-:W1:-:S06]  /*1810*/  DFMA R8, R8, R8, R8 ;  /* 0x000000080808722b */ /* 0x002e4c0000000008 */
[----:B-1----:R-:W1:-:S06]  /*1820*/  DFMA R6, R6, R8, R6 ;  /* 0x000000080606722b */ /* 0x002e4c0000000006 */
[----:B-1----:R-:W1:-:S06]  /*1830*/  DMUL R8, R6, R4 ;  /* 0x0000000406087228 */ /* 0x002e4c0000000000 */
[----:B-1----:R-:W1:-:S06]  /*1840*/  DFMA R8, R6, R4, R8 ;  /* 0x000000040608722b */ /* 0x002e4c0000000008 */
[----:B-1----:R-:W1:-:S04]  /*1850*/  DMUL R10, R8, R8 ;  /* 0x00000008080a7228 */ /* 0x002e480000000000 */
[----:B------:R-:W2:-:S04]  /*1860*/  DADD R14, R4, -R8 ;  /* 0x00000000040e7229 */ /* 0x000e880000000808 */
[----:B-1----:R-:W1:-:S04]  /*1870*/  DFMA R16, R10, R16, c[0x2][0x58] ;  /* 0x008016000a10762b */ /* 0x002e480000000010 */
[----:B--2---:R-:W-:-:S04]  /*1880*/  DADD R18, R14, R14 ;  /* 0x000000000e127229 */ /* 0x004fc8000000000e */
[----:B-1----:R-:W1:-:S04]  /*1890*/  DFMA R16, R10, R16, c[0x2][0x60] ;  /* 0x008018000a10762b */ /* 0x002e480000000010 */
[----:B------:R-:W-:-:S04]  /*18a0*/  DFMA R14, R12, c[0x2][0x98], R8 ;  /* 0x008026000c0e7a2b */ /* 0x000fc80000000008 */
[----:B-1----:R-:W1:-:S04]  /*18b0*/  DFMA R16, R10, R16, c[0x2][0x68] ;  /* 0x00801a000a10762b */ /* 0x002e480000000010 */
[----:B------:R-:W-:-:S04]  /*18c0*/  DFMA R18, R4, -R8, R18 ;  /* 0x800000080412722b */ /* 0x000fc80000000012 */
[----:B-1----:R-:W1:-:S04]  /*18d0*/  DFMA R16, R10, R16, c[0x2][0x70] ;  /* 0x00801c000a10762b */ /* 0x002e480000000010 */
[----:B------:R-:W-:-:S04]  /*18e0*/  DFMA R4, -R12, c[0x2][0x98], R14 ;  /* 0x008026000c047a2b */ /* 0x000fc8000000010e */
[----:B-1----:R-:W1:-:S04]  /*18f0*/  DFMA R16, R10, R16, c[0x2][0x78] ;  /* 0x00801e000a10762b */ /* 0x002e480000000010 */
[----:B------:R-:W-:-:S04]  /*1900*/  DMUL R18, R6, R18 ;  /* 0x0000001206127228 */ /* 0x000fc80000000000 */
[----:B-1----:R-:W1:-:S04]  /*1910*/  DFMA R16, R10, R16, c[0x2][0x80] ;  /* 0x008020000a10762b */ /* 0x002e480000000010 */
[----:B------:R-:W-:-:S04]  /*1920*/  DADD R4, -R8, R4 ;  /* 0x0000000008047229 */ /* 0x000fc80000000104 */
[----:B-1----:R-:W1:-:S06]  /*1930*/  DFMA R16, R10, R16, c[0x2][0x88] ;  /* 0x008022000a10762b */ /* 0x002e4c0000000010 */
[----:B-1----:R-:W1:-:S06]  /*1940*/  DMUL R16, R10, R16 ;  /* 0x000000100a107228 */ /* 0x002e4c0000000000 */
[----:B-1----:R-:W1:-:S06]  /*1950*/  DFMA R16, R8, R16, R18 ;  /* 0x000000100810722b */ /* 0x002e4c0000000012 */
[----:B-1----:R-:W1:-:S06]  /*1960*/  DADD R4, R16, -R4 ;  /* 0x0000000010047229 */ /* 0x002e4c0000000804 */
[----:B-1----:R-:W1:-:S06]  /*1970*/  DFMA R4, R12, c[0x2][0xa0], R4 ;  /* 0x008028000c047a2b */ /* 0x002e4c0000000004 */
[----:B-1----:R1:W2:-:S06]  /*1980*/  DADD R4, R14, R4 ;  /* 0x000000000e047229 */ /* 0x00228c0000000004 */
.L_x_6024:
[----:B------:R-:W-:Y:S05]  /*1990*/  BSYNC B0 ;  /* 0x0000000000007941 */ /* 0x000fea0003800000 */
.L_x_6023:
[----:B------:R-:W-:Y:S05]  /*19a0*/  @P0 EXIT ;  /* 0x000000000000094d */ /* 0x000fea0003800000 */
[----:B------:R-:W-:Y:S01]  /*19b0*/  ISETP.GE.AND P1, PT, R3, c[0x0][0x178], PT ;  /* 0x00005e0003007a0c */ /* 0x000fe20003f26270 */
[----:B--2---:R-:W2:Y:S01]  /*19c0*/  DADD R20, R20, -R4 ;  /* 0x0000000014147229 */ /* 0x004ea20000000804 */
[----:B------:R-:W-:-:S04]  /*19d0*/  LEA R2, P0, R32, c[0x0][0x160], 0x3 ;  /* 0x0000580020027a11 */ /* 0x000fc800078018ff */
[----:B------:R-:W-:-:S05]  /*19e0*/  LEA.HI.X R3, R32, c[0x0][0x164], R35, 0x3, P0 ;  /* 0x0000590020037a11 */ /* 0x000fca00000f1c23 */
[----:B--2---:R2:W-:Y:S02]  /*19f0*/  STG.E.64 [R2.64], R20 ;  /* 0x0000001402007986 */ /* 0x0045e4000c101b04 */
[----:B------:R-:W-:Y:S05]  /*1a00*/  @P1 EXIT ;  /* 0x000000000000194d */ /* 0x000fea0003800000 */
[----:B------:R-:W3:-:S07]  /*1a10*/  DADD R4, R22, -R4 ;  /* 0x0000000016047229 */ /* 0x000ece0000000804 */
[----:B---3--:R-:W-:Y:S01]  /*1a20*/  STG.E.64 [R2.64+0x100], R4 ;  /* 0x0001000402007986 */ /* 0x008fe2000c101b04 */
[----:B------:R-:W-:Y:S05]  /*1a30*/  EXIT ;  /* 0x000000000000794d */ /* 0x000fea0003800000 */
.L_x_6025:
        /* <DEDUP_REMOVED lines=12> */
.L_x_11179:


//--------------------- .text._ZN43_GLOBAL__N__9ae7fba5_10_SoftMax_cu_9f978f6320softmax_warp_forwardIdddLi5ELb1ELb0EEEvPT0_PKT_iiiPKbib --------------------------
	.section	.text._ZN43_GLOBAL__N__9ae7fba5_10_SoftMax_cu_9f978f6320softmax_warp_forwardIdddLi5ELb1ELb0EEEvPT0_PKT_iiiPKbib,"ax",@progbits
	.sectioninfo	@"SHI_REGISTERS=28"
	.align	128
.text._ZN43_GLOBAL__N__9ae7fba5_10_SoftMax_cu_9f978f6320softmax_warp_forwardIdddLi5ELb1ELb0EEEvPT0_PKT_iiiPKbib:
        .type           _ZN43_GLOBAL__N__9ae7fba5_10_SoftMax_cu_9f978f6320softmax_warp_forwardIdddLi5ELb1ELb0EEEvPT0_PKT_iiiPKbib,@function
        .size           _ZN43_GLOBAL__N__9ae7fba5_10_SoftMax_cu_9f978f6320softmax_warp_forwardIdddLi5ELb1ELb0EEEvPT0_PKT_iiiPKbib,(.L_x_11180 - _ZN43_GLOBAL__N__9ae7fba5_10_SoftMax_cu_9f978f6320softmax_warp_forwardIdddLi5ELb1ELb0EEEvPT0_PKT_iiiPKbib)
        .other          _ZN43_GLOBAL__N__9ae7fba5_10_SoftMax_cu_9f978f6320softmax_warp_forwardIdddLi5ELb1ELb0EEEvPT0_PKT_iiiPKbib,@"STO_CUDA_ENTRY STV_DEFAULT"
_ZN43_GLOBAL__N__9ae7fba5_10_SoftMax_cu_9f978f6320softmax_warp_forwardIdddLi5ELb1ELb0EEEvPT0_PKT_iiiPKbib:
        /* <DEDUP_REMOVED lines=25> */
[----:B------:R-:W-:-:S04]  /*0190*/  @!P0 LEA R16, P2, R4, c[0x0][0x168], 0x3 ;  /* 0x00005a0004108a11 */ /* 0x000fc800078418ff */
[----:B------:R-:W-:Y:S01]  /*01a0*/  @!P0 LEA.HI.X R17, R4, c[0x0][0x16c], R5, 0x3, P2 ;  /* 0x00005b0004118a11 */ /* 0x000fe200010f1c05 */
[----:B------:R-:W-:Y:S02]  /*01b0*/  IMAD.MOV.U32 R4, RZ, RZ, 0x0 ;  /* 0x00000000ff047424 */ /* 0x000fe400078e00ff */
[----:B------:R-:W-:-:S06]  /*01c0*/  IMAD.MOV.U32 R5, RZ, RZ, -0x100000 ;  /* 0xfff00000ff057424 */ /* 0x000fcc00078e00ff */
        /* <DEDUP_REMOVED lines=8> */
[----:B------:R-:W-:-:S03]  /*0250*/  FSEL R18, R10, R2, !P0 ;  /* 0x000000020a127208 */ /* 0x000fc60004000000 */
[----:B------:R-:W-:Y:S01]  /*0260*/  SHFL.BFLY PT, R11, R19, 0x8, 0x1f ;  /* 0x0d001f00130b7f89 */ /* 0x000fe200000e0000 */
[----:B-1----:R-:W0:-:S03]  /*0270*/  DSETP.GEU.AND P0, PT, R4, R12, PT ;  /* 0x0000000c0400722a */ /* 0x002e060003f0e000 */
[----:B------:R-:W1:Y:S03]  /*0280*/  SHFL.BFLY PT, R10, R18, 0x8, 0x1f ;  /* 0x0d001f00120a7f89 */ /* 0x000e6600000e0000 */
[----:B0-----:R-:W-:Y:S02]  /*0290*/  FSEL R15, R13, R5, !P0 ;  /* 0x000000050d0f7208 */ /* 0x001fe40004000000 */
        /* <DEDUP_REMOVED lines=93> */
.L_x_6027:
[----:B------:R-:W-:Y:S05]  /*0870*/  BSYNC B0 ;  /* 0x0000000000007941 */ /* 0x000fea0003800000 */
.L_x_6026:
        /* <DEDUP_REMOVED lines=16> */
.L_x_6029:
[----:B------:R-:W-:Y:S05]  /*0980*/  BSYNC B0 ;  /* 0x0000000000007941 */ /* 0x000fea0003800000 */
.L_x_6028:
[----:B-1----:R-:W1:Y:S01]  /*0990*/  DADD R14, RZ, R14 ;  /* 0x00000000ff0e7229 */ /* 0x002e62000000000e */
[----:B------:R-:W-:-:S03]  /*09a0*/  ISETP.GE.AND P0, PT, R9, 0x1, PT ;  /* 0x000000010900780c */ /* 0x000fc60003f06270 */
[----:B--2---:R-:W2:-:S03]  /*09b0*/  DADD R12, RZ, R12 ;  /* 0x00000000ff0c7229 */ /* 0x004e86000000000c */
[----:B01----:R-:W-:Y:S04]  /*09c0*/  SHFL.BFLY PT, R11, R15, 0x10, 0x1f ;  /* 0x0e001f000f0b7f89 */ /* 0x003fe800000e0000 */
[----:B------:R-:W0:Y:S04]  /*09d0*/  SHFL.BFLY PT, R10, R14, 0x10, 0x1f ;  /* 0x0e001f000e0a7f89 */ /* 0x000e2800000e0000 */
[----:B--2---:R-:W-:Y:S04]  /*09e0*/  SHFL.BFLY PT, R17, R13, 0x10, 0x1f ;  /* 0x0e001f000d117f89 */ /* 0x004fe800000e0000 */
        /* <DEDUP_REMOVED lines=27> */
[----:B-1----:R-:W-:Y:S01]  /*0ba0*/  IMAD.MOV.U32 R13, RZ, RZ, R17 ;  /* 0x000000ffff0d7224 */ /* 0x002fe200078e0011 */
[----:B------:R-:W-:Y:S01]  /*0bb0*/  ISETP.GE.AND P0, PT, R6, c[0x0][0x178], PT ;  /* 0x00005e0006007a0c */ /* 0x000fe20003f06270 */
[----:B------:R-:W-:Y:S01]  /*0bc0*/  IMAD.MOV.U32 R12, RZ, RZ, R16 ;  /* 0x000000ffff0c7224 */ /* 0x000fe200078e0010 */
[----:B------:R-:W-:Y:S01]  /*0bd0*/  BSSY B0, `(.L_x_6030) ;  /* 0x0000040000007945 */ /* 0x000fe20003800000 */
[----:B0-----:R-:W-:Y:S01]  /*0be0*/  IMAD.MOV.U32 R11, RZ, RZ, R13 ;  /* 0x000000ffff0b7224 */ /* 0x001fe200078e000d */
[----:B------:R-:W-:Y:S01]  /*0bf0*/  ISETP.GT.AND P3, PT, R13, 0xfffff, PT ;  /* 0x000fffff0d00780c */ /* 0x000fe20003f64270 */
[----:B------:R-:W-:-:S08]  /*0c00*/  IMAD.MOV.U32 R16, RZ, RZ, R12 ;  /* 0x000000ffff107224 */ /* 0x000fd000078e000c */
[----:B------:R-:W-:-:S04]  /*0c10*/  @!P0 LEA R10, P2, R0, c[0x0][0x160], 0x3 ;  /* 0x00005800000a8a11 */ /* 0x000fc800078418ff */
[----:B------:R-:W0:-:S10]  /*0c20*/  @!P3 DMUL R12, R12, 1.80143985094819840000e+16 ;  /* 0x435000000c0cb828 */ /* 0x000e140000000000 */
[----:B0-----:R-:W-:Y:S02]  /*0c30*/  @!P3 IMAD.MOV.U32 R11, RZ, RZ, R13 ;  /* 0x000000ffff0bb224 */ /* 0x001fe400078e000d */
[----:B------:R-:W-:-:S03]  /*0c40*/  @!P3 IMAD.MOV.U32 R16, RZ, RZ, R12 ;  /* 0x000000ffff10b224 */ /* 0x000fc600078e000c */
[----:B------:R-:W-:-:S04]  /*0c50*/  IADD3 R9, R11, -0x1, RZ ;  /* 0xffffffff0b097810 */ /* 0x000fc80007ffe0ff */
[----:B------:R-:W-:Y:S01]  /*0c60*/  ISETP.GE.U32.AND P4, PT, R9, 0x7fefffff, PT ;  /* 0x7fefffff0900780c */ /* 0x000fe20003f86070 */
[----:B------:R-:W-:-:S04]  /*0c70*/  IMAD.MOV.U32 R9, RZ, RZ, -0x2 ;  /* 0xfffffffeff097424 */ /* 0x000fc800078e00ff */
[----:B------:R-:W-:Y:S01]  /*0c80*/  IMAD R6, R8, R9, c[0x0][0x170] ;  /* 0x00005c0008067624 */ /* 0x000fe200078e0209 */
[----:B--23--:R-:W-:-:S04]  /*0c90*/  DADD R8, R14, R18 ;  /* 0x000000000e087229 */ /* 0x00cfc80000000012 */
[----:B------:R-:W-:Y:S01]  /*0ca0*/  ISETP.GE.AND P1, PT, R6, 0x2, PT ;  /* 0x000000020600780c */ /* 0x000fe20003f26270 */
[----:B------:R-:W-:Y:S02]  /*0cb0*/  IMAD.MOV.U32 R6, RZ, RZ, -0x3ff ;  /* 0xfffffc01ff067424 */ /* 0x000fe400078e00ff */
[----:B------:R-:W-:Y:S01]  /*0cc0*/  @P4 IMAD.MOV.U32 R20, RZ, RZ, 0x0 ;  /* 0x00000000ff144424 */ /* 0x000fe200078e00ff */
[----:B------:R-:W-:Y:S01]  /*0cd0*/  @P4 FSETP.NEU.FTZ.AND P5, PT, R13, RZ, PT ;  /* 0x000000ff0d00420b */ /* 0x000fe20003fbd000 */
[----:B------:R-:W-:Y:S02]  /*0ce0*/  @P4 IMAD.MOV.U32 R21, RZ, RZ, 0x7ff00000 ;  /* 0x7ff00000ff154424 */ /* 0x000fe400078e00ff */
[----:B------:R-:W-:-:S04]  /*0cf0*/  @!P3 IMAD.MOV.U32 R6, RZ, RZ, -0x435 ;  /* 0xfffffbcbff06b424 */ /* 0x000fc800078e00ff */
[----:B------:R-:W0:-:S10]  /*0d00*/  @P4 DFMA R20, R12, R20, +INF ;  /* 0x7ff000000c14442b */ /* 0x000e140000000014 */
[----:B0-----:R-:W-:Y:S02]  /*0d10*/  @P4 FSEL R20, R20, RZ, P5 ;  /* 0x000000ff14144208 */ /* 0x001fe40002800000 */
[----:B------:R-:W-:Y:S01]  /*0d20*/  @P4 FSEL R21, R21, -QNAN , P5 ;  /* 0xfff0000015154808 */ /* 0x000fe20002800000 */
[----:B------:R-:W-:Y:S05]  /*0d30*/  @P4 BRA `(.L_x_6031) ;  /* 0x0000029000004947 */ /* 0x000fea0003800000 */
[C---:B------:R-:W-:Y:S01]  /*0d40*/  LOP3.LUT R12, R11.reuse, 0x800fffff, RZ, 0xc0, !PT ;  /* 0x800fffff0b0c7812 */ /* 0x040fe200078ec0ff */
[----:B------:R-:W-:Y:S01]  /*0d50*/  IMAD.MOV.U32 R22, RZ, RZ, 0x3ae80f1e ;  /* 0x3ae80f1eff167424 */ /* 0x000fe200078e00ff */
[----:B------:R-:W-:Y:S01]  /*0d60*/  LEA.HI R6, R11, R6, RZ, 0xc ;  /* 0x000000060b067211 */ /* 0x000fe200078f60ff */
[----:B------:R-:W-:Y:S01]  /*0d70*/  IMAD.MOV.U32 R23, RZ, RZ, 0x3eb1380b ;  /* 0x3eb1380bff177424 */ /* 0x000fe200078e00ff */
        /* <DEDUP_REMOVED lines=27> */
[----:B0-----:R-:W0:-:S04]  /*0f30*/  DFMA R22, R12, R22, c[0x2][0x78] ;  /* 0x00801e000c16762b */ /* 0x001e080000000016 */
[----:B------:R-:W1:-:S04]  /*0f40*/  DFMA R24, -R18, c[0x2][0x98], R20 ;  /* 0x0080260012187a2b */ /* 0x000e480000000114 */
[----:B0-----:R-:W0:-:S04]  /*0f50*/  DFMA R22, R12, R22, c[0x2][0x80] ;  /* 0x008020000c16762b */ /* 0x001e080000000016 */
[----:B-1----:R-:W-:-:S04]  /*0f60*/  DADD R24, -R14, R24 ;  /* 0x000000000e187229 */ /* 0x002fc80000000118 */
[----:B0-----:R-:W0:-:S06]  /*0f70*/  DFMA R22, R12, R22, c[0x2][0x88] ;  /* 0x008022000c16762b */ /* 0x001e0c0000000016 */
[----:B0-----:R-:W0:-:S06]  /*0f80*/  DMUL R22, R12, R22 ;  /* 0x000000160c167228 */ /* 0x001e0c0000000000 */
[----:B0-----:R-:W0:-:S06]  /*0f90*/  DFMA R16, R14, R22, R16 ;  /* 0x000000160e10722b */ /* 0x001e0c0000000010 */
[----:B0-----:R-:W0:-:S06]  /*0fa0*/  DADD R16, R16, -R24 ;  /* 0x0000000010107229 */ /* 0x001e0c0000000818 */
[----:B0-----:R-:W0:-:S06]  /*0fb0*/  DFMA R16, R18, c[0x2][0xa0], R16 ;  /* 0x0080280012107a2b */ /* 0x001e0c0000000010 */
[----:B0-----:R0:W1:-:S06]  /*0fc0*/  DADD R20, R20, R16 ;  /* 0x0000000014147229 */ /* 0x00104c0000000010 */
.L_x_6031:
[----:B------:R-:W-:Y:S05]  /*0fd0*/  BSYNC B0 ;  /* 0x0000000000007941 */ /* 0x000fea0003800000 */
.L_x_6030:
[----:B-1----:R-:W1:Y:S01]  /*0fe0*/  @!P0 DADD R20, R2, -R20 ;  /* 0x0000000002148229 */ /* 0x002e620000000814 */
[----:B------:R-:W-:-:S06]  /*0ff0*/  @!P0 LEA.HI.X R11, R0, c[0x0][0x164], R7, 0x3, P2 ;  /* 0x00005900000b8a11 */ /* 0x000fcc00010f1c07 */
[----:B-1----:R1:W-:Y:S01]  /*1000*/  @!P0 STG.E.64 [R10.64], R20 ;  /* 0x000000140a008986 */ /* 0x0023e2000c101b04 */
[----:B------:R-:W-:Y:S05]  /*1010*/  @!P1 EXIT ;  /* 0x000000000000994d */ /* 0x000fea0003800000 */
[----:B------:R-:W-:Y:S01]  /*1020*/  ISETP.GT.AND P1, PT, R9, 0xfffff, PT ;  /* 0x000fffff0900780c */ /* 0x000fe20003f24270 */
[----:B------:R-:W-:Y:S01]  /*1030*/  IMAD.MOV.U32 R3, RZ, RZ, R9 ;  /* 0x000000ffff037224 */ /* 0x000fe200078e0009 */
[----:B------:R-:W-:Y:S01]  /*1040*/  BSSY B0, `(.L_x_6032) ;  /* 0x000003a000007945 */ /* 0x000fe20003800000 */
[----:B------:R-:W-:-:S10]  /*1050*/  IMAD.MOV.U32 R6, RZ, RZ, R8 ;  /* 0x000000ffff067224 */ /* 0x000fd400078e0008 */
[----:B------:R-:W2:-:S10]  /*1060*/  @!P1 DMUL R8, R8, 1.80143985094819840000e+16 ;  /* 0x4350000008089828 */ /* 0x000e940000000000 */
[----:B--2---:R-:W-:Y:S02]  /*1070*/  @!P1 IMAD.MOV.U32 R3, RZ, RZ, R9 ;  /* 0x000000ffff039224 */ /* 0x004fe400078e0009 */
[----:B------:R-:W-:-:S03]  /*1080*/  @!P1 IMAD.MOV.U32 R6, RZ, RZ, R8 ;  /* 0x000000ffff069224 */ /* 0x000fc600078e0008 */
[----:B------:R-:W-:-:S04]  /*1090*/  IADD3 R2, R3, -0x1, RZ ;  /* 0xffffffff03027810 */ /* 0x000fc80007ffe0ff */
[----:B------:R-:W-:Y:S01]  /*10a0*/  ISETP.GE.U32.AND P2, PT, R2, 0x7fefffff, PT ;  /* 0x7fefffff0200780c */ /* 0x000fe20003f46070 */
[----:B------:R-:W-:Y:S02]  /*10b0*/  IMAD.MOV.U32 R2, RZ, RZ, -0x3ff ;  /* 0xfffffc01ff027424 */ /* 0x000fe400078e00ff */
[----:B------:R-:W-:-:S10]  /*10c0*/  @!P1 IMAD.MOV.U32 R2, RZ, RZ, -0x435 ;  /* 0xfffffbcbff029424 */ /* 0x000fd400078e00ff */
[----:B-1----:R-:W-:Y:S01]  /*10d0*/  @P2 IMAD.MOV.U32 R10, RZ, RZ, 0x0 ;  /* 0x00000000ff0a2424 */ /* 0x002fe200078e00ff */
[----:B------:R-:W-:Y:S01]  /*10e0*/  @P2 FSETP.NEU.FTZ.AND P3, PT, R9, RZ, PT ;  /* 0x000000ff0900220b */ /* 0x000fe20003f7d000 */
[----:B------:R-:W-:-:S06]  /*10f0*/  @P2 IMAD.MOV.U32 R11, RZ, RZ, 0x7ff00000 ;  /* 0x7ff00000ff0b2424 */ /* 0x000fcc00078e00ff */
[----:B------:R-:W1:-:S10]  /*1100*/  @P2 DFMA R10, R8, R10, +INF ;  /* 0x7ff00000080a242b */ /* 0x000e54000000000a */
[----:B01----:R-:W-:Y:S02]  /*1110*/  @P2 FSEL R16, R10, RZ, P3 ;  /* 0x000000ff0a102208 */ /* 0x003fe40001800000 */
        /* <DEDUP_REMOVED lines=9> */
[----:B------:R-:W-:Y:S01]  /*11b0*/  ISETP.GE.AND P1, PT, R9, 0x3ff6a09f, PT ;  /* 0x3ff6a09f0900780c */ /* 0x000fe20003f26270 */
[----:B------:R-:W-:-:S12]  /*11c0*/  IMAD.MOV.U32 R3, RZ, RZ, 0x43300000 ;  /* 0x43300000ff037424 */ /* 0x000fd800078e00ff */
[----:B------:R-:W-:Y:S02]  /*11d0*/  @P1 IADD3 R11, R9, -0x100000, RZ ;  /* 0xfff00000090b1810 */ /* 0x000fe40007ffe0ff */
[----:B------:R-:W-:-:S03]  /*11e0*/  @P1 IADD3 R2, R2, 0x1, RZ ;  /* 0x0000000102021810 */ /* 0x000fc60007ffe0ff */
[----:B------:R-:W-:Y:S01]  /*11f0*/  @P1 IMAD.MOV.U32 R9, RZ, RZ, R11 ;  /* 0x000000ffff091224 */ /* 0x000fe200078e000b */
[----:B------:R-:W-:-:S05]  /*1200*/  LOP3.LUT R2, R2, 0x80000000, RZ, 0x3c, !PT ;  /* 0x8000000002027812 */ /* 0x000fca00078e3cff */
        /* <DEDUP_REMOVED lines=29> */
.L_x_6033:
[----:B------:R-:W-:Y:S05]  /*13e0*/  BSYNC B0 ;  /* 0x0000000000007941 */ /* 0x000fea0003800000 */
.L_x_6032:
[----:B------:R-:W-:Y:S05]  /*13f0*/  @P0 EXIT ;  /* 0x000000000000094d */ /* 0x000fea0003800000 */
[----:B------:R-:W-:Y:S01]  /*1400*/  IADD3 R3, P0, R0, c[0x0][0x178], RZ ;  /* 0x00005e0000037a10 */ /* 0x000fe20007f1e0ff */
[----:B------:R-:W-:Y:S01]  /*1410*/  IMAD.MOV.U32 R0, RZ, RZ, c[0x0][0x178] ;  /* 0x00005e00ff007624 */ /* 0x000fe200078e00ff */
[----:B-1----:R-:W1:-:S04]  /*1420*/  DADD R16, R4, -R16 ;  /* 0x0000000004107229 */ /* 0x002e480000000810 */
[----:B------:R-:W-:Y:S02]  /*1430*/  LEA.HI.X.SX32 R0, R0, R7, 0x1, P0 ;  /* 0x0000000700007211 */ /* 0x000fe400000f0eff */
[----:B------:R-:W-:-:S04]  /*1440*/  LEA R2, P0, R3, c[0x0][0x160], 0x3 ;  /* 0x0000580003027a11 */ /* 0x000fc800078018ff */
[----:B------:R-:W-:-:S05]  /*1450*/  LEA.HI.X R3, R3, c[0x0][0x164], R0, 0x3, P0 ;  /* 0x0000590003037a11 */ /* 0x000fca00000f1c00 */
[----:B-1----:R-:W-:Y:S01]  /*1460*/  STG.E.64 [R2.64], R16 ;  /* 0x0000001002007986 */ /* 0x002fe2000c101b04 */
[----:B------:R-:W-:Y:S05]  /*1470*/  EXIT ;  /* 0x000000000000794d */ /* 0x000fea0003800000 */
.L_x_6034:
        /* <DEDUP_REMOVED lines=16> */
.L_x_11180:


//--------------------- .text._ZN43_GLOBAL__N__9ae7fba5_10_SoftMax_cu_9f978f6320softmax_warp_forwardIdddLi4ELb1ELb0EEEvPT0_PKT_iiiPKbib --------------------------
	.section	.text._ZN43_GLOBAL__N__9ae7fba5_10_SoftMax_cu_9f978f6320softmax_warp_forwardIdddLi4ELb1ELb0EEEvPT0_PKT_iiiPKbib,"ax",@progbits
	.sectioninfo	@"SHI_REGISTERS=28"
	.align	128
.text._ZN43_GLOBAL__N__9ae7fba5_10_SoftMax_cu_9f978f6320softmax_warp_forwardIdddLi4ELb1ELb0EEEvPT0_PKT_iiiPKbib:
        .type           _ZN43_GLOBAL__N__9ae7fba5_10_SoftMax_cu_9f978f6320softmax_warp_forwardIdddLi4ELb1ELb0EEEvPT0_PKT_iiiPKbib,@function
        .size           _ZN43_GLOBAL__N__9ae7fba5_10_SoftMax_cu_9f978f6320softmax_warp_forwardIdddLi4ELb1ELb0EEEvPT0_PKT_iiiPKbib,(.L_x_11181 - _ZN43_GLOBAL__N__9ae7fba5_10_SoftMax_cu_9f978f6320softmax_warp_forwardIdddLi4ELb1ELb0EEEvPT0_PKT_iiiPKbib)
        .other          _ZN43_GLOBAL__N__9ae7fba5_10_SoftMax_cu_9f978f6320softmax_warp_forwardIdddLi4ELb1ELb0EEEvPT0_PKT_iiiPKbib,@"STO_CUDA_ENTRY STV_DEFAULT"
_ZN43_GLOBAL__N__9ae7fba5_10_SoftMax_cu_9f978f6320softmax_warp_forwardIdddLi4ELb1ELb0EEEvPT0_PKT_iiiPKbib:
        /* <DEDUP_REMOVED lines=125> */
.L_x_6036:
[----:B------:R-:W-:Y:S05]  /*07d0*/  BSYNC B0 ;  /* 0x0000000000007941 */ /* 0x000fea0003800000 */
.L_x_6035:
        /* <DEDUP_REMOVED lines=16> */
.L_x_6038:
[----:B------:R-:W-:Y:S05]  /*08e0*/  BSYNC B0 ;  /* 0x0000000000007941 */ /* 0x000fea0003800000 */
.L_x_6037:
        /* <DEDUP_REMOVED lines=10> */
[----:B------:R-:W1:Y:S02]  /*0990*/  SHFL.BFLY PT, R18, R10, 0x4, 0x101f ;  /* 0x0c901f000a127f89 */ /* 0x000e6400000e0000 */
[----:B-1----:R0:W1:Y:S02]  /*09a0*/  DADD R20, R10, R18 ;  /* 0x000000000a147229 */ /* 0x0020640000000012 */
[----:B0-----:R-:W-:Y:S04]  /*09b0*/  SHFL.BFLY PT, R19, R17, 0x4, 0x101f ;  /* 0x0c901f0011137f89 */ /* 0x001fe800000e0000 */
[----:B------:R-:W0:Y:S04]  /*09c0*/  SHFL.BFLY PT, R18, R16, 0x4, 0x101f ;  /* 0x0c901f0010127f89 */ /* 0x000e2800000e0000 */
        /* <DEDUP_REMOVED lines=8> */
[----:B0-----:R-:W0:-:S07]  /*0a50*/  DADD R14, R22, R14 ;  /* 0x00000000160e7229 */ /* 0x001e0e000000000e */
[----:B0-----:R0:W2:Y:S01]  /*0a60*/  SHFL.BFLY PT, R19, R15, 0x1, 0x101f ;  /* 0x0c301f000f137f89 */ /* 0x0010a200000e0000 */
[----:B-1----:R0:W1:-:S03]  /*0a70*/  DADD R12, R24, R10 ;  /* 0x00000000180c7229 */ /* 0x002046000000000a */
[----:B------:R0:W3:Y:S01]  /*0a80*/  SHFL.BFLY PT, R18, R14, 0x1, 0x101f ;  /* 0x0c301f000e127f89 */ /* 0x0000e200000e0000 */
[----:B------:R-:W-:Y:S07]  /*0a90*/  @!P0 EXIT ;  /* 0x000000000000894d */ /* 0x000fee0003800000 */
[----:B-1----:R-:W-:Y:S01]  /*0aa0*/  ISETP.GT.AND P3, PT, R13, 0xfffff, PT ;  /* 0x000fffff0d00780c */ /* 0x002fe20003f64270 */
[----:B0-----:R-:W-:Y:S01]  /*0ab0*/  IMAD.MOV.U32 R11, RZ, RZ, R13 ;  /* 0x000000ffff0b7224 */ /* 0x001fe200078e000d */
[----:B------:R-:W-:Y:S01]  /*0ac0*/  ISETP.GE.AND P0, PT, R6, c[0x0][0x178], PT ;  /* 0x00005e0006007a0c */ /* 0x000fe20003f06270 */
[----:B------:R-:W-:Y:S01]  /*0ad0*/  IMAD.MOV.U32 R16, RZ, RZ, R12 ;  /* 0x000000ffff107224 */ /* 0x000fe200078e000c */
[----:B------:R-:W-:Y:S09]  /*0ae0*/  BSSY B0, `(.L_x_6039) ;  /* 0x000003d000007945 */ /* 0x000ff20003800000 */
[----:B------:R-:W0:-:S02]  /*0af0*/  @!P3 DMUL R12, R12, 1.80143985094819840000e+16 ;  /* 0x435000000c0cb828 */ /* 0x000e040000000000 */
[----:B------:R-:W-:-:S08]  /*0b00*/  @!P0 LEA R10, P2, R0, c[0x0][0x160], 0x3 ;  /* 0x00005800000a8a11 */ /* 0x000fd000078418ff */
        /* <DEDUP_REMOVED lines=58> */
.L_x_6040:
[----:B------:R-:W-:Y:S05]  /*0eb0*/  BSYNC B0 ;  /* 0x0000000000007941 */ /* 0x000fea0003800000 */
.L_x_6039:
        /* <DEDUP_REMOVED lines=64> */
.L_x_6042:
[----:B------:R-:W-:Y:S05]  /*12c0*/  BSYNC B0 ;  /* 0x0000000000007941 */ /* 0x000fea0003800000 */
.L_x_6041:
        /* <DEDUP_REMOVED lines=9> */
.L_x_6043:
        /* <DEDUP_REMOVED lines=10> */
.L_x_11181:


//--------------------- .text._ZN43_GLOBAL__N__9ae7fba5_10_SoftMax_cu_9f978f6320softmax_warp_forwardIdddLi3ELb1ELb0EEEvPT0_PKT_iiiPKbib --------------------------
	.section	.text._ZN43_GLOBAL__N__9ae7fba5_10_SoftMax_cu_9f978f6320softmax_warp_forwardIdddLi3ELb1ELb0EEEvPT0_PKT_iiiPKbib,"ax",@progbits
	.sectioninfo	@"SHI_REGISTERS=28"
	.align	128
.text._ZN43_GLOBAL__N__9ae7fba5_10_SoftMax_cu_9f978f6320softmax_warp_forwardIdddLi3ELb1ELb0EEEvPT0_PKT_iiiPKbib:
        .type           _ZN43_GLOBAL__N__9ae7fba5_10_SoftMax_cu_9f978f6320softmax_warp_forwardIdddLi3ELb1ELb0EEEvPT0_PKT_iiiPKbib,@function
        .size           _ZN43_GLOBAL__N__9ae7fba5_10_SoftMax_cu_9f978f6320softmax_warp_forwardIdddLi3ELb1ELb0EEEvPT0_PKT_iiiPKbib,(.L_x_11182 - _ZN43_GLOBAL__N__9ae7fba5_10_SoftMax_cu_9f978f6320softmax_warp_forwardIdddLi3ELb1ELb0EEEvPT0_PKT_iiiPKbib)
        .other          _ZN43_GLOBAL__N__9ae7fba5_10_SoftMax_cu_9f978f6320softmax_warp_forwardIdddLi3ELb1ELb0EEEvPT0_PKT_iiiPKbib,@"STO_CUDA_ENTRY STV_DEFAULT"
_ZN43_GLOBAL__N__9ae7fba5_10_SoftMax_cu_9f978f6320softmax_warp_forwardIdddLi3ELb1ELb0EEEvPT0_PKT_iiiPKbib:
        /* <DEDUP_REMOVED lines=115> */
.L_x_6045:
[----:B------:R-:W-:Y:S05]  /*0730*/  BSYNC B0 ;  /* 0x0000000000007941 */ /* 0x000fea0003800000 */
.L_x_6044:
        /* <DEDUP_REMOVED lines=16> */
.L_x_6047:
[----:B------:R-:W-:Y:S05]  /*0840*/  BSYNC B0 ;  /* 0x0000000000007941 */ /* 0x000fea0003800000 */
.L_x_6046:
[----:B-1----:R-:W1:Y:S01]  /*0850*/  DADD R14, RZ, R14 ;  /* 0x00000000ff0e7229 */ /* 0x002e62000000000e */
[----:B------:R-:W-:-:S03]  /*0860*/  ISETP.GE.AND P0, PT, R13, 0x1, PT ;  /* 0x000000010d00780c */ /* 0x000fc60003f06270 */
[----:B--2---:R-:W2:-:S03]  /*0870*/  DADD R16, RZ, R10 ;  /* 0x00000000ff107229 */ /* 0x004e86000000000a */
[----:B01----:R-:W-:Y:S04]  /*0880*/  SHFL.BFLY PT, R9, R15, 0x4, 0x181f ;  /* 0x0c981f000f097f89 */ /* 0x003fe800000e0000 */
[----:B------:R-:W0:Y:S02]  /*0890*/  SHFL.BFLY PT, R8, R14, 0x4, 0x181f ;  /* 0x0c981f000e087f89 */ /* 0x000e2400000e0000 */
[----:B0-----:R2:W0:Y:S02]  /*08a0*/  DADD R10, R14, R8 ;  /* 0x000000000e0a7229 */ /* 0x0014240000000008 */
[----:B--2---:R-:W-:Y:S04]  /*08b0*/  SHFL.BFLY PT, R9, R17, 0x4, 0x181f ;  /* 0x0c981f0011097f89 */ /* 0x004fe800000e0000 */
        /* <DEDUP_REMOVED lines=11> */
[----:B0-----:R1:W0:-:S03]  /*0970*/  DADD R14, R22, R14 ;  /* 0x00000000160e7229 */ /* 0x001206000000000e */
[----:B------:R1:W3:Y:S01]  /*0980*/  SHFL.BFLY PT, R18, R8, 0x1, 0x181f ;  /* 0x0c381f0008127f89 */ /* 0x0002e200000e0000 */
[----:B------:R-:W-:Y:S07]  /*0990*/  @!P0 EXIT ;  /* 0x000000000000894d */ /* 0x000fee0003800000 */
[----:B0-----:R-:W-:Y:S01]  /*09a0*/  ISETP.GT.AND P3, PT, R15, 0xfffff, PT ;  /* 0x000fffff0f00780c */ /* 0x001fe20003f64270 */
[----:B------:R-:W-:Y:S01]  /*09b0*/  IMAD.MOV.U32 R11, RZ, RZ, R15 ;  /* 0x000000ffff0b7224 */ /* 0x000fe200078e000f */
[----:B------:R-:W-:Y:S01]  /*09c0*/  ISETP.GE.AND P0, PT, R12, c[0x0][0x178], PT ;  /* 0x00005e000c007a0c */ /* 0x000fe20003f06270 */
[----:B------:R-:W-:Y:S01]  /*09d0*/  IMAD.MOV.U32 R16, RZ, RZ, R14 ;  /* 0x000000ffff107224 */ /* 0x000fe200078e000e */
[----:B------:R-:W-:Y:S01]  /*09e0*/  BSSY B0, `(.L_x_6048) ;  /* 0x000003d000007945 */ /* 0x000fe20003800000 */
[----:B------:R-:W-:Y:S01]  /*09f0*/  IMAD.MOV.U32 R17, RZ, RZ, -0x2 ;  /* 0xfffffffeff117424 */ /* 0x000fe200078e00ff */
[----:B-123--:R-:W-:-:S03]  /*0a00*/  DADD R8, R8, R18 ;  /* 0x0000000008087229 */ /* 0x00efc60000000012 */
[----:B------:R-:W-:-:S04]  /*0a10*/  IMAD R6, R6, R17, c[0x0][0x170] ;  /* 0x00005c0006067624 */ /* 0x000fc800078e0211 */
[----:B------:R-:W0:Y:S01]  /*0a20*/  @!P3 DMUL R14, R14, 1.80143985094819840000e+16 ;  /* 0x435000000e0eb828 */ /* 0x000e220000000000 */
[----:B------:R-:W-:Y:S01]  /*0a30*/  ISETP.GE.AND P1, PT, R6, 0x2, PT ;  /* 0x000000020600780c */ /* 0x000fe20003f26270 */
[----:B------:R-:W-:Y:S02]  /*0a40*/  IMAD.MOV.U32 R6, RZ, RZ, -0x3ff ;  /* 0xfffffc01ff067424 */ /* 0x000fe400078e00ff */
[----:B------:R-:W-:-:S06]  /*0a50*/  @!P3 IMAD.MOV.U32 R6, RZ, RZ, -0x435 ;  /* 0xfffffbcbff06b424 */ /* 0x000fcc00078e00ff */
[----:B0-----:R-:W-:Y:S02]  /*0a60*/  @!P3 IMAD.MOV.U32 R11, RZ, RZ, R15 ;  /* 0x000000ffff0bb224 */ /* 0x001fe400078e000f */
[----:B------:R-:W-:-:S03]  /*0a70*/  @!P3 IMAD.MOV.U32 R16, RZ, RZ, R14 ;  /* 0x000000ffff10b224 */ /* 0x000fc600078e000e */
[----:B------:R-:W-:-:S04]  /*0a80*/  IADD3 R10, R11, -0x1, RZ ;  /* 0xffffffff0b0a7810 */ /* 0x000fc80007ffe0ff */
[----:B------:R-:W-:Y:S02]  /*0a90*/  ISETP.GE.U32.AND P4, PT, R10, 0x7fefffff, PT ;  /* 0x7fefffff0a00780c */ /* 0x000fe40003f86070 */
[----:B------:R-:W-:-:S11]  /*0aa0*/  @!P0 LEA R10, P2, R0, c[0x0][0x160], 0x3 ;  /* 0x00005800000a8a11 */ /* 0x000fd600078418ff */
        /* <DEDUP_REMOVED lines=48> */
.L_x_6049:
[----:B------:R-:W-:Y:S05]  /*0db0*/  BSYNC B0 ;  /* 0x0000000000007941 */ /* 0x000fea0003800000 */
.L_x_6048:
        /* <DEDUP_REMOVED lines=64> */
.L_x_6051:
[----:B------:R-:W-:Y:S05]  /*11c0*/  BSYNC B0 ;  /* 0x0000000000007941 */ /* 0x000fea0003800000 */
.L_x_6050:
        /* <DEDUP_REMOVED lines=9> */
.L_x_6052:
        /* <DEDUP_REMOVED lines=10> */
.L_x_11182:


//--------------------- .text._ZN43_GLOBAL__N__9ae7fba5_10_SoftMax_cu_9f978f6320softmax_warp_forwardIdddLi2ELb1ELb0EEEvPT0_PKT_iiiPKbib --------------------------
	.section	.text._ZN43_GLOBAL__N__9ae7fba5_10_SoftMax_cu_9f978f6320softmax_warp_forwardIdddLi2ELb1ELb0EEEvPT0_PKT_iiiPKbib,"ax",@progbits
	.sectioninfo	@"SHI_REGISTERS=28"
	.align	128
.text._ZN43_GLOBAL__N__9ae7fba5_10_SoftMax_cu_9f978f6320softmax_warp_forwardIdddLi2ELb1ELb0EEEvPT0_PKT_iiiPKbib:
        .type           _ZN43_GLOBAL__N__9ae7fba5_10_SoftMax_cu_9f978f6320softmax_warp_forwardIdddLi2ELb1ELb0EEEvPT0_PKT_iiiPKbib,@function
        .size           _ZN43_GLOBAL__N__9ae7fba5_10_SoftMax_cu_9f978f6320softmax_warp_forwardIdddLi2ELb1ELb0EEEvPT0_PKT_iiiPKbib,(.L_x_11183 - _ZN43_GLOBAL__N__9ae7fba5_10_SoftMax_cu_9f978f6320softmax_warp_forwardIdddLi2ELb1ELb0EEEvPT0_PKT_iiiPKbib)
        .other          _ZN43_GLOBAL__N__9ae7fba5_10_SoftMax_cu_9f978f6320softmax_warp_forwardIdddLi2ELb1ELb0EEEvPT0_PKT_iiiPKbib,@"STO_CUDA_ENTRY STV_DEFAULT"
_ZN43_GLOBAL__N__9ae7fba5_10_SoftMax_cu_9f978f6320softmax_warp_forwardIdddLi2ELb1ELb0EEEvPT0_PKT_iiiPKbib:
        /* <DEDUP_REMOVED lines=105> */
.L_x_6054:
[----:B------:R-:W-:Y:S05]  /*0690*/  BSYNC B0 ;  /* 0x0000000000007941 */ /* 0x000fea0003800000 */
.L_x_6053:
        /* <DEDUP_REMOVED lines=16> */
.L_x_6056:
[----:B------:R-:W-:Y:S05]  /*07a0*/  BSYNC B0 ;  /* 0x0000000000007941 */ /* 0x000fea0003800000 */
.L_x_6055:
        /* <DEDUP_REMOVED lines=15> */
[----:B0-----:R-:W-:Y:S01]  /*08a0*/  IMAD.MOV.U32 R15, RZ, RZ, R21 ;  /* 0x000000ffff0f7224 */ /* 0x001fe200078e0015 */
[----:B------:R-:W-:Y:S01]  /*08b0*/  ISETP.GE.AND P0, PT, R12, c[0x0][0x178], PT ;  /* 0x00005e000c007a0c */ /* 0x000fe20003f06270 */
[----:B------:R-:W-:Y:S01]  /*08c0*/  IMAD.MOV.U32 R14, RZ, RZ, R20 ;  /* 0x000000ffff0e7224 */ /* 0x000fe200078e0014 */
[----:B------:R-:W-:Y:S01]  /*08d0*/  BSSY B0, `(.L_x_6057) ;  /* 0x0000040000007945 */ /* 0x000fe20003800000 */
[----:B------:R-:W-:Y:S01]  /*08e0*/  IMAD.MOV.U32 R11, RZ, RZ, R15 ;  /* 0x000000ffff0b7224 */ /* 0x000fe200078e000f */
[----:B------:R-:W-:Y:S01]  /*08f0*/  ISETP.GT.AND P3, PT, R15, 0xfffff, PT ;  /* 0x000fffff0f00780c */ /* 0x000fe20003f64270 */
[----:B------:R-:W-:Y:S01]  /*0900*/  IMAD.MOV.U32 R16, RZ, RZ, R14 ;  /* 0x000000ffff107224 */ /* 0x000fe200078e000e */
[----:B-123--:R-:W-:Y:S01]  /*0910*/  DADD R8, R8, R18 ;  /* 0x0000000008087229 */ /* 0x00efe20000000012 */
[----:B------:R-:W-:-:S04]  /*0920*/  IMAD.MOV.U32 R17, RZ, RZ, -0x2 ;  /* 0xfffffffeff117424 */ /* 0x000fc800078e00ff */
[----:B------:R-:W-:-:S05]  /*0930*/  IMAD R6, R6, R17, c[0x0][0x170] ;  /* 0x00005c0006067624 */ /* 0x000fca00078e0211 */
[----:B------:R-:W-:Y:S01]  /*0940*/  ISETP.GE.AND P1, PT, R6, 0x2, PT ;  /* 0x000000020600780c */ /* 0x000fe20003f26270 */
[----:B------:R-:W0:Y:S01]  /*0950*/  @!P3 DMUL R14, R14, 1.80143985094819840000e+16 ;  /* 0x435000000e0eb828 */ /* 0x000e220000000000 */
[----:B------:R-:W-:Y:S02]  /*0960*/  IMAD.MOV.U32 R6, RZ, RZ, -0x3ff ;  /* 0xfffffc01ff067424 */ /* 0x000fe400078e00ff */
[----:B------:R-:W-:-:S07]  /*0970*/  @!P3 IMAD.MOV.U32 R6, RZ, RZ, -0x435 ;  /* 0xfffffbcbff06b424 */ /* 0x000fce00078e00ff */
        /* <DEDUP_REMOVED lines=53> */
.L_x_6058:
[----:B------:R-:W-:Y:S05]  /*0cd0*/  BSYNC B0 ;  /* 0x0000000000007941 */ /* 0x000fea0003800000 */
.L_x_6057:
        /* <DEDUP_REMOVED lines=64> */
.L_x_6060:
[----:B------:R-:W-:Y:S05]  /*10e0*/  BSYNC B0 ;  /* 0x0000000000007941 */ /* 0x000fea0003800000 */
.L_x_6059:
        /* <DEDUP_REMOVED lines=9> */
.L_x_6061:
        /* <DEDUP_REMOVED lines=16> */
.L_x_11183:


//--------------------- .text._ZN43_GLOBAL__N__9ae7fba5_10_SoftMax_cu_9f978f6320softmax_warp_forwardIdddLi1ELb1ELb0EEEvPT0_PKT_iiiPKbib --------------------------
	.section	.text._ZN43_GLOBAL__N__9ae7fba5_10_SoftMax_cu_9f978f6320softmax_warp_forwardIdddLi1ELb1ELb0EEEvPT0_PKT_iiiPKbib,"ax",@progbits
	.sectioninfo	@"SHI_REGISTERS=28"
	.align	128
.text._ZN43_GLOBAL__N__9ae7fba5_10_SoftMax_cu_9f978f6320softmax_warp_forwardIdddLi1ELb1ELb0EEEvPT0_PKT_iiiPKbib:
        .type           _ZN43_GLOBAL__N__9ae7fba5_10_SoftMax_cu_9f978f6320softmax_warp_forwardIdddLi1ELb1ELb0EEEvPT0_PKT_iiiPKbib,@function
        .size           _ZN43_GLOBAL__N__9ae7fba5_10_SoftMax_cu_9f978f6320softmax_warp_forwardIdddLi1ELb1ELb0EEEvPT0_PKT_iiiPKbib,(.L_x_11184 - _ZN43_GLOBAL__N__9ae7fba5_10_SoftMax_cu_9f978f6320softmax_warp_forwardIdddLi1ELb1ELb0EEEvPT0_PKT_iiiPKbib)
        .other          _ZN43_GLOBAL__N__9ae7fba5_10_SoftMax_cu_9f978f6320softmax_warp_forwardIdddLi1ELb1ELb0EEEvPT0_PKT_iiiPKbib,@"STO_CUDA_ENTRY STV_DEFAULT"
_ZN43_GLOBAL__N__9ae7fba5_10_SoftMax_cu_9f978f6320softmax_warp_forwardIdddLi1ELb1ELb0EEEvPT0_PKT_iiiPKbib:
        /* <DEDUP_REMOVED lines=17> */
[----:B------:R-:W-:Y:S01]  /*0110*/  ISETP.GE.AND P0, PT, R12, R5, PT ;  /* 0x000000050c00720c */ /* 0x000fe20003f06270 */
[----:B------:R-:W-:-:S06]  /*0120*/  IMAD.MOV.U32 R5, RZ, RZ, -0x100000 ;  /* 0xfff00000ff057424 */ /* 0x000fcc00078e00ff */
        /* <DEDUP_REMOVED lines=10> */
[----:B------:R0:W3:Y:S02]  /*01d0*/  @!P0 LDG.E.64 R8, [R14.64] ;  /* 0x000000040e088981 */ /* 0x0000e4000c1e1b00 */
[----:B0-----:R-:W-:Y:S02]  /*01e0*/  IMAD.MOV.U32 R14, RZ, RZ, 0x652b82fe ;  /* 0x652b82feff0e7424 */ /* 0x001fe400078e00ff */
        /* <DEDUP_REMOVED lines=64> */
.L_x_6063:
[----:B------:R-:W-:Y:S05]  /*05f0*/  BSYNC B0 ;  /* 0x0000000000007941 */ /* 0x000fea0003800000 */
.L_x_6062:
        /* <DEDUP_REMOVED lines=16> */
.L_x_6065:
[----:B------:R-:W-:Y:S05]  /*0700*/  BSYNC B0 ;  /* 0x0000000000007941 */ /* 0x000fea0003800000 */
.L_x_6064:
[----:B-1----:R-:W1:Y:S01]  /*0710*/  DADD R14, RZ, R14 ;  /* 0x00000000ff0e7229 */ /* 0x002e62000000000e */
[----:B------:R-:W-:-:S03]  /*0720*/  ISETP.GE.AND P0, PT, R13, 0x1, PT ;  /* 0x000000010d00780c */ /* 0x000fc60003f06270 */
[----:B0-2---:R-:W0:-:S03]  /*0730*/  DADD R8, RZ, R10 ;  /* 0x00000000ff087229 */ /* 0x005e06000000000a */
[----:B-1----:R-:W-:Y:S04]  /*0740*/  SHFL.BFLY PT, R17, R15, 0x1, 0x1e1f ;  /* 0x0c3e1f000f117f89 */ /* 0x002fe800000e0000 */
[----:B------:R-:W1:Y:S04]  /*0750*/  SHFL.BFLY PT, R16, R14, 0x1, 0x1e1f ;  /* 0x0c3e1f000e107f89 */ /* 0x000e6800000e0000 */
[----:B0-----:R0:W2:Y:S04]  /*0760*/  SHFL.BFLY PT, R19, R9, 0x1, 0x1e1f ;  /* 0x0c3e1f0009137f89 */ /* 0x0010a800000e0000 */
[----:B------:R0:W3:Y:S01]  /*0770*/  SHFL.BFLY PT, R18, R8, 0x1, 0x1e1f ;  /* 0x0c3e1f0008127f89 */ /* 0x0000e200000e0000 */
[----:B-1----:R0:W1:Y:S01]  /*0780*/  DADD R16, R14, R16 ;  /* 0x000000000e107229 */ /* 0x0020620000000010 */
[----:B------:R-:W-:Y:S10]  /*0790*/  @!P0 EXIT ;  /* 0x000000000000894d */ /* 0x000ff40003800000 */
[----:B01----:R-:W-:Y:S01]  /*07a0*/  IMAD.MOV.U32 R15, RZ, RZ, R17 ;  /* 0x000000ffff0f7224 */ /* 0x003fe200078e0011 */
[----:B------:R-:W-:Y:S01]  /*07b0*/  ISETP.GE.AND P0, PT, R12, c[0x0][0x178], PT ;  /* 0x00005e000c007a0c */ /* 0x000fe20003f06270 */
[----:B------:R-:W-:Y:S01]  /*07c0*/  IMAD.MOV.U32 R14, RZ, RZ, R16 ;  /* 0x000000ffff0e7224 */ /* 0x000fe200078e0010 */
[----:B------:R-:W-:Y:S01]  /*07d0*/  BSSY B0, `(.L_x_6066) ;  /* 0x0000040000007945 */ /* 0x000fe20003800000 */
[----:B------:R-:W-:Y:S01]  /*07e0*/  IMAD.MOV.U32 R11, RZ, RZ, R15 ;  /* 0x000000ffff0b7224 */ /* 0x000fe200078e000f */
[----:B------:R-:W-:Y:S01]  /*07f0*/  ISETP.GT.AND P3, PT, R15, 0xfffff, PT ;  /* 0x000fffff0f00780c */ /* 0x000fe20003f64270 */
[----:B------:R-:W-:Y:S01]  /*0800*/  IMAD.MOV.U32 R16, RZ, RZ, R14 ;  /* 0x000000ffff107224 */ /* 0x000fe200078e000e */
[----:B--23--:R-:W-:Y:S01]  /*0810*/  DADD R8, R8, R18 ;  /* 0x0000000008087229 */ /* 0x00cfe20000000012 */
        /* <DEDUP_REMOVED lines=59> */
.L_x_6067:
[----:B------:R-:W-:Y:S05]  /*0bd0*/  BSYNC B0 ;  /* 0x0000000000007941 */ /* 0x000fea0003800000 */
.L_x_6066:
        /* <DEDUP_REMOVED lines=64> */
.L_x_6069:
[----:B------:R-:W-:Y:S05]  /*0fe0*/  BSYNC B0 ;  /* 0x0000000000007941 */ /* 0x000fea0003800000 */
.L_x_6068:
        /* <DEDUP_REMOVED lines=9> */
.L_x_6070:
        /* <DEDUP_REMOVED lines=16> */
.L_x_11184:


//--------------------- .text._ZN43_GLOBAL__N__9ae7fba5_10_SoftMax_cu_9f978f6320softmax_warp_forwardIdddLi0ELb1ELb0EEEvPT0_PKT_iiiPKbib --------------------------
	.section	.text._ZN43_GLOBAL__N__9ae7fba5_10_SoftMax_cu_9f978f6320softmax_warp_forwardIdddLi0ELb1ELb0EEEvPT0_PKT_iiiPKbib,"ax",@progbits
	.sectioninfo	@"SHI_REGISTERS=30"
	.align	128
.text._ZN43_GLOBAL__N__9ae7fba5_10_SoftMax_cu_9f978f6320softmax_warp_forwardIdddLi0ELb1ELb0EEEvPT0_PKT_iiiPKbib:
        .type           _ZN43_GLOBAL__N__9ae7fba5_10_SoftMax_cu_9f978f6320softmax_warp_forwardIdddLi0ELb1ELb0EEEvPT0_PKT_iiiPKbib,@function
        .size           _ZN43_GLOBAL__N__9ae7fba5_10_SoftMax_cu_9f978f6320softmax_warp_forwardIdddLi0ELb1ELb0EEEvPT0_PKT_iiiPKbib,(.L_x_11185 - _ZN43_GLOBAL__N__9ae7fba5_10_SoftMax_cu_9f978f6320softmax_warp_forwardIdddLi0ELb1ELb0EEEvPT0_PKT_iiiPKbib)
        .other          _ZN43_GLOBAL__N__9ae7fba5_10_SoftMax_cu_9f978f6320softmax_warp_forwardIdddLi0ELb1ELb0EEEvPT0_PKT_iiiPKbib,@"STO_CUDA_ENTRY STV_DEFAULT"
_ZN43_GLOBAL__N__9ae7fba5_10_SoftMax_cu_9f978f6320softmax_warp_forwardIdddLi0ELb1ELb0EEEvPT0_PKT_iiiPKbib:
        /* <DEDUP_REMOVED lines=8> */
[----:B------:R-:W-:-:S05]  /*0080*/  IMAD.SHL.U32 R23, R22, 0x2, RZ ;  /* 0x0000000216177824 */ /* 0x000fca00078e00ff */
[C---:B------:R-:W-:Y:S01]  /*0090*/  IADD3 R25, -R23.reuse, c[0x0][0x170], RZ ;  /* 0x00005c0017197a10 */ /* 0x040fe20007ffe1ff */
[----:B-1----:R-:W-:-:S03]  /*00a0*/  IMAD R23, R23, c[0x0][0x174], R0 ;  /* 0x00005d0017177a24 */ /* 0x002fc600078e0200 */
        /* <DEDUP_REMOVED lines=12> */
[----:B------:R0:W2:Y:S02]  /*0170*/  @!P0 LDG.E.64 R4, [R12.64] ;  /* 0x000000040c048981 */ /* 0x0000a4000c1e1b00 */
[----:B------:R-:W-:Y:S02]  /*0180*/  @!P1 LEA.HI.X.SX32 R3, R3, R24, 0x1, P2 ;  /* 0x0000001803039211 */ /* 0x000fe400010f0eff */
[----:B------:R-:W-:Y:S01]  /*0190*/  @!P1 LEA R20, P2, R2, c[0x0][0x168], 0x3 ;  /* 0x00005a0002149a11 */ /* 0x000fe200078418ff */
[----:B------:R-:W-:-:S02]  /*01a0*/  IMAD.MOV.U32 R6, RZ, RZ, 0x0 ;  /* 0x00000000ff067424 */ /* 0x000fc400078e00ff */
[----:B------:R-:W-:Y:S01]  /*01b0*/  IMAD.MOV.U32 R7, RZ, RZ, -0x100000 ;  /* 0xfff00000ff077424 */ /* 0x000fe200078e00ff */
[----:B------:R-:W-:-:S05]  /*01c0*/  @!P1 LEA.HI.X R21, R2, c[0x0][0x16c], R3, 0x3, P2 ;  /* 0x00005b0002159a11 */ /* 0x000fca00010f1c03 */
[----:B------:R-:W3:Y:S01]  /*01d0*/  @!P1 LDG.E.64 R6, [R20.64] ;  /* 0x0000000414069981 */ /* 0x000ee2000c1e1b00 */
[----:B------:R-:W-:Y:S02]  /*01e0*/  IMAD.MOV.U32 R2, RZ, RZ, 0x652b82fe ;  /* 0x652b82feff027424 */ /* 0x000fe400078e00ff */
[----:B------:R-:W-:Y:S02]  /*01f0*/  IMAD.MOV.U32 R3, RZ, RZ, 0x3ff71547 ;  /* 0x3ff71547ff037424 */ /* 0x000fe400078e00ff */
[----:B0-----:R-:W-:Y:S02]  /*0200*/  IMAD.MOV.U32 R12, RZ, RZ, 0x69ce2bdf ;  /* 0x69ce2bdfff0c7424 */ /* 0x001fe400078e00ff */
        /* <DEDUP_REMOVED lines=10> */
[----:B0-----:R-:W0:-:S04]  /*02b0*/  DFMA R14, R14, c[0x2][0x8], R16 ;  /* 0x008002000e0e7a2b */ /* 0x001e080000000010 */
[----:B-1----:R-:W1:-:S04]  /*02c0*/  DFMA R20, R18, c[0x2][0x0], R6 ;  /* 0x0080000012147a2b */ /* 0x002e480000000006 */
[----:B0-----:R-:W0:-:S04]  /*02d0*/  DFMA R16, R14, R12, c[0x2][0x10] ;  /* 0x008004000e10762b */ /* 0x001e08000000000c */
        /* <DEDUP_REMOVED lines=19> */
[----:B-1----:R-:W1:-:S04]  /*0410*/  DFMA R12, R20, R12, c[0x2][0x50] ;  /* 0x00801400140c762b */ /* 0x002e48000000000c */
[----:B0-----:R-:W-:-:S04]  /*0420*/  DFMA R16, R14, R16, 1 ;  /* 0x3ff000000e10742b */ /* 0x001fc80000000010 */
[----:B-1----:R-:W0:Y:S01]  /*0430*/  DFMA R12, R20, R12, 1 ;  /* 0x3ff00000140c742b */ /* 0x002e22000000000c */
        /* <DEDUP_REMOVED lines=9> */
[----:B------:R-:W-:Y:S01]  /*04d0*/  FSEL R11, R11, RZ, P2 ;  /* 0x000000ff0b0b7208 */ /* 0x000fe20001000000 */
[----:B------:R-:W-:Y:S05]  /*04e0*/  @P1 BRA `(.L_x_6072) ;  /* 0x0000008000001947 */ /* 0x000fea0003800000 */
[----:B------:R-:W0:Y:S01]  /*04f0*/  DFMA R2, R2, R4, 6.75539944105574400000e+15 ;  /* 0x433800000202742b */ /* 0x000e220000000004 */
[----:B------:R-:W-:-:S09]  /*0500*/  IMAD.MOV.U32 R10, RZ, RZ, RZ ;  /* 0x000000ffff0a7224 */ /* 0x000fd200078e00ff */
[----:B0-----:R-:W-:-:S04]  /*0510*/  LEA.HI R3, R2, R2, RZ, 0x1 ;  /* 0x0000000202037211 */ /* 0x001fc800078f08ff */
[----:B------:R-:W-:-:S05]  /*0520*/  SHF.R.S32.HI R3, RZ, 0x1, R3 ;  /* 0x00000001ff037819 */ /* 0x000fca0000011403 */
[----:B------:R-:W-:Y:S02]  /*0530*/  IMAD.IADD R2, R2, 0x1, -R3 ;  /* 0x0000000102027824 */ /* 0x000fe400078e0a03 */
[----:B------:R-:W-:-:S03]  /*0540*/  IMAD R17, R3, 0x100000, R17 ;  /* 0x0010000003117824 */ /* 0x000fc600078e0211 */
[----:B------:R-:W-:-:S06]  /*0550*/  LEA R11, R2, 0x3ff00000, 0x14 ;  /* 0x3ff00000020b7811 */ /* 0x000fcc00078ea0ff */
[----:B------:R0:W1:-:S06]  /*0560*/  DMUL R10, R16, R10 ;  /* 0x0000000a100a7228 */ /* 0x00004c0000000000 */
.L_x_6072:
[----:B01----:R-:W-:Y:S05]  /*0570*/  BSYNC B0 ;  /* 0x0000000000007941 */ /* 0x003fea0003800000 */
.L_x_6071:
[----:B------:R-:W-:Y:S01]  /*0580*/  BSSY B0, `(.L_x_6073) ;  /* 0x0000011000007945 */ /* 0x000fe20003800000 */
[----:B------:R-:W0:Y:S01]  /*0590*/  DADD R10, RZ, R10 ;  /* 0x00000000ff0a7229 */ /* 0x000e22000000000a */
[----:B------:R-:W-:Y:S02]  /*05a0*/  IMAD R13, R8, 0x100000, R21 ;  /* 0x00100000080d7824 */ /* 0x000fe400078e0215 */
[----:B------:R-:W-:Y:S01]  /*05b0*/  IMAD.MOV.U32 R12, RZ, RZ, R20 ;  /* 0x000000ffff0c7224 */ /* 0x000fe200078e0014 */
[----:B------:R-:W-:Y:S05]  /*05c0*/  @!P3 BRA `(.L_x_6074) ;  /* 0x000000c00000b947 */ /* 0x000fea0003800000 */
[----:B0-----:R-:W-:Y:S01]  /*05d0*/  FSETP.GEU.FTZ.AND P1, PT, |R7|, 4.2275390625, PT ;  /* 0x408748000700780b */ /* 0x001fe20003f3e200 */
        /* <DEDUP_REMOVED lines=11> */
.L_x_6074:
[----:B0-----:R-:W-:Y:S05]  /*0690*/  BSYNC B0 ;  /* 0x0000000000007941 */ /* 0x001fea0003800000 */
.L_x_6073:
[----:B------:R-:W-:Y:S05]  /*06a0*/  @!P0 EXIT ;  /* 0x000000000000894d */ /* 0x000fea0003800000 */
[----:B------:R-:W-:Y:S01]  /*06b0*/  ISETP.GT.AND P2, PT, R11, 0xfffff, PT ;  /* 0x000fffff0b00780c */ /* 0x000fe20003f44270 */
[----:B------:R-:W-:Y:S01]  /*06c0*/  IMAD.MOV.U32 R3, RZ, RZ, R11 ;  /* 0x000000ffff037224 */ /* 0x000fe200078e000b */
[----:B------:R-:W-:Y:S01]  /*06d0*/  ISETP.GE.AND P1, PT, R0, c[0x0][0x178], PT ;  /* 0x00005e0000007a0c */ /* 0x000fe20003f26270 */
[----:B------:R-:W-:Y:S01]  /*06e0*/  IMAD.MOV.U32 R14, RZ, RZ, R10 ;  /* 0x000000ffff0e7224 */ /* 0x000fe200078e000a */
[----:B------:R-:W-:Y:S01]  /*06f0*/  BSSY B0, `(.L_x_6075) ;  /* 0x000003d000007945 */ /* 0x000fe20003800000 */
[----:B------:R-:W-:Y:S02]  /*0700*/  IMAD.MOV.U32 R15, RZ, RZ, -0x2 ;  /* 0xfffffffeff0f7424 */ /* 0x000fe400078e00ff */
[----:B------:R-:W-:Y:S02]  /*0710*/  IMAD.MOV.U32 R0, RZ, RZ, -0x3ff ;  /* 0xfffffc01ff007424 */ /* 0x000fe400078e00ff */
[----:B------:R-:W-:-:S04]  /*0720*/  IMAD R22, R22, R15, c[0x0][0x170] ;  /* 0x00005c0016167624 */ /* 0x000fc800078e020f */
[----:B------:R-:W0:Y:S01]  /*0730*/  @!P2 DMUL R10, R10, 1.80143985094819840000e+16 ;  /* 0x435000000a0aa828 */ /* 0x000e220000000000 */
[----:B------:R-:W-:Y:S01]  /*0740*/  ISETP.GE.AND P0, PT, R22, 0x2, PT ;  /* 0x000000021600780c */ /* 0x000fe20003f06270 */
[----:B------:R-:W-:-:S08]  /*0750*/  @!P2 IMAD.MOV.U32 R0, RZ, RZ, -0x435 ;  /* 0xfffffbcbff00a424 */ /* 0x000fd000078e00ff */
        /* <DEDUP_REMOVED lines=10> */
[----:B-1----:R0:W1:Y:S01]  /*0800*/  DADD R8, RZ, R12 ;  /* 0x00000000ff087229 */ /* 0x002062000000000c */
[----:B------:R-:W-:Y:S01]  /*0810*/  @!P1 LEA R2, P4, R23, c[0x0][0x160], 0x3 ;  /* 0x0000580017029a11 */ /* 0x000fe200078818ff */
[----:B------:R-:W-:Y:S07]  /*0820*/  @P3 BRA `(.L_x_6076) ;  /* 0x0000029000003947 */ /* 0x000fee0003800000 */
[C---:B01----:R-:W-:Y:S01]  /*0830*/  LOP3.LUT R10, R3.reuse, 0x800fffff, RZ, 0xc0, !PT ;  /* 0x800fffff030a7812 */ /* 0x043fe200078ec0ff */
        /* <DEDUP_REMOVED lines=40> */
.L_x_6076:
[----:B01----:R-:W-:Y:S05]  /*0ac0*/  BSYNC B0 ;  /* 0x0000000000007941 */ /* 0x003fea0003800000 */
.L_x_6075:
[----:B------:R-:W0:Y:S01]  /*0ad0*/  @!P1 DADD R18, -R18, R4 ;  /* 0x0000000012129229 */ /* 0x000e220000000104 */
[----:B------:R-:W-:-:S06]  /*0ae0*/  @!P1 LEA.HI.X R3, R23, c[0x0][0x164], R24, 0x3, P4 ;  /* 0x0000590017039a11 */ /* 0x000fcc00020f1c18 */
[----:B0-----:R0:W-:Y:S01]  /*0af0*/  @!P1 STG.E.64 [R2.64], R18 ;  /* 0x0000001202009986 */ /* 0x0011e2000c101b04 */
[----:B------:R-:W-:Y:S05]  /*0b00*/  @!P0 EXIT ;  /* 0x000000000000894d */ /* 0x000fea0003800000 */
[----:B------:R-:W-:Y:S01]  /*0b10*/  ISETP.GT.AND P0, PT, R9, 0xfffff, PT ;  /* 0x000fffff0900780c */ /* 0x000fe20003f04270 */
[----:B------:R-:W-:Y:S01]  /*0b20*/  IMAD.MOV.U32 R5, RZ, RZ, R9 ;  /* 0x000000ffff057224 */ /* 0x000fe200078e0009 */
        /* <DEDUP_REMOVED lines=9> */
[----:B0-----:R-:W-:Y:S01]  /*0bc0*/  @P2 IMAD.MOV.U32 R2, RZ, RZ, 0x0 ;  /* 0x00000000ff022424 */ /* 0x001fe200078e00ff */
        /* <DEDUP_REMOVED lines=48> */
.L_x_6078:
[----:B------:R-:W-:Y:S05]  /*0ed0*/  BSYNC B0 ;  /* 0x0000000000007941 */ /* 0x000fea0003800000 */
.L_x_6077:
[----:B------:R-:W-:Y:S05]  /*0ee0*/  @P1 EXIT ;  /* 0x000000000000194d */ /* 0x000fea0003800000 */
[----:B------:R-:W-:Y:S01]  /*0ef0*/  IMAD.MOV.U32 R5, RZ, RZ, c[0x0][0x178] ;  /* 0x00005e00ff057624 */ /* 0x000fe200078e00ff */
[----:B------:R-:W-:Y:S01]  /*0f00*/  IADD3 R23, P0, R23, c[0x0][0x178], RZ ;  /* 0x00005e0017177a10 */ /* 0x000fe20007f1e0ff */
[----:B-1----:R-:W1:-:S03]  /*0f10*/  DADD R2, R6, -R2 ;  /* 0x0000000006027229 */ /* 0x002e460000000802 */
[----:B------:R-:W-:Y:S02]  /*0f20*/  LEA.HI.X.SX32 R24, R5, R24, 0x1, P0 ;  /* 0x0000001805187211 */ /* 0x000fe400000f0eff */
[----:B------:R-:W-:-:S04]  /*0f30*/  LEA R4, P0, R23, c[0x0][0x160], 0x3 ;  /* 0x0000580017047a11 */ /* 0x000fc800078018ff */
[----:B------:R-:W-:-:S05]  /*0f40*/  LEA.HI.X R5, R23, c[0x0][0x164], R24, 0x3, P0 ;  /* 0x0000590017057a11 */ /* 0x000fca00000f1c18 */
[----:B-1----:R-:W-:Y:S01]  /*0f50*/  STG.E.64 [R4.64], R2 ;  /* 0x0000000204007986 */ /* 0x002fe2000c101b04 */
[----:B------:R-:W-:Y:S05]  /*0f60*/  EXIT ;  /* 0x000000000000794d */ /* 0x000fea0003800000 */
.L_x_6079:
        /* <DEDUP_REMOVED lines=9> */
.L_x_11185:


//--------------------- .text._ZN2at6native43_GLOBAL__N__9ae7fba5_10_SoftMax_cu_9f978f6327cunn_SpatialSoftMaxBackwardIN3c108BFloat16EffNS1_23SoftMaxBackwardEpilogueEEEvPT_PKT1_SA_jjj --------------------------
	.section	.text._ZN2at6native43_GLOBAL__N__9ae7fba5_10_SoftMax_cu_9f978f6327cunn_SpatialSoftMaxBackwardIN3c108BFloat16EffNS1_23SoftMaxBackwardEpilogueEEEvPT_PKT1_SA_jjj,"ax",@progbits
	.sectioninfo	@"SHI_REGISTERS=32"
	.align	128
.text._ZN2at6native43_GLOBAL__N__9ae7fba5_10_SoftMax_cu_9f978f6327cunn_SpatialSoftMaxBackwardIN3c108BFloat16EffNS1_23SoftMaxBackwardEpilogueEEEvPT_PKT1_SA_jjj:
        .type           _ZN2at6native43_GLOBAL__N__9ae7fba5_10_SoftMax_cu_9f978f6327cunn_SpatialSoftMaxBackwardIN3c108BFloat16EffNS1_23SoftMaxBackwardEpilogueEEEvPT_PKT1_SA_jjj,@function
        .size           _ZN2at6native43_GLOBAL__N__9ae7fba5_10_SoftMax_cu_9f978f6327cunn_SpatialSoftMaxBackwardIN3c108BFloat16EffNS1_23SoftMaxBackwardEpilogueEEEvPT_PKT1_SA_jjj,(.L_x_11186 - _ZN2at6native43_GLOBAL__N__9ae7fba5_10_SoftMax_cu_9f978f6327cunn_SpatialSoftMaxBackwardIN3c108BFloat16EffNS1_23SoftMaxBackwardEpilogueEEEvPT_PKT1_SA_jjj)
        .other          _ZN2at6native43_GLOBAL__N__9ae7fba5_10_SoftMax_cu_9f978f6327cunn_SpatialSoftMaxBackwardIN3c108BFloat16EffNS1_23SoftMaxBackwardEpilogueEEEvPT_PKT1_SA_jjj,@"STO_CUDA_ENTRY STV_DEFAULT"
_ZN2at6native43_GLOBAL__N__9ae7fba5_10_SoftMax_cu_9f978f6327cunn_SpatialSoftMaxBackwardIN3c108BFloat16EffNS1_23SoftMaxBackwardEpilogueEEEvPT_PKT1_SA_jjj:
[----:B------:R-:W-:Y:S02]  /*0000*/  MOV R1, c[0x0][0x28] ;  /* 0x00000a0000017a02 */ /* 0x000fe40000000f00 */
[----:B------:R-:W0:Y:S02]  /*0010*/  S2R R4, SR_CTAID.X ;  /* 0x0000000000047919 */ /* 0x000e240000002500 */
[----:B0-----:R-:W-:-:S13]  /*0020*/  ISETP.GE.U32.AND P0, PT, R4, c[0x0][0x178], PT ;  /* 0x00005e0004007a0c */ /* 0x001fda0003f06070 */
[----:B------:R-:W-:Y:S05]  /*0030*/  @P0 EXIT ;  /* 0x000000000000094d */ /* 0x000fea0003800000 */
[----:B------:R-:W0:Y:S01]  /*0040*/  S2R R2, SR_CTAID.Y ;  /* 0x0000000000027919 */ /* 0x000e220000002600 */
[----:B------:R-:W-:Y:S01]  /*0050*/  MOV R7, c[0x0][0x17c] ;  /* 0x00005f0000077a02 */ /* 0x000fe20000000f00 */
[----:B------:R-:W-:Y:S02]  /*0060*/  ULDC UR4, c[0x0][0x0] ;  /* 0x0000000000047ab9 */ /* 0x000fe40000000800 */
[----:B------:R-:W0:Y:S01]  /*0070*/  S2R R3, SR_TID.Y ;  /* 0x0000000000037919 */ /* 0x000e220000002200 */
[C---:B------:R-:W-:Y:S01]  /*0080*/  LOP3.LUT R5, R7.reuse, 0x3, RZ, 0xc0, !PT ;  /* 0x0000000307057812 */ /* 0x040fe200078ec0ff */
[----:B------:R-:W-:Y:S01]  /*0090*/  USHF.R.U32.HI UR4, URZ, 0x1, UR4 ;  /* 0x000000013f047899 */ /* 0x000fe20008011604 */
[C---:B------:R-:W-:Y:S01]  /*00a0*/  IADD3 R6, R7.reuse, -0x1, RZ ;  /* 0xffffffff07067810 */ /* 0x040fe20007ffe0ff */
[----:B------:R-:W1:Y:S01]  /*00b0*/  S2R R0, SR_TID.X ;  /* 0x0000000000007919 */ /* 0x000e620000002100 */
[----:B------:R-:W-:Y:S01]  /*00c0*/  IMAD R7, R7, c[0x0][0x180], RZ ;  /* 0x0000600007077a24 */ /* 0x000fe200078e02ff */
[C---:B------:R-:W-:Y:S01]  /*00d0*/  IADD3 R8, -R5.reuse, c[0x0][0x17c], RZ ;  /* 0x00005f0005087a10 */ /* 0x040fe20007ffe1ff */
[----:B------:R-:W-:Y:S01]  /*00e0*/  ULDC.64 UR6, c[0x0][0x118] ;  /* 0x0000460000067ab9 */ /* 0x000fe20000000a00 */
[----:B------:R-:W-:Y:S01]  /*00f0*/  IADD3 R9, R5, -c[0x0][0x17c], RZ ;  /* 0x80005f0005097a10 */ /* 0x000fe20007ffe0ff */
[----:B0-----:R-:W-:-:S02]  /*0100*/  IMAD R2, R2, c[0x0][0x4], R3 ;  /* 0x0000010002027a24 */ /* 0x001fc400078e0203 */
[----:B------:R-:W-:-:S05]  /*0110*/  IMAD R3, R3, c[0x0][0x0], RZ ;  /* 0x0000000003037a24 */ /* 0x000fca00078e02ff */
[----:B------:R-:W-:-:S05]  /*0120*/  SHF.L.U32 R11, R3, 0x2, RZ ;  /* 0x00000002030b7819 */ /* 0x000fca00000006ff */
[----:B-1----:R-:W-:Y:S02]  /*0130*/  IMAD R10, R0, 0x4, R11 ;  /* 0x00000004000a7824 */ /* 0x002fe400078e020b */
.L_x_6097:
[----:B------:R-:W-:Y:S01]  /*0140*/  ISETP.GE.U32.AND P0, PT, R2, c[0x0][0x180], PT ;  /* 0x0000600002007a0c */ /* 0x000fe20003f06070 */
[----:B------:R-:W-:-:S12]  /*0150*/  BSSY B1, `(.L_x_6080) ;  /* 0x00000d1000017945 */ /* 0x000fd80003800000 */
[----:B-1----:R-:W-:Y:S05]  /*0160*/  @P0 BRA `(.L_x_6081) ;  /* 0x00000cf000000947 */ /* 0x002fea0003800000 */
[----:B------:R-:W-:Y:S01]  /*0170*/  MOV R23, c[0x0][0x17c] ;  /* 0x00005f0000177a02 */ /* 0x000fe20000000f00 */
[----:B------:R-:W-:Y:S01]  /*0180*/  IMAD R11, R7, R4, RZ ;  /* 0x00000004070b7224 */ /* 0x000fe200078e02ff */
[----:B------:R-:W-:-:S03]  /*0190*/  MOV R12, R2 ;  /* 0x00000002000c7202 */ /* 0x000fc60000000f00 */
[CC--:B------:R-:W-:Y:S02]  /*01a0*/  IMAD R13, R4.reuse, R23.reuse, 0x1 ;  /* 0x00000001040d7424 */ /* 0x0c0fe400078e0217 */
[CC--:B------:R-:W-:Y:S02]  /*01b0*/  IMAD R21, R4.reuse, R23.reuse, 0x2 ;  /* 0x0000000204157424 */ /* 0x0c0fe400078e0217 */
[----:B------:R-:W-:Y:S02]  /*01c0*/  IMAD R23, R4, R23, 0x3 ;  /* 0x0000000304177424 */ /* 0x000fe400078e0217 */
.L_x_6095:
[----:B------:R-:W-:Y:S01]  /*01d0*/  IMAD.MOV.U32 R14, RZ, RZ, c[0x0][0x0] ;  /* 0x00000000ff0e7624 */ /* 0x000fe200078e00ff */
[----:B------:R-:W-:Y:S01]  /*01e0*/  BSSY B0, `(.L_x_6082) ;  /* 0x00000c2000007945 */ /* 0x000fe20003800000 */
[----:B------:R-:W-:-:S03]  /*01f0*/  IADD3 R20, R11, R12, RZ ;  /* 0x0000000c0b147210 */ /* 0x000fc60007ffe0ff */
[----:B------:R-:W-:-:S13]  /*0200*/  ISETP.GT.U32.AND P0, PT, R14, 0x1, PT ;  /* 0x000000010e00780c */ /* 0x000fda0003f04070 */
[----:B-1----:R-:W-:Y:S05]  /*0210*/  @P0 BRA `(.L_x_6083) ;  /* 0x000008f000000947 */ /* 0x002fea0003800000 */
[----:B------:R-:W-:Y:S01]  /*0220*/  ISETP.NE.AND P0, PT, RZ, c[0x0][0x17c], PT ;  /* 0x00005f00ff007a0c */ /* 0x000fe20003f05270 */
[----:B------:R-:W-:-:S12]  /*0230*/  HFMA2.MMA R22, -RZ, RZ, 0, 0 ;  /* 0x00000000ff167435 */ /* 0x000fd800000001ff */
[----:B------:R-:W-:Y:S05]  /*0240*/  @!P0 BRA `(.L_x_6084) ;  /* 0x0000033000008947 */ /* 0x000fea0003800000 */
[----:B------:R-:W-:Y:S01]  /*0250*/  ISETP.GE.U32.AND P2, PT, R6, 0x3, PT ;  /* 0x000000030600780c */ /* 0x000fe20003f46070 */
[----:B------:R-:W-:Y:S01]  /*0260*/  IMAD.MOV.U32 R24, RZ, RZ, RZ ;  /* 0x000000ffff187224 */ /* 0x000fe200078e00ff */
[----:B------:R-:W-:Y:S02]  /*0270*/  ISETP.NE.AND P1, PT, R5, RZ, PT ;  /* 0x000000ff0500720c */ /* 0x000fe40003f25270 */
[----:B------:R-:W-:-:S09]  /*0280*/  MOV R22, RZ ;  /* 0x000000ff00167202 */ /* 0x000fd20000000f00 */
[----:B------:R-:W-:Y:S05]  /*0290*/  @!P2 BRA `(.L_x_6085) ;  /* 0x000001d00000a947 */ /* 0x000fea0003800000 */
[----:B------:R-:W-:Y:S01]  /*02a0*/  HFMA2.MMA R24, -RZ, RZ, 0, 0 ;  /* 0x00000000ff187435 */ /* 0x000fe200000001ff */
[----:B------:R-:W-:Y:S01]  /*02b0*/  BSSY B2, `(.L_x_6085) ;  /* 0x000001b000027945 */ /* 0x000fe20003800000 */
[--C-:B------:R-:W-:Y:S01]  /*02c0*/  IMAD R28, R13, c[0x0][0x180], R12.reuse ;  /* 0x000060000d1c7a24 */ /* 0x100fe200078e020c */
[----:B------:R-:W-:Y:S01]  /*02d0*/  MOV R22, RZ ;  /* 0x000000ff00167202 */ /* 0x000fe20000000f00 */
[--C-:B------:R-:W-:Y:S01]  /*02e0*/  IMAD R25, R21, c[0x0][0x180], R12.reuse ;  /* 0x0000600015197a24 */ /* 0x100fe200078e020c */
[----:B------:R-:W-:Y:S01]  /*02f0*/  MOV R27, R20 ;  /* 0x00000014001b7202 */ /* 0x000fe20000000f00 */
[----:B------:R-:W-:Y:S02]  /*0300*/  IMAD R26, R23, c[0x0][0x180], R12 ;  /* 0x00006000171a7a24 */ /* 0x000fe400078e020c */
.L_x_6086:
[----:B------:R-:W-:-:S04]  /*0310*/  IMAD.MOV.U32 R29, RZ, RZ, 0x4 ;  /* 0x00000004ff1d7424 */ /* 0x000fc800078e00ff */
[----:B------:R-:W-:-:S04]  /*0320*/  IMAD.WIDE.U32 R16, R27, R29, c[0x0][0x170] ;  /* 0x00005c001b107625 */ /* 0x000fc800078e001d */
[-C--:B------:R-:W-:Y:S02]  /*0330*/  IMAD.WIDE.U32 R14, R28, R29.reuse, c[0x0][0x170] ;  /* 0x00005c001c0e7625 */ /* 0x080fe400078e001d */
[----:B------:R-:W2:Y:S04]  /*0340*/  LDG.E R17, [R16.64] ;  /* 0x0000000610117981 */ /* 0x000ea8000c1e1900 */
[----:B------:R0:W3:Y:S02]  /*0350*/  LDG.E R19, [R14.64] ;  /* 0x000000060e137981 */ /* 0x0000e4000c1e1900 */
[----:B0-----:R-:W-:-:S06]  /*0360*/  IMAD.WIDE.U32 R14, R25, R29, c[0x0][0x170] ;  /* 0x00005c00190e7625 */ /* 0x001fcc00078e001d */
[----:B------:R-:W4:Y:S01]  /*0370*/  LDG.E R15, [R14.64] ;  /* 0x000000060e0f7981 */ /* 0x000f22000c1e1900 */
[----:B--2---:R-:W-:-:S04]  /*0380*/  FADD.FTZ R22, R17, R22 ;  /* 0x0000001611167221 */ /* 0x004fc80000010000 */
[----:B---3--:R-:W-:Y:S02]  /*0390*/  FADD.FTZ R22, R22, R19 ;  /* 0x0000001316167221 */ /* 0x008fe40000010000 */
[----:B------:R-:W-:-:S06]  /*03a0*/  IMAD.WIDE.U32 R18, R26, R29, c[0x0][0x170] ;  /* 0x00005c001a127625 */ /* 0x000fcc00078e001d */
[----:B------:R-:W2:Y:S01]  /*03b0*/  LDG.E R19, [R18.64] ;  /* 0x0000000612137981 */ /* 0x000ea2000c1e1900 */
[----:B------:R-:W-:-:S04]  /*03c0*/  IADD3 R24, R24, 0x4, RZ ;  /* 0x0000000418187810 */ /* 0x000fc80007ffe0ff */
[----:B------:R-:W-:-:S04]  /*03d0*/  IADD3 R16, R9, R24, RZ ;  /* 0x0000001809107210 */ /* 0x000fc80007ffe0ff */
[----:B------:R-:W-:Y:S01]  /*03e0*/  ISETP.NE.AND P2, PT, R16, RZ, PT ;  /* 0x000000ff1000720c */ /* 0x000fe20003f45270 */
[----:B----4-:R-:W-:Y:S02]  /*03f0*/  FADD.FTZ R22, R22, R15 ;  /* 0x0000000f16167221 */ /* 0x010fe40000010000 */
[C---:B------:R-:W-:Y:S02]  /*0400*/  IMAD R28, R29.reuse, c[0x0][0x180], R28 ;  /* 0x000060001d1c7a24 */ /* 0x040fe400078e021c */
[C---:B------:R-:W-:Y:S02]  /*0410*/  IMAD R25, R29.reuse, c[0x0][0x180], R25 ;  /* 0x000060001d197a24 */ /* 0x040fe400078e0219 */
[C---:B------:R-:W-:Y:S02]  /*0420*/  IMAD R26, R29.reuse, c[0x0][0x180], R26 ;  /* 0x000060001d1a7a24 */ /* 0x040fe400078e021a */
[----:B------:R-:W-:Y:S02]  /*0430*/  IMAD R27, R29, c[0x0][0x180], R27 ;  /* 0x000060001d1b7a24 */ /* 0x000fe400078e021b */
[----:B--2---:R-:W-:-:S02]  /*0440*/  FADD.FTZ R22, R22, R19 ;  /* 0x0000001316167221 */ /* 0x004fc40000010000 */
[----:B------:R-:W-:Y:S05]  /*0450*/  @P2 BRA `(.L_x_6086) ;  /* 0xfffffeb000002947 */ /* 0x000fea000383ffff */
[----:B------:R-:W-:Y:S05]  /*0460*/  BSYNC B2 ;  /* 0x0000000000027941 */ /* 0x000fea0003800000 */
.L_x_6085:
[----:B------:R-:W-:Y:S05]  /*0470*/  @!P1 BRA `(.L_x_6084) ;  /* 0x0000010000009947 */ /* 0x000fea0003800000 */
[----:B------:R-:W-:Y:S01]  /*0480*/  HFMA2.MMA R19, -RZ, RZ, 0, 2.384185791015625e-07 ;  /* 0x00000004ff137435 */ /* 0x000fe200000001ff */
[----:B------:R-:W-:-:S09]  /*0490*/  IMAD R24, R24, c[0x0][0x180], R20 ;  /* 0x0000600018187a24 */ /* 0x000fd200078e0214 */
[----:B------:R-:W-:-:S06]  /*04a0*/  IMAD.WIDE.U32 R14, R24, R19, c[0x0][0x170] ;  /* 0x00005c00180e7625 */ /* 0x000fcc00078e0013 */
[----:B------:R-:W2:Y:S01]  /*04b0*/  LDG.E R15, [R14.64] ;  /* 0x000000060e0f7981 */ /* 0x000ea2000c1e1900 */
[----:B------:R-:W-:Y:S01]  /*04c0*/  ISETP.NE.AND P1, PT, R5, 0x1, PT ;  /* 0x000000010500780c */ /* 0x000fe20003f25270 */
[----:B--2---:R-:W-:-:S12]  /*04d0*/  FADD.FTZ R22, R22, R15 ;  /* 0x0000000f16167221 */ /* 0x004fd80000010000 */
[----:B------:R-:W-:Y:S05]  /*04e0*/  @!P1 BRA `(.L_x_6084) ;  /* 0x0000009000009947 */ /* 0x000fea0003800000 */
[----:B------:R-:W-:Y:S02]  /*04f0*/  ISETP.NE.AND P1, PT, R5, 0x2, PT ;  /* 0x000000020500780c */ /* 0x000fe40003f25270 */
[----:B------:R-:W-:-:S11]  /*0500*/  IADD3 R16, R24, c[0x0][0x180], RZ ;  /* 0x0000600018107a10 */ /* 0x000fd60007ffe0ff */
[C---:B------:R-:W-:Y:S01]  /*0510*/  @P1 IADD3 R14, R16.reuse, c[0x0][0x180], RZ ;  /* 0x00006000100e1a10 */ /* 0x040fe20007ffe0ff */
[----:B------:R-:W-:-:S04]  /*0520*/  IMAD.WIDE.U32 R16, R16, R19, c[0x0][0x170] ;  /* 0x00005c0010107625 */ /* 0x000fc800078e0013 */
[----:B------:R-:W-:Y:S02]  /*0530*/  @P1 IMAD.WIDE.U32 R14, R14, R19, c[0x0][0x170] ;  /* 0x00005c000e0e1625 */ /* 0x000fe400078e0013 */
[----:B------:R-:W2:Y:S04]  /*0540*/  LDG.E R17, [R16.64] ;  /* 0x0000000610117981 */ /* 0x000ea8000c1e1900 */
[----:B------:R-:W3:Y:S01]  /*0550*/  @P1 LDG.E R15, [R14.64] ;  /* 0x000000060e0f1981 */ /* 0x000ee2000c1e1900 */
[----:B--2---:R-:W-:-:S04]  /*0560*/  FADD.FTZ R22, R22, R17 ;  /* 0x0000001116167221 */ /* 0x004fc80000010000 */
[----:B---3--:R-:W-:Y:S02]  /*0570*/  @P1 FADD.FTZ R22, R22, R15 ;  /* 0x0000000f16161221 */ /* 0x008fe40000010000 */
.L_x_6084:
[----:B------:R-:W-:Y:S05]  /*0580*/  @!P0 BRA `(.L_x_6087) ;  /* 0x0000087000008947 */ /* 0x000fea0003800000 */
[----:B------:R-:W-:Y:S02]  /*0590*/  ISETP.GE.U32.AND P0, PT, R6, 0x3, PT ;  /* 0x000000030600780c */ /* 0x000fe40003f06070 */
[----:B------:R-:W-:Y:S02]  /*05a0*/  ISETP.NE.AND P1, PT, R5, RZ, PT ;  /* 0x000000ff0500720c */ /* 0x000fe40003f25270 */
[----:B------:R-:W-:-:S09]  /*05b0*/  MOV R25, RZ ;  /* 0x000000ff00197202 */ /* 0x000fd20000000f00 */
[----:B------:R-:W-:Y:S05]  /*05c0*/  @!P0 BRA `(.L_x_6088) ;  /* 0x0000031000008947 */ /* 0x000fea0003800000 */
[----:B------:R-:W-:Y:S01]  /*05d0*/  BSSY B2, `(.L_x_6088) ;  /* 0x0000030000027945 */ /* 0x000fe20003800000 */
[----:B------:R-:W-:Y:S01]  /*05e0*/  IMAD.MOV.U32 R25, RZ, RZ, RZ ;  /* 0x000000ffff197224 */ /* 0x000fe200078e00ff */
[----:B------:R-:W-:Y:S02]  /*05f0*/  MOV R24, R8 ;  /* 0x0000000800187202 */ /* 0x000fe40000000f00 */
.L_x_6089:
[----:B0-----:R-:W-:Y:S01]  /*0600*/  HFMA2.MMA R27, -RZ, RZ, 0, 2.384185791015625e-07 ;  /* 0x00000004ff1b7435 */ /* 0x001fe200000001ff */
[----:B------:R-:W-:-:S09]  /*0610*/  IMAD R28, R25, c[0x0][0x180], R20 ;  /* 0x00006000191c7a24 */ /* 0x000fd200078e0214 */
[----:B------:R-:W-:-:S04]  /*0620*/  IMAD.WIDE.U32 R14, R28, R27, c[0x0][0x168] ;  /* 0x00005a001c0e7625 */ /* 0x000fc800078e001b */
[----:B------:R-:W-:Y:S02]  /*0630*/  IMAD.WIDE.U32 R16, R28, R27, c[0x0][0x170] ;  /* 0x00005c001c107625 */ /* 0x000fe400078e001b */
[----:B------:R-:W2:Y:S04]  /*0640*/  LDG.E R15, [R14.64] ;  /* 0x000000060e0f7981 */ /* 0x000ea8000c1e1900 */
[----:B------:R-:W2:Y:S01]  /*0650*/  LDG.E R16, [R16.64] ;  /* 0x0000000610107981 */ /* 0x000ea2000c1e1900 */
[----:B------:R-:W-:Y:S01]  /*0660*/  MOV R26, 0x2 ;  /* 0x00000002001a7802 */ /* 0x000fe20000000f00 */
[----:B--2---:R-:W-:-:S04]  /*0670*/  FFMA.FTZ R18, R15, -R22, R16 ;  /* 0x800000160f127223 */ /* 0x004fc80000010010 */
[C---:B------:R-:W-:Y:S01]  /*0680*/  IMAD.WIDE.U32 R14, R28.reuse, R26, c[0x0][0x160] ;  /* 0x000058001c0e7625 */ /* 0x040fe200078e001a */
[----:B------:R-:W-:Y:S02]  /*0690*/  IADD3 R28, R28, c[0x0][0x180], RZ ;  /* 0x000060001c1c7a10 */ /* 0x000fe40007ffe0ff */
[----:B------:R-:W-:-:S04]  /*06a0*/  F2FP.BF16.PACK_AB R18, RZ, R18 ;  /* 0x00000012ff12723e */ /* 0x000fc800000010ff */
[----:B------:R-:W-:Y:S01]  /*06b0*/  PRMT R17, R18, 0x7610, R17 ;  /* 0x0000761012117816 */ /* 0x000fe20000000011 */
[----:B------:R-:W-:-:S04]  /*06c0*/  IMAD.WIDE.U32 R18, R28, R27, c[0x0][0x168] ;  /* 0x00005a001c127625 */ /* 0x000fc800078e001b */
[----:B------:R0:W-:Y:S04]  /*06d0*/  STG.E.U16 [R14.64], R17 ;  /* 0x000000110e007986 */ /* 0x0001e8000c101506 */
[----:B------:R-:W2:Y:S01]  /*06e0*/  LDG.E R19, [R18.64] ;  /* 0x0000000612137981 */ /* 0x000ea2000c1e1900 */
[----:B0-----:R-:W-:-:S06]  /*06f0*/  IMAD.WIDE.U32 R16, R28, R27, c[0x0][0x170] ;  /* 0x00005c001c107625 */ /* 0x001fcc00078e001b */
[----:B------:R-:W2:Y:S01]  /*0700*/  LDG.E R16, [R16.64] ;  /* 0x0000000610107981 */ /* 0x000ea2000c1e1900 */
[C---:B------:R-:W-:Y:S01]  /*0710*/  IMAD.WIDE.U32 R14, R28.reuse, R26, c[0x0][0x160] ;  /* 0x000058001c0e7625 */ /* 0x040fe200078e001a */
[----:B------:R-:W-:-:S03]  /*0720*/  IADD3 R28, R28, c[0x0][0x180], RZ ;  /* 0x000060001c1c7a10 */ /* 0x000fc60007ffe0ff */
[----:B--2---:R-:W-:-:S05]  /*0730*/  FFMA.FTZ R29, R19, -R22, R16 ;  /* 0x80000016131d7223 */ /* 0x004fca0000010010 */
[----:B------:R-:W-:-:S04]  /*0740*/  F2FP.BF16.PACK_AB R29, RZ, R29 ;  /* 0x0000001dff1d723e */ /* 0x000fc800000010ff */
[----:B------:R-:W-:Y:S01]  /*0750*/  PRMT R19, R29, 0x7610, R19 ;  /* 0x000076101d137816 */ /* 0x000fe20000000013 */
[----:B------:R-:W-:-:S04]  /*0760*/  IMAD.WIDE.U32 R16, R28, R27, c[0x0][0x170] ;  /* 0x00005c001c107625 */ /* 0x000fc800078e001b */
[----:B------:R0:W-:Y:S04]  /*0770*/  STG.E.U16 [R14.64], R19 ;  /* 0x000000130e007986 */ /* 0x0001e8000c101506 */
[----:B------:R1:W2:Y:S01]  /*0780*/  LDG.E R18, [R16.64] ;  /* 0x0000000610127981 */ /* 0x0002a2000c1e1900 */
[----:B0-----:R-:W-:-:S05]  /*0790*/  IMAD.WIDE.U32 R14, R28, R27, c[0x0][0x168] ;  /* 0x00005a001c0e7625 */ /* 0x001fca00078e001b */
[----:B------:R0:W2:Y:S01]  /*07a0*/  LDG.E R29, [R14.64] ;  /* 0x000000060e1d7981 */ /* 0x0000a2000c1e1900 */
[----:B-1----:R-:W-:-:S05]  /*07b0*/  IADD3 R16, R28, c[0x0][0x180], RZ ;  /* 0x000060001c107a10 */ /* 0x002fca0007ffe0ff */
[----:B0-----:R-:W-:-:S04]  /*07c0*/  IMAD.WIDE.U32 R14, R16, R27, c[0x0][0x168] ;  /* 0x00005a00100e7625 */ /* 0x001fc800078e001b */
[----:B--2---:R-:W-:-:S05]  /*07d0*/  FFMA.FTZ R18, R29, -R22, R18 ;  /* 0x800000161d127223 */ /* 0x004fca0000010012 */
[----:B------:R-:W-:-:S04]  /*07e0*/  F2FP.BF16.PACK_AB R18, RZ, R18 ;  /* 0x00000012ff12723e */ /* 0x000fc800000010ff */
[----:B------:R-:W-:Y:S01]  /*07f0*/  PRMT R29, R18, 0x7610, R29 ;  /* 0x00007610121d7816 */ /* 0x000fe2000000001d */
[----:B------:R-:W-:-:S05]  /*0800*/  IMAD.WIDE.U32 R18, R28, R26, c[0x0][0x160] ;  /* 0x000058001c127625 */ /* 0x000fca00078e001a */
[----:B------:R0:W-:Y:S04]  /*0810*/  STG.E.U16 [R18.64], R29 ;  /* 0x0000001d12007986 */ /* 0x0001e8000c101506 */
[----:B------:R-:W2:Y:S01]  /*0820*/  LDG.E R15, [R14.64] ;  /* 0x000000060e0f7981 */ /* 0x000ea2000c1e1900 */
[----:B0-----:R-:W-:-:S06]  /*0830*/  IMAD.WIDE.U32 R28, R16, R27, c[0x0][0x170] ;  /* 0x00005c00101c7625 */ /* 0x001fcc00078e001b */
[----:B------:R-:W2:Y:S01]  /*0840*/  LDG.E R28, [R28.64] ;  /* 0x000000061c1c7981 */ /* 0x000ea2000c1e1900 */
[----:B------:R-:W-:Y:S01]  /*0850*/  IMAD.WIDE.U32 R26, R16, R26, c[0x0][0x160] ;  /* 0x00005800101a7625 */ /* 0x000fe200078e001a */
[----:B------:R-:W-:-:S04]  /*0860*/  IADD3 R24, R24, -0x4, RZ ;  /* 0xfffffffc18187810 */ /* 0x000fc80007ffe0ff */
[----:B------:R-:W-:Y:S02]  /*0870*/  ISETP.NE.AND P0, PT, R24, RZ, PT ;  /* 0x000000ff1800720c */ /* 0x000fe40003f05270 */
[----:B------:R-:W-:Y:S01]  /*0880*/  IADD3 R25, R25, 0x4, RZ ;  /* 0x0000000419197810 */ /* 0x000fe20007ffe0ff */
[----:B--2---:R-:W-:-:S05]  /*0890*/  FFMA.FTZ R17, R15, -R22, R28 ;  /* 0x800000160f117223 */ /* 0x004fca000001001c */
[----:B------:R-:W-:-:S05]  /*08a0*/  F2FP.BF16.PACK_AB R17, RZ, R17 ;  /* 0x00000011ff11723e */ /* 0x000fca00000010ff */
[----:B------:R0:W-:Y:S01]  /*08b0*/  STG.E.U16 [R26.64], R17 ;  /* 0x000000111a007986 */ /* 0x0001e2000c101506 */
[----:B------:R-:W-:Y:S05]  /*08c0*/  @P0 BRA `(.L_x_6089) ;  /* 0xfffffd3000000947 */ /* 0x000fea000383ffff */
[----:B------:R-:W-:Y:S05]  /*08d0*/  BSYNC B2 ;  /* 0x0000000000027941 */ /* 0x000fea0003800000 */
.L_x_6088:
[----:B------:R-:W-:Y:S05]  /*08e0*/  @!P1 BRA `(.L_x_6087) ;  /* 0x0000051000009947 */ /* 0x000fea0003800000 */
[----:B------:R-:W-:Y:S02]  /*08f0*/  IMAD.MOV.U32 R24, RZ, RZ, 0x4 ;  /* 0x00000004ff187424 */ /* 0x000fe400078e00ff */
[----:B------:R-:W-:-:S04]  /*0900*/  IMAD R25, R25, c[0x0][0x180], R20 ;  /* 0x0000600019197a24 */ /* 0x000fc800078e0214 */
[----:B0-----:R-:W-:-:S04]  /*0910*/  IMAD.WIDE.U32 R16, R25, R24, c[0x0][0x168] ;  /* 0x00005a0019107625 */ /* 0x001fc800078e0018 */
[----:B------:R-:W-:Y:S02]  /*0920*/  IMAD.WIDE.U32 R18, R25, R24, c[0x0][0x170] ;  /* 0x00005c0019127625 */ /* 0x000fe400078e0018 */
[----:B------:R-:W2:Y:S04]  /*0930*/  LDG.E R17, [R16.64] ;  /* 0x0000000610117981 */ /* 0x000ea8000c1e1900 */
[----:B------:R-:W2:Y:S01]  /*0940*/  LDG.E R18, [R18.64] ;  /* 0x0000000612127981 */ /* 0x000ea2000c1e1900 */
[----:B------:R-:W-:Y:S01]  /*0950*/  HFMA2.MMA R20, -RZ, RZ, 0, 1.1920928955078125e-07 ;  /* 0x00000002ff147435 */ /* 0x000fe200000001ff */
[----:B------:R-:W-:Y:S01]  /*0960*/  ISETP.NE.AND P0, PT, R5, 0x1, PT ;  /* 0x000000010500780c */ /* 0x000fe20003f05270 */
[----:B--2---:R-:W-:-:S05]  /*0970*/  FFMA.FTZ R14, R17, -R22, R18 ;  /* 0x80000016110e7223 */ /* 0x004fca0000010012 */
[----:B------:R-:W-:-:S03]  /*0980*/  F2FP.BF16.PACK_AB R17, RZ, R14 ;  /* 0x0000000eff11723e */ /* 0x000fc600000010ff */
[----:B------:R-:W-:-:S05]  /*0990*/  IMAD.WIDE.U32 R14, R25, R20, c[0x0][0x160] ;  /* 0x00005800190e7625 */ /* 0x000fca00078e0014 */
[----:B------:R0:W-:Y:S01]  /*09a0*/  STG.E.U16 [R14.64], R17 ;  /* 0x000000110e007986 */ /* 0x0001e2000c101506 */
[----:B------:R-:W-:Y:S05]  /*09b0*/  @!P0 BRA `(.L_x_6087) ;  /* 0x0000044000008947 */ /* 0x000fea0003800000 */
[----:B------:R-:W-:-:S05]  /*09c0*/  IADD3 R25, R25, c[0x0][0x180], RZ ;  /* 0x0000600019197a10 */ /* 0x000fca0007ffe0ff */
[----:B0-----:R-:W-:-:S04]  /*09d0*/  IMAD.WIDE.U32 R14, R25, R24, c[0x0][0x168] ;  /* 0x00005a00190e7625 */ /* 0x001fc800078e0018 */
[----:B------:R-:W-:Y:S02]  /*09e0*/  IMAD.WIDE.U32 R16, R25, R24, c[0x0][0x170] ;  /* 0x00005c0019107625 */ /* 0x000fe400078e0018 */
[----:B------:R-:W2:Y:S04]  /*09f0*/  LDG.E R15, [R14.64] ;  /* 0x000000060e0f7981 */ /* 0x000ea8000c1e1900 */
[----:B------:R-:W2:Y:S01]  /*0a00*/  LDG.E R16, [R16.64] ;  /* 0x0000000610107981 */ /* 0x000ea2000c1e1900 */
[----:B------:R-:W-:Y:S01]  /*0a10*/  ISETP.NE.AND P0, PT, R5, 0x2, PT ;  /* 0x000000020500780c */ /* 0x000fe20003f05270 */
[----:B--2---:R-:W-:-:S05]  /*0a20*/  FFMA.FTZ R18, R15, -R22, R16 ;  /* 0x800000160f127223 */ /* 0x004fca0000010010 */
[----:B------:R-:W-:Y:S01]  /*0a30*/  F2FP.BF16.PACK_AB R15, RZ, R18 ;  /* 0x00000012ff0f723e */ /* 0x000fe200000010ff */
[----:B------:R-:W-:-:S05]  /*0a40*/  IMAD.WIDE.U32 R18, R25, R20, c[0x0][0x160] ;  /* 0x0000580019127625 */ /* 0x000fca00078e0014 */
[----:B------:R0:W-:Y:S01]  /*0a50*/  STG.E.U16 [R18.64], R15 ;  /* 0x0000000f12007986 */ /* 0x0001e2000c101506 */
[----:B------:R-:W-:Y:S05]  /*0a60*/  @!P0 BRA `(.L_x_6087) ;  /* 0x0000039000008947 */ /* 0x000fea0003800000 */
[----:B0-----:R-:W-:-:S05]  /*0a70*/  IADD3 R19, R25, c[0x0][0x180], RZ ;  /* 0x0000600019137a10 */ /* 0x001fca0007ffe0ff */
[----:B------:R-:W-:-:S04]  /*0a80*/  IMAD.WIDE.U32 R16, R19, R24, c[0x0][0x170] ;  /* 0x00005c0013107625 */ /* 0x000fc800078e0018 */
[C---:B------:R-:W-:Y:S02]  /*0a90*/  IMAD.WIDE.U32 R14, R19.reuse, R24, c[0x0][0x168] ;  /* 0x00005a00130e7625 */ /* 0x040fe400078e0018 */
[----:B------:R-:W2:Y:S04]  /*0aa0*/  LDG.E R16, [R16.64] ;  /* 0x0000000610107981 */ /* 0x000ea8000c1e1900 */
[----:B------:R-:W2:Y:S01]  /*0ab0*/  LDG.E R15, [R14.64] ;  /* 0x000000060e0f7981 */ /* 0x000ea2000c1e1900 */
[----:B------:R-:W-:-:S04]  /*0ac0*/  IMAD.WIDE.U32 R18, R19, R20, c[0x0][0x160] ;  /* 0x0000580013127625 */ /* 0x000fc800078e0014 */
[----:B--2---:R-:W-:-:S05]  /*0ad0*/  FFMA.FTZ R22, R15, -R22, R16 ;  /* 0x800000160f167223 */ /* 0x004fca0000010010 */
[----:B------:R-:W-:-:S05]  /*0ae0*/  F2FP.BF16.PACK_AB R22, RZ, R22 ;  /* 0x00000016ff16723e */ /* 0x000fca00000010ff */
[----:B------:R0:W-:Y:S01]  /*0af0*/  STG.E.U16 [R18.64], R22 ;  /* 0x0000001612007986 */ /* 0x0001e2000c101506 */
[----:B------:R-:W-:Y:S05]  /*0b00*/  BRA `(.L_x_6087) ;  /* 0x000002f000007947 */ /* 0x000fea0003800000 */
.L_x_6083:
[----:B------:R-:W-:Y:S02]  /*0b10*/  ISETP.GE.U32.AND P0, PT, R0, c[0x0][0x17c], PT ;  /* 0x00005f0000007a0c */ /* 0x000fe40003f06070 */
[----:B------:R-:W-:Y:S02]  /*0b20*/  ISETP.NE.AND P2, PT, RZ, UR4, PT ;  /* 0x00000004ff007c0c */ /* 0x000fe4000bf45270 */
[----:B------:R-:W-:-:S09]  /*0b30*/  MOV R17, RZ ;  /* 0x000000ff00117202 */ /* 0x000fd20000000f00 */
[----:B------:R-:W-:Y:S05]  /*0b40*/  @P0 BRA `(.L_x_6090) ;  /* 0x000000a000000947 */ /* 0x000fea0003800000 */
[----:B------:R-:W-:Y:S01]  /*0b50*/  HFMA2.MMA R17, -RZ, RZ, 0, 0 ;  /* 0x00000000ff117435 */ /* 0x000fe200000001ff */
[----:B------:R-:W-:-:S03]  /*0b60*/  IMAD.MOV.U32 R19, RZ, RZ, R0 ;  /* 0x000000ffff137224 */ /* 0x000fc600078e0000 */
.L_x_6091:
[----:B------:R-:W-:Y:S01]  /*0b70*/  MOV R15, 0x4 ;  /* 0x00000004000f7802 */ /* 0x000fe20000000f00 */
[----:B------:R-:W-:-:S04]  /*0b80*/  IMAD R14, R19, c[0x0][0x180], R20 ;  /* 0x00006000130e7a24 */ /* 0x000fc800078e0214 */
[----:B------:R-:W-:-:S06]  /*0b90*/  IMAD.WIDE.U32 R14, R14, R15, c[0x0][0x170] ;  /* 0x00005c000e0e7625 */ /* 0x000fcc00078e000f */
[----:B------:R-:W2:Y:S01]  /*0ba0*/  LDG.E R14, [R14.64] ;  /* 0x000000060e0e7981 */ /* 0x000ea2000c1e1900 */
[----:B------:R-:W-:-:S04]  /*0bb0*/  IADD3 R19, R19, c[0x0][0x0], RZ ;  /* 0x0000000013137a10 */ /* 0x000fc80007ffe0ff */
[----:B------:R-:W-:Y:S01]  /*0bc0*/  ISETP.GE.U32.AND P1, PT, R19, c[0x0][0x17c], PT ;  /* 0x00005f0013007a0c */ /* 0x000fe20003f26070 */
[----:B--2---:R-:W-:-:S12]  /*0bd0*/  FADD.FTZ R17, R14, R17 ;  /* 0x000000110e117221 */ /* 0x004fd80000010000 */
[----:B------:R-:W-:Y:S05]  /*0be0*/  @!P1 BRA `(.L_x_6091) ;  /* 0xffffff8000009947 */ /* 0x000fea000383ffff */
.L_x_6090:
[----:B------:R-:W-:Y:S01]  /*0bf0*/  WARPSYNC 0xffffffff ;  /* 0xffffffff00007948 */ /* 0x000fe20003800000 */
[----:B------:R-:W-:Y:S06]  /*0c00*/  BAR.SYNC.DEFER_BLOCKING 0x0 ;  /* 0x0000000000007b1d */ /* 0x000fec0000010000 */
[----:B------:R0:W-:Y:S01]  /*0c10*/  STS [R10], R17 ;  /* 0x000000110a007388 */ /* 0x0001e20000000800 */
[----:B------:R-:W-:Y:S05]  /*0c20*/  @!P2 BRA `(.L_x_6092) ;  /* 0x000000b00000a947 */ /* 0x000fea0003800000 */
[----:B------:R-:W-:-:S03]  /*0c30*/  MOV R15, UR4 ;  /* 0x00000004000f7c02 */ /* 0x000fc60008000f00 */
.L_x_6093:
[----:B------:R-:W-:Y:S01]  /*0c40*/  BAR.SYNC.DEFER_BLOCKING 0x0 ;  /* 0x0000000000007b1d */ /* 0x000fe20000010000 */
[----:B------:R-:W-:-:S13]  /*0c50*/  ISETP.GE.U32.AND P1, PT, R0, R15, PT ;  /* 0x0000000f0000720c */ /* 0x000fda0003f26070 */
[----:B------:R-:W-:Y:S02]  /*0c60*/  @!P1 LEA R16, R15, R10, 0x2 ;  /* 0x0000000a0f109211 */ /* 0x000fe400078e10ff */
[----:B------:R-:W-:Y:S01]  /*0c70*/  SHF.R.U32.HI R15, RZ, 0x1, R15 ;  /* 0x00000001ff0f7819 */ /* 0x000fe2000001160f */
[----:B------:R-:W-:Y:S04]  /*0c80*/  @!P1 LDS R14, [R10] ;  /* 0x000000000a0e9984 */ /* 0x000fe80000000800 */
[----:B0-----:R-:W0:Y:S02]  /*0c90*/  @!P1 LDS R17, [R16] ;  /* 0x0000000010119984 */ /* 0x001e240000000800 */
[----:B0-----:R-:W-:-:S05]  /*0ca0*/  @!P1 FADD.FTZ R17, R14, R17 ;  /* 0x000000110e119221 */ /* 0x001fca0000010000 */
[----:B------:R0:W-:Y:S01]  /*0cb0*/  @!P1 STS [R10], R17 ;  /* 0x000000110a009388 */ /* 0x0001e20000000800 */
[----:B------:R-:W-:-:S13]  /*0cc0*/  ISETP.NE.AND P1, PT, R15, RZ, PT ;  /* 0x000000ff0f00720c */ /* 0x000fda0003f25270 */
[----:B0-----:R-:W-:Y:S05]  /*0cd0*/  @P1 BRA `(.L_x_6093) ;  /* 0xffffff6000001947 */ /* 0x001fea000383ffff */
.L_x_6092:
[----:B------:R-:W-:Y:S06]  /*0ce0*/  BAR.SYNC.DEFER_BLOCKING 0x0 ;  /* 0x0000000000007b1d */ /* 0x000fec0000010000 */
[----:B------:R-:W-:Y:S05]  /*0cf0*/  @P0 BRA `(.L_x_6087) ;  /* 0x0000010000000947 */ /* 0x000fea0003800000 */
[----:B------:R1:W2:Y:S01]  /*0d00*/  LDS R22, [R3.X4] ;  /* 0x0000000003167984 */ /* 0x0002a20000004800 */
[----:B------:R-:W-:-:S03]  /*0d10*/  IMAD.MOV.U32 R25, RZ, RZ, R0 ;  /* 0x000000ffff197224 */ /* 0x000fc600078e0000 */
.L_x_6094:
[----:B0-----:R-:W-:Y:S01]  /*0d20*/  MOV R15, 0x4 ;  /* 0x00000004000f7802 */ /* 0x001fe20000000f00 */
[----:B------:R-:W-:-:S04]  /*0d30*/  IMAD R18, R25, c[0x0][0x180], R20 ;  /* 0x0000600019127a24 */ /* 0x000fc800078e0214 */
[----:B0-----:R-:W-:-:S04]  /*0d40*/  IMAD.WIDE.U32 R16, R18, R15, c[0x0][0x170] ;  /* 0x00005c0012107625 */ /* 0x001fc800078e000f */
[----:B------:R-:W-:Y:S02]  /*0d50*/  IMAD.WIDE.U32 R14, R18, R15, c[0x0][0x168] ;  /* 0x00005a00120e7625 */ /* 0x000fe400078e000f */
[----:B------:R-:W3:Y:S04]  /*0d60*/  LDG.E R16, [R16.64] ;  /* 0x0000000610107981 */ /* 0x000ee8000c1e1900 */
[----:B------:R-:W3:Y:S01]  /*0d70*/  LDG.E R15, [R14.64] ;  /* 0x000000060e0f7981 */ /* 0x000ee2000c1e1900 */
[----:B------:R-:W-:Y:S01]  /*0d80*/  HFMA2.MMA R27, -RZ, RZ, 0, 1.1920928955078125e-07 ;  /* 0x00000002ff1b7435 */ /* 0x000fe200000001ff */
[----:B------:R-:W-:-:S04]  /*0d90*/  IADD3 R25, R25, c[0x0][0x0], RZ ;  /* 0x0000000019197a10 */ /* 0x000fc80007ffe0ff */
[----:B------:R-:W-:Y:S01]  /*0da0*/  ISETP.GE.U32.AND P0, PT, R25, c[0x0][0x17c], PT ;  /* 0x00005f0019007a0c */ /* 0x000fe20003f06070 */
[----:B--23--:R-:W-:-:S05]  /*0db0*/  FFMA.FTZ R19, -R22, R15, R16 ;  /* 0x0000000f16137223 */ /* 0x00cfca0000010110 */
[----:B------:R-:W-:Y:S01]  /*0dc0*/  F2FP.BF16.PACK_AB R15, RZ, R19 ;  /* 0x00000013ff0f723e */ /* 0x000fe200000010ff */
[----:B------:R-:W-:-:S05]  /*0dd0*/  IMAD.WIDE.U32 R18, R18, R27, c[0x0][0x160] ;  /* 0x0000580012127625 */ /* 0x000fca00078e001b */
[----:B------:R0:W-:Y:S01]  /*0de0*/  STG.E.U16 [R18.64], R15 ;  /* 0x0000000f12007986 */ /* 0x0001e2000c101506 */
[----:B------:R-:W-:Y:S05]  /*0df0*/  @!P0 BRA `(.L_x_6094) ;  /* 0xffffff2000008947 */ /* 0x000fea000383ffff */
.L_x_6087:
[----:B------:R-:W-:Y:S05]  /*0e00*/  BSYNC B0 ;  /* 0x0000000000007941 */ /* 0x000fea0003800000 */
.L_x_6082:
[----:B0-----:R-:W-:-:S05]  /*0e10*/  MOV R15, c[0x0][0x4] ;  /* 0x00000100000f7a02 */ /* 0x001fca0000000f00 */
[----:B------:R-:W-:-:S05]  /*0e20*/  IMAD R12, R15, c[0x0][0x10], R12 ;  /* 0x000004000f0c7a24 */ /* 0x000fca00078e020c */
[----:B------:R-:W-:-:S13]  /*0e30*/  ISETP.GE.U32.AND P0, PT, R12, c[0x0][0x180], PT ;  /* 0x000060000c007a0c */ /* 0x000fda0003f06070 */
[----:B------:R-:W-:Y:S01]  /*0e40*/  @P0 CALL.REL.NOINC `(.L_x_6081) ;  /* 0x0000001000000944 */ /* 0x000fe20003c00000 */
[----:B------:R-:W-:Y:S05]  /*0e50*/  BRA `(.L_x_6095) ;  /* 0xfffff37000007947 */ /* 0x000fea000383ffff */
.L_x_6081:
[----:B------:R-:W-:Y:S05]  /*0e60*/  BSYNC B1 ;  /* 0x0000000000017941 */ /* 0x000fea0003800000 */
.L_x_6080:
[----:B------:R-:W-:-:S04]  /*0e70*/  IADD3 R4, R4, c[0x0][0xc], RZ ;  /* 0x0000030004047a10 */ /* 0x000fc80007ffe0ff */
[----:B------:R-:W-:-:S13]  /*0e80*/  ISETP.GE.U32.AND P0, PT, R4, c[0x0][0x178], PT ;  /* 0x00005e0004007a0c */ /* 0x000fda0003f06070 */
[----:B------:R-:W-:Y:S01]  /*0e90*/  @P0 CALL.REL.NOINC `(.L_x_6096) ;  /* 0x0000001000000944 */ /* 0x000fe20003c00000 */
[----:B------:R-:W-:Y:S05]  /*0ea0*/  BRA `(.L_x_6097) ;  /* 0xfffff29000007947 */ /* 0x000fea000383ffff */
.L_x_6096:
[----:B------:R-:W-:Y:S05]  /*0eb0*/  EXIT ;  /* 0x000000000000794d */ /* 0x000fea0003800000 */
.L_x_6098:
        /* <DEDUP_REMOVED lines=12> */
.L_x_11186:


//--------------------- .text._ZN2at6native43_GLOBAL__N__9ae7fba5_10_SoftMax_cu_9f978f6327cunn_SpatialSoftMaxBackwardIN3c108BFloat16EfS4_NS1_23SoftMaxBackwardEpilogueEEEvPT_PKT1_SA_jjj --------------------------
	.section	.text._ZN2at6native43_GLOBAL__N__9ae7fba5_10_SoftMax_cu_9f978f6327cunn_SpatialSoftMaxBackwardIN3c108BFloat16EfS4_NS1_23SoftMaxBackwardEpilogueEEEvPT_PKT1_SA_jjj,"ax",@progbits
	.sectioninfo	@"SHI_REGISTERS=32"
	.align	128
.text._ZN2at6native43_GLOBAL__N__9ae7fba5_10_SoftMax_cu_9f978f6327cunn_SpatialSoftMaxBackwardIN3c108BFloat16EfS4_NS1_23SoftMaxBackwardEpilogueEEEvPT_PKT1_SA_jjj:
        .type           _ZN2at6native43_GLOBAL__N__9ae7fba5_10_SoftMax_cu_9f978f6327cunn_SpatialSoftMaxBackwardIN3c108BFloat16EfS4_NS1_23SoftMaxBackwardEpilogueEEEvPT_PKT1_SA_jjj,@function
        .size           _ZN2at6native43_GLOBAL__N__9ae7fba5_10_SoftMax_cu_9f978f6327cunn_SpatialSoftMaxBackwardIN3c108BFloat16EfS4_NS1_23SoftMaxBackwardEpilogueEEEvPT_PKT1_SA_jjj,(.L_x_11187 - _ZN2at6native43_GLOBAL__N__9ae7fba5_10_SoftMax_cu_9f978f6327cunn_SpatialSoftMaxBackwardIN3c108BFloat16EfS4_NS1_23SoftMaxBackwardEpilogueEEEvPT_PKT1_SA_jjj)
        .other          _ZN2at6native43_GLOBAL__N__9ae7fba5_10_SoftMax_cu_9f978f6327cunn_SpatialSoftMaxBackwardIN3c108BFloat16EfS4_NS1_23SoftMaxBackwardEpilogueEEEvPT_PKT1_SA_jjj,@"STO_CUDA_ENTRY STV_DEFAULT"
_ZN2at6native43_GLOBAL__N__9ae7fba5_10_SoftMax_cu_9f978f6327cunn_SpatialSoftMaxBackwardIN3c108BFloat16EfS4_NS1_23SoftMaxBackwardEpilogueEEEvPT_PKT1_SA_jjj:
[----:B------:R-:W-:Y:S02]  /*0000*/  IMAD.MOV.U32 R1, RZ, RZ, c[0x0][0x28] ;  /* 0x00000a00ff017624 */ /* 0x000fe400078e00ff */
[----:B------:R-:W0:Y:S02]  /*0010*/  S2R R4, SR_CTAID.X ;  /* 0x0000000000047919 */ /* 0x000e240000002500 */
[----:B0-----:R-:W-:-:S13]  /*0020*/  ISETP.GE.U32.AND P0, PT, R4, c[0x0][0x178], PT ;  /* 0x00005e0004007a0c */ /* 0x001fda0003f06070 */
[----:B------:R-:W-:Y:S05]  /*0030*/  @P0 EXIT ;  /* 0x000000000000094d */ /* 0x000fea0003800000 */
[----:B------:R-:W0:Y:S01]  /*0040*/  S2R R2, SR_CTAID.Y ;  /* 0x0000000000027919 */ /* 0x000e220000002600 */
[----:B------:R-:W-:Y:S01]  /*0050*/  IMAD.MOV.U32 R7, RZ, RZ, c[0x0][0x17c] ;  /* 0x00005f00ff077624 */ /* 0x000fe200078e00ff */
[----:B------:R-:W-:Y:S02]  /*0060*/  ULDC UR4, c[0x0][0x0] ;  /* 0x0000000000047ab9 */ /* 0x000fe40000000800 */
[----:B------:R-:W0:Y:S01]  /*0070*/  S2R R3, SR_TID.Y ;  /* 0x0000000000037919 */ /* 0x000e220000002200 */
[----:B------:R-:W-:Y:S01]  /*0080*/  USHF.R.U32.HI UR4, URZ, 0x1, UR4 ;  /* 0x000000013f047899 */ /* 0x000fe20008011604 */
[C---:B------:R-:W-:Y:S01]  /*0090*/  LOP3.LUT R5, R7.reuse, 0x3, RZ, 0xc0, !PT ;  /* 0x0000000307057812 */ /* 0x040fe200078ec0ff */
[----:B------:R-:W-:Y:S01]  /*00a0*/  ULDC.64 UR6, c[0x0][0x118] ;  /* 0x0000460000067ab9 */ /* 0x000fe20000000a00 */
[----:B------:R-:W1:Y:S01]  /*00b0*/  S2R R0, SR_TID.X ;  /* 0x0000000000007919 */ /* 0x000e620000002100 */
[C---:B------:R-:W-:Y:S01]  /*00c0*/  IADD3 R6, R7.reuse, -0x1, RZ ;  /* 0xffffffff07067810 */ /* 0x040fe20007ffe0ff */
[----:B------:R-:W-:Y:S01]  /*00d0*/  IMAD R7, R7, c[0x0][0x180], RZ ;  /* 0x0000600007077a24 */ /* 0x000fe200078e02ff */
[----:B------:R-:W-:-:S02]  /*00e0*/  IADD3 R8, -R5, c[0x0][0x17c], RZ ;  /* 0x00005f0005087a10 */ /* 0x000fc40007ffe1ff */
[----:B------:R-:W-:Y:S01]  /*00f0*/  IADD3 R9, R5, -c[0x0][0x17c], RZ ;  /* 0x80005f0005097a10 */ /* 0x000fe20007ffe0ff */
[----:B0-----:R-:W-:Y:S02]  /*0100*/  IMAD R2, R2, c[0x0][0x4], R3 ;  /* 0x0000010002027a24 */ /* 0x001fe400078e0203 */
[----:B------:R-:W-:-:S05]  /*0110*/  IMAD R3, R3, c[0x0][0x0], RZ ;  /* 0x0000000003037a24 */ /* 0x000fca00078e02ff */
[----:B------:R-:W-:-:S05]  /*0120*/  SHF.L.U32 R11, R3, 0x2, RZ ;  /* 0x00000002030b7819 */ /* 0x000fca00000006ff */
[----:B-1----:R-:W-:Y:S02]  /*0130*/  IMAD R10, R0, 0x4, R11 ;  /* 0x00000004000a7824 */ /* 0x002fe400078e020b */
.L_x_6116:
[----:B------:R-:W-:Y:S01]  /*0140*/  ISETP.GE.U32.AND P0, PT, R2, c[0x0][0x180], PT ;  /* 0x0000600002007a0c */ /* 0x000fe20003f06070 */
[----:B------:R-:W-:-:S12]  /*0150*/  BSSY B1, `(.L_x_6099) ;  /* 0x00000e6000017945 */ /* 0x000fd80003800000 */
[----:B01----:R-:W-:Y:S05]  /*0160*/  @P0 BRA `(.L_x_6100) ;  /* 0x00000e4000000947 */ /* 0x003fea0003800000 */
[----:B------:R-:W-:Y:S01]  /*0170*/  IMAD.MOV.U32 R23, RZ, RZ, c[0x0][0x17c] ;  /* 0x00005f00ff177624 */ /* 0x000fe200078e00ff */
[----:B------:R-:W-:Y:S01]  /*0180*/  MOV R12, R2 ;  /* 0x00000002000c7202 */ /* 0x000fe20000000f00 */
[----:B------:R-:W-:Y:S02]  /*0190*/  IMAD R11, R7, R4, RZ ;  /* 0x00000004070b7224 */ /* 0x000fe400078e02ff */
[CC--:B------:R-:W-:Y:S02]  /*01a0*/  IMAD R13, R4.reuse, R23.reuse, 0x1 ;  /* 0x00000001040d7424 */ /* 0x0c0fe400078e0217 */
[CC--:B------:R-:W-:Y:S02]  /*01b0*/  IMAD R21, R4.reuse, R23.reuse, 0x2 ;  /* 0x0000000204157424 */ /* 0x0c0fe400078e0217 */
[----:B------:R-:W-:Y:S02]  /*01c0*/  IMAD R23, R4, R23, 0x3 ;  /* 0x0000000304177424 */ /* 0x000fe400078e0217 */
.L_x_6114:
[----:B------:R-:W-:Y:S01]  /*01d0*/  IMAD.MOV.U32 R14, RZ, RZ, c[0x0][0x0] ;  /* 0x00000000ff0e7624 */ /* 0x000fe200078e00ff */
[----:B------:R-:W-:Y:S01]  /*01e0*/  BSSY B0, `(.L_x_6101) ;  /* 0x00000d7000007945 */ /* 0x000fe20003800000 */
[----:B0-----:R-:W-:-:S03]  /*01f0*/  IADD3 R20, R11, R12, RZ ;  /* 0x0000000c0b147210 */ /* 0x001fc60007ffe0ff */
[----:B------:R-:W-:-:S13]  /*0200*/  ISETP.GT.U32.AND P0, PT, R14, 0x1, PT ;  /* 0x000000010e00780c */ /* 0x000fda0003f04070 */
[----:B-1----:R-:W-:Y:S05]  /*0210*/  @P0 BRA `(.L_x_6102) ;  /* 0x00000a2000000947 */ /* 0x002fea0003800000 */
[----:B------:R-:W-:Y:S01]  /*0220*/  ISETP.NE.AND P0, PT, RZ, c[0x0][0x17c], PT ;  /* 0x00005f00ff007a0c */ /* 0x000fe20003f05270 */
[----:B------:R-:W-:-:S12]  /*0230*/  IMAD.MOV.U32 R22, RZ, RZ, RZ ;  /* 0x000000ffff167224 */ /* 0x000fd800078e00ff */
[----:B------:R-:W-:Y:S05]  /*0240*/  @!P0 BRA `(.L_x_6103) ;  /* 0x000003b000008947 */ /* 0x000fea0003800000 */
[----:B------:R-:W-:Y:S01]  /*0250*/  ISETP.GE.U32.AND P2, PT, R6, 0x3, PT ;  /* 0x000000030600780c */ /* 0x000fe20003f46070 */
[----:B------:R-:W-:Y:S01]  /*0260*/  HFMA2.MMA R22, -RZ, RZ, 0, 0 ;  /* 0x00000000ff167435 */ /* 0x000fe200000001ff */
[----:B------:R-:W-:Y:S01]  /*0270*/  ISETP.NE.AND P1, PT, R5, RZ, PT ;  /* 0x000000ff0500720c */ /* 0x000fe20003f25270 */
[----:B------:R-:W-:-:S10]  /*0280*/  IMAD.MOV.U32 R28, RZ, RZ, RZ ;  /* 0x000000ffff1c7224 */ /* 0x000fd400078e00ff */
[----:B------:R-:W-:Y:S05]  /*0290*/  @!P2 BRA `(.L_x_6104) ;  /* 0x000002200000a947 */ /* 0x000fea0003800000 */
[----:B------:R-:W-:Y:S01]  /*02a0*/  BSSY B2, `(.L_x_6104) ;  /* 0x0000021000027945 */ /* 0x000fe20003800000 */
[--C-:B------:R-:W-:Y:S01]  /*02b0*/  IMAD R27, R13, c[0x0][0x180], R12.reuse ;  /* 0x000060000d1b7a24 */ /* 0x100fe200078e020c */
[----:B------:R-:W-:Y:S01]  /*02c0*/  MOV R22, RZ ;  /* 0x000000ff00167202 */ /* 0x000fe20000000f00 */
[--C-:B------:R-:W-:Y:S01]  /*02d0*/  IMAD R24, R21, c[0x0][0x180], R12.reuse ;  /* 0x0000600015187a24 */ /* 0x100fe200078e020c */
[----:B------:R-:W-:Y:S01]  /*02e0*/  MOV R26, R20 ;  /* 0x00000014001a7202 */ /* 0x000fe20000000f00 */
[----:B------:R-:W-:Y:S02]  /*02f0*/  IMAD R25, R23, c[0x0][0x180], R12 ;  /* 0x0000600017197a24 */ /* 0x000fe400078e020c */
[----:B------:R-:W-:Y:S02]  /*0300*/  IMAD.MOV.U32 R28, RZ, RZ, RZ ;  /* 0x000000ffff1c7224 */ /* 0x000fe400078e00ff */
.L_x_6105:
[----:B------:R-:W-:-:S04]  /*0310*/  IMAD.MOV.U32 R18, RZ, RZ, 0x2 ;  /* 0x00000002ff127424 */ /* 0x000fc800078e00ff */
[----:B------:R-:W-:-:S04]  /*0320*/  IMAD.WIDE.U32 R16, R26, R18, c[0x0][0x170] ;  /* 0x00005c001a107625 */ /* 0x000fc800078e0012 */
[-C--:B------:R-:W-:Y:S02]  /*0330*/  IMAD.WIDE.U32 R14, R27, R18.reuse, c[0x0][0x170] ;  /* 0x00005c001b0e7625 */ /* 0x080fe400078e0012 */
[----:B------:R-:W2:Y:S04]  /*0340*/  LDG.E.U16 R16, [R16.64] ;  /* 0x0000000610107981 */ /* 0x000ea8000c1e1500 */
[----:B------:R0:W3:Y:S02]  /*0350*/  LDG.E.U16 R29, [R14.64] ;  /* 0x000000060e1d7981 */ /* 0x0000e4000c1e1500 */
[----:B0-----:R-:W-:-:S04]  /*0360*/  IMAD.WIDE.U32 R14, R24, R18, c[0x0][0x170] ;  /* 0x00005c00180e7625 */ /* 0x001fc800078e0012 */
[----:B------:R-:W-:Y:S02]  /*0370*/  IMAD.WIDE.U32 R18, R25, R18, c[0x0][0x170] ;  /* 0x00005c0019127625 */ /* 0x000fe400078e0012 */
[----:B------:R-:W4:Y:S04]  /*0380*/  LDG.E.U16 R14, [R14.64] ;  /* 0x000000060e0e7981 */ /* 0x000f28000c1e1500 */
[----:B------:R-:W5:Y:S01]  /*0390*/  LDG.E.U16 R18, [R18.64] ;  /* 0x0000000612127981 */ /* 0x000f62000c1e1500 */
[----:B------:R-:W-:Y:S02]  /*03a0*/  IADD3 R28, R28, 0x4, RZ ;  /* 0x000000041c1c7810 */ /* 0x000fe40007ffe0ff */
[----:B--2---:R-:W-:-:S03]  /*03b0*/  PRMT R17, RZ, 0x5410, R16 ;  /* 0x00005410ff117816 */ /* 0x004fc60000000010 */
[----:B------:R-:W-:Y:S01]  /*03c0*/  IMAD.IADD R16, R9, 0x1, R28 ;  /* 0x0000000109107824 */ /* 0x000fe200078e021c */
[----:B---3--:R-:W-:Y:S01]  /*03d0*/  PRMT R29, RZ, 0x5410, R29 ;  /* 0x00005410ff1d7816 */ /* 0x008fe2000000001d */
[----:B------:R-:W-:-:S03]  /*03e0*/  FADD.FTZ R22, R17, R22 ;  /* 0x0000001611167221 */ /* 0x000fc60000010000 */
[----:B------:R-:W-:Y:S01]  /*03f0*/  ISETP.NE.AND P2, PT, R16, RZ, PT ;  /* 0x000000ff1000720c */ /* 0x000fe20003f45270 */
[----:B------:R-:W-:Y:S01]  /*0400*/  FADD.FTZ R22, R22, R29 ;  /* 0x0000001d16167221 */ /* 0x000fe20000010000 */
[----:B------:R-:W-:Y:S02]  /*0410*/  MOV R17, 0x4 ;  /* 0x0000000400117802 */ /* 0x000fe40000000f00 */
[----:B----4-:R-:W-:-:S05]  /*0420*/  PRMT R15, RZ, 0x5410, R14 ;  /* 0x00005410ff0f7816 */ /* 0x010fca000000000e */
[----:B------:R-:W-:Y:S01]  /*0430*/  FADD.FTZ R22, R22, R15 ;  /* 0x0000000f16167221 */ /* 0x000fe20000010000 */
[----:B-----5:R-:W-:Y:S01]  /*0440*/  PRMT R15, RZ, 0x5410, R18 ;  /* 0x00005410ff0f7816 */ /* 0x020fe20000000012 */
[C---:B------:R-:W-:Y:S02]  /*0450*/  IMAD R27, R17.reuse, c[0x0][0x180], R27 ;  /* 0x00006000111b7a24 */ /* 0x040fe400078e021b */
[C---:B------:R-:W-:Y:S02]  /*0460*/  IMAD R24, R17.reuse, c[0x0][0x180], R24 ;  /* 0x0000600011187a24 */ /* 0x040fe400078e0218 */
[C---:B------:R-:W-:Y:S02]  /*0470*/  IMAD R25, R17.reuse, c[0x0][0x180], R25 ;  /* 0x0000600011197a24 */ /* 0x040fe400078e0219 */
[----:B------:R-:W-:Y:S02]  /*0480*/  IMAD R26, R17, c[0x0][0x180], R26 ;  /* 0x00006000111a7a24 */ /* 0x000fe400078e021a */
[----:B------:R-:W-:Y:S01]  /*0490*/  FADD.FTZ R22, R22, R15 ;  /* 0x0000000f16167221 */ /* 0x000fe20000010000 */
[----:B------:R-:W-:Y:S05]  /*04a0*/  @P2 BRA `(.L_x_6105) ;  /* 0xfffffe6000002947 */ /* 0x000fea000383ffff */
[----:B------:R-:W-:Y:S05]  /*04b0*/  BSYNC B2 ;  /* 0x0000000000027941 */ /* 0x000fea0003800000 */
.L_x_6104:
[----:B------:R-:W-:Y:S05]  /*04c0*/  @!P1 BRA `(.L_x_6103) ;  /* 0x0000013000009947 */ /* 0x000fea0003800000 */
[----:B------:R-:W-:Y:S01]  /*04d0*/  HFMA2.MMA R19, -RZ, RZ, 0, 1.1920928955078125e-07 ;  /* 0x00000002ff137435 */ /* 0x000fe200000001ff */
[----:B------:R-:W-:-:S09]  /*04e0*/  IMAD R28, R28, c[0x0][0x180], R20 ;  /* 0x000060001c1c7a24 */ /* 0x000fd200078e0214 */
[----:B------:R-:W-:-:S06]  /*04f0*/  IMAD.WIDE.U32 R14, R28, R19, c[0x0][0x170] ;  /* 0x00005c001c0e7625 */ /* 0x000fcc00078e0013 */
[----:B------:R-:W2:Y:S01]  /*0500*/  LDG.E.U16 R14, [R14.64] ;  /* 0x000000060e0e7981 */ /* 0x000ea2000c1e1500 */
[----:B------:R-:W-:Y:S02]  /*0510*/  ISETP.NE.AND P1, PT, R5, 0x1, PT ;  /* 0x000000010500780c */ /* 0x000fe40003f25270 */
[----:B--2---:R-:W-:-:S05]  /*0520*/  PRMT R15, RZ, 0x5410, R14 ;  /* 0x00005410ff0f7816 */ /* 0x004fca000000000e */
[----:B------:R-:W-:-:S06]  /*0530*/  FADD.FTZ R22, R22, R15 ;  /* 0x0000000f16167221 */ /* 0x000fcc0000010000 */
[----:B------:R-:W-:Y:S05]  /*0540*/  @!P1 BRA `(.L_x_6103) ;  /* 0x000000b000009947 */ /* 0x000fea0003800000 */
[----:B------:R-:W-:Y:S02]  /*0550*/  ISETP.NE.AND P1, PT, R5, 0x2, PT ;  /* 0x000000020500780c */ /* 0x000fe40003f25270 */
[----:B------:R-:W-:-:S11]  /*0560*/  IADD3 R16, R28, c[0x0][0x180], RZ ;  /* 0x000060001c107a10 */ /* 0x000fd60007ffe0ff */
[C---:B------:R-:W-:Y:S01]  /*0570*/  @P1 IADD3 R14, R16.reuse, c[0x0][0x180], RZ ;  /* 0x00006000100e1a10 */ /* 0x040fe20007ffe0ff */
[----:B------:R-:W-:-:S04]  /*0580*/  IMAD.WIDE.U32 R16, R16, R19, c[0x0][0x170] ;  /* 0x00005c0010107625 */ /* 0x000fc800078e0013 */
[----:B------:R-:W-:Y:S02]  /*0590*/  @P1 IMAD.WIDE.U32 R14, R14, R19, c[0x0][0x170] ;  /* 0x00005c000e0e1625 */ /* 0x000fe400078e0013 */
[----:B------:R-:W2:Y:S04]  /*05a0*/  LDG.E.U16 R16, [R16.64] ;  /* 0x0000000610107981 */ /* 0x000ea8000c1e1500 */
[----:B------:R2:W3:Y:S02]  /*05b0*/  @P1 LDG.E.U16 R14, [R14.64] ;  /* 0x000000060e0e1981 */ /* 0x0004e4000c1e1500 */
[----:B--2---:R-:W-:-:S05]  /*05c0*/  PRMT R15, RZ, 0x5410, R16 ;  /* 0x00005410ff0f7816 */ /* 0x004fca0000000010 */
[----:B------:R-:W-:Y:S01]  /*05d0*/  FADD.FTZ R22, R22, R15 ;  /* 0x0000000f16167221 */ /* 0x000fe20000010000 */
[----:B---3--:R-:W-:-:S05]  /*05e0*/  @P1 PRMT R15, RZ, 0x5410, R14 ;  /* 0x00005410ff0f1816 */ /* 0x008fca000000000e */
[----:B------:R-:W-:Y:S02]  /*05f0*/  @P1 FADD.FTZ R22, R22, R15 ;  /* 0x0000000f16161221 */ /* 0x000fe40000010000 */
.L_x_6103:
[----:B------:R-:W-:Y:S05]  /*0600*/  @!P0 BRA `(.L_x_6106) ;  /* 0x0000094000008947 */ /* 0x000fea0003800000 */
[----:B------:R-:W-:Y:S01]  /*0610*/  ISETP.GE.U32.AND P0, PT, R6, 0x3, PT ;  /* 0x000000030600780c */ /* 0x000fe20003f06070 */
[----:B------:R-:W-:Y:S01]  /*0620*/  IMAD.MOV.U32 R25, RZ, RZ, RZ ;  /* 0x000000ffff197224 */ /* 0x000fe200078e00ff */
[----:B------:R-:W-:-:S11]  /*0630*/  ISETP.NE.AND P1, PT, R5, RZ, PT ;  /* 0x000000ff0500720c */ /* 0x000fd60003f25270 */
[----:B------:R-:W-:Y:S05]  /*0640*/  @!P0 BRA `(.L_x_6107) ;  /* 0x0000037000008947 */ /* 0x000fea0003800000 */
[----:B------:R-:W-:Y:S01]  /*0650*/  BSSY B2, `(.L_x_6107) ;  /* 0x0000036000027945 */ /* 0x000fe20003800000 */
[----:B------:R-:W-:Y:S01]  /*0660*/  MOV R25, RZ ;  /* 0x000000ff00197202 */ /* 0x000fe20000000f00 */
[----:B------:R-:W-:-:S03]  /*0670*/  IMAD.MOV.U32 R24, RZ, RZ, R8 ;  /* 0x000000ffff187224 */ /* 0x000fc600078e0008 */
.L_x_6108:
[----:B0-----:R-:W-:Y:S01]  /*0680*/  HFMA2.MMA R26, -RZ, RZ, 0, 1.1920928955078125e-07 ;  /* 0x00000002ff1a7435 */ /* 0x001fe200000001ff */
[----:B------:R-:W-:-:S09]  /*0690*/  IMAD R17, R25, c[0x0][0x180], R20 ;  /* 0x0000600019117a24 */ /* 0x000fd200078e0214 */
[----:B------:R-:W-:-:S04]  /*06a0*/  IMAD.WIDE.U32 R18, R17, R26, c[0x0][0x170] ;  /* 0x00005c0011127625 */ /* 0x000fc800078e001a */
[CC--:B------:R-:W-:Y:S02]  /*06b0*/  IMAD.WIDE.U32 R14, R17.reuse, R26.reuse, c[0x0][0x168] ;  /* 0x00005a00110e7625 */ /* 0x0c0fe400078e001a */
[----:B------:R-:W2:Y:S04]  /*06c0*/  LDG.E.U16 R18, [R18.64] ;  /* 0x0000000612127981 */ /* 0x000ea8000c1e1500 */
[----:B------:R-:W3:Y:S01]  /*06d0*/  LDG.E.U16 R14, [R14.64] ;  /* 0x000000060e0e7981 */ /* 0x000ee2000c1e1500 */
[C---:B------:R-:W-:Y:S01]  /*06e0*/  IMAD.WIDE.U32 R28, R17.reuse, R26, c[0x0][0x160] ;  /* 0x00005800111c7625 */ /* 0x040fe200078e001a */
[----:B------:R-:W-:Y:S02]  /*06f0*/  IADD3 R27, R17, c[0x0][0x180], RZ ;  /* 0x00006000111b7a10 */ /* 0x000fe40007ffe0ff */
[----:B--2---:R-:W-:-:S02]  /*0700*/  PRMT R18, RZ, 0x5410, R18 ;  /* 0x00005410ff127816 */ /* 0x004fc40000000012 */
[----:B---3--:R-:W-:-:S05]  /*0710*/  PRMT R15, RZ, 0x5410, R14 ;  /* 0x00005410ff0f7816 */ /* 0x008fca000000000e */
[----:B------:R-:W-:-:S05]  /*0720*/  FFMA.FTZ R16, R15, -R22, R18 ;  /* 0x800000160f107223 */ /* 0x000fca0000010012 */
[----:B------:R-:W-:-:S04]  /*0730*/  F2FP.BF16.PACK_AB R16, RZ, R16 ;  /* 0x00000010ff10723e */ /* 0x000fc800000010ff */
[----:B------:R-:W-:Y:S01]  /*0740*/  PRMT R19, R16, 0x7610, R19 ;  /* 0x0000761010137816 */ /* 0x000fe20000000013 */
[----:B------:R-:W-:-:S04]  /*0750*/  IMAD.WIDE.U32 R16, R27, R26, c[0x0][0x170] ;  /* 0x00005c001b107625 */ /* 0x000fc800078e001a */
[----:B------:R0:W-:Y:S04]  /*0760*/  STG.E.U16 [R28.64], R19 ;  /* 0x000000131c007986 */ /* 0x0001e8000c101506 */
[----:B------:R-:W2:Y:S01]  /*0770*/  LDG.E.U16 R16, [R16.64] ;  /* 0x0000000610107981 */ /* 0x000ea2000c1e1500 */
[----:B0-----:R-:W-:-:S06]  /*0780*/  IMAD.WIDE.U32 R18, R27, R26, c[0x0][0x168] ;  /* 0x00005a001b127625 */ /* 0x001fcc00078e001a */
[----:B------:R-:W3:Y:S01]  /*0790*/  LDG.E.U16 R18, [R18.64] ;  /* 0x0000000612127981 */ /* 0x000ee2000c1e1500 */
[----:B--2---:R-:W-:Y:S02]  /*07a0*/  PRMT R16, RZ, 0x5410, R16 ;  /* 0x00005410ff107816 */ /* 0x004fe40000000010 */
[----:B---3--:R-:W-:-:S05]  /*07b0*/  PRMT R15, RZ, 0x5410, R18 ;  /* 0x00005410ff0f7816 */ /* 0x008fca0000000012 */
[----:B------:R-:W-:-:S05]  /*07c0*/  FFMA.FTZ R15, R15, -R22, R16 ;  /* 0x800000160f0f7223 */ /* 0x000fca0000010010 */
[----:B------:R-:W-:Y:S01]  /*07d0*/  F2FP.BF16.PACK_AB R15, RZ, R15 ;  /* 0x0000000fff0f723e */ /* 0x000fe200000010ff */
[C---:B------:R-:W-:Y:S01]  /*07e0*/  IMAD.WIDE.U32 R18, R27.reuse, R26, c[0x0][0x160] ;  /* 0x000058001b127625 */ /* 0x040fe200078e001a */
[----:B------:R-:W-:Y:S02]  /*07f0*/  IADD3 R27, R27, c[0x0][0x180], RZ ;  /* 0x000060001b1b7a10 */ /* 0x000fe40007ffe0ff */
[----:B------:R-:W-:-:S03]  /*0800*/  PRMT R17, R15, 0x7610, R17 ;  /* 0x000076100f117816 */ /* 0x000fc60000000011 */
[CC--:B------:R-:W-:Y:S02]  /*0810*/  IMAD.WIDE.U32 R14, R27.reuse, R26.reuse, c[0x0][0x170] ;  /* 0x00005c001b0e7625 */ /* 0x0c0fe400078e001a */
        /* <DEDUP_REMOVED lines=9> */
[----:B------:R-:W-:-:S04]  /*08b0*/  IADD3 R27, R27, c[0x0][0x180], RZ ;  /* 0x000060001b1b7a10 */ /* 0x000fc80007ffe0ff */
[----:B------:R0:W-:Y:S01]  /*08c0*/  STG.E.U16 [R28.64], R15 ;  /* 0x0000000f1c007986 */ /* 0x0001e2000c101506 */
[----:B------:R-:W-:-:S06]  /*08d0*/  IMAD.WIDE.U32 R18, R27, R26, c[0x0][0x170] ;  /* 0x00005c001b127625 */ /* 0x000fcc00078e001a */
[----:B------:R-:W2:Y:S01]  /*08e0*/  LDG.E.U16 R18, [R18.64] ;  /* 0x0000000612127981 */ /* 0x000ea2000c1e1500 */
[----:B0-----:R-:W-:-:S06]  /*08f0*/  IMAD.WIDE.U32 R14, R27, R26, c[0x0][0x168] ;  /* 0x00005a001b0e7625 */ /* 0x001fcc00078e001a */
[----:B------:R-:W3:Y:S01]  /*0900*/  LDG.E.U16 R14, [R14.64] ;  /* 0x000000060e0e7981 */ /* 0x000ee2000c1e1500 */
[----:B------:R-:W-:Y:S01]  /*0910*/  IMAD.WIDE.U32 R26, R27, R26, c[0x0][0x160] ;  /* 0x000058001b1a7625 */ /* 0x000fe200078e001a */
[----:B------:R-:W-:-:S04]  /*0920*/  IADD3 R24, R24, -0x4, RZ ;  /* 0xfffffffc18187810 */ /* 0x000fc80007ffe0ff */
[----:B------:R-:W-:Y:S02]  /*0930*/  ISETP.NE.AND P0, PT, R24, RZ, PT ;  /* 0x000000ff1800720c */ /* 0x000fe40003f05270 */
[----:B------:R-:W-:Y:S02]  /*0940*/  IADD3 R25, R25, 0x4, RZ ;  /* 0x0000000419197810 */ /* 0x000fe40007ffe0ff */
[----:B--2---:R-:W-:Y:S02]  /*0950*/  PRMT R18, RZ, 0x5410, R18 ;  /* 0x00005410ff127816 */ /* 0x004fe40000000012 */
[----:B---3--:R-:W-:-:S05]  /*0960*/  PRMT R15, RZ, 0x5410, R14 ;  /* 0x00005410ff0f7816 */ /* 0x008fca000000000e */
[----:B------:R-:W-:-:S05]  /*0970*/  FFMA.FTZ R16, R15, -R22, R18 ;  /* 0x800000160f107223 */ /* 0x000fca0000010012 */
[----:B------:R-:W-:-:S05]  /*0980*/  F2FP.BF16.PACK_AB R16, RZ, R16 ;  /* 0x00000010ff10723e */ /* 0x000fca00000010ff */
[----:B------:R0:W-:Y:S01]  /*0990*/  STG.E.U16 [R26.64], R16 ;  /* 0x000000101a007986 */ /* 0x0001e2000c101506 */
[----:B------:R-:W-:Y:S05]  /*09a0*/  @P0 BRA `(.L_x_6108) ;  /* 0xfffffcd000000947 */ /* 0x000fea000383ffff */
[----:B------:R-:W-:Y:S05]  /*09b0*/  BSYNC B2 ;  /* 0x0000000000027941 */ /* 0x000fea0003800000 */
.L_x_6107:
[----:B------:R-:W-:Y:S05]  /*09c0*/  @!P1 BRA `(.L_x_6106) ;  /* 0x0000058000009947 */ /* 0x000fea0003800000 */
[----:B------:R-:W-:Y:S02]  /*09d0*/  IMAD.MOV.U32 R18, RZ, RZ, 0x2 ;  /* 0x00000002ff127424 */ /* 0x000fe400078e00ff */
[----:B------:R-:W-:-:S04]  /*09e0*/  IMAD R19, R25, c[0x0][0x180], R20 ;  /* 0x0000600019137a24 */ /* 0x000fc800078e0214 */
[----:B0-----:R-:W-:-:S04]  /*09f0*/  IMAD.WIDE.U32 R16, R19, R18, c[0x0][0x170] ;  /* 0x00005c0013107625 */ /* 0x001fc800078e0012 */
[CC--:B------:R-:W-:Y:S02]  /*0a00*/  IMAD.WIDE.U32 R14, R19.reuse, R18.reuse, c[0x0][0x168] ;  /* 0x00005a00130e7625 */ /* 0x0c0fe400078e0012 */
[----:B------:R-:W2:Y:S04]  /*0a10*/  LDG.E.U16 R16, [R16.64] ;  /* 0x0000000610107981 */ /* 0x000ea8000c1e1500 */
[----:B------:R-:W3:Y:S01]  /*0a20*/  LDG.E.U16 R14, [R14.64] ;  /* 0x000000060e0e7981 */ /* 0x000ee2000c1e1500 */
[----:B------:R-:W-:Y:S01]  /*0a30*/  IMAD.WIDE.U32 R24, R19, R18, c[0x0][0x160] ;  /* 0x0000580013187625 */ /* 0x000fe200078e0012 */
[----:B------:R-:W-:Y:S02]  /*0a40*/  ISETP.NE.AND P0, PT, R5, 0x1, PT ;  /* 0x000000010500780c */ /* 0x000fe40003f05270 */
[----:B--2---:R-:W-:-:S02]  /*0a50*/  PRMT R16, RZ, 0x5410, R16 ;  /* 0x00005410ff107816 */ /* 0x004fc40000000010 */
[----:B---3--:R-:W-:-:S05]  /*0a60*/  PRMT R15, RZ, 0x5410, R14 ;  /* 0x00005410ff0f7816 */ /* 0x008fca000000000e */
[----:B------:R-:W-:-:S05]  /*0a70*/  FFMA.FTZ R20, R15, -R22, R16 ;  /* 0x800000160f147223 */ /* 0x000fca0000010010 */
[----:B------:R-:W-:-:S05]  /*0a80*/  F2FP.BF16.PACK_AB R20, RZ, R20 ;  /* 0x00000014ff14723e */ /* 0x000fca00000010ff */
[----:B------:R0:W-:Y:S01]  /*0a90*/  STG.E.U16 [R24.64], R20 ;  /* 0x0000001418007986 */ /* 0x0001e2000c101506 */
[----:B------:R-:W-:Y:S05]  /*0aa0*/  @!P0 BRA `(.L_x_6106) ;  /* 0x000004a000008947 */ /* 0x000fea0003800000 */
[----:B------:R-:W-:-:S05]  /*0ab0*/  IADD3 R19, R19, c[0x0][0x180], RZ ;  /* 0x0000600013137a10 */ /* 0x000fca0007ffe0ff */
[----:B------:R-:W-:-:S04]  /*0ac0*/  IMAD.WIDE.U32 R16, R19, R18, c[0x0][0x170] ;  /* 0x00005c0013107625 */ /* 0x000fc800078e0012 */
[CC--:B------:R-:W-:Y:S02]  /*0ad0*/  IMAD.WIDE.U32 R14, R19.reuse, R18.reuse, c[0x0][0x168] ;  /* 0x00005a00130e7625 */ /* 0x0c0fe400078e0012 */
[----:B------:R-:W2:Y:S04]  /*0ae0*/  LDG.E.U16 R16, [R16.64] ;  /* 0x0000000610107981 */ /* 0x000ea8000c1e1500 */
[----:B------:R-:W3:Y:S01]  /*0af0*/  LDG.E.U16 R14, [R14.64] ;  /* 0x000000060e0e7981 */ /* 0x000ee2000c1e1500 */
[----:B0-----:R-:W-:Y:S01]  /*0b00*/  IMAD.WIDE.U32 R24, R19, R18, c[0x0][0x160] ;  /* 0x0000580013187625 */ /* 0x001fe200078e0012 */
        /* <DEDUP_REMOVED lines=12> */
[----:B------:R-:W-:Y:S01]  /*0bd0*/  IMAD.WIDE.U32 R18, R19, R18, c[0x0][0x160] ;  /* 0x0000580013127625 */ /* 0x000fe200078e0012 */
[----:B--2---:R-:W-:Y:S02]  /*0be0*/  PRMT R16, RZ, 0x5410, R16 ;  /* 0x00005410ff107816 */ /* 0x004fe40000000010 */
[----:B---3--:R-:W-:-:S05]  /*0bf0*/  PRMT R15, RZ, 0x5410, R14 ;  /* 0x00005410ff0f7816 */ /* 0x008fca000000000e */
[----:B------:R-:W-:-:S05]  /*0c00*/  FFMA.FTZ R22, R15, -R22, R16 ;  /* 0x800000160f167223 */ /* 0x000fca0000010010 */
[----:B------:R-:W-:-:S05]  /*0c10*/  F2FP.BF16.PACK_AB R22, RZ, R22 ;  /* 0x00000016ff16723e */ /* 0x000fca00000010ff */
[----:B------:R1:W-:Y:S01]  /*0c20*/  STG.E.U16 [R18.64], R22 ;  /* 0x0000001612007986 */ /* 0x0003e2000c101506 */
[----:B------:R-:W-:Y:S05]  /*0c30*/  BRA `(.L_x_6106) ;  /* 0x0000031000007947 */ /* 0x000fea0003800000 */
.L_x_6102:
[----:B------:R-:W-:Y:S02]  /*0c40*/  ISETP.GE.U32.AND P0, PT, R0, c[0x0][0x17c], PT ;  /* 0x00005f0000007a0c */ /* 0x000fe40003f06070 */
[----:B------:R-:W-:Y:S02]  /*0c50*/  ISETP.NE.AND P2, PT, RZ, UR4, PT ;  /* 0x00000004ff007c0c */ /* 0x000fe4000bf45270 */
[----:B------:R-:W-:-:S09]  /*0c60*/  MOV R17, RZ ;  /* 0x000000ff00117202 */ /* 0x000fd20000000f00 */
[----:B------:R-:W-:Y:S05]  /*0c70*/  @P0 BRA `(.L_x_6109) ;  /* 0x000000b000000947 */ /* 0x000fea0003800000 */
[----:B------:R-:W-:Y:S01]  /*0c80*/  IMAD.MOV.U32 R17, RZ, RZ, RZ ;  /* 0x000000ffff117224 */ /* 0x000fe200078e00ff */
[----:B------:R-:W-:-:S03]  /*0c90*/  MOV R19, R0 ;  /* 0x0000000000137202 */ /* 0x000fc60000000f00 */
.L_x_6110:
[----:B------:R-:W-:Y:S02]  /*0ca0*/  IMAD.MOV.U32 R15, RZ, RZ, 0x2 ;  /* 0x00000002ff0f7424 */ /* 0x000fe400078e00ff */
[----:B------:R-:W-:-:S04]  /*0cb0*/  IMAD R14, R19, c[0x0][0x180], R20 ;  /* 0x00006000130e7a24 */ /* 0x000fc800078e0214 */
[----:B------:R-:W-:-:S06]  /*0cc0*/  IMAD.WIDE.U32 R14, R14, R15, c[0x0][0x170] ;  /* 0x00005c000e0e7625 */ /* 0x000fcc00078e000f */
[----:B------:R-:W2:Y:S01]  /*0cd0*/  LDG.E.U16 R14, [R14.64] ;  /* 0x000000060e0e7981 */ /* 0x000ea2000c1e1500 */
[----:B------:R-:W-:-:S04]  /*0ce0*/  IADD3 R19, R19, c[0x0][0x0], RZ ;  /* 0x0000000013137a10 */ /* 0x000fc80007ffe0ff */
[----:B------:R-:W-:Y:S02]  /*0cf0*/  ISETP.GE.U32.AND P1, PT, R19, c[0x0][0x17c], PT ;  /* 0x00005f0013007a0c */ /* 0x000fe40003f26070 */
[----:B--2---:R-:W-:-:S05]  /*0d00*/  PRMT R14, RZ, 0x5410, R14 ;  /* 0x00005410ff0e7816 */ /* 0x004fca000000000e */
[----:B------:R-:W-:-:S06]  /*0d10*/  FADD.FTZ R17, R14, R17 ;  /* 0x000000110e117221 */ /* 0x000fcc0000010000 */
[----:B------:R-:W-:Y:S05]  /*0d20*/  @!P1 BRA `(.L_x_6110) ;  /* 0xffffff7000009947 */ /* 0x000fea000383ffff */
.L_x_6109:
[----:B------:R-:W-:Y:S01]  /*0d30*/  WARPSYNC 0xffffffff ;  /* 0xffffffff00007948 */ /* 0x000fe20003800000 */
[----:B------:R-:W-:Y:S06]  /*0d40*/  BAR.SYNC.DEFER_BLOCKING 0x0 ;  /* 0x0000000000007b1d */ /* 0x000fec0000010000 */
[----:B------:R0:W-:Y:S01]  /*0d50*/  STS [R10], R17 ;  /* 0x000000110a007388 */ /* 0x0001e20000000800 */
[----:B------:R-:W-:Y:S05]  /*0d60*/  @!P2 BRA `(.L_x_6111) ;  /* 0x000000b00000a947 */ /* 0x000fea0003800000 */
[----:B------:R-:W-:-:S03]  /*0d70*/  MOV R15, UR4 ;  /* 0x00000004000f7c02 */ /* 0x000fc60008000f00 */
.L_x_6112:
[----:B------:R-:W-:Y:S01]  /*0d80*/  BAR.SYNC.DEFER_BLOCKING 0x0 ;  /* 0x0000000000007b1d */ /* 0x000fe20000010000 */
[----:B------:R-:W-:-:S13]  /*0d90*/  ISETP.GE.U32.AND P1, PT, R0, R15, PT ;  /* 0x0000000f0000720c */ /* 0x000fda0003f26070 */
[----:B------:R-:W-:Y:S01]  /*0da0*/  @!P1 IMAD R16, R15, 0x4, R10 ;  /* 0x000000040f109824 */ /* 0x000fe200078e020a */
[----:B------:R-:W-:Y:S01]  /*0db0*/  SHF.R.U32.HI R15, RZ, 0x1, R15 ;  /* 0x00000001ff0f7819 */ /* 0x000fe2000001160f */
[----:B------:R-:W-:Y:S04]  /*0dc0*/  @!P1 LDS R14, [R10] ;  /* 0x000000000a0e9984 */ /* 0x000fe80000000800 */
[----:B0-----:R-:W0:Y:S02]  /*0dd0*/  @!P1 LDS R17, [R16] ;  /* 0x0000000010119984 */ /* 0x001e240000000800 */
[----:B0-----:R-:W-:-:S05]  /*0de0*/  @!P1 FADD.FTZ R17, R14, R17 ;  /* 0x000000110e119221 */ /* 0x001fca0000010000 */
[----:B------:R0:W-:Y:S01]  /*0df0*/  @!P1 STS [R10], R17 ;  /* 0x000000110a009388 */ /* 0x0001e20000000800 */
[----:B------:R-:W-:-:S13]  /*0e00*/  ISETP.NE.AND P1, PT, R15, RZ, PT ;  /* 0x000000ff0f00720c */ /* 0x000fda0003f25270 */
[----:B0-----:R-:W-:Y:S05]  /*0e10*/  @P1 BRA `(.L_x_6112) ;  /* 0xffffff6000001947 */ /* 0x001fea000383ffff */
.L_x_6111:
[----:B------:R-:W-:Y:S06]  /*0e20*/  BAR.SYNC.DEFER_BLOCKING 0x0 ;  /* 0x0000000000007b1d */ /* 0x000fec0000010000 */
[----:B------:R-:W-:Y:S05]  /*0e30*/  @P0 BRA `(.L_x_6106) ;  /* 0x0000011000000947 */ /* 0x000fea0003800000 */
[----:B------:R1:W2:Y:S01]  /*0e40*/  LDS R22, [R3.X4] ;  /* 0x0000000003167984 */ /* 0x0002a20000004800 */
[----:B------:R-:W-:-:S03]  /*0e50*/  MOV R25, R0 ;  /* 0x0000000000197202 */ /* 0x000fc60000000f00 */
.L_x_6113:
[----:B0-----:R-:W-:Y:S02]  /*0e60*/  IMAD.MOV.U32 R19, RZ, RZ, 0x2 ;  /* 0x00000002ff137424 */ /* 0x001fe400078e00ff */
[----:B------:R-:W-:-:S04]  /*0e70*/  IMAD R18, R25, c[0x0][0x180], R20 ;  /* 0x0000600019127a24 */ /* 0x000fc800078e0214 */
[----:B0-----:R-:W-:-:S04]  /*0e80*/  IMAD.WIDE.U32 R16, R18, R19, c[0x0][0x170] ;  /* 0x00005c0012107625 */ /* 0x001fc800078e0013 */
[CC--:B------:R-:W-:Y:S02]  /*0e90*/  IMAD.WIDE.U32 R14, R18.reuse, R19.reuse, c[0x0][0x168] ;  /* 0x00005a00120e7625 */ /* 0x0c0fe400078e0013 */
[----:B------:R-:W3:Y:S04]  /*0ea0*/  LDG.E.U16 R16, [R16.64] ;  /* 0x0000000610107981 */ /* 0x000ee8000c1e1500 */
[----:B------:R-:W4:Y:S01]  /*0eb0*/  LDG.E.U16 R14, [R14.64] ;  /* 0x000000060e0e7981 */ /* 0x000f22000c1e1500 */
[----:B------:R-:W-:Y:S01]  /*0ec0*/  IMAD.WIDE.U32 R18, R18, R19, c[0x0][0x160] ;  /* 0x0000580012127625 */ /* 0x000fe200078e0013 */
[----:B------:R-:W-:-:S04]  /*0ed0*/  IADD3 R25, R25, c[0x0][0x0], RZ ;  /* 0x0000000019197a10 */ /* 0x000fc80007ffe0ff */
[----:B------:R-:W-:Y:S02]  /*0ee0*/  ISETP.GE.U32.AND P0, PT, R25, c[0x0][0x17c], PT ;  /* 0x00005f0019007a0c */ /* 0x000fe40003f06070 */
[----:B---3--:R-:W-:Y:S02]  /*0ef0*/  PRMT R16, RZ, 0x5410, R16 ;  /* 0x00005410ff107816 */ /* 0x008fe40000000010 */
[----:B----4-:R-:W-:-:S05]  /*0f00*/  PRMT R15, RZ, 0x5410, R14 ;  /* 0x00005410ff0f7816 */ /* 0x010fca000000000e */
[----:B--2---:R-:W-:-:S05]  /*0f10*/  FFMA.FTZ R24, -R22, R15, R16 ;  /* 0x0000000f16187223 */ /* 0x004fca0000010110 */
[----:B------:R-:W-:-:S05]  /*0f20*/  F2FP.BF16.PACK_AB R24, RZ, R24 ;  /* 0x00000018ff18723e */ /* 0x000fca00000010ff */
[----:B------:R0:W-:Y:S01]  /*0f30*/  STG.E.U16 [R18.64], R24 ;  /* 0x0000001812007986 */ /* 0x0001e2000c101506 */
[----:B------:R-:W-:Y:S05]  /*0f40*/  @!P0 BRA `(.L_x_6113) ;  /* 0xffffff1000008947 */ /* 0x000fea000383ffff */
.L_x_6106:
[----:B------:R-:W-:Y:S05]  /*0f50*/  BSYNC B0 ;  /* 0x0000000000007941 */ /* 0x000fea0003800000 */
.L_x_6101:
[----:B------:R-:W-:-:S05]  /*0f60*/  MOV R15, c[0x0][0x4] ;  /* 0x00000100000f7a02 */ /* 0x000fca0000000f00 */
[----:B------:R-:W-:-:S05]  /*0f70*/  IMAD R12, R15, c[0x0][0x10], R12 ;  /* 0x000004000f0c7a24 */ /* 0x000fca00078e020c */
[----:B------:R-:W-:-:S13]  /*0f80*/  ISETP.GE.U32.AND P0, PT, R12, c[0x0][0x180], PT ;  /* 0x000060000c007a0c */ /* 0x000fda0003f06070 */
[----:B------:R-:W-:Y:S01]  /*0f90*/  @P0 CALL.REL.NOINC `(.L_x_6100) ;  /* 0x0000001000000944 */ /* 0x000fe20003c00000 */
[----:B------:R-:W-:Y:S05]  /*0fa0*/  BRA `(.L_x_6114) ;  /* 0xfffff22000007947 */ /* 0x000fea000383ffff */
.L_x_6100:
[----:B------:R-:W-:Y:S05]  /*0fb0*/  BSYNC B1 ;  /* 0x0000000000017941 */ /* 0x000fea0003800000 */
.L_x_6099:
[----:B------:R-:W-:-:S04]  /*0fc0*/  IADD3 R4, R4, c[0x0][0xc], RZ ;  /* 0x0000030004047a10 */ /* 0x000fc80007ffe0ff */
[----:B------:R-:W-:-:S13]  /*0fd0*/  ISETP.GE.U32.AND P0, PT, R4, c[0x0][0x178], PT ;  /* 0x00005e0004007a0c */ /* 0x000fda0003f06070 */
[----:B------:R-:W-:Y:S01]  /*0fe0*/  @P0 CALL.REL.NOINC `(.L_x_6115) ;  /* 0x0000001000000944 */ /* 0x000fe20003c00000 */
[----:B------:R-:W-:Y:S05]  /*0ff0*/  BRA `(.L_x_6116) ;  /* 0xfffff14000007947 */ /* 0x000fea000383ffff */
.L_x_6115:
[----:B------:R-:W-:Y:S05]  /*1000*/  EXIT ;  /* 0x000000000000794d */ /* 0x000fea0003800000 */
.L_x_6117:
        /* <DEDUP_REMOVED lines=15> */
.L_x_11187:


//--------------------- .text._ZN2at6native43_GLOBAL__N__9ae7fba5_10_SoftMax_cu_9f978f6327cunn_SpatialSoftMaxBackwardIN3c104HalfEffNS1_23SoftMaxBackwardEpilogueEEEvPT_PKT1_SA_jjj --------------------------
	.section	.text._ZN2at6native43_GLOBAL__N__9ae7fba5_10_SoftMax_cu_9f978f6327cunn_SpatialSoftMaxBackwardIN3c104HalfEffNS1_23SoftMaxBackwardEpilogueEEEvPT_PKT1_SA_jjj,"ax",@progbits
	.sectioninfo	@"SHI_REGISTERS=32"
	.align	128
.text._ZN2at6native43_GLOBAL__N__9ae7fba5_10_SoftMax_cu_9f978f6327cunn_SpatialSoftMaxBackwardIN3c104HalfEffNS1_23SoftMaxBackwardEpilogueEEEvPT_PKT1_SA_jjj:
        .type           _ZN2at6native43_GLOBAL__N__9ae7fba5_10_SoftMax_cu_9f978f6327cunn_SpatialSoftMaxBackwardIN3c104HalfEffNS1_23SoftMaxBackwardEpilogueEEEvPT_PKT1_SA_jjj,@function
        .size           _ZN2at6native43_GLOBAL__N__9ae7fba5_10_SoftMax_cu_9f978f6327cunn_SpatialSoftMaxBackwardIN3c104HalfEffNS1_23SoftMaxBackwardEpilogueEEEvPT_PKT1_SA_jjj,(.L_x_11188 - _ZN2at6native43_GLOBAL__N__9ae7fba5_10_SoftMax_cu_9f978f6327cunn_SpatialSoftMaxBackwardIN3c104HalfEffNS1_23SoftMaxBackwardEpilogueEEEvPT_PKT1_SA_jjj)
        .other          _ZN2at6native43_GLOBAL__N__9ae7fba5_10_SoftMax_cu_9f978f6327cunn_SpatialSoftMaxBackwardIN3c104HalfEffNS1_23SoftMaxBackwardEpilogueEEEvPT_PKT1_SA_jjj,@"STO_CUDA_ENTRY STV_DEFAULT"
_ZN2at6native43_GLOBAL__N__9ae7fba5_10_SoftMax_cu_9f978f6327cunn_SpatialSoftMaxBackwardIN3c104HalfEffNS1_23SoftMaxBackwardEpilogueEEEvPT_PKT1_SA_jjj:
        /* <DEDUP_REMOVED lines=20> */
.L_x_6135:
        /* <DEDUP_REMOVED lines=9> */
.L_x_6133:
        /* <DEDUP_REMOVED lines=20> */
.L_x_6124:
        /* <DEDUP_REMOVED lines=22> */
.L_x_6123:
        /* <DEDUP_REMOVED lines=17> */
.L_x_6122:
        /* <DEDUP_REMOVED lines=8> */
.L_x_6127:
        /* <DEDUP_REMOVED lines=10> */
[----:B------:R-:W-:-:S04]  /*06a0*/  F2FP.PACK_AB R18, RZ, R18 ;  /* 0x00000012ff12723e */ /* 0x000fc800000000ff */
        /* <DEDUP_REMOVED lines=9> */
[----:B------:R-:W-:-:S04]  /*0740*/  F2FP.PACK_AB R29, RZ, R29 ;  /* 0x0000001dff1d723e */ /* 0x000fc800000000ff */
        /* <DEDUP_REMOVED lines=9> */
[----:B------:R-:W-:-:S04]  /*07e0*/  F2FP.PACK_AB R18, RZ, R18 ;  /* 0x00000012ff12723e */ /* 0x000fc800000000ff */
        /* <DEDUP_REMOVED lines=11> */
[----:B------:R-:W-:-:S05]  /*08a0*/  F2FP.PACK_AB R17, RZ, R17 ;  /* 0x00000011ff11723e */ /* 0x000fca00000000ff */
[----:B------:R0:W-:Y:S01]  /*08b0*/  STG.E.U16 [R26.64], R17 ;  /* 0x000000111a007986 */ /* 0x0001e2000c101506 */
[----:B------:R-:W-:Y:S05]  /*08c0*/  @P0 BRA `(.L_x_6127) ;  /* 0xfffffd3000000947 */ /* 0x000fea000383ffff */
[----:B------:R-:W-:Y:S05]  /*08d0*/  BSYNC B2 ;  /* 0x0000000000027941 */ /* 0x000fea0003800000 */
.L_x_6126:
        /* <DEDUP_REMOVED lines=10> */
[----:B------:R-:W-:-:S03]  /*0980*/  F2FP.PACK_AB R17, RZ, R14 ;  /* 0x0000000eff11723e */ /* 0x000fc600000000ff */
        /* <DEDUP_REMOVED lines=10> */
[----:B------:R-:W-:Y:S01]  /*0a30*/  F2FP.PACK_AB R15, RZ, R18 ;  /* 0x00000012ff0f723e */ /* 0x000fe200000000ff */
        /* <DEDUP_REMOVED lines=10> */
[----:B------:R-:W-:-:S05]  /*0ae0*/  F2FP.PACK_AB R22, RZ, R22 ;  /* 0x00000016ff16723e */ /* 0x000fca00000000ff */
[----:B------:R0:W-:Y:S01]  /*0af0*/  STG.E.U16 [R18.64], R22 ;  /* 0x0000001612007986 */ /* 0x0001e2000c101506 */
[----:B------:R-:W-:Y:S05]  /*0b00*/  BRA `(.L_x_6125) ;  /* 0x000002f000007947 */ /* 0x000fea0003800000 */
.L_x_6121:
[----:B------:R-:W-:Y:S02]  /*0b10*/  ISETP.GE.U32.AND P0, PT, R0, c[0x0][0x17c], PT ;  /* 0x00005f0000007a0c */ /* 0x000fe40003f06070 */
[----:B------:R-:W-:Y:S02]  /*0b20*/  ISETP.NE.AND P2, PT, RZ, UR4, PT ;  /* 0x00000004ff007c0c */ /* 0x000fe4000bf45270 */
[----:B------:R-:W-:-:S09]  /*0b30*/  MOV R17, RZ ;  /* 0x000000ff00117202 */ /* 0x000fd20000000f00 */
[----:B------:R-:W-:Y:S05]  /*0b40*/  @P0 BRA `(.L_x_6128) ;  /* 0x000000a000000947 */ /* 0x000fea0003800000 */
[----:B------:R-:W-:Y:S01]  /*0b50*/  HFMA2.MMA R17, -RZ, RZ, 0, 0 ;  /* 0x00000000ff117435 */ /* 0x000fe200000001ff */
[----:B------:R-:W-:-:S03]  /*0b60*/  IMAD.MOV.U32 R19, RZ, RZ, R0 ;  /* 0x000000ffff137224 */ /* 0x000fc600078e0000 */
.L_x_6129:
        /* <DEDUP_REMOVED lines=8> */
.L_x_6128:
[----:B------:R-:W-:Y:S01]  /*0bf0*/  WARPSYNC 0xffffffff ;  /* 0xffffffff00007948 */ /* 0x000fe20003800000 */
[----:B------:R-:W-:Y:S06]  /*0c00*/  BAR.SYNC.DEFER_BLOCKING 0x0 ;  /* 0x0000000000007b1d */ /* 0x000fec0000010000 */
[----:B------:R0:W-:Y:S01]  /*0c10*/  STS [R10], R17 ;  /* 0x000000110a007388 */ /* 0x0001e20000000800 */
[----:B------:R-:W-:Y:S05]  /*0c20*/  @!P2 BRA `(.L_x_6130) ;  /* 0x000000b00000a947 */ /* 0x000fea0003800000 */
[----:B------:R-:W-:-:S03]  /*0c30*/  MOV R15, UR4 ;  /* 0x00000004000f7c02 */ /* 0x000fc60008000f00 */
.L_x_6131:
        /* <DEDUP_REMOVED lines=10> */
.L_x_6130:
[----:B------:R-:W-:Y:S06]  /*0ce0*/  BAR.SYNC.DEFER_BLOCKING 0x0 ;  /* 0x0000000000007b1d */ /* 0x000fec0000010000 */
[----:B------:R-:W-:Y:S05]  /*0cf0*/  @P0 BRA `(.L_x_6125) ;  /* 0x0000010000000947 */ /* 0x000fea0003800000 */
[----:B------:R1:W2:Y:S01]  /*0d00*/  LDS R22, [R3.X4] ;  /* 0x0000000003167984 */ /* 0x0002a20000004800 */
[----:B------:R-:W-:-:S03]  /*0d10*/  IMAD.MOV.U32 R25, RZ, RZ, R0 ;  /* 0x000000ffff197224 */ /* 0x000fc600078e0000 */
.L_x_6132:
        /* <DEDUP_REMOVED lines=10> */
[----:B------:R-:W-:Y:S01]  /*0dc0*/  F2FP.PACK_AB R15, RZ, R19 ;  /* 0x00000013ff0f723e */ /* 0x000fe200000000ff */
[----:B------:R-:W-:-:S05]  /*0dd0*/  IMAD.WIDE.U32 R18, R18, R27, c[0x0][0x160] ;  /* 0x0000580012127625 */ /* 0x000fca00078e001b */
[----:B------:R0:W-:Y:S01]  /*0de0*/  STG.E.U16 [R18.64], R15 ;  /* 0x0000000f12007986 */ /* 0x0001e2000c101506 */
[----:B------:R-:W-:Y:S05]  /*0df0*/  @!P0 BRA `(.L_x_6132) ;  /* 0xffffff2000008947 */ /* 0x000fea000383ffff */
.L_x_6125:
[----:B------:R-:W-:Y:S05]  /*0e00*/  BSYNC B0 ;  /* 0x0000000000007941 */ /* 0x000fea0003800000 */
.L_x_6120:
[----:B0-----:R-:W-:-:S05]  /*0e10*/  MOV R15, c[0x0][0x4] ;  /* 0x00000100000f7a02 */ /* 0x001fca0000000f00 */
[----:B------:R-:W-:-:S05]  /*0e20*/  IMAD R12, R15, c[0x0][0x10], R12 ;  /* 0x000004000f0c7a24 */ /* 0x000fca00078e020c */
[----:B------:R-:W-:-:S13]  /*0e30*/  ISETP.GE.U32.AND P0, PT, R12, c[0x0][0x180], PT ;  /* 0x000060000c007a0c */ /* 0x000fda0003f06070 */
[----:B------:R-:W-:Y:S01]  /*0e40*/  @P0 CALL.REL.NOINC `(.L_x_6119) ;  /* 0x0000001000000944 */ /* 0x000fe20003c00000 */
[----:B------:R-:W-:Y:S05]  /*0e50*/  BRA `(.L_x_6133) ;  /* 0xfffff37000007947 */ /* 0x000fea000383ffff */
.L_x_6119:
[----:B------:R-:W-:Y:S05]  /*0e60*/  BSYNC B1 ;  /* 0x0000000000017941 */ /* 0x000fea0003800000 */
.L_x_6118:
[----:B------:R-:W-:-:S04]  /*0e70*/  IADD3 R4, R4, c[0x0][0xc], RZ ;  /* 0x0000030004047a10 */ /* 0x000fc80007ffe0ff */
[----:B------:R-:W-:-:S13]  /*0e80*/  ISETP.GE.U32.AND P0, PT, R4, c[0x0][0x178], PT ;  /* 0x00005e0004007a0c */ /* 0x000fda0003f06070 */
[----:B------:R-:W-:Y:S01]  /*0e90*/  @P0 CALL.REL.NOINC `(.L_x_6134) ;  /* 0x0000001000000944 */ /* 0x000fe20003c00000 */
[----:B------:R-:W-:Y:S05]  /*0ea0*/  BRA `(.L_x_6135) ;  /* 0xfffff29000007947 */ /* 0x000fea000383ffff */
.L_x_6134:
[----:B------:R-:W-:Y:S05]  /*0eb0*/  EXIT ;  /* 0x000000000000794d */ /* 0x000fea0003800000 */
.L_x_6136:
        /* <DEDUP_REMOVED lines=12> */
.L_x_11188:


//--------------------- .text._ZN2at6native43_GLOBAL__N__9ae7fba5_10_SoftMax_cu_9f978f6327cunn_SpatialSoftMaxBackwardIN3c104HalfEfS4_NS1_23SoftMaxBackwardEpilogueEEEvPT_PKT1_SA_jjj --------------------------
	.section	.text._ZN2at6native43_GLOBAL__N__9ae7fba5_10_SoftMax_cu_9f978f6327cunn_SpatialSoftMaxBackwardIN3c104HalfEfS4_NS1_23SoftMaxBackwardEpilogueEEEvPT_PKT1_SA_jjj,"ax",@progbits
	.sectioninfo	@"SHI_REGISTERS=32"
	.align	128
.text._ZN2at6native43_GLOBAL__N__9ae7fba5_10_SoftMax_cu_9f978f6327cunn_SpatialSoftMaxBackwardIN3c104HalfEfS4_NS1_23SoftMaxBackwardEpilogueEEEvPT_PKT1_SA_jjj:
        .type           _ZN2at6native43_GLOBAL__N__9ae7fba5_10_SoftMax_cu_9f978f6327cunn_SpatialSoftMaxBackwardIN3c104HalfEfS4_NS1_23SoftMaxBackwardEpilogueEEEvPT_PKT1_SA_jjj,@function
        .size           _ZN2at6native43_GLOBAL__N__9ae7fba5_10_SoftMax_cu_9f978f6327cunn_SpatialSoftMaxBackwardIN3c104HalfEfS4_NS1_23SoftMaxBackwardEpilogueEEEvPT_PKT1_SA_jjj,(.L_x_11189 - _ZN2at6native43_GLOBAL__N__9ae7fba5_10_SoftMax_cu_9f978f6327cunn_SpatialSoftMaxBackwardIN3c104HalfEfS4_NS1_23SoftMaxBackwardEpilogueEEEvPT_PKT1_SA_jjj)
        .other          _ZN2at6native43_GLOBAL__N__9ae7fba5_10_SoftMax_cu_9f978f6327cunn_SpatialSoftMaxBackwardIN3c104HalfEfS4_NS1_23SoftMaxBackwardEpilogueEEEvPT_PKT1_SA_jjj,@"STO_CUDA_ENTRY STV_DEFAULT"
_ZN2at6native43_GLOBAL__N__9ae7fba5_10_SoftMax_cu_9f978f6327cunn_SpatialSoftMaxBackwardIN3c104HalfEfS4_NS1_23SoftMaxBackwardEpilogueEEEvPT_PKT1_SA_jjj:
        /* <DEDUP_REMOVED lines=18> */
[----:B------:R-:W-:-:S04]  /*0120*/  SHF.L.U32 R11, R3, 0x2, RZ ;  /* 0x00000002030b7819 */ /* 0x000fc800000006ff */
[----:B-1----:R-:W-:Y:S02]  /*0130*/  LEA R10, R0, R11, 0x2 ;  /* 0x0000000b000a7211 */ /* 0x002fe400078e10ff */
.L_x_6154:
        /* <DEDUP_REMOVED lines=9> */
.L_x_6152:
[----:B------:R-:W-:Y:S01]  /*01d0*/  MOV R14, c[0x0][0x0] ;  /* 0x00000000000e7a02 */ /* 0x000fe20000000f00 */
[----:B------:R-:W-:Y:S01]  /*01e0*/  BSSY B0, `(.L_x_6139) ;  /* 0x00000d7000007945 */ /* 0x000fe20003800000 */
[----:B0-----:R-:W-:-:S02]  /*01f0*/  IADD3 R20, R11, R12, RZ ;  /* 0x0000000c0b147210 */ /* 0x001fc40007ffe0ff */
[----:B------:R-:W-:-:S13]  /*0200*/  ISETP.GT.U32.AND P0, PT, R14, 0x1, PT ;  /* 0x000000010e00780c */ /* 0x000fda0003f04070 */
[----:B-1----:R-:W-:Y:S05]  /*0210*/  @P0 BRA `(.L_x_6140) ;  /* 0x00000a2000000947 */ /* 0x002fea0003800000 */
[----:B------:R-:W-:Y:S01]  /*0220*/  ISETP.NE.AND P0, PT, RZ, c[0x0][0x17c], PT ;  /* 0x00005f00ff007a0c */ /* 0x000fe20003f05270 */
[----:B------:R-:W-:-:S12]  /*0230*/  IMAD.MOV.U32 R22, RZ, RZ, RZ ;  /* 0x000000ffff167224 */ /* 0x000fd800078e00ff */
[----:B------:R-:W-:Y:S05]  /*0240*/  @!P0 BRA `(.L_x_6141) ;  /* 0x000003b000008947 */ /* 0x000fea0003800000 */
[----:B------:R-:W-:Y:S01]  /*0250*/  ISETP.GE.U32.AND P2, PT, R6, 0x3, PT ;  /* 0x000000030600780c */ /* 0x000fe20003f46070 */
[----:B------:R-:W-:Y:S01]  /*0260*/  HFMA2.MMA R22, -RZ, RZ, 0, 0 ;  /* 0x00000000ff167435 */ /* 0x000fe200000001ff */
[----:B------:R-:W-:Y:S02]  /*0270*/  ISETP.NE.AND P1, PT, R5, RZ, PT ;  /* 0x000000ff0500720c */ /* 0x000fe40003f25270 */
[----:B------:R-:W-:-:S09]  /*0280*/  MOV R25, RZ ;  /* 0x000000ff00197202 */ /* 0x000fd20000000f00 */
        /* <DEDUP_REMOVED lines=8> */
.L_x_6143:
[----:B------:R-:W-:-:S10]  /*0310*/  HFMA2.MMA R19, -RZ, RZ, 0, 1.1920928955078125e-07 ;  /* 0x00000002ff137435 */ /* 0x000fd400000001ff */
[----:B------:R-:W-:-:S06]  /*0320*/  IMAD.WIDE.U32 R16, R28, R19, c[0x0][0x170] ;  /* 0x00005c001c107625 */ /* 0x000fcc00078e0013 */
[----:B------:R-:W2:Y:S01]  /*0330*/  LDG.E.U16 R16, [R16.64] ;  /* 0x0000000610107981 */ /* 0x000ea2000c1e1500 */
[----:B------:R-:W-:Y:S01]  /*0340*/  IMAD.WIDE.U32 R14, R24, R19, c[0x0][0x170] ;  /* 0x00005c00180e7625 */ /* 0x000fe200078e0013 */
[----:B--2---:R-:W-:-:S05]  /*0350*/  HADD2.F32 R29, -RZ, R16.H0_H0 ;  /* 0x20000010ff1d7230 */ /* 0x004fca0000004100 */
[----:B------:R-:W-:Y:S02]  /*0360*/  FADD.FTZ R22, R29, R22 ;  /* 0x000000161d167221 */ /* 0x000fe40000010000 */
[----:B------:R0:W2:Y:S02]  /*0370*/  LDG.E.U16 R29, [R14.64] ;  /* 0x000000060e1d7981 */ /* 0x0000a4000c1e1500 */
[----:B0-----:R-:W-:-:S04]  /*0380*/  IMAD.WIDE.U32 R14, R26, R19, c[0x0][0x170] ;  /* 0x00005c001a0e7625 */ /* 0x001fc800078e0013 */
[----:B------:R-:W-:Y:S02]  /*0390*/  IMAD.WIDE.U32 R18, R27, R19, c[0x0][0x170] ;  /* 0x00005c001b127625 */ /* 0x000fe400078e0013 */
[----:B------:R-:W3:Y:S04]  /*03a0*/  LDG.E.U16 R14, [R14.64] ;  /* 0x000000060e0e7981 */ /* 0x000ee8000c1e1500 */
[----:B------:R-:W4:Y:S01]  /*03b0*/  LDG.E.U16 R18, [R18.64] ;  /* 0x0000000612127981 */ /* 0x000f22000c1e1500 */
[----:B------:R-:W-:-:S04]  /*03c0*/  IADD3 R25, R25, 0x4, RZ ;  /* 0x0000000419197810 */ /* 0x000fc80007ffe0ff */
[----:B------:R-:W-:-:S04]  /*03d0*/  IADD3 R16, R9, R25, RZ ;  /* 0x0000001909107210 */ /* 0x000fc80007ffe0ff */
[----:B------:R-:W-:Y:S01]  /*03e0*/  ISETP.NE.AND P2, PT, R16, RZ, PT ;  /* 0x000000ff1000720c */ /* 0x000fe20003f45270 */
[----:B--2---:R-:W-:-:S05]  /*03f0*/  HADD2.F32 R29, -RZ, R29.H0_H0 ;  /* 0x2000001dff1d7230 */ /* 0x004fca0000004100 */
[----:B------:R-:W-:Y:S01]  /*0400*/  FADD.FTZ R22, R22, R29 ;  /* 0x0000001d16167221 */ /* 0x000fe20000010000 */
[----:B---3--:R-:W-:Y:S02]  /*0410*/  HADD2.F32 R17, -RZ, R14.H0_H0 ;  /* 0x2000000eff117230 */ /* 0x008fe40000004100 */
[----:B----4-:R-:W-:-:S03]  /*0420*/  HADD2.F32 R15, -RZ, R18.H0_H0 ;  /* 0x20000012ff0f7230 */ /* 0x010fc60000004100 */
[----:B------:R-:W-:Y:S01]  /*0430*/  FADD.FTZ R22, R22, R17 ;  /* 0x0000001116167221 */ /* 0x000fe20000010000 */
[----:B------:R-:W-:-:S03]  /*0440*/  MOV R17, 0x4 ;  /* 0x0000000400117802 */ /* 0x000fc60000000f00 */
[----:B------:R-:W-:Y:S02]  /*0450*/  FADD.FTZ R22, R22, R15 ;  /* 0x0000000f16167221 */ /* 0x000fe40000010000 */
[C---:B------:R-:W-:Y:S02]  /*0460*/  IMAD R24, R17.reuse, c[0x0][0x180], R24 ;  /* 0x0000600011187a24 */ /* 0x040fe400078e0218 */
[C---:B------:R-:W-:Y:S02]  /*0470*/  IMAD R26, R17.reuse, c[0x0][0x180], R26 ;  /* 0x00006000111a7a24 */ /* 0x040fe400078e021a */
[C---:B------:R-:W-:Y:S02]  /*0480*/  IMAD R27, R17.reuse, c[0x0][0x180], R27 ;  /* 0x00006000111b7a24 */ /* 0x040fe400078e021b */
[----:B------:R-:W-:Y:S01]  /*0490*/  IMAD R28, R17, c[0x0][0x180], R28 ;  /* 0x00006000111c7a24 */ /* 0x000fe200078e021c */
[----:B------:R-:W-:Y:S05]  /*04a0*/  @P2 BRA `(.L_x_6143) ;  /* 0xfffffe6000002947 */ /* 0x000fea000383ffff */
[----:B------:R-:W-:Y:S05]  /*04b0*/  BSYNC B2 ;  /* 0x0000000000027941 */ /* 0x000fea0003800000 */
.L_x_6142:
[----:B------:R-:W-:Y:S05]  /*04c0*/  @!P1 BRA `(.L_x_6141) ;  /* 0x0000013000009947 */ /* 0x000fea0003800000 */
[----:B------:R-:W-:Y:S02]  /*04d0*/  IMAD.MOV.U32 R19, RZ, RZ, 0x2 ;  /* 0x00000002ff137424 */ /* 0x000fe400078e00ff */
[----:B------:R-:W-:-:S04]  /*04e0*/  IMAD R25, R25, c[0x0][0x180], R20 ;  /* 0x0000600019197a24 */ /* 0x000fc800078e0214 */
[----:B------:R-:W-:-:S06]  /*04f0*/  IMAD.WIDE.U32 R14, R25, R19, c[0x0][0x170] ;  /* 0x00005c00190e7625 */ /* 0x000fcc00078e0013 */
[----:B------:R-:W2:Y:S01]  /*0500*/  LDG.E.U16 R14, [R14.64] ;  /* 0x000000060e0e7981 */ /* 0x000ea2000c1e1500 */
[----:B------:R-:W-:Y:S01]  /*0510*/  ISETP.NE.AND P1, PT, R5, 0x1, PT ;  /* 0x000000010500780c */ /* 0x000fe20003f25270 */
[----:B--2---:R-:W-:-:S05]  /*0520*/  HADD2.F32 R17, -RZ, R14.H0_H0 ;  /* 0x2000000eff117230 */ /* 0x004fca0000004100 */
[----:B------:R-:W-:-:S07]  /*0530*/  FADD.FTZ R22, R22, R17 ;  /* 0x0000001116167221 */ /* 0x000fce0000010000 */
[----:B------:R-:W-:Y:S05]  /*0540*/  @!P1 BRA `(.L_x_6141) ;  /* 0x000000b000009947 */ /* 0x000fea0003800000 */
[----:B------:R-:W-:Y:S02]  /*0550*/  ISETP.NE.AND P1, PT, R5, 0x2, PT ;  /* 0x000000020500780c */ /* 0x000fe40003f25270 */
[----:B------:R-:W-:-:S11]  /*0560*/  IADD3 R16, R25, c[0x0][0x180], RZ ;  /* 0x0000600019107a10 */ /* 0x000fd60007ffe0ff */
[C---:B------:R-:W-:Y:S01]  /*0570*/  @P1 IADD3 R14, R16.reuse, c[0x0][0x180], RZ ;  /* 0x00006000100e1a10 */ /* 0x040fe20007ffe0ff */
[----:B------:R-:W-:-:S04]  /*0580*/  IMAD.WIDE.U32 R16, R16, R19, c[0x0][0x170] ;  /* 0x00005c0010107625 */ /* 0x000fc800078e0013 */
[----:B------:R-:W-:Y:S02]  /*0590*/  @P1 IMAD.WIDE.U32 R14, R14, R19, c[0x0][0x170] ;  /* 0x00005c000e0e1625 */ /* 0x000fe400078e0013 */
[----:B------:R-:W2:Y:S04]  /*05a0*/  LDG.E.U16 R16, [R16.64] ;  /* 0x0000000610107981 */ /* 0x000ea8000c1e1500 */
[----:B------:R-:W3:Y:S01]  /*05b0*/  @P1 LDG.E.U16 R14, [R14.64] ;  /* 0x000000060e0e1981 */ /* 0x000ee2000c1e1500 */
[----:B--2---:R-:W-:Y:S02]  /*05c0*/  HADD2.F32 R19, -RZ, R16.H0_H0 ;  /* 0x20000010ff137230 */ /* 0x004fe40000004100 */
[----:B---3--:R-:W-:-:S03]  /*05d0*/  @P1 HADD2.F32 R25, -RZ, R14.H0_H0 ;  /* 0x2000000eff191230 */ /* 0x008fc60000004100 */
[----:B------:R-:W-:-:S04]  /*05e0*/  FADD.FTZ R22, R22, R19 ;  /* 0x0000001316167221 */ /* 0x000fc80000010000 */
[----:B------:R-:W-:Y:S02]  /*05f0*/  @P1 FADD.FTZ R22, R22, R25 ;  /* 0x0000001916161221 */ /* 0x000fe40000010000 */
.L_x_6141:
[----:B------:R-:W-:Y:S05]  /*0600*/  @!P0 BRA `(.L_x_6144) ;  /* 0x0000094000008947 */ /* 0x000fea0003800000 */
[----:B------:R-:W-:Y:S01]  /*0610*/  ISETP.GE.U32.AND P0, PT, R6, 0x3, PT ;  /* 0x000000030600780c */ /* 0x000fe20003f06070 */
[----:B------:R-:W-:Y:S01]  /*0620*/  HFMA2.MMA R25, -RZ, RZ, 0, 0 ;  /* 0x00000000ff197435 */ /* 0x000fe200000001ff */
[----:B------:R-:W-:-:S11]  /*0630*/  ISETP.NE.AND P1, PT, R5, RZ, PT ;  /* 0x000000ff0500720c */ /* 0x000fd60003f25270 */
[----:B------:R-:W-:Y:S05]  /*0640*/  @!P0 BRA `(.L_x_6145) ;  /* 0x0000037000008947 */ /* 0x000fea0003800000 */
[----:B------:R-:W-:Y:S01]  /*0650*/  BSSY B2, `(.L_x_6145) ;  /* 0x0000036000027945 */ /* 0x000fe20003800000 */
[----:B------:R-:W-:Y:S02]  /*0660*/  MOV R25, RZ ;  /* 0x000000ff00197202 */ /* 0x000fe40000000f00 */
[----:B------:R-:W-:Y:S02]  /*0670*/  MOV R24, R8 ;  /* 0x0000000800187202 */ /* 0x000fe40000000f00 */
.L_x_6146:
[----:B0-----:R-:W-:Y:S01]  /*0680*/  MOV R26, 0x2 ;  /* 0x00000002001a7802 */ /* 0x001fe20000000f00 */
[----:B------:R-:W-:-:S04]  /*0690*/  IMAD R17, R25, c[0x0][0x180], R20 ;  /* 0x0000600019117a24 */ /* 0x000fc800078e0214 */
[----:B------:R-:W-:-:S04]  /*06a0*/  IMAD.WIDE.U32 R18, R17, R26, c[0x0][0x170] ;  /* 0x00005c0011127625 */ /* 0x000fc800078e001a */
[CC--:B------:R-:W-:Y:S02]  /*06b0*/  IMAD.WIDE.U32 R14, R17.reuse, R26.reuse, c[0x0][0x168] ;  /* 0x00005a00110e7625 */ /* 0x0c0fe400078e001a */
[----:B------:R-:W2:Y:S04]  /*06c0*/  LDG.E.U16 R18, [R18.64] ;  /* 0x0000000612127981 */ /* 0x000ea8000c1e1500 */
[----:B------:R-:W3:Y:S01]  /*06d0*/  LDG.E.U16 R14, [R14.64] ;  /* 0x000000060e0e7981 */ /* 0x000ee2000c1e1500 */
[----:B------:R-:W-:Y:S01]  /*06e0*/  IMAD.WIDE.U32 R28, R17, R26, c[0x0][0x160] ;  /* 0x00005800111c7625 */ /* 0x000fe200078e001a */
[----:B--2---:R-:W-:Y:S02]  /*06f0*/  HADD2.F32 R16, -RZ, R18.H0_H0 ;  /* 0x20000012ff107230 */ /* 0x004fe40000004100 */
[----:B---3--:R-:W-:-:S05]  /*0700*/  HADD2.F32 R27, -RZ, R14.H0_H0 ;  /* 0x2000000eff1b7230 */ /* 0x008fca0000004100 */
[----:B------:R-:W-:Y:S01]  /*0710*/  FFMA.FTZ R16, R27, -R22, R16 ;  /* 0x800000161b107223 */ /* 0x000fe20000010010 */
[----:B------:R-:W-:-:S04]  /*0720*/  IADD3 R27, R17, c[0x0][0x180], RZ ;  /* 0x00006000111b7a10 */ /* 0x000fc80007ffe0ff */
[----:B------:R-:W-:-:S04]  /*0730*/  F2FP.PACK_AB R16, RZ, R16 ;  /* 0x00000010ff10723e */ /* 0x000fc800000000ff */
[----:B------:R-:W-:Y:S01]  /*0740*/  PRMT R19, R16, 0x7610, R19 ;  /* 0x0000761010137816 */ /* 0x000fe20000000013 */
[----:B------:R-:W-:-:S04]  /*0750*/  IMAD.WIDE.U32 R16, R27, R26, c[0x0][0x170] ;  /* 0x00005c001b107625 */ /* 0x000fc800078e001a */
[----:B------:R0:W-:Y:S04]  /*0760*/  STG.E.U16 [R28.64], R19 ;  /* 0x000000131c007986 */ /* 0x0001e8000c101506 */
[----:B------:R-:W2:Y:S01]  /*0770*/  LDG.E.U16 R16, [R16.64] ;  /* 0x0000000610107981 */ /* 0x000ea2000c1e1500 */
[----:B0-----:R-:W-:-:S06]  /*0780*/  IMAD.WIDE.U32 R18, R27, R26, c[0x0][0x168] ;  /* 0x00005a001b127625 */ /* 0x001fcc00078e001a */
[----:B------:R-:W3:Y:S01]  /*0790*/  LDG.E.U16 R18, [R18.64] ;  /* 0x0000000612127981 */ /* 0x000ee2000c1e1500 */
[----:B--2---:R-:W-:Y:S02]  /*07a0*/  HADD2.F32 R14, -RZ, R16.H0_H0 ;  /* 0x20000010ff0e7230 */ /* 0x004fe40000004100 */
[----:B---3--:R-:W-:-:S05]  /*07b0*/  HADD2.F32 R15, -RZ, R18.H0_H0 ;  /* 0x20000012ff0f7230 */ /* 0x008fca0000004100 */
[----:B------:R-:W-:-:S05]  /*07c0*/  FFMA.FTZ R14, R15, -R22, R14 ;  /* 0x800000160f0e7223 */ /* 0x000fca000001000e */
[----:B------:R-:W-:Y:S01]  /*07d0*/  F2FP.PACK_AB R14, RZ, R14 ;  /* 0x0000000eff0e723e */ /* 0x000fe200000000ff */
        /* <DEDUP_REMOVED lines=22> */
[----:B------:R-:W-:Y:S01]  /*0940*/  IADD3 R25, R25, 0x4, RZ ;  /* 0x0000000419197810 */ /* 0x000fe20007ffe0ff */
[----:B--2---:R-:W-:Y:S02]  /*0950*/  HADD2.F32 R16, -RZ, R18.H0_H0 ;  /* 0x20000012ff107230 */ /* 0x004fe40000004100 */
[----:B---3--:R-:W-:-:S05]  /*0960*/  HADD2.F32 R17, -RZ, R14.H0_H0 ;  /* 0x2000000eff117230 */ /* 0x008fca0000004100 */
[----:B------:R-:W-:-:S05]  /*0970*/  FFMA.FTZ R16, R17, -R22, R16 ;  /* 0x8000001611107223 */ /* 0x000fca0000010010 */
[----:B------:R-:W-:-:S05]  /*0980*/  F2FP.PACK_AB R16, RZ, R16 ;  /* 0x00000010ff10723e */ /* 0x000fca00000000ff */
[----:B------:R0:W-:Y:S01]  /*0990*/  STG.E.U16 [R26.64], R16 ;  /* 0x000000101a007986 */ /* 0x0001e2000c101506 */
[----:B------:R-:W-:Y:S05]  /*09a0*/  @P0 BRA `(.L_x_6146) ;  /* 0xfffffcd000000947 */ /* 0x000fea000383ffff */
[----:B------:R-:W-:Y:S05]  /*09b0*/  BSYNC B2 ;  /* 0x0000000000027941 */ /* 0x000fea0003800000 */
.L_x_6145:
[----:B------:R-:W-:Y:S05]  /*09c0*/  @!P1 BRA `(.L_x_6144) ;  /* 0x0000058000009947 */ /* 0x000fea0003800000 */
[----:B------:R-:W-:Y:S02]  /*09d0*/  IMAD.MOV.U32 R18, RZ, RZ, 0x2 ;  /* 0x00000002ff127424 */ /* 0x000fe400078e00ff */
[----:B------:R-:W-:-:S04]  /*09e0*/  IMAD R19, R25, c[0x0][0x180], R20 ;  /* 0x0000600019137a24 */ /* 0x000fc800078e0214 */
[----:B0-----:R-:W-:-:S04]  /*09f0*/  IMAD.WIDE.U32 R16, R19, R18, c[0x0][0x170] ;  /* 0x00005c0013107625 */ /* 0x001fc800078e0012 */
[----:B------:R-:W-:Y:S02]  /*0a00*/  IMAD.WIDE.U32 R14, R19, R18, c[0x0][0x168] ;  /* 0x00005a00130e7625 */ /* 0x000fe400078e0012 */
[----:B------:R-:W2:Y:S04]  /*0a10*/  LDG.E.U16 R16, [R16.64] ;  /* 0x0000000610107981 */ /* 0x000ea8000c1e1500 */
[----:B------:R-:W3:Y:S01]  /*0a20*/  LDG.E.U16 R14, [R14.64] ;  /* 0x000000060e0e7981 */ /* 0x000ee2000c1e1500 */
[----:B------:R-:W-:Y:S01]  /*0a30*/  ISETP.NE.AND P0, PT, R5, 0x1, PT ;  /* 0x000000010500780c */ /* 0x000fe20003f05270 */
[----:B--2---:R-:W-:Y:S02]  /*0a40*/  HADD2.F32 R20, -RZ, R16.H0_H0 ;  /* 0x20000010ff147230 */ /* 0x004fe40000004100 */
[----:B---3--:R-:W-:-:S05]  /*0a50*/  HADD2.F32 R25, -RZ, R14.H0_H0 ;  /* 0x2000000eff197230 */ /* 0x008fca0000004100 */
[----:B------:R-:W-:Y:S02]  /*0a60*/  FFMA.FTZ R20, R25, -R22, R20 ;  /* 0x8000001619147223 */ /* 0x000fe40000010014 */
[----:B------:R-:W-:-:S03]  /*0a70*/  IMAD.WIDE.U32 R24, R19, R18, c[0x0][0x160] ;  /* 0x0000580013187625 */ /* 0x000fc600078e0012 */
[----:B------:R-:W-:-:S05]  /*0a80*/  F2FP.PACK_AB R20, RZ, R20 ;  /* 0x00000014ff14723e */ /* 0x000fca00000000ff */
[----:B------:R0:W-:Y:S01]  /*0a90*/  STG.E.U16 [R24.64], R20 ;  /* 0x0000001418007986 */ /* 0x0001e2000c101506 */
[----:B------:R-:W-:Y:S05]  /*0aa0*/  @!P0 BRA `(.L_x_6144) ;  /* 0x000004a000008947 */ /* 0x000fea0003800000 */
[----:B------:R-:W-:-:S05]  /*0ab0*/  IADD3 R19, R19, c[0x0][0x180], RZ ;  /* 0x0000600013137a10 */ /* 0x000fca0007ffe0ff */
[----:B------:R-:W-:-:S04]  /*0ac0*/  IMAD.WIDE.U32 R16, R19, R18, c[0x0][0x170] ;  /* 0x00005c0013107625 */ /* 0x000fc800078e0012 */
[----:B------:R-:W-:Y:S02]  /*0ad0*/  IMAD.WIDE.U32 R14, R19, R18, c[0x0][0x168] ;  /* 0x00005a00130e7625 */ /* 0x000fe400078e0012 */
[----:B------:R-:W2:Y:S04]  /*0ae0*/  LDG.E.U16 R16, [R16.64] ;  /* 0x0000000610107981 */ /* 0x000ea8000c1e1500 */
[----:B------:R-:W3:Y:S01]  /*0af0*/  LDG.E.U16 R14, [R14.64] ;  /* 0x000000060e0e7981 */ /* 0x000ee2000c1e1500 */
[----:B------:R-:W-:Y:S01]  /*0b00*/  ISETP.NE.AND P0, PT, R5, 0x2, PT ;  /* 0x000000020500780c */ /* 0x000fe20003f05270 */
[----:B0-2---:R-:W-:Y:S02]  /*0b10*/  HADD2.F32 R20, -RZ, R16.H0_H0 ;  /* 0x20000010ff147230 */ /* 0x005fe40000004100 */
        /* <DEDUP_REMOVED lines=12> */
[----:B0-2---:R-:W-:Y:S02]  /*0be0*/  HADD2.F32 R20, -RZ, R16.H0_H0 ;  /* 0x20000010ff147230 */ /* 0x005fe40000004100 */
[----:B---3--:R-:W-:-:S05]  /*0bf0*/  HADD2.F32 R25, -RZ, R14.H0_H0 ;  /* 0x2000000eff197230 */ /* 0x008fca0000004100 */
[----:B------:R-:W-:-:S05]  /*0c00*/  FFMA.FTZ R20, R25, -R22, R20 ;  /* 0x8000001619147223 */ /* 0x000fca0000010014 */
[----:B------:R-:W-:-:S05]  /*0c10*/  F2FP.PACK_AB R20, RZ, R20 ;  /* 0x00000014ff14723e */ /* 0x000fca00000000ff */
[----:B------:R0:W-:Y:S01]  /*0c20*/  STG.E.U16 [R18.64], R20 ;  /* 0x0000001412007986 */ /* 0x0001e2000c101506 */
[----:B------:R-:W-:Y:S05]  /*0c30*/  BRA `(.L_x_6144) ;  /* 0x0000031000007947 */ /* 0x000fea0003800000 */
.L_x_6140:
[----:B------:R-:W-:Y:S01]  /*0c40*/  ISETP.GE.U32.AND P0, PT, R0, c[0x0][0x17c], PT ;  /* 0x00005f0000007a0c */ /* 0x000fe20003f06070 */
[----:B------:R-:W-:Y:S01]  /*0c50*/  HFMA2.MMA R17, -RZ, RZ, 0, 0 ;  /* 0x00000000ff117435 */ /* 0x000fe200000001ff */
[----:B------:R-:W-:-:S11]  /*0c60*/  ISETP.NE.AND P2, PT, RZ, UR4, PT ;  /* 0x00000004ff007c0c */ /* 0x000fd6000bf45270 */
[----:B------:R-:W-:Y:S05]  /*0c70*/  @P0 BRA `(.L_x_6147) ;  /* 0x000000b000000947 */ /* 0x000fea0003800000 */
[----:B------:R-:W-:Y:S02]  /*0c80*/  MOV R17, RZ ;  /* 0x000000ff00117202 */ /* 0x000fe40000000f00 */
[----:B------:R-:W-:-:S04]  /*0c90*/  MOV R19, R0 ;  /* 0x0000000000137202 */ /* 0x000fc80000000f00 */
.L_x_6148:
[----:B------:R-:W-:Y:S01]  /*0ca0*/  MOV R15, 0x2 ;  /* 0x00000002000f7802 */ /* 0x000fe20000000f00 */
[----:B------:R-:W-:-:S04]  /*0cb0*/  IMAD R14, R19, c[0x0][0x180], R20 ;  /* 0x00006000130e7a24 */ /* 0x000fc800078e0214 */
[----:B------:R-:W-:-:S06]  /*0cc0*/  IMAD.WIDE.U32 R14, R14, R15, c[0x0][0x170] ;  /* 0x00005c000e0e7625 */ /* 0x000fcc00078e000f */
[----:B------:R-:W2:Y:S01]  /*0cd0*/  LDG.E.U16 R14, [R14.64] ;  /* 0x000000060e0e7981 */ /* 0x000ea2000c1e1500 */
[----:B------:R-:W-:-:S04]  /*0ce0*/  IADD3 R19, R19, c[0x0][0x0], RZ ;  /* 0x0000000013137a10 */ /* 0x000fc80007ffe0ff */
[----:B------:R-:W-:Y:S01]  /*0cf0*/  ISETP.GE.U32.AND P1, PT, R19, c[0x0][0x17c], PT ;  /* 0x00005f0013007a0c */ /* 0x000fe20003f26070 */
[----:B--2---:R-:W-:-:S05]  /*0d00*/  HADD2.F32 R16, -RZ, R14.H0_H0 ;  /* 0x2000000eff107230 */ /* 0x004fca0000004100 */
[----:B------:R-:W-:-:S07]  /*0d10*/  FADD.FTZ R17, R16, R17 ;  /* 0x0000001110117221 */ /* 0x000fce0000010000 */
[----:B------:R-:W-:Y:S05]  /*0d20*/  @!P1 BRA `(.L_x_6148) ;  /* 0xffffff7000009947 */ /* 0x000fea000383ffff */
.L_x_6147:
[----:B------:R-:W-:Y:S01]  /*0d30*/  WARPSYNC 0xffffffff ;  /* 0xffffffff00007948 */ /* 0x000fe20003800000 */
[----:B------:R-:W-:Y:S06]  /*0d40*/  BAR.SYNC.DEFER_BLOCKING 0x0 ;  /* 0x0000000000007b1d */ /* 0x000fec0000010000 */
[----:B------:R0:W-:Y:S01]  /*0d50*/  STS [R10], R17 ;  /* 0x000000110a007388 */ /* 0x0001e20000000800 */
[----:B------:R-:W-:Y:S05]  /*0d60*/  @!P2 BRA `(.L_x_6149) ;  /* 0x000000b00000a947 */ /* 0x000fea0003800000 */
[----:B------:R-:W-:-:S04]  /*0d70*/  IMAD.U32 R15, RZ, RZ, UR4 ;  /* 0x00000004ff0f7e24 */ /* 0x000fc8000f8e00ff */
.L_x_6150:
        /* <DEDUP_REMOVED lines=10> */
.L_x_6149:
[----:B------:R-:W-:Y:S06]  /*0e20*/  BAR.SYNC.DEFER_BLOCKING 0x0 ;  /* 0x0000000000007b1d */ /* 0x000fec0000010000 */
[----:B------:R-:W-:Y:S05]  /*0e30*/  @P0 BRA `(.L_x_6144) ;  /* 0x0000011000000947 */ /* 0x000fea0003800000 */
[----:B------:R1:W2:Y:S01]  /*0e40*/  LDS R22, [R3.X4] ;  /* 0x0000000003167984 */ /* 0x0002a20000004800 */
[----:B------:R-:W-:-:S04]  /*0e50*/  MOV R25, R0 ;  /* 0x0000000000197202 */ /* 0x000fc80000000f00 */
.L_x_6151:
[----:B0-----:R-:W-:Y:S01]  /*0e60*/  HFMA2.MMA R19, -RZ, RZ, 0, 1.1920928955078125e-07 ;  /* 0x00000002ff137435 */ /* 0x001fe200000001ff */
[----:B------:R-:W-:-:S09]  /*0e70*/  IMAD R18, R25, c[0x0][0x180], R20 ;  /* 0x0000600019127a24 */ /* 0x000fd200078e0214 */
[----:B0-----:R-:W-:-:S04]  /*0e80*/  IMAD.WIDE.U32 R16, R18, R19, c[0x0][0x170] ;  /* 0x00005c0012107625 */ /* 0x001fc800078e0013 */
[CC--:B------:R-:W-:Y:S02]  /*0e90*/  IMAD.WIDE.U32 R14, R18.reuse, R19.reuse, c[0x0][0x168] ;  /* 0x00005a00120e7625 */ /* 0x0c0fe400078e0013 */
[----:B------:R-:W3:Y:S04]  /*0ea0*/  LDG.E.U16 R16, [R16.64] ;  /* 0x0000000610107981 */ /* 0x000ee8000c1e1500 */
[----:B------:R-:W4:Y:S01]  /*0eb0*/  LDG.E.U16 R14, [R14.64] ;  /* 0x000000060e0e7981 */ /* 0x000f22000c1e1500 */
[----:B------:R-:W-:Y:S01]  /*0ec0*/  IMAD.WIDE.U32 R18, R18, R19, c[0x0][0x160] ;  /* 0x0000580012127625 */ /* 0x000fe200078e0013 */
[----:B------:R-:W-:-:S04]  /*0ed0*/  IADD3 R25, R25, c[0x0][0x0], RZ ;  /* 0x0000000019197a10 */ /* 0x000fc80007ffe0ff */
[----:B------:R-:W-:Y:S01]  /*0ee0*/  ISETP.GE.U32.AND P0, PT, R25, c[0x0][0x17c], PT ;  /* 0x00005f0019007a0c */ /* 0x000fe20003f06070 */
[----:B---3--:R-:W-:Y:S02]  /*0ef0*/  HADD2.F32 R24, -RZ, R16.H0_H0 ;  /* 0x20000010ff187230 */ /* 0x008fe40000004100 */
[----:B----4-:R-:W-:-:S05]  /*0f00*/  HADD2.F32 R27, -RZ, R14.H0_H0 ;  /* 0x2000000eff1b7230 */ /* 0x010fca0000004100 */
[----:B--2---:R-:W-:-:S05]  /*0f10*/  FFMA.FTZ R24, -R22, R27, R24 ;  /* 0x0000001b16187223 */ /* 0x004fca0000010118 */
[----:B------:R-:W-:-:S05]  /*0f20*/  F2FP.PACK_AB R24, RZ, R24 ;  /* 0x00000018ff18723e */ /* 0x000fca00000000ff */
[----:B------:R0:W-:Y:S01]  /*0f30*/  STG.E.U16 [R18.64], R24 ;  /* 0x0000001812007986 */ /* 0x0001e2000c101506 */
[----:B------:R-:W-:Y:S05]  /*0f40*/  @!P0 BRA `(.L_x_6151) ;  /* 0xffffff1000008947 */ /* 0x000fea000383ffff */
.L_x_6144:
[----:B------:R-:W-:Y:S05]  /*0f50*/  BSYNC B0 ;  /* 0x0000000000007941 */ /* 0x000fea0003800000 */
.L_x_6139:
[----:B------:R-:W-:-:S05]  /*0f60*/  MOV R15, c[0x0][0x4] ;  /* 0x00000100000f7a02 */ /* 0x000fca0000000f00 */
[----:B------:R-:W-:-:S05]  /*0f70*/  IMAD R12, R15, c[0x0][0x10], R12 ;  /* 0x000004000f0c7a24 */ /* 0x000fca00078e020c */
[----:B------:R-:W-:-:S13]  /*0f80*/  ISETP.GE.U32.AND P0, PT, R12, c[0x0][0x180], PT ;  /* 0x000060000c007a0c */ /* 0x000fda0003f06070 */
[----:B------:R-:W-:Y:S01]  /*0f90*/  @P0 CALL.REL.NOINC `(.L_x_6138) ;  /* 0x0000001000000944 */ /* 0x000fe20003c00000 */
[----:B------:R-:W-:Y:S05]  /*0fa0*/  BRA `(.L_x_6152) ;  /* 0xfffff22000007947 */ /* 0x000fea000383ffff */
.L_x_6138:
[----:B------:R-:W-:Y:S05]  /*0fb0*/  BSYNC B1 ;  /* 0x0000000000017941 */ /* 0x000fea0003800000 */
.L_x_6137:
[----:B------:R-:W-:-:S04]  /*0fc0*/  IADD3 R4, R4, c[0x0][0xc], RZ ;  /* 0x0000030004047a10 */ /* 0x000fc80007ffe0ff */
[----:B------:R-:W-:-:S13]  /*0fd0*/  ISETP.GE.U32.AND P0, PT, R4, c[0x0][0x178], PT ;  /* 0x00005e0004007a0c */ /* 0x000fda0003f06070 */
[----:B------:R-:W-:Y:S01]  /*0fe0*/  @P0 CALL.REL.NOINC `(.L_x_6153) ;  /* 0x0000001000000944 */ /* 0x000fe20003c00000 */
[----:B------:R-:W-:Y:S05]  /*0ff0*/  BRA `(.L_x_6154) ;  /* 0xfffff14000007947 */ /* 0x000fea000383ffff */
.L_x_6153:
[----:B------:R-:W-:Y:S05]  /*1000*/  EXIT ;  /* 0x000000000000794d */ /* 0x000fea0003800000 */
.L_x_6155:
        /* <DEDUP_REMOVED lines=15> */
.L_x_11189:


//--------------------- .text._ZN2at6native43_GLOBAL__N__9ae7fba5_10_SoftMax_cu_9f978f6327cunn_SpatialSoftMaxBackwardIfffNS1_23SoftMaxBackwardEpilogueEEEvPT_PKT1_S8_jjj --------------------------
	.section	.text._ZN2at6native43_GLOBAL__N__9ae7fba5_10_SoftMax_cu_9f978f6327cunn_SpatialSoftMaxBackwardIfffNS1_23SoftMaxBackwardEpilogueEEEvPT_PKT1_S8_jjj,"ax",@progbits
	.sectioninfo	@"SHI_REGISTERS=32"
	.align	128
.text._ZN2at6native43_GLOBAL__N__9ae7fba5_10_SoftMax_cu_9f978f6327cunn_SpatialSoftMaxBackwardIfffNS1_23SoftMaxBackwardEpilogueEEEvPT_PKT1_S8_jjj:
        .type           _ZN2at6native43_GLOBAL__N__9ae7fba5_10_SoftMax_cu_9f978f6327cunn_SpatialSoftMaxBackwardIfffNS1_23SoftMaxBackwardEpilogueEEEvPT_PKT1_S8_jjj,@function
        .size           _ZN2at6native43_GLOBAL__N__9ae7fba5_10_SoftMax_cu_9f978f6327cunn_SpatialSoftMaxBackwardIfffNS1_23SoftMaxBackwardEpilogueEEEvPT_PKT1_S8_jjj,(.L_x_11190 - _ZN2at6native43_GLOBAL__N__9ae7fba5_10_SoftMax_cu_9f978f6327cunn_SpatialSoftMaxBackwardIfffNS1_23SoftMaxBackwardEpilogueEEEvPT_PKT1_S8_jjj)
        .other          _ZN2at6native43_GLOBAL__N__9ae7fba5_10_SoftMax_cu_9f978f6327cunn_SpatialSoftMaxBackwardIfffNS1_23SoftMaxBackwardEpilogueEEEvPT_PKT1_S8_jjj,@"STO_CUDA_ENTRY STV_DEFAULT"
_ZN2at6native43_GLOBAL__N__9ae7fba5_10_SoftMax_cu_9f978f6327cunn_SpatialSoftMaxBackwardIfffNS1_23SoftMaxBackwardEpilogueEEEvPT_PKT1_S8_jjj:
        /* <DEDUP_REMOVED lines=20> */
.L_x_6173:
        /* <DEDUP_REMOVED lines=9> */
.L_x_6171:
[----:B------:R-:W-:Y:S01]  /*01d0*/  MOV R14, c[0x0][0x0] ;  /* 0x00000000000e7a02 */ /* 0x000fe20000000f00 */
[----:B------:R-:W-:Y:S01]  /*01e0*/  BSSY B0, `(.L_x_6158) ;  /* 0x00000b4000007945 */ /* 0x000fe20003800000 */
[----:B------:R-:W-:Y:S02]  /*01f0*/  IADD3 R20, R11, R12, RZ ;  /* 0x0000000c0b147210 */ /* 0x000fe40007ffe0ff */
[----:B------:R-:W-:-:S13]  /*0200*/  ISETP.GT.U32.AND P0, PT, R14, 0x1, PT ;  /* 0x000000010e00780c */ /* 0x000fda0003f04070 */
[----:B-1----:R-:W-:Y:S05]  /*0210*/  @P0 BRA `(.L_x_6159) ;  /* 0x0000083000000947 */ /* 0x002fea0003800000 */
[----:B------:R-:W-:Y:S01]  /*0220*/  ISETP.NE.AND P0, PT, RZ, c[0x0][0x17c], PT ;  /* 0x00005f00ff007a0c */ /* 0x000fe20003f05270 */
[----:B------:R-:W-:-:S12]  /*0230*/  HFMA2.MMA R16, -RZ, RZ, 0, 0 ;  /* 0x00000000ff107435 */ /* 0x000fd800000001ff */
[----:B------:R-:W-:Y:S05]  /*0240*/  @!P0 BRA `(.L_x_6160) ;  /* 0x0000033000008947 */ /* 0x000fea0003800000 */
[----:B------:R-:W-:Y:S02]  /*0250*/  ISETP.GE.U32.AND P2, PT, R6, 0x3, PT ;  /* 0x000000030600780c */ /* 0x000fe40003f46070 */
[----:B------:R-:W-:Y:S02]  /*0260*/  ISETP.NE.AND P1, PT, R5, RZ, PT ;  /* 0x000000ff0500720c */ /* 0x000fe40003f25270 */
[----:B------:R-:W-:Y:S02]  /*0270*/  MOV R16, RZ ;  /* 0x000000ff00107202 */ /* 0x000fe40000000f00 */
[----:B------:R-:W-:-:S07]  /*0280*/  MOV R22, RZ ;  /* 0x000000ff00167202 */ /* 0x000fce0000000f00 */
        /* <DEDUP_REMOVED lines=8> */
.L_x_6162:
[----:B------:R-:W-:-:S05]  /*0310*/  MOV R28, 0x4 ;  /* 0x00000004001c7802 */ /* 0x000fca0000000f00 */
[----:B------:R-:W-:-:S05]  /*0320*/  IMAD.WIDE.U32 R14, R26, R28, c[0x0][0x170] ;  /* 0x00005c001a0e7625 */ /* 0x000fca00078e001c */
[----:B------:R0:W2:Y:S02]  /*0330*/  LDG.E R17, [R14.64] ;  /* 0x000000060e117981 */ /* 0x0000a4000c1e1900 */
[----:B0-----:R-:W-:-:S05]  /*0340*/  IMAD.WIDE.U32 R14, R27, R28, c[0x0][0x170] ;  /* 0x00005c001b0e7625 */ /* 0x001fca00078e001c */
[----:B------:R-:W3:Y:S01]  /*0350*/  LDG.E R18, [R14.64] ;  /* 0x000000060e127981 */ /* 0x000ee2000c1e1900 */
[----:B--2---:R-:W-:Y:S02]  /*0360*/  FADD.FTZ R29, R17, R16 ;  /* 0x00000010111d7221 */ /* 0x004fe40000010000 */
[----:B------:R-:W-:-:S06]  /*0370*/  IMAD.WIDE.U32 R16, R24, R28, c[0x0][0x170] ;  /* 0x00005c0018107625 */ /* 0x000fcc00078e001c */
[----:B------:R0:W2:Y:S01]  /*0380*/  LDG.E R16, [R16.64] ;  /* 0x0000000610107981 */ /* 0x0000a2000c1e1900 */
[----:B---3--:R-:W-:Y:S02]  /*0390*/  FADD.FTZ R29, R29, R18 ;  /* 0x000000121d1d7221 */ /* 0x008fe40000010000 */
[----:B------:R-:W-:-:S06]  /*03a0*/  IMAD.WIDE.U32 R18, R25, R28, c[0x0][0x170] ;  /* 0x00005c0019127625 */ /* 0x000fcc00078e001c */
[----:B------:R-:W3:Y:S01]  /*03b0*/  LDG.E R18, [R18.64] ;  /* 0x0000000612127981 */ /* 0x000ee2000c1e1900 */
[----:B------:R-:W-:-:S04]  /*03c0*/  IADD3 R22, R22, 0x4, RZ ;  /* 0x0000000416167810 */ /* 0x000fc80007ffe0ff */
[----:B0-----:R-:W-:-:S04]  /*03d0*/  IADD3 R17, R9, R22, RZ ;  /* 0x0000001609117210 */ /* 0x001fc80007ffe0ff */
[----:B------:R-:W-:Y:S01]  /*03e0*/  ISETP.NE.AND P2, PT, R17, RZ, PT ;  /* 0x000000ff1100720c */ /* 0x000fe20003f45270 */
[C---:B------:R-:W-:Y:S02]  /*03f0*/  IMAD R27, R28.reuse, c[0x0][0x180], R27 ;  /* 0x000060001c1b7a24 */ /* 0x040fe400078e021b */
[C---:B------:R-:W-:Y:S02]  /*0400*/  IMAD R24, R28.reuse, c[0x0][0x180], R24 ;  /* 0x000060001c187a24 */ /* 0x040fe400078e0218 */
[C---:B------:R-:W-:Y:S02]  /*0410*/  IMAD R25, R28.reuse, c[0x0][0x180], R25 ;  /* 0x000060001c197a24 */ /* 0x040fe400078e0219 */
[----:B------:R-:W-:Y:S02]  /*0420*/  IMAD R26, R28, c[0x0][0x180], R26 ;  /* 0x000060001c1a7a24 */ /* 0x000fe400078e021a */
[----:B--2---:R-:W-:-:S04]  /*0430*/  FADD.FTZ R29, R29, R16 ;  /* 0x000000101d1d7221 */ /* 0x004fc80000010000 */
[----:B---3--:R-:W-:Y:S01]  /*0440*/  FADD.FTZ R16, R29, R18 ;  /* 0x000000121d107221 */ /* 0x008fe20000010000 */
[----:B------:R-:W-:Y:S05]  /*0450*/  @P2 BRA `(.L_x_6162) ;  /* 0xfffffeb000002947 */ /* 0x000fea000383ffff */
[----:B------:R-:W-:Y:S05]  /*0460*/  BSYNC B2 ;  /* 0x0000000000027941 */ /* 0x000fea0003800000 */
.L_x_6161:
        /* <DEDUP_REMOVED lines=17> */
.L_x_6160:
[----:B------:R-:W-:Y:S05]  /*0580*/  @!P0 BRA `(.L_x_6163) ;  /* 0x0000079000008947 */ /* 0x000fea0003800000 */
[----:B------:R-:W-:Y:S02]  /*0590*/  ISETP.GE.U32.AND P0, PT, R6, 0x3, PT ;  /* 0x000000030600780c */ /* 0x000fe40003f06070 */
[----:B------:R-:W-:Y:S02]  /*05a0*/  ISETP.NE.AND P1, PT, R5, RZ, PT ;  /* 0x000000ff0500720c */ /* 0x000fe40003f25270 */
[----:B------:R-:W-:-:S09]  /*05b0*/  MOV R17, RZ ;  /* 0x000000ff00117202 */ /* 0x000fd20000000f00 */
[----:B------:R-:W-:Y:S05]  /*05c0*/  @!P0 BRA `(.L_x_6164) ;  /* 0x0000029000008947 */ /* 0x000fea0003800000 */
[----:B------:R-:W-:Y:S01]  /*05d0*/  HFMA2.MMA R17, -RZ, RZ, 0, 0 ;  /* 0x00000000ff117435 */ /* 0x000fe200000001ff */
[----:B------:R-:W-:Y:S01]  /*05e0*/  BSSY B2, `(.L_x_6164) ;  /* 0x0000027000027945 */ /* 0x000fe20003800000 */
[----:B------:R-:W-:-:S07]  /*05f0*/  MOV R22, R8 ;  /* 0x0000000800167202 */ /* 0x000fce0000000f00 */
.L_x_6165:
[----:B0-----:R-:W-:Y:S01]  /*0600*/  MOV R28, 0x4 ;  /* 0x00000004001c7802 */ /* 0x001fe20000000f00 */
[----:B------:R-:W-:-:S04]  /*0610*/  IMAD R15, R17, c[0x0][0x180], R20 ;  /* 0x00006000110f7a24 */ /* 0x000fc800078e0214 */
[----:B------:R-:W-:-:S04]  /*0620*/  IMAD.WIDE.U32 R24, R15, R28, c[0x0][0x168] ;  /* 0x00005a000f187625 */ /* 0x000fc800078e001c */
[CC--:B------:R-:W-:Y:S02]  /*0630*/  IMAD.WIDE.U32 R26, R15.reuse, R28.reuse, c[0x0][0x170] ;  /* 0x00005c000f1a7625 */ /* 0x0c0fe400078e001c */
[----:B------:R-:W2:Y:S04]  /*0640*/  LDG.E R25, [R24.64] ;  /* 0x0000000618197981 */ /* 0x000ea8000c1e1900 */
[----:B------:R-:W2:Y:S01]  /*0650*/  LDG.E R26, [R26.64] ;  /* 0x000000061a1a7981 */ /* 0x000ea2000c1e1900 */
[C---:B------:R-:W-:Y:S01]  /*0660*/  IADD3 R29, R15.reuse, c[0x0][0x180], RZ ;  /* 0x000060000f1d7a10 */ /* 0x040fe20007ffe0ff */
[----:B------:R-:W-:-:S04]  /*0670*/  IMAD.WIDE.U32 R18, R15, R28, c[0x0][0x160] ;  /* 0x000058000f127625 */ /* 0x000fc800078e001c */
[----:B------:R-:W-:-:S04]  /*0680*/  IMAD.WIDE.U32 R14, R29, R28, c[0x0][0x168] ;  /* 0x00005a001d0e7625 */ /* 0x000fc800078e001c */
[----:B--2---:R-:W-:-:S05]  /*0690*/  FFMA.FTZ R25, R25, -R16, R26 ;  /* 0x8000001019197223 */ /* 0x004fca000001001a */
[----:B------:R0:W-:Y:S04]  /*06a0*/  STG.E [R18.64], R25 ;  /* 0x0000001912007986 */ /* 0x0001e8000c101906 */
[----:B------:R1:W2:Y:S01]  /*06b0*/  LDG.E R15, [R14.64] ;  /* 0x000000060e0f7981 */ /* 0x0002a2000c1e1900 */
[----:B0-----:R-:W-:-:S05]  /*06c0*/  IMAD.WIDE.U32 R18, R29, R28, c[0x0][0x170] ;  /* 0x00005c001d127625 */ /* 0x001fca00078e001c */
[----:B-1----:R-:W2:Y:S02]  /*06d0*/  LDG.E R14, [R18.64] ;  /* 0x00000006120e7981 */ /* 0x002ea4000c1e1900 */
[----:B--2---:R-:W-:Y:S02]  /*06e0*/  FFMA.FTZ R27, R15, -R16, R14 ;  /* 0x800000100f1b7223 */ /* 0x004fe4000001000e */
[C---:B------:R-:W-:Y:S01]  /*06f0*/  IMAD.WIDE.U32 R14, R29.reuse, R28, c[0x0][0x160] ;  /* 0x000058001d0e7625 */ /* 0x040fe200078e001c */
[----:B------:R-:W-:-:S04]  /*0700*/  IADD3 R29, R29, c[0x0][0x180], RZ ;  /* 0x000060001d1d7a10 */ /* 0x000fc80007ffe0ff */
[----:B------:R0:W-:Y:S01]  /*0710*/  STG.E [R14.64], R27 ;  /* 0x0000001b0e007986 */ /* 0x0001e2000c101906 */
[----:B------:R-:W-:-:S06]  /*0720*/  IMAD.WIDE.U32 R24, R29, R28, c[0x0][0x168] ;  /* 0x00005a001d187625 */ /* 0x000fcc00078e001c */
[----:B------:R-:W2:Y:S01]  /*0730*/  LDG.E R25, [R24.64] ;  /* 0x0000000618197981 */ /* 0x000ea2000c1e1900 */
[----:B0-----:R-:W-:-:S06]  /*0740*/  IMAD.WIDE.U32 R26, R29, R28, c[0x0][0x170] ;  /* 0x00005c001d1a7625 */ /* 0x001fcc00078e001c */
[----:B------:R-:W2:Y:S02]  /*0750*/  LDG.E R26, [R26.64] ;  /* 0x000000061a1a7981 */ /* 0x000ea4000c1e1900 */
[----:B--2---:R-:W-:Y:S02]  /*0760*/  FFMA.FTZ R26, R25, -R16, R26 ;  /* 0x80000010191a7223 */ /* 0x004fe4000001001a */
[C---:B------:R-:W-:Y:S01]  /*0770*/  IMAD.WIDE.U32 R24, R29.reuse, R28, c[0x0][0x160] ;  /* 0x000058001d187625 */ /* 0x040fe200078e001c */
[----:B------:R-:W-:-:S05]  /*0780*/  IADD3 R29, R29, c[0x0][0x180], RZ ;  /* 0x000060001d1d7a10 */ /* 0x000fca0007ffe0ff */
[----:B------:R-:W-:-:S04]  /*0790*/  IMAD.WIDE.U32 R18, R29, R28, c[0x0][0x170] ;  /* 0x00005c001d127625 */ /* 0x000fc800078e001c */
[CC--:B------:R-:W-:Y:S01]  /*07a0*/  IMAD.WIDE.U32 R14, R29.reuse, R28.reuse, c[0x0][0x168] ;  /* 0x00005a001d0e7625 */ /* 0x0c0fe200078e001c */
[----:B------:R0:W-:Y:S04]  /*07b0*/  STG.E [R24.64], R26 ;  /* 0x0000001a18007986 */ /* 0x0001e8000c101906 */
[----:B------:R-:W2:Y:S04]  /*07c0*/  LDG.E R18, [R18.64] ;  /* 0x0000000612127981 */ /* 0x000ea8000c1e1900 */
[----:B------:R-:W2:Y:S01]  /*07d0*/  LDG.E R15, [R14.64] ;  /* 0x000000060e0f7981 */ /* 0x000ea2000c1e1900 */
[----:B------:R-:W-:Y:S01]  /*07e0*/  IMAD.WIDE.U32 R28, R29, R28, c[0x0][0x160] ;  /* 0x000058001d1c7625 */ /* 0x000fe200078e001c */
[----:B------:R-:W-:-:S04]  /*07f0*/  IADD3 R22, R22, -0x4, RZ ;  /* 0xfffffffc16167810 */ /* 0x000fc80007ffe0ff */
[----:B------:R-:W-:Y:S02]  /*0800*/  ISETP.NE.AND P0, PT, R22, RZ, PT ;  /* 0x000000ff1600720c */ /* 0x000fe40003f05270 */
[----:B------:R-:W-:Y:S01]  /*0810*/  IADD3 R17, R17, 0x4, RZ ;  /* 0x0000000411117810 */ /* 0x000fe20007ffe0ff */
[----:B--2---:R-:W-:-:S05]  /*0820*/  FFMA.FTZ R15, R15, -R16, R18 ;  /* 0x800000100f0f7223 */ /* 0x004fca0000010012 */
[----:B------:R0:W-:Y:S05]  /*0830*/  STG.E [R28.64], R15 ;  /* 0x0000000f1c007986 */ /* 0x0001ea000c101906 */
[----:B------:R-:W-:Y:S05]  /*0840*/  @P0 BRA `(.L_x_6165) ;  /* 0xfffffdb000000947 */ /* 0x000fea000383ffff */
[----:B------:R-:W-:Y:S05]  /*0850*/  BSYNC B2 ;  /* 0x0000000000027941 */ /* 0x000fea0003800000 */
.L_x_6164:
[----:B------:R-:W-:Y:S05]  /*0860*/  @!P1 BRA `(.L_x_6163) ;  /* 0x000004b000009947 */ /* 0x000fea0003800000 */
[----:B------:R-:W-:Y:S01]  /*0870*/  HFMA2.MMA R22, -RZ, RZ, 0, 2.384185791015625e-07 ;  /* 0x00000004ff167435 */ /* 0x000fe200000001ff */
[----:B------:R-:W-:-:S09]  /*0880*/  IMAD R27, R17, c[0x0][0x180], R20 ;  /* 0x00006000111b7a24 */ /* 0x000fd200078e0214 */
[----:B0-----:R-:W-:-:S04]  /*0890*/  IMAD.WIDE.U32 R14, R27, R22, c[0x0][0x168] ;  /* 0x00005a001b0e7625 */ /* 0x001fc800078e0016 */
[CC--:B------:R-:W-:Y:S02]  /*08a0*/  IMAD.WIDE.U32 R18, R27.reuse, R22.reuse, c[0x0][0x170] ;  /* 0x00005c001b127625 */ /* 0x0c0fe400078e0016 */
[----:B------:R-:W2:Y:S04]  /*08b0*/  LDG.E R15, [R14.64] ;  /* 0x000000060e0f7981 */ /* 0x000ea8000c1e1900 */
[----:B------:R-:W2:Y:S01]  /*08c0*/  LDG.E R18, [R18.64] ;  /* 0x0000000612127981 */ /* 0x000ea2000c1e1900 */
[----:B------:R-:W-:Y:S01]  /*08d0*/  IMAD.WIDE.U32 R24, R27, R22, c[0x0][0x160] ;  /* 0x000058001b187625 */ /* 0x000fe200078e0016 */
[----:B------:R-:W-:-:S03]  /*08e0*/  ISETP.NE.AND P0, PT, R5, 0x1, PT ;  /* 0x000000010500780c */ /* 0x000fc60003f05270 */
[----:B--2---:R-:W-:-:S05]  /*08f0*/  FFMA.FTZ R17, R15, -R16, R18 ;  /* 0x800000100f117223 */ /* 0x004fca0000010012 */
[----:B------:R0:W-:Y:S05]  /*0900*/  STG.E [R24.64], R17 ;  /* 0x0000001118007986 */ /* 0x0001ea000c101906 */
[----:B------:R-:W-:Y:S05]  /*0910*/  @!P0 BRA `(.L_x_6163) ;  /* 0x0000040000008947 */ /* 0x000fea0003800000 */
[----:B------:R-:W-:-:S05]  /*0920*/  IADD3 R27, R27, c[0x0][0x180], RZ ;  /* 0x000060001b1b7a10 */ /* 0x000fca0007ffe0ff */
[----:B------:R-:W-:-:S04]  /*0930*/  IMAD.WIDE.U32 R14, R27, R22, c[0x0][0x168] ;  /* 0x00005a001b0e7625 */ /* 0x000fc800078e0016 */
[CC--:B------:R-:W-:Y:S02]  /*0940*/  IMAD.WIDE.U32 R18, R27.reuse, R22.reuse, c[0x0][0x170] ;  /* 0x00005c001b127625 */ /* 0x0c0fe400078e0016 */
[----:B------:R-:W2:Y:S04]  /*0950*/  LDG.E R15, [R14.64] ;  /* 0x000000060e0f7981 */ /* 0x000ea8000c1e1900 */
[----:B------:R-:W2:Y:S01]  /*0960*/  LDG.E R18, [R18.64] ;  /* 0x0000000612127981 */ /* 0x000ea2000c1e1900 */
[----:B0-----:R-:W-:Y:S01]  /*0970*/  IMAD.WIDE.U32 R24, R27, R22, c[0x0][0x160] ;  /* 0x000058001b187625 */ /* 0x001fe200078e0016 */
[----:B------:R-:W-:-:S03]  /*0980*/  ISETP.NE.AND P0, PT, R5, 0x2, PT ;  /* 0x000000020500780c */ /* 0x000fc60003f05270 */
[----:B--2---:R-:W-:-:S05]  /*0990*/  FFMA.FTZ R17, R15, -R16, R18 ;  /* 0x800000100f117223 */ /* 0x004fca0000010012 */
[----:B------:R0:W-:Y:S05]  /*09a0*/  STG.E [R24.64], R17 ;  /* 0x0000001118007986 */ /* 0x0001ea000c101906 */
[----:B------:R-:W-:Y:S05]  /*09b0*/  @!P0 BRA `(.L_x_6163) ;  /* 0x0000036000008947 */ /* 0x000fea0003800000 */
[----:B0-----:R-:W-:-:S05]  /*09c0*/  IADD3 R25, R27, c[0x0][0x180], RZ ;  /* 0x000060001b197a10 */ /* 0x001fca0007ffe0ff */
[----:B------:R-:W-:-:S04]  /*09d0*/  IMAD.WIDE.U32 R14, R25, R22, c[0x0][0x168] ;  /* 0x00005a00190e7625 */ /* 0x000fc800078e0016 */
[CC--:B------:R-:W-:Y:S02]  /*09e0*/  IMAD.WIDE.U32 R18, R25.reuse, R22.reuse, c[0x0][0x170] ;  /* 0x00005c0019127625 */ /* 0x0c0fe400078e0016 */
[----:B------:R-:W2:Y:S04]  /*09f0*/  LDG.E R15, [R14.64] ;  /* 0x000000060e0f7981 */ /* 0x000ea8000c1e1900 */
[----:B------:R-:W2:Y:S01]  /*0a00*/  LDG.E R18, [R18.64] ;  /* 0x0000000612127981 */ /* 0x000ea2000c1e1900 */
[----:B------:R-:W-:-:S04]  /*0a10*/  IMAD.WIDE.U32 R24, R25, R22, c[0x0][0x160] ;  /* 0x0000580019187625 */ /* 0x000fc800078e0016 */
[----:B--2---:R-:W-:-:S05]  /*0a20*/  FFMA.FTZ R17, R15, -R16, R18 ;  /* 0x800000100f117223 */ /* 0x004fca0000010012 */
[----:B------:R0:W-:Y:S01]  /*0a30*/  STG.E [R24.64], R17 ;  /* 0x0000001118007986 */ /* 0x0001e2000c101906 */
[----:B------:R-:W-:Y:S05]  /*0a40*/  BRA `(.L_x_6163) ;  /* 0x000002d000007947 */ /* 0x000fea0003800000 */
.L_x_6159:
[----:B------:R-:W-:Y:S02]  /*0a50*/  ISETP.GE.U32.AND P0, PT, R0, c[0x0][0x17c], PT ;  /* 0x00005f0000007a0c */ /* 0x000fe40003f06070 */
[----:B------:R-:W-:Y:S02]  /*0a60*/  ISETP.NE.AND P2, PT, RZ, UR4, PT ;  /* 0x00000004ff007c0c */ /* 0x000fe4000bf45270 */
[----:B------:R-:W-:-:S09]  /*0a70*/  MOV R17, RZ ;  /* 0x000000ff00117202 */ /* 0x000fd20000000f00 */
[----:B------:R-:W-:Y:S05]  /*0a80*/  @P0 BRA `(.L_x_6166) ;  /* 0x000000a000000947 */ /* 0x000fea0003800000 */
[----:B------:R-:W-:Y:S01]  /*0a90*/  HFMA2.MMA R17, -RZ, RZ, 0, 0 ;  /* 0x00000000ff117435 */ /* 0x000fe200000001ff */
[----:B------:R-:W-:-:S04]  /*0aa0*/  MOV R19, R0 ;  /* 0x0000000000137202 */ /* 0x000fc80000000f00 */
.L_x_6167:
        /* <DEDUP_REMOVED lines=8> */
.L_x_6166:
[----:B------:R-:W-:Y:S01]  /*0b30*/  WARPSYNC 0xffffffff ;  /* 0xffffffff00007948 */ /* 0x000fe20003800000 */
[----:B------:R-:W-:Y:S06]  /*0b40*/  BAR.SYNC.DEFER_BLOCKING 0x0 ;  /* 0x0000000000007b1d */ /* 0x000fec0000010000 */
[----:B------:R0:W-:Y:S01]  /*0b50*/  STS [R10], R17 ;  /* 0x000000110a007388 */ /* 0x0001e20000000800 */
[----:B------:R-:W-:Y:S05]  /*0b60*/  @!P2 BRA `(.L_x_6168) ;  /* 0x000000b00000a947 */ /* 0x000fea0003800000 */
[----:B------:R-:W-:-:S03]  /*0b70*/  MOV R15, UR4 ;  /* 0x00000004000f7c02 */ /* 0x000fc60008000f00 */
.L_x_6169:
        /* <DEDUP_REMOVED lines=10> */
.L_x_6168:
[----:B------:R-:W-:Y:S06]  /*0c20*/  BAR.SYNC.DEFER_BLOCKING 0x0 ;  /* 0x0000000000007b1d */ /* 0x000fec0000010000 */
[----:B------:R-:W-:Y:S05]  /*0c30*/  @P0 BRA `(.L_x_6163) ;  /* 0x000000e000000947 */ /* 0x000fea0003800000 */
[----:B------:R1:W2:Y:S01]  /*0c40*/  LDS R22, [R3.X4] ;  /* 0x0000000003167984 */ /* 0x0002a20000004800 */
[----:B------:R-:W-:-:S04]  /*0c50*/  MOV R25, R0 ;  /* 0x0000000000197202 */ /* 0x000fc80000000f00 */
.L_x_6170:
[----:B0-----:R-:W-:Y:S01]  /*0c60*/  HFMA2.MMA R19, -RZ, RZ, 0, 2.384185791015625e-07 ;  /* 0x00000004ff137435 */ /* 0x001fe200000001ff */
[----:B------:R-:W-:-:S09]  /*0c70*/  IMAD R18, R25, c[0x0][0x180], R20 ;  /* 0x0000600019127a24 */ /* 0x000fd200078e0214 */
[----:B------:R-:W-:-:S04]  /*0c80*/  IMAD.WIDE.U32 R14, R18, R19, c[0x0][0x168] ;  /* 0x00005a00120e7625 */ /* 0x000fc800078e0013 */
[CC--:B0-----:R-:W-:Y:S02]  /*0c90*/  IMAD.WIDE.U32 R16, R18.reuse, R19.reuse, c[0x0][0x170] ;  /* 0x00005c0012107625 */ /* 0x0c1fe400078e0013 */
[----:B------:R-:W3:Y:S04]  /*0ca0*/  LDG.E R15, [R14.64] ;  /* 0x000000060e0f7981 */ /* 0x000ee8000c1e1900 */
[----:B------:R-:W3:Y:S01]  /*0cb0*/  LDG.E R16, [R16.64] ;  /* 0x0000000610107981 */ /* 0x000ee2000c1e1900 */
[----:B------:R-:W-:Y:S01]  /*0cc0*/  IMAD.WIDE.U32 R18, R18, R19, c[0x0][0x160] ;  /* 0x0000580012127625 */ /* 0x000fe200078e0013 */
[----:B------:R-:W-:-:S04]  /*0cd0*/  IADD3 R25, R25, c[0x0][0x0], RZ ;  /* 0x0000000019197a10 */ /* 0x000fc80007ffe0ff */
[----:B------:R-:W-:Y:S01]  /*0ce0*/  ISETP.GE.U32.AND P0, PT, R25, c[0x0][0x17c], PT ;  /* 0x00005f0019007a0c */ /* 0x000fe20003f06070 */
[----:B--23--:R-:W-:-:S05]  /*0cf0*/  FFMA.FTZ R27, -R22, R15, R16 ;  /* 0x0000000f161b7223 */ /* 0x00cfca0000010110 */
[----:B------:R0:W-:Y:S07]  /*0d00*/  STG.E [R18.64], R27 ;  /* 0x0000001b12007986 */ /* 0x0001ee000c101906 */
[----:B------:R-:W-:Y:S05]  /*0d10*/  @!P0 BRA `(.L_x_6170) ;  /* 0xffffff4000008947 */ /* 0x000fea000383ffff */
.L_x_6163:
[----:B------:R-:W-:Y:S05]  /*0d20*/  BSYNC B0 ;  /* 0x0000000000007941 */ /* 0x000fea0003800000 */
.L_x_6158:
[----:B0-----:R-:W-:-:S05]  /*0d30*/  MOV R15, c[0x0][0x4] ;  /* 0x00000100000f7a02 */ /* 0x001fca0000000f00 */
[----:B------:R-:W-:-:S05]  /*0d40*/  IMAD R12, R15, c[0x0][0x10], R12 ;  /* 0x000004000f0c7a24 */ /* 0x000fca00078e020c */
[----:B------:R-:W-:-:S13]  /*0d50*/  ISETP.GE.U32.AND P0, PT, R12, c[0x0][0x180], PT ;  /* 0x000060000c007a0c */ /* 0x000fda0003f06070 */
[----:B------:R-:W-:Y:S05]  /*0d60*/  @!P0 BRA `(.L_x_6171) ;  /* 0xfffff46000008947 */ /* 0x000fea000383ffff */
.L_x_6157:
[----:B------:R-:W-:Y:S05]  /*0d70*/  BSYNC B1 ;  /* 0x0000000000017941 */ /* 0x000fea0003800000 */
.L_x_6156:
[----:B------:R-:W-:-:S04]  /*0d80*/  IADD3 R4, R4, c[0x0][0xc], RZ ;  /* 0x0000030004047a10 */ /* 0x000fc80007ffe0ff */
[----:B------:R-:W-:-:S13]  /*0d90*/  ISETP.GE.U32.AND P0, PT, R4, c[0x0][0x178], PT ;  /* 0x00005e0004007a0c */ /* 0x000fda0003f06070 */
[----:B------:R-:W-:Y:S01]  /*0da0*/  @P0 CALL.REL.NOINC `(.L_x_6172) ;  /* 0x0000001000000944 */ /* 0x000fe20003c00000 */
[----:B------:R-:W-:Y:S05]  /*0db0*/  BRA `(.L_x_6173) ;  /* 0xfffff38000007947 */ /* 0x000fea000383ffff */
.L_x_6172:
[----:B------:R-:W-:Y:S05]  /*0dc0*/  EXIT ;  /* 0x000000000000794d */ /* 0x000fea0003800000 */
.L_x_6174:
        /* <DEDUP_REMOVED lines=11> */
.L_x_11190:


//--------------------- .text._ZN2at6native43_GLOBAL__N__9ae7fba5_10_SoftMax_cu_9f978f6327cunn_SpatialSoftMaxBackwardIdddNS1_23SoftMaxBackwardEpilogueEEEvPT_PKT1_S8_jjj --------------------------
	.section	.text._ZN2at6native43_GLOBAL__N__9ae7fba5_10_SoftMax_cu_9f978f6327cunn_SpatialSoftMaxBackwardIdddNS1_23SoftMaxBackwardEpilogueEEEvPT_PKT1_S8_jjj,"ax",@progbits
	.sectioninfo	@"SHI_REGISTERS=32"
	.align	128
.text._ZN2at6native43_GLOBAL__N__9ae7fba5_10_SoftMax_cu_9f978f6327cunn_SpatialSoftMaxBackwardIdddNS1_23SoftMaxBackwardEpilogueEEEvPT_PKT1_S8_jjj:
        .type           _ZN2at6native43_GLOBAL__N__9ae7fba5_10_SoftMax_cu_9f978f6327cunn_SpatialSoftMaxBackwardIdddNS1_23SoftMaxBackwardEpilogueEEEvPT_PKT1_S8_jjj,@function
        .size           _ZN2at6native43_GLOBAL__N__9ae7fba5_10_SoftMax_cu_9f978f6327cunn_SpatialSoftMaxBackwardIdddNS1_23SoftMaxBackwardEpilogueEEEvPT_PKT1_S8_jjj,(.L_x_11191 - _ZN2at6native43_GLOBAL__N__9ae7fba5_10_SoftMax_cu_9f978f6327cunn_SpatialSoftMaxBackwardIdddNS1_23SoftMaxBackwardEpilogueEEEvPT_PKT1_S8_jjj)
        .other          _ZN2at6native43_GLOBAL__N__9ae7fba5_10_SoftMax_cu_9f978f6327cunn_SpatialSoftMaxBackwardIdddNS1_23SoftMaxBackwardEpilogueEEEvPT_PKT1_S8_jjj,@"STO_CUDA_ENTRY STV_DEFAULT"
_ZN2at6native43_GLOBAL__N__9ae7fba5_10_SoftMax_cu_9f978f6327cunn_SpatialSoftMaxBackwardIdddNS1_23SoftMaxBackwardEpilogueEEEvPT_PKT1_S8_jjj:
        /* <DEDUP_REMOVED lines=17> */
[----:B------:R-:W-:-:S04]  /*0110*/  IMAD R3, R3, c[0x0][0x0], RZ ;  /* 0x0000000003037a24 */ /* 0x000fc800078e02ff */
[----:B------:R-:W-:-:S05]  /*0120*/  IMAD.SHL.U32 R11, R3, 0x8, RZ ;  /* 0x00000008030b7824 */ /* 0x000fca00078e00ff */
[----:B-1----:R-:W-:Y:S02]  /*0130*/  LEA R10, R0, R11, 0x3 ;  /* 0x0000000b000a7211 */ /* 0x002fe400078e18ff */
.L_x_6192:
[----:B------:R-:W-:Y:S01]  /*0140*/  ISETP.GE.U32.AND P0, PT, R2, c[0x0][0x180], PT ;  /* 0x0000600002007a0c */ /* 0x000fe20003f06070 */
[----:B------:R-:W-:-:S12]  /*0150*/  BSSY B1, `(.L_x_6175) ;  /* 0x00000c3000017945 */ /* 0x000fd80003800000 */
[----:B--2---:R-:W-:Y:S05]  /*0160*/  @P0 BRA `(.L_x_6176) ;  /* 0x00000c1000000947 */ /* 0x004fea0003800000 */
[----:B------:R-:W-:Y:S01]  /*0170*/  MOV R21, c[0x0][0x17c] ;  /* 0x00005f0000157a02 */ /* 0x000fe20000000f00 */
[----:B------:R-:W-:Y:S02]  /*0180*/  IMAD R11, R7, R4, RZ ;  /* 0x00000004070b7224 */ /* 0x000fe400078e02ff */
[----:B------:R-:W-:Y:S02]  /*0190*/  IMAD.MOV.U32 R12, RZ, RZ, R2 ;  /* 0x000000ffff0c7224 */ /* 0x000fe400078e0002 */
[CC--:B------:R-:W-:Y:S02]  /*01a0*/  IMAD R13, R4.reuse, R21.reuse, 0x1 ;  /* 0x00000001040d7424 */ /* 0x0c0fe400078e0215 */
[CC--:B------:R-:W-:Y:S02]  /*01b0*/  IMAD R19, R4.reuse, R21.reuse, 0x2 ;  /* 0x0000000204137424 */ /* 0x0c0fe400078e0215 */
[----:B------:R-:W-:Y:S02]  /*01c0*/  IMAD R21, R4, R21, 0x3 ;  /* 0x0000000304157424 */ /* 0x000fe400078e0215 */
.L_x_6190:
[----:B------:R-:W-:Y:S01]  /*01d0*/  MOV R14, c[0x0][0x0] ;  /* 0x00000000000e7a02 */ /* 0x000fe20000000f00 */
[----:B------:R-:W-:Y:S01]  /*01e0*/  BSSY B0, `(.L_x_6177) ;  /* 0x00000b5000007945 */ /* 0x000fe20003800000 */
[----:B------:R-:W-:-:S02]  /*01f0*/  IADD3 R18, R11, R12, RZ ;  /* 0x0000000c0b127210 */ /* 0x000fc40007ffe0ff */
[----:B------:R-:W-:-:S13]  /*0200*/  ISETP.GT.U32.AND P0, PT, R14, 0x1, PT ;  /* 0x000000010e00780c */ /* 0x000fda0003f04070 */
[----:B--2---:R-:W-:Y:S05]  /*0210*/  @P0 BRA `(.L_x_6178) ;  /* 0x0000084000000947 */ /* 0x004fea0003800000 */
[----:B------:R-:W-:Y:S01]  /*0220*/  ISETP.NE.AND P0, PT, RZ, c[0x0][0x17c], PT ;  /* 0x00005f00ff007a0c */ /* 0x000fe20003f05270 */
[----:B------:R-:W-:-:S12]  /*0230*/  CS2R R14, SRZ ;  /* 0x00000000000e7805 */ /* 0x000fd8000001ff00 */
[----:B------:R-:W-:Y:S05]  /*0240*/  @!P0 BRA `(.L_x_6179) ;  /* 0x0000034000008947 */ /* 0x000fea0003800000 */
[----:B------:R-:W-:Y:S01]  /*0250*/  ISETP.GE.U32.AND P2, PT, R6, 0x3, PT ;  /* 0x000000030600780c */ /* 0x000fe20003f46070 */
[----:B------:R-:W-:Y:S01]  /*0260*/  IMAD.MOV.U32 R22, RZ, RZ, RZ ;  /* 0x000000ffff167224 */ /* 0x000fe200078e00ff */
[----:B------:R-:W-:Y:S01]  /*0270*/  ISETP.NE.AND P1, PT, R5, RZ, PT ;  /* 0x000000ff0500720c */ /* 0x000fe20003f25270 */
[----:B------:R-:W-:-:S10]  /*0280*/  CS2R R14, SRZ ;  /* 0x00000000000e7805 */ /* 0x000fd4000001ff00 */
[----:B------:R-:W-:Y:S05]  /*0290*/  @!P2 BRA `(.L_x_6180) ;  /* 0x000001e00000a947 */ /* 0x000fea0003800000 */
[----:B------:R-:W-:Y:S01]  /*02a0*/  HFMA2.MMA R22, -RZ, RZ, 0, 0 ;  /* 0x00000000ff167435 */ /* 0x000fe200000001ff */
[----:B------:R-:W-:Y:S01]  /*02b0*/  BSSY B2, `(.L_x_6180) ;  /* 0x000001c000027945 */ /* 0x000fe20003800000 */
[--C-:B------:R-:W-:Y:S01]  /*02c0*/  IMAD R20, R13, c[0x0][0x180], R12.reuse ;  /* 0x000060000d147a24 */ /* 0x100fe200078e020c */
[----:B------:R-:W-:Y:S01]  /*02d0*/  MOV R25, R18 ;  /* 0x0000001200197202 */ /* 0x000fe20000000f00 */
[--C-:B------:R-:W-:Y:S01]  /*02e0*/  IMAD R23, R19, c[0x0][0x180], R12.reuse ;  /* 0x0000600013177a24 */ /* 0x100fe200078e020c */
[----:B------:R-:W-:Y:S01]  /*02f0*/  CS2R R14, SRZ ;  /* 0x00000000000e7805 */ /* 0x000fe2000001ff00 */
[----:B------:R-:W-:Y:S02]  /*0300*/  IMAD R24, R21, c[0x0][0x180], R12 ;  /* 0x0000600015187a24 */ /* 0x000fe400078e020c */
.L_x_6181:
[----:B------:R-:W-:-:S04]  /*0310*/  IMAD.MOV.U32 R26, RZ, RZ, 0x8 ;  /* 0x00000008ff1a7424 */ /* 0x000fc800078e00ff */
[----:B------:R-:W-:-:S05]  /*0320*/  IMAD.WIDE.U32 R28, R25, R26, c[0x0][0x170] ;  /* 0x00005c00191c7625 */ /* 0x000fca00078e001a */
[----:B------:R0:W2:Y:S02]  /*0330*/  LDG.E.64 R16, [R28.64] ;  /* 0x000000061c107981 */ /* 0x0000a4000c1e1b00 */
[----:B0-----:R-:W-:Y:S01]  /*0340*/  IMAD.WIDE.U32 R28, R20, R26, c[0x0][0x170] ;  /* 0x00005c00141c7625 */ /* 0x001fe200078e001a */
[----:B--2---:R0:W1:-:S04]  /*0350*/  DADD R16, R16, R14 ;  /* 0x0000000010107229 */ /* 0x004048000000000e */
[----:B0-----:R-:W1:Y:S02]  /*0360*/  LDG.E.64 R14, [R28.64] ;  /* 0x000000061c0e7981 */ /* 0x001e64000c1e1b00 */
[----:B-1----:R0:W1:Y:S02]  /*0370*/  DADD R14, R16, R14 ;  /* 0x00000000100e7229 */ /* 0x002064000000000e */
[----:B0-----:R-:W-:-:S06]  /*0380*/  IMAD.WIDE.U32 R16, R23, R26, c[0x0][0x170] ;  /* 0x00005c0017107625 */ /* 0x001fcc00078e001a */
[----:B------:R-:W1:Y:S01]  /*0390*/  LDG.E.64 R16, [R16.64] ;  /* 0x0000000610107981 */ /* 0x000e62000c1e1b00 */
[----:B------:R-:W-:-:S06]  /*03a0*/  IMAD.WIDE.U32 R26, R24, R26, c[0x0][0x170] ;  /* 0x00005c00181a7625 */ /* 0x000fcc00078e001a */
[----:B------:R-:W2:Y:S01]  /*03b0*/  LDG.E.64 R26, [R26.64] ;  /* 0x000000061a1a7981 */ /* 0x000ea2000c1e1b00 */
[----:B------:R-:W-:Y:S01]  /*03c0*/  IADD3 R22, R22, 0x4, RZ ;  /* 0x0000000416167810 */ /* 0x000fe20007ffe0ff */
[----:B-1----:R0:W2:-:S03]  /*03d0*/  DADD R14, R14, R16 ;  /* 0x000000000e0e7229 */ /* 0x0020860000000010 */
[----:B0-----:R-:W-:-:S04]  /*03e0*/  IADD3 R16, R9, R22, RZ ;  /* 0x0000001609107210 */ /* 0x001fc80007ffe0ff */
[----:B------:R-:W-:Y:S02]  /*03f0*/  ISETP.NE.AND P2, PT, R16, RZ, PT ;  /* 0x000000ff1000720c */ /* 0x000fe40003f45270 */
[----:B------:R-:W-:Y:S01]  /*0400*/  MOV R17, 0x4 ;  /* 0x0000000400117802 */ /* 0x000fe20000000f00 */
[----:B--2---:R0:W1:-:S04]  /*0410*/  DADD R14, R14, R26 ;  /* 0x000000000e0e7229 */ /* 0x004048000000001a */
[C---:B------:R-:W-:Y:S02]  /*0420*/  IMAD R20, R17.reuse, c[0x0][0x180], R20 ;  /* 0x0000600011147a24 */ /* 0x040fe400078e0214 */
[C---:B------:R-:W-:Y:S02]  /*0430*/  IMAD R23, R17.reuse, c[0x0][0x180], R23 ;  /* 0x0000600011177a24 */ /* 0x040fe400078e0217 */
[C---:B------:R-:W-:Y:S02]  /*0440*/  IMAD R24, R17.reuse, c[0x0][0x180], R24 ;  /* 0x0000600011187a24 */ /* 0x040fe400078e0218 */
[----:B------:R-:W-:Y:S01]  /*0450*/  IMAD R25, R17, c[0x0][0x180], R25 ;  /* 0x0000600011197a24 */ /* 0x000fe200078e0219 */
[----:B01----:R-:W-:Y:S05]  /*0460*/  @P2 BRA `(.L_x_6181) ;  /* 0xfffffea000002947 */ /* 0x003fea000383ffff */
[----:B------:R-:W-:Y:S05]  /*0470*/  BSYNC B2 ;  /* 0x0000000000027941 */ /* 0x000fea0003800000 */
.L_x_6180:
[----:B------:R-:W-:Y:S05]  /*0480*/  @!P1 BRA `(.L_x_6179) ;  /* 0x0000010000009947 */ /* 0x000fea0003800000 */
[----:B------:R-:W-:Y:S01]  /*0490*/  MOV R20, 0x8 ;  /* 0x0000000800147802 */ /* 0x000fe20000000f00 */
[----:B------:R-:W-:-:S04]  /*04a0*/  IMAD R23, R22, c[0x0][0x180], R18 ;  /* 0x0000600016177a24 */ /* 0x000fc800078e0212 */
[----:B------:R-:W-:-:S06]  /*04b0*/  IMAD.WIDE.U32 R16, R23, R20, c[0x0][0x170] ;  /* 0x00005c0017107625 */ /* 0x000fcc00078e0014 */
[----:B------:R-:W2:Y:S01]  /*04c0*/  LDG.E.64 R16, [R16.64] ;  /* 0x0000000610107981 */ /* 0x000ea2000c1e1b00 */
[----:B------:R-:W-:Y:S01]  /*04d0*/  ISETP.NE.AND P1, PT, R5, 0x1, PT ;  /* 0x000000010500780c */ /* 0x000fe20003f25270 */
[----:B--2---:R0:W1:-:S12]  /*04e0*/  DADD R14, R14, R16 ;  /* 0x000000000e0e7229 */ /* 0x0040580000000010 */
[----:B------:R-:W-:Y:S05]  /*04f0*/  @!P1 BRA `(.L_x_6179) ;  /* 0x0000009000009947 */ /* 0x000fea0003800000 */
[----:B------:R-:W-:Y:S02]  /*0500*/  ISETP.NE.AND P1, PT, R5, 0x2, PT ;  /* 0x000000020500780c */ /* 0x000fe40003f25270 */
[----:B0-----:R-:W-:-:S05]  /*0510*/  IADD3 R17, R23, c[0x0][0x180], RZ ;  /* 0x0000600017117a10 */ /* 0x001fca0007ffe0ff */
[----:B------:R-:W-:-:S06]  /*0520*/  IMAD.WIDE.U32 R22, R17, R20, c[0x0][0x170] ;  /* 0x00005c0011167625 */ /* 0x000fcc00078e0014 */
[----:B------:R-:W-:Y:S01]  /*0530*/  @P1 IADD3 R17, R17, c[0x0][0x180], RZ ;  /* 0x0000600011111a10 */ /* 0x000fe20007ffe0ff */
[----:B------:R-:W2:Y:S04]  /*0540*/  LDG.E.64 R22, [R22.64] ;  /* 0x0000000616167981 */ /* 0x000ea8000c1e1b00 */
[----:B------:R-:W-:-:S06]  /*0550*/  @P1 IMAD.WIDE.U32 R16, R17, R20, c[0x0][0x170] ;  /* 0x00005c0011101625 */ /* 0x000fcc00078e0014 */
[----:B------:R-:W3:Y:S01]  /*0560*/  @P1 LDG.E.64 R16, [R16.64] ;  /* 0x0000000610101981 */ /* 0x000ee2000c1e1b00 */
[----:B-12---:R-:W3:-:S06]  /*0570*/  DADD R14, R14, R22 ;  /* 0x000000000e0e7229 */ /* 0x006ecc0000000016 */
[----:B---3--:R0:W1:-:S06]  /*0580*/  @P1 DADD R14, R14, R16 ;  /* 0x000000000e0e1229 */ /* 0x00804c0000000010 */
.L_x_6179:
[----:B------:R-:W-:Y:S05]  /*0590*/  @!P0 BRA `(.L_x_6182) ;  /* 0x0000079000008947 */ /* 0x000fea0003800000 */
[----:B------:R-:W-:Y:S01]  /*05a0*/  ISETP.GE.U32.AND P0, PT, R6, 0x3, PT ;  /* 0x000000030600780c */ /* 0x000fe20003f06070 */
[----:B------:R-:W-:Y:S01]  /*05b0*/  IMAD.MOV.U32 R25, RZ, RZ, RZ ;  /* 0x000000ffff197224 */ /* 0x000fe200078e00ff */
[----:B------:R-:W-:-:S11]  /*05c0*/  ISETP.NE.AND P1, PT, R5, RZ, PT ;  /* 0x000000ff0500720c */ /* 0x000fd60003f25270 */
[----:B------:R-:W-:Y:S05]  /*05d0*/  @!P0 BRA `(.L_x_6183) ;  /* 0x0000029000008947 */ /* 0x000fea0003800000 */
[----:B------:R-:W-:Y:S01]  /*05e0*/  BSSY B2, `(.L_x_6183) ;  /* 0x0000028000027945 */ /* 0x000fe20003800000 */
[----:B------:R-:W-:Y:S02]  /*05f0*/  MOV R25, RZ ;  /* 0x000000ff00197202 */ /* 0x000fe40000000f00 */
[----:B------:R-:W-:Y:S02]  /*0600*/  MOV R20, R8 ;  /* 0x0000000800147202 */ /* 0x000fe40000000f00 */
.L_x_6184:
[----:B------:R-:W-:Y:S01]  /*0610*/  HFMA2.MMA R24, -RZ, RZ, 0, 4.76837158203125e-07 ;  /* 0x00000008ff187435 */ /* 0x000fe200000001ff */
[----:B0-----:R-:W-:-:S09]  /*0620*/  IMAD R23, R25, c[0x0][0x180], R18 ;  /* 0x0000600019177a24 */ /* 0x001fd200078e0212 */
[----:B0-----:R-:W-:-:S04]  /*0630*/  IMAD.WIDE.U32 R16, R23, R24, c[0x0][0x168] ;  /* 0x00005a0017107625 */ /* 0x001fc800078e0018 */
[CC--:B------:R-:W-:Y:S02]  /*0640*/  IMAD.WIDE.U32 R26, R23.reuse, R24.reuse, c[0x0][0x170] ;  /* 0x00005c00171a7625 */ /* 0x0c0fe400078e0018 */
[----:B------:R-:W2:Y:S04]  /*0650*/  LDG.E.64 R16, [R16.64] ;  /* 0x0000000610107981 */ /* 0x000ea8000c1e1b00 */
[----:B------:R0:W2:Y:S02]  /*0660*/  LDG.E.64 R28, [R26.64] ;  /* 0x000000061a1c7981 */ /* 0x0000a4000c1e1b00 */
[C---:B0-----:R-:W-:Y:S01]  /*0670*/  IADD3 R27, R23.reuse, c[0x0][0x180], RZ ;  /* 0x00006000171b7a10 */ /* 0x041fe20007ffe0ff */
[----:B-12---:R0:W1:Y:S02]  /*0680*/  DFMA R28, R16, -R14, R28 ;  /* 0x8000000e101c722b */ /* 0x006064000000001c */
[----:B0-----:R-:W-:-:S04]  /*0690*/  IMAD.WIDE.U32 R16, R23, R24, c[0x0][0x160] ;  /* 0x0000580017107625 */ /* 0x001fc800078e0018 */
[CC--:B------:R-:W-:Y:S01]  /*06a0*/  IMAD.WIDE.U32 R22, R27.reuse, R24.reuse, c[0x0][0x168] ;  /* 0x00005a001b167625 */ /* 0x0c0fe200078e0018 */
[----:B-1----:R0:W-:Y:S05]  /*06b0*/  STG.E.64 [R16.64], R28 ;  /* 0x0000001c10007986 */ /* 0x0021ea000c101b06 */
[----:B------:R-:W2:Y:S01]  /*06c0*/  LDG.E.64 R22, [R22.64] ;  /* 0x0000000616167981 */ /* 0x000ea2000c1e1b00 */
[----:B0-----:R-:W-:-:S05]  /*06d0*/  IMAD.WIDE.U32 R28, R27, R24, c[0x0][0x170] ;  /* 0x00005c001b1c7625 */ /* 0x001fca00078e0018 */
[----:B------:R0:W2:Y:S02]  /*06e0*/  LDG.E.64 R16, [R28.64] ;  /* 0x000000061c107981 */ /* 0x0000a4000c1e1b00 */
[C---:B0-----:R-:W-:Y:S01]  /*06f0*/  IADD3 R29, R27.reuse, c[0x0][0x180], RZ ;  /* 0x000060001b1d7a10 */ /* 0x041fe20007ffe0ff */
[----:B------:R-:W-:Y:S01]  /*0700*/  IMAD.WIDE.U32 R26, R27, R24, c[0x0][0x160] ;  /* 0x000058001b1a7625 */ /* 0x000fe200078e0018 */
[----:B--2---:R0:W1:-:S03]  /*0710*/  DFMA R16, R22, -R14, R16 ;  /* 0x8000000e1610722b */ /* 0x0040460000000010 */
[----:B0-----:R-:W-:-:S04]  /*0720*/  IMAD.WIDE.U32 R22, R29, R24, c[0x0][0x168] ;  /* 0x00005a001d167625 */ /* 0x001fc800078e0018 */
[----:B-1----:R0:W-:Y:S04]  /*0730*/  STG.E.64 [R26.64], R16 ;  /* 0x000000101a007986 */ /* 0x0021e8000c101b06 */
        /* <DEDUP_REMOVED lines=9> */
[----:B0-----:R-:W-:-:S06]  /*07d0*/  IMAD.WIDE.U32 R16, R27, R24, c[0x0][0x170] ;  /* 0x00005c001b107625 */ /* 0x001fcc00078e0018 */
[----:B------:R-:W2:Y:S01]  /*07e0*/  LDG.E.64 R16, [R16.64] ;  /* 0x0000000610107981 */ /* 0x000ea2000c1e1b00 */
[----:B------:R-:W-:-:S04]  /*07f0*/  IADD3 R20, R20, -0x4, RZ ;  /* 0xfffffffc14147810 */ /* 0x000fc80007ffe0ff */
[----:B------:R-:W-:Y:S02]  /*0800*/  ISETP.NE.AND P0, PT, R20, RZ, PT ;  /* 0x000000ff1400720c */ /* 0x000fe40003f05270 */
[----:B------:R-:W-:Y:S01]  /*0810*/  IADD3 R25, R25, 0x4, RZ ;  /* 0x0000000419197810 */ /* 0x000fe20007ffe0ff */
[----:B--2---:R0:W1:Y:S02]  /*0820*/  DFMA R28, R22, -R14, R16 ;  /* 0x8000000e161c722b */ /* 0x0040640000000010 */
[----:B0-----:R-:W-:-:S05]  /*0830*/  IMAD.WIDE.U32 R22, R27, R24, c[0x0][0x160] ;  /* 0x000058001b167625 */ /* 0x001fca00078e0018 */
[----:B-1----:R0:W-:Y:S03]  /*0840*/  STG.E.64 [R22.64], R28 ;  /* 0x0000001c16007986 */ /* 0x0021e6000c101b06 */
[----:B------:R-:W-:Y:S05]  /*0850*/  @P0 BRA `(.L_x_6184) ;  /* 0xfffffdb000000947 */ /* 0x000fea000383ffff */
[----:B------:R-:W-:Y:S05]  /*0860*/  BSYNC B2 ;  /* 0x0000000000027941 */ /* 0x000fea0003800000 */
.L_x_6183:
[----:B------:R-:W-:Y:S05]  /*0870*/  @!P1 BRA `(.L_x_6182) ;  /* 0x000004b000009947 */ /* 0x000fea0003800000 */
[----:B------:R-:W-:Y:S02]  /*0880*/  IMAD.MOV.U32 R20, RZ, RZ, 0x8 ;  /* 0x00000008ff147424 */ /* 0x000fe400078e00ff */
[----:B------:R-:W-:-:S04]  /*0890*/  IMAD R27, R25, c[0x0][0x180], R18 ;  /* 0x00006000191b7a24 */ /* 0x000fc800078e0212 */
[----:B0-----:R-:W-:-:S04]  /*08a0*/  IMAD.WIDE.U32 R28, R27, R20, c[0x0][0x168] ;  /* 0x00005a001b1c7625 */ /* 0x001fc800078e0014 */
[-C--:B------:R-:W-:Y:S01]  /*08b0*/  IMAD.WIDE.U32 R24, R27, R20.reuse, c[0x0][0x170] ;  /* 0x00005c001b187625 */ /* 0x080fe200078e0014 */
[----:B------:R-:W2:Y:S04]  /*08c0*/  LDG.E.64 R16, [R28.64] ;  /* 0x000000061c107981 */ /* 0x000ea8000c1e1b00 */
[----:B------:R-:W2:Y:S01]  /*08d0*/  LDG.E.64 R22, [R24.64] ;  /* 0x0000000618167981 */ /* 0x000ea2000c1e1b00 */
[----:B------:R-:W-:Y:S01]  /*08e0*/  ISETP.NE.AND P0, PT, R5, 0x1, PT ;  /* 0x000000010500780c */ /* 0x000fe20003f05270 */
[----:B-12---:R0:W1:Y:S02]  /*08f0*/  DFMA R22, R16, -R14, R22 ;  /* 0x8000000e1016722b */ /* 0x0060640000000016 */
[----:B0-----:R-:W-:-:S05]  /*0900*/  IMAD.WIDE.U32 R16, R27, R20, c[0x0][0x160] ;  /* 0x000058001b107625 */ /* 0x001fca00078e0014 */
[----:B-1----:R0:W-:Y:S05]  /*0910*/  STG.E.64 [R16.64], R22 ;  /* 0x0000001610007986 */ /* 0x0021ea000c101b06 */
[----:B------:R-:W-:Y:S05]  /*0920*/  @!P0 BRA `(.L_x_6182) ;  /* 0x0000040000008947 */ /* 0x000fea0003800000 */
[----:B------:R-:W-:-:S05]  /*0930*/  IADD3 R27, R27, c[0x0][0x180], RZ ;  /* 0x000060001b1b7a10 */ /* 0x000fca0007ffe0ff */
[----:B------:R-:W-:-:S04]  /*0940*/  IMAD.WIDE.U32 R28, R27, R20, c[0x0][0x168] ;  /* 0x00005a001b1c7625 */ /* 0x000fc800078e0014 */
[-C--:B------:R-:W-:Y:S01]  /*0950*/  IMAD.WIDE.U32 R24, R27, R20.reuse, c[0x0][0x170] ;  /* 0x00005c001b187625 */ /* 0x080fe200078e0014 */
[----:B0-----:R-:W2:Y:S04]  /*0960*/  LDG.E.64 R16, [R28.64] ;  /* 0x000000061c107981 */ /* 0x001ea8000c1e1b00 */
[----:B------:R-:W2:Y:S01]  /*0970*/  LDG.E.64 R22, [R24.64] ;  /* 0x0000000618167981 */ /* 0x000ea2000c1e1b00 */
[----:B------:R-:W-:Y:S01]  /*0980*/  ISETP.NE.AND P0, PT, R5, 0x2, PT ;  /* 0x000000020500780c */ /* 0x000fe20003f05270 */
[----:B--2---:R0:W1:Y:S02]  /*0990*/  DFMA R22, R16, -R14, R22 ;  /* 0x8000000e1016722b */ /* 0x0040640000000016 */
[----:B0-----:R-:W-:-:S05]  /*09a0*/  IMAD.WIDE.U32 R16, R27, R20, c[0x0][0x160] ;  /* 0x000058001b107625 */ /* 0x001fca00078e0014 */
[----:B-1----:R0:W-:Y:S05]  /*09b0*/  STG.E.64 [R16.64], R22 ;  /* 0x0000001610007986 */ /* 0x0021ea000c101b06 */
[----:B------:R-:W-:Y:S05]  /*09c0*/  @!P0 BRA `(.L_x_6182) ;  /* 0x0000036000008947 */ /* 0x000fea0003800000 */
[----:B------:R-:W-:-:S05]  /*09d0*/  IADD3 R25, R27, c[0x0][0x180], RZ ;  /* 0x000060001b197a10 */ /* 0x000fca0007ffe0ff */
[----:B0-----:R-:W-:-:S04]  /*09e0*/  IMAD.WIDE.U32 R22, R25, R20, c[0x0][0x168] ;  /* 0x00005a0019167625 */ /* 0x001fc800078e0014 */
[CC--:B------:R-:W-:Y:S02]  /*09f0*/  IMAD.WIDE.U32 R16, R25.reuse, R20.reuse, c[0x0][0x170] ;  /* 0x00005c0019107625 */ /* 0x0c0fe400078e0014 */
[----:B------:R-:W2:Y:S04]  /*0a00*/  LDG.E.64 R22, [R22.64] ;  /* 0x0000000616167981 */ /* 0x000ea8000c1e1b00 */
[----:B------:R-:W2:Y:S01]  /*0a10*/  LDG.E.64 R16, [R16.64] ;  /* 0x0000000610107981 */ /* 0x000ea2000c1e1b00 */
[----:B------:R-:W-:Y:S01]  /*0a20*/  IMAD.WIDE.U32 R24, R25, R20, c[0x0][0x160] ;  /* 0x0000580019187625 */ /* 0x000fe200078e0014 */
[----:B--2---:R-:W0:-:S07]  /*0a30*/  DFMA R14, R22, -R14, R16 ;  /* 0x8000000e160e722b */ /* 0x004e0e0000000010 */
[----:B0-----:R0:W-:Y:S01]  /*0a40*/  STG.E.64 [R24.64], R14 ;  /* 0x0000000e18007986 */ /* 0x0011e2000c101b06 */
[----:B------:R-:W-:Y:S05]  /*0a50*/  BRA `(.L_x_6182) ;  /* 0x000002d000007947 */ /* 0x000fea0003800000 */
.L_x_6178:
[----:B------:R-:W-:Y:S01]  /*0a60*/  ISETP.GE.U32.AND P0, PT, R0, c[0x0][0x17c], PT ;  /* 0x00005f0000007a0c */ /* 0x000fe20003f06070 */
[----:B------:R-:W-:Y:S01]  /*0a70*/  CS2R R16, SRZ ;  /* 0x0000000000107805 */ /* 0x000fe2000001ff00 */
[----:B------:R-:W-:-:S11]  /*0a80*/  ISETP.NE.AND P2, PT, RZ, UR4, PT ;  /* 0x00000004ff007c0c */ /* 0x000fd6000bf45270 */
[----:B------:R-:W-:Y:S05]  /*0a90*/  @P0 BRA `(.L_x_6185) ;  /* 0x000000a000000947 */ /* 0x000fea0003800000 */
[----:B------:R-:W-:Y:S01]  /*0aa0*/  MOV R23, R0 ;  /* 0x0000000000177202 */ /* 0x000fe20000000f00 */
[----:B------:R-:W-:-:S03]  /*0ab0*/  CS2R R16, SRZ ;  /* 0x0000000000107805 */ /* 0x000fc6000001ff00 */
.L_x_6186:
[----:B0-----:R-:W-:Y:S01]  /*0ac0*/  HFMA2.MMA R15, -RZ, RZ, 0, 4.76837158203125e-07 ;  /* 0x00000008ff0f7435 */ /* 0x001fe200000001ff */
[----:B------:R-:W-:-:S09]  /*0ad0*/  IMAD R14, R23, c[0x0][0x180], R18 ;  /* 0x00006000170e7a24 */ /* 0x000fd200078e0212 */
[----:B------:R-:W-:-:S06]  /*0ae0*/  IMAD.WIDE.U32 R14, R14, R15, c[0x0][0x170] ;  /* 0x00005c000e0e7625 */ /* 0x000fcc00078e000f */
[----:B------:R-:W2:Y:S01]  /*0af0*/  LDG.E.64 R14, [R14.64] ;  /* 0x000000060e0e7981 */ /* 0x000ea2000c1e1b00 */
[----:B------:R-:W-:-:S04]  /*0b00*/  IADD3 R23, R23, c[0x0][0x0], RZ ;  /* 0x0000000017177a10 */ /* 0x000fc80007ffe0ff */
[----:B------:R-:W-:Y:S01]  /*0b10*/  ISETP.GE.U32.AND P1, PT, R23, c[0x0][0x17c], PT ;  /* 0x00005f0017007a0c */ /* 0x000fe20003f26070 */
[----:B-12---:R0:W1:-:S12]  /*0b20*/  DADD R16, R14, R16 ;  /* 0x000000000e107229 */ /* 0x0060580000000010 */
[----:B------:R-:W-:Y:S05]  /*0b30*/  @!P1 BRA `(.L_x_6186) ;  /* 0xffffff8000009947 */ /* 0x000fea000383ffff */
.L_x_6185:
[----:B------:R-:W-:Y:S01]  /*0b40*/  WARPSYNC 0xffffffff ;  /* 0xffffffff00007948 */ /* 0x000fe20003800000 */
[----:B------:R-:W-:Y:S06]  /*0b50*/  BAR.SYNC.DEFER_BLOCKING 0x0 ;  /* 0x0000000000007b1d */ /* 0x000fec0000010000 */
[----:B-1----:R1:W-:Y:S01]  /*0b60*/  STS.64 [R10], R16 ;  /* 0x000000100a007388 */ /* 0x0023e20000000a00 */
[----:B------:R-:W-:Y:S05]  /*0b70*/  @!P2 BRA `(.L_x_6187) ;  /* 0x000000b00000a947 */ /* 0x000fea0003800000 */
[----:B------:R-:W-:-:S03]  /*0b80*/  MOV R23, UR4 ;  /* 0x0000000400177c02 */ /* 0x000fc60008000f00 */
.L_x_6188:
[----:B------:R-:W-:Y:S01]  /*0b90*/  BAR.SYNC.DEFER_BLOCKING 0x0 ;  /* 0x0000000000007b1d */ /* 0x000fe20000010000 */
[----:B------:R-:W-:-:S13]  /*0ba0*/  ISETP.GE.U32.AND P1, PT, R0, R23, PT ;  /* 0x000000170000720c */ /* 0x000fda0003f26070 */
[----:B------:R-:W-:Y:S01]  /*0bb0*/  @!P1 IMAD R20, R23, 0x8, R10 ;  /* 0x0000000817149824 */ /* 0x000fe200078e020a */
[----:B------:R-:W-:Y:S01]  /*0bc0*/  SHF.R.U32.HI R23, RZ, 0x1, R23 ;  /* 0x00000001ff177819 */ /* 0x000fe20000011617 */
[----:B-1----:R-:W-:Y:S04]  /*0bd0*/  @!P1 LDS.64 R16, [R10] ;  /* 0x000000000a109984 */ /* 0x002fe80000000a00 */
[----:B0-----:R-:W0:Y:S02]  /*0be0*/  @!P1 LDS.64 R14, [R20] ;  /* 0x00000000140e9984 */ /* 0x001e240000000a00 */
[----:B0-----:R-:W0:-:S07]  /*0bf0*/  @!P1 DADD R14, R16, R14 ;  /* 0x00000000100e9229 */ /* 0x001e0e000000000e */
[----:B0-----:R0:W-:Y:S01]  /*0c00*/  @!P1 STS.64 [R10], R14 ;  /* 0x0000000e0a009388 */ /* 0x0011e20000000a00 */
[----:B------:R-:W-:-:S13]  /*0c10*/  ISETP.NE.AND P1, PT, R23, RZ, PT ;  /* 0x000000ff1700720c */ /* 0x000fda0003f25270 */
[----:B0-----:R-:W-:Y:S05]  /*0c20*/  @P1 BRA `(.L_x_6188) ;  /* 0xffffff6000001947 */ /* 0x001fea000383ffff */
.L_x_6187:
[----:B------:R-:W-:Y:S06]  /*0c30*/  BAR.SYNC.DEFER_BLOCKING 0x0 ;  /* 0x0000000000007b1d */ /* 0x000fec0000010000 */
[----:B------:R-:W-:Y:S05]  /*0c40*/  @P0 BRA `(.L_x_6182) ;  /* 0x000000e000000947 */ /* 0x000fea0003800000 */
[----:B------:R2:W3:Y:S01]  /*0c50*/  LDS.64 R22, [R3.X8] ;  /* 0x0000000003167984 */ /* 0x0004e20000008a00 */
[----:B------:R-:W-:-:S04]  /*0c60*/  MOV R25, R0 ;  /* 0x0000000000197202 */ /* 0x000fc80000000f00 */
.L_x_6189:
[----:B0-----:R-:W-:Y:S01]  /*0c70*/  HFMA2.MMA R27, -RZ, RZ, 0, 4.76837158203125e-07 ;  /* 0x00000008ff1b7435 */ /* 0x001fe200000001ff */
[----:B------:R-:W-:-:S09]  /*0c80*/  IMAD R20, R25, c[0x0][0x180], R18 ;  /* 0x0000600019147a24 */ /* 0x000fd200078e0212 */
[----:B-1----:R-:W-:-:S04]  /*0c90*/  IMAD.WIDE.U32 R16, R20, R27, c[0x0][0x168] ;  /* 0x00005a0014107625 */ /* 0x002fc800078e001b */
[CC--:B0-----:R-:W-:Y:S02]  /*0ca0*/  IMAD.WIDE.U32 R14, R20.reuse, R27.reuse, c[0x0][0x170] ;  /* 0x00005c00140e7625 */ /* 0x0c1fe400078e001b */
[----:B------:R-:W4:Y:S04]  /*0cb0*/  LDG.E.64 R16, [R16.64] ;  /* 0x0000000610107981 */ /* 0x000f28000c1e1b00 */
[----:B------:R-:W4:Y:S01]  /*0cc0*/  LDG.E.64 R14, [R14.64] ;  /* 0x000000060e0e7981 */ /* 0x000f22000c1e1b00 */
[----:B------:R-:W-:Y:S01]  /*0cd0*/  IMAD.WIDE.U32 R26, R20, R27, c[0x0][0x160] ;  /* 0x00005800141a7625 */ /* 0x000fe200078e001b */
[----:B------:R-:W-:-:S04]  /*0ce0*/  IADD3 R25, R25, c[0x0][0x0], RZ ;  /* 0x0000000019197a10 */ /* 0x000fc80007ffe0ff */
[----:B------:R-:W-:Y:S01]  /*0cf0*/  ISETP.GE.U32.AND P0, PT, R25, c[0x0][0x17c], PT ;  /* 0x00005f0019007a0c */ /* 0x000fe20003f06070 */
[----:B---34-:R-:W0:-:S07]  /*0d00*/  DFMA R28, -R22, R16, R14 ;  /* 0x00000010161c722b */ /* 0x018e0e000000010e */
[----:B0-----:R0:W-:Y:S05]  /*0d10*/  STG.E.64 [R26.64], R28 ;  /* 0x0000001c1a007986 */ /* 0x0011ea000c101b06 */
[----:B------:R-:W-:Y:S05]  /*0d20*/  @!P0 BRA `(.L_x_6189) ;  /* 0xffffff4000008947 */ /* 0x000fea000383ffff */
.L_x_6182:
[----:B------:R-:W-:Y:S05]  /*0d30*/  BSYNC B0 ;  /* 0x0000000000007941 */ /* 0x000fea0003800000 */
.L_x_6177:
[----:B01----:R-:W-:-:S05]  /*0d40*/  MOV R15, c[0x0][0x4] ;  /* 0x00000100000f7a02 */ /* 0x003fca0000000f00 */
[----:B------:R-:W-:-:S05]  /*0d50*/  IMAD R12, R15, c[0x0][0x10], R12 ;  /* 0x000004000f0c7a24 */ /* 0x000fca00078e020c */
[----:B------:R-:W-:-:S13]  /*0d60*/  ISETP.GE.U32.AND P0, PT, R12, c[0x0][0x180], PT ;  /* 0x000060000c007a0c */ /* 0x000fda0003f06070 */
[----:B------:R-:W-:Y:S05]  /*0d70*/  @!P0 BRA `(.L_x_6190) ;  /* 0xfffff45000008947 */ /* 0x000fea000383ffff */
.L_x_6176:
[----:B------:R-:W-:Y:S05]  /*0d80*/  BSYNC B1 ;  /* 0x0000000000017941 */ /* 0x000fea0003800000 */
.L_x_6175:
[----:B------:R-:W-:-:S04]  /*0d90*/  IADD3 R4, R4, c[0x0][0xc], RZ ;  /* 0x0000030004047a10 */ /* 0x000fc80007ffe0ff */
[----:B------:R-:W-:-:S13]  /*0da0*/  ISETP.GE.U32.AND P0, PT, R4, c[0x0][0x178], PT ;  /* 0x00005e0004007a0c */ /* 0x000fda0003f06070 */
[----:B------:R-:W-:Y:S01]  /*0db0*/  @P0 CALL.REL.NOINC `(.L_x_6191) ;  /* 0x0000001000000944 */ /* 0x000fe20003c00000 */
[----:B------:R-:W-:Y:S05]  /*0dc0*/  BRA `(.L_x_6192) ;  /* 0xfffff37000007947 */ /* 0x000fea000383ffff */
.L_x_6191:
[----:B------:R-:W-:Y:S05]  /*0dd0*/  EXIT ;  /* 0x000000000000794d */ /* 0x000fea0003800000 */
.L_x_6193:
        /* <DEDUP_REMOVED lines=10> */
.L_x_11191:


//--------------------- .text._ZN2at6native43_GLOBAL__N__9ae7fba5_10_SoftMax_cu_9f978f6320cunn_SoftMaxBackwardILi4EN3c108BFloat16EffNS1_23SoftMaxBackwardEpilogueEEEvPT0_PKT2_SA_l --------------------------
	.section	.text._ZN2at6native43_GLOBAL__N__9ae7fba5_10_SoftMax_cu_9f978f6320cunn_SoftMaxBackwardILi4EN3c108BFloat16EffNS1_23SoftMaxBackwardEpilogueEEEvPT0_PKT2_SA_l,"ax",@progbits
	.sectioninfo	@"SHI_REGISTERS=32"
	.align	128
.text._ZN2at6native43_GLOBAL__N__9ae7fba5_10_SoftMax_cu_9f978f6320cunn_SoftMaxBackwardILi4EN3c108BFloat16EffNS1_23SoftMaxBackwardEpilogueEEEvPT0_PKT2_SA_l:
        .type           _ZN2at6native43_GLOBAL__N__9ae7fba5_10_SoftMax_cu_9f978f6320cunn_SoftMaxBackwardILi4EN3c108BFloat16EffNS1_23SoftMaxBackwardEpilogueEEEvPT0_PKT2_SA_l,@function
        .size           _ZN2at6native43_GLOBAL__N__9ae7fba5_10_SoftMax_cu_9f978f6320cunn_SoftMaxBackwardILi4EN3c108BFloat16EffNS1_23SoftMaxBackwardEpilogueEEEvPT0_PKT2_SA_l,(.L_x_11192 - _ZN2at6native43_GLOBAL__N__9ae7fba5_10_SoftMax_cu_9f978f6320cunn_SoftMaxBackwardILi4EN3c108BFloat16EffNS1_23SoftMaxBackwardEpilogueEEEvPT0_PKT2_SA_l)
        .other          _ZN2at6native43_GLOBAL__N__9ae7fba5_10_SoftMax_cu_9f978f6320cunn_SoftMaxBackwardILi4EN3c108BFloat16EffNS1_23SoftMaxBackwardEpilogueEEEvPT0_PKT2_SA_l,@"STO_CUDA_ENTRY STV_DEFAULT"
_ZN2at6native43_GLOBAL__N__9ae7fba5_10_SoftMax_cu_9f978f6320cunn_SoftMaxBackwardILi4EN3c108BFloat16EffNS1_23SoftMaxBackwardEpilogueEEEvPT0_PKT2_SA_l:
[----:B------:R-:W-:Y:S02]  /*0000*/  IMAD.MOV.U32 R1, RZ, RZ, c[0x0][0x28] ;  /* 0x00000a00ff017624 */ /* 0x000fe400078e00ff */
[----:B------:R-:W0:Y:S01]  /*0010*/  S2UR UR6, SR_CTAID.X ;  /* 0x00000000000679c3 */ /* 0x000e220000002500 */
[----:B------:R-:W-:Y:S01]  /*0020*/  IMAD.MOV.U32 R0, RZ, RZ, c[0x0][0x178] ;  /* 0x00005e00ff007624 */ /* 0x000fe200078e00ff */
[----:B------:R-:W-:Y:S01]  /*0030*/  ULDC.64 UR14, c[0x0][0x178] ;  /* 0x00005e00000e7ab9 */ /* 0x000fe20000000a00 */
[----:B------:R-:W-:Y:S01]  /*0040*/  BSSY B0, `(.L_x_6194) ;  /* 0x0000129000007945 */ /* 0x000fe20003800000 */
[----:B------:R-:W-:Y:S01]  /*0050*/  ULDC.64 UR16, c[0x0][0x170] ;  /* 0x00005c0000107ab9 */ /* 0x000fe20000000a00 */
[----:B------:R-:W-:Y:S01]  /*0060*/  IMAD.MOV.U32 R3, RZ, RZ, c[0x0][0x178] ;  /* 0x00005e00ff037624 */ /* 0x000fe200078e00ff */
[----:B------:R-:W-:Y:S01]  /*0070*/  ISETP.GE.U32.AND P0, PT, R0, 0x7fffffff, PT ;  /* 0x7fffffff0000780c */ /* 0x000fe20003f06070 */
[----:B------:R-:W-:Y:S01]  /*0080*/  IMAD.MOV.U32 R0, RZ, RZ, c[0x0][0x17c] ;  /* 0x00005f00ff007624 */ /* 0x000fe200078e00ff */
[----:B------:R-:W-:Y:S02]  /*0090*/  ULDC UR9, c[0x0][0x160] ;  /* 0x0000580000097ab9 */ /* 0x000fe40000000800 */
[----:B------:R-:W-:-:S02]  /*00a0*/  ULDC.64 UR22, c[0x0][0x118] ;  /* 0x0000460000167ab9 */ /* 0x000fc40000000a00 */
[----:B------:R-:W-:Y:S01]  /*00b0*/  ISETP.GE.AND.EX P0, PT, R0, RZ, PT, P0 ;  /* 0x000000ff0000720c */ /* 0x000fe20003f06300 */
[----:B0-----:R-:W-:-:S04]  /*00c0*/  UIMAD.WIDE.U32 UR4, UR6, UR14, URZ ;  /* 0x0000000e060472a5 */ /* 0x001fc8000f8e003f */
[----:B------:R-:W-:Y:S02]  /*00d0*/  USHF.L.U32 UR13, UR4, 0x2, URZ ;  /* 0x00000002040d7899 */ /* 0x000fe4000800063f */
[----:B------:R-:W-:Y:S02]  /*00e0*/  USHF.L.U32 UR12, UR4, 0x1, URZ ;  /* 0x00000001040c7899 */ /* 0x000fe4000800063f */
[----:B------:R-:W-:Y:S02]  /*00f0*/  UIMAD UR15, UR6, UR15, UR5 ;  /* 0x0000000f060f72a4 */ /* 0x000fe4000f8e0205 */
[----:B------:R-:W-:Y:S02]  /*0100*/  UIADD3 UR6, UP0, UR13, UR16, URZ ;  /* 0x000000100d067290 */ /* 0x000fe4000ff1e03f */
[----:B------:R-:W-:Y:S02]  /*0110*/  UIADD3 UR9, UR12, UR9, URZ ;  /* 0x000000090c097290 */ /* 0x000fe4000fffe03f */
[----:B------:R-:W-:-:S02]  /*0120*/  USHF.L.U64.HI UR11, UR4, 0x2, UR15 ;  /* 0x00000002040b7899 */ /* 0x000fc4000801020f */
[----:B------:R-:W-:Y:S02]  /*0130*/  ULOP3.LUT UR9, UR9, 0xe, URZ, 0xc0, !UPT ;  /* 0x0000000e09097892 */ /* 0x000fe4000f8ec03f */
[----:B------:R-:W-:Y:S02]  /*0140*/  ULOP3.LUT UR14, UR6, 0xc, URZ, 0xc0, !UPT ;  /* 0x0000000c060e7892 */ /* 0x000fe4000f8ec03f */
[----:B------:R-:W-:Y:S02]  /*0150*/  UIADD3.X UR7, UR11, UR17, URZ, UP0, !UPT ;  /* 0x000000110b077290 */ /* 0x000fe400087fe43f */
[----:B------:R-:W-:Y:S02]  /*0160*/  USHF.L.U64.HI UR10, UR4, 0x1, UR15 ;  /* 0x00000001040a7899 */ /* 0x000fe4000801020f */
[----:B------:R-:W-:Y:S02]  /*0170*/  USHF.R.U64 UR8, UR9, 0x1, URZ ;  /* 0x0000000109087899 */ /* 0x000fe4000800123f */
[----:B------:R-:W-:Y:S01]  /*0180*/  USHF.R.U64 UR24, UR14, 0x2, URZ ;  /* 0x000000020e187899 */ /* 0x000fe2000800123f */
[----:B------:R-:W-:Y:S05]  /*0190*/  @!P0 BRA `(.L_x_6195) ;  /* 0x00000c5000008947 */ /* 0x000fea0003800000 */
[----:B------:R-:W0:Y:S01]  /*01a0*/  S2R R11, SR_TID.X ;  /* 0x00000000000b7919 */ /* 0x000e220000002100 */
[----:B------:R-:W-:-:S04]  /*01b0*/  ISETP.NE.U32.AND P0, PT, RZ, UR14, PT ;  /* 0x0000000eff007c0c */ /* 0x000fc8000bf05070 */
[----:B------:R-:W-:-:S13]  /*01c0*/  ISETP.NE.AND.EX P0, PT, RZ, RZ, PT, P0 ;  /* 0x000000ffff00720c */ /* 0x000fda0003f05300 */
[----:B------:R-:W-:Y:S05]  /*01d0*/  @!P0 BRA `(.L_x_6196) ;  /* 0x0000021000008947 */ /* 0x000fea0003800000 */
[----:B------:R-:W-:Y:S01]  /*01e0*/  ULDC.64 UR16, c[0x0][0x178] ;  /* 0x00005e0000107ab9 */ /* 0x000fe20000000a00 */
[C---:B0-----:R-:W-:Y:S01]  /*01f0*/  ISETP.LT.U32.AND P1, PT, R11.reuse, UR24, PT ;  /* 0x000000180b007c0c */ /* 0x041fe2000bf21070 */
[----:B------:R-:W-:Y:S01]  /*0200*/  UIADD3 UR14, UP0, UR24, UR16, URZ ;  /* 0x00000010180e7290 */ /* 0x000fe2000ff1e03f */
[----:B------:R-:W-:Y:S01]  /*0210*/  IMAD.U32 R4, RZ, RZ, UR4 ;  /* 0x00000004ff047e24 */ /* 0x000fe2000f8e00ff */
[----:B------:R-:W-:Y:S01]  /*0220*/  ULDC.64 UR18, c[0x0][0x170] ;  /* 0x00005c0000127ab9 */ /* 0x000fe20000000a00 */
[----:B------:R-:W-:Y:S01]  /*0230*/  IMAD.U32 R5, RZ, RZ, UR5 ;  /* 0x00000005ff057e24 */ /* 0x000fe2000f8e00ff */
[----:B------:R-:W-:Y:S02]  /*0240*/  UIADD3.X UR17, URZ, UR17, URZ, UP0, !UPT ;  /* 0x000000113f117290 */ /* 0x000fe400087fe43f */
[----:B------:R-:W-:-:S04]  /*0250*/  ISETP.LT.U32.AND P0, PT, R11, UR14, PT ;  /* 0x0000000e0b007c0c */ /* 0x000fc8000bf01070 */
[----:B------:R-:W-:-:S05]  /*0260*/  IMAD.U32 R2, RZ, RZ, UR17 ;  /* 0x00000011ff027e24 */ /* 0x000fca000f8e00ff */
[----:B------:R-:W-:Y:S01]  /*0270*/  ISETP.GT.AND.EX P0, PT, R2, RZ, PT, P0 ;  /* 0x000000ff0200720c */ /* 0x000fe20003f04300 */
[----:B------:R-:W-:-:S03]  /*0280*/  IMAD.U32 R2, RZ, RZ, UR15 ;  /* 0x0000000fff027e24 */ /* 0x000fc6000f8e00ff */
[----:B------:R-:W-:-:S13]  /*0290*/  ISETP.GT.U32.OR.EX P0, PT, RZ, RZ, !P0, P1 ;  /* 0x000000ffff00720c */ /* 0x000fda0004704510 */
[----:B------:R-:W-:-:S04]  /*02a0*/  @!P0 IADD3 R5, P1, P2, R4, -UR24, R11 ;  /* 0x8000001804058c10 */ /* 0x000fc8000fa3e00b */
[----:B------:R-:W-:Y:S02]  /*02b0*/  @!P0 IADD3.X R2, R2, -0x1, RZ, P1, P2 ;  /* 0xffffffff02028810 */ /* 0x000fe40000fe44ff */
[----:B------:R-:W-:-:S04]  /*02c0*/  @!P0 LEA R4, P1, R5, c[0x0][0x170], 0x2 ;  /* 0x00005c0005048a11 */ /* 0x000fc800078210ff */
[----:B------:R-:W-:-:S05]  /*02d0*/  @!P0 LEA.HI.X R5, R5, c[0x0][0x174], R2, 0x2, P1 ;  /* 0x00005d0005058a11 */ /* 0x000fca00008f1402 */
[----:B------:R-:W2:Y:S01]  /*02e0*/  @!P0 LDG.E R4, [R4.64] ;  /* 0x0000001604048981 */ /* 0x000ea2000c1e1900 */
[----:B------:R-:W-:Y:S01]  /*02f0*/  ULDC UR5, c[0x0][0x0] ;  /* 0x0000000000057ab9 */ /* 0x000fe20000000800 */
[----:B------:R-:W-:Y:S01]  /*0300*/  IMAD.MOV.U32 R9, RZ, RZ, RZ ;  /* 0x000000ffff097224 */ /* 0x000fe200078e00ff */
[----:B------:R-:W-:Y:S02]  /*0310*/  UISETP.LT.U32.AND UP0, UPT, UR14, UR5, UPT ;  /* 0x000000050e00728c */ /* 0x000fe4000bf01070 */
[----:B------:R-:W-:Y:S02]  /*0320*/  UIADD3 UR4, UP1, UP2, -UR24, UR5, UR4 ;  /* 0x0000000518047290 */ /* 0x000fe4000fa3e104 */
[----:B------:R-:W-:Y:S02]  /*0330*/  UISETP.LT.AND.EX UP0, UPT, UR17, URZ, UPT, UP0 ;  /* 0x0000003f1100728c */ /* 0x000fe4000bf01300 */
[----:B------:R-:W-:Y:S02]  /*0340*/  UIADD3.X UR15, UR15, -0x1, URZ, UP1, UP2 ;  /* 0xffffffff0f0f7890 */ /* 0x000fe40008fe443f */
[----:B------:R-:W-:-:S02]  /*0350*/  USEL UR5, UR14, UR5, UP0 ;  /* 0x000000050e057287 */ /* 0x000fc40008000000 */
[----:B------:R-:W-:Y:S02]  /*0360*/  USEL UR16, UR17, URZ, UP0 ;  /* 0x0000003f11107287 */ /* 0x000fe40008000000 */
[----:B------:R-:W-:Y:S02]  /*0370*/  UIADD3 UR5, UP0, -UR5, UR14, URZ ;  /* 0x0000000e05057290 */ /* 0x000fe4000ff1e13f */
[----:B------:R-:W-:Y:S02]  /*0380*/  ULEA UR14, UP1, UR4, UR18, 0x2 ;  /* 0x00000012040e7291 */ /* 0x000fe4000f82103f */
[----:B------:R-:W-:Y:S02]  /*0390*/  UIADD3.X UR16, ~UR16, UR17, URZ, UP0, !UPT ;  /* 0x0000001110107290 */ /* 0x000fe400087fe53f */
[----:B------:R-:W-:Y:S01]  /*03a0*/  IMAD.U32 R2, RZ, RZ, UR5 ;  /* 0x00000005ff027e24 */ /* 0x000fe2000f8e00ff */
[----:B------:R-:W-:-:S03]  /*03b0*/  ULEA.HI.X UR15, UR4, UR19, UR15, 0x2, UP1 ;  /* 0x00000013040f7291 */ /* 0x000fc600088f140f */
[----:B------:R-:W-:Y:S02]  /*03c0*/  IMAD.U32 R8, RZ, RZ, UR16 ;  /* 0x00000010ff087e24 */ /* 0x000fe4000f8e00ff */
[----:B--2---:R-:W-:Y:S01]  /*03d0*/  @!P0 FADD.FTZ R9, RZ, R4 ;  /* 0x00000004ff098221 */ /* 0x004fe20000010000 */
[----:B------:R-:W-:Y:S05]  /*03e0*/  BRA `(.L_x_6197) ;  /* 0x0000005000007947 */ /* 0x000fea0003800000 */
.L_x_6196:
[----:B------:R-:W-:Y:S01]  /*03f0*/  IMAD.MOV.U32 R9, RZ, RZ, RZ ;  /* 0x000000ffff097224 */ /* 0x000fe200078e00ff */
[----:B------:R-:W-:Y:S01]  /*0400*/  UMOV UR14, UR6 ;  /* 0x00000006000e7c82 */ /* 0x000fe20008000000 */
[----:B------:R-:W-:Y:S01]  /*0410*/  IMAD.MOV.U32 R2, RZ, RZ, c[0x0][0x178] ;  /* 0x00005e00ff027624 */ /* 0x000fe200078e00ff */
[----:B------:R-:W-:Y:S01]  /*0420*/  UMOV UR15, UR7 ;  /* 0x00000007000f7c82 */ /* 0x000fe20008000000 */
[----:B------:R-:W-:-:S05]  /*0430*/  IMAD.MOV.U32 R8, RZ, RZ, c[0x0][0x17c] ;  /* 0x00005f00ff087624 */ /* 0x000fca00078e00ff */
.L_x_6197:
[----:B------:R-:W-:Y:S01]  /*0440*/  ISETP.NE.U32.AND P0, PT, R8, RZ, PT ;  /* 0x000000ff0800720c */ /* 0x000fe20003f05070 */
[----:B------:R-:W-:Y:S02]  /*0450*/  ULDC UR4, c[0x0][0x0] ;  /* 0x0000000000047ab9 */ /* 0x000fe40000000800 */
[----:B------:R-:W-:-:S10]  /*0460*/  USHF.L.U32 UR4, UR4, 0x2, URZ ;  /* 0x0000000204047899 */ /* 0x000fd4000800063f */
[----:B------:R-:W-:Y:S05]  /*0470*/  @!P0 BRA `(.L_x_6198) ;  /* 0x0000007000008947 */ /* 0x000fea0003800000 */
[----:B------:R-:W-:Y:S01]  /*0480*/  MOV R6, 0x4c0 ;  /* 0x000004c000067802 */ /* 0x000fe20000000f00 */
[----:B------:R-:W-:Y:S02]  /*0490*/  UMOV UR5, UR4 ;  /* 0x0000000400057c82 */ /* 0x000fe40008000000 */
[----:B------:R-:W-:Y:S02]  /*04a0*/  UMOV UR4, URZ ;  /* 0x0000003f00047c82 */ /* 0x000fe40008000000 */
[----:B0-----:R-:W-:Y:S05]  /*04b0*/  CALL.REL.NOINC `($__internal_25_$__cuda_sm20_rem_s64) ;  /* 0x000037b000007944 */ /* 0x001fea0003c00000 */
[----:B------:R-:W-:Y:S02]  /*04c0*/  IMAD.MOV.U32 R12, RZ, RZ, R4 ;  /* 0x000000ffff0c7224 */ /* 0x000fe400078e0004 */
[----:B------:R-:W-:Y:S01]  /*04d0*/  IMAD.MOV.U32 R13, RZ, RZ, R5 ;  /* 0x000000ffff0d7224 */ /* 0x000fe200078e0005 */
[----:B------:R-:W-:Y:S05]  /*04e0*/  BRA `(.L_x_6199) ;  /* 0x0000012000007947 */ /* 0x000fea0003800000 */
.L_x_6198:
[----:B------:R-:W1:Y:S01]  /*04f0*/  I2F.U32.RP R6, UR4 ;  /* 0x0000000400067d06 */ /* 0x000e620008209000 */
[----:B------:R-:W-:Y:S01]  /*0500*/  IMAD R7, RZ, RZ, -UR4 ;  /* 0x80000004ff077e24 */ /* 0x000fe2000f8e02ff */
[----:B------:R-:W-:Y:S01]  /*0510*/  ISETP.NE.U32.AND P1, PT, RZ, UR4, PT ;  /* 0x00000004ff007c0c */ /* 0x000fe2000bf25070 */
[----:B------:R-:W-:-:S05]  /*0520*/  IMAD.MOV.U32 R13, RZ, RZ, RZ ;  /* 0x000000ffff0d7224 */ /* 0x000fca00078e00ff */
[----:B-1----:R-:W1:Y:S02]  /*0530*/  MUFU.RCP R6, R6 ;  /* 0x0000000600067308 */ /* 0x002e640000001000 */
[----:B-1----:R-:W-:-:S06]  /*0540*/  IADD3 R4, R6, 0xffffffe, RZ ;  /* 0x0ffffffe06047810 */ /* 0x002fcc0007ffe0ff */
[----:B------:R1:W2:Y:S02]  /*0550*/  F2I.FTZ.U32.TRUNC.NTZ R5, R4 ;  /* 0x0000000400057305 */ /* 0x0002a4000021f000 */
[----:B-1----:R-:W-:Y:S02]  /*0560*/  IMAD.MOV.U32 R4, RZ, RZ, RZ ;  /* 0x000000ffff047224 */ /* 0x002fe400078e00ff */
[----:B--2---:R-:W-:-:S04]  /*0570*/  IMAD R7, R7, R5, RZ ;  /* 0x0000000507077224 */ /* 0x004fc800078e02ff */
[----:B------:R-:W-:-:S06]  /*0580*/  IMAD.HI.U32 R5, R5, R7, R4 ;  /* 0x0000000705057227 */ /* 0x000fcc00078e0004 */
[----:B------:R-:W-:-:S04]  /*0590*/  IMAD.HI.U32 R5, R5, R2, RZ ;  /* 0x0000000205057227 */ /* 0x000fc800078e00ff */
[----:B------:R-:W-:-:S04]  /*05a0*/  IMAD.MOV R5, RZ, RZ, -R5 ;  /* 0x000000ffff057224 */ /* 0x000fc800078e0a05 */
[----:B------:R-:W-:-:S05]  /*05b0*/  IMAD R12, R5, UR4, R2 ;  /* 0x00000004050c7c24 */ /* 0x000fca000f8e0202 */
[----:B------:R-:W-:-:S13]  /*05c0*/  ISETP.GE.U32.AND P0, PT, R12, UR4, PT ;  /* 0x000000040c007c0c */ /* 0x000fda000bf06070 */
[----:B------:R-:W-:-:S04]  /*05d0*/  @P0 IADD3 R12, R12, -UR4, RZ ;  /* 0x800000040c0c0c10 */ /* 0x000fc8000fffe0ff */
[----:B------:R-:W-:-:S13]  /*05e0*/  ISETP.GE.U32.AND P0, PT, R12, UR4, PT ;  /* 0x000000040c007c0c */ /* 0x000fda000bf06070 */
[----:B------:R-:W-:Y:S02]  /*05f0*/  @P0 IADD3 R12, R12, -UR4, RZ ;  /* 0x800000040c0c0c10 */ /* 0x000fe4000fffe0ff */
[----:B------:R-:W-:-:S04]  /*0600*/  @!P1 LOP3.LUT R12, RZ, UR4, RZ, 0x33, !PT ;  /* 0x00000004ff0c9c12 */ /* 0x000fc8000f8e33ff */
.L_x_6199:
[----:B------:R-:W-:Y:S01]  /*0610*/  IADD3 R21, P0, R2, -R12, RZ ;  /* 0x8000000c02157210 */ /* 0x000fe20007f1e0ff */
[C---:B0-----:R-:W-:Y:S01]  /*0620*/  IMAD.SHL.U32 R4, R11.reuse, 0x4, RZ ;  /* 0x000000040b047824 */ /* 0x041fe200078e00ff */
[----:B------:R-:W-:Y:S02]  /*0630*/  BSSY B1, `(.L_x_6200) ;  /* 0x000001b000017945 */ /* 0x000fe40003800000 */
[-C--:B------:R-:W-:Y:S01]  /*0640*/  IADD3 R15, P3, R11, R21.reuse, RZ ;  /* 0x000000150b0f7210 */ /* 0x080fe20007f7e0ff */
[----:B------:R-:W-:Y:S01]  /*0650*/  IMAD.X R23, R8, 0x1, ~R13, P0 ;  /* 0x0000000108177824 */ /* 0x000fe200000e0e0d */
[----:B------:R-:W-:Y:S02]  /*0660*/  ISETP.GE.U32.AND P2, PT, R4, R21, PT ;  /* 0x000000150400720c */ /* 0x000fe40003f46070 */
[----:B------:R-:W-:Y:S01]  /*0670*/  SHF.R.U32.HI R4, RZ, 0x1e, R11 ;  /* 0x0000001eff047819 */ /* 0x000fe2000001160b */
[----:B------:R-:W-:Y:S01]  /*0680*/  IMAD.X R17, RZ, RZ, R23, P3 ;  /* 0x000000ffff117224 */ /* 0x000fe200018e0617 */
[----:B------:R-:W-:-:S02]  /*0690*/  ISETP.GE.U32.AND P1, PT, R15, R2, PT ;  /* 0x000000020f00720c */ /* 0x000fc40003f26070 */
[----:B------:R-:W-:Y:S02]  /*06a0*/  ISETP.GE.AND.EX P2, PT, R4, R23, PT, P2 ;  /* 0x000000170400720c */ /* 0x000fe40003f46320 */
[----:B------:R-:W-:Y:S02]  /*06b0*/  PLOP3.LUT P0, PT, PT, PT, PT, 0x8, 0x0 ;  /* 0x000000000000781c */ /* 0x000fe40003f0e170 */
[----:B------:R-:W-:-:S09]  /*06c0*/  ISETP.GE.AND.EX P1, PT, R17, R8, PT, P1 ;  /* 0x000000081100720c */ /* 0x000fd20003f26310 */
[----:B------:R-:W-:Y:S05]  /*06d0*/  @P2 BRA `(.L_x_6201) ;  /* 0x0000010000002947 */ /* 0x000fea0003800000 */
[----:B------:R-:W-:Y:S01]  /*06e0*/  HFMA2.MMA R19, -RZ, RZ, 0, 0 ;  /* 0x00000000ff137435 */ /* 0x000fe200000001ff */
[----:B------:R-:W-:-:S05]  /*06f0*/  IMAD.MOV.U32 R16, RZ, RZ, R11 ;  /* 0x000000ffff107224 */ /* 0x000fca00078e000b */
.L_x_6202:
[----:B------:R-:W-:-:S04]  /*0700*/  LEA R4, P2, R16, UR14, 0x4 ;  /* 0x0000000e10047c11 */ /* 0x000fc8000f8420ff */
[----:B------:R-:W-:-:S06]  /*0710*/  LEA.HI.X R5, R16, UR15, R19, 0x4, P2 ;  /* 0x0000000f10057c11 */ /* 0x000fcc00090f2413 */
[----:B------:R-:W2:Y:S01]  /*0720*/  LDG.E.128 R4, [R4.64] ;  /* 0x0000001604047981 */ /* 0x000ea2000c1e1d00 */
[----:B------:R-:W-:-:S05]  /*0730*/  IADD3 R16, P2, R16, c[0x0][0x0], RZ ;  /* 0x0000000010107a10 */ /* 0x000fca0007f5e0ff */
[----:B------:R-:W-:Y:S02]  /*0740*/  IMAD.SHL.U32 R14, R16, 0x4, RZ ;  /* 0x00000004100e7824 */ /* 0x000fe400078e00ff */
[----:B------:R-:W-:-:S03]  /*0750*/  IMAD.X R19, RZ, RZ, R19, P2 ;  /* 0x000000ffff137224 */ /* 0x000fc600010e0613 */
[----:B------:R-:W-:Y:S02]  /*0760*/  ISETP.GE.U32.AND P2, PT, R14, R21, PT ;  /* 0x000000150e00720c */ /* 0x000fe40003f46070 */
[----:B------:R-:W-:-:S04]  /*0770*/  SHF.L.U64.HI R14, R16, 0x2, R19 ;  /* 0x00000002100e7819 */ /* 0x000fc80000010213 */
[----:B------:R-:W-:Y:S01]  /*0780*/  ISETP.GE.AND.EX P2, PT, R14, R23, PT, P2 ;  /* 0x000000170e00720c */ /* 0x000fe20003f46320 */
[----:B--2---:R-:W-:-:S04]  /*0790*/  FADD.FTZ R10, R4, R9 ;  /* 0x00000009040a7221 */ /* 0x004fc80000010000 */
[----:B------:R-:W-:-:S04]  /*07a0*/  FADD.FTZ R9, R5, R10 ;  /* 0x0000000a05097221 */ /* 0x000fc80000010000 */
[----:B------:R-:W-:-:S04]  /*07b0*/  FADD.FTZ R6, R6, R9 ;  /* 0x0000000906067221 */ /* 0x000fc80000010000 */
[----:B------:R-:W-:Y:S01]  /*07c0*/  FADD.FTZ R9, R7, R6 ;  /* 0x0000000607097221 */ /* 0x000fe20000010000 */
[----:B------:R-:W-:Y:S05]  /*07d0*/  @!P2 BRA `(.L_x_6202) ;  /* 0xffffff200000a947 */ /* 0x000fea000383ffff */
.L_x_6201:
[----:B------:R-:W-:Y:S05]  /*07e0*/  BSYNC B1 ;  /* 0x0000000000017941 */ /* 0x000fea0003800000 */
.L_x_6200:
[----:B------:R-:W-:Y:S05]  /*07f0*/  @P1 BRA `(.L_x_6203) ;  /* 0x00000ad000001947 */ /* 0x000fea0003800000 */
[----:B------:R-:W-:Y:S01]  /*0800*/  LOP3.LUT R5, RZ, R11, RZ, 0x33, !PT ;  /* 0x0000000bff057212 */ /* 0x000fe200078e33ff */
[----:B------:R-:W-:Y:S01]  /*0810*/  BSSY B1, `(.L_x_6204) ;  /* 0x0000020000017945 */ /* 0x000fe20003800000 */
[----:B------:R-:W-:Y:S02]  /*0820*/  IMAD.MOV.U32 R4, RZ, RZ, R17 ;  /* 0x000000ffff047224 */ /* 0x000fe400078e0011 */
[----:B------:R-:W-:Y:S01]  /*0830*/  IADD3 R6, P1, R12, R5, RZ ;  /* 0x000000050c067210 */ /* 0x000fe20007f3e0ff */
[----:B------:R-:W-:-:S03]  /*0840*/  IMAD.MOV.U32 R5, RZ, RZ, R15 ;  /* 0x000000ffff057224 */ /* 0x000fc600078e000f */
[----:B------:R-:W-:-:S04]  /*0850*/  IADD3.X R7, R13, -0x1, RZ, P1, !PT ;  /* 0xffffffff0d077810 */ /* 0x000fc80000ffe4ff */
[----:B------:R-:W-:-:S13]  /*0860*/  ISETP.NE.U32.AND P1, PT, R7, RZ, PT ;  /* 0x000000ff0700720c */ /* 0x000fda0003f25070 */
[----:B------:R-:W-:Y:S05]  /*0870*/  @!P1 BRA `(.L_x_6205) ;  /* 0x0000005000009947 */ /* 0x000fea0003800000 */
[----:B------:R-:W-:Y:S02]  /*0880*/  MOV R10, 0x8a0 ;  /* 0x000008a0000a7802 */ /* 0x000fe40000000f00 */
[----:B------:R-:W-:Y:S05]  /*0890*/  CALL.REL.NOINC `($__internal_24_$__cuda_sm20_div_u64) ;  /* 0x00002f6000007944 */ /* 0x000fea0003c00000 */
[----:B------:R-:W-:Y:S02]  /*08a0*/  IMAD.MOV.U32 R6, RZ, RZ, R14 ;  /* 0x000000ffff067224 */ /* 0x000fe400078e000e */
[----:B------:R-:W-:Y:S01]  /*08b0*/  IMAD.MOV.U32 R7, RZ, RZ, R15 ;  /* 0x000000ffff077224 */ /* 0x000fe200078e000f */
[----:B------:R-:W-:Y:S05]  /*08c0*/  BRA `(.L_x_6206) ;  /* 0x0000014000007947 */ /* 0x000fea0003800000 */
.L_x_6205:
[----:B------:R-:W0:Y:S01]  /*08d0*/  I2F.U32.RP R7, c[0x0][0x0] ;  /* 0x0000000000077b06 */ /* 0x000e220000209000 */
[----:B------:R-:W-:-:S07]  /*08e0*/  ISETP.NE.U32.AND P3, PT, RZ, c[0x0][0x0], PT ;  /* 0x00000000ff007a0c */ /* 0x000fce0003f65070 */
[----:B0-----:R-:W0:Y:S02]  /*08f0*/  MUFU.RCP R7, R7 ;  /* 0x0000000700077308 */ /* 0x001e240000001000 */
[----:B0-----:R-:W-:Y:S01]  /*0900*/  IADD3 R14, R7, 0xffffffe, RZ ;  /* 0x0ffffffe070e7810 */ /* 0x001fe20007ffe0ff */
[----:B------:R-:W-:-:S05]  /*0910*/  IMAD.MOV.U32 R7, RZ, RZ, RZ ;  /* 0x000000ffff077224 */ /* 0x000fca00078e00ff */
[----:B------:R0:W1:Y:S02]  /*0920*/  F2I.FTZ.U32.TRUNC.NTZ R15, R14 ;  /* 0x0000000e000f7305 */ /* 0x000064000021f000 */
[----:B0-----:R-:W-:Y:S02]  /*0930*/  IMAD.MOV.U32 R14, RZ, RZ, RZ ;  /* 0x000000ffff0e7224 */ /* 0x001fe400078e00ff */
[----:B-1----:R-:W-:-:S04]  /*0940*/  IMAD.MOV R17, RZ, RZ, -R15 ;  /* 0x000000ffff117224 */ /* 0x002fc800078e0a0f */
[----:B------:R-:W-:-:S04]  /*0950*/  IMAD R17, R17, c[0x0][0x0], RZ ;  /* 0x0000000011117a24 */ /* 0x000fc800078e02ff */
[----:B------:R-:W-:-:S06]  /*0960*/  IMAD.HI.U32 R15, R15, R17, R14 ;  /* 0x000000110f0f7227 */ /* 0x000fcc00078e000e */
[----:B------:R-:W-:-:S04]  /*0970*/  IMAD.HI.U32 R15, R15, R6, RZ ;  /* 0x000000060f0f7227 */ /* 0x000fc800078e00ff */
[----:B------:R-:W-:-:S04]  /*0980*/  IMAD.MOV R17, RZ, RZ, -R15 ;  /* 0x000000ffff117224 */ /* 0x000fc800078e0a0f */
[----:B------:R-:W-:-:S05]  /*0990*/  IMAD R6, R17, c[0x0][0x0], R6 ;  /* 0x0000000011067a24 */ /* 0x000fca00078e0206 */
[----:B------:R-:W-:-:S13]  /*09a0*/  ISETP.GE.U32.AND P1, PT, R6, c[0x0][0x0], PT ;  /* 0x0000000006007a0c */ /* 0x000fda0003f26070 */
[----:B------:R-:W-:Y:S02]  /*09b0*/  @P1 IADD3 R6, R6, -c[0x0][0x0], RZ ;  /* 0x8000000006061a10 */ /* 0x000fe40007ffe0ff */
[----:B------:R-:W-:Y:S02]  /*09c0*/  @P1 IADD3 R15, R15, 0x1, RZ ;  /* 0x000000010f0f1810 */ /* 0x000fe40007ffe0ff */
[----:B------:R-:W-:-:S13]  /*09d0*/  ISETP.GE.U32.AND P2, PT, R6, c[0x0][0x0], PT ;  /* 0x0000000006007a0c */ /* 0x000fda0003f46070 */
[----:B------:R-:W-:Y:S02]  /*09e0*/  @P2 IADD3 R15, R15, 0x1, RZ ;  /* 0x000000010f0f2810 */ /* 0x000fe40007ffe0ff */
[----:B------:R-:W-:-:S05]  /*09f0*/  @!P3 LOP3.LUT R15, RZ, c[0x0][0x0], RZ, 0x33, !PT ;  /* 0x00000000ff0fba12 */ /* 0x000fca00078e33ff */
[----:B------:R-:W-:Y:S02]  /*0a00*/  IMAD.MOV.U32 R6, RZ, RZ, R15 ;  /* 0x000000ffff067224 */ /* 0x000fe400078e000f */
.L_x_6206:
[----:B------:R-:W-:Y:S05]  /*0a10*/  BSYNC B1 ;  /* 0x0000000000017941 */ /* 0x000fea0003800000 */
.L_x_6204:
[C---:B------:R-:W-:Y:S01]  /*0a20*/  IADD3 R14, R6.reuse, 0x1, RZ ;  /* 0x00000001060e7810 */ /* 0x040fe20007ffe0ff */
[----:B------:R-:W-:Y:S01]  /*0a30*/  BSSY B1, `(.L_x_6207) ;  /* 0x000001b000017945 */ /* 0x000fe20003800000 */
[----:B------:R-:W-:Y:S02]  /*0a40*/  ISETP.GE.U32.AND P1, PT, R6, 0x3, PT ;  /* 0x000000030600780c */ /* 0x000fe40003f26070 */
[----:B------:R-:W-:Y:S02]  /*0a50*/  LOP3.LUT R14, R14, 0x3, RZ, 0xc0, !PT ;  /* 0x000000030e0e7812 */ /* 0x000fe400078ec0ff */
[----:B------:R-:W-:Y:S02]  /*0a60*/  ISETP.GE.U32.AND.EX P1, PT, R7, RZ, PT, P1 ;  /* 0x000000ff0700720c */ /* 0x000fe40003f26110 */
[----:B------:R-:W-:-:S04]  /*0a70*/  ISETP.NE.U32.AND P2, PT, R14, RZ, PT ;  /* 0x000000ff0e00720c */ /* 0x000fc80003f45070 */
[----:B------:R-:W-:-:S13]  /*0a80*/  ISETP.NE.AND.EX P2, PT, RZ, RZ, PT, P2 ;  /* 0x000000ffff00720c */ /* 0x000fda0003f45320 */
[----:B------:R-:W-:Y:S05]  /*0a90*/  @!P2 BRA `(.L_x_6208) ;  /* 0x000001400000a947 */ /* 0x000fea0003800000 */
[----:B------:R-:W-:-:S04]  /*0aa0*/  IADD3 R11, P2, P3, -R12, R2, R11 ;  /* 0x000000020c0b7210 */ /* 0x000fc80007b5e10b */
[----:B------:R-:W-:Y:S02]  /*0ab0*/  LEA R10, P4, R11, UR14, 0x2 ;  /* 0x0000000e0b0a7c11 */ /* 0x000fe4000f8810ff */
[----:B------:R-:W-:Y:S01]  /*0ac0*/  IADD3.X R12, ~R13, R8, RZ, P2, P3 ;  /* 0x000000080d0c7210 */ /* 0x000fe200017e65ff */
[----:B------:R-:W-:Y:S02]  /*0ad0*/  IMAD.MOV.U32 R13, RZ, RZ, R14 ;  /* 0x000000ffff0d7224 */ /* 0x000fe400078e000e */
[----:B------:R-:W-:Y:S01]  /*0ae0*/  IMAD.MOV.U32 R14, RZ, RZ, RZ ;  /* 0x000000ffff0e7224 */ /* 0x000fe200078e00ff */
[----:B------:R-:W-:Y:S01]  /*0af0*/  LEA.HI.X R11, R11, UR15, R12, 0x2, P4 ;  /* 0x0000000f0b0b7c11 */ /* 0x000fe2000a0f140c */
[----:B------:R-:W-:Y:S02]  /*0b00*/  IMAD.MOV.U32 R12, RZ, RZ, c[0x0][0x0] ;  /* 0x00000000ff0c7624 */ /* 0x000fe400078e00ff */
.L_x_6209:
[----:B------:R-:W-:Y:S02]  /*0b10*/  IMAD.MOV.U32 R6, RZ, RZ, R10 ;  /* 0x000000ffff067224 */ /* 0x000fe400078e000a */
[----:B------:R-:W-:-:S05]  /*0b20*/  IMAD.MOV.U32 R7, RZ, RZ, R11 ;  /* 0x000000ffff077224 */ /* 0x000fca00078e000b */
[----:B------:R-:W2:Y:S01]  /*0b30*/  LDG.E R6, [R6.64] ;  /* 0x0000001606067981 */ /* 0x000ea2000c1e1900 */
[----:B------:R-:W-:Y:S02]  /*0b40*/  IADD3 R13, P2, R13, -0x1, RZ ;  /* 0xffffffff0d0d7810 */ /* 0x000fe40007f5e0ff */
[----:B------:R-:W-:Y:S02]  /*0b50*/  IADD3 R5, P3, R5, c[0x0][0x0], RZ ;  /* 0x0000000005057a10 */ /* 0x000fe40007f7e0ff */
[----:B------:R-:W-:Y:S02]  /*0b60*/  IADD3.X R14, R14, -0x1, RZ, P2, !PT ;  /* 0xffffffff0e0e7810 */ /* 0x000fe400017fe4ff */
[----:B------:R-:W-:Y:S01]  /*0b70*/  ISETP.NE.U32.AND P2, PT, R13, RZ, PT ;  /* 0x000000ff0d00720c */ /* 0x000fe20003f45070 */
[----:B------:R-:W-:Y:S01]  /*0b80*/  IMAD.X R4, RZ, RZ, R4, P3 ;  /* 0x000000ffff047224 */ /* 0x000fe200018e0604 */
[----:B------:R-:W-:Y:S02]  /*0b90*/  LEA R10, P4, R12, R10, 0x2 ;  /* 0x0000000a0c0a7211 */ /* 0x000fe400078810ff */
[----:B------:R-:W-:-:S02]  /*0ba0*/  ISETP.NE.AND.EX P2, PT, R14, RZ, PT, P2 ;  /* 0x000000ff0e00720c */ /* 0x000fc40003f45320 */
[----:B------:R-:W-:Y:S01]  /*0bb0*/  LEA.HI.X R11, R12, R11, RZ, 0x2, P4 ;  /* 0x0000000b0c0b7211 */ /* 0x000fe200020f14ff */
[----:B--2---:R-:W-:-:S10]  /*0bc0*/  FADD.FTZ R9, R6, R9 ;  /* 0x0000000906097221 */ /* 0x004fd40000010000 */
[----:B------:R-:W-:Y:S05]  /*0bd0*/  @P2 BRA `(.L_x_6209) ;  /* 0xffffff3000002947 */ /* 0x000fea000383ffff */
.L_x_6208:
[----:B------:R-:W-:Y:S05]  /*0be0*/  BSYNC B1 ;  /* 0x0000000000017941 */ /* 0x000fea0003800000 */
.L_x_6207:
[----:B------:R-:W-:Y:S05]  /*0bf0*/  @!P1 BRA `(.L_x_6203) ;  /* 0x000006d000009947 */ /* 0x000fea0003800000 */
[----:B------:R-:W-:Y:S01]  /*0c00*/  IMAD.MOV.U32 R18, RZ, RZ, c[0x0][0x0] ;  /* 0x00000000ff127624 */ /* 0x000fe200078e00ff */
[C---:B------:R-:W-:Y:S01]  /*0c10*/  LEA R14, P1, R5.reuse, UR14, 0x2 ;  /* 0x0000000e050e7c11 */ /* 0x040fe2000f8210ff */
[----:B------:R-:W-:Y:S02]  /*0c20*/  BSSY B1, `(.L_x_6210) ;  /* 0x000001b000017945 */ /* 0x000fe40003800000 */
[----:B------:R-:W-:Y:S01]  /*0c30*/  IMAD.SHL.U32 R17, R18, 0x4, RZ ;  /* 0x0000000412117824 */ /* 0x000fe200078e00ff */
[----:B------:R-:W-:Y:S02]  /*0c40*/  LEA.HI.X R15, R5, UR15, R4, 0x2, P1 ;  /* 0x0000000f050f7c11 */ /* 0x000fe400088f1404 */
[----:B------:R-:W-:Y:S02]  /*0c50*/  SHF.R.U32.HI R19, RZ, 0x1e, R18 ;  /* 0x0000001eff137819 */ /* 0x000fe40000011612 */
.L_x_6211:
[----:B------:R-:W-:Y:S02]  /*0c60*/  IADD3 R12, P1, R17, R14, RZ ;  /* 0x0000000e110c7210 */ /* 0x000fe40007f3e0ff */
[----:B------:R-:W2:Y:S03]  /*0c70*/  LDG.E R14, [R14.64] ;  /* 0x000000160e0e7981 */ /* 0x000ea6000c1e1900 */
[----:B------:R-:W-:Y:S01]  /*0c80*/  IMAD.X R13, R19, 0x1, R15, P1 ;  /* 0x00000001130d7824 */ /* 0x000fe200008e060f */
[----:B------:R-:W-:-:S04]  /*0c90*/  IADD3 R10, P1, R17, R12, RZ ;  /* 0x0000000c110a7210 */ /* 0x000fc80007f3e0ff */
[----:B------:R-:W3:Y:S01]  /*0ca0*/  LDG.E R12, [R12.64] ;  /* 0x000000160c0c7981 */ /* 0x000ee2000c1e1900 */
[----:B------:R-:W-:Y:S01]  /*0cb0*/  IMAD.X R11, R19, 0x1, R13, P1 ;  /* 0x00000001130b7824 */ /* 0x000fe200008e060d */
[----:B------:R-:W-:-:S04]  /*0cc0*/  IADD3 R6, P1, R17, R10, RZ ;  /* 0x0000000a11067210 */ /* 0x000fc80007f3e0ff */
[----:B------:R-:W-:Y:S01]  /*0cd0*/  IADD3.X R7, R19, R11, RZ, P1, !PT ;  /* 0x0000000b13077210 */ /* 0x000fe20000ffe4ff */
[----:B------:R-:W4:Y:S04]  /*0ce0*/  LDG.E R10, [R10.64] ;  /* 0x000000160a0a7981 */ /* 0x000f28000c1e1900 */
[----:B------:R-:W5:Y:S01]  /*0cf0*/  LDG.E R16, [R6.64] ;  /* 0x0000001606107981 */ /* 0x000f62000c1e1900 */
[----:B------:R-:W-:-:S04]  /*0d00*/  IADD3 R5, P1, P2, R18, c[0x0][0x0], R5 ;  /* 0x0000000012057a10 */ /* 0x000fc80007a3e005 */
[----:B------:R-:W-:Y:S02]  /*0d10*/  IADD3.X R4, RZ, R4, RZ, P1, P2 ;  /* 0x00000004ff047210 */ /* 0x000fe40000fe44ff */
[----:B------:R-:W-:-:S04]  /*0d20*/  IADD3 R5, P1, P2, R18, c[0x0][0x0], R5 ;  /* 0x0000000012057a10 */ /* 0x000fc80007a3e005 */
[----:B------:R-:W-:Y:S02]  /*0d30*/  IADD3.X R4, RZ, R4, RZ, P1, P2 ;  /* 0x00000004ff047210 */ /* 0x000fe40000fe44ff */
[----:B------:R-:W-:-:S04]  /*0d40*/  ISETP.GE.U32.AND P1, PT, R5, R2, PT ;  /* 0x000000020500720c */ /* 0x000fc80003f26070 */
[----:B------:R-:W-:Y:S01]  /*0d50*/  ISETP.GE.AND.EX P1, PT, R4, R8, PT, P1 ;  /* 0x000000080400720c */ /* 0x000fe20003f26310 */
[----:B--2---:R-:W-:Y:S01]  /*0d60*/  FADD.FTZ R9, R14, R9 ;  /* 0x000000090e097221 */ /* 0x004fe20000010000 */
[----:B------:R-:W-:-:S03]  /*0d70*/  IADD3 R14, P2, R17, R6, RZ ;  /* 0x00000006110e7210 */ /* 0x000fc60007f5e0ff */
[----:B---3--:R-:W-:Y:S02]  /*0d80*/  FADD.FTZ R9, R9, R12 ;  /* 0x0000000c09097221 */ /* 0x008fe40000010000 */
[----:B------:R-:W-:Y:S02]  /*0d90*/  IMAD.X R15, R19, 0x1, R7, P2 ;  /* 0x00000001130f7824 */ /* 0x000fe400010e0607 */
[----:B----4-:R-:W-:-:S04]  /*0da0*/  FADD.FTZ R9, R9, R10 ;  /* 0x0000000a09097221 */ /* 0x010fc80000010000 */
[----:B-----5:R-:W-:Y:S01]  /*0db0*/  FADD.FTZ R9, R9, R16 ;  /* 0x0000001009097221 */ /* 0x020fe20000010000 */
[----:B------:R-:W-:Y:S05]  /*0dc0*/  @!P1 BRA `(.L_x_6211) ;  /* 0xfffffe9000009947 */ /* 0x000fea000383ffff */
[----:B------:R-:W-:Y:S05]  /*0dd0*/  BSYNC B1 ;  /* 0x0000000000017941 */ /* 0x000fea0003800000 */
.L_x_6210:
[----:B------:R-:W-:Y:S05]  /*0de0*/  BRA `(.L_x_6203) ;  /* 0x000004e000007947 */ /* 0x000fea0003800000 */
.L_x_6195:
[----:B------:R-:W0:Y:S01]  /*0df0*/  S2R R4, SR_TID.X ;  /* 0x0000000000047919 */ /* 0x000e220000002100 */
[----:B------:R-:W-:Y:S01]  /*0e00*/  ISETP.NE.AND P0, PT, RZ, UR24, PT ;  /* 0x00000018ff007c0c */ /* 0x000fe2000bf05270 */
[----:B------:R-:W-:-:S12]  /*0e10*/  IMAD.MOV.U32 R2, RZ, RZ, c[0x0][0x178] ;  /* 0x00005e00ff027624 */ /* 0x000fd800078e00ff */
[----:B------:R-:W-:Y:S05]  /*0e20*/  @!P0 BRA `(.L_x_6212) ;  /* 0x0000019000008947 */ /* 0x000fea0003800000 */
[----:B------:R-:W-:Y:S01]  /*0e30*/  IADD3 R5, R2, UR24, RZ ;  /* 0x0000001802057c10 */ /* 0x000fe2000fffe0ff */
[----:B------:R-:W-:Y:S01]  /*0e40*/  IMAD.U32 R6, RZ, RZ, UR4 ;  /* 0x00000004ff067e24 */ /* 0x000fe2000f8e00ff */
[----:B------:R-:W-:Y:S01]  /*0e50*/  ULDC.64 UR16, c[0x0][0x170] ;  /* 0x00005c0000107ab9 */ /* 0x000fe20000000a00 */
[----:B------:R-:W-:Y:S01]  /*0e60*/  IMAD.U32 R7, RZ, RZ, UR5 ;  /* 0x00000005ff077e24 */ /* 0x000fe2000f8e00ff */
[----:B0-----:R-:W-:Y:S01]  /*0e70*/  ISETP.GE.AND P0, PT, R4, R5, PT ;  /* 0x000000050400720c */ /* 0x001fe20003f06270 */
[----:B------:R-:W-:-:S03]  /*0e80*/  IMAD.U32 R9, RZ, RZ, UR15 ;  /* 0x0000000fff097e24 */ /* 0x000fc6000f8e00ff */
[----:B------:R-:W-:-:S13]  /*0e90*/  ISETP.LT.OR P0, PT, R4, UR24, P0 ;  /* 0x0000001804007c0c */ /* 0x000fda0008701670 */
[--C-:B------:R-:W-:Y:S02]  /*0ea0*/  @!P0 IADD3 R7, P1, P2, R6, -UR24, R4.reuse ;  /* 0x8000001806078c10 */ /* 0x100fe4000fa3e004 */
[----:B------:R-:W-:-:S04]  /*0eb0*/  @!P0 SHF.R.S32.HI R2, RZ, 0x1f, R4 ;  /* 0x0000001fff028819 */ /* 0x000fc80000011404 */
[----:B------:R-:W-:Y:S02]  /*0ec0*/  @!P0 IADD3.X R2, R9, -0x1, R2, P1, P2 ;  /* 0xffffffff09028810 */ /* 0x000fe40000fe4402 */
[----:B------:R-:W-:-:S04]  /*0ed0*/  @!P0 LEA R6, P1, R7, c[0x0][0x170], 0x2 ;  /* 0x00005c0007068a11 */ /* 0x000fc800078210ff */
[----:B------:R-:W-:-:S05]  /*0ee0*/  @!P0 LEA.HI.X R7, R7, c[0x0][0x174], R2, 0x2, P1 ;  /* 0x00005d0007078a11 */ /* 0x000fca00008f1402 */
[----:B------:R-:W2:Y:S01]  /*0ef0*/  @!P0 LDG.E R6, [R6.64] ;  /* 0x0000001606068981 */ /* 0x000ea2000c1e1900 */
[----:B------:R-:W-:Y:S01]  /*0f00*/  ULDC UR5, c[0x0][0x0] ;  /* 0x0000000000057ab9 */ /* 0x000fe20000000800 */
[----:B------:R-:W-:Y:S01]  /*0f10*/  IMNMX.U32 R2, R5, c[0x0][0x0], PT ;  /* 0x0000000005027a17 */ /* 0x000fe20003800000 */
[----:B------:R-:W-:Y:S01]  /*0f20*/  UIADD3 UR4, UP0, UP1, -UR24, UR5, UR4 ;  /* 0x0000000518047290 */ /* 0x000fe2000f91e104 */
[----:B------:R-:W-:-:S03]  /*0f30*/  IMAD.MOV.U32 R9, RZ, RZ, RZ ;  /* 0x000000ffff097224 */ /* 0x000fc600078e00ff */
[----:B------:R-:W-:Y:S01]  /*0f40*/  UIADD3.X UR15, UR15, -0x1, URZ, UP0, UP1 ;  /* 0xffffffff0f0f7890 */ /* 0x000fe200087e243f */
[----:B------:R-:W-:Y:S01]  /*0f50*/  IMAD.IADD R2, R5, 0x1, -R2 ;  /* 0x0000000105027824 */ /* 0x000fe200078e0a02 */
[----:B------:R-:W-:-:S04]  /*0f60*/  ULEA UR5, UP0, UR4, UR16, 0x2 ;  /* 0x0000001004057291 */ /* 0x000fc8000f80103f */
[----:B------:R-:W-:Y:S02]  /*0f70*/  ULEA.HI.X UR15, UR4, UR17, UR15, 0x2, UP0 ;  /* 0x00000011040f7291 */ /* 0x000fe400080f140f */
[----:B------:R-:W-:-:S04]  /*0f80*/  IMAD.U32 R10, RZ, RZ, UR5 ;  /* 0x00000005ff0a7e24 */ /* 0x000fc8000f8e00ff */
[----:B------:R-:W-:Y:S02]  /*0f90*/  IMAD.U32 R11, RZ, RZ, UR15 ;  /* 0x0000000fff0b7e24 */ /* 0x000fe4000f8e00ff */
[----:B--2---:R-:W-:Y:S01]  /*0fa0*/  @!P0 FADD.FTZ R9, RZ, R6 ;  /* 0x00000006ff098221 */ /* 0x004fe20000010000 */
[----:B------:R-:W-:Y:S05]  /*0fb0*/  BRA `(.L_x_6213) ;  /* 0x0000003000007947 */ /* 0x000fea0003800000 */
.L_x_6212:
[----:B------:R-:W-:Y:S02]  /*0fc0*/  IMAD.MOV.U32 R9, RZ, RZ, RZ ;  /* 0x000000ffff097224 */ /* 0x000fe400078e00ff */
[----:B------:R-:W-:Y:S02]  /*0fd0*/  IMAD.U32 R10, RZ, RZ, UR6 ;  /* 0x00000006ff0a7e24 */ /* 0x000fe4000f8e00ff */
[----:B------:R-:W-:Y:S02]  /*0fe0*/  IMAD.U32 R11, RZ, RZ, UR7 ;  /* 0x00000007ff0b7e24 */ /* 0x000fe4000f8e00ff */
.L_x_6213:
[----:B------:R-:W-:Y:S01]  /*0ff0*/  ULDC UR4, c[0x0][0x0] ;  /* 0x0000000000047ab9 */ /* 0x000fe20000000800 */
[----:B------:R-:W-:Y:S01]  /*1000*/  BSSY B1, `(.L_x_6214) ;  /* 0x0000025000017945 */ /* 0x000fe20003800000 */
[----:B------:R-:W-:-:S06]  /*1010*/  USHF.L.U32 UR4, UR4, 0x2, URZ ;  /* 0x0000000204047899 */ /* 0x000fcc000800063f */
[----:B------:R-:W-:Y:S01]  /*1020*/  IMAD R5, RZ, RZ, -UR4 ;  /* 0x80000004ff057e24 */ /* 0x000fe2000f8e02ff */
[----:B------:R-:W-:Y:S02]  /*1030*/  ISETP.NE.U32.AND P1, PT, RZ, UR4, PT ;  /* 0x00000004ff007c0c */ /* 0x000fe4000bf25070 */
[----:B------:R-:W1:Y:S08]  /*1040*/  I2F.U32.RP R8, UR4 ;  /* 0x0000000400087d06 */ /* 0x000e700008209000 */
        /* <DEDUP_REMOVED lines=13> */
[----:B------:R-:W-:Y:S02]  /*1120*/  @!P1 LOP3.LUT R5, RZ, UR4, RZ, 0x33, !PT ;  /* 0x00000004ff059c12 */ /* 0x000fe4000f8e33ff */
[----:B------:R-:W-:-:S03]  /*1130*/  PLOP3.LUT P0, PT, PT, PT, PT, 0x80, 0x0 ;  /* 0x000000000000781c */ /* 0x000fc60003f0f070 */
[----:B------:R-:W-:Y:S02]  /*1140*/  IMAD.IADD R17, R2, 0x1, -R5 ;  /* 0x0000000102117824 */ /* 0x000fe400078e0a05 */
[----:B0-----:R-:W-:Y:S02]  /*1150*/  IMAD.SHL.U32 R5, R4, 0x4, RZ ;  /* 0x0000000404057824 */ /* 0x001fe400078e00ff */
[----:B------:R-:W-:-:S03]  /*1160*/  IMAD.IADD R15, R17, 0x1, R4 ;  /* 0x00000001110f7824 */ /* 0x000fc600078e0204 */
[----:B------:R-:W-:Y:S02]  /*1170*/  ISETP.GE.AND P1, PT, R5, R17, PT ;  /* 0x000000110500720c */ /* 0x000fe40003f26270 */
[----:B------:R-:W-:-:S11]  /*1180*/  ISETP.GE.AND P2, PT, R15, R2, PT ;  /* 0x000000020f00720c */ /* 0x000fd60003f46270 */
[----:B------:R-:W-:Y:S05]  /*1190*/  @P1 BRA `(.L_x_6215) ;  /* 0x000000b000001947 */ /* 0x000fea0003800000 */
[----:B------:R-:W-:-:S04]  /*11a0*/  IMAD.MOV.U32 R13, RZ, RZ, R4 ;  /* 0x000000ffff0d7224 */ /* 0x000fc800078e0004 */
.L_x_6216:
[----:B------:R-:W-:-:S06]  /*11b0*/  IMAD.WIDE R4, R13, 0x10, R10 ;  /* 0x000000100d047825 */ /* 0x000fcc00078e020a */
[----:B------:R-:W2:Y:S01]  /*11c0*/  LDG.E.128 R4, [R4.64] ;  /* 0x0000001604047981 */ /* 0x000ea2000c1e1d00 */
[----:B------:R-:W-:-:S05]  /*11d0*/  IADD3 R13, R13, c[0x0][0x0], RZ ;  /* 0x000000000d0d7a10 */ /* 0x000fca0007ffe0ff */
[----:B------:R-:W-:-:S05]  /*11e0*/  IMAD.SHL.U32 R12, R13, 0x4, RZ ;  /* 0x000000040d0c7824 */ /* 0x000fca00078e00ff */
[----:B------:R-:W-:Y:S01]  /*11f0*/  ISETP.GE.AND P1, PT, R12, R17, PT ;  /* 0x000000110c00720c */ /* 0x000fe20003f26270 */
[----:B--2---:R-:W-:-:S04]  /*1200*/  FADD.FTZ R8, R4, R9 ;  /* 0x0000000904087221 */ /* 0x004fc80000010000 */
[----:B------:R-:W-:-:S04]  /*1210*/  FADD.FTZ R9, R5, R8 ;  /* 0x0000000805097221 */ /* 0x000fc80000010000 */
[----:B------:R-:W-:-:S04]  /*1220*/  FADD.FTZ R6, R6, R9 ;  /* 0x0000000906067221 */ /* 0x000fc80000010000 */
[----:B------:R-:W-:Y:S01]  /*1230*/  FADD.FTZ R9, R7, R6 ;  /* 0x0000000607097221 */ /* 0x000fe20000010000 */
[----:B------:R-:W-:Y:S05]  /*1240*/  @!P1 BRA `(.L_x_6216) ;  /* 0xffffff6000009947 */ /* 0x000fea000383ffff */
.L_x_6215:
[----:B------:R-:W-:Y:S05]  /*1250*/  BSYNC B1 ;  /* 0x0000000000017941 */ /* 0x000fea0003800000 */
.L_x_6214:
[----:B------:R-:W-:Y:S05]  /*1260*/  @P2 BRA `(.L_x_6203) ;  /* 0x0000006000002947 */ /* 0x000fea0003800000 */
.L_x_6217:
[----:B------:R-:W-:-:S06]  /*1270*/  IMAD.WIDE R4, R15, 0x4, R10 ;  /* 0x000000040f047825 */ /* 0x000fcc00078e020a */
[----:B------:R-:W2:Y:S01]  /*1280*/  LDG.E R4, [R4.64] ;  /* 0x0000001604047981 */ /* 0x000ea2000c1e1900 */
[----:B------:R-:W-:-:S04]  /*1290*/  IADD3 R15, R15, c[0x0][0x0], RZ ;  /* 0x000000000f0f7a10 */ /* 0x000fc80007ffe0ff */
[----:B------:R-:W-:Y:S01]  /*12a0*/  ISETP.GE.AND P1, PT, R15, R2, PT ;  /* 0x000000020f00720c */ /* 0x000fe20003f26270 */
[----:B--2---:R-:W-:-:S12]  /*12b0*/  FADD.FTZ R9, R4, R9 ;  /* 0x0000000904097221 */ /* 0x004fd80000010000 */
[----:B------:R-:W-:Y:S05]  /*12c0*/  @!P1 BRA `(.L_x_6217) ;  /* 0xffffffa000009947 */ /* 0x000fea000383ffff */
.L_x_6203:
[----:B------:R-:W-:Y:S05]  /*12d0*/  BSYNC B0 ;  /* 0x0000000000007941 */ /* 0x000fea0003800000 */
.L_x_6194:
[----:B------:R-:W0:Y:S01]  /*12e0*/  S2R R4, SR_TID.X ;  /* 0x0000000000047919 */ /* 0x000e220000002100 */
[----:B------:R-:W-:-:S03]  /*12f0*/  IMAD.MOV.U32 R22, RZ, RZ, c[0x0][0x0] ;  /* 0x00000000ff167624 */ /* 0x000fc600078e00ff */
[----:B------:R-:W-:Y:S02]  /*1300*/  BAR.SYNC.DEFER_BLOCKING 0x0 ;  /* 0x0000000000007b1d */ /* 0x000fe40000010000 */
[----:B------:R-:W-:Y:S02]  /*1310*/  SHF.R.U32.HI R22, RZ, 0x5, R22 ;  /* 0x00000005ff167819 */ /* 0x000fe40000011616 */
[C---:B0-----:R-:W-:Y:S01]  /*1320*/  ISETP.GT.U32.AND P1, PT, R4.reuse, 0x1f, PT ;  /* 0x0000001f0400780c */ /* 0x041fe20003f24070 */
[----:B------:R-:W-:Y:S01]  /*1330*/  IMAD.MOV.U32 R20, RZ, RZ, R4 ;  /* 0x000000ffff147224 */ /* 0x000fe200078e0004 */
[----:B------:R-:W-:Y:S01]  /*1340*/  SHF.L.U32 R2, R4, 0x2, RZ ;  /* 0x0000000204027819 */ /* 0x000fe200000006ff */
[----:B------:R0:W-:Y:S04]  /*1350*/  STS [R4.X4], R9 ;  /* 0x0000000904007388 */ /* 0x0001e80000004800 */
[----:B------:R-:W-:Y:S06]  /*1360*/  BAR.SYNC.DEFER_BLOCKING 0x0 ;  /* 0x0000000000007b1d */ /* 0x000fec0000010000 */
[----:B------:R-:W-:Y:S05]  /*1370*/  @P1 BRA `(.L_x_6218) ;  /* 0x0000035000001947 */ /* 0x000fea0003800000 */
[----:B0-----:R-:W-:-:S04]  /*1380*/  LOP3.LUT R21, R20, 0x1f, RZ, 0xc0, !PT ;  /* 0x0000001f14157812 */ /* 0x001fc800078ec0ff */
[----:B------:R-:W-:-:S13]  /*1390*/  ISETP.GE.U32.AND P1, PT, R21, R22, PT ;  /* 0x000000161500720c */ /* 0x000fda0003f26070 */
[----:B------:R-:W-:Y:S05]  /*13a0*/  @P1 BRA `(.L_x_6218) ;  /* 0x0000032000001947 */ /* 0x000fea0003800000 */
[----:B------:R-:W-:-:S05]  /*13b0*/  IMAD.SHL.U32 R23, R21, 0x80, RZ ;  /* 0x0000008015177824 */ /* 0x000fca00078e00ff */
[----:B------:R-:W0:Y:S04]  /*13c0*/  LDS.128 R4, [R23] ;  /* 0x0000000017047984 */ /* 0x000e280000000c00 */
[----:B------:R-:W1:Y:S04]  /*13d0*/  LDS.128 R16, [R23+0x10] ;  /* 0x0000100017107984 */ /* 0x000e680000000c00 */
[----:B------:R-:W2:Y:S04]  /*13e0*/  LDS.128 R8, [R23+0x20] ;  /* 0x0000200017087984 */ /* 0x000ea80000000c00 */
[----:B------:R-:W3:Y:S01]  /*13f0*/  LDS.128 R12, [R23+0x30] ;  /* 0x00003000170c7984 */ /* 0x000ee20000000c00 */
[----:B0-----:R-:W-:-:S04]  /*1400*/  FADD.FTZ R4, RZ, R4 ;  /* 0x00000004ff047221 */ /* 0x001fc80000010000 */
[----:B------:R-:W-:-:S04]  /*1410*/  FADD.FTZ R5, R5, R4 ;  /* 0x0000000405057221 */ /* 0x000fc80000010000 */
[----:B------:R-:W-:-:S04]  /*1420*/  FADD.FTZ R6, R6, R5 ;  /* 0x0000000506067221 */ /* 0x000fc80000010000 */
[----:B------:R-:W-:-:S04]  /*1430*/  FADD.FTZ R7, R7, R6 ;  /* 0x0000000607077221 */ /* 0x000fc80000010000 */
[----:B-1----:R-:W-:Y:S02]  /*1440*/  FADD.FTZ R16, R7, R16 ;  /* 0x0000001007107221 */ /* 0x002fe40000010000 */
[----:B------:R-:W0:Y:S02]  /*1450*/  LDS.128 R4, [R23+0x40] ;  /* 0x0000400017047984 */ /* 0x000e240000000c00 */
[----:B------:R-:W-:-:S04]  /*1460*/  FADD.FTZ R17, R17, R16 ;  /* 0x0000001011117221 */ /* 0x000fc80000010000 */
[----:B------:R-:W-:-:S04]  /*1470*/  FADD.FTZ R18, R18, R17 ;  /* 0x0000001112127221 */ /* 0x000fc80000010000 */
[----:B------:R-:W-:-:S04]  /*1480*/  FADD.FTZ R19, R19, R18 ;  /* 0x0000001213137221 */ /* 0x000fc80000010000 */
[----:B--2---:R-:W-:Y:S02]  /*1490*/  FADD.FTZ R8, R19, R8 ;  /* 0x0000000813087221 */ /* 0x004fe40000010000 */
[----:B------:R-:W1:Y:S02]  /*14a0*/  LDS.128 R16, [R23+0x50] ;  /* 0x0000500017107984 */ /* 0x000e640000000c00 */
[----:B------:R-:W-:-:S04]  /*14b0*/  FADD.FTZ R9, R9, R8 ;  /* 0x0000000809097221 */ /* 0x000fc80000010000 */
[----:B------:R-:W-:-:S04]  /*14c0*/  FADD.FTZ R10, R10, R9 ;  /* 0x000000090a0a7221 */ /* 0x000fc80000010000 */
[----:B------:R-:W-:-:S04]  /*14d0*/  FADD.FTZ R11, R11, R10 ;  /* 0x0000000a0b0b7221 */ /* 0x000fc80000010000 */
[----:B---3--:R-:W-:Y:S02]  /*14e0*/  FADD.FTZ R12, R11, R12 ;  /* 0x0000000c0b0c7221 */ /* 0x008fe40000010000 */
[----:B------:R-:W2:Y:S02]  /*14f0*/  LDS.128 R8, [R23+0x60] ;  /* 0x0000600017087984 */ /* 0x000ea40000000c00 */
[----:B------:R-:W-:-:S04]  /*1500*/  FADD.FTZ R13, R13, R12 ;  /* 0x0000000c0d0d7221 */ /* 0x000fc80000010000 */
[----:B------:R-:W-:-:S04]  /*1510*/  FADD.FTZ R14, R14, R13 ;  /* 0x0000000d0e0e7221 */ /* 0x000fc80000010000 */
[----:B------:R-:W-:-:S04]  /*1520*/  FADD.FTZ R15, R15, R14 ;  /* 0x0000000e0f0f7221 */ /* 0x000fc80000010000 */
[----:B0-----:R-:W-:Y:S02]  /*1530*/  FADD.FTZ R4, R15, R4 ;  /* 0x000000040f047221 */ /* 0x001fe40000010000 */
[----:B------:R-:W0:Y:S02]  /*1540*/  LDS.128 R12, [R23+0x70] ;  /* 0x00007000170c7984 */ /* 0x000e240000000c00 */
[----:B------:R-:W-:-:S04]  /*1550*/  FADD.FTZ R5, R5, R4 ;  /* 0x0000000405057221 */ /* 0x000fc80000010000 */
[----:B------:R-:W-:Y:S02]  /*1560*/  FADD.FTZ R6, R6, R5 ;  /* 0x0000000506067221 */ /* 0x000fe40000010000 */
[----:B------:R-:W-:Y:S02]  /*1570*/  IMAD.MOV.U32 R5, RZ, RZ, -0x1 ;  /* 0xffffffffff057424 */ /* 0x000fe400078e00ff */
[----:B------:R-:W-:-:S03]  /*1580*/  FADD.FTZ R7, R7, R6 ;  /* 0x0000000607077221 */ /* 0x000fc60000010000 */
[----:B------:R-:W-:Y:S01]  /*1590*/  SHF.L.U32 R6, R5, R22, RZ ;  /* 0x0000001605067219 */ /* 0x000fe200000006ff */
[----:B-1----:R-:W-:-:S03]  /*15a0*/  FADD.FTZ R16, R7, R16 ;  /* 0x0000001007107221 */ /* 0x002fc60000010000 */
[----:B------:R-:W-:Y:S01]  /*15b0*/  LOP3.LUT R6, RZ, R6, RZ, 0x33, !PT ;  /* 0x00000006ff067212 */ /* 0x000fe200078e33ff */
[----:B------:R-:W-:-:S03]  /*15c0*/  FADD.FTZ R17, R17, R16 ;  /* 0x0000001011117221 */ /* 0x000fc60000010000 */
[----:B------:R-:W1:Y:S01]  /*15d0*/  R2UR UR4, R6 ;  /* 0x00000000060473c2 */ /* 0x000e6200000e0000 */
[----:B------:R-:W-:-:S04]  /*15e0*/  FADD.FTZ R18, R18, R17 ;  /* 0x0000001112127221 */ /* 0x000fc80000010000 */
[----:B------:R-:W-:-:S04]  /*15f0*/  FADD.FTZ R19, R19, R18 ;  /* 0x0000001213137221 */ /* 0x000fc80000010000 */
[----:B--2---:R-:W-:-:S04]  /*1600*/  FADD.FTZ R8, R19, R8 ;  /* 0x0000000813087221 */ /* 0x004fc80000010000 */
[----:B------:R-:W-:-:S04]  /*1610*/  FADD.FTZ R9, R9, R8 ;  /* 0x0000000809097221 */ /* 0x000fc80000010000 */
[----:B------:R-:W-:-:S04]  /*1620*/  FADD.FTZ R10, R10, R9 ;  /* 0x000000090a0a7221 */ /* 0x000fc80000010000 */
[----:B------:R-:W-:-:S04]  /*1630*/  FADD.FTZ R11, R11, R10 ;  /* 0x0000000a0b0b7221 */ /* 0x000fc80000010000 */
[----:B0-----:R-:W-:-:S04]  /*1640*/  FADD.FTZ R12, R11, R12 ;  /* 0x0000000c0b0c7221 */ /* 0x001fc80000010000 */
[----:B------:R-:W-:-:S04]  /*1650*/  FADD.FTZ R13, R13, R12 ;  /* 0x0000000c0d0d7221 */ /* 0x000fc80000010000 */
[----:B------:R-:W-:-:S04]  /*1660*/  FADD.FTZ R14, R14, R13 ;  /* 0x0000000d0e0e7221 */ /* 0x000fc80000010000 */
[----:B------:R-:W-:Y:S01]  /*1670*/  FADD.FTZ R14, R15, R14 ;  /* 0x0000000e0f0e7221 */ /* 0x000fe20000010000 */
[----:B-1----:R-:W-:Y:S05]  /*1680*/  BRA.CONV UR4, `(.L_x_6219) ;  /* 0x0000002304007947 */ /* 0x002fea000b800000 */
[----:B------:R-:W-:Y:S02]  /*1690*/  MOV R4, 0x16b0 ;  /* 0x000016b000047802 */ /* 0x000fe40000000f00 */
[----:B------:R-:W-:Y:S05]  /*16a0*/  CALL.REL.NOINC `($__internal_26_$__cuda_sm70_warpsync) ;  /* 0x00002a9000007944 */ /* 0x000fea0003c00000 */
.L_x_6219:
[----:B------:R-:W-:-:S06]  /*16b0*/  NOP ;  /* 0x0000000000007918 */ /* 0x000fcc0000000000 */
[----:B------:R0:W-:Y:S02]  /*16c0*/  STS [R21.X4], R14 ;  /* 0x0000000e15007388 */ /* 0x0001e40000004800 */
.L_x_6218:
[----:B0-----:R-:W-:Y:S01]  /*16d0*/  ISETP.NE.AND P1, PT, R20, RZ, PT ;  /* 0x000000ff1400720c */ /* 0x001fe20003f25270 */
[----:B------:R-:W-:Y:S01]  /*16e0*/  WARPSYNC 0xffffffff ;  /* 0xffffffff00007948 */ /* 0x000fe20003800000 */
[----:B------:R-:W-:Y:S06]  /*16f0*/  BAR.SYNC.DEFER_BLOCKING 0x0 ;  /* 0x0000000000007b1d */ /* 0x000fec0000010000 */
[----:B------:R-:W-:Y:S05]  /*1700*/  BSSY B0, `(.L_x_6220) ;  /* 0x0000054000007945 */ /* 0x000fea0003800000 */
[----:B------:R-:W-:Y:S05]  /*1710*/  @P1 BRA `(.L_x_6221) ;  /* 0x0000052000001947 */ /* 0x000fea0003800000 */
[----:B------:R-:W-:Y:S01]  /*1720*/  ISETP.NE.AND P1, PT, R22, RZ, PT ;  /* 0x000000ff1600720c */ /* 0x000fe20003f25270 */
[----:B------:R-:W-:-:S12]  /*1730*/  IMAD.MOV.U32 R19, RZ, RZ, RZ ;  /* 0x000000ffff137224 */ /* 0x000fd800078e00ff */
[----:B------:R-:W-:Y:S05]  /*1740*/  @!P1 BRA `(.L_x_6222) ;  /* 0x000004e000009947 */ /* 0x000fea0003800000 */
[C---:B------:R-:W-:Y:S01]  /*1750*/  IADD3 R4, R22.reuse, -0x1, RZ ;  /* 0xffffffff16047810 */ /* 0x040fe20007ffe0ff */
[----:B------:R-:W-:Y:S01]  /*1760*/  UMOV UR4, URZ ;  /* 0x0000003f00047c82 */ /* 0x000fe20008000000 */
[----:B------:R-:W-:Y:S01]  /*1770*/  LOP3.LUT R21, R22, 0x3, RZ, 0xc0, !PT ;  /* 0x0000000316157812 */ /* 0x000fe200078ec0ff */
[----:B------:R-:W-:Y:S01]  /*1780*/  IMAD.MOV.U32 R19, RZ, RZ, RZ ;  /* 0x000000ffff137224 */ /* 0x000fe200078e00ff */
[----:B------:R-:W-:-:S13]  /*1790*/  ISETP.GE.U32.AND P1, PT, R4, 0x3, PT ;  /* 0x000000030400780c */ /* 0x000fda0003f26070 */
[----:B------:R-:W-:Y:S05]  /*17a0*/  @!P1 BRA `(.L_x_6223) ;  /* 0x000003f000009947 */ /* 0x000fea0003800000 */
[----:B------:R-:W-:Y:S01]  /*17b0*/  IMAD.IADD R22, R22, 0x1, -R21 ;  /* 0x0000000116167824 */ /* 0x000fe200078e0a15 */
[----:B------:R-:W-:Y:S01]  /*17c0*/  UMOV UR4, URZ ;  /* 0x0000003f00047c82 */ /* 0x000fe20008000000 */
[----:B------:R-:W-:Y:S01]  /*17d0*/  IMAD.MOV.U32 R19, RZ, RZ, RZ ;  /* 0x000000ffff137224 */ /* 0x000fe200078e00ff */
[----:B------:R-:W-:Y:S02]  /*17e0*/  UMOV UR5, URZ ;  /* 0x0000003f00057c82 */ /* 0x000fe40008000000 */
[----:B------:R-:W-:-:S13]  /*17f0*/  ISETP.GT.AND P1, PT, R22, RZ, PT ;  /* 0x000000ff1600720c */ /* 0x000fda0003f24270 */
[----:B------:R-:W-:Y:S05]  /*1800*/  @!P1 BRA `(.L_x_6224) ;  /* 0x000002f000009947 */ /* 0x000fea0003800000 */
[----:B------:R-:W-:Y:S02]  /*1810*/  ISETP.GT.AND P2, PT, R22, 0xc, PT ;  /* 0x0000000c1600780c */ /* 0x000fe40003f44270 */
[----:B------:R-:W-:-:S11]  /*1820*/  PLOP3.LUT P1, PT, PT, PT, PT, 0x80, 0x0 ;  /* 0x000000000000781c */ /* 0x000fd60003f2f070 */
[----:B------:R-:W-:Y:S05]  /*1830*/  @!P2 BRA `(.L_x_6225) ;  /* 0x000001a00000a947 */ /* 0x000fea0003800000 */
[----:B------:R-:W-:Y:S02]  /*1840*/  PLOP3.LUT P1, PT, PT, PT, PT, 0x8, 0x0 ;  /* 0x000000000000781c */ /* 0x000fe40003f2e170 */
.L_x_6226:
[----:B------:R-:W0:Y:S01]  /*1850*/  LDS.128 R4, [UR5] ;  /* 0x00000005ff047984 */ /* 0x000e220008000c00 */
[----:B------:R-:W-:Y:S01]  /*1860*/  IADD3 R22, R22, -0x10, RZ ;  /* 0xfffffff016167810 */ /* 0x000fe20007ffe0ff */
[----:B------:R-:W-:Y:S02]  /*1870*/  UIADD3 UR4, UR4, 0x10, URZ ;  /* 0x0000001004047890 */ /* 0x000fe4000fffe03f */
[----:B------:R-:W1:Y:S01]  /*1880*/  LDS.128 R8, [UR5+0x10] ;  /* 0x00001005ff087984 */ /* 0x000e620008000c00 */
[----:B------:R-:W-:-:S03]  /*1890*/  ISETP.GT.AND P2, PT, R22, 0xc, PT ;  /* 0x0000000c1600780c */ /* 0x000fc60003f44270 */
[----:B------:R-:W2:Y:S01]  /*18a0*/  LDS.128 R12, [UR5+0x20] ;  /* 0x00002005ff0c7984 */ /* 0x000ea20008000c00 */
[----:B0-----:R-:W-:-:S03]  /*18b0*/  FADD.FTZ R4, R4, R19 ;  /* 0x0000001304047221 */ /* 0x001fc60000010000 */
[----:B------:R-:W0:Y:S01]  /*18c0*/  LDS.128 R16, [UR5+0x30] ;  /* 0x00003005ff107984 */ /* 0x000e220008000c00 */
[----:B------:R-:W-:Y:S01]  /*18d0*/  UIADD3 UR5, UR5, 0x40, URZ ;  /* 0x0000004005057890 */ /* 0x000fe2000fffe03f */
[----:B------:R-:W-:-:S04]  /*18e0*/  FADD.FTZ R5, R5, R4 ;  /* 0x0000000405057221 */ /* 0x000fc80000010000 */
[----:B------:R-:W-:-:S04]  /*18f0*/  FADD.FTZ R6, R6, R5 ;  /* 0x0000000506067221 */ /* 0x000fc80000010000 */
[----:B------:R-:W-:-:S04]  /*1900*/  FADD.FTZ R7, R7, R6 ;  /* 0x0000000607077221 */ /* 0x000fc80000010000 */
[----:B-1----:R-:W-:-:S04]  /*1910*/  FADD.FTZ R8, R7, R8 ;  /* 0x0000000807087221 */ /* 0x002fc80000010000 */
[----:B------:R-:W-:-:S04]  /*1920*/  FADD.FTZ R9, R9, R8 ;  /* 0x0000000809097221 */ /* 0x000fc80000010000 */
        /* <DEDUP_REMOVED lines=10> */
[----:B------:R-:W-:Y:S05]  /*19d0*/  @P2 BRA `(.L_x_6226) ;  /* 0xfffffe7000002947 */ /* 0x000fea000383ffff */
.L_x_6225:
[----:B------:R-:W-:-:S13]  /*19e0*/  ISETP.GT.AND P2, PT, R22, 0x4, PT ;  /* 0x000000041600780c */ /* 0x000fda0003f44270 */
[----:B------:R-:W-:Y:S05]  /*19f0*/  @!P2 BRA `(.L_x_6227) ;  /* 0x000000e00000a947 */ /* 0x000fea0003800000 */
[----:B------:R-:W0:Y:S01]  /*1a00*/  LDS.128 R4, [UR5] ;  /* 0x00000005ff047984 */ /* 0x000e220008000c00 */
[----:B------:R-:W-:Y:S01]  /*1a10*/  PLOP3.LUT P1, PT, PT, PT, PT, 0x8, 0x0 ;  /* 0x000000000000781c */ /* 0x000fe20003f2e170 */
[----:B------:R-:W-:Y:S01]  /*1a20*/  UIADD3 UR4, UR4, 0x8, URZ ;  /* 0x0000000804047890 */ /* 0x000fe2000fffe03f */
[----:B------:R-:W-:Y:S01]  /*1a30*/  IADD3 R22, R22, -0x8, RZ ;  /* 0xfffffff816167810 */ /* 0x000fe20007ffe0ff */
[----:B------:R-:W1:Y:S01]  /*1a40*/  LDS.128 R8, [UR5+0x10] ;  /* 0x00001005ff087984 */ /* 0x000e620008000c00 */
[----:B------:R-:W-:Y:S01]  /*1a50*/  UIADD3 UR5, UR5, 0x20, URZ ;  /* 0x0000002005057890 */ /* 0x000fe2000fffe03f */
[----:B0-----:R-:W-:-:S04]  /*1a60*/  FADD.FTZ R4, R19, R4 ;  /* 0x0000000413047221 */ /* 0x001fc80000010000 */
[----:B------:R-:W-:-:S04]  /*1a70*/  FADD.FTZ R5, R5, R4 ;  /* 0x0000000405057221 */ /* 0x000fc80000010000 */
[----:B------:R-:W-:-:S04]  /*1a80*/  FADD.FTZ R6, R6, R5 ;  /* 0x0000000506067221 */ /* 0x000fc80000010000 */
[----:B------:R-:W-:-:S04]  /*1a90*/  FADD.FTZ R7, R7, R6 ;  /* 0x0000000607077221 */ /* 0x000fc80000010000 */
[----:B-1----:R-:W-:-:S04]  /*1aa0*/  FADD.FTZ R8, R7, R8 ;  /* 0x0000000807087221 */ /* 0x002fc80000010000 */
[----:B------:R-:W-:-:S04]  /*1ab0*/  FADD.FTZ R9, R9, R8 ;  /* 0x0000000809097221 */ /* 0x000fc80000010000 */
[----:B------:R-:W-:-:S04]  /*1ac0*/  FADD.FTZ R10, R10, R9 ;  /* 0x000000090a0a7221 */ /* 0x000fc80000010000 */
[----:B------:R-:W-:Y:S02]  /*1ad0*/  FADD.FTZ R19, R11, R10 ;  /* 0x0000000a0b137221 */ /* 0x000fe40000010000 */
.L_x_6227:
[----:B------:R-:W-:-:S13]  /*1ae0*/  ISETP.NE.OR P1, PT, R22, RZ, P1 ;  /* 0x000000ff1600720c */ /* 0x000fda0000f25670 */
[----:B------:R-:W-:Y:S05]  /*1af0*/  @!P1 BRA `(.L_x_6223) ;  /* 0x000000a000009947 */ /* 0x000fea0003800000 */
.L_x_6224:
[----:B------:R-:W0:Y:S01]  /*1b00*/  LDS.128 R4, [UR5] ;  /* 0x00000005ff047984 */ /* 0x000e220008000c00 */
[----:B------:R-:W-:Y:S01]  /*1b10*/  IADD3 R22, R22, -0x4, RZ ;  /* 0xfffffffc16167810 */ /* 0x000fe20007ffe0ff */
[----:B------:R-:W-:Y:S02]  /*1b20*/  UIADD3 UR4, UR4, 0x4, URZ ;  /* 0x0000000404047890 */ /* 0x000fe4000fffe03f */
[----:B------:R-:W-:Y:S01]  /*1b30*/  UIADD3 UR5, UR5, 0x10, URZ ;  /* 0x0000001005057890 */ /* 0x000fe2000fffe03f */
[----:B------:R-:W-:Y:S01]  /*1b40*/  ISETP.NE.AND P1, PT, R22, RZ, PT ;  /* 0x000000ff1600720c */ /* 0x000fe20003f25270 */
[----:B0-----:R-:W-:-:S04]  /*1b50*/  FADD.FTZ R4, R4, R19 ;  /* 0x0000001304047221 */ /* 0x001fc80000010000 */
[----:B------:R-:W-:-:S04]  /*1b60*/  FADD.FTZ R5, R5, R4 ;  /* 0x0000000405057221 */ /* 0x000fc80000010000 */
[----:B------:R-:W-:-:S04]  /*1b70*/  FADD.FTZ R6, R6, R5 ;  /* 0x0000000506067221 */ /* 0x000fc80000010000 */
[----:B------:R-:W-:Y:S01]  /*1b80*/  FADD.FTZ R19, R7, R6 ;  /* 0x0000000607137221 */ /* 0x000fe20000010000 */
[----:B------:R-:W-:Y:S05]  /*1b90*/  @P1 BRA `(.L_x_6224) ;  /* 0xffffff6000001947 */ /* 0x000fea000383ffff */
.L_x_6223:
[----:B------:R-:W-:-:S13]  /*1ba0*/  ISETP.NE.AND P1, PT, R21, RZ, PT ;  /* 0x000000ff1500720c */ /* 0x000fda0003f25270 */
[----:B------:R-:W-:Y:S05]  /*1bb0*/  @!P1 BRA `(.L_x_6222) ;  /* 0x0000007000009947 */ /* 0x000fea0003800000 */
[----:B------:R-:W-:-:S09]  /*1bc0*/  USHF.L.U32 UR4, UR4, 0x2, URZ ;  /* 0x0000000204047899 */ /* 0x000fd2000800063f */
.L_x_6228:
[----:B------:R-:W0:Y:S01]  /*1bd0*/  LDS R4, [UR4] ;  /* 0x00000004ff047984 */ /* 0x000e220008000800 */
[----:B------:R-:W-:Y:S01]  /*1be0*/  IADD3 R21, R21, -0x1, RZ ;  /* 0xffffffff15157810 */ /* 0x000fe20007ffe0ff */
[----:B------:R-:W-:-:S03]  /*1bf0*/  UIADD3 UR4, UR4, 0x4, URZ ;  /* 0x0000000404047890 */ /* 0x000fc6000fffe03f */
[----:B------:R-:W-:Y:S01]  /*1c00*/  ISETP.NE.AND P1, PT, R21, RZ, PT ;  /* 0x000000ff1500720c */ /* 0x000fe20003f25270 */
[----:B0-----:R-:W-:-:S12]  /*1c10*/  FADD.FTZ R19, R4, R19 ;  /* 0x0000001304137221 */ /* 0x001fd80000010000 */
[----:B------:R-:W-:Y:S05]  /*1c20*/  @P1 BRA `(.L_x_6228) ;  /* 0xffffffa000001947 */ /* 0x000fea000383ffff */
.L_x_6222:
[----:B------:R0:W-:Y:S02]  /*1c30*/  STS [RZ], R19 ;  /* 0x00000013ff007388 */ /* 0x0001e40000000800 */
.L_x_6221:
[----:B------:R-:W-:Y:S05]  /*1c40*/  BSYNC B0 ;  /* 0x0000000000007941 */ /* 0x000fea0003800000 */
.L_x_6220:
[----:B------:R-:W-:Y:S01]  /*1c50*/  BAR.SYNC.DEFER_BLOCKING 0x0 ;  /* 0x0000000000007b1d */ /* 0x000fe20000010000 */
[----:B------:R-:W-:-:S04]  /*1c60*/  UISETP.NE.U32.AND UP0, UPT, UR8, UR24, UPT ;  /* 0x000000180800728c */ /* 0x000fc8000bf05070 */
[----:B------:R-:W-:Y:S02]  /*1c70*/  UISETP.NE.AND.EX UP0, UPT, URZ, URZ, UPT, UP0 ;  /* 0x0000003f3f00728c */ /* 0x000fe4000bf05300 */
[----:B------:R-:W-:Y:S02]  /*1c80*/  ULDC.64 UR16, c[0x0][0x168] ;  /* 0x00005a0000107ab9 */ /* 0x000fe40000000a00 */
[----:B------:R-:W-:Y:S02]  /*1c90*/  UIADD3 UR13, UP1, UR13, UR16, URZ ;  /* 0x000000100d0d7290 */ /* 0x000fe4000ff3e03f */
[----:B------:R-:W-:Y:S02]  /*1ca0*/  PLOP3.LUT P2, PT, PT, PT, UP0, 0x80, 0x0 ;  /* 0x000000000000781c */ /* 0x000fe40003f4f008 */
[----:B------:R-:W-:Y:S02]  /*1cb0*/  ULOP3.LUT UR4, UR13, 0xc, URZ, 0xc0, !UPT ;  /* 0x0000000c0d047892 */ /* 0x000fe4000f8ec03f */
[----:B------:R-:W-:-:S04]  /*1cc0*/  UIADD3.X UR14, UR11, UR17, URZ, UP1, !UPT ;  /* 0x000000110b0e7290 */ /* 0x000fc80008ffe43f */
[----:B------:R-:W-:Y:S01]  /*1cd0*/  IMAD.U32 R4, RZ, RZ, UR4 ;  /* 0x00000004ff047e24 */ /* 0x000fe2000f8e00ff */
[----:B------:R-:W-:Y:S02]  /*1ce0*/  ULDC.64 UR4, c[0x0][0x160] ;  /* 0x0000580000047ab9 */ /* 0x000fe40000000a00 */
[----:B------:R-:W-:Y:S01]  /*1cf0*/  UIADD3 UR15, UP2, UR12, UR4, URZ ;  /* 0x000000040c0f7290 */ /* 0x000fe2000ff5e03f */
[----:B------:R-:W1:Y:S01]  /*1d00*/  LDS R5, [RZ] ;  /* 0x00000000ff057984 */ /* 0x000e620000000800 */
[----:B------:R-:W-:Y:S02]  /*1d10*/  SHF.R.U64 R4, R4, 0x2, RZ ;  /* 0x0000000204047819 */ /* 0x000fe400000012ff */
[----:B------:R-:W-:Y:S02]  /*1d20*/  UIADD3.X UR18, UR10, UR5, URZ, UP2, !UPT ;  /* 0x000000050a127290 */ /* 0x000fe400097fe43f */
[----:B------:R-:W-:-:S04]  /*1d30*/  ISETP.EQ.U32.AND P1, PT, R4, UR8, PT ;  /* 0x0000000804007c0c */ /* 0x000fc8000bf22070 */
[----:B------:R-:W-:Y:S01]  /*1d40*/  ISETP.EQ.AND.EX P1, PT, RZ, RZ, PT, P1 ;  /* 0x000000ffff00720c */ /* 0x000fe20003f22310 */
[----:B-1----:R1:W2:-:S12]  /*1d50*/  R2UR UR19, R5 ;  /* 0x00000000051373c2 */ /* 0x00229800000e0000 */
[----:B------:R-:W-:Y:S05]  /*1d60*/  @!P2 BRA P1, `(.L_x_6229) ;  /* 0x00000c800000a947 */ /* 0x000fea0000800000 */
[----:B-1----:R-:W-:-:S04]  /*1d70*/  IMAD.MOV.U32 R5, RZ, RZ, c[0x0][0x0] ;  /* 0x00000000ff057624 */ /* 0x002fc800078e00ff */
[----:B------:R-:W-:Y:S01]  /*1d80*/  IMAD.SHL.U32 R4, R5, 0x4, RZ ;  /* 0x0000000405047824 */ /* 0x000fe200078e00ff */
[----:B------:R-:W-:Y:S05]  /*1d90*/  @P0 BRA `(.L_x_6230) ;  /* 0x000006f000000947 */ /* 0x000fea0003800000 */
[----:B------:R-:W1:Y:S01]  /*1da0*/  I2F.U32.RP R6, R4 ;  /* 0x0000000400067306 */ /* 0x000e620000209000 */
[----:B------:R-:W-:Y:S01]  /*1db0*/  IMAD.MOV R7, RZ, RZ, -R4 ;  /* 0x000000ffff077224 */ /* 0x000fe200078e0a04 */
[----:B------:R-:W-:Y:S01]  /*1dc0*/  ISETP.NE.U32.AND P1, PT, R4, RZ, PT ;  /* 0x000000ff0400720c */ /* 0x000fe20003f25070 */
[----:B------:R-:W-:Y:S01]  /*1dd0*/  BSSY B0, `(.L_x_6231) ;  /* 0x0000055000007945 */ /* 0x000fe20003800000 */
[----:B------:R-:W-:-:S04]  /*1de0*/  IMAD.MOV.U32 R26, RZ, RZ, R20 ;  /* 0x000000ffff1a7224 */ /* 0x000fc800078e0014 */
[----:B-1----:R-:W1:Y:S02]  /*1df0*/  MUFU.RCP R6, R6 ;  /* 0x0000000600067308 */ /* 0x002e640000001000 */
[----:B-1----:R-:W-:-:S06]  /*1e00*/  IADD3 R2, R6, 0xffffffe, RZ ;  /* 0x0ffffffe06027810 */ /* 0x002fcc0007ffe0ff */
[----:B------:R1:W3:Y:S02]  /*1e10*/  F2I.FTZ.U32.TRUNC.NTZ R3, R2 ;  /* 0x0000000200037305 */ /* 0x0002e4000021f000 */
[----:B-1----:R-:W-:Y:S02]  /*1e20*/  IMAD.MOV.U32 R2, RZ, RZ, RZ ;  /* 0x000000ffff027224 */ /* 0x002fe400078e00ff */
[----:B---3--:R-:W-:-:S04]  /*1e30*/  IMAD R7, R7, R3, RZ ;  /* 0x0000000307077224 */ /* 0x008fc800078e02ff */
[----:B------:R-:W-:-:S04]  /*1e40*/  IMAD.HI.U32 R0, R3, R7, R2 ;  /* 0x0000000703007227 */ /* 0x000fc800078e0002 */
[----:B------:R-:W-:Y:S02]  /*1e50*/  IMAD.MOV.U32 R2, RZ, RZ, c[0x0][0x178] ;  /* 0x00005e00ff027624 */ /* 0x000fe400078e00ff */
[----:B------:R-:W-:-:S03]  /*1e60*/  IMAD.HI.U32 R0, R0, c[0x0][0x178], RZ ;  /* 0x00005e0000007a27 */ /* 0x000fc600078e00ff */
[----:B------:R-:W-:Y:S01]  /*1e70*/  SHF.R.S32.HI R2, RZ, 0x1f, R2 ;  /* 0x0000001fff027819 */ /* 0x000fe20000011402 */
[----:B------:R-:W-:Y:S02]  /*1e80*/  IMAD.MOV R3, RZ, RZ, -R0 ;  /* 0x000000ffff037224 */ /* 0x000fe400078e0a00 */
[----:B------:R-:W-:Y:S02]  /*1e90*/  IMAD.MOV.U32 R7, RZ, RZ, RZ ;  /* 0x000000ffff077224 */ /* 0x000fe400078e00ff */
[----:B------:R-:W-:-:S05]  /*1ea0*/  IMAD R3, R4, R3, c[0x0][0x178] ;  /* 0x00005e0004037624 */ /* 0x000fca00078e0203 */
[----:B------:R-:W-:-:S13]  /*1eb0*/  ISETP.GE.U32.AND P0, PT, R3, R4, PT ;  /* 0x000000040300720c */ /* 0x000fda0003f06070 */
[----:B------:R-:W-:-:S05]  /*1ec0*/  @P0 IMAD.IADD R3, R3, 0x1, -R4 ;  /* 0x0000000103030824 */ /* 0x000fca00078e0a04 */
[----:B------:R-:W-:-:S13]  /*1ed0*/  ISETP.GE.U32.AND P0, PT, R3, R4, PT ;  /* 0x000000040300720c */ /* 0x000fda0003f06070 */
[----:B------:R-:W-:Y:S01]  /*1ee0*/  @P0 IMAD.IADD R3, R3, 0x1, -R4 ;  /* 0x0000000103030824 */ /* 0x000fe200078e0a04 */
[----:B------:R-:W-:-:S04]  /*1ef0*/  @!P1 LOP3.LUT R3, RZ, R4, RZ, 0x33, !PT ;  /* 0x00000004ff039212 */ /* 0x000fc800078e33ff */
[----:B------:R-:W-:-:S04]  /*1f00*/  IADD3 R3, P1, -R3, c[0x0][0x178], RZ ;  /* 0x00005e0003037a10 */ /* 0x000fc80007f3e1ff */
[----:B------:R-:W-:Y:S02]  /*1f10*/  ISETP.GT.U32.AND P0, PT, R3, R20, PT ;  /* 0x000000140300720c */ /* 0x000fe40003f04070 */
[----:B------:R-:W-:-:S04]  /*1f20*/  IADD3.X R0, R2, -0x1, RZ, P1, !PT ;  /* 0xffffffff02007810 */ /* 0x000fc80000ffe4ff */
[----:B------:R-:W-:-:S13]  /*1f30*/  ISETP.GT.AND.EX P0, PT, R0, RZ, PT, P0 ;  /* 0x000000ff0000720c */ /* 0x000fda0003f04300 */
[----:B------:R-:W-:Y:S05]  /*1f40*/  @!P0 BRA `(.L_x_6232) ;  /* 0x000003d000008947 */ /* 0x000fea0003800000 */
[C---:B------:R-:W-:Y:S01]  /*1f50*/  IMAD.SHL.U32 R8, R5.reuse, 0x2, RZ ;  /* 0x0000000205087824 */ /* 0x040fe200078e00ff */
[----:B------:R-:W-:Y:S01]  /*1f60*/  SHF.R.U32.HI R25, RZ, 0x1e, R5 ;  /* 0x0000001eff197819 */ /* 0x000fe20000011605 */
[C---:B------:R-:W-:Y:S02]  /*1f70*/  IMAD R9, R5.reuse, 0x3, RZ ;  /* 0x0000000305097824 */ /* 0x040fe400078e02ff */
[----:B------:R-:W-:Y:S01]  /*1f80*/  IMAD.SHL.U32 R23, R5, 0x4, RZ ;  /* 0x0000000405177824 */ /* 0x000fe200078e00ff */
[----:B------:R-:W-:Y:S01]  /*1f90*/  SHF.R.U32.HI R22, RZ, 0x1e, R8 ;  /* 0x0000001eff167819 */ /* 0x000fe20000011608 */
[----:B------:R-:W-:Y:S01]  /*1fa0*/  IMAD.SHL.U32 R27, R8, 0x4, RZ ;  /* 0x00000004081b7824 */ /* 0x000fe200078e00ff */
[----:B------:R-:W-:Y:S02]  /*1fb0*/  SHF.L.U32 R24, R9, 0x2, RZ ;  /* 0x0000000209187819 */ /* 0x000fe400000006ff */
[----:B------:R-:W-:Y:S02]  /*1fc0*/  SHF.R.U32.HI R6, RZ, 0x1e, R9 ;  /* 0x0000001eff067819 */ /* 0x000fe40000011609 */
.L_x_6233:
[C---:B------:R-:W-:Y:S01]  /*1fd0*/  IMAD.SHL.U32 R10, R26.reuse, 0x4, RZ ;  /* 0x000000041a0a7824 */ /* 0x040fe200078e00ff */
[----:B------:R-:W-:-:S04]  /*1fe0*/  SHF.L.U64.HI R11, R26, 0x2, R7 ;  /* 0x000000021a0b7819 */ /* 0x000fc80000010207 */
[C---:B------:R-:W-:Y:S02]  /*1ff0*/  IADD3 R12, P0, R10.reuse, UR13, RZ ;  /* 0x0000000d0a0c7c10 */ /* 0x040fe4000ff1e0ff */
[----:B------:R-:W-:Y:S02]  /*2000*/  IADD3 R10, P1, R10, UR6, RZ ;  /* 0x000000060a0a7c10 */ /* 0x000fe4000ff3e0ff */
[----:B------:R-:W-:Y:S02]  /*2010*/  IADD3.X R13, R11, UR14, RZ, P0, !PT ;  /* 0x0000000e0b0d7c10 */ /* 0x000fe400087fe4ff */
[----:B------:R-:W-:Y:S02]  /*2020*/  IADD3 R18, P0, R23, R12, RZ ;  /* 0x0000000c17127210 */ /* 0x000fe40007f1e0ff */
[----:B------:R-:W-:Y:S02]  /*2030*/  IADD3.X R11, R11, UR7, RZ, P1, !PT ;  /* 0x000000070b0b7c10 */ /* 0x000fe40008ffe4ff */
[----:B------:R-:W-:Y:S01]  /*2040*/  IADD3 R16, P1, R23, R10, RZ ;  /* 0x0000000a17107210 */ /* 0x000fe20007f3e0ff */
[----:B0-----:R-:W-:Y:S01]  /*2050*/  IMAD.X R19, R25, 0x1, R13, P0 ;  /* 0x0000000119137824 */ /* 0x001fe200000e060d */
[----:B------:R-:W-:-:S03]  /*2060*/  IADD3 R14, P0, R27, R12, RZ ;  /* 0x0000000c1b0e7210 */ /* 0x000fc60007f1e0ff */
[----:B------:R-:W-:Y:S01]  /*2070*/  IMAD.X R17, R25, 0x1, R11, P1 ;  /* 0x0000000119117824 */ /* 0x000fe200008e060b */
[----:B------:R-:W-:Y:S01]  /*2080*/  IADD3 R20, P1, R27, R10, RZ ;  /* 0x0000000a1b147210 */ /* 0x000fe20007f3e0ff */
[----:B------:R-:W-:Y:S01]  /*2090*/  IMAD.X R15, R22, 0x1, R13, P0 ;  /* 0x00000001160f7824 */ /* 0x000fe200000e060d */
[----:B------:R-:W-:Y:S01]  /*20a0*/  IADD3 R28, P0, R24, R12, RZ ;  /* 0x0000000c181c7210 */ /* 0x000fe20007f1e0ff */
[----:B------:R0:W3:Y:S02]  /*20b0*/  LDG.E R18, [R18.64] ;  /* 0x0000001612127981 */ /* 0x0000e4000c1e1900 */
[----:B------:R-:W-:Y:S02]  /*20c0*/  IMAD.X R21, R22, 0x1, R11, P1 ;  /* 0x0000000116157824 */ /* 0x000fe400008e060b */
[----:B------:R1:W3:Y:S04]  /*20d0*/  LDG.E R17, [R16.64] ;  /* 0x0000001610117981 */ /* 0x0002e8000c1e1900 */
[----:B------:R4:W5:Y:S01]  /*20e0*/  LDG.E R14, [R14.64] ;  /* 0x000000160e0e7981 */ /* 0x000962000c1e1900 */
[----:B------:R-:W-:-:S03]  /*20f0*/  IMAD.X R29, R6, 0x1, R13, P0 ;  /* 0x00000001061d7824 */ /* 0x000fc600000e060d */
[----:B------:R-:W5:Y:S04]  /*2100*/  LDG.E R21, [R20.64] ;  /* 0x0000001614157981 */ /* 0x000f68000c1e1900 */
[----:B-12---:R1:W2:Y:S04]  /*2110*/  LDG.E R16, [R12.64] ;  /* 0x000000160c107981 */ /* 0x0062a8000c1e1900 */
[----:B----4-:R4:W2:Y:S04]  /*2120*/  LDG.E R15, [R10.64] ;  /* 0x000000160a0f7981 */ /* 0x0108a8000c1e1900 */
[----:B------:R-:W5:Y:S01]  /*2130*/  LDG.E R28, [R28.64] ;  /* 0x000000161c1c7981 */ /* 0x000f62000c1e1900 */
[----:B----4-:R-:W-:-:S05]  /*2140*/  IADD3 R10, P1, R24, R10, RZ ;  /* 0x0000000a180a7210 */ /* 0x010fca0007f3e0ff */
[----:B------:R-:W-:-:S05]  /*2150*/  IMAD.X R11, R6, 0x1, R11, P1 ;  /* 0x00000001060b7824 */ /* 0x000fca00008e060b */
[----:B0-----:R0:W4:Y:S01]  /*2160*/  LDG.E R19, [R10.64] ;  /* 0x000000160a137981 */ /* 0x001122000c1e1900 */
[----:B-1----:R-:W-:-:S04]  /*2170*/  LEA R12, P0, R26, UR15, 0x1 ;  /* 0x0000000f1a0c7c11 */ /* 0x002fc8000f8008ff */
[----:B------:R-:W-:Y:S02]  /*2180*/  LEA.HI.X R13, R26, UR18, R7, 0x1, P0 ;  /* 0x000000121a0d7c11 */ /* 0x000fe400080f0c07 */
[----:B0-----:R-:W-:Y:S01]  /*2190*/  LEA R10, P1, R8, R12, 0x1 ;  /* 0x0000000c080a7211 */ /* 0x001fe200078208ff */
[----:B---3--:R-:W-:-:S05]  /*21a0*/  FFMA.FTZ R17, R18, -UR19, R17 ;  /* 0x8000001312117c23 */ /* 0x008fca0008010011 */
[----:B------:R-:W-:Y:S01]  /*21b0*/  F2FP.BF16.PACK_AB R17, RZ, R17 ;  /* 0x00000011ff11723e */ /* 0x000fe200000010ff */
[----:B--2---:R-:W-:-:S05]  /*21c0*/  FFMA.FTZ R16, R16, -UR19, R15 ;  /* 0x8000001310107c23 */ /* 0x004fca000801000f */
[----:B------:R-:W-:Y:S01]  /*21d0*/  F2FP.BF16.PACK_AB R16, RZ, R16 ;  /* 0x00000010ff10723e */ /* 0x000fe200000010ff */
[----:B-----5:R-:W-:Y:S01]  /*21e0*/  FFMA.FTZ R21, R14, -UR19, R21 ;  /* 0x800000130e157c23 */ /* 0x020fe20008010015 */
[-C--:B------:R-:W-:Y:S02]  /*21f0*/  LEA R14, P0, R5, R12.reuse, 0x1 ;  /* 0x0000000c050e7211 */ /* 0x080fe400078008ff */
[----:B------:R-:W-:Y:S02]  /*2200*/  PRMT R11, R16, 0x7610, R11 ;  /* 0x00007610100b7816 */ /* 0x000fe4000000000b */
[----:B------:R-:W-:Y:S02]  /*2210*/  LEA R16, P2, R9, R12, 0x1 ;  /* 0x0000000c09107211 */ /* 0x000fe400078408ff */
[----:B------:R-:W-:Y:S01]  /*2220*/  LEA.HI.X R15, R5, R13, RZ, 0x1, P0 ;  /* 0x0000000d050f7211 */ /* 0x000fe200000f0cff */
[----:B------:R0:W-:Y:S01]  /*2230*/  STG.E.U16 [R12.64], R11 ;  /* 0x0000000b0c007986 */ /* 0x0001e2000c101516 */
[----:B------:R-:W-:Y:S01]  /*2240*/  PRMT R18, R17, 0x7610, R18 ;  /* 0x0000761011127816 */ /* 0x000fe20000000012 */
[----:B----4-:R-:W-:Y:S01]  /*2250*/  FFMA.FTZ R19, R28, -UR19, R19 ;  /* 0x800000131c137c23 */ /* 0x010fe20008010013 */
[----:B------:R-:W-:-:S02]  /*2260*/  F2FP.BF16.PACK_AB R21, RZ, R21 ;  /* 0x00000015ff15723e */ /* 0x000fc400000010ff */
[----:B------:R-:W-:Y:S02]  /*2270*/  LEA.HI.X R17, R9, R13, RZ, 0x1, P2 ;  /* 0x0000000d09117211 */ /* 0x000fe400010f0cff */
[----:B------:R-:W-:Y:S02]  /*2280*/  F2FP.BF16.PACK_AB R19, RZ, R19 ;  /* 0x00000013ff13723e */ /* 0x000fe400000010ff */
[----:B0-----:R-:W-:Y:S02]  /*2290*/  LEA.HI.X R11, R8, R13, RZ, 0x1, P1 ;  /* 0x0000000d080b7211 */ /* 0x001fe400008f0cff */
[----:B------:R-:W-:Y:S01]  /*22a0*/  IADD3 R26, P0, R4, R26, RZ ;  /* 0x0000001a041a7210 */ /* 0x000fe20007f1e0ff */
[----:B------:R0:W-:Y:S04]  /*22b0*/  STG.E.U16 [R14.64], R18 ;  /* 0x000000120e007986 */ /* 0x0001e8000c101516 */
[----:B------:R0:W-:Y:S01]  /*22c0*/  STG.E.U16 [R10.64], R21 ;  /* 0x000000150a007986 */ /* 0x0001e2000c101516 */
[----:B------:R-:W-:Y:S01]  /*22d0*/  IMAD.X R7, RZ, RZ, R7, P0 ;  /* 0x000000ffff077224 */ /* 0x000fe200000e0607 */
[----:B------:R-:W-:-:S02]  /*22e0*/  ISETP.GE.U32.AND P0, PT, R26, R3, PT ;  /* 0x000000031a00720c */ /* 0x000fc40003f06070 */
[----:B------:R0:W-:Y:S02]  /*22f0*/  STG.E.U16 [R16.64], R19 ;  /* 0x0000001310007986 */ /* 0x0001e4000c101516 */
[----:B------:R-:W-:-:S13]  /*2300*/  ISETP.GE.AND.EX P0, PT, R7, R0, PT, P0 ;  /* 0x000000000700720c */ /* 0x000fda0003f06300 */
[----:B0-----:R-:W-:Y:S05]  /*2310*/  @!P0 BRA `(.L_x_6233) ;  /* 0xfffffcb000008947 */ /* 0x001fea000383ffff */
.L_x_6232:
[----:B------:R-:W-:Y:S05]  /*2320*/  BSYNC B0 ;  /* 0x0000000000007941 */ /* 0x000fea0003800000 */
.L_x_6231:
[----:B------:R-:W-:-:S04]  /*2330*/  ISETP.GE.U32.AND P0, PT, R26, c[0x0][0x178], PT ;  /* 0x00005e001a007a0c */ /* 0x000fc80003f06070 */
[----:B------:R-:W-:-:S13]  /*2340*/  ISETP.GE.AND.EX P0, PT, R7, R2, PT, P0 ;  /* 0x000000020700720c */ /* 0x000fda0003f06300 */
[----:B------:R-:W-:Y:S05]  /*2350*/  @P0 EXIT ;  /* 0x000000000000094d */ /* 0x000fea0003800000 */
.L_x_6234:
[C---:B------:R-:W-:Y:S01]  /*2360*/  IMAD.SHL.U32 R8, R26.reuse, 0x4, RZ ;  /* 0x000000041a087824 */ /* 0x040fe200078e00ff */
[----:B-1----:R-:W-:-:S04]  /*2370*/  SHF.L.U64.HI R0, R26, 0x2, R7 ;  /* 0x000000021a007819 */ /* 0x002fc80000010207 */
[C---:B------:R-:W-:Y:S02]  /*2380*/  IADD3 R4, P0, R8.reuse, UR13, RZ ;  /* 0x0000000d08047c10 */ /* 0x040fe4000ff1e0ff */
[----:B------:R-:W-:Y:S02]  /*2390*/  IADD3 R8, P1, R8, UR6, RZ ;  /* 0x0000000608087c10 */ /* 0x000fe4000ff3e0ff */
[C---:B------:R-:W-:Y:S02]  /*23a0*/  IADD3.X R5, R0.reuse, UR14, RZ, P0, !PT ;  /* 0x0000000e00057c10 */ /* 0x040fe400087fe4ff */
[----:B------:R-:W-:-:S03]  /*23b0*/  IADD3.X R9, R0, UR7, RZ, P1, !PT ;  /* 0x0000000700097c10 */ /* 0x000fc60008ffe4ff */
[----:B------:R-:W3:Y:S04]  /*23c0*/  LDG.E R4, [R4.64] ;  /* 0x0000001604047981 */ /* 0x000ee8000c1e1900 */
[----:B------:R-:W3:Y:S01]  /*23d0*/  LDG.E R9, [R8.64] ;  /* 0x0000001608097981 */ /* 0x000ee2000c1e1900 */
[----:B------:R-:W-:-:S04]  /*23e0*/  LEA R10, P0, R26, UR15, 0x1 ;  /* 0x0000000f1a0a7c11 */ /* 0x000fc8000f8008ff */
[C---:B------:R-:W-:Y:S02]  /*23f0*/  LEA.HI.X R11, R26.reuse, UR18, R7, 0x1, P0 ;  /* 0x000000121a0b7c11 */ /* 0x040fe400080f0c07 */
[----:B------:R-:W-:-:S05]  /*2400*/  IADD3 R26, P0, R26, c[0x0][0x0], RZ ;  /* 0x000000001a1a7a10 */ /* 0x000fca0007f1e0ff */
[----:B------:R-:W-:Y:S01]  /*2410*/  IMAD.X R7, RZ, RZ, R7, P0 ;  /* 0x000000ffff077224 */ /* 0x000fe200000e0607 */
[----:B------:R-:W-:-:S04]  /*2420*/  ISETP.GE.U32.AND P0, PT, R26, c[0x0][0x178], PT ;  /* 0x00005e001a007a0c */ /* 0x000fc80003f06070 */
[----:B------:R-:W-:Y:S01]  /*2430*/  ISETP.GE.AND.EX P0, PT, R7, R2, PT, P0 ;  /* 0x000000020700720c */ /* 0x000fe20003f06300 */
[----:B--23--:R-:W-:-:S05]  /*2440*/  FFMA.FTZ R0, R4, -UR19, R9 ;  /* 0x8000001304007c23 */ /* 0x00cfca0008010009 */
[----:B------:R-:W-:-:S05]  /*2450*/  F2FP.BF16.PACK_AB R0, RZ, R0 ;  /* 0x00000000ff00723e */ /* 0x000fca00000010ff */
[----:B------:R1:W-:Y:S02]  /*2460*/  STG.E.U16 [R10.64], R0 ;  /* 0x000000000a007986 */ /* 0x0003e4000c101516 */
[----:B------:R-:W-:Y:S05]  /*2470*/  @!P0 BRA `(.L_x_6234) ;  /* 0xfffffee000008947 */ /* 0x000fea000383ffff */
[----:B------:R-:W-:Y:S05]  /*2480*/  EXIT ;  /* 0x000000000000794d */ /* 0x000fea0003800000 */
.L_x_6230:
[----:B------:R-:W1:Y:S01]  /*2490*/  I2F.U32.RP R0, R4 ;  /* 0x0000000400007306 */ /* 0x000e620000209000 */
[----:B------:R-:W-:Y:S01]  /*24a0*/  IMAD.MOV R5, RZ, RZ, -R4 ;  /* 0x000000ffff057224 */ /* 0x000fe200078e0a04 */
[----:B------:R-:W-:Y:S01]  /*24b0*/  ISETP.NE.U32.AND P1, PT, R4, RZ, PT ;  /* 0x000000ff0400720c */ /* 0x000fe20003f25070 */
[----:B------:R-:W-:Y:S05]  /*24c0*/  BSSY B0, `(.L_x_6235) ;  /* 0x000003e000007945 */ /* 0x000fea0003800000 */
[----:B-1----:R-:W1:Y:S02]  /*24d0*/  MUFU.RCP R0, R0 ;  /* 0x0000000000007308 */ /* 0x002e640000001000 */
[----:B-1----:R-:W-:-:S06]  /*24e0*/  IADD3 R2, R0, 0xffffffe, RZ ;  /* 0x0ffffffe00027810 */ /* 0x002fcc0007ffe0ff */
[----:B------:R1:W3:Y:S02]  /*24f0*/  F2I.FTZ.U32.TRUNC.NTZ R3, R2 ;  /* 0x0000000200037305 */ /* 0x0002e4000021f000 */
[----:B-1----:R-:W-:Y:S02]  /*2500*/  IMAD.MOV.U32 R2, RZ, RZ, RZ ;  /* 0x000000ffff027224 */ /* 0x002fe400078e00ff */
[----:B---3--:R-:W-:-:S04]  /*2510*/  IMAD R5, R5, R3, RZ ;  /* 0x0000000305057224 */ /* 0x008fc800078e02ff */
[----:B------:R-:W-:-:S06]  /*2520*/  IMAD.HI.U32 R5, R3, R5, R2 ;  /* 0x0000000503057227 */ /* 0x000fcc00078e0002 */
[----:B------:R-:W-:-:S04]  /*2530*/  IMAD.HI.U32 R5, R5, c[0x0][0x178], RZ ;  /* 0x00005e0005057a27 */ /* 0x000fc800078e00ff */
[----:B------:R-:W-:-:S04]  /*2540*/  IMAD.MOV R5, RZ, RZ, -R5 ;  /* 0x000000ffff057224 */ /* 0x000fc800078e0a05 */
[----:B------:R-:W-:-:S05]  /*2550*/  IMAD R3, R4, R5, c[0x0][0x178] ;  /* 0x00005e0004037624 */ /* 0x000fca00078e0205 */
[----:B------:R-:W-:-:S13]  /*2560*/  ISETP.GE.U32.AND P0, PT, R3, R4, PT ;  /* 0x000000040300720c */ /* 0x000fda0003f06070 */
[----:B------:R-:W-:-:S05]  /*2570*/  @P0 IMAD.IADD R3, R3, 0x1, -R4 ;  /* 0x0000000103030824 */ /* 0x000fca00078e0a04 */
[----:B------:R-:W-:-:S13]  /*2580*/  ISETP.GE.U32.AND P0, PT, R3, R4, PT ;  /* 0x000000040300720c */ /* 0x000fda0003f06070 */
[----:B------:R-:W-:Y:S01]  /*2590*/  @P0 IMAD.IADD R3, R3, 0x1, -R4 ;  /* 0x0000000103030824 */ /* 0x000fe200078e0a04 */
[----:B------:R-:W-:-:S04]  /*25a0*/  @!P1 LOP3.LUT R3, RZ, R4, RZ, 0x33, !PT ;  /* 0x00000004ff039212 */ /* 0x000fc800078e33ff */
[----:B------:R-:W-:-:S04]  /*25b0*/  IADD3 R3, -R3, c[0x0][0x178], RZ ;  /* 0x00005e0003037a10 */ /* 0x000fc80007ffe1ff */
[----:B------:R-:W-:-:S13]  /*25c0*/  ISETP.GE.AND P0, PT, R20, R3, PT ;  /* 0x000000031400720c */ /* 0x000fda0003f06270 */
[----:B------:R-:W-:Y:S05]  /*25d0*/  @P0 BRA `(.L_x_6236) ;  /* 0x000002c000000947 */ /* 0x000fea0003800000 */
.L_x_6237:
[----:B------:R-:W-:Y:S01]  /*25e0*/  IADD3 R2, R20, c[0x0][0x0], RZ ;  /* 0x0000000014027a10 */ /* 0x000fe20007ffe0ff */
[----:B------:R-:W-:Y:S02]  /*25f0*/  IMAD.U32 R4, RZ, RZ, UR6 ;  /* 0x00000006ff047e24 */ /* 0x000fe4000f8e00ff */
[----:B------:R-:W-:Y:S01]  /*2600*/  IMAD.U32 R5, RZ, RZ, UR7 ;  /* 0x00000007ff057e24 */ /* 0x000fe2000f8e00ff */
[----:B------:R-:W-:Y:S01]  /*2610*/  IADD3 R0, R2, c[0x0][0x0], RZ ;  /* 0x0000000002007a10 */ /* 0x000fe20007ffe0ff */
[----:B------:R-:W-:Y:S02]  /*2620*/  IMAD.U32 R8, RZ, RZ, UR13 ;  /* 0x0000000dff087e24 */ /* 0x000fe4000f8e00ff */
[----:B------:R-:W-:Y:S01]  /*2630*/  IMAD.U32 R9, RZ, RZ, UR14 ;  /* 0x0000000eff097e24 */ /* 0x000fe2000f8e00ff */
[----:B------:R-:W-:Y:S01]  /*2640*/  IADD3 R7, R0, c[0x0][0x0], RZ ;  /* 0x0000000000077a10 */ /* 0x000fe20007ffe0ff */
[----:B0-----:R-:W-:-:S04]  /*2650*/  IMAD.WIDE.U32 R18, R20, 0x4, R4 ;  /* 0x0000000414127825 */ /* 0x001fc800078e0004 */
[--C-:B------:R-:W-:Y:S02]  /*2660*/  IMAD.WIDE.U32 R16, R20, 0x4, R8.reuse ;  /* 0x0000000414107825 */ /* 0x100fe400078e0008 */
[----:B------:R-:W3:Y:S02]  /*2670*/  LDG.E R19, [R18.64] ;  /* 0x0000001612137981 */ /* 0x000ee4000c1e1900 */
[C---:B------:R-:W-:Y:S02]  /*2680*/  IMAD.WIDE.U32 R22, R2.reuse, 0x4, R8 ;  /* 0x0000000402167825 */ /* 0x040fe400078e0008 */
[----:B------:R0:W3:Y:S02]  /*2690*/  LDG.E R6, [R16.64] ;  /* 0x0000001610067981 */ /* 0x0000e4000c1e1900 */
[----:B------:R-:W-:Y:S02]  /*26a0*/  IMAD.WIDE.U32 R14, R2, 0x4, R4 ;  /* 0x00000004020e7825 */ /* 0x000fe400078e0004 */
[----:B------:R-:W4:Y:S02]  /*26b0*/  LDG.E R22, [R22.64] ;  /* 0x0000001616167981 */ /* 0x000f24000c1e1900 */
[----:B------:R-:W-:-:S02]  /*26c0*/  IMAD.WIDE.U32 R12, R0, 0x4, R8 ;  /* 0x00000004000c7825 */ /* 0x000fc400078e0008 */
[----:B------:R-:W4:Y:S02]  /*26d0*/  LDG.E R15, [R14.64] ;  /* 0x000000160e0f7981 */ /* 0x000f24000c1e1900 */
[----:B------:R-:W-:Y:S02]  /*26e0*/  IMAD.WIDE.U32 R10, R0, 0x4, R4 ;  /* 0x00000004000a7825 */ /* 0x000fe400078e0004 */
[----:B------:R-:W5:Y:S02]  /*26f0*/  LDG.E R12, [R12.64] ;  /* 0x000000160c0c7981 */ /* 0x000f64000c1e1900 */
[C---:B------:R-:W-:Y:S02]  /*2700*/  IMAD.WIDE.U32 R8, R7.reuse, 0x4, R8 ;  /* 0x0000000407087825 */ /* 0x040fe400078e0008 */
[----:B------:R-:W5:Y:S02]  /*2710*/  LDG.E R11, [R10.64] ;  /* 0x000000160a0b7981 */ /* 0x000f64000c1e1900 */
[----:B------:R-:W-:-:S02]  /*2720*/  IMAD.WIDE.U32 R4, R7, 0x4, R4 ;  /* 0x0000000407047825 */ /* 0x000fc400078e0004 */
[----:B--2---:R-:W2:Y:S04]  /*2730*/  LDG.E R8, [R8.64] ;  /* 0x0000001608087981 */ /* 0x004ea8000c1e1900 */
[----:B------:R-:W2:Y:S01]  /*2740*/  LDG.E R5, [R4.64] ;  /* 0x0000001604057981 */ /* 0x000ea2000c1e1900 */
[----:B0-----:R-:W-:Y:S02]  /*2750*/  IMAD.U32 R16, RZ, RZ, UR15 ;  /* 0x0000000fff107e24 */ /* 0x001fe4000f8e00ff */
[----:B------:R-:W-:Y:S02]  /*2760*/  IMAD.U32 R17, RZ, RZ, UR18 ;  /* 0x00000012ff117e24 */ /* 0x000fe4000f8e00ff */
[----:B---3--:R-:W-:Y:S02]  /*2770*/  FFMA.FTZ R6, R6, -UR19, R19 ;  /* 0x8000001306067c23 */ /* 0x008fe40008010013 */
[----:B----4-:R-:W-:-:S03]  /*2780*/  FFMA.FTZ R22, R22, -UR19, R15 ;  /* 0x8000001316167c23 */ /* 0x010fc6000801000f */
[----:B------:R-:W-:Y:S01]  /*2790*/  F2FP.BF16.PACK_AB R6, RZ, R6 ;  /* 0x00000006ff06723e */ /* 0x000fe200000010ff */
[----:B-----5:R-:W-:Y:S01]  /*27a0*/  FFMA.FTZ R18, R12, -UR19, R11 ;  /* 0x800000130c127c23 */ /* 0x020fe2000801000b */
[----:B------:R-:W-:Y:S01]  /*27b0*/  F2FP.BF16.PACK_AB R22, RZ, R22 ;  /* 0x00000016ff16723e */ /* 0x000fe200000010ff */
[----:B------:R-:W-:-:S04]  /*27c0*/  IMAD.WIDE.U32 R10, R0, 0x2, R16 ;  /* 0x00000002000a7825 */ /* 0x000fc800078e0010 */
[----:B--2---:R-:W-:Y:S02]  /*27d0*/  FFMA.FTZ R19, R8, -UR19, R5 ;  /* 0x8000001308137c23 */ /* 0x004fe40008010005 */
[----:B------:R-:W-:Y:S01]  /*27e0*/  IMAD.WIDE.U32 R4, R20, 0x2, R16 ;  /* 0x0000000214047825 */ /* 0x000fe200078e0010 */
[----:B------:R-:W-:-:S03]  /*27f0*/  F2FP.BF16.PACK_AB R18, RZ, R18 ;  /* 0x00000012ff12723e */ /* 0x000fc600000010ff */
[--C-:B------:R-:W-:Y:S01]  /*2800*/  IMAD.WIDE.U32 R8, R2, 0x2, R16.reuse ;  /* 0x0000000202087825 */ /* 0x100fe200078e0010 */
[----:B------:R-:W-:Y:S01]  /*2810*/  F2FP.BF16.PACK_AB R19, RZ, R19 ;  /* 0x00000013ff13723e */ /* 0x000fe200000010ff */
[----:B------:R0:W-:Y:S02]  /*2820*/  STG.E.U16 [R4.64], R6 ;  /* 0x0000000604007986 */ /* 0x0001e4000c101516 */
[C---:B------:R-:W-:Y:S02]  /*2830*/  IMAD.WIDE.U32 R16, R7.reuse, 0x2, R16 ;  /* 0x0000000207107825 */ /* 0x040fe400078e0010 */
[----:B------:R0:W-:Y:S01]  /*2840*/  STG.E.U16 [R8.64], R22 ;  /* 0x0000001608007986 */ /* 0x0001e2000c101516 */
[----:B------:R-:W-:-:S03]  /*2850*/  IADD3 R20, R7, c[0x0][0x0], RZ ;  /* 0x0000000007147a10 */ /* 0x000fc60007ffe0ff */
[----:B------:R0:W-:Y:S04]  /*2860*/  STG.E.U16 [R10.64], R18 ;  /* 0x000000120a007986 */ /* 0x0001e8000c101516 */
[----:B------:R0:W-:Y:S01]  /*2870*/  STG.E.U16 [R16.64], R19 ;  /* 0x0000001310007986 */ /* 0x0001e2000c101516 */
[----:B------:R-:W-:-:S13]  /*2880*/  ISETP.GE.AND P0, PT, R20, R3, PT ;  /* 0x000000031400720c */ /* 0x000fda0003f06270 */
[----:B0-----:R-:W-:Y:S05]  /*2890*/  @!P0 BRA `(.L_x_6237) ;  /* 0xfffffd4000008947 */ /* 0x001fea000383ffff */
.L_x_6236:
[----:B------:R-:W-:Y:S05]  /*28a0*/  BSYNC B0 ;  /* 0x0000000000007941 */ /* 0x000fea0003800000 */
.L_x_6235:
[----:B------:R-:W-:-:S13]  /*28b0*/  ISETP.GE.AND P0, PT, R20, c[0x0][0x178], PT ;  /* 0x00005e0014007a0c */ /* 0x000fda0003f06270 */
[----:B------:R-:W-:Y:S05]  /*28c0*/  @P0 EXIT ;  /* 0x000000000000094d */ /* 0x000fea0003800000 */
.L_x_6238:
[----:B------:R-:W-:Y:S01]  /*28d0*/  MOV R2, UR6 ;  /* 0x0000000600027c02 */ /* 0x000fe20008000f00 */
[----:B------:R-:W-:Y:S02]  /*28e0*/  IMAD.U32 R3, RZ, RZ, UR7 ;  /* 0x00000007ff037e24 */ /* 0x000fe4000f8e00ff */
[----:B------:R-:W-:Y:S02]  /*28f0*/  IMAD.U32 R4, RZ, RZ, UR13 ;  /* 0x0000000dff047e24 */ /* 0x000fe4000f8e00ff */
[----:B------:R-:W-:Y:S02]  /*2900*/  IMAD.U32 R5, RZ, RZ, UR14 ;  /* 0x0000000eff057e24 */ /* 0x000fe4000f8e00ff */
[----:B------:R-:W-:-:S04]  /*2910*/  IMAD.WIDE R2, R20, 0x4, R2 ;  /* 0x0000000414027825 */ /* 0x000fc800078e0202 */
[----:B------:R-:W-:Y:S02]  /*2920*/  IMAD.WIDE R4, R20, 0x4, R4 ;  /* 0x0000000414047825 */ /* 0x000fe400078e0204 */
[----:B------:R-:W3:Y:S04]  /*2930*/  LDG.E R3, [R2.64] ;  /* 0x0000001602037981 */ /* 0x000ee8000c1e1900 */
[----:B------:R-:W3:Y:S01]  /*2940*/  LDG.E R4, [R4.64] ;  /* 0x0000001604047981 */ /* 0x000ee2000c1e1900 */
[----:B-1----:R-:W-:Y:S02]  /*2950*/  IMAD.U32 R6, RZ, RZ, UR15 ;  /* 0x0000000fff067e24 */ /* 0x002fe4000f8e00ff */
[----:B------:R-:W-:-:S04]  /*2960*/  IMAD.U32 R7, RZ, RZ, UR18 ;  /* 0x00000012ff077e24 */ /* 0x000fc8000f8e00ff */
[C---:B------:R-:W-:Y:S01]  /*2970*/  IMAD.WIDE R6, R20.reuse, 0x2, R6 ;  /* 0x0000000214067825 */ /* 0x040fe200078e0206 */
[----:B------:R-:W-:-:S04]  /*2980*/  IADD3 R20, R20, c[0x0][0x0], RZ ;  /* 0x0000000014147a10 */ /* 0x000fc80007ffe0ff */
[----:B------:R-:W-:Y:S01]  /*2990*/  ISETP.GE.AND P0, PT, R20, c[0x0][0x178], PT ;  /* 0x00005e0014007a0c */ /* 0x000fe20003f06270 */
[----:B--23--:R-:W-:-:S05]  /*29a0*/  FFMA.FTZ R0, R4, -UR19, R3 ;  /* 0x8000001304007c23 */ /* 0x00cfca0008010003 */
[----:B------:R-:W-:-:S05]  /*29b0*/  F2FP.BF16.PACK_AB R0, RZ, R0 ;  /* 0x00000000ff00723e */ /* 0x000fca00000010ff */
[----:B------:R1:W-:Y:S02]  /*29c0*/  STG.E.U16 [R6.64], R0 ;  /* 0x0000000006007986 */ /* 0x0003e4000c101516 */
[----:B------:R-:W-:Y:S05]  /*29d0*/  @!P0 BRA `(.L_x_6238) ;  /* 0xfffffef000008947 */ /* 0x000fea000383ffff */
[----:B------:R-:W-:Y:S05]  /*29e0*/  EXIT ;  /* 0x000000000000794d */ /* 0x000fea0003800000 */
.L_x_6229:
[----:B------:R-:W-:Y:S05]  /*29f0*/  @P0 BRA `(.L_x_6239) ;  /* 0x0000081000000947 */ /* 0x000fea0003800000 */
[----:B------:R-:W-:Y:S01]  /*2a00*/  ISETP.NE.U32.AND P0, PT, RZ, UR9, PT ;  /* 0x00000009ff007c0c */ /* 0x000fe2000bf05070 */
[----:B------:R-:W-:-:S03]  /*2a10*/  ULDC UR16, c[0x0][0x0] ;  /* 0x0000000000107ab9 */ /* 0x000fc60000000800 */
[----:B------:R-:W-:-:S13]  /*2a20*/  ISETP.NE.AND.EX P0, PT, RZ, RZ, PT, P0 ;  /* 0x000000ffff00720c */ /* 0x000fda0003f05300 */
[----:B------:R-:W-:Y:S05]  /*2a30*/  @!P0 BRA `(.L_x_6240) ;  /* 0x0000027000008947 */ /* 0x000fea0003800000 */
[----:B------:R-:W-:Y:S01]  /*2a40*/  ISETP.LT.U32.AND P0, PT, R20, UR8, PT ;  /* 0x0000000814007c0c */ /* 0x000fe2000bf01070 */
[----:B------:R-:W-:-:S03]  /*2a50*/  ULDC.64 UR4, c[0x0][0x178] ;  /* 0x00005e0000047ab9 */ /* 0x000fc60000000a00 */
[----:B------:R-:W-:-:S13]  /*2a60*/  ISETP.GT.U32.AND.EX P0, PT, RZ, RZ, PT, P0 ;  /* 0x000000ffff00720c */ /* 0x000fda0003f04100 */
[----:B------:R-:W-:-:S05]  /*2a70*/  @!P0 IADD3 R7, P1, R20, -UR8, RZ ;  /* 0x8000000814078c10 */ /* 0x000fca000ff3e0ff */
[----:B------:R-:W-:Y:S02]  /*2a80*/  @!P0 IMAD.SHL.U32 R4, R7, 0x4, RZ ;  /* 0x0000000407048824 */ /* 0x000fe400078e00ff */
[----:B------:R-:W-:-:S03]  /*2a90*/  @!P0 IMAD.X R8, RZ, RZ, -0x1, P1 ;  /* 0xffffffffff088424 */ /* 0x000fc600008e06ff */
[C---:B------:R-:W-:Y:S02]  /*2aa0*/  @!P0 IADD3 R2, P2, R4.reuse, UR13, RZ ;  /* 0x0000000d04028c10 */ /* 0x040fe4000ff5e0ff */
[----:B------:R-:W-:Y:S02]  /*2ab0*/  @!P0 SHF.L.U64.HI R0, R7, 0x2, R8 ;  /* 0x0000000207008819 */ /* 0x000fe40000010208 */
[----:B------:R-:W-:Y:S02]  /*2ac0*/  @!P0 IADD3 R4, P1, R4, UR6, RZ ;  /* 0x0000000604048c10 */ /* 0x000fe4000ff3e0ff */
[C---:B------:R-:W-:Y:S02]  /*2ad0*/  @!P0 IADD3.X R3, R0.reuse, UR14, RZ, P2, !PT ;  /* 0x0000000e00038c10 */ /* 0x040fe400097fe4ff */
[----:B-1----:R-:W-:-:S03]  /*2ae0*/  @!P0 IADD3.X R5, R0, UR7, RZ, P1, !PT ;  /* 0x0000000700058c10 */ /* 0x002fc60008ffe4ff */
[----:B------:R1:W3:Y:S04]  /*2af0*/  @!P0 LDG.E R2, [R2.64] ;  /* 0x0000001602028981 */ /* 0x0002e8000c1e1900 */
[----:B------:R-:W3:Y:S01]  /*2b00*/  @!P0 LDG.E R5, [R4.64] ;  /* 0x0000001604058981 */ /* 0x000ee2000c1e1900 */
[----:B------:R-:W-:Y:S01]  /*2b10*/  UIADD3 UR11, UP0, UR8, UR4, URZ ;  /* 0x00000004080b7290 */ /* 0x000fe2000ff1e03f */
[C---:B------:R-:W-:Y:S01]  /*2b20*/  @!P0 LEA R6, P1, R7.reuse, UR15, 0x1 ;  /* 0x0000000f07068c11 */ /* 0x040fe2000f8208ff */
[----:B------:R-:W-:Y:S02]  /*2b30*/  ULDC UR9, c[0x0][0x0] ;  /* 0x0000000000097ab9 */ /* 0x000fe40000000800 */
[----:B------:R-:W-:Y:S01]  /*2b40*/  UIADD3.X UR12, URZ, UR5, URZ, UP0, !UPT ;  /* 0x000000053f0c7290 */ /* 0x000fe200087fe43f */
[----:B------:R-:W-:Y:S01]  /*2b50*/  @!P0 LEA.HI.X R7, R7, UR18, R8, 0x1, P1 ;  /* 0x0000001207078c11 */ /* 0x000fe200088f0c08 */
[----:B------:R-:W-:-:S02]  /*2b60*/  UISETP.LT.U32.AND UP0, UPT, UR11, UR9, UPT ;  /* 0x000000090b00728c */ /* 0x000fc4000bf01070 */
[----:B------:R-:W-:Y:S02]  /*2b70*/  UIADD3 UR8, UP1, -UR8, UR9, URZ ;  /* 0x0000000908087290 */ /* 0x000fe4000ff3e13f */
[----:B------:R-:W-:Y:S02]  /*2b80*/  UISETP.LT.AND.EX UP0, UPT, UR12, URZ, UPT, UP0 ;  /* 0x0000003f0c00728c */ /* 0x000fe4000bf01300 */
[----:B------:R-:W-:Y:S02]  /*2b90*/  UIADD3.X UR17, URZ, -0x1, URZ, UP1, !UPT ;  /* 0xffffffff3f117890 */ /* 0x000fe40008ffe43f */
[----:B------:R-:W-:Y:S02]  /*2ba0*/  USEL UR9, UR11, UR9, UP0 ;  /* 0x000000090b097287 */ /* 0x000fe40008000000 */
[----:B------:R-:W-:Y:S02]  /*2bb0*/  ULEA UR15, UP1, UR8, UR15, 0x1 ;  /* 0x0000000f080f7291 */ /* 0x000fe4000f82083f */
[----:B------:R-:W-:-:S02]  /*2bc0*/  USHF.L.U32 UR4, UR8, 0x2, URZ ;  /* 0x0000000208047899 */ /* 0x000fc4000800063f */
[----:B------:R-:W-:Y:S02]  /*2bd0*/  USEL UR10, UR12, URZ, UP0 ;  /* 0x0000003f0c0a7287 */ /* 0x000fe40008000000 */
[----:B------:R-:W-:Y:S02]  /*2be0*/  UIADD3 UR9, UP0, -UR9, UR11, URZ ;  /* 0x0000000b09097290 */ /* 0x000fe4000ff1e13f */
[----:B------:R-:W-:Y:S02]  /*2bf0*/  ULEA.HI.X UR18, UR8, UR18, UR17, 0x1, UP1 ;  /* 0x0000001208127291 */ /* 0x000fe400088f0c11 */
[----:B------:R-:W-:Y:S02]  /*2c00*/  UIADD3 UR13, UP1, UR4, UR13, URZ ;  /* 0x0000000d040d7290 */ /* 0x000fe4000ff3e03f */
[----:B------:R-:W-:Y:S01]  /*2c10*/  UIADD3 UR6, UP2, UR4, UR6, URZ ;  /* 0x0000000604067290 */ /* 0x000fe2000ff5e03f */
[----:B-1----:R-:W-:Y:S01]  /*2c20*/  IMAD.U32 R3, RZ, RZ, UR9 ;  /* 0x00000009ff037e24 */ /* 0x002fe2000f8e00ff */
[----:B------:R-:W-:-:S02]  /*2c30*/  UIADD3.X UR4, ~UR10, UR12, URZ, UP0, !UPT ;  /* 0x0000000c0a047290 */ /* 0x000fc400087fe53f */
[----:B------:R-:W-:-:S04]  /*2c40*/  USHF.L.U64.HI UR5, UR8, 0x2, UR17 ;  /* 0x0000000208057899 */ /* 0x000fc80008010211 */
[----:B------:R-:W-:Y:S02]  /*2c50*/  UIADD3.X UR14, UR5, UR14, URZ, UP1, !UPT ;  /* 0x0000000e050e7290 */ /* 0x000fe40008ffe43f */
[----:B------:R-:W-:Y:S01]  /*2c60*/  UIADD3.X UR7, UR5, UR7, URZ, UP2, !UPT ;  /* 0x0000000705077290 */ /* 0x000fe200097fe43f */
[----:B--23--:R-:W-:-:S05]  /*2c70*/  @!P0 FFMA.FTZ R0, R2, -UR19, R5 ;  /* 0x8000001302008c23 */ /* 0x00cfca0008010005 */
[----:B------:R-:W-:-:S05]  /*2c80*/  @!P0 F2FP.BF16.PACK_AB R0, RZ, R0 ;  /* 0x00000000ff00823e */ /* 0x000fca00000010ff */
[----:B------:R1:W-:Y:S02]  /*2c90*/  @!P0 STG.E.U16 [R6.64], R0 ;  /* 0x0000000006008986 */ /* 0x0003e4000c101516 */
[----:B-1----:R-:W-:-:S05]  /*2ca0*/  IMAD.U32 R0, RZ, RZ, UR4 ;  /* 0x00000004ff007e24 */ /* 0x002fca000f8e00ff */
.L_x_6240:
[----:B------:R-:W-:Y:S01]  /*2cb0*/  ISETP.NE.U32.AND P0, PT, R0, RZ, PT ;  /* 0x000000ff0000720c */ /* 0x000fe20003f05070 */
[----:B------:R-:W-:-:S12]  /*2cc0*/  USHF.L.U32 UR5, UR16, 0x2, URZ ;  /* 0x0000000210057899 */ /* 0x000fd8000800063f */
[----:B------:R-:W-:Y:S05]  /*2cd0*/  @!P0 BRA `(.L_x_6241) ;  /* 0x0000006000008947 */ /* 0x000fea0003800000 */
[----:B------:R-:W-:Y:S01]  /*2ce0*/  IMAD.MOV.U32 R2, RZ, RZ, R3 ;  /* 0x000000ffff027224 */ /* 0x000fe200078e0003 */
[----:B------:R-:W-:Y:S01]  /*2cf0*/  MOV R6, 0x2d30 ;  /* 0x00002d3000067802 */ /* 0x000fe20000000f00 */
[----:B------:R-:W-:Y:S01]  /*2d00*/  IMAD.MOV.U32 R8, RZ, RZ, R0 ;  /* 0x000000ffff087224 */ /* 0x000fe200078e0000 */
[----:B------:R-:W-:Y:S02]  /*2d10*/  UMOV UR4, URZ ;  /* 0x0000003f00047c82 */ /* 0x000fe40008000000 */
[----:B012---:R-:W-:Y:S05]  /*2d20*/  CALL.REL.NOINC `($__internal_25_$__cuda_sm20_rem_s64) ;  /* 0x00000f4000007944 */ /* 0x007fea0003c00000 */
[----:B------:R-:W-:Y:S05]  /*2d30*/  BRA `(.L_x_6242) ;  /* 0x0000012000007947 */ /* 0x000fea0003800000 */
.L_x_6241:
[----:B------:R-:W3:Y:S01]  /*2d40*/  I2F.U32.RP R6, UR5 ;  /* 0x0000000500067d06 */ /* 0x000ee20008209000 */
[----:B------:R-:W-:Y:S01]  /*2d50*/  IMAD R7, RZ, RZ, -UR5 ;  /* 0x80000005ff077e24 */ /* 0x000fe2000f8e02ff */
[----:B------:R-:W-:Y:S01]  /*2d60*/  ISETP.NE.U32.AND P1, PT, RZ, UR5, PT ;  /* 0x00000005ff007c0c */ /* 0x000fe2000bf25070 */
[----:B------:R-:W-:-:S05]  /*2d70*/  IMAD.MOV.U32 R4, RZ, RZ, RZ ;  /* 0x000000ffff047224 */ /* 0x000fca00078e00ff */
[----:B---3--:R-:W3:Y:S02]  /*2d80*/  MUFU.RCP R6, R6 ;  /* 0x0000000600067308 */ /* 0x008ee40000001000 */
[----:B-1-3--:R-:W-:-:S06]  /*2d90*/  IADD3 R5, R6, 0xffffffe, RZ ;  /* 0x0ffffffe06057810 */ /* 0x00afcc0007ffe0ff */
[----:B------:R-:W1:Y:S02]  /*2da0*/  F2I.FTZ.U32.TRUNC.NTZ R5, R5 ;  /* 0x0000000500057305 */ /* 0x000e64000021f000 */
[----:B-1----:R-:W-:-:S04]  /*2db0*/  IMAD R7, R7, R5, RZ ;  /* 0x0000000507077224 */ /* 0x002fc800078e02ff */
[----:B------:R-:W-:-:S04]  /*2dc0*/  IMAD.HI.U32 R2, R5, R7, R4 ;  /* 0x0000000705027227 */ /* 0x000fc800078e0004 */
[----:B------:R-:W-:Y:S02]  /*2dd0*/  IMAD.MOV.U32 R5, RZ, RZ, RZ ;  /* 0x000000ffff057224 */ /* 0x000fe400078e00ff */
        /* <DEDUP_REMOVED lines=8> */
.L_x_6242:
[----:B------:R-:W-:Y:S01]  /*2e60*/  IADD3 R13, P0, R3, -R4, RZ ;  /* 0x80000004030d7210 */ /* 0x000fe20007f1e0ff */
[----:B------:R-:W-:Y:S01]  /*2e70*/  IMAD.SHL.U32 R4, R20, 0x4, RZ ;  /* 0x0000000414047824 */ /* 0x000fe200078e00ff */
[----:B------:R-:W-:Y:S02]  /*2e80*/  BSSY B0, `(.L_x_6243) ;  /* 0x0000023000007945 */ /* 0x000fe40003800000 */
[----:B------:R-:W-:Y:S01]  /*2e90*/  IADD3 R2, P2, R13, R20, RZ ;  /* 0x000000140d027210 */ /* 0x000fe20007f5e0ff */
[----:B------:R-:W-:Y:S01]  /*2ea0*/  IMAD.X R12, R0, 0x1, ~R5, P0 ;  /* 0x00000001000c7824 */ /* 0x000fe200000e0e05 */
[----:B------:R-:W-:Y:S02]  /*2eb0*/  ISETP.GE.U32.AND P1, PT, R4, R13, PT ;  /* 0x0000000d0400720c */ /* 0x000fe40003f26070 */
[----:B------:R-:W-:Y:S01]  /*2ec0*/  SHF.L.U64.HI R5, R20, 0x2, RZ ;  /* 0x0000000214057819 */ /* 0x000fe200000102ff */
[----:B------:R-:W-:Y:S01]  /*2ed0*/  IMAD.X R15, RZ, RZ, R12, P2 ;  /* 0x000000ffff0f7224 */ /* 0x000fe200010e060c */
[----:B------:R-:W-:-:S02]  /*2ee0*/  ISETP.GE.U32.AND P0, PT, R2, R3, PT ;  /* 0x000000030200720c */ /* 0x000fc40003f06070 */
[----:B------:R-:W-:Y:S02]  /*2ef0*/  ISETP.GE.AND.EX P1, PT, R5, R12, PT, P1 ;  /* 0x0000000c0500720c */ /* 0x000fe40003f26310 */
[----:B------:R-:W-:-:S11]  /*2f00*/  ISETP.GE.AND.EX P0, PT, R15, R0, PT, P0 ;  /* 0x000000000f00720c */ /* 0x000fd60003f06300 */
[----:B------:R-:W-:Y:S05]  /*2f10*/  @P1 BRA `(.L_x_6244) ;  /* 0x0000019000001947 */ /* 0x000fea0003800000 */
[----:B------:R-:W-:-:S04]  /*2f20*/  IMAD.MOV.U32 R17, RZ, RZ, RZ ;  /* 0x000000ffff117224 */ /* 0x000fc800078e00ff */
.L_x_6245:
[C---:B------:R-:W-:Y:S01]  /*2f30*/  IMAD.SHL.U32 R8, R20.reuse, 0x10, RZ ;  /* 0x0000001014087824 */ /* 0x040fe200078e00ff */
[----:B------:R-:W-:-:S04]  /*2f40*/  SHF.L.U64.HI R6, R20, 0x4, R17 ;  /* 0x0000000414067819 */ /* 0x000fc80000010211 */
[C---:B------:R-:W-:Y:S02]  /*2f50*/  IADD3 R4, P1, R8.reuse, UR13, RZ ;  /* 0x0000000d08047c10 */ /* 0x040fe4000ff3e0ff */
[----:B------:R-:W-:Y:S02]  /*2f60*/  IADD3 R8, P2, R8, UR6, RZ ;  /* 0x0000000608087c10 */ /* 0x000fe4000ff5e0ff */
[C---:B------:R-:W-:Y:S02]  /*2f70*/  IADD3.X R5, R6.reuse, UR14, RZ, P1, !PT ;  /* 0x0000000e06057c10 */ /* 0x040fe40008ffe4ff */
[----:B------:R-:W-:-:S04]  /*2f80*/  IADD3.X R9, R6, UR7, RZ, P2, !PT ;  /* 0x0000000706097c10 */ /* 0x000fc800097fe4ff */
[----:B------:R-:W3:Y:S04]  /*2f90*/  LDG.E.128 R4, [R4.64] ;  /* 0x0000001604047981 */ /* 0x000ee8000c1e1d00 */
[----:B------:R-:W3:Y:S02]  /*2fa0*/  LDG.E.128 R8, [R8.64] ;  /* 0x0000001608087981 */ /* 0x000ee4000c1e1d00 */
[----:B--23--:R-:W-:Y:S01]  /*2fb0*/  FFMA.FTZ R10, R6, -UR19, R10 ;  /* 0x80000013060a7c23 */ /* 0x00cfe2000801000a */
[----:B------:R-:W-:Y:S01]  /*2fc0*/  LEA R6, P1, R20, UR15, 0x3 ;  /* 0x0000000f14067c11 */ /* 0x000fe2000f8218ff */
[----:B------:R-:W-:Y:S02]  /*2fd0*/  FFMA.FTZ R14, R4, -UR19, R8 ;  /* 0x80000013040e7c23 */ /* 0x000fe40008010008 */
[----:B0-----:R-:W-:-:S02]  /*2fe0*/  FFMA.FTZ R19, R5, -UR19, R9 ;  /* 0x8000001305137c23 */ /* 0x001fc40008010009 */
[----:B------:R-:W-:Y:S01]  /*2ff0*/  FFMA.FTZ R11, R7, -UR19, R11 ;  /* 0x80000013070b7c23 */ /* 0x000fe2000801000b */
[C-C-:B------:R-:W-:Y:S02]  /*3000*/  LEA.HI.X R7, R20.reuse, UR18, R17.reuse, 0x3, P1 ;  /* 0x0000001214077c11 */ /* 0x140fe400088f1c11 */
[----:B------:R-:W-:Y:S02]  /*3010*/  IADD3 R20, P1, R20, c[0x0][0x0], RZ ;  /* 0x0000000014147a10 */ /* 0x000fe40007f3e0ff */
[----:B------:R-:W-:Y:S02]  /*3020*/  F2FP.BF16.PACK_AB R18, R19, R14 ;  /* 0x0000000e1312723e */ /* 0x000fe400000010ff */
[----:B------:R-:W-:Y:S01]  /*3030*/  F2FP.BF16.PACK_AB R19, R11, R10 ;  /* 0x0000000a0b13723e */ /* 0x000fe200000010ff */
[----:B------:R-:W-:Y:S01]  /*3040*/  IMAD.X R17, RZ, RZ, R17, P1 ;  /* 0x000000ffff117224 */ /* 0x000fe200008e0611 */
[----:B------:R-:W-:-:S03]  /*3050*/  SHF.L.U32 R4, R20, 0x2, RZ ;  /* 0x0000000214047819 */ /* 0x000fc600000006ff */
[----:B------:R0:W-:Y:S01]  /*3060*/  STG.E.64 [R6.64], R18 ;  /* 0x0000001206007986 */ /* 0x0001e2000c101b16 */
[----:B------:R-:W-:Y:S02]  /*3070*/  ISETP.GE.U32.AND P1, PT, R4, R13, PT ;  /* 0x0000000d0400720c */ /* 0x000fe40003f26070 */
[----:B------:R-:W-:-:S04]  /*3080*/  SHF.L.U64.HI R5, R20, 0x2, R17 ;  /* 0x0000000214057819 */ /* 0x000fc80000010211 */
[----:B------:R-:W-:-:S13]  /*3090*/  ISETP.GE.AND.EX P1, PT, R5, R12, PT, P1 ;  /* 0x0000000c0500720c */ /* 0x000fda0003f26310 */
[----:B0-----:R-:W-:Y:S05]  /*30a0*/  @!P1 BRA `(.L_x_6245) ;  /* 0xfffffe8000009947 */ /* 0x001fea000383ffff */
.L_x_6244:
[----:B------:R-:W-:Y:S05]  /*30b0*/  BSYNC B0 ;  /* 0x0000000000007941 */ /* 0x000fea0003800000 */
.L_x_6243:
[----:B------:R-:W-:Y:S05]  /*30c0*/  @P0 EXIT ;  /* 0x000000000000094d */ /* 0x000fea0003800000 */
[----:B------:R-:W-:-:S04]  /*30d0*/  IMAD.MOV.U32 R10, RZ, RZ, R2 ;  /* 0x000000ffff0a7224 */ /* 0x000fc800078e0002 */
.L_x_6246:
        /* <DEDUP_REMOVED lines=12> */
[----:B------:R-:W-:-:S04]  /*31a0*/  ISETP.GE.U32.AND P0, PT, R10, R3, PT ;  /* 0x000000030a00720c */ /* 0x000fc80003f06070 */
[----:B------:R-:W-:Y:S01]  /*31b0*/  ISETP.GE.AND.EX P0, PT, R15, R0, PT, P0 ;  /* 0x000000000f00720c */ /* 0x000fe20003f06300 */
[----:B--23--:R-:W-:-:S05]  /*31c0*/  FFMA.FTZ R2, R4, -UR19, R7 ;  /* 0x8000001304027c23 */ /* 0x00cfca0008010007 */
[----:B------:R-:W-:-:S05]  /*31d0*/  F2FP.BF16.PACK_AB R2, RZ, R2 ;  /* 0x00000002ff02723e */ /* 0x000fca00000010ff */
[----:B------:R1:W-:Y:S02]  /*31e0*/  STG.E.U16 [R8.64], R2 ;  /* 0x0000000208007986 */ /* 0x0003e4000c101516 */
[----:B------:R-:W-:Y:S05]  /*31f0*/  @!P0 BRA `(.L_x_6246) ;  /* 0xfffffee000008947 */ /* 0x000fea000383ffff */
[----:B------:R-:W-:Y:S05]  /*3200*/  EXIT ;  /* 0x000000000000794d */ /* 0x000fea0003800000 */
.L_x_6239:
[----:B------:R-:W-:Y:S01]  /*3210*/  ISETP.NE.AND P0, PT, RZ, UR8, PT ;  /* 0x00000008ff007c0c */ /* 0x000fe2000bf05270 */
[----:B------:R-:W-:-:S12]  /*3220*/  IMAD.MOV.U32 R0, RZ, RZ, c[0x0][0x178] ;  /* 0x00005e00ff007624 */ /* 0x000fd800078e00ff */
[----:B------:R-:W-:Y:S05]  /*3230*/  @!P0 BRA `(.L_x_6247) ;  /* 0x000001f000008947 */ /* 0x000fea0003800000 */
[----:B------:R-:W-:-:S13]  /*3240*/  ISETP.GE.U32.AND P0, PT, R20, UR8, PT ;  /* 0x0000000814007c0c */ /* 0x000fda000bf06070 */
[----:B------:R-:W-:-:S04]  /*3250*/  @P0 IADD3 R9, P1, R20, -UR8, RZ ;  /* 0x8000000814090c10 */ /* 0x000fc8000ff3e0ff */
[----:B------:R-:W-:Y:S01]  /*3260*/  @P0 LEA.HI.X.SX32 R10, R20, 0xffffffff, 0x1, P1 ;  /* 0xffffffff140a0811 */ /* 0x000fe200008f0eff */
[----:B------:R-:W-:-:S03]  /*3270*/  @P0 IMAD.SHL.U32 R6, R9, 0x4, RZ ;  /* 0x0000000409060824 */ /* 0x000fc600078e00ff */
[----:B------:R-:W-:Y:S02]  /*3280*/  @P0 SHF.L.U64.HI R3, R9, 0x2, R10 ;  /* 0x0000000209030819 */ /* 0x000fe4000001020a */
[C---:B------:R-:W-:Y:S02]  /*3290*/  @P0 IADD3 R4, P2, R6.reuse, UR13, RZ ;  /* 0x0000000d06040c10 */ /* 0x040fe4000ff5e0ff */
[----:B------:R-:W-:Y:S02]  /*32a0*/  @P0 IADD3 R6, P1, R6, UR6, RZ ;  /* 0x0000000606060c10 */ /* 0x000fe4000ff3e0ff */
[C---:B-1----:R-:W-:Y:S02]  /*32b0*/  @P0 IADD3.X R5, R3.reuse, UR14, RZ, P2, !PT ;  /* 0x0000000e03050c10 */ /* 0x042fe400097fe4ff */
[----:B------:R-:W-:-:S03]  /*32c0*/  @P0 IADD3.X R7, R3, UR7, RZ, P1, !PT ;  /* 0x0000000703070c10 */ /* 0x000fc60008ffe4ff */
[----:B------:R-:W3:Y:S04]  /*32d0*/  @P0 LDG.E R4, [R4.64] ;  /* 0x0000001604040981 */ /* 0x000ee8000c1e1900 */
[----:B------:R-:W3:Y:S01]  /*32e0*/  @P0 LDG.E R7, [R6.64] ;  /* 0x0000001606070981 */ /* 0x000ee2000c1e1900 */
[C---:B------:R-:W-:Y:S01]  /*32f0*/  @P0 LEA R8, P1, R9.reuse, UR15, 0x1 ;  /* 0x0000000f09080c11 */ /* 0x040fe2000f8208ff */
[----:B------:R-:W-:Y:S02]  /*3300*/  ULDC UR4, c[0x0][0x0] ;  /* 0x0000000000047ab9 */ /* 0x000fe40000000800 */
[----:B------:R-:W-:Y:S01]  /*3310*/  UIADD3 UR4, UP0, -UR8, UR4, URZ ;  /* 0x0000000408047290 */ /* 0x000fe2000ff1e13f */
[----:B------:R-:W-:-:S03]  /*3320*/  @P0 LEA.HI.X R9, R9, UR18, R10, 0x1, P1 ;  /* 0x0000001209090c11 */ /* 0x000fc600088f0c0a */
[----:B------:R-:W-:Y:S02]  /*3330*/  UIADD3.X UR10, URZ, -0x1, URZ, UP0, !UPT ;  /* 0xffffffff3f0a7890 */ /* 0x000fe400087fe43f */
[----:B------:R-:W-:Y:S02]  /*3340*/  USHF.L.U32 UR9, UR4, 0x2, URZ ;  /* 0x0000000204097899 */ /* 0x000fe4000800063f */
[----:B------:R-:W-:Y:S02]  /*3350*/  ULEA UR15, UP0, UR4, UR15, 0x1 ;  /* 0x0000000f040f7291 */ /* 0x000fe4000f80083f */
[----:B------:R-:W-:Y:S02]  /*3360*/  USHF.L.U64.HI UR5, UR4, 0x2, UR10 ;  /* 0x0000000204057899 */ /* 0x000fe4000801020a */
[----:B------:R-:W-:Y:S02]  /*3370*/  UIADD3 UR13, UP1, UR9, UR13, URZ ;  /* 0x0000000d090d7290 */ /* 0x000fe4000ff3e03f */
[----:B------:R-:W-:-:S02]  /*3380*/  UIADD3 UR6, UP2, UR9, UR6, URZ ;  /* 0x0000000609067290 */ /* 0x000fc4000ff5e03f */
[----:B------:R-:W-:Y:S02]  /*3390*/  ULEA.HI.X UR18, UR4, UR18, UR10, 0x1, UP0 ;  /* 0x0000001204127291 */ /* 0x000fe400080f0c0a */
[----:B------:R-:W-:Y:S02]  /*33a0*/  UIADD3.X UR14, UR5, UR14, URZ, UP1, !UPT ;  /* 0x0000000e050e7290 */ /* 0x000fe40008ffe43f */
[----:B------:R-:W-:Y:S01]  /*33b0*/  UIADD3.X UR7, UR5, UR7, URZ, UP2, !UPT ;  /* 0x0000000705077290 */ /* 0x000fe200097fe43f */
[----:B--23--:R-:W-:-:S05]  /*33c0*/  @P0 FFMA.FTZ R3, R4, -UR19, R7 ;  /* 0x8000001304030c23 */ /* 0x00cfca0008010007 */
[----:B------:R-:W-:-:S04]  /*33d0*/  @P0 F2FP.BF16.PACK_AB R3, RZ, R3 ;  /* 0x00000003ff03023e */ /* 0x000fc800000010ff */
[----:B------:R-:W-:Y:S02]  /*33e0*/  PRMT R5, R3, 0x7610, R5 ;  /* 0x0000761003057816 */ /* 0x000fe40000000005 */
[----:B------:R-:W-:-:S03]  /*33f0*/  IADD3 R3, R0, UR8, RZ ;  /* 0x0000000800037c10 */ /* 0x000fc6000fffe0ff */
[----:B------:R1:W-:Y:S01]  /*3400*/  @P0 STG.E.U16 [R8.64], R5 ;  /* 0x0000000508000986 */ /* 0x0003e2000c101516 */
[----:B------:R-:W-:-:S05]  /*3410*/  IMNMX.U32 R0, R3, c[0x0][0x0], PT ;  /* 0x0000000003007a17 */ /* 0x000fca0003800000 */
[----:B------:R-:W-:Y:S02]  /*3420*/  IMAD.IADD R0, R3, 0x1, -R0 ;  /* 0x0000000103007824 */ /* 0x000fe400078e0a00 */
.L_x_6247:
[----:B------:R-:W-:Y:S01]  /*3430*/  ULDC UR4, c[0x0][0x0] ;  /* 0x0000000000047ab9 */ /* 0x000fe20000000800 */
[----:B------:R-:W-:Y:S01]  /*3440*/  BSSY B0, `(.L_x_6248) ;  /* 0x000002d000007945 */ /* 0x000fe20003800000 */
[----:B------:R-:W-:Y:S01]  /*3450*/  USHF.L.U32 UR4, UR4, 0x2, URZ ;  /* 0x0000000204047899 */ /* 0x000fe2000800063f */
[----:B------:R-:W-:Y:S02]  /*3460*/  IMAD.U32 R12, RZ, RZ, UR6 ;  /* 0x00000006ff0c7e24 */ /* 0x000fe4000f8e00ff */
[----:B------:R-:W-:Y:S02]  /*3470*/  IMAD.U32 R13, RZ, RZ, UR7 ;  /* 0x00000007ff0d7e24 */ /* 0x000fe4000f8e00ff */
[----:B------:R-:W-:Y:S01]  /*3480*/  IMAD.U32 R14, RZ, RZ, UR13 ;  /* 0x0000000dff0e7e24 */ /* 0x000fe2000f8e00ff */
[----:B------:R-:W-:Y:S01]  /*3490*/  ISETP.NE.U32.AND P1, PT, RZ, UR4, PT ;  /* 0x00000004ff007c0c */ /* 0x000fe2000bf25070 */
[----:B------:R-:W-:Y:S02]  /*34a0*/  IMAD R3, RZ, RZ, -UR4 ;  /* 0x80000004ff037e24 */ /* 0x000fe4000f8e02ff */
[----:B------:R-:W3:Y:S01]  /*34b0*/  I2F.U32.RP R6, UR4 ;  /* 0x0000000400067d06 */ /* 0x000ee20008209000 */
[----:B------:R-:W-:-:S07]  /*34c0*/  IMAD.U32 R15, RZ, RZ, UR14 ;  /* 0x0000000eff0f7e24 */ /* 0x000fce000f8e00ff */
[----:B---3--:R-:W3:Y:S02]  /*34d0*/  MUFU.RCP R6, R6 ;  /* 0x0000000600067308 */ /* 0x008ee40000001000 */
[----:B---3--:R-:W-:-:S06]  /*34e0*/  IADD3 R4, R6, 0xffffffe, RZ ;  /* 0x0ffffffe06047810 */ /* 0x008fcc0007ffe0ff */
[----:B-1----:R1:W3:Y:S02]  /*34f0*/  F2I.FTZ.U32.TRUNC.NTZ R5, R4 ;  /* 0x0000000400057305 */ /* 0x0022e4000021f000 */
[----:B-1----:R-:W-:Y:S02]  /*3500*/  IMAD.MOV.U32 R4, RZ, RZ, RZ ;  /* 0x000000ffff047224 */ /* 0x002fe400078e00ff */
[----:B---3--:R-:W-:-:S04]  /*3510*/  IMAD R3, R3, R5, RZ ;  /* 0x0000000503037224 */ /* 0x008fc800078e02ff */
[----:B------:R-:W-:-:S06]  /*3520*/  IMAD.HI.U32 R3, R5, R3, R4 ;  /* 0x0000000305037227 */ /* 0x000fcc00078e0004 */
[----:B------:R-:W-:-:S04]  /*3530*/  IMAD.HI.U32 R3, R3, R0, RZ ;  /* 0x0000000003037227 */ /* 0x000fc800078e00ff */
[----:B------:R-:W-:-:S04]  /*3540*/  IMAD.MOV R3, RZ, RZ, -R3 ;  /* 0x000000ffff037224 */ /* 0x000fc800078e0a03 */
[----:B------:R-:W-:Y:S02]  /*3550*/  IMAD R17, R3, UR4, R0 ;  /* 0x0000000403117c24 */ /* 0x000fe4000f8e0200 */
[----:B------:R-:W-:-:S03]  /*3560*/  IMAD.U32 R3, RZ, RZ, UR18 ;  /* 0x00000012ff037e24 */ /* 0x000fc6000f8e00ff */
[----:B------:R-:W-:-:S13]  /*3570*/  ISETP.GE.U32.AND P0, PT, R17, UR4, PT ;  /* 0x0000000411007c0c */ /* 0x000fda000bf06070 */
[----:B------:R-:W-:-:S04]  /*3580*/  @P0 IADD3 R17, R17, -UR4, RZ ;  /* 0x8000000411110c10 */ /* 0x000fc8000fffe0ff */
[----:B------:R-:W-:-:S13]  /*3590*/  ISETP.GE.U32.AND P0, PT, R17, UR4, PT ;  /* 0x0000000411007c0c */ /* 0x000fda000bf06070 */
[----:B------:R-:W-:Y:S02]  /*35a0*/  @P0 IADD3 R17, R17, -UR4, RZ ;  /* 0x8000000411110c10 */ /* 0x000fe4000fffe0ff */
[----:B------:R-:W-:-:S05]  /*35b0*/  @!P1 LOP3.LUT R17, RZ, UR4, RZ, 0x33, !PT ;  /* 0x00000004ff119c12 */ /* 0x000fca000f8e33ff */
[----:B------:R-:W-:-:S04]  /*35c0*/  IMAD.IADD R17, R0, 0x1, -R17 ;  /* 0x0000000100117824 */ /* 0x000fc800078e0a11 */
[----:B0-----:R-:W-:Y:S01]  /*35d0*/  IMAD.IADD R19, R20, 0x1, R17 ;  /* 0x0000000114137824 */ /* 0x001fe200078e0211 */
[----:B------:R-:W-:Y:S01]  /*35e0*/  ISETP.GE.AND P0, PT, R2, R17, PT ;  /* 0x000000110200720c */ /* 0x000fe20003f06270 */
[----:B------:R-:W-:-:S12]  /*35f0*/  IMAD.U32 R2, RZ, RZ, UR15 ;  /* 0x0000000fff027e24 */ /* 0x000fd8000f8e00ff */
[----:B------:R-:W-:Y:S05]  /*3600*/  @P0 BRA `(.L_x_6249) ;  /* 0x0000010000000947 */ /* 0x000fea0003800000 */
.L_x_6250:
[----:B------:R-:W-:-:S04]  /*3610*/  IMAD.WIDE R4, R20, 0x10, R14 ;  /* 0x0000001014047825 */ /* 0x000fc800078e020e */
[----:B------:R-:W-:Y:S02]  /*3620*/  IMAD.WIDE R8, R20, 0x10, R12 ;  /* 0x0000001014087825 */ /* 0x000fe400078e020c */
[----:B------:R-:W3:Y:S04]  /*3630*/  LDG.E.128 R4, [R4.64] ;  /* 0x0000001604047981 */ /* 0x000ee8000c1e1d00 */
[----:B------:R-:W3:Y:S02]  /*3640*/  LDG.E.128 R8, [R8.64] ;  /* 0x0000001608087981 */ /* 0x000ee4000c1e1d00 */
[----:B--23--:R-:W-:Y:S02]  /*3650*/  FFMA.FTZ R16, R4, -UR19, R8 ;  /* 0x8000001304107c23 */ /* 0x00cfe40008010008 */
[----:B------:R-:W-:-:S02]  /*3660*/  FFMA.FTZ R21, R5, -UR19, R9 ;  /* 0x8000001305157c23 */ /* 0x000fc40008010009 */
[----:B------:R-:W-:Y:S02]  /*3670*/  FFMA.FTZ R10, R6, -UR19, R10 ;  /* 0x80000013060a7c23 */ /* 0x000fe4000801000a */
[----:B------:R-:W-:Y:S01]  /*3680*/  FFMA.FTZ R11, R7, -UR19, R11 ;  /* 0x80000013070b7c23 */ /* 0x000fe2000801000b */
[----:B------:R-:W-:Y:S01]  /*3690*/  F2FP.BF16.PACK_AB R22, R21, R16 ;  /* 0x000000101516723e */ /* 0x000fe200000010ff */
[C---:B------:R-:W-:Y:S01]  /*36a0*/  IMAD.WIDE R6, R20.reuse, 0x8, R2 ;  /* 0x0000000814067825 */ /* 0x040fe200078e0202 */
[----:B------:R-:W-:Y:S02]  /*36b0*/  IADD3 R20, R20, c[0x0][0x0], RZ ;  /* 0x0000000014147a10 */ /* 0x000fe40007ffe0ff */
[----:B------:R-:W-:-:S03]  /*36c0*/  F2FP.BF16.PACK_AB R23, R11, R10 ;  /* 0x0000000a0b17723e */ /* 0x000fc600000010ff */
[----:B------:R-:W-:Y:S02]  /*36d0*/  IMAD.SHL.U32 R4, R20, 0x4, RZ ;  /* 0x0000000414047824 */ /* 0x000fe400078e00ff */
[----:B------:R0:W-:Y:S03]  /*36e0*/  STG.E.64 [R6.64], R22 ;  /* 0x0000001606007986 */ /* 0x0001e6000c101b16 */
[----:B------:R-:W-:-:S13]  /*36f0*/  ISETP.GE.AND P0, PT, R4, R17, PT ;  /* 0x000000110400720c */ /* 0x000fda0003f06270 */
[----:B0-----:R-:W-:Y:S05]  /*3700*/  @!P0 BRA `(.L_x_6250) ;  /* 0xffffff0000008947 */ /* 0x001fea000383ffff */
.L_x_6249:
[----:B------:R-:W-:Y:S05]  /*3710*/  BSYNC B0 ;  /* 0x0000000000007941 */ /* 0x000fea0003800000 */
.L_x_6248:
[----:B------:R-:W-:-:S13]  /*3720*/  ISETP.GE.AND P0, PT, R19, R0, PT ;  /* 0x000000001300720c */ /* 0x000fda0003f06270 */
[----:B------:R-:W-:Y:S05]  /*3730*/  @P0 EXIT ;  /* 0x000000000000094d */ /* 0x000fea0003800000 */
.L_x_6251:
[----:B------:R-:W-:-:S04]  /*3740*/  IMAD.WIDE R4, R19, 0x4, R12 ;  /* 0x0000000413047825 */ /* 0x000fc800078e020c */
[----:B------:R-:W-:Y:S02]  /*3750*/  IMAD.WIDE R6, R19, 0x4, R14 ;  /* 0x0000000413067825 */ /* 0x000fe400078e020e */
[----:B------:R-:W3:Y:S04]  /*3760*/  LDG.E R5, [R4.64] ;  /* 0x0000001604057981 */ /* 0x000ee8000c1e1900 */
[----:B------:R-:W3:Y:S02]  /*3770*/  LDG.E R6, [R6.64] ;  /* 0x0000001606067981 */ /* 0x000ee4000c1e1900 */
[----:B--23--:R-:W-:-:S05]  /*3780*/  FFMA.FTZ R8, R6, -UR19, R5 ;  /* 0x8000001306087c23 */ /* 0x00cfca0008010005 */
[----:B------:R-:W-:Y:S01]  /*3790*/  F2FP.BF16.PACK_AB R5, RZ, R8 ;  /* 0x00000008ff05723e */ /* 0x000fe200000010ff */
[C---:B------:R-:W-:Y:S01]  /*37a0*/  IMAD.WIDE R8, R19.reuse, 0x2, R2 ;  /* 0x0000000213087825 */ /* 0x040fe200078e0202 */
[----:B------:R-:W-:-:S04]  /*37b0*/  IADD3 R19, R19, c[0x0][0x0], RZ ;  /* 0x0000000013137a10 */ /* 0x000fc80007ffe0ff */
[----:B------:R0:W-:Y:S01]  /*37c0*/  STG.E.U16 [R8.64], R5 ;  /* 0x0000000508007986 */ /* 0x0001e2000c101516 */
[----:B------:R-:W-:-:S13]  /*37d0*/  ISETP.GE.AND P0, PT, R19, R0, PT ;  /* 0x000000001300720c */ /* 0x000fda0003f06270 */
[----:B0-----:R-:W-:Y:S05]  /*37e0*/  @!P0 BRA `(.L_x_6251) ;  /* 0xffffff5000008947 */ /* 0x001fea000383ffff */
[----:B------:R-:W-:Y:S05]  /*37f0*/  EXIT ;  /* 0x000000000000794d */ /* 0x000fea0003800000 */
        .weak           $__internal_24_$__cuda_sm20_div_u64
        .type           $__internal_24_$__cuda_sm20_div_u64,@function
        .size           $__internal_24_$__cuda_sm20_div_u64,($__internal_25_$__cuda_sm20_rem_s64 - $__internal_24_$__cuda_sm20_div_u64)
$__internal_24_$__cuda_sm20_div_u64:
[----:B------:R-:W-:Y:S02]  /*3800*/  ULDC UR4, c[0x0][0x0] ;  /* 0x0000000000047ab9 */ /* 0x000fe40000000800 */
[----:B------:R-:W-:Y:S02]  /*3810*/  UMOV UR5, URZ ;  /* 0x0000003f00057c82 */ /* 0x000fe40008000000 */
[----:B------:R-:W0:Y:S08]  /*3820*/  I2F.U64.RP R16, UR4 ;  /* 0x0000000400107d12 */ /* 0x000e300008309000 */
[----:B0-----:R-:W0:Y:S02]  /*3830*/  MUFU.RCP R16, R16 ;  /* 0x0000001000107308 */ /* 0x001e240000001000 */
[----:B0-----:R-:W-:-:S06]  /*3840*/  IADD3 R14, R16, 0x1ffffffe, RZ ;  /* 0x1ffffffe100e7810 */ /* 0x001fcc0007ffe0ff */
[----:B------:R-:W0:Y:S02]  /*3850*/  F2I.U64.TRUNC R14, R14 ;  /* 0x0000000e000e7311 */ /* 0x000e24000020d800 */
[----:B0-----:R-:W0:Y:S08]  /*3860*/  R2UR UR16, R14 ;  /* 0x000000000e1073c2 */ /* 0x001e3000000e0000 */
[----:B------:R1:W2:Y:S02]  /*3870*/  R2UR UR17, R15 ;  /* 0x000000000f1173c2 */ /* 0x0002a400000e0000 */
[----:B-1----:R-:W-:Y:S01]  /*3880*/  IMAD.MOV.U32 R15, RZ, RZ, RZ ;  /* 0x000000ffff0f7224 */ /* 0x002fe200078e00ff */
[----:B0-----:R-:W-:-:S04]  /*3890*/  UIMAD.WIDE.U32 UR18, UR16, UR4, URZ ;  /* 0x00000004101272a5 */ /* 0x001fc8000f8e003f */
[----:B------:R-:W-:Y:S02]  /*38a0*/  UIADD3 UR20, UP0, URZ, -UR18, URZ ;  /* 0x800000123f147290 */ /* 0x000fe4000ff1e03f */
[----:B--2---:R-:W-:Y:S02]  /*38b0*/  UIMAD UR5, UR17, UR4, UR19 ;  /* 0x00000004110572a4 */ /* 0x004fe4000f8e0213 */
[----:B------:R-:W-:Y:S02]  /*38c0*/  UIMAD.WIDE.U32 UR18, UR16, UR20, URZ ;  /* 0x00000014101272a5 */ /* 0x000fe4000f8e003f */
[----:B------:R-:W-:-:S05]  /*38d0*/  UIADD3.X UR5, URZ, ~UR5, URZ, UP0, !UPT ;  /* 0x800000053f057290 */ /* 0x000fca00087fe43f */
[----:B------:R-:W-:Y:S02]  /*38e0*/  UMOV UR18, UR19 ;  /* 0x0000001300127c82 */ /* 0x000fe40008000000 */
[----:B------:R-:W-:Y:S02]  /*38f0*/  UMOV UR19, UR16 ;  /* 0x0000001000137c82 */ /* 0x000fe40008000000 */
[----:B------:R-:W-:-:S04]  /*3900*/  UIMAD.WIDE.U32 UR18, UP0, UR16, UR5, UR18 ;  /* 0x00000005101272a5 */ /* 0x000fc8000f800012 */
[----:B------:R-:W-:Y:S02]  /*3910*/  UIMAD.WIDE.U32 UR20, UP1, UR17, UR20, UR18 ;  /* 0x00000014111472a5 */ /* 0x000fe4000f820012 */
[----:B------:R-:W-:Y:S02]  /*3920*/  UIMAD.WIDE.U32 UR18, UR17, UR5, URZ ;  /* 0x00000005111272a5 */ /* 0x000fe4000f8e003f */
[----:B------:R-:W-:Y:S02]  /*3930*/  UIMAD UR5, UR17, UR5, URZ ;  /* 0x00000005110572a4 */ /* 0x000fe4000f8e023f */
[----:B------:R-:W-:Y:S02]  /*3940*/  UIADD3.X UR18, UR19, UR17, URZ, UP0, !UPT ;  /* 0x0000001113127290 */ /* 0x000fe400087fe43f */
[----:B------:R-:W-:-:S04]  /*3950*/  UIADD3 UR5, UP2, UR5, UR21, URZ ;  /* 0x0000001505057290 */ /* 0x000fc8000ff5e03f */
[----:B------:R-:W-:Y:S02]  /*3960*/  UIMAD.WIDE.U32 UR16, UR5, UR4, URZ ;  /* 0x00000004051072a5 */ /* 0x000fe4000f8e003f */
[----:B------:R-:W-:Y:S02]  /*3970*/  UIADD3.X UR18, URZ, URZ, UR18, UP2, UP1 ;  /* 0x0000003f3f127290 */ /* 0x000fe400097e2412 */
[----:B------:R-:W-:Y:S02]  /*3980*/  UIADD3 UR16, UP0, URZ, -UR16, URZ ;  /* 0x800000103f107290 */ /* 0x000fe4000ff1e03f */
[----:B------:R-:W-:Y:S02]  /*3990*/  UIMAD UR4, UR18, UR4, UR17 ;  /* 0x00000004120472a4 */ /* 0x000fe4000f8e0211 */
[----:B------:R-:W-:Y:S02]  /*39a0*/  UIMAD.WIDE.U32 UR20, UR5, UR16, URZ ;  /* 0x00000010051472a5 */ /* 0x000fe4000f8e003f */
[----:B------:R-:W-:-:S04]  /*39b0*/  UIADD3.X UR19, URZ, ~UR4, URZ, UP0, !UPT ;  /* 0x800000043f137290 */ /* 0x000fc800087fe43f */
[----:B------:R-:W-:Y:S02]  /*39c0*/  UIMAD UR20, UR18, UR19, URZ ;  /* 0x00000013121472a4 */ /* 0x000fe4000f8e023f */
[----:B------:R-:W-:Y:S02]  /*39d0*/  UMOV UR4, UR21 ;  /* 0x0000001500047c82 */ /* 0x000fe40008000000 */
[----:B------:R-:W-:-:S04]  /*39e0*/  UIMAD.WIDE.U32 UR4, UP0, UR5, UR19, UR4 ;  /* 0x00000013050472a5 */ /* 0x000fc8000f800004 */
[----:B------:R-:W-:Y:S02]  /*39f0*/  UIMAD.WIDE.U32 UR16, UP1, UR18, UR16, UR4 ;  /* 0x00000010121072a5 */ /* 0x000fe4000f820004 */
[----:B------:R-:W-:Y:S02]  /*3a00*/  UIMAD.WIDE.U32 UR4, UR18, UR19, URZ ;  /* 0x00000013120472a5 */ /* 0x000fe4000f8e003f */
[----:B------:R-:W-:Y:S02]  /*3a10*/  UIADD3 UR16, UP2, UR20, UR17, URZ ;  /* 0x0000001114107290 */ /* 0x000fe4000ff5e03f */
[----:B------:R-:W-:-:S04]  /*3a20*/  UIADD3.X UR18, UR5, UR18, URZ, UP0, !UPT ;  /* 0x0000001205127290 */ /* 0x000fc800087fe43f */
[----:B------:R-:W-:Y:S01]  /*3a30*/  IMAD.HI.U32 R14, R6, UR16, RZ ;  /* 0x00000010060e7c27 */ /* 0x000fe2000f8e00ff */
[----:B------:R-:W-:-:S05]  /*3a40*/  UIADD3.X UR18, URZ, URZ, UR18, UP2, UP1 ;  /* 0x0000003f3f127290 */ /* 0x000fca00097e2412 */
[----:B------:R-:W-:-:S04]  /*3a50*/  IMAD.WIDE.U32 R14, R7, UR16, R14 ;  /* 0x00000010070e7c25 */ /* 0x000fc8000f8e000e */
[----:B------:R-:W-:Y:S02]  /*3a60*/  IMAD R17, R7, UR18, RZ ;  /* 0x0000001207117c24 */ /* 0x000fe4000f8e02ff */
[----:B------:R-:W-:-:S04]  /*3a70*/  IMAD.HI.U32 R14, P1, R6, UR18, R14 ;  /* 0x00000012060e7c27 */ /* 0x000fc8000f82000e */
[----:B------:R-:W-:Y:S01]  /*3a80*/  IMAD.HI.U32 R15, R7, UR18, RZ ;  /* 0x00000012070f7c27 */ /* 0x000fe2000f8e00ff */
[----:B------:R-:W-:-:S04]  /*3a90*/  IADD3 R16, P2, R17, R14, RZ ;  /* 0x0000000e11107210 */ /* 0x000fc80007f5e0ff */
[----:B------:R-:W-:-:S05]  /*3aa0*/  IADD3.X R14, R15, RZ, RZ, P1, !PT ;  /* 0x000000ff0f0e7210 */ /* 0x000fca0000ffe4ff */
[----:B------:R-:W-:Y:S02]  /*3ab0*/  IMAD.X R17, RZ, RZ, R14, P2 ;  /* 0x000000ffff117224 */ /* 0x000fe400010e060e */
[----:B------:R-:W-:-:S04]  /*3ac0*/  IMAD.WIDE.U32 R14, R16, c[0x0][0x0], RZ ;  /* 0x00000000100e7a25 */ /* 0x000fc800078e00ff */
[----:B------:R-:W-:Y:S01]  /*3ad0*/  IMAD R18, R17, c[0x0][0x0], R15 ;  /* 0x0000000011127a24 */ /* 0x000fe200078e020f */
[----:B------:R-:W-:-:S04]  /*3ae0*/  IADD3 R19, P1, -R14, R6, RZ ;  /* 0x000000060e137210 */ /* 0x000fc80007f3e1ff */
[----:B------:R-:W-:Y:S01]  /*3af0*/  IADD3 R14, P2, R19, -c[0x0][0x0], RZ ;  /* 0x80000000130e7a10 */ /* 0x000fe20007f5e0ff */
[----:B------:R-:W-:Y:S01]  /*3b00*/  IMAD.X R18, R7, 0x1, ~R18, P1 ;  /* 0x0000000107127824 */ /* 0x000fe200008e0e12 */
[----:B------:R-:W-:Y:S02]  /*3b10*/  ISETP.GE.U32.AND P1, PT, R19, c[0x0][0x0], PT ;  /* 0x0000000013007a0c */ /* 0x000fe40003f26070 */
[----:B------:R-:W-:Y:S02]  /*3b20*/  IADD3 R7, P3, R16, 0x1, RZ ;  /* 0x0000000110077810 */ /* 0x000fe40007f7e0ff */
[C---:B------:R-:W-:Y:S02]  /*3b30*/  ISETP.GE.U32.AND.EX P1, PT, R18.reuse, RZ, PT, P1 ;  /* 0x000000ff1200720c */ /* 0x040fe40003f26110 */
[----:B------:R-:W-:Y:S01]  /*3b40*/  IADD3.X R15, R18, -0x1, RZ, P2, !PT ;  /* 0xffffffff120f7810 */ /* 0x000fe200017fe4ff */
[----:B------:R-:W-:Y:S01]  /*3b50*/  IMAD.X R6, RZ, RZ, R17, P3 ;  /* 0x000000ffff067224 */ /* 0x000fe200018e0611 */
[----:B------:R-:W-:-:S02]  /*3b60*/  SEL R14, R14, R19, P1 ;  /* 0x000000130e0e7207 */ /* 0x000fc40000800000 */
[----:B------:R-:W-:Y:S02]  /*3b70*/  SEL R7, R7, R16, P1 ;  /* 0x0000001007077207 */ /* 0x000fe40000800000 */
[----:B------:R-:W-:Y:S02]  /*3b80*/  SEL R15, R15, R18, P1 ;  /* 0x000000120f0f7207 */ /* 0x000fe40000800000 */
[----:B------:R-:W-:Y:S02]  /*3b90*/  SEL R6, R6, R17, P1 ;  /* 0x0000001106067207 */ /* 0x000fe40000800000 */
[----:B------:R-:W-:Y:S02]  /*3ba0*/  ISETP.GE.U32.AND P1, PT, R14, c[0x0][0x0], PT ;  /* 0x000000000e007a0c */ /* 0x000fe40003f26070 */
[----:B------:R-:W-:Y:S02]  /*3bb0*/  IADD3 R14, P3, R7, 0x1, RZ ;  /* 0x00000001070e7810 */ /* 0x000fe40007f7e0ff */
[----:B------:R-:W-:-:S02]  /*3bc0*/  ISETP.GE.U32.AND.EX P1, PT, R15, RZ, PT, P1 ;  /* 0x000000ff0f00720c */ /* 0x000fc40003f26110 */
[----:B------:R-:W-:Y:S01]  /*3bd0*/  ISETP.NE.U32.AND P2, PT, RZ, c[0x0][0x0], PT ;  /* 0x00000000ff007a0c */ /* 0x000fe20003f45070 */
[----:B------:R-:W-:Y:S01]  /*3be0*/  IMAD.X R15, RZ, RZ, R6, P3 ;  /* 0x000000ffff0f7224 */ /* 0x000fe200018e0606 */
[----:B------:R-:W-:Y:S01]  /*3bf0*/  SEL R14, R14, R7, P1 ;  /* 0x000000070e0e7207 */ /* 0x000fe20000800000 */
[----:B------:R-:W-:Y:S01]  /*3c00*/  IMAD.MOV.U32 R7, RZ, RZ, 0x0 ;  /* 0x00000000ff077424 */ /* 0x000fe200078e00ff */
[----:B------:R-:W-:Y:S02]  /*3c10*/  ISETP.NE.AND.EX P2, PT, RZ, RZ, PT, P2 ;  /* 0x000000ffff00720c */ /* 0x000fe40003f45320 */
[----:B------:R-:W-:Y:S01]  /*3c20*/  SEL R15, R15, R6, P1 ;  /* 0x000000060f0f7207 */ /* 0x000fe20000800000 */
[----:B------:R-:W-:Y:S01]  /*3c30*/  IMAD.MOV.U32 R6, RZ, RZ, R10 ;  /* 0x000000ffff067224 */ /* 0x000fe200078e000a */
[----:B------:R-:W-:Y:S02]  /*3c40*/  SEL R14, R14, 0xffffffff, P2 ;  /* 0xffffffff0e0e7807 */ /* 0x000fe40001000000 */
[----:B------:R-:W-:Y:S01]  /*3c50*/  SEL R15, R15, 0xffffffff, P2 ;  /* 0xffffffff0f0f7807 */ /* 0x000fe20001000000 */
[----:B------:R-:W-:Y:S06]  /*3c60*/  RET.REL.NODEC R6 `(_ZN2at6native43_GLOBAL__N__9ae7fba5_10_SoftMax_cu_9f978f6320cunn_SoftMaxBackwardILi4EN3c108BFloat16EffNS1_23SoftMaxBackwardEpilogueEEEvPT0_PKT2_SA_l) ;  /* 0xffffc39006007950 */ /* 0x000fec0003c3ffff */
        .weak           $__internal_25_$__cuda_sm20_rem_s64
        .type           $__internal_25_$__cuda_sm20_rem_s64,@function
        .size           $__internal_25_$__cuda_sm20_rem_s64,($__internal_26_$__cuda_sm70_warpsync - $__internal_25_$__cuda_sm20_rem_s64)
$__internal_25_$__cuda_sm20_rem_s64:
[----:B------:R-:W-:Y:S02]  /*3c70*/  UIADD3 UR16, UP1, URZ, -UR5, URZ ;  /* 0x800000053f107290 */ /* 0x000fe4000ff3e03f */
[----:B------:R-:W-:-:S02]  /*3c80*/  UISETP.GE.AND UP0, UPT, UR4, URZ, UPT ;  /* 0x0000003f0400728c */ /* 0x000fc4000bf06270 */
[----:B------:R-:W-:Y:S02]  /*3c90*/  UIADD3.X UR17, URZ, ~UR4, URZ, UP1, !UPT ;  /* 0x800000043f117290 */ /* 0x000fe40008ffe43f */
[----:B------:R-:W-:Y:S02]  /*3ca0*/  USEL UR16, UR16, UR5, !UP0 ;  /* 0x0000000510107287 */ /* 0x000fe4000c000000 */
[----:B------:R-:W-:-:S09]  /*3cb0*/  USEL UR17, UR17, UR4, !UP0 ;  /* 0x0000000411117287 */ /* 0x000fd2000c000000 */
[----:B------:R-:W0:Y:S08]  /*3cc0*/  I2F.U64.RP R7, UR16 ;  /* 0x0000001000077d12 */ /* 0x000e300008309000 */
[----:B0-----:R-:W0:Y:S02]  /*3cd0*/  MUFU.RCP R7, R7 ;  /* 0x0000000700077308 */ /* 0x001e240000001000 */
[----:B0-----:R-:W-:-:S06]  /*3ce0*/  IADD3 R4, R7, 0x1ffffffe, RZ ;  /* 0x1ffffffe07047810 */ /* 0x001fcc0007ffe0ff */
[----:B------:R-:W0:Y:S02]  /*3cf0*/  F2I.U64.TRUNC R4, R4 ;  /* 0x0000000400047311 */ /* 0x000e24000020d800 */
[----:B0-----:R-:W-:-:S04]  /*3d00*/  IMAD.WIDE.U32 R12, R4, UR16, RZ ;  /* 0x00000010040c7c25 */ /* 0x001fc8000f8e00ff */
[----:B------:R-:W-:Y:S01]  /*3d10*/  IMAD R13, R4, UR17, R13 ;  /* 0x00000011040d7c24 */ /* 0x000fe2000f8e020d */
[----:B------:R-:W-:-:S03]  /*3d20*/  IADD3 R15, P0, RZ, -R12, RZ ;  /* 0x8000000cff0f7210 */ /* 0x000fc60007f1e0ff */
[----:B------:R-:W-:Y:S02]  /*3d30*/  IMAD R13, R5, UR16, R13 ;  /* 0x00000010050d7c24 */ /* 0x000fe4000f8e020d */
[----:B------:R-:W-:-:S04]  /*3d40*/  IMAD.HI.U32 R12, R4, R15, RZ ;  /* 0x0000000f040c7227 */ /* 0x000fc800078e00ff */
[----:B------:R-:W-:Y:S02]  /*3d50*/  IMAD.X R17, RZ, RZ, ~R13, P0 ;  /* 0x000000ffff117224 */ /* 0x000fe400000e0e0d */
[----:B------:R-:W-:Y:S02]  /*3d60*/  IMAD.MOV.U32 R13, RZ, RZ, R4 ;  /* 0x000000ffff0d7224 */ /* 0x000fe400078e0004 */
[-C--:B------:R-:W-:Y:S02]  /*3d70*/  IMAD R19, R5, R17.reuse, RZ ;  /* 0x0000001105137224 */ /* 0x080fe400078e02ff */
[----:B------:R-:W-:-:S04]  /*3d80*/  IMAD.WIDE.U32 R12, P0, R4, R17, R12 ;  /* 0x00000011040c7225 */ /* 0x000fc8000780000c */
[----:B------:R-:W-:-:S04]  /*3d90*/  IMAD.HI.U32 R7, R5, R17, RZ ;  /* 0x0000001105077227 */ /* 0x000fc800078e00ff */
[----:B------:R-:W-:-:S04]  /*3da0*/  IMAD.HI.U32 R12, P1, R5, R15, R12 ;  /* 0x0000000f050c7227 */ /* 0x000fc8000782000c */
[----:B------:R-:W-:Y:S01]  /*3db0*/  IMAD.X R7, R7, 0x1, R5, P0 ;  /* 0x0000000107077824 */ /* 0x000fe200000e0605 */
[----:B------:R-:W-:-:S04]  /*3dc0*/  IADD3 R13, P2, R19, R12, RZ ;  /* 0x0000000c130d7210 */ /* 0x000fc80007f5e0ff */
[----:B------:R-:W-:Y:S01]  /*3dd0*/  IADD3.X R15, RZ, RZ, R7, P2, P1 ;  /* 0x000000ffff0f7210 */ /* 0x000fe200017e2407 */
[C---:B------:R-:W-:Y:S01]  /*3de0*/  IMAD.WIDE.U32 R4, R13.reuse, UR16, RZ ;  /* 0x000000100d047c25 */ /* 0x040fe2000f8e00ff */
[----:B------:R-:W-:Y:S02]  /*3df0*/  ISETP.GE.AND P1, PT, R8, RZ, PT ;  /* 0x000000ff0800720c */ /* 0x000fe40003f26270 */
[----:B------:R-:W-:Y:S01]  /*3e00*/  IADD3 R7, P4, RZ, -R2, RZ ;  /* 0x80000002ff077210 */ /* 0x000fe20007f9e0ff */
[----:B------:R-:W-:Y:S01]  /*3e10*/  IMAD R10, R13, UR17, R5 ;  /* 0x000000110d0a7c24 */ /* 0x000fe2000f8e0205 */
[----:B------:R-:W-:Y:S02]  /*3e20*/  IADD3 R5, P0, RZ, -R4, RZ ;  /* 0x80000004ff057210 */ /* 0x000fe40007f1e0ff */
[----:B------:R-:W-:Y:S01]  /*3e30*/  SEL R7, R7, R2, !P1 ;  /* 0x0000000207077207 */ /* 0x000fe20004800000 */
[----:B------:R-:W-:Y:S02]  /*3e40*/  IMAD R10, R15, UR16, R10 ;  /* 0x000000100f0a7c24 */ /* 0x000fe4000f8e020a */
[----:B------:R-:W-:-:S04]  /*3e50*/  IMAD.HI.U32 R12, R13, R5, RZ ;  /* 0x000000050d0c7227 */ /* 0x000fc800078e00ff */
[----:B------:R-:W-:Y:S02]  /*3e60*/  IMAD.X R4, RZ, RZ, ~R10, P0 ;  /* 0x000000ffff047224 */ /* 0x000fe400000e0e0a */
[----:B------:R-:W-:Y:S02]  /*3e70*/  IMAD.X R17, RZ, RZ, ~R8, P4 ;  /* 0x000000ffff117224 */ /* 0x000fe400020e0e08 */
[----:B------:R-:W-:-:S03]  /*3e80*/  IMAD.WIDE.U32 R12, P0, R13, R4, R12 ;  /* 0x000000040d0c7225 */ /* 0x000fc6000780000c */
[----:B------:R-:W-:-:S03]  /*3e90*/  SEL R17, R17, R8, !P1 ;  /* 0x0000000811117207 */ /* 0x000fc60004800000 */
[----:B------:R-:W-:-:S04]  /*3ea0*/  IMAD.HI.U32 R10, P2, R15, R5, R12 ;  /* 0x000000050f0a7227 */ /* 0x000fc8000784000c */
[CC--:B------:R-:W-:Y:S02]  /*3eb0*/  IMAD R5, R15.reuse, R4.reuse, RZ ;  /* 0x000000040f057224 */ /* 0x0c0fe400078e02ff */
[----:B------:R-:W-:-:S03]  /*3ec0*/  IMAD.HI.U32 R4, R15, R4, RZ ;  /* 0x000000040f047227 */ /* 0x000fc600078e00ff */
[----:B------:R-:W-:Y:S01]  /*3ed0*/  IADD3 R10, P3, R5, R10, RZ ;  /* 0x0000000a050a7210 */ /* 0x000fe20007f7e0ff */
[----:B------:R-:W-:Y:S02]  /*3ee0*/  IMAD.X R15, R4, 0x1, R15, P0 ;  /* 0x00000001040f7824 */ /* 0x000fe400000e060f */
[----:B------:R-:W-:Y:S02]  /*3ef0*/  IMAD.MOV.U32 R5, RZ, RZ, RZ ;  /* 0x000000ffff057224 */ /* 0x000fe400078e00ff */
[----:B------:R-:W-:Y:S01]  /*3f00*/  IMAD.HI.U32 R4, R10, R7, RZ ;  /* 0x000000070a047227 */ /* 0x000fe200078e00ff */
[----:B------:R-:W-:-:S05]  /*3f10*/  IADD3.X R15, RZ, RZ, R15, P3, P2 ;  /* 0x000000ffff0f7210 */ /* 0x000fca0001fe440f */
[----:B------:R-:W-:-:S04]  /*3f20*/  IMAD.WIDE.U32 R4, R10, R17, R4 ;  /* 0x000000110a047225 */ /* 0x000fc800078e0004 */
[C---:B------:R-:W-:Y:S02]  /*3f30*/  IMAD R13, R15.reuse, R17, RZ ;  /* 0x000000110f0d7224 */ /* 0x040fe400078e02ff */
[----:B------:R-:W-:-:S04]  /*3f40*/  IMAD.HI.U32 R4, P0, R15, R7, R4 ;  /* 0x000000070f047227 */ /* 0x000fc80007800004 */
[----:B------:R-:W-:Y:S01]  /*3f50*/  IMAD.HI.U32 R10, R15, R17, RZ ;  /* 0x000000110f0a7227 */ /* 0x000fe200078e00ff */
[----:B------:R-:W-:-:S03]  /*3f60*/  IADD3 R13, P2, R13, R4, RZ ;  /* 0x000000040d0d7210 */ /* 0x000fc60007f5e0ff */
[----:B------:R-:W-:Y:S02]  /*3f70*/  IMAD.X R10, RZ, RZ, R10, P0 ;  /* 0x000000ffff0a7224 */ /* 0x000fe400000e060a */
[----:B------:R-:W-:-:S04]  /*3f80*/  IMAD.WIDE.U32 R4, R13, UR16, RZ ;  /* 0x000000100d047c25 */ /* 0x000fc8000f8e00ff */
[----:B------:R-:W-:Y:S01]  /*3f90*/  IMAD.X R10, RZ, RZ, R10, P2 ;  /* 0x000000ffff0a7224 */ /* 0x000fe200010e060a */
[----:B------:R-:W-:Y:S01]  /*3fa0*/  IADD3 R4, P2, -R4, R7, RZ ;  /* 0x0000000704047210 */ /* 0x000fe20007f5e1ff */
[----:B------:R-:W-:-:S03]  /*3fb0*/  IMAD R13, R13, UR17, R5 ;  /* 0x000000110d0d7c24 */ /* 0x000fc6000f8e0205 */
[----:B------:R-:W-:Y:S01]  /*3fc0*/  ISETP.GE.U32.AND P0, PT, R4, UR16, PT ;  /* 0x0000001004007c0c */ /* 0x000fe2000bf06070 */
[----:B------:R-:W-:-:S04]  /*3fd0*/  IMAD R10, R10, UR16, R13 ;  /* 0x000000100a0a7c24 */ /* 0x000fc8000f8e020d */
[----:B------:R-:W-:Y:S01]  /*3fe0*/  IMAD.X R5, R17, 0x1, ~R10, P2 ;  /* 0x0000000111057824 */ /* 0x000fe200010e0e0a */
[----:B------:R-:W-:-:S04]  /*3ff0*/  IADD3 R7, P2, R4, -UR16, RZ ;  /* 0x8000001004077c10 */ /* 0x000fc8000ff5e0ff */
[C---:B------:R-:W-:Y:S02]  /*4000*/  ISETP.GE.U32.AND.EX P0, PT, R5.reuse, UR17, PT, P0 ;  /* 0x0000001105007c0c */ /* 0x040fe4000bf06100 */
[----:B------:R-:W-:Y:S02]  /*4010*/  IADD3.X R10, R5, ~UR17, RZ, P2, !PT ;  /* 0x80000011050a7c10 */ /* 0x000fe400097fe4ff */
[----:B------:R-:W-:Y:S02]  /*4020*/  SEL R7, R7, R4, P0 ;  /* 0x0000000407077207 */ /* 0x000fe40000000000 */
[----:B------:R-:W-:Y:S02]  /*4030*/  SEL R10, R10, R5, P0 ;  /* 0x000000050a0a7207 */ /* 0x000fe40000000000 */
[C---:B------:R-:W-:Y:S02]  /*4040*/  ISETP.GE.U32.AND P0, PT, R7.reuse, UR16, PT ;  /* 0x0000001007007c0c */ /* 0x040fe4000bf06070 */
[----:B------:R-:W-:-:S02]  /*4050*/  IADD3 R4, P2, R7, -UR16, RZ ;  /* 0x8000001007047c10 */ /* 0x000fc4000ff5e0ff */
[C---:B------:R-:W-:Y:S02]  /*4060*/  ISETP.GE.U32.AND.EX P0, PT, R10.reuse, UR17, PT, P0 ;  /* 0x000000110a007c0c */ /* 0x040fe4000bf06100 */
[----:B------:R-:W-:Y:S02]  /*4070*/  IADD3.X R5, R10, ~UR17, RZ, P2, !PT ;  /* 0x800000110a057c10 */ /* 0x000fe400097fe4ff */
[----:B------:R-:W-:Y:S02]  /*4080*/  SEL R4, R4, R7, P0 ;  /* 0x0000000704047207 */ /* 0x000fe40000000000 */
[----:B------:R-:W-:Y:S02]  /*4090*/  SEL R5, R5, R10, P0 ;  /* 0x0000000a05057207 */ /* 0x000fe40000000000 */
[----:B------:R-:W-:Y:S02]  /*40a0*/  IADD3 R7, P2, RZ, -R4, RZ ;  /* 0x80000004ff077210 */ /* 0x000fe40007f5e0ff */
[----:B------:R-:W-:-:S02]  /*40b0*/  ISETP.NE.U32.AND P0, PT, RZ, UR5, PT ;  /* 0x00000005ff007c0c */ /* 0x000fc4000bf05070 */
[----:B------:R-:W-:Y:S01]  /*40c0*/  SEL R4, R7, R4, !P1 ;  /* 0x0000000407047207 */ /* 0x000fe20004800000 */
[----:B------:R-:W-:Y:S01]  /*40d0*/  IMAD.X R10, RZ, RZ, ~R5, P2 ;  /* 0x000000ffff0a7224 */ /* 0x000fe200010e0e05 */
[----:B------:R-:W-:Y:S01]  /*40e0*/  ISETP.NE.AND.EX P0, PT, RZ, UR4, PT, P0 ;  /* 0x00000004ff007c0c */ /* 0x000fe2000bf05300 */
[----:B------:R-:W-:-:S03]  /*40f0*/  IMAD.MOV.U32 R7, RZ, RZ, 0x0 ;  /* 0x00000000ff077424 */ /* 0x000fc600078e00ff */
[----:B------:R-:W-:Y:S02]  /*4100*/  SEL R5, R10, R5, !P1 ;  /* 0x000000050a057207 */ /* 0x000fe40004800000 */
[----:B------:R-:W-:Y:S02]  /*4110*/  SEL R4, R4, 0xffffffff, P0 ;  /* 0xffffffff04047807 */ /* 0x000fe40000000000 */
[----:B------:R-:W-:Y:S01]  /*4120*/  SEL R5, R5, 0xffffffff, P0 ;  /* 0xffffffff05057807 */ /* 0x000fe20000000000 */
[----:B------:R-:W-:Y:S06]  /*4130*/  RET.REL.NODEC R6 `(_ZN2at6native43_GLOBAL__N__9ae7fba5_10_SoftMax_cu_9f978f6320cunn_SoftMaxBackwardILi4EN3c108BFloat16EffNS1_23SoftMaxBackwardEpilogueEEEvPT0_PKT2_SA_l) ;  /* 0xffffbec006007950 */ /* 0x000fec0003c3ffff */
        .weak           $__internal_26_$__cuda_sm70_warpsync
        .type           $__internal_26_$__cuda_sm70_warpsync,@function
        .size           $__internal_26_$__cuda_sm70_warpsync,(.L_x_11192 - $__internal_26_$__cuda_sm70_warpsync)
$__internal_26_$__cuda_sm70_warpsync:
[----:B------:R-:W-:Y:S01]  /*4140*/  IMAD.MOV.U32 R5, RZ, RZ, 0x0 ;  /* 0x00000000ff057424 */ /* 0x000fe200078e00ff */
[----:B------:R-:W-:Y:S04]  /*4150*/  WARPSYNC R6 ;  /* 0x0000000600007348 */ /* 0x000fe80003800000 */
[----:B------:R-:W-:Y:S05]  /*4160*/  RET.REL.NODEC R4 `(_ZN2at6native43_GLOBAL__N__9ae7fba5_10_SoftMax_cu_9f978f6320cunn_SoftMaxBackwardILi4EN3c108BFloat16EffNS1_23SoftMaxBackwardEpilogueEEEvPT0_PKT2_SA_l) ;  /* 0xffffbe9004007950 */ /* 0x000fea0003c3ffff */
.L_x_6252:
        /* <DEDUP_REMOVED lines=9> */
.L_x_11192:


//--------------------- .text._ZN2at6native43_GLOBAL__N__9ae7fba5_10_SoftMax_cu_9f978f6324cunn_SoftMaxBackwardSmemILi4EN3c108BFloat16EffNS1_23SoftMaxBackwardEpilogueEEEvPT0_PKT2_SA_l --------------------------
	.section	.text._ZN2at6native43_GLOBAL__N__9ae7fba5_10_SoftMax_cu_9f978f6324cunn_SoftMaxBackwardSmemILi4EN3c108BFloat16EffNS1_23SoftMaxBackwardEpilogueEEEvPT0_PKT2_SA_l,"ax",@progbits
	.sectioninfo	@"SHI_REGISTERS=19"
	.align	128
.text._ZN2at6native43_GLOBAL__N__9ae7fba5_10_SoftMax_cu_9f978f6324cunn_SoftMaxBackwardSmemILi4EN3c108BFloat16EffNS1_23SoftMaxBackwardEpilogueEEEvPT0_PKT2_SA_l:
        .type           _ZN2at6native43_GLOBAL__N__9ae7fba5_10_SoftMax_cu_9f978f6324cunn_SoftMaxBackwardSmemILi4EN3c108BFloat16EffNS1_23SoftMaxBackwardEpilogueEEEvPT0_PKT2_SA_l,@function
        .size           _ZN2at6native43_GLOBAL__N__9ae7fba5_10_SoftMax_cu_9f978f6324cunn_SoftMaxBackwardSmemILi4EN3c108BFloat16EffNS1_23SoftMaxBackwardEpilogueEEEvPT0_PKT2_SA_l,(.L_x_11196 - _ZN2at6native43_GLOBAL__N__9ae7fba5_10_SoftMax_cu_9f978f6324cunn_SoftMaxBackwardSmemILi4EN3c108BFloat16EffNS1_23SoftMaxBackwardEpilogueEEEvPT0_PKT2_SA_l)
        .other          _ZN2at6native43_GLOBAL__N__9ae7fba5_10_SoftMax_cu_9f978f6324cunn_SoftMaxBackwardSmemILi4EN3c108BFloat16EffNS1_23SoftMaxBackwardEpilogueEEEvPT0_PKT2_SA_l,@"STO_CUDA_ENTRY STV_DEFAULT"
_ZN2at6native43_GLOBAL__N__9ae7fba5_10_SoftMax_cu_9f978f6324cunn_SoftMaxBackwardSmemILi4EN3c108BFloat16EffNS1_23SoftMaxBackwardEpilogueEEEvPT0_PKT2_SA_l:
[----:B------:R-:W-:Y:S02]  /*0000*/  IMAD.MOV.U32 R1, RZ, RZ, c[0x0][0x28] ;  /* 0x00000a00ff017624 */ /* 0x000fe400078e00ff */
[----:B------:R-:W0:Y:S01]  /*0010*/  S2R R0, SR_TID.X ;  /* 0x0000000000007919 */ /* 0x000e220000002100 */
[----:B------:R-:W-:Y:S01]  /*0020*/  ULDC.64 UR6, c[0x0][0x118] ;  /* 0x0000460000067ab9 */ /* 0x000fe20000000a00 */
[----:B------:R-:W-:Y:S01]  /*0030*/  BSSY B0, `(.L_x_6253) ;  /* 0x000001b000007945 */ /* 0x000fe20003800000 */
[----:B------:R-:W-:Y:S01]  /*0040*/  HFMA2.MMA R13, -RZ, RZ, 0, 0 ;  /* 0x00000000ff0d7435 */ /* 0x000fe200000001ff */
[----:B------:R-:W1:Y:S01]  /*0050*/  S2R R9, SR_CTAID.X ;  /* 0x0000000000097919 */ /* 0x000e620000002500 */
[----:B0-----:R-:W-:-:S05]  /*0060*/  IMAD.SHL.U32 R2, R0, 0x4, RZ ;  /* 0x0000000400027824 */ /* 0x001fca00078e00ff */
[----:B------:R-:W-:Y:S02]  /*0070*/  ISETP.GE.U32.AND P0, PT, R2, c[0x0][0x178], PT ;  /* 0x00005e0002007a0c */ /* 0x000fe40003f06070 */
[----:B------:R-:W-:-:S04]  /*0080*/  SHF.R.S32.HI R2, RZ, 0x1f, R2 ;  /* 0x0000001fff027819 */ /* 0x000fc80000011402 */
[----:B------:R-:W-:Y:S01]  /*0090*/  ISETP.GE.AND.EX P0, PT, R2, c[0x0][0x17c], PT, P0 ;  /* 0x00005f0002007a0c */ /* 0x000fe20003f06300 */
[----:B-1----:R-:W-:-:S04]  /*00a0*/  IMAD.WIDE.U32 R2, R9, c[0x0][0x178], RZ ;  /* 0x00005e0009027a25 */ /* 0x002fc800078e00ff */
[----:B------:R-:W-:-:S08]  /*00b0*/  IMAD R9, R9, c[0x0][0x17c], R3 ;  /* 0x00005f0009097a24 */ /* 0x000fd000078e0203 */
[----:B------:R-:W-:Y:S05]  /*00c0*/  @P0 BRA `(.L_x_6254) ;  /* 0x0000011000000947 */ /* 0x000fea0003800000 */
[C---:B------:R-:W-:Y:S01]  /*00d0*/  LEA R10, P1, R2.reuse, c[0x0][0x170], 0x2 ;  /* 0x00005c00020a7a11 */ /* 0x040fe200078210ff */
[----:B------:R-:W-:Y:S02]  /*00e0*/  IMAD.MOV.U32 R13, RZ, RZ, RZ ;  /* 0x000000ffff0d7224 */ /* 0x000fe400078e00ff */
[----:B------:R-:W-:Y:S01]  /*00f0*/  IMAD.MOV.U32 R15, RZ, RZ, R0 ;  /* 0x000000ffff0f7224 */ /* 0x000fe200078e0000 */
[----:B------:R-:W-:-:S05]  /*0100*/  LEA.HI.X R11, R2, c[0x0][0x174], R9, 0x2, P1 ;  /* 0x00005d00020b7a11 */ /* 0x000fca00008f1409 */
.L_x_6255:
[----:B------:R-:W-:-:S06]  /*0110*/  IMAD.WIDE R4, R15, 0x10, R10 ;  /* 0x000000100f047825 */ /* 0x000fcc00078e020a */
[----:B------:R-:W2:Y:S04]  /*0120*/  LDG.E.128 R4, [R4.64] ;  /* 0x0000000604047981 */ /* 0x000ea8000c1e1d00 */
[----:B--2---:R0:W-:Y:S01]  /*0130*/  STS.128 [R15.X16], R4 ;  /* 0x000000040f007388 */ /* 0x0041e2000000cc00 */
[----:B------:R-:W-:-:S04]  /*0140*/  FADD.FTZ R8, R4, R13 ;  /* 0x0000000d04087221 */ /* 0x000fc80000010000 */
[----:B------:R-:W-:-:S04]  /*0150*/  FADD.FTZ R13, R5, R8 ;  /* 0x00000008050d7221 */ /* 0x000fc80000010000 */
[----:B------:R-:W-:-:S04]  /*0160*/  FADD.FTZ R8, R6, R13 ;  /* 0x0000000d06087221 */ /* 0x000fc80000010000 */
[----:B------:R-:W-:Y:S01]  /*0170*/  FADD.FTZ R13, R7, R8 ;  /* 0x00000008070d7221 */ /* 0x000fe20000010000 */
[----:B0-----:R-:W-:-:S04]  /*0180*/  IADD3 R15, R15, c[0x0][0x0], RZ ;  /* 0x000000000f0f7a10 */ /* 0x001fc80007ffe0ff */
[----:B------:R-:W-:-:S04]  /*0190*/  SHF.L.U32 R12, R15, 0x2, RZ ;  /* 0x000000020f0c7819 */ /* 0x000fc800000006ff */
[----:B------:R-:W-:Y:S02]  /*01a0*/  ISETP.GE.U32.AND P1, PT, R12, c[0x0][0x178], PT ;  /* 0x00005e000c007a0c */ /* 0x000fe40003f26070 */
[----:B------:R-:W-:-:S04]  /*01b0*/  SHF.R.S32.HI R12, RZ, 0x1f, R12 ;  /* 0x0000001fff0c7819 */ /* 0x000fc8000001140c */
[----:B------:R-:W-:-:S13]  /*01c0*/  ISETP.GE.AND.EX P1, PT, R12, c[0x0][0x17c], PT, P1 ;  /* 0x00005f000c007a0c */ /* 0x000fda0003f26310 */
[----:B------:R-:W-:Y:S05]  /*01d0*/  @!P1 BRA `(.L_x_6255) ;  /* 0xffffff3000009947 */ /* 0x000fea000383ffff */
.L_x_6254:
[----:B------:R-:W-:Y:S05]  /*01e0*/  BSYNC B0 ;  /* 0x0000000000007941 */ /* 0x000fea0003800000 */
.L_x_6253:
[----:B------:R-:W0:Y:S01]  /*01f0*/  SHFL.DOWN PT, R4, R13, 0x10, 0x1f ;  /* 0x0a001f000d047f89 */ /* 0x000e2200000e0000 */
[----:B------:R-:W-:Y:S01]  /*0200*/  SHF.R.S32.HI R11, RZ, 0x1f, R0 ;  /* 0x0000001fff0b7819 */ /* 0x000fe20000011400 */
[----:B------:R-:W-:Y:S02]  /*0210*/  ULDC UR4, c[0x0][0x0] ;  /* 0x0000000000047ab9 */ /* 0x000fe40000000800 */
[----:B------:R-:W-:Y:S01]  /*0220*/  BAR.SYNC.DEFER_BLOCKING 0x0 ;  /* 0x0000000000007b1d */ /* 0x000fe20000010000 */
[----:B------:R-:W-:Y:S01]  /*0230*/  LEA.HI R10, R11, R0, RZ, 0x5 ;  /* 0x000000000b0a7211 */ /* 0x000fe200078f28ff */
[----:B------:R-:W-:-:S03]  /*0240*/  USHF.R.U32.HI UR4, URZ, 0x5, UR4 ;  /* 0x000000053f047899 */ /* 0x000fc60008011604 */
[----:B------:R-:W-:Y:S01]  /*0250*/  LOP3.LUT R11, R10, 0xffffffe0, RZ, 0xc0, !PT ;  /* 0xffffffe00a0b7812 */ /* 0x000fe200078ec0ff */
[----:B------:R-:W-:Y:S02]  /*0260*/  ULDC UR5, c[0x0][0x178] ;  /* 0x00005e0000057ab9 */ /* 0x000fe40000000800 */
[C---:B------:R-:W-:Y:S01]  /*0270*/  ISETP.GE.AND P2, PT, R0.reuse, UR4, PT ;  /* 0x0000000400007c0c */ /* 0x040fe2000bf46270 */
[----:B------:R-:W-:Y:S01]  /*0280*/  USHF.L.U32 UR4, UR5, 0x2, URZ ;  /* 0x0000000205047899 */ /* 0x000fe2000800063f */
[----:B------:R-:W-:-:S05]  /*0290*/  IMAD.IADD R12, R0, 0x1, -R11 ;  /* 0x00000001000c7824 */ /* 0x000fca00078e0a0b */
[----:B------:R-:W-:Y:S01]  /*02a0*/  ISETP.NE.AND P1, PT, R12, RZ, PT ;  /* 0x000000ff0c00720c */ /* 0x000fe20003f25270 */
[----:B0-----:R-:W-:-:S05]  /*02b0*/  FADD.FTZ R4, R4, R13 ;  /* 0x0000000d04047221 */ /* 0x001fca0000010000 */
[----:B------:R-:W0:Y:S02]  /*02c0*/  SHFL.DOWN PT, R5, R4, 0x8, 0x1f ;  /* 0x09001f0004057f89 */ /* 0x000e2400000e0000 */
[----:B0-----:R-:W-:-:S05]  /*02d0*/  FADD.FTZ R5, R4, R5 ;  /* 0x0000000504057221 */ /* 0x001fca0000010000 */
[----:B------:R-:W-:Y:S01]  /*02e0*/  @!P1 SHF.R.S32.HI R4, RZ, 0x5, R10 ;  /* 0x00000005ff049819 */ /* 0x000fe2000001140a */
[----:B------:R-:W0:Y:S02]  /*02f0*/  SHFL.DOWN PT, R6, R5, 0x4, 0x1f ;  /* 0x08801f0005067f89 */ /* 0x000e2400000e0000 */
[----:B0-----:R-:W-:Y:S01]  /*0300*/  FADD.FTZ R6, R5, R6 ;  /* 0x0000000605067221 */ /* 0x001fe20000010000 */
[----:B------:R-:W-:-:S04]  /*0310*/  IADD3 R5, R0, 0x1f, RZ ;  /* 0x0000001f00057810 */ /* 0x000fc80007ffe0ff */
[----:B------:R-:W0:Y:S02]  /*0320*/  SHFL.DOWN PT, R7, R6, 0x2, 0x1f ;  /* 0x08401f0006077f89 */ /* 0x000e2400000e0000 */
[----:B0-----:R-:W-:Y:S02]  /*0330*/  FADD.FTZ R7, R6, R7 ;  /* 0x0000000706077221 */ /* 0x001fe40000010000 */
[----:B------:R-:W-:-:S03]  /*0340*/  IMAD.MOV.U32 R6, RZ, RZ, RZ ;  /* 0x000000ffff067224 */ /* 0x000fc600078e00ff */
[----:B------:R-:W0:Y:S02]  /*0350*/  SHFL.DOWN PT, R8, R7, 0x1, 0x1f ;  /* 0x08201f0007087f89 */ /* 0x000e2400000e0000 */
[----:B0-----:R-:W-:-:S05]  /*0360*/  FADD.FTZ R11, R7, R8 ;  /* 0x00000008070b7221 */ /* 0x001fca0000010000 */
[----:B------:R0:W-:Y:S04]  /*0370*/  @!P1 STS [R4.X4+UR4], R11 ;  /* 0x0000000b04009988 */ /* 0x0001e80008004804 */
[----:B------:R-:W-:Y:S01]  /*0380*/  BAR.SYNC.DEFER_BLOCKING 0x0 ;  /* 0x0000000000007b1d */ /* 0x000fe20000010000 */
[----:B------:R-:W-:-:S05]  /*0390*/  ISETP.GT.U32.AND P1, PT, R5, 0x3e, PT ;  /* 0x0000003e0500780c */ /* 0x000fca0003f24070 */
[----:B------:R0:W1:Y:S08]  /*03a0*/  @!P2 LDS R6, [R12.X4+UR4] ;  /* 0x000000040c06a984 */ /* 0x0000700008004800 */
[----:B------:R-:W-:Y:S05]  /*03b0*/  @P1 BRA `(.L_x_6256) ;  /* 0x000000c000001947 */ /* 0x000fea0003800000 */
[----:B------:R-:W-:Y:S05]  /*03c0*/  BRA.DIV ~URZ, `(.L_x_6257) ;  /* 0x000002827f007947 */ /* 0x000fea000b800000 */
[----:B-1----:R1:W2:Y:S02]  /*03d0*/  SHFL.DOWN PT, R5, R6, 0x10, 0x1f ;  /* 0x0a001f0006057f89 */ /* 0x0022a400000e0000 */
.L_x_6260:
[----:B--2---:R-:W-:Y:S01]  /*03e0*/  FADD.FTZ R10, R6, R5 ;  /* 0x00000005060a7221 */ /* 0x004fe20000010000 */
[----:B------:R-:W-:Y:S05]  /*03f0*/  BRA.DIV ~URZ, `(.L_x_6258) ;  /* 0x000002c27f007947 */ /* 0x000fea000b800000 */
[----:B0-----:R-:W0:Y:S02]  /*0400*/  SHFL.DOWN PT, R4, R10, 0x8, 0x1f ;  /* 0x09001f000a047f89 */ /* 0x001e2400000e0000 */
[----:B0-----:R-:W-:-:S05]  /*0410*/  FADD.FTZ R4, R10, R4 ;  /* 0x000000040a047221 */ /* 0x001fca0000010000 */
[----:B------:R-:W0:Y:S02]  /*0420*/  SHFL.DOWN PT, R5, R4, 0x4, 0x1f ;  /* 0x08801f0004057f89 */ /* 0x000e2400000e0000 */
[----:B0-----:R-:W-:-:S05]  /*0430*/  FADD.FTZ R5, R4, R5 ;  /* 0x0000000504057221 */ /* 0x001fca0000010000 */
[----:B-1----:R-:W0:Y:S02]  /*0440*/  SHFL.DOWN PT, R6, R5, 0x2, 0x1f ;  /* 0x08401f0005067f89 */ /* 0x002e2400000e0000 */
[----:B0-----:R-:W-:-:S05]  /*0450*/  FADD.FTZ R6, R5, R6 ;  /* 0x0000000605067221 */ /* 0x001fca0000010000 */
[----:B------:R0:W1:Y:S02]  /*0460*/  SHFL.DOWN PT, R7, R6, 0x1, 0x1f ;  /* 0x08201f0006077f89 */ /* 0x00006400000e0000 */
.L_x_6261:
[----:B01----:R-:W-:Y:S02]  /*0470*/  FADD.FTZ R6, R7, R6 ;  /* 0x0000000607067221 */ /* 0x003fe40000010000 */
.L_x_6256:
[----:B------:R-:W-:Y:S01]  /*0480*/  ISETP.NE.AND P1, PT, R0, RZ, PT ;  /* 0x000000ff0000720c */ /* 0x000fe20003f25270 */
[----:B------:R-:W-:Y:S01]  /*0490*/  WARPSYNC 0xffffffff ;  /* 0xffffffff00007948 */ /* 0x000fe20003800000 */
[----:B------:R-:W-:-:S11]  /*04a0*/  MOV R5, c[0x0][0x178] ;  /* 0x00005e0000057a02 */ /* 0x000fd60000000f00 */
[----:B-1----:R1:W-:Y:S04]  /*04b0*/  @!P1 STS [R5.X4], R6 ;  /* 0x0000000605009388 */ /* 0x0023e80000004800 */
[----:B------:R-:W-:Y:S06]  /*04c0*/  BAR.SYNC.DEFER_BLOCKING 0x0 ;  /* 0x0000000000007b1d */ /* 0x000fec0000010000 */
[----:B------:R-:W-:Y:S05]  /*04d0*/  @P0 EXIT ;  /* 0x000000000000094d */ /* 0x000fea0003800000 */
[----:B-1----:R1:W2:Y:S01]  /*04e0*/  LDS R16, [R5.X4] ;  /* 0x0000000005107984 */ /* 0x0022a20000004800 */
[----:B0-----:R-:W-:-:S02]  /*04f0*/  LEA R12, P0, R2, c[0x0][0x160], 0x1 ;  /* 0x00005800020c7a11 */ /* 0x001fc400078008ff */
[C---:B------:R-:W-:Y:S02]  /*0500*/  LEA R14, P1, R2.reuse, c[0x0][0x168], 0x2 ;  /* 0x00005a00020e7a11 */ /* 0x040fe400078210ff */
[C-C-:B------:R-:W-:Y:S02]  /*0510*/  LEA.HI.X R13, R2.reuse, c[0x0][0x164], R9.reuse, 0x1, P0 ;  /* 0x00005900020d7a11 */ /* 0x140fe400000f0c09 */
[----:B------:R-:W-:-:S05]  /*0520*/  LEA.HI.X R15, R2, c[0x0][0x16c], R9, 0x2, P1 ;  /* 0x00005b00020f7a11 */ /* 0x000fca00008f1409 */
.L_x_6259:
[C---:B-1----:R-:W-:Y:S01]  /*0530*/  IMAD.WIDE R4, R0.reuse, 0x10, R14 ;  /* 0x0000001000047825 */ /* 0x042fe200078e020e */
[----:B------:R0:W1:Y:S05]  /*0540*/  LDS.128 R8, [R0.X16] ;  /* 0x0000000000087984 */ /* 0x00006a000000cc00 */
[----:B------:R-:W1:Y:S01]  /*0550*/  LDG.E.128 R4, [R4.64] ;  /* 0x0000000604047981 */ /* 0x000e62000c1e1d00 */
[C---:B------:R-:W-:Y:S01]  /*0560*/  IMAD.WIDE R2, R0.reuse, 0x8, R12 ;  /* 0x0000000800027825 */ /* 0x040fe200078e020c */
[----:B0-----:R-:W-:-:S03]  /*0570*/  IADD3 R0, R0, c[0x0][0x0], RZ ;  /* 0x0000000000007a10 */ /* 0x001fc60007ffe0ff */
[C---:B-12---:R-:W-:Y:S02]  /*0580*/  FFMA.FTZ R8, -R16.reuse, R4, R8 ;  /* 0x0000000410087223 */ /* 0x046fe40000010108 */
[C---:B------:R-:W-:Y:S02]  /*0590*/  FFMA.FTZ R9, -R16.reuse, R5, R9 ;  /* 0x0000000510097223 */ /* 0x040fe40000010109 */
[C---:B------:R-:W-:Y:S02]  /*05a0*/  FFMA.FTZ R6, -R16.reuse, R6, R10 ;  /* 0x0000000610067223 */ /* 0x040fe4000001010a */
[----:B------:R-:W-:Y:S01]  /*05b0*/  FFMA.FTZ R7, -R16, R7, R11 ;  /* 0x0000000710077223 */ /* 0x000fe2000001010b */
[----:B------:R-:W-:Y:S01]  /*05c0*/  F2FP.BF16.PACK_AB R8, R9, R8 ;  /* 0x000000080908723e */ /* 0x000fe200000010ff */
[----:B------:R-:W-:-:S03]  /*05d0*/  IMAD.SHL.U32 R4, R0, 0x4, RZ ;  /* 0x0000000400047824 */ /* 0x000fc600078e00ff */
[----:B------:R-:W-:Y:S02]  /*05e0*/  F2FP.BF16.PACK_AB R9, R7, R6 ;  /* 0x000000060709723e */ /* 0x000fe400000010ff */
[----:B------:R-:W-:Y:S02]  /*05f0*/  ISETP.GE.U32.AND P0, PT, R4, c[0x0][0x178], PT ;  /* 0x00005e0004007a0c */ /* 0x000fe40003f06070 */
[----:B------:R-:W-:Y:S01]  /*0600*/  SHF.R.S32.HI R4, RZ, 0x1f, R4 ;  /* 0x0000001fff047819 */ /* 0x000fe20000011404 */
[----:B------:R0:W-:Y:S03]  /*0610*/  STG.E.64 [R2.64], R8 ;  /* 0x0000000802007986 */ /* 0x0001e6000c101b06 */
[----:B------:R-:W-:-:S13]  /*0620*/  ISETP.GE.AND.EX P0, PT, R4, c[0x0][0x17c], PT, P0 ;  /* 0x00005f0004007a0c */ /* 0x000fda0003f06300 */
[----:B0-----:R-:W-:Y:S05]  /*0630*/  @!P0 BRA `(.L_x_6259) ;  /* 0xfffffef000008947 */ /* 0x001fea000383ffff */
[----:B------:R-:W-:Y:S05]  /*0640*/  EXIT ;  /* 0x000000000000794d */ /* 0x000fea0003800000 */
.L_x_6257:
[----:B------:R-:W-:Y:S01]  /*0650*/  HFMA2.MMA R8, -RZ, RZ, 0, 1.847743988037109375e-06 ;  /* 0x0000001fff087435 */ /* 0x000fe200000001ff */
[----:B------:R-:W-:Y:S01]  /*0660*/  IMAD.MOV.U32 R7, RZ, RZ, 0x10 ;  /* 0x00000010ff077424 */ /* 0x000fe200078e00ff */
[----:B0-----:R-:W-:Y:S01]  /*0670*/  MOV R4, 0x6a0 ;  /* 0x000006a000047802 */ /* 0x001fe20000000f00 */
[----:B------:R-:W-:-:S03]  /*0680*/  IMAD.MOV.U32 R11, RZ, RZ, -0x1 ;  /* 0xffffffffff0b7424 */ /* 0x000fc600078e00ff */
[----:B-1----:R-:W-:Y:S05]  /*0690*/  CALL.REL.NOINC `($__internal_27_$__cuda_sm70_shflsync_down_p) ;  /* 0x000001b000007944 */ /* 0x002fea0003c00000 */
[----:B-1----:R-:W-:Y:S01]  /*06a0*/  MOV R5, R7 ;  /* 0x0000000700057202 */ /* 0x002fe20000000f00 */
[----:B0-----:R-:W-:Y:S05]  /*06b0*/  BRA `(.L_x_6260) ;  /* 0xfffffd2000007947 */ /* 0x001fea000383ffff */
.L_x_6258:
[----:B------:R-:W-:Y:S01]  /*06c0*/  HFMA2.MMA R7, -RZ, RZ, 0, 4.76837158203125e-07 ;  /* 0x00000008ff077435 */ /* 0x000fe200000001ff */
[----:B-1----:R-:W-:Y:S01]  /*06d0*/  IMAD.MOV.U32 R6, RZ, RZ, R10 ;  /* 0x000000ffff067224 */ /* 0x002fe200078e000a */
[----:B0-----:R-:W-:Y:S01]  /*06e0*/  MOV R11, 0xffffffff ;  /* 0xffffffff000b7802 */ /* 0x001fe20000000f00 */
[----:B------:R-:W-:Y:S01]  /*06f0*/  IMAD.MOV.U32 R8, RZ, RZ, 0x1f ;  /* 0x0000001fff087424 */ /* 0x000fe200078e00ff */
[----:B------:R-:W-:Y:S02]  /*0700*/  MOV R4, 0x720 ;  /* 0x0000072000047802 */ /* 0x000fe40000000f00 */
[----:B------:R-:W-:Y:S05]  /*0710*/  CALL.REL.NOINC `($__internal_27_$__cuda_sm70_shflsync_down_p) ;  /* 0x0000013000007944 */ /* 0x000fea0003c00000 */
[----:B0-----:R-:W-:Y:S01]  /*0720*/  HFMA2.MMA R8, -RZ, RZ, 0, 1.847743988037109375e-06 ;  /* 0x0000001fff087435 */ /* 0x001fe200000001ff */
[----:B-1----:R-:W-:Y:S01]  /*0730*/  FADD.FTZ R6, R10, R7 ;  /* 0x000000070a067221 */ /* 0x002fe20000010000 */
[----:B------:R-:W-:Y:S01]  /*0740*/  MOV R4, 0x780 ;  /* 0x0000078000047802 */ /* 0x000fe20000000f00 */
[----:B------:R-:W-:-:S02]  /*0750*/  IMAD.MOV.U32 R7, RZ, RZ, 0x4 ;  /* 0x00000004ff077424 */ /* 0x000fc400078e00ff */
[----:B------:R-:W-:Y:S02]  /*0760*/  IMAD.MOV.U32 R11, RZ, RZ, -0x1 ;  /* 0xffffffffff0b7424 */ /* 0x000fe400078e00ff */
[----:B------:R-:W-:Y:S05]  /*0770*/  CALL.REL.NOINC `($__internal_27_$__cuda_sm70_shflsync_down_p) ;  /* 0x000000d000007944 */ /* 0x000fea0003c00000 */
[----:B01----:R-:W-:Y:S01]  /*0780*/  FADD.FTZ R6, R6, R7 ;  /* 0x0000000706067221 */ /* 0x003fe20000010000 */
[----:B------:R-:W-:Y:S01]  /*0790*/  MOV R7, 0x2 ;  /* 0x0000000200077802 */ /* 0x000fe20000000f00 */
[----:B------:R-:W-:Y:S01]  /*07a0*/  IMAD.MOV.U32 R8, RZ, RZ, 0x1f ;  /* 0x0000001fff087424 */ /* 0x000fe200078e00ff */
[----:B------:R-:W-:Y:S02]  /*07b0*/  MOV R11, 0xffffffff ;  /* 0xffffffff000b7802 */ /* 0x000fe40000000f00 */
[----:B------:R-:W-:Y:S02]  /*07c0*/  MOV R4, 0x7e0 ;  /* 0x000007e000047802 */ /* 0x000fe40000000f00 */
[----:B------:R-:W-:Y:S05]  /*07d0*/  CALL.REL.NOINC `($__internal_27_$__cuda_sm70_shflsync_down_p) ;  /* 0x0000007000007944 */ /* 0x000fea0003c00000 */
[----:B0-----:R-:W-:Y:S01]  /*07e0*/  HFMA2.MMA R8, -RZ, RZ, 0, 1.847743988037109375e-06 ;  /* 0x0000001fff087435 */ /* 0x001fe200000001ff */
[----:B-1----:R-:W-:Y:S01]  /*07f0*/  FADD.FTZ R6, R6, R7 ;  /* 0x0000000706067221 */ /* 0x002fe20000010000 */
[----:B------:R-:W-:Y:S01]  /*0800*/  MOV R4, 0x840 ;  /* 0x0000084000047802 */ /* 0x000fe20000000f00 */
[----:B------:R-:W-:Y:S02]  /*0810*/  IMAD.MOV.U32 R7, RZ, RZ, 0x1 ;  /* 0x00000001ff077424 */ /* 0x000fe400078e00ff */
[----:B------:R-:W-:-:S02]  /*0820*/  IMAD.MOV.U32 R11, RZ, RZ, -0x1 ;  /* 0xffffffffff0b7424 */ /* 0x000fc400078e00ff */
[----:B------:R-:W-:Y:S05]  /*0830*/  CALL.REL.NOINC `($__internal_27_$__cuda_sm70_shflsync_down_p) ;  /* 0x0000001000007944 */ /* 0x000fea0003c00000 */
[----:B01----:R-:W-:Y:S05]  /*0840*/  BRA `(.L_x_6261) ;  /* 0xfffffc2000007947 */ /* 0x003fea000383ffff */
        .weak           $__internal_27_$__cuda_sm70_shflsync_down_p
        .type           $__internal_27_$__cuda_sm70_shflsync_down_p,@function
        .size           $__internal_27_$__cuda_sm70_shflsync_down_p,(.L_x_11196 - $__internal_27_$__cuda_sm70_shflsync_down_p)
$__internal_27_$__cuda_sm70_shflsync_down_p:
[----:B------:R-:W-:Y:S01]  /*0850*/  MOV R5, 0x0 ;  /* 0x0000000000057802 */ /* 0x000fe20000000f00 */
[----:B------:R-:W-:Y:S04]  /*0860*/  WARPSYNC R11 ;  /* 0x0000000b00007348 */ /* 0x000fe80003800000 */
[----:B------:R0:W1:Y:S01]  /*0870*/  SHFL.DOWN PT, R7, R6, R7, R8 ;  /* 0x0800000706077389 */ /* 0x00006200000e0008 */
[----:B------:R-:W-:Y:S05]  /*0880*/  RET.REL.NODEC R4 `(_ZN2at6native43_GLOBAL__N__9ae7fba5_10_SoftMax_cu_9f978f6324cunn_SoftMaxBackwardSmemILi4EN3c108BFloat16EffNS1_23SoftMaxBackwardEpilogueEEEvPT0_PKT2_SA_l) ;  /* 0xfffff77004007950 */ /* 0x000fea0003c3ffff */
.L_x_6262:
        /* <DEDUP_REMOVED lines=15> */
.L_x_11196:


//--------------------- .text._ZN2at6native43_GLOBAL__N__9ae7fba5_10_SoftMax_cu_9f978f6320cunn_SoftMaxBackwardILi8EN3c108BFloat16EfS4_NS1_23SoftMaxBackwardEpilogueEEEvPT0_PKT2_SA_l --------------------------
	.section	.text._ZN2at6native43_GLOBAL__N__9ae7fba5_10_SoftMax_cu_9f978f6320cunn_SoftMaxBackwardILi8EN3c108BFloat16EfS4_NS1_23SoftMaxBackwardEpilogueEEEvPT0_PKT2_SA_l,"ax",@progbits
	.sectioninfo	@"SHI_REGISTERS=40"
	.align	128
.text._ZN2at6native43_GLOBAL__N__9ae7fba5_10_SoftMax_cu_9f978f6320cunn_SoftMaxBackwardILi8EN3c108BFloat16EfS4_NS1_23SoftMaxBackwardEpilogueEEEvPT0_PKT2_SA_l:
        .type           _ZN2at6native43_GLOBAL__N__9ae7fba5_10_SoftMax_cu_9f978f6320cunn_SoftMaxBackwardILi8EN3c108BFloat16EfS4_NS1_23SoftMaxBackwardEpilogueEEEvPT0_PKT2_SA_l,@function
        .size           _ZN2at6native43_GLOBAL__N__9ae7fba5_10_SoftMax_cu_9f978f6320cunn_SoftMaxBackwardILi8EN3c108BFloat16EfS4_NS1_23SoftMaxBackwardEpilogueEEEvPT0_PKT2_SA_l,(.L_x_11198 - _ZN2at6native43_GLOBAL__N__9ae7fba5_10_SoftMax_cu_9f978f6320cunn_SoftMaxBackwardILi8EN3c108BFloat16EfS4_NS1_23SoftMaxBackwardEpilogueEEEvPT0_PKT2_SA_l)
        .other          _ZN2at6native43_GLOBAL__N__9ae7fba5_10_SoftMax_cu_9f978f6320cunn_SoftMaxBackwardILi8EN3c108BFloat16EfS4_NS1_23SoftMaxBackwardEpilogueEEEvPT0_PKT2_SA_l,@"STO_CUDA_ENTRY STV_DEFAULT"
_ZN2at6native43_GLOBAL__N__9ae7fba5_10_SoftMax_cu_9f978f6320cunn_SoftMaxBackwardILi8EN3c108BFloat16EfS4_NS1_23SoftMaxBackwardEpilogueEEEvPT0_PKT2_SA_l:
[----:B------:R-:W-:Y:S02]  /*0000*/  IMAD.MOV.U32 R1, RZ, RZ, c[0x0][0x28] ;  /* 0x00000a00ff017624 */ /* 0x000fe400078e00ff */
[----:B------:R-:W0:Y:S01]  /*0010*/  S2UR UR6, SR_CTAID.X ;  /* 0x00000000000679c3 */ /* 0x000e220000002500 */
[----:B------:R-:W-:Y:S01]  /*0020*/  IMAD.MOV.U32 R0, RZ, RZ, c[0x0][0x178] ;  /* 0x00005e00ff007624 */ /* 0x000fe200078e00ff */
[----:B------:R-:W-:Y:S01]  /*0030*/  ULDC.64 UR8, c[0x0][0x178] ;  /* 0x00005e0000087ab9 */ /* 0x000fe20000000a00 */
[----:B------:R-:W-:Y:S01]  /*0040*/  BSSY B0, `(.L_x_6263) ;  /* 0x00000f5000007945 */ /* 0x000fe20003800000 */
[----:B------:R-:W-:Y:S01]  /*0050*/  ULDC UR17, c[0x0][0x160] ;  /* 0x0000580000117ab9 */ /* 0x000fe20000000800 */
[----:B------:R-:W-:Y:S01]  /*0060*/  IMAD.MOV.U32 R2, RZ, RZ, c[0x0][0x17c] ;  /* 0x00005f00ff027624 */ /* 0x000fe200078e00ff */
[----:B------:R-:W-:Y:S01]  /*0070*/  ISETP.GE.U32.AND P0, PT, R0, 0x7fffffff, PT ;  /* 0x7fffffff0000780c */ /* 0x000fe20003f06070 */
[----:B------:R-:W-:Y:S01]  /*0080*/  IMAD.MOV.U32 R0, RZ, RZ, c[0x0][0x17c] ;  /* 0x00005f00ff007624 */ /* 0x000fe200078e00ff */
[----:B------:R-:W-:-:S04]  /*0090*/  ULDC.64 UR18, c[0x0][0x118] ;  /* 0x0000460000127ab9 */ /* 0x000fc80000000a00 */
[----:B------:R-:W-:Y:S01]  /*00a0*/  ISETP.GE.AND.EX P0, PT, R0, RZ, PT, P0 ;  /* 0x000000ff0000720c */ /* 0x000fe20003f06300 */
[----:B------:R-:W-:Y:S01]  /*00b0*/  IMAD.MOV.U32 R0, RZ, RZ, c[0x0][0x178] ;  /* 0x00005e00ff007624 */ /* 0x000fe200078e00ff */
[----:B0-----:R-:W-:-:S04]  /*00c0*/  UIMAD.WIDE.U32 UR4, UR6, UR8, URZ ;  /* 0x00000008060472a5 */ /* 0x001fc8000f8e003f */
[----:B------:R-:W-:Y:S02]  /*00d0*/  USHF.L.U32 UR15, UR4, 0x1, URZ ;  /* 0x00000001040f7899 */ /* 0x000fe4000800063f */
[----:B------:R-:W-:Y:S02]  /*00e0*/  UIMAD UR10, UR6, UR9, UR5 ;  /* 0x00000009060a72a4 */ /* 0x000fe4000f8e0205 */
[----:B------:R-:W-:Y:S02]  /*00f0*/  UIADD3 UR17, UR15, UR17, URZ ;  /* 0x000000110f117290 */ /* 0x000fe4000fffe03f */
[----:B------:R-:W-:Y:S02]  /*0100*/  ULDC.64 UR6, c[0x0][0x170] ;  /* 0x00005c0000067ab9 */ /* 0x000fe40000000a00 */
[----:B------:R-:W-:Y:S02]  /*0110*/  UIADD3 UR6, UP0, UR15, UR6, URZ ;  /* 0x000000060f067290 */ /* 0x000fe4000ff1e03f */
[----:B------:R-:W-:-:S02]  /*0120*/  USHF.L.U64.HI UR14, UR4, 0x1, UR10 ;  /* 0x00000001040e7899 */ /* 0x000fc4000801020a */
[----:B------:R-:W-:Y:S02]  /*0130*/  ULOP3.LUT UR17, UR17, 0xe, URZ, 0xc0, !UPT ;  /* 0x0000000e11117892 */ /* 0x000fe4000f8ec03f */
[----:B------:R-:W-:Y:S02]  /*0140*/  ULOP3.LUT UR9, UR6, 0xe, URZ, 0xc0, !UPT ;  /* 0x0000000e06097892 */ /* 0x000fe4000f8ec03f */
[----:B------:R-:W-:Y:S02]  /*0150*/  UIADD3.X UR7, UR14, UR7, URZ, UP0, !UPT ;  /* 0x000000070e077290 */ /* 0x000fe400087fe43f */
        /* <DEDUP_REMOVED lines=13> */
[----:B------:R-:W-:Y:S01]  /*0230*/  UIADD3.X UR12, URZ, UR13, URZ, UP0, !UPT ;  /* 0x0000000d3f0c7290 */ /* 0x000fe200087fe43f */
[----:B------:R-:W-:Y:S01]  /*0240*/  IMAD.U32 R6, RZ, RZ, UR10 ;  /* 0x0000000aff067e24 */ /* 0x000fe2000f8e00ff */
[----:B------:R-:W-:-:S04]  /*0250*/  ISETP.LT.U32.AND P0, PT, R8, UR9, PT ;  /* 0x0000000908007c0c */ /* 0x000fc8000bf01070 */
[----:B------:R-:W-:-:S05]  /*0260*/  IMAD.U32 R3, RZ, RZ, UR12 ;  /* 0x0000000cff037e24 */ /* 0x000fca000f8e00ff */
[----:B------:R-:W-:-:S04]  /*0270*/  ISETP.GT.AND.EX P0, PT, R3, RZ, PT, P0 ;  /* 0x000000ff0300720c */ /* 0x000fc80003f04300 */
[----:B------:R-:W-:-:S13]  /*0280*/  ISETP.GT.U32.OR.EX P0, PT, RZ, RZ, !P0, P1 ;  /* 0x000000ffff00720c */ /* 0x000fda0004704510 */
[----:B------:R-:W-:-:S04]  /*0290*/  @!P0 IADD3 R5, P1, P2, R4, -UR16, R8 ;  /* 0x8000001004058c10 */ /* 0x000fc8000fa3e008 */
[----:B------:R-:W-:Y:S02]  /*02a0*/  @!P0 IADD3.X R6, R6, -0x1, RZ, P1, P2 ;  /* 0xffffffff06068810 */ /* 0x000fe40000fe44ff */
[----:B------:R-:W-:-:S04]  /*02b0*/  @!P0 LEA R4, P1, R5, c[0x0][0x170], 0x1 ;  /* 0x00005c0005048a11 */ /* 0x000fc800078208ff */
[----:B------:R-:W-:-:S06]  /*02c0*/  @!P0 LEA.HI.X R5, R5, c[0x0][0x174], R6, 0x1, P1 ;  /* 0x00005d0005058a11 */ /* 0x000fcc00008f0c06 */
[----:B------:R0:W2:Y:S01]  /*02d0*/  @!P0 LDG.E.U16 R5, [R4.64] ;  /* 0x0000001204058981 */ /* 0x0000a2000c1e1500 */
[----:B------:R-:W-:Y:S02]  /*02e0*/  ULDC UR5, c[0x0][0x0] ;  /* 0x0000000000057ab9 */ /* 0x000fe40000000800 */
[----:B------:R-:W-:Y:S02]  /*02f0*/  UISETP.LT.U32.AND UP0, UPT, UR9, UR5, UPT ;  /* 0x000000050900728c */ /* 0x000fe4000bf01070 */
[----:B------:R-:W-:Y:S02]  /*0300*/  UIADD3 UR4, UP1, UP2, -UR16, UR5, UR4 ;  /* 0x0000000510047290 */ /* 0x000fe4000fa3e104 */
[----:B------:R-:W-:Y:S02]  /*0310*/  UISETP.LT.AND.EX UP0, UPT, UR12, URZ, UPT, UP0 ;  /* 0x0000003f0c00728c */ /* 0x000fe4000bf01300 */
[----:B------:R-:W-:Y:S01]  /*0320*/  UIADD3.X UR10, UR10, -0x1, URZ, UP1, UP2 ;  /* 0xffffffff0a0a7890 */ /* 0x000fe20008fe443f */
[----:B0-----:R-:W-:Y:S01]  /*0330*/  IMAD.MOV.U32 R4, RZ, RZ, RZ ;  /* 0x000000ffff047224 */ /* 0x001fe200078e00ff */
[----:B------:R-:W-:-:S02]  /*0340*/  USEL UR5, UR9, UR5, UP0 ;  /* 0x0000000509057287 */ /* 0x000fc40008000000 */
[----:B------:R-:W-:Y:S02]  /*0350*/  USEL UR11, UR12, URZ, UP0 ;  /* 0x0000003f0c0b7287 */ /* 0x000fe40008000000 */
[----:B------:R-:W-:Y:S02]  /*0360*/  UIADD3 UR5, UP0, -UR5, UR9, URZ ;  /* 0x0000000905057290 */ /* 0x000fe4000ff1e13f */
[----:B------:R-:W-:Y:S02]  /*0370*/  ULEA UR9, UP1, UR4, UR20, 0x1 ;  /* 0x0000001404097291 */ /* 0x000fe4000f82083f */
[----:B------:R-:W-:Y:S02]  /*0380*/  UIADD3.X UR11, ~UR11, UR12, URZ, UP0, !UPT ;  /* 0x0000000c0b0b7290 */ /* 0x000fe400087fe53f */
[----:B------:R-:W-:Y:S01]  /*0390*/  IMAD.U32 R3, RZ, RZ, UR5 ;  /* 0x00000005ff037e24 */ /* 0x000fe2000f8e00ff */
[----:B------:R-:W-:Y:S01]  /*03a0*/  ULEA.HI.X UR10, UR4, UR21, UR10, 0x1, UP1 ;  /* 0x00000015040a7291 */ /* 0x000fe200088f0c0a */
[----:B--2---:R-:W-:-:S05]  /*03b0*/  @!P0 PRMT R5, RZ, 0x5410, R5 ;  /* 0x00005410ff058816 */ /* 0x004fca0000000005 */
[----:B------:R-:W-:Y:S02]  /*03c0*/  @!P0 FADD.FTZ R4, RZ, R5 ;  /* 0x00000005ff048221 */ /* 0x000fe40000010000 */
[----:B------:R-:W-:Y:S01]  /*03d0*/  IMAD.U32 R5, RZ, RZ, UR11 ;  /* 0x0000000bff057e24 */ /* 0x000fe2000f8e00ff */
[----:B------:R-:W-:Y:S05]  /*03e0*/  BRA `(.L_x_6266) ;  /* 0x0000005000007947 */ /* 0x000fea0003800000 */
.L_x_6265:
[----:B------:R-:W-:Y:S01]  /*03f0*/  IMAD.MOV.U32 R4, RZ, RZ, RZ ;  /* 0x000000ffff047224 */ /* 0x000fe200078e00ff */
[----:B------:R-:W-:Y:S01]  /*0400*/  UMOV UR9, UR6 ;  /* 0x0000000600097c82 */ /* 0x000fe20008000000 */
[----:B------:R-:W-:Y:S01]  /*0410*/  IMAD.MOV.U32 R3, RZ, RZ, c[0x0][0x178] ;  /* 0x00005e00ff037624 */ /* 0x000fe200078e00ff */
[----:B------:R-:W-:Y:S01]  /*0420*/  UMOV UR10, UR7 ;  /* 0x00000007000a7c82 */ /* 0x000fe20008000000 */
[----:B------:R-:W-:-:S05]  /*0430*/  IMAD.MOV.U32 R5, RZ, RZ, c[0x0][0x17c] ;  /* 0x00005f00ff057624 */ /* 0x000fca00078e00ff */
.L_x_6266:
[----:B------:R-:W-:Y:S01]  /*0440*/  ISETP.NE.U32.AND P0, PT, R5, RZ, PT ;  /* 0x000000ff0500720c */ /* 0x000fe20003f05070 */
[----:B------:R-:W-:Y:S02]  /*0450*/  ULDC UR4, c[0x0][0x0] ;  /* 0x0000000000047ab9 */ /* 0x000fe40000000800 */
[----:B------:R-:W-:-:S10]  /*0460*/  USHF.L.U32 UR4, UR4, 0x3, URZ ;  /* 0x0000000304047899 */ /* 0x000fd4000800063f */
[----:B------:R-:W-:Y:S05]  /*0470*/  @!P0 BRA `(.L_x_6267) ;  /* 0x0000007000008947 */ /* 0x000fea0003800000 */
[----:B------:R-:W-:Y:S01]  /*0480*/  MOV R10, 0x4c0 ;  /* 0x000004c0000a7802 */ /* 0x000fe20000000f00 */
[----:B------:R-:W-:Y:S02]  /*0490*/  UMOV UR5, UR4 ;  /* 0x0000000400057c82 */ /* 0x000fe40008000000 */
[----:B------:R-:W-:Y:S02]  /*04a0*/  UMOV UR4, URZ ;  /* 0x0000003f00047c82 */ /* 0x000fe40008000000 */
[----:B0-----:R-:W-:Y:S05]  /*04b0*/  CALL.REL.NOINC `($__internal_28_$__cuda_sm20_rem_s64) ;  /* 0x00003b7000007944 */ /* 0x001fea0003c00000 */
[----:B------:R-:W-:Y:S02]  /*04c0*/  IMAD.MOV.U32 R10, RZ, RZ, R6 ;  /* 0x000000ffff0a7224 */ /* 0x000fe400078e0006 */
[----:B------:R-:W-:Y:S01]  /*04d0*/  IMAD.MOV.U32 R11, RZ, RZ, R7 ;  /* 0x000000ffff0b7224 */ /* 0x000fe200078e0007 */
[----:B------:R-:W-:Y:S05]  /*04e0*/  BRA `(.L_x_6268) ;  /* 0x0000012000007947 */ /* 0x000fea0003800000 */
.L_x_6267:
[----:B------:R-:W1:Y:S01]  /*04f0*/  I2F.U32.RP R9, UR4 ;  /* 0x0000000400097d06 */ /* 0x000e620008209000 */
[----:B------:R-:W-:Y:S01]  /*0500*/  IMAD R11, RZ, RZ, -UR4 ;  /* 0x80000004ff0b7e24 */ /* 0x000fe2000f8e02ff */
[----:B------:R-:W-:-:S06]  /*0510*/  ISETP.NE.U32.AND P1, PT, RZ, UR4, PT ;  /* 0x00000004ff007c0c */ /* 0x000fcc000bf25070 */
[----:B-1----:R-:W1:Y:S02]  /*0520*/  MUFU.RCP R9, R9 ;  /* 0x0000000900097308 */ /* 0x002e640000001000 */
[----:B-1----:R-:W-:-:S06]  /*0530*/  IADD3 R6, R9, 0xffffffe, RZ ;  /* 0x0ffffffe09067810 */ /* 0x002fcc0007ffe0ff */
[----:B------:R1:W2:Y:S02]  /*0540*/  F2I.FTZ.U32.TRUNC.NTZ R7, R6 ;  /* 0x0000000600077305 */ /* 0x0002a4000021f000 */
[----:B-1----:R-:W-:Y:S02]  /*0550*/  IMAD.MOV.U32 R6, RZ, RZ, RZ ;  /* 0x000000ffff067224 */ /* 0x002fe400078e00ff */
[----:B--2---:R-:W-:-:S04]  /*0560*/  IMAD R11, R11, R7, RZ ;  /* 0x000000070b0b7224 */ /* 0x004fc800078e02ff */
        /* <DEDUP_REMOVED lines=10> */
.L_x_6268:
[----:B------:R-:W-:Y:S01]  /*0610*/  IADD3 R7, P0, R3, -R10, RZ ;  /* 0x8000000a03077210 */ /* 0x000fe20007f1e0ff */
[C---:B0-----:R-:W-:Y:S01]  /*0620*/  IMAD.SHL.U32 R10, R8.reuse, 0x8, RZ ;  /* 0x00000008080a7824 */ /* 0x041fe200078e00ff */
[----:B------:R-:W-:Y:S01]  /*0630*/  SHF.R.U32.HI R9, RZ, 0x1d, R8 ;  /* 0x0000001dff097819 */ /* 0x000fe20000011608 */
[----:B------:R-:W-:Y:S01]  /*0640*/  BSSY B1, `(.L_x_6269) ;  /* 0x0000026000017945 */ /* 0x000fe20003800000 */
[-C--:B------:R-:W-:Y:S01]  /*0650*/  IADD3 R6, P3, R8, R7.reuse, RZ ;  /* 0x0000000708067210 */ /* 0x080fe20007f7e0ff */
[----:B------:R-:W-:Y:S01]  /*0660*/  IMAD.X R17, R5, 0x1, ~R11, P0 ;  /* 0x0000000105117824 */ /* 0x000fe200000e0e0b */
[----:B------:R-:W-:Y:S02]  /*0670*/  ISETP.GE.U32.AND P2, PT, R10, R7, PT ;  /* 0x000000070a00720c */ /* 0x000fe40003f46070 */
[----:B------:R-:W-:Y:S01]  /*0680*/  ISETP.GE.U32.AND P1, PT, R6, R3, PT ;  /* 0x000000030600720c */ /* 0x000fe20003f26070 */
[----:B------:R-:W-:Y:S01]  /*0690*/  IMAD.X R12, RZ, RZ, R17, P3 ;  /* 0x000000ffff0c7224 */ /* 0x000fe200018e0611 */
[----:B------:R-:W-:-:S02]  /*06a0*/  ISETP.GE.AND.EX P2, PT, R9, R17, PT, P2 ;  /* 0x000000110900720c */ /* 0x000fc40003f46320 */
[----:B------:R-:W-:Y:S02]  /*06b0*/  PLOP3.LUT P0, PT, PT, PT, PT, 0x8, 0x0 ;  /* 0x000000000000781c */ /* 0x000fe40003f0e170 */
[----:B------:R-:W-:-:S09]  /*06c0*/  ISETP.GE.AND.EX P1, PT, R12, R5, PT, P1 ;  /* 0x000000050c00720c */ /* 0x000fd20003f26310 */
[----:B------:R-:W-:Y:S05]  /*06d0*/  @P2 BRA `(.L_x_6270) ;  /* 0x000001c000002947 */ /* 0x000fea0003800000 */
[----:B------:R-:W-:Y:S02]  /*06e0*/  IMAD.MOV.U32 R15, RZ, RZ, R8 ;  /* 0x000000ffff0f7224 */ /* 0x000fe400078e0008 */
[----:B------:R-:W-:-:S03]  /*06f0*/  IMAD.MOV.U32 R16, RZ, RZ, RZ ;  /* 0x000000ffff107224 */ /* 0x000fc600078e00ff */
.L_x_6271:
[----:B------:R-:W-:-:S04]  /*0700*/  LEA R8, P2, R15, UR9, 0x4 ;  /* 0x000000090f087c11 */ /* 0x000fc8000f8420ff */
[----:B------:R-:W-:-:S06]  /*0710*/  LEA.HI.X R9, R15, UR10, R16, 0x4, P2 ;  /* 0x0000000a0f097c11 */ /* 0x000fcc00090f2410 */
[----:B------:R-:W2:Y:S01]  /*0720*/  LDG.E.128 R8, [R8.64] ;  /* 0x0000001208087981 */ /* 0x000ea2000c1e1d00 */
[----:B------:R-:W-:-:S05]  /*0730*/  IADD3 R15, P2, R15, c[0x0][0x0], RZ ;  /* 0x000000000f0f7a10 */ /* 0x000fca0007f5e0ff */
[----:B------:R-:W-:Y:S02]  /*0740*/  IMAD.SHL.U32 R14, R15, 0x8, RZ ;  /* 0x000000080f0e7824 */ /* 0x000fe400078e00ff */
[----:B------:R-:W-:-:S03]  /*0750*/  IMAD.X R16, RZ, RZ, R16, P2 ;  /* 0x000000ffff107224 */ /* 0x000fc600010e0610 */
[----:B------:R-:W-:Y:S02]  /*0760*/  ISETP.GE.U32.AND P2, PT, R14, R7, PT ;  /* 0x000000070e00720c */ /* 0x000fe40003f46070 */
[--C-:B--2---:R-:W-:Y:S02]  /*0770*/  PRMT R13, RZ, 0x5410, R8.reuse ;  /* 0x00005410ff0d7816 */ /* 0x104fe40000000008 */
[----:B------:R-:W-:-:S03]  /*0780*/  PRMT R8, RZ, 0x7610, R8 ;  /* 0x00007610ff087816 */ /* 0x000fc60000000008 */
[----:B------:R-:W-:Y:S01]  /*0790*/  FADD.FTZ R13, R13, R4 ;  /* 0x000000040d0d7221 */ /* 0x000fe20000010000 */
[--C-:B------:R-:W-:Y:S02]  /*07a0*/  PRMT R4, RZ, 0x5410, R9.reuse ;  /* 0x00005410ff047816 */ /* 0x100fe40000000009 */
[----:B------:R-:W-:Y:S01]  /*07b0*/  PRMT R9, RZ, 0x7610, R9 ;  /* 0x00007610ff097816 */ /* 0x000fe20000000009 */
[----:B------:R-:W-:Y:S01]  /*07c0*/  FADD.FTZ R13, R13, R8 ;  /* 0x000000080d0d7221 */ /* 0x000fe20000010000 */
[----:B------:R-:W-:-:S03]  /*07d0*/  SHF.L.U64.HI R8, R15, 0x3, R16 ;  /* 0x000000030f087819 */ /* 0x000fc60000010210 */
[----:B------:R-:W-:Y:S01]  /*07e0*/  FADD.FTZ R4, R13, R4 ;  /* 0x000000040d047221 */ /* 0x000fe20000010000 */
[----:B------:R-:W-:-:S03]  /*07f0*/  ISETP.GE.AND.EX P2, PT, R8, R17, PT, P2 ;  /* 0x000000110800720c */ /* 0x000fc60003f46320 */
[----:B------:R-:W-:Y:S01]  /*0800*/  FADD.FTZ R4, R4, R9 ;  /* 0x0000000904047221 */ /* 0x000fe20000010000 */
[----:B------:R-:W-:-:S05]  /*0810*/  PRMT R9, RZ, 0x5410, R10 ;  /* 0x00005410ff097816 */ /* 0x000fca000000000a */
[----:B------:R-:W-:Y:S01]  /*0820*/  FADD.FTZ R4, R4, R9 ;  /* 0x0000000904047221 */ /* 0x000fe20000010000 */
[----:B------:R-:W-:-:S05]  /*0830*/  PRMT R9, RZ, 0x7610, R10 ;  /* 0x00007610ff097816 */ /* 0x000fca000000000a */
[----:B------:R-:W-:Y:S01]  /*0840*/  FADD.FTZ R4, R4, R9 ;  /* 0x0000000904047221 */ /* 0x000fe20000010000 */
[--C-:B------:R-:W-:Y:S02]  /*0850*/  PRMT R9, RZ, 0x5410, R11.reuse ;  /* 0x00005410ff097816 */ /* 0x100fe4000000000b */
[----:B------:R-:W-:-:S03]  /*0860*/  PRMT R11, RZ, 0x7610, R11 ;  /* 0x00007610ff0b7816 */ /* 0x000fc6000000000b */
[----:B------:R-:W-:-:S04]  /*0870*/  FADD.FTZ R4, R4, R9 ;  /* 0x0000000904047221 */ /* 0x000fc80000010000 */
[----:B------:R-:W-:Y:S01]  /*0880*/  FADD.FTZ R4, R4, R11 ;  /* 0x0000000b04047221 */ /* 0x000fe20000010000 */
[----:B------:R-:W-:Y:S05]  /*0890*/  @!P2 BRA `(.L_x_6271) ;  /* 0xfffffe600000a947 */ /* 0x000fea000383ffff */
.L_x_6270:
[----:B------:R-:W-:Y:S05]  /*08a0*/  BSYNC B1 ;  /* 0x0000000000017941 */ /* 0x000fea0003800000 */
.L_x_6269:
[----:B------:R-:W-:Y:S05]  /*08b0*/  @P1 BRA `(.L_x_6272) ;  /* 0x000006d000001947 */ /* 0x000fea0003800000 */
[----:B------:R-:W-:Y:S01]  /*08c0*/  BSSY B1, `(.L_x_6273) ;  /* 0x000000d000017945 */ /* 0x000fe20003800000 */
[----:B------:R-:W-:Y:S02]  /*08d0*/  IMAD.MOV.U32 R8, RZ, RZ, R6 ;  /* 0x000000ffff087224 */ /* 0x000fe400078e0006 */
[----:B------:R-:W-:-:S03]  /*08e0*/  IMAD.MOV.U32 R9, RZ, RZ, R12 ;  /* 0x000000ffff097224 */ /* 0x000fc600078e000c */
.L_x_6274:
[----:B------:R-:W-:-:S04]  /*08f0*/  LEA R6, P1, R8, UR9, 0x1 ;  /* 0x0000000908067c11 */ /* 0x000fc8000f8208ff */
[----:B------:R-:W-:-:S05]  /*0900*/  LEA.HI.X R7, R8, UR10, R9, 0x1, P1 ;  /* 0x0000000a08077c11 */ /* 0x000fca00088f0c09 */
[----:B------:R-:W2:Y:S01]  /*0910*/  LDG.E.U16 R6, [R6.64] ;  /* 0x0000001206067981 */ /* 0x000ea2000c1e1500 */
[----:B------:R-:W-:-:S05]  /*0920*/  IADD3 R8, P1, R8, c[0x0][0x0], RZ ;  /* 0x0000000008087a10 */ /* 0x000fca0007f3e0ff */
[----:B------:R-:W-:Y:S01]  /*0930*/  IMAD.X R9, RZ, RZ, R9, P1 ;  /* 0x000000ffff097224 */ /* 0x000fe200008e0609 */
[----:B------:R-:W-:-:S04]  /*0940*/  ISETP.GE.U32.AND P1, PT, R8, R3, PT ;  /* 0x000000030800720c */ /* 0x000fc80003f26070 */
[----:B------:R-:W-:Y:S02]  /*0950*/  ISETP.GE.AND.EX P1, PT, R9, R5, PT, P1 ;  /* 0x000000050900720c */ /* 0x000fe40003f26310 */
[----:B--2---:R-:W-:-:S05]  /*0960*/  PRMT R7, RZ, 0x5410, R6 ;  /* 0x00005410ff077816 */ /* 0x004fca0000000006 */
[----:B------:R-:W-:-:S06]  /*0970*/  FADD.FTZ R4, R7, R4 ;  /* 0x0000000407047221 */ /* 0x000fcc0000010000 */
[----:B------:R-:W-:Y:S05]  /*0980*/  @!P1 BRA `(.L_x_6274) ;  /* 0xffffff6000009947 */ /* 0x000fea000383ffff */
[----:B------:R-:W-:Y:S05]  /*0990*/  BSYNC B1 ;  /* 0x0000000000017941 */ /* 0x000fea0003800000 */
.L_x_6273:
[----:B------:R-:W-:Y:S05]  /*09a0*/  BRA `(.L_x_6272) ;  /* 0x000005e000007947 */ /* 0x000fea0003800000 */
.L_x_6264:
        /* <DEDUP_REMOVED lines=16> */
[----:B------:R-:W2:Y:S01]  /*0ab0*/  @!P0 LDG.E.U16 R6, [R6.64] ;  /* 0x0000001206068981 */ /* 0x000ea2000c1e1500 */
        /* <DEDUP_REMOVED lines=9> */
[----:B------:R-:W-:Y:S01]  /*0b50*/  IMAD.U32 R9, RZ, RZ, UR10 ;  /* 0x0000000aff097e24 */ /* 0x000fe2000f8e00ff */
[----:B--2---:R-:W-:-:S05]  /*0b60*/  @!P0 PRMT R6, RZ, 0x5410, R6 ;  /* 0x00005410ff068816 */ /* 0x004fca0000000006 */
[----:B------:R-:W-:Y:S01]  /*0b70*/  @!P0 FADD.FTZ R4, RZ, R6 ;  /* 0x00000006ff048221 */ /* 0x000fe20000010000 */
[----:B------:R-:W-:Y:S05]  /*0b80*/  BRA `(.L_x_6276) ;  /* 0x0000003000007947 */ /* 0x000fea0003800000 */
.L_x_6275:
[----:B------:R-:W-:Y:S02]  /*0b90*/  IMAD.MOV.U32 R4, RZ, RZ, RZ ;  /* 0x000000ffff047224 */ /* 0x000fe400078e00ff */
[----:B------:R-:W-:Y:S02]  /*0ba0*/  IMAD.U32 R8, RZ, RZ, UR6 ;  /* 0x00000006ff087e24 */ /* 0x000fe4000f8e00ff */
[----:B------:R-:W-:Y:S02]  /*0bb0*/  IMAD.U32 R9, RZ, RZ, UR7 ;  /* 0x00000007ff097e24 */ /* 0x000fe4000f8e00ff */
.L_x_6276:
[----:B------:R-:W-:Y:S01]  /*0bc0*/  ULDC UR4, c[0x0][0x0] ;  /* 0x0000000000047ab9 */ /* 0x000fe20000000800 */
[----:B------:R-:W-:Y:S01]  /*0bd0*/  IMAD.MOV.U32 R6, RZ, RZ, RZ ;  /* 0x000000ffff067224 */ /* 0x000fe200078e00ff */
[----:B------:R-:W-:Y:S01]  /*0be0*/  USHF.L.U32 UR4, UR4, 0x3, URZ ;  /* 0x0000000304047899 */ /* 0x000fe2000800063f */
[----:B------:R-:W-:Y:S05]  /*0bf0*/  BSSY B1, `(.L_x_6277) ;  /* 0x0000031000017945 */ /* 0x000fea0003800000 */
[----:B------:R-:W-:Y:S01]  /*0c00*/  IMAD R5, RZ, RZ, -UR4 ;  /* 0x80000004ff057e24 */ /* 0x000fe2000f8e02ff */
[----:B------:R-:W-:-:S02]  /*0c10*/  ISETP.NE.U32.AND P1, PT, RZ, UR4, PT ;  /* 0x00000004ff007c0c */ /* 0x000fc4000bf25070 */
[----:B------:R-:W1:Y:S08]  /*0c20*/  I2F.U32.RP R10, UR4 ;  /* 0x00000004000a7d06 */ /* 0x000e700008209000 */
[----:B-1----:R-:W1:Y:S02]  /*0c30*/  MUFU.RCP R10, R10 ;  /* 0x0000000a000a7308 */ /* 0x002e640000001000 */
[----:B-1----:R-:W-:-:S06]  /*0c40*/  IADD3 R7, R10, 0xffffffe, RZ ;  /* 0x0ffffffe0a077810 */ /* 0x002fcc0007ffe0ff */
[----:B------:R-:W1:Y:S02]  /*0c50*/  F2I.FTZ.U32.TRUNC.NTZ R7, R7 ;  /* 0x0000000700077305 */ /* 0x000e64000021f000 */
[----:B-1----:R-:W-:-:S04]  /*0c60*/  IMAD R5, R5, R7, RZ ;  /* 0x0000000705057224 */ /* 0x002fc800078e02ff */
[----:B------:R-:W-:-:S04]  /*0c70*/  IMAD.HI.U32 R6, R7, R5, R6 ;  /* 0x0000000507067227 */ /* 0x000fc800078e0006 */
[----:B------:R-:W-:Y:S02]  /*0c80*/  IMAD.MOV.U32 R7, RZ, RZ, R9 ;  /* 0x000000ffff077224 */ /* 0x000fe400078e0009 */
[----:B------:R-:W-:-:S04]  /*0c90*/  IMAD.HI.U32 R5, R6, R3, RZ ;  /* 0x0000000306057227 */ /* 0x000fc800078e00ff */
[----:B------:R-:W-:Y:S02]  /*0ca0*/  IMAD.MOV R6, RZ, RZ, -R5 ;  /* 0x000000ffff067224 */ /* 0x000fe400078e0a05 */
[----:B0-----:R-:W-:Y:S02]  /*0cb0*/  IMAD.SHL.U32 R5, R11, 0x8, RZ ;  /* 0x000000080b057824 */ /* 0x001fe400078e00ff */
        /* <DEDUP_REMOVED lines=8> */
[----:B------:R-:W-:Y:S02]  /*0d40*/  IMAD.MOV.U32 R6, RZ, RZ, R8 ;  /* 0x000000ffff067224 */ /* 0x000fe400078e0008 */
[----:B------:R-:W-:Y:S01]  /*0d50*/  IMAD.IADD R12, R14, 0x1, R11 ;  /* 0x000000010e0c7824 */ /* 0x000fe200078e020b */
[----:B------:R-:W-:-:S04]  /*0d60*/  ISETP.GE.AND P1, PT, R5, R14, PT ;  /* 0x0000000e0500720c */ /* 0x000fc80003f26270 */
[----:B------:R-:W-:-:S09]  /*0d70*/  ISETP.GE.AND P2, PT, R12, R3, PT ;  /* 0x000000030c00720c */ /* 0x000fd20003f46270 */
[----:B------:R-:W-:Y:S05]  /*0d80*/  @P1 BRA `(.L_x_6278) ;  /* 0x0000017000001947 */ /* 0x000fea0003800000 */
[----:B------:R-:W-:-:S04]  /*0d90*/  IMAD.MOV.U32 R5, RZ, RZ, R11 ;  /* 0x000000ffff057224 */ /* 0x000fc800078e000b */
.L_x_6279:
[----:B------:R-:W-:-:S06]  /*0da0*/  IMAD.WIDE R8, R5, 0x10, R6 ;  /* 0x0000001005087825 */ /* 0x000fcc00078e0206 */
[----:B------:R-:W2:Y:S01]  /*0db0*/  LDG.E.128 R8, [R8.64] ;  /* 0x0000001208087981 */ /* 0x000ea2000c1e1d00 */
[----:B------:R-:W-:Y:S02]  /*0dc0*/  IADD3 R5, R5, c[0x0][0x0], RZ ;  /* 0x0000000005057a10 */ /* 0x000fe40007ffe0ff */
[--C-:B--2---:R-:W-:Y:S02]  /*0dd0*/  PRMT R13, RZ, 0x5410, R8.reuse ;  /* 0x00005410ff0d7816 */ /* 0x104fe40000000008 */
[----:B------:R-:W-:-:S03]  /*0de0*/  PRMT R8, RZ, 0x7610, R8 ;  /* 0x00007610ff087816 */ /* 0x000fc60000000008 */
[----:B------:R-:W-:Y:S01]  /*0df0*/  FADD.FTZ R13, R13, R4 ;  /* 0x000000040d0d7221 */ /* 0x000fe20000010000 */
[--C-:B------:R-:W-:Y:S02]  /*0e00*/  PRMT R4, RZ, 0x5410, R9.reuse ;  /* 0x00005410ff047816 */ /* 0x100fe40000000009 */
[----:B------:R-:W-:Y:S01]  /*0e10*/  PRMT R9, RZ, 0x7610, R9 ;  /* 0x00007610ff097816 */ /* 0x000fe20000000009 */
[----:B------:R-:W-:Y:S02]  /*0e20*/  FADD.FTZ R13, R13, R8 ;  /* 0x000000080d0d7221 */ /* 0x000fe40000010000 */
[----:B------:R-:W-:Y:S02]  /*0e30*/  IMAD.SHL.U32 R8, R5, 0x8, RZ ;  /* 0x0000000805087824 */ /* 0x000fe400078e00ff */
[----:B------:R-:W-:-:S03]  /*0e40*/  FADD.FTZ R4, R13, R4 ;  /* 0x000000040d047221 */ /* 0x000fc60000010000 */
[----:B------:R-:W-:Y:S01]  /*0e50*/  ISETP.GE.AND P1, PT, R8, R14, PT ;  /* 0x0000000e0800720c */ /* 0x000fe20003f26270 */
        /* <DEDUP_REMOVED lines=10> */
.L_x_6278:
[----:B------:R-:W-:Y:S05]  /*0f00*/  BSYNC B1 ;  /* 0x0000000000017941 */ /* 0x000fea0003800000 */
.L_x_6277:
[----:B------:R-:W-:Y:S05]  /*0f10*/  @P2 BRA `(.L_x_6272) ;  /* 0x0000007000002947 */ /* 0x000fea0003800000 */
.L_x_6280:
[----:B------:R-:W-:-:S06]  /*0f20*/  IMAD.WIDE R8, R12, 0x2, R6 ;  /* 0x000000020c087825 */ /* 0x000fcc00078e0206 */
[----:B------:R-:W2:Y:S01]  /*0f30*/  LDG.E.U16 R8, [R8.64] ;  /* 0x0000001208087981 */ /* 0x000ea2000c1e1500 */
[----:B------:R-:W-:-:S04]  /*0f40*/  IADD3 R12, R12, c[0x0][0x0], RZ ;  /* 0x000000000c0c7a10 */ /* 0x000fc80007ffe0ff */
[----:B------:R-:W-:Y:S02]  /*0f50*/  ISETP.GE.AND P1, PT, R12, R3, PT ;  /* 0x000000030c00720c */ /* 0x000fe40003f26270 */
[----:B--2---:R-:W-:-:S05]  /*0f60*/  PRMT R5, RZ, 0x5410, R8 ;  /* 0x00005410ff057816 */ /* 0x004fca0000000008 */
[----:B------:R-:W-:-:S06]  /*0f70*/  FADD.FTZ R4, R5, R4 ;  /* 0x0000000405047221 */ /* 0x000fcc0000010000 */
[----:B------:R-:W-:Y:S05]  /*0f80*/  @!P1 BRA `(.L_x_6280) ;  /* 0xffffff9000009947 */ /* 0x000fea000383ffff */
.L_x_6272:
[----:B------:R-:W-:Y:S05]  /*0f90*/  BSYNC B0 ;  /* 0x0000000000007941 */ /* 0x000fea0003800000 */
.L_x_6263:
[----:B------:R-:W0:Y:S01]  /*0fa0*/  S2R R5, SR_TID.X ;  /* 0x0000000000057919 */ /* 0x000e220000002100 */
[----:B------:R-:W-:-:S03]  /*0fb0*/  IMAD.MOV.U32 R3, RZ, RZ, c[0x0][0x0] ;  /* 0x00000000ff037624 */ /* 0x000fc600078e00ff */
[----:B------:R-:W-:Y:S02]  /*0fc0*/  BAR.SYNC.DEFER_BLOCKING 0x0 ;  /* 0x0000000000007b1d */ /* 0x000fe40000010000 */
[----:B------:R-:W-:Y:S02]  /*0fd0*/  SHF.R.U32.HI R3, RZ, 0x5, R3 ;  /* 0x00000005ff037819 */ /* 0x000fe40000011603 */
[----:B0-----:R-:W-:Y:S01]  /*0fe0*/  ISETP.GT.U32.AND P1, PT, R5, 0x1f, PT ;  /* 0x0000001f0500780c */ /* 0x001fe20003f24070 */
[----:B------:R-:W-:Y:S01]  /*0ff0*/  IMAD.MOV.U32 R27, RZ, RZ, R5 ;  /* 0x000000ffff1b7224 */ /* 0x000fe200078e0005 */
[----:B------:R0:W-:Y:S04]  /*1000*/  STS [R5.X4], R4 ;  /* 0x0000000405007388 */ /* 0x0001e80000004800 */
[----:B------:R-:W-:Y:S07]  /*1010*/  BAR.SYNC.DEFER_BLOCKING 0x0 ;  /* 0x0000000000007b1d */ /* 0x000fee0000010000 */
        /* <DEDUP_REMOVED lines=30> */
[----:B------:R-:W-:Y:S02]  /*1200*/  FADD.FTZ R9, R9, R8 ;  /* 0x0000000809097221 */ /* 0x000fe40000010000 */
[----:B------:R-:W-:Y:S02]  /*1210*/  IMAD.MOV.U32 R8, RZ, RZ, -0x1 ;  /* 0xffffffffff087424 */ /* 0x000fe400078e00ff */
[----:B------:R-:W-:-:S03]  /*1220*/  FADD.FTZ R10, R10, R9 ;  /* 0x000000090a0a7221 */ /* 0x000fc60000010000 */
[----:B------:R-:W-:Y:S01]  /*1230*/  SHF.L.U32 R8, R8, R3, RZ ;  /* 0x0000000308087219 */ /* 0x000fe200000006ff */
[----:B------:R-:W-:-:S03]  /*1240*/  FADD.FTZ R11, R11, R10 ;  /* 0x0000000a0b0b7221 */ /* 0x000fc60000010000 */
[----:B------:R-:W-:Y:S01]  /*1250*/  LOP3.LUT R8, RZ, R8, RZ, 0x33, !PT ;  /* 0x00000008ff087212 */ /* 0x000fe200078e33ff */
[----:B-1----:R-:W-:-:S03]  /*1260*/  FADD.FTZ R16, R11, R16 ;  /* 0x000000100b107221 */ /* 0x002fc60000010000 */
[----:B------:R-:W1:Y:S01]  /*1270*/  R2UR UR4, R8 ;  /* 0x00000000080473c2 */ /* 0x000e6200000e0000 */
        /* <DEDUP_REMOVED lines=13> */
[----:B------:R-:W-:Y:S05]  /*1350*/  CALL.REL.NOINC `($__internal_29_$__cuda_sm70_warpsync) ;  /* 0x000031a000007944 */ /* 0x000fea0003c00000 */
.L_x_6282:
[----:B------:R-:W-:-:S06]  /*1360*/  NOP ;  /* 0x0000000000007918 */ /* 0x000fcc0000000000 */
[----:B------:R0:W-:Y:S02]  /*1370*/  STS [R20.X4], R7 ;  /* 0x0000000714007388 */ /* 0x0001e40000004800 */
.L_x_6281:
        /* <DEDUP_REMOVED lines=24> */
.L_x_6289:
        /* <DEDUP_REMOVED lines=25> */
.L_x_6288:
        /* <DEDUP_REMOVED lines=16> */
.L_x_6290:
[----:B------:R-:W-:-:S13]  /*1790*/  ISETP.NE.OR P1, PT, R3, RZ, P1 ;  /* 0x000000ff0300720c */ /* 0x000fda0000f25670 */
[----:B------:R-:W-:Y:S05]  /*17a0*/  @!P1 BRA `(.L_x_6286) ;  /* 0x000000a000009947 */ /* 0x000fea0003800000 */
.L_x_6287:
        /* <DEDUP_REMOVED lines=10> */
.L_x_6286:
[----:B------:R-:W-:-:S13]  /*1850*/  ISETP.NE.AND P1, PT, R20, RZ, PT ;  /* 0x000000ff1400720c */ /* 0x000fda0003f25270 */
[----:B------:R-:W-:Y:S05]  /*1860*/  @!P1 BRA `(.L_x_6285) ;  /* 0x0000007000009947 */ /* 0x000fea0003800000 */
[----:B------:R-:W-:-:S09]  /*1870*/  USHF.L.U32 UR4, UR4, 0x2, URZ ;  /* 0x0000000204047899 */ /* 0x000fd2000800063f */
.L_x_6291:
[----:B------:R-:W0:Y:S01]  /*1880*/  LDS R4, [UR4] ;  /* 0x00000004ff047984 */ /* 0x000e220008000800 */
[----:B------:R-:W-:Y:S01]  /*1890*/  IADD3 R20, R20, -0x1, RZ ;  /* 0xffffffff14147810 */ /* 0x000fe20007ffe0ff */
[----:B------:R-:W-:-:S03]  /*18a0*/  UIADD3 UR4, UR4, 0x4, URZ ;  /* 0x0000000404047890 */ /* 0x000fc6000fffe03f */
[----:B------:R-:W-:Y:S01]  /*18b0*/  ISETP.NE.AND P1, PT, R20, RZ, PT ;  /* 0x000000ff1400720c */ /* 0x000fe20003f25270 */
[----:B0-----:R-:W-:-:S12]  /*18c0*/  FADD.FTZ R19, R4, R19 ;  /* 0x0000001304137221 */ /* 0x001fd80000010000 */
[----:B------:R-:W-:Y:S05]  /*18d0*/  @P1 BRA `(.L_x_6291) ;  /* 0xffffffa000001947 */ /* 0x000fea000383ffff */
.L_x_6285:
[----:B------:R0:W-:Y:S02]  /*18e0*/  STS [RZ], R19 ;  /* 0x00000013ff007388 */ /* 0x0001e40000000800 */
.L_x_6284:
[----:B------:R-:W-:Y:S05]  /*18f0*/  BSYNC B0 ;  /* 0x0000000000007941 */ /* 0x000fea0003800000 */
.L_x_6283:
[----:B------:R-:W-:Y:S01]  /*1900*/  BAR.SYNC.DEFER_BLOCKING 0x0 ;  /* 0x0000000000007b1d */ /* 0x000fe20000010000 */
[----:B------:R-:W-:-:S04]  /*1910*/  UISETP.NE.U32.AND UP0, UPT, UR8, UR16, UPT ;  /* 0x000000100800728c */ /* 0x000fc8000bf05070 */
[----:B------:R-:W-:Y:S02]  /*1920*/  UISETP.NE.AND.EX UP0, UPT, URZ, URZ, UPT, UP0 ;  /* 0x0000003f3f00728c */ /* 0x000fe4000bf05300 */
[----:B------:R-:W-:Y:S02]  /*1930*/  ULDC.64 UR10, c[0x0][0x168] ;  /* 0x00005a00000a7ab9 */ /* 0x000fe40000000a00 */
[----:B------:R-:W-:Y:S02]  /*1940*/  UIADD3 UR13, UP1, UR15, UR10, URZ ;  /* 0x0000000a0f0d7290 */ /* 0x000fe4000ff3e03f */
[----:B------:R-:W-:Y:S02]  /*1950*/  PLOP3.LUT P2, PT, PT, PT, UP0, 0x80, 0x0 ;  /* 0x000000000000781c */ /* 0x000fe40003f4f008 */
[----:B------:R-:W-:-:S06]  /*1960*/  ULOP3.LUT UR4, UR13, 0xe, URZ, 0xc0, !UPT ;  /* 0x0000000e0d047892 */ /* 0x000fcc000f8ec03f */
[----:B------:R-:W-:Y:S01]  /*1970*/  IMAD.U32 R3, RZ, RZ, UR4 ;  /* 0x00000004ff037e24 */ /* 0x000fe2000f8e00ff */
[----:B------:R-:W-:Y:S02]  /*1980*/  ULDC.64 UR4, c[0x0][0x160] ;  /* 0x0000580000047ab9 */ /* 0x000fe40000000a00 */
[----:B------:R-:W-:Y:S01]  /*1990*/  UIADD3 UR15, UP2, UR15, UR4, URZ ;  /* 0x000000040f0f7290 */ /* 0x000fe2000ff5e03f */
[----:B------:R-:W1:Y:S01]  /*19a0*/  LDS R4, [RZ] ;  /* 0x00000000ff047984 */ /* 0x000e620000000800 */
[----:B------:R-:W-:Y:S02]  /*19b0*/  SHF.R.U64 R3, R3, 0x1, RZ ;  /* 0x0000000103037819 */ /* 0x000fe400000012ff */
[----:B------:R-:W-:Y:S02]  /*19c0*/  UIADD3.X UR16, UR14, UR5, URZ, UP2, !UPT ;  /* 0x000000050e107290 */ /* 0x000fe400097fe43f */
[----:B------:R-:W-:Y:S01]  /*19d0*/  UIADD3.X UR14, UR14, UR11, URZ, UP1, !UPT ;  /* 0x0000000b0e0e7290 */ /* 0x000fe20008ffe43f */
[----:B------:R-:W-:-:S04]  /*19e0*/  ISETP.EQ.U32.AND P1, PT, R3, UR8, PT ;  /* 0x0000000803007c0c */ /* 0x000fc8000bf22070 */
[----:B------:R-:W-:Y:S01]  /*19f0*/  ISETP.EQ.AND.EX P1, PT, RZ, RZ, PT, P1 ;  /* 0x000000ffff00720c */ /* 0x000fe20003f22310 */
[----:B-1----:R1:W2:-:S12]  /*1a00*/  R2UR UR22, R4 ;  /* 0x00000000041673c2 */ /* 0x00229800000e0000 */
[----:B------:R-:W-:Y:S05]  /*1a10*/  @!P2 BRA P1, `(.L_x_6292) ;  /* 0x000014a00000a947 */ /* 0x000fea0000800000 */
[----:B------:R-:W-:-:S04]  /*1a20*/  IMAD.MOV.U32 R8, RZ, RZ, c[0x0][0x0] ;  /* 0x00000000ff087624 */ /* 0x000fc800078e00ff */
[----:B------:R-:W-:Y:S01]  /*1a30*/  IMAD.SHL.U32 R0, R8, 0x8, RZ ;  /* 0x0000000808007824 */ /* 0x000fe200078e00ff */
[----:B------:R-:W-:Y:S05]  /*1a40*/  @P0 BRA `(.L_x_6293) ;  /* 0x00000b9000000947 */ /* 0x000fea0003800000 */
[----:B-1----:R-:W1:Y:S01]  /*1a50*/  I2F.U32.RP R4, R0 ;  /* 0x0000000000047306 */ /* 0x002e620000209000 */
[----:B------:R-:W-:Y:S01]  /*1a60*/  IMAD.MOV R7, RZ, RZ, -R0 ;  /* 0x000000ffff077224 */ /* 0x000fe200078e0a00 */
[----:B------:R-:W-:Y:S01]  /*1a70*/  ISETP.NE.U32.AND P1, PT, R0, RZ, PT ;  /* 0x000000ff0000720c */ /* 0x000fe20003f25070 */
[----:B------:R-:W-:Y:S01]  /*1a80*/  IMAD.MOV.U32 R2, RZ, RZ, RZ ;  /* 0x000000ffff027224 */ /* 0x000fe200078e00ff */
[----:B------:R-:W-:Y:S01]  /*1a90*/  BSSY B0, `(.L_x_6294) ;  /* 0x000009c000007945 */ /* 0x000fe20003800000 */
[----:B------:R-:W-:-:S03]  /*1aa0*/  IMAD.MOV.U32 R6, RZ, RZ, RZ ;  /* 0x000000ffff067224 */ /* 0x000fc600078e00ff */
[----:B-1----:R-:W1:Y:S02]  /*1ab0*/  MUFU.RCP R4, R4 ;  /* 0x0000000400047308 */ /* 0x002e640000001000 */
[----:B-1----:R-:W-:Y:S01]  /*1ac0*/  IADD3 R5, R4, 0xffffffe, RZ ;  /* 0x0ffffffe04057810 */ /* 0x002fe20007ffe0ff */
[----:B------:R-:W-:-:S05]  /*1ad0*/  IMAD.MOV.U32 R4, RZ, RZ, c[0x0][0x178] ;  /* 0x00005e00ff047624 */ /* 0x000fca00078e00ff */
[----:B------:R-:W1:Y:S02]  /*1ae0*/  F2I.FTZ.U32.TRUNC.NTZ R3, R5 ;  /* 0x0000000500037305 */ /* 0x000e64000021f000 */
[----:B-1----:R-:W-:-:S04]  /*1af0*/  IMAD R7, R7, R3, RZ ;  /* 0x0000000307077224 */ /* 0x002fc800078e02ff */
        /* <DEDUP_REMOVED lines=9> */
[----:B------:R-:W-:Y:S02]  /*1b90*/  IADD3 R2, P1, -R3, c[0x0][0x178], RZ ;  /* 0x00005e0003027a10 */ /* 0x000fe40007f3e1ff */
[----:B------:R-:W-:Y:S02]  /*1ba0*/  SHF.R.S32.HI R3, RZ, 0x1f, R4 ;  /* 0x0000001fff037819 */ /* 0x000fe40000011404 */
[----:B------:R-:W-:Y:S02]  /*1bb0*/  ISETP.GT.U32.AND P0, PT, R2, R27, PT ;  /* 0x0000001b0200720c */ /* 0x000fe40003f04070 */
[----:B------:R-:W-:-:S04]  /*1bc0*/  IADD3.X R4, R3, -0x1, RZ, P1, !PT ;  /* 0xffffffff03047810 */ /* 0x000fc80000ffe4ff */
[----:B------:R-:W-:-:S13]  /*1bd0*/  ISETP.GT.AND.EX P0, PT, R4, RZ, PT, P0 ;  /* 0x000000ff0400720c */ /* 0x000fda0003f04300 */
[----:B------:R-:W-:Y:S05]  /*1be0*/  @!P0 BRA `(.L_x_6295) ;  /* 0x0000086000008947 */ /* 0x000fea0003800000 */
[C---:B------:R-:W-:Y:S02]  /*1bf0*/  IMAD.SHL.U32 R10, R8.reuse, 0x2, RZ ;  /* 0x00000002080a7824 */ /* 0x040fe400078e00ff */
[C---:B------:R-:W-:Y:S02]  /*1c00*/  IMAD R12, R8.reuse, 0x3, RZ ;  /* 0x00000003080c7824 */ /* 0x040fe400078e02ff */
[C---:B------:R-:W-:Y:S02]  /*1c10*/  IMAD.SHL.U32 R14, R8.reuse, 0x4, RZ ;  /* 0x00000004080e7824 */ /* 0x040fe400078e00ff */
[C---:B------:R-:W-:Y:S02]  /*1c20*/  IMAD R16, R8.reuse, 0x5, RZ ;  /* 0x0000000508107824 */ /* 0x040fe400078e02ff */
[C---:B------:R-:W-:Y:S02]  /*1c30*/  IMAD R23, R8.reuse, 0x6, RZ ;  /* 0x0000000608177824 */ /* 0x040fe400078e02ff */
[----:B------:R-:W-:-:S02]  /*1c40*/  IMAD R5, R8, 0x7, RZ ;  /* 0x0000000708057824 */ /* 0x000fc400078e02ff */
[----:B------:R-:W-:Y:S01]  /*1c50*/  IMAD.SHL.U32 R7, R8, 0x2, RZ ;  /* 0x0000000208077824 */ /* 0x000fe200078e00ff */
[----:B------:R-:W-:Y:S01]  /*1c60*/  SHF.R.U32.HI R8, RZ, 0x1f, R8 ;  /* 0x0000001fff087819 */ /* 0x000fe20000011608 */
        /* <DEDUP_REMOVED lines=11> */
[----:B------:R-:W-:-:S02]  /*1d20*/  SHF.R.U32.HI R5, RZ, 0x1f, R5 ;  /* 0x0000001fff057819 */ /* 0x000fc40000011605 */
.L_x_6296:
[C---:B------:R-:W-:Y:S01]  /*1d30*/  IMAD.SHL.U32 R31, R27.reuse, 0x2, RZ ;  /* 0x000000021b1f7824 */ /* 0x040fe200078e00ff */
[----:B------:R-:W-:-:S04]  /*1d40*/  SHF.L.U64.HI R26, R27, 0x1, R6 ;  /* 0x000000011b1a7819 */ /* 0x000fc80000010206 */
[----:B------:R-:W-:-:S04]  /*1d50*/  IADD3 R34, P0, R31, UR13, RZ ;  /* 0x0000000d1f227c10 */ /* 0x000fc8000ff1e0ff */
[----:B------:R-:W-:Y:S02]  /*1d60*/  IADD3.X R35, R26, UR14, RZ, P0, !PT ;  /* 0x0000000e1a237c10 */ /* 0x000fe400087fe4ff */
[-C--:B------:R-:W-:Y:S02]  /*1d70*/  IADD3 R32, P0, R7, R34.reuse, RZ ;  /* 0x0000002207207210 */ /* 0x080fe40007f1e0ff */
[-C--:B------:R-:W-:Y:S02]  /*1d80*/  IADD3 R18, P1, R9, R34.reuse, RZ ;  /* 0x0000002209127210 */ /* 0x080fe40007f3e0ff */
[-C--:B------:R-:W-:Y:S01]  /*1d90*/  IADD3 R28, P2, R11, R34.reuse, RZ ;  /* 0x000000220b1c7210 */ /* 0x080fe20007f5e0ff */
[--C-:B------:R-:W-:Y:S01]  /*1da0*/  IMAD.X R33, R8, 0x1, R35.reuse, P0 ;  /* 0x0000000108217824 */ /* 0x100fe200000e0623 */
[----:B------:R-:W-:Y:S01]  /*1db0*/  IADD3 R20, P0, R13, R34, RZ ;  /* 0x000000220d147210 */ /* 0x000fe20007f1e0ff */
[--C-:B0-----:R-:W-:Y:S02]  /*1dc0*/  IMAD.X R19, R10, 0x1, R35.reuse, P1 ;  /* 0x000000010a137824 */ /* 0x101fe400008e0623 */
[----:B------:R-:W-:-:S02]  /*1dd0*/  IMAD.X R29, R12, 0x1, R35, P2 ;  /* 0x000000010c1d7824 */ /* 0x000fc400010e0623 */
[----:B------:R-:W-:Y:S01]  /*1de0*/  IMAD.X R21, R14, 0x1, R35, P0 ;  /* 0x000000010e157824 */ /* 0x000fe200000e0623 */
[----:B------:R0:W3:Y:S01]  /*1df0*/  LDG.E.U16 R30, [R18.64] ;  /* 0x00000012121e7981 */ /* 0x0000e2000c1e1500 */
[----:B------:R-:W-:-:S03]  /*1e00*/  IADD3 R36, P1, R17, R34, RZ ;  /* 0x0000002211247210 */ /* 0x000fc60007f3e0ff */
[----:B------:R1:W4:Y:S04]  /*1e10*/  LDG.E.U16 R24, [R20.64] ;  /* 0x0000001214187981 */ /* 0x000328000c1e1500 */
[----:B--2---:R5:W2:Y:S01]  /*1e20*/  LDG.E.U16 R33, [R32.64] ;  /* 0x0000001220217981 */ /* 0x004aa2000c1e1500 */
[-C--:B0-----:R-:W-:Y:S01]  /*1e30*/  IADD3 R18, P0, R15, R34.reuse, RZ ;  /* 0x000000220f127210 */ /* 0x081fe20007f1e0ff */
[--C-:B------:R-:W-:Y:S02]  /*1e40*/  IMAD.X R37, R23, 0x1, R35.reuse, P1 ;  /* 0x0000000117257824 */ /* 0x100fe400008e0623 */
[----:B------:R0:W2:Y:S02]  /*1e50*/  LDG.E.U16 R28, [R28.64] ;  /* 0x000000121c1c7981 */ /* 0x0000a4000c1e1500 */
[--C-:B------:R-:W-:Y:S01]  /*1e60*/  IMAD.X R19, R16, 0x1, R35.reuse, P0 ;  /* 0x0000000110137824 */ /* 0x100fe200000e0623 */
[----:B-1----:R-:W-:Y:S01]  /*1e70*/  IADD3 R20, P1, R25, R34, RZ ;  /* 0x0000002219147210 */ /* 0x002fe20007f3e0ff */
[----:B-----5:R1:W5:Y:S04]  /*1e80*/  LDG.E.U16 R32, [R36.64] ;  /* 0x0000001224207981 */ /* 0x020368000c1e1500 */
[----:B------:R1:W2:Y:S01]  /*1e90*/  LDG.E.U16 R22, [R18.64] ;  /* 0x0000001212167981 */ /* 0x0002a2000c1e1500 */
[----:B------:R-:W-:-:S03]  /*1ea0*/  IMAD.X R21, R5, 0x1, R35, P1 ;  /* 0x0000000105157824 */ /* 0x000fc600008e0623 */
[----:B------:R-:W2:Y:S04]  /*1eb0*/  LDG.E.U16 R34, [R34.64] ;  /* 0x0000001222227981 */ /* 0x000ea8000c1e1500 */
[----:B0-----:R0:W3:Y:S01]  /*1ec0*/  LDG.E.U16 R29, [R20.64] ;  /* 0x00000012141d7981 */ /* 0x0010e2000c1e1500 */
[----:B-1----:R-:W-:-:S04]  /*1ed0*/  IADD3 R18, P0, R31, UR6, RZ ;  /* 0x000000061f127c10 */ /* 0x002fc8000ff1e0ff */
[----:B------:R-:W-:Y:S02]  /*1ee0*/  IADD3.X R19, R26, UR7, RZ, P0, !PT ;  /* 0x000000071a137c10 */ /* 0x000fe400087fe4ff */
[----:B------:R-:W-:-:S03]  /*1ef0*/  IADD3 R36, P0, R7, R18, RZ ;  /* 0x0000001207247210 */ /* 0x000fc60007f1e0ff */
[----:B0-----:R-:W3:Y:S02]  /*1f00*/  LDG.E.U16 R20, [R18.64] ;  /* 0x0000001212147981 */ /* 0x001ee4000c1e1500 */
[----:B------:R-:W-:-:S05]  /*1f10*/  IMAD.X R37, R8, 0x1, R19, P0 ;  /* 0x0000000108257824 */ /* 0x000fca00000e0613 */
[----:B------:R-:W4:Y:S01]  /*1f20*/  LDG.E.U16 R36, [R36.64] ;  /* 0x0000001224247981 */ /* 0x000f22000c1e1500 */
[----:B--2---:R-:W-:Y:S02]  /*1f30*/  PRMT R34, RZ, 0x5410, R34 ;  /* 0x00005410ff227816 */ /* 0x004fe40000000022 */
[----:B---3--:R-:W-:Y:S02]  /*1f40*/  PRMT R35, RZ, 0x5410, R20 ;  /* 0x00005410ff237816 */ /* 0x008fe40000000014 */
[----:B------:R-:W-:-:S03]  /*1f50*/  IADD3 R20, P0, R9, R18, RZ ;  /* 0x0000001209147210 */ /* 0x000fc60007f1e0ff */
[----:B------:R-:W-:Y:S01]  /*1f60*/  FFMA.FTZ R35, R34, -UR22, R35 ;  /* 0x8000001622237c23 */ /* 0x000fe20008010023 */
[----:B----4-:R-:W-:Y:S01]  /*1f70*/  PRMT R34, RZ, 0x5410, R36 ;  /* 0x00005410ff227816 */ /* 0x010fe20000000024 */
[----:B------:R-:W-:Y:S01]  /*1f80*/  IMAD.X R21, R10, 0x1, R19, P0 ;  /* 0x000000010a157824 */ /* 0x000fe200000e0613 */
[----:B------:R-:W-:-:S04]  /*1f90*/  IADD3 R36, P0, R11, R18, RZ ;  /* 0x000000120b247210 */ /* 0x000fc80007f1e0ff */
[----:B------:R-:W2:Y:S01]  /*1fa0*/  LDG.E.U16 R20, [R20.64] ;  /* 0x0000001214147981 */ /* 0x000ea2000c1e1500 */
[----:B------:R-:W-:-:S05]  /*1fb0*/  IMAD.X R37, R12, 0x1, R19, P0 ;  /* 0x000000010c257824 */ /* 0x000fca00000e0613 */
[----:B------:R-:W3:Y:S01]  /*1fc0*/  LDG.E.U16 R36, [R36.64] ;  /* 0x0000001224247981 */ /* 0x000ee2000c1e1500 */
[----:B------:R-:W-:Y:S02]  /*1fd0*/  PRMT R33, RZ, 0x5410, R33 ;  /* 0x00005410ff217816 */ /* 0x000fe40000000021 */
[----:B------:R-:W-:-:S03]  /*1fe0*/  PRMT R30, RZ, 0x5410, R30 ;  /* 0x00005410ff1e7816 */ /* 0x000fc6000000001e */
[----:B------:R-:W-:Y:S01]  /*1ff0*/  FFMA.FTZ R34, R33, -UR22, R34 ;  /* 0x8000001621227c23 */ /* 0x000fe20008010022 */
[----:B------:R-:W-:Y:S02]  /*2000*/  PRMT R28, RZ, 0x5410, R28 ;  /* 0x00005410ff1c7816 */ /* 0x000fe4000000001c */
[----:B--2---:R-:W-:Y:S02]  /*2010*/  PRMT R33, RZ, 0x5410, R20 ;  /* 0x00005410ff217816 */ /* 0x004fe40000000014 */
[----:B------:R-:W-:Y:S02]  /*2020*/  IADD3 R20, P0, R13, R18, RZ ;  /* 0x000000120d147210 */ /* 0x000fe40007f1e0ff */
[----:B---3--:R-:W-:Y:S01]  /*2030*/  PRMT R21, RZ, 0x5410, R36 ;  /* 0x00005410ff157816 */ /* 0x008fe20000000024 */
[----:B------:R-:W-:-:S04]  /*2040*/  FFMA.FTZ R33, R30, -UR22, R33 ;  /* 0x800000161e217c23 */ /* 0x000fc80008010021 */
[----:B------:R-:W-:Y:S02]  /*2050*/  FFMA.FTZ R30, R28, -UR22, R21 ;  /* 0x800000161c1e7c23 */ /* 0x000fe40008010015 */
[----:B------:R-:W-:-:S05]  /*2060*/  IMAD.X R21, R14, 0x1, R19, P0 ;  /* 0x000000010e157824 */ /* 0x000fca00000e0613 */
[----:B------:R-:W2:Y:S01]  /*2070*/  LDG.E.U16 R20, [R20.64] ;  /* 0x0000001214147981 */ /* 0x000ea2000c1e1500 */
[----:B------:R-:W-:Y:S02]  /*2080*/  IADD3 R36, P0, R15, R18, RZ ;  /* 0x000000120f247210 */ /* 0x000fe40007f1e0ff */
[----:B------:R-:W-:-:S03]  /*2090*/  PRMT R24, RZ, 0x5410, R24 ;  /* 0x00005410ff187816 */ /* 0x000fc60000000018 */
[----:B------:R-:W-:-:S05]  /*20a0*/  IMAD.X R37, R16, 0x1, R19, P0 ;  /* 0x0000000110257824 */ /* 0x000fca00000e0613 */
[----:B------:R0:W3:Y:S01]  /*20b0*/  LDG.E.U16 R28, [R36.64] ;  /* 0x00000012241c7981 */ /* 0x0000e2000c1e1500 */
[----:B--2---:R-:W-:Y:S02]  /*20c0*/  PRMT R21, RZ, 0x5410, R20 ;  /* 0x00005410ff157816 */ /* 0x004fe40000000014 */
[----:B------:R-:W-:-:S03]  /*20d0*/  IADD3 R20, P0, R17, R18, RZ ;  /* 0x0000001211147210 */ /* 0x000fc60007f1e0ff */
[----:B------:R-:W-:Y:S02]  /*20e0*/  FFMA.FTZ R24, R24, -UR22, R21 ;  /* 0x8000001618187c23 */ /* 0x000fe40008010015 */
[----:B------:R-:W-:Y:S01]  /*20f0*/  IMAD.X R21, R23, 0x1, R19, P0 ;  /* 0x0000000117157824 */ /* 0x000fe200000e0613 */
[----:B------:R-:W-:-:S04]  /*2100*/  IADD3 R18, P0, R25, R18, RZ ;  /* 0x0000001219127210 */ /* 0x000fc80007f1e0ff */
[----:B------:R1:W2:Y:S01]  /*2110*/  LDG.E.U16 R20, [R20.64] ;  /* 0x0000001214147981 */ /* 0x0002a2000c1e1500 */
[----:B------:R-:W-:-:S05]  /*2120*/  IMAD.X R19, R5, 0x1, R19, P0 ;  /* 0x0000000105137824 */ /* 0x000fca00000e0613 */
[----:B-1----:R1:W4:Y:S01]  /*2130*/  LDG.E.U16 R21, [R18.64] ;  /* 0x0000001212157981 */ /* 0x002322000c1e1500 */
[----:B0-----:R-:W-:Y:S02]  /*2140*/  IADD3 R36, P0, R31, UR15, RZ ;  /* 0x0000000f1f247c10 */ /* 0x001fe4000ff1e0ff */
[----:B------:R-:W-:Y:S02]  /*2150*/  F2FP.BF16.PACK_AB R34, RZ, R34 ;  /* 0x00000022ff22723e */ /* 0x000fe400000010ff */
[----:B------:R-:W-:Y:S02]  /*2160*/  IADD3.X R37, R26, UR16, RZ, P0, !PT ;  /* 0x000000101a257c10 */ /* 0x000fe400087fe4ff */
[----:B-1----:R-:W-:Y:S02]  /*2170*/  IADD3 R18, P0, R7, R36, RZ ;  /* 0x0000002407127210 */ /* 0x002fe40007f1e0ff */
[----:B------:R-:W-:Y:S02]  /*2180*/  F2FP.BF16.PACK_AB R35, RZ, R35 ;  /* 0x00000023ff23723e */ /* 0x000fe400000010ff */
[----:B------:R-:W-:Y:S01]  /*2190*/  PRMT R26, R34, 0x7610, R26 ;  /* 0x00007610221a7816 */ /* 0x000fe2000000001a */
[----:B------:R-:W-:-:S02]  /*21a0*/  IMAD.X R19, R8, 0x1, R37, P0 ;  /* 0x0000000108137824 */ /* 0x000fc400000e0625 */
[----:B------:R-:W-:Y:S01]  /*21b0*/  STG.E.U16 [R36.64], R35 ;  /* 0x0000002324007986 */ /* 0x000fe2000c101512 */
[----:B------:R-:W-:-:S03]  /*21c0*/  PRMT R22, RZ, 0x5410, R22 ;  /* 0x00005410ff167816 */ /* 0x000fc60000000016 */
[----:B------:R3:W-:Y:S01]  /*21d0*/  STG.E.U16 [R18.64], R26 ;  /* 0x0000001a12007986 */ /* 0x0007e2000c101512 */
[----:B------:R-:W-:Y:S02]  /*21e0*/  IADD3 R34, P0, R9, R36, RZ ;  /* 0x0000002409227210 */ /* 0x000fe40007f1e0ff */
[----:B-----5:R-:W-:Y:S02]  /*21f0*/  PRMT R32, RZ, 0x5410, R32 ;  /* 0x00005410ff207816 */ /* 0x020fe40000000020 */
[----:B---3--:R-:W-:-:S05]  /*2200*/  PRMT R19, RZ, 0x5410, R28 ;  /* 0x00005410ff137816 */ /* 0x008fca000000001c */
[----:B------:R-:W-:Y:S01]  /*2210*/  FFMA.FTZ R22, R22, -UR22, R19 ;  /* 0x8000001616167c23 */ /* 0x000fe20008010013 */
[----:B------:R-:W-:Y:S01]  /*2220*/  F2FP.BF16.PACK_AB R33, RZ, R33 ;  /* 0x00000021ff21723e */ /* 0x000fe200000010ff */
[----:B------:R-:W-:Y:S01]  /*2230*/  IMAD.X R35, R10, 0x1, R37, P0 ;  /* 0x000000010a237824 */ /* 0x000fe200000e0625 */
[----:B------:R-:W-:Y:S02]  /*2240*/  IADD3 R18, P1, R13, R36, RZ ;  /* 0x000000240d127210 */ /* 0x000fe40007f3e0ff */
[----:B------:R-:W-:Y:S02]  /*2250*/  F2FP.BF16.PACK_AB R30, RZ, R30 ;  /* 0x0000001eff1e723e */ /* 0x000fe400000010ff */
[----:B------:R-:W-:Y:S01]  /*2260*/  F2FP.BF16.PACK_AB R24, RZ, R24 ;  /* 0x00000018ff18723e */ /* 0x000fe200000010ff */
[----:B------:R0:W-:Y:S01]  /*2270*/  STG.E.U16 [R34.64], R33 ;  /* 0x0000002122007986 */ /* 0x0001e2000c101512 */
[----:B------:R-:W-:Y:S02]  /*2280*/  PRMT R31, R30, 0x7610, R31 ;  /* 0x000076101e1f7816 */ /* 0x000fe4000000001f */
[----:B------:R-:W-:-:S02]  /*2290*/  PRMT R29, RZ, 0x5410, R29 ;  /* 0x00005410ff1d7816 */ /* 0x000fc4000000001d */
[----:B0-----:R-:W-:Y:S02]  /*22a0*/  PRMT R35, R24, 0x7610, R35 ;  /* 0x0000761018237816 */ /* 0x001fe40000000023 */
[----:B------:R-:W-:Y:S02]  /*22b0*/  IADD3 R30, P2, R25, R36, RZ ;  /* 0x00000024191e7210 */ /* 0x000fe40007f5e0ff */
[----:B------:R-:W-:Y:S02]  /*22c0*/  F2FP.BF16.PACK_AB R22, RZ, R22 ;  /* 0x00000016ff16723e */ /* 0x000fe400000010ff */
[----:B--2---:R-:W-:-:S05]  /*22d0*/  PRMT R19, RZ, 0x5410, R20 ;  /* 0x00005410ff137816 */ /* 0x004fca0000000014 */
[----:B------:R-:W-:Y:S01]  /*22e0*/  FFMA.FTZ R20, R32, -UR22, R19 ;  /* 0x8000001620147c23 */ /* 0x000fe20008010013 */
[----:B------:R-:W-:Y:S01]  /*22f0*/  IADD3 R32, P0, R11, R36, RZ ;  /* 0x000000240b207210 */ /* 0x000fe20007f1e0ff */
[----:B------:R-:W-:-:S04]  /*2300*/  IMAD.X R19, R14, 0x1, R37, P1 ;  /* 0x000000010e137824 */ /* 0x000fc800008e0625 */
[----:B------:R-:W-:Y:S01]  /*2310*/  IMAD.X R33, R12, 0x1, R37, P0 ;  /* 0x000000010c217824 */ /* 0x000fe200000e0625 */
[----:B----4-:R-:W-:Y:S02]  /*2320*/  PRMT R26, RZ, 0x5410, R21 ;  /* 0x00005410ff1a7816 */ /* 0x010fe40000000015 */
[----:B------:R-:W-:Y:S02]  /*2330*/  IADD3 R28, P0, R15, R36, RZ ;  /* 0x000000240f1c7210 */ /* 0x000fe40007f1e0ff */
[----:B------:R-:W-:Y:S01]  /*2340*/  STG.E.U16 [R32.64], R31 ;  /* 0x0000001f20007986 */ /* 0x000fe2000c101512 */
[----:B------:R-:W-:-:S03]  /*2350*/  FFMA.FTZ R21, R29, -UR22, R26 ;  /* 0x800000161d157c23 */ /* 0x000fc6000801001a */
[----:B------:R0:W-:Y:S01]  /*2360*/  STG.E.U16 [R18.64], R35 ;  /* 0x0000002312007986 */ /* 0x0001e2000c101512 */
[--C-:B------:R-:W-:Y:S01]  /*2370*/  IMAD.X R29, R16, 0x1, R37.reuse, P0 ;  /* 0x00000001101d7824 */ /* 0x100fe200000e0625 */
[----:B------:R-:W-:Y:S02]  /*2380*/  F2FP.BF16.PACK_AB R24, RZ, R21 ;  /* 0x00000015ff18723e */ /* 0x000fe400000010ff */
[----:B------:R-:W-:Y:S02]  /*2390*/  IADD3 R27, P0, R0, R27, RZ ;  /* 0x0000001b001b7210 */ /* 0x000fe40007f1e0ff */
[----:B0-----:R-:W-:Y:S02]  /*23a0*/  F2FP.BF16.PACK_AB R19, RZ, R20 ;  /* 0x00000014ff13723e */ /* 0x001fe400000010ff */
[----:B------:R-:W-:Y:S01]  /*23b0*/  IADD3 R20, P1, R17, R36, RZ ;  /* 0x0000002411147210 */ /* 0x000fe20007f3e0ff */
[----:B------:R-:W-:-:S04]  /*23c0*/  IMAD.X R31, R5, 0x1, R37, P2 ;  /* 0x00000001051f7824 */ /* 0x000fc800010e0625 */
[----:B------:R-:W-:Y:S01]  /*23d0*/  IMAD.X R21, R23, 0x1, R37, P1 ;  /* 0x0000000117157824 */ /* 0x000fe200008e0625 */
[----:B------:R0:W-:Y:S01]  /*23e0*/  STG.E.U16 [R28.64], R22 ;  /* 0x000000161c007986 */ /* 0x0001e2000c101512 */
[----:B------:R-:W-:Y:S01]  /*23f0*/  IMAD.X R6, RZ, RZ, R6, P0 ;  /* 0x000000ffff067224 */ /* 0x000fe200000e0606 */
[----:B------:R-:W-:Y:S02]  /*2400*/  ISETP.GE.U32.AND P0, PT, R27, R2, PT ;  /* 0x000000021b00720c */ /* 0x000fe40003f06070 */
[----:B------:R0:W-:Y:S04]  /*2410*/  STG.E.U16 [R20.64], R19 ;  /* 0x0000001314007986 */ /* 0x0001e8000c101512 */
[----:B------:R0:W-:Y:S01]  /*2420*/  STG.E.U16 [R30.64], R24 ;  /* 0x000000181e007986 */ /* 0x0001e2000c101512 */
[----:B------:R-:W-:-:S13]  /*2430*/  ISETP.GE.AND.EX P0, PT, R6, R4, PT, P0 ;  /* 0x000000040600720c */ /* 0x000fda0003f06300 */
[----:B0-----:R-:W-:Y:S05]  /*2440*/  @!P0 BRA `(.L_x_6296) ;  /* 0xfffff8e000008947 */ /* 0x001fea000383ffff */
.L_x_6295:
[----:B------:R-:W-:Y:S05]  /*2450*/  BSYNC B0 ;  /* 0x0000000000007941 */ /* 0x000fea0003800000 */
.L_x_6294:
[----:B------:R-:W-:-:S04]  /*2460*/  ISETP.GE.U32.AND P0, PT, R27, c[0x0][0x178], PT ;  /* 0x00005e001b007a0c */ /* 0x000fc80003f06070 */
[----:B------:R-:W-:-:S13]  /*2470*/  ISETP.GE.AND.EX P0, PT, R6, R3, PT, P0 ;  /* 0x000000030600720c */ /* 0x000fda0003f06300 */
[----:B------:R-:W-:Y:S05]  /*2480*/  @P0 EXIT ;  /* 0x000000000000094d */ /* 0x000fea0003800000 */
.L_x_6297:
[C---:B-1----:R-:W-:Y:S01]  /*2490*/  IMAD.SHL.U32 R10, R27.reuse, 0x2, RZ ;  /* 0x000000021b0a7824 */ /* 0x042fe200078e00ff */
[----:B------:R-:W-:-:S04]  /*24a0*/  SHF.L.U64.HI R2, R27, 0x1, R6 ;  /* 0x000000011b027819 */ /* 0x000fc80000010206 */
[C---:B------:R-:W-:Y:S02]  /*24b0*/  IADD3 R4, P0, R10.reuse, UR6, RZ ;  /* 0x000000060a047c10 */ /* 0x040fe4000ff1e0ff */
[----:B------:R-:W-:Y:S02]  /*24c0*/  IADD3 R8, P1, R10, UR13, RZ ;  /* 0x0000000d0a087c10 */ /* 0x000fe4000ff3e0ff */
[C---:B------:R-:W-:Y:S02]  /*24d0*/  IADD3.X R5, R2.reuse, UR7, RZ, P0, !PT ;  /* 0x0000000702057c10 */ /* 0x040fe400087fe4ff */
[----:B------:R-:W-:-:S03]  /*24e0*/  IADD3.X R9, R2, UR14, RZ, P1, !PT ;  /* 0x0000000e02097c10 */ /* 0x000fc60008ffe4ff */
[----:B------:R-:W3:Y:S04]  /*24f0*/  LDG.E.U16 R4, [R4.64] ;  /* 0x0000001204047981 */ /* 0x000ee8000c1e1500 */
[----:B------:R-:W4:Y:S01]  /*2500*/  LDG.E.U16 R8, [R8.64] ;  /* 0x0000001208087981 */ /* 0x000f22000c1e1500 */
[----:B------:R-:W-:-:S04]  /*2510*/  IADD3 R10, P0, R10, UR15, RZ ;  /* 0x0000000f0a0a7c10 */ /* 0x000fc8000ff1e0ff */
[----:B------:R-:W-:Y:S02]  /*2520*/  IADD3.X R11, R2, UR16, RZ, P0, !PT ;  /* 0x00000010020b7c10 */ /* 0x000fe400087fe4ff */
[----:B------:R-:W-:-:S05]  /*2530*/  IADD3 R27, P0, R27, c[0x0][0x0], RZ ;  /* 0x000000001b1b7a10 */ /* 0x000fca0007f1e0ff */
[----:B------:R-:W-:Y:S01]  /*2540*/  IMAD.X R6, RZ, RZ, R6, P0 ;  /* 0x000000ffff067224 */ /* 0x000fe200000e0606 */
[----:B------:R-:W-:-:S04]  /*2550*/  ISETP.GE.U32.AND P0, PT, R27, c[0x0][0x178], PT ;  /* 0x00005e001b007a0c */ /* 0x000fc80003f06070 */
[----:B------:R-:W-:Y:S02]  /*2560*/  ISETP.GE.AND.EX P0, PT, R6, R3, PT, P0 ;  /* 0x000000030600720c */ /* 0x000fe40003f06300 */
[----:B---3--:R-:W-:Y:S02]  /*2570*/  PRMT R5, RZ, 0x5410, R4 ;  /* 0x00005410ff057816 */ /* 0x008fe40000000004 */
[----:B----4-:R-:W-:-:S05]  /*2580*/  PRMT R8, RZ, 0x5410, R8 ;  /* 0x00005410ff087816 */ /* 0x010fca0000000008 */
[----:B--2---:R-:W-:-:S05]  /*2590*/  FFMA.FTZ R0, R8, -UR22, R5 ;  /* 0x8000001608007c23 */ /* 0x004fca0008010005 */
[----:B------:R-:W-:-:S05]  /*25a0*/  F2FP.BF16.PACK_AB R0, RZ, R0 ;  /* 0x00000000ff00723e */ /* 0x000fca00000010ff */
[----:B------:R1:W-:Y:S01]  /*25b0*/  STG.E.U16 [R10.64], R0 ;  /* 0x000000000a007986 */ /* 0x0003e2000c101512 */
[----:B------:R-:W-:Y:S05]  /*25c0*/  @!P0 BRA `(.L_x_6297) ;  /* 0xfffffec000008947 */ /* 0x000fea000383ffff */
[----:B------:R-:W-:Y:S05]  /*25d0*/  EXIT ;  /* 0x000000000000794d */ /* 0x000fea0003800000 */
.L_x_6293:
[----:B-1----:R-:W1:Y:S01]  /*25e0*/  I2F.U32.RP R4, R0 ;  /* 0x0000000000047306 */ /* 0x002e620000209000 */
        /* <DEDUP_REMOVED lines=20> */
.L_x_6300:
[----:B------:R-:W-:Y:S01]  /*2730*/  IADD3 R25, R27, c[0x0][0x0], RZ ;  /* 0x000000001b197a10 */ /* 0x000fe20007ffe0ff */
[----:B------:R-:W-:Y:S02]  /*2740*/  IMAD.U32 R4, RZ, RZ, UR13 ;  /* 0x0000000dff047e24 */ /* 0x000fe4000f8e00ff */
[----:B------:R-:W-:Y:S01]  /*2750*/  IMAD.U32 R5, RZ, RZ, UR14 ;  /* 0x0000000eff057e24 */ /* 0x000fe2000f8e00ff */
[----:B------:R-:W-:Y:S01]  /*2760*/  IADD3 R31, R25, c[0x0][0x0], RZ ;  /* 0x00000000191f7a10 */ /* 0x000fe20007ffe0ff */
[----:B------:R-:W-:Y:S02]  /*2770*/  IMAD.U32 R2, RZ, RZ, UR6 ;  /* 0x00000006ff027e24 */ /* 0x000fe4000f8e00ff */
[----:B------:R-:W-:Y:S01]  /*2780*/  IMAD.WIDE.U32 R28, R27, 0x2, R4 ;  /* 0x000000021b1c7825 */ /* 0x000fe200078e0004 */
[----:B------:R-:W-:-:S03]  /*2790*/  IADD3 R23, R31, c[0x0][0x0], RZ ;  /* 0x000000001f177a10 */ /* 0x000fc60007ffe0ff */
[----:B------:R-:W-:Y:S01]  /*27a0*/  IMAD.U32 R3, RZ, RZ, UR7 ;  /* 0x00000007ff037e24 */ /* 0x000fe2000f8e00ff */
[----:B------:R-:W-:Y:S01]  /*27b0*/  IADD3 R21, R23, c[0x0][0x0], RZ ;  /* 0x0000000017157a10 */ /* 0x000fe20007ffe0ff */
[----:B------:R1:W3:Y:S01]  /*27c0*/  LDG.E.U16 R28, [R28.64] ;  /* 0x000000121c1c7981 */ /* 0x0002e2000c1e1500 */
[----:B------:R-:W-:-:S04]  /*27d0*/  IMAD.WIDE.U32 R12, R25, 0x2, R4 ;  /* 0x00000002190c7825 */ /* 0x000fc800078e0004 */
[--C-:B------:R-:W-:Y:S01]  /*27e0*/  IMAD.WIDE.U32 R6, R27, 0x2, R2.reuse ;  /* 0x000000021b067825 */ /* 0x100fe200078e0002 */
[----:B------:R4:W5:Y:S03]  /*27f0*/  LDG.E.U16 R24, [R12.64] ;  /* 0x000000120c187981 */ /* 0x000966000c1e1500 */
[----:B------:R-:W-:Y:S01]  /*2800*/  IMAD.WIDE.U32 R14, R25, 0x2, R2 ;  /* 0x00000002190e7825 */ /* 0x000fe200078e0002 */
[----:B-1----:R-:W-:Y:S01]  /*2810*/  IADD3 R29, R21, c[0x0][0x0], RZ ;  /* 0x00000000151d7a10 */ /* 0x002fe20007ffe0ff */
[----:B--2---:R1:W2:Y:S02]  /*2820*/  LDG.E.U16 R30, [R6.64] ;  /* 0x00000012061e7981 */ /* 0x0042a4000c1e1500 */
[----:B------:R-:W-:Y:S01]  /*2830*/  IMAD.WIDE.U32 R16, R31, 0x2, R4 ;  /* 0x000000021f107825 */ /* 0x000fe200078e0004 */
[----:B------:R-:W-:Y:S01]  /*2840*/  IADD3 R35, R29, c[0x0][0x0], RZ ;  /* 0x000000001d237a10 */ /* 0x000fe20007ffe0ff */
[----:B------:R0:W2:Y:S02]  /*2850*/  LDG.E.U16 R20, [R14.64] ;  /* 0x000000120e147981 */ /* 0x0000a4000c1e1500 */
[----:B0-----:R-:W-:-:S02]  /*2860*/  IMAD.WIDE.U32 R18, R31, 0x2, R2 ;  /* 0x000000021f127825 */ /* 0x001fc400078e0002 */
[----:B------:R0:W2:Y:S02]  /*2870*/  LDG.E.U16 R26, [R16.64] ;  /* 0x00000012101a7981 */ /* 0x0000a4000c1e1500 */
[--C-:B------:R-:W-:Y:S02]  /*2880*/  IMAD.WIDE.U32 R32, R23, 0x2, R4.reuse ;  /* 0x0000000217207825 */ /* 0x100fe400078e0004 */
[----:B------:R0:W2:Y:S02]  /*2890*/  LDG.E.U16 R22, [R18.64] ;  /* 0x0000001212167981 */ /* 0x0000a4000c1e1500 */
[C---:B------:R-:W-:Y:S02]  /*28a0*/  IMAD.WIDE.U32 R8, R21.reuse, 0x2, R4 ;  /* 0x0000000215087825 */ /* 0x040fe400078e0004 */
[----:B------:R0:W2:Y:S02]  /*28b0*/  LDG.E.U16 R32, [R32.64] ;  /* 0x0000001220207981 */ /* 0x0000a4000c1e1500 */
[----:B-1----:R-:W-:-:S02]  /*28c0*/  IMAD.WIDE.U32 R6, R21, 0x2, R2 ;  /* 0x0000000215067825 */ /* 0x002fc400078e0002 */
[----:B------:R3:W2:Y:S02]  /*28d0*/  LDG.E.U16 R8, [R8.64] ;  /* 0x0000001208087981 */ /* 0x0006a4000c1e1500 */
[C---:B----4-:R-:W-:Y:S02]  /*28e0*/  IMAD.WIDE.U32 R12, R29.reuse, 0x2, R4 ;  /* 0x000000021d0c7825 */ /* 0x050fe400078e0004 */
[----:B------:R1:W4:Y:S02]  /*28f0*/  LDG.E.U16 R6, [R6.64] ;  /* 0x0000001206067981 */ /* 0x000324000c1e1500 */
[--C-:B------:R-:W-:Y:S01]  /*2900*/  IMAD.WIDE.U32 R14, R29, 0x2, R2.reuse ;  /* 0x000000021d0e7825 */ /* 0x100fe200078e0002 */
[----:B0-----:R-:W-:Y:S01]  /*2910*/  IADD3 R33, R35, c[0x0][0x0], RZ ;  /* 0x0000000023217a10 */ /* 0x001fe20007ffe0ff */
[----:B------:R-:W4:Y:S02]  /*2920*/  LDG.E.U16 R12, [R12.64] ;  /* 0x000000120c0c7981 */ /* 0x000f24000c1e1500 */
[----:B------:R-:W-:-:S02]  /*2930*/  IMAD.WIDE.U32 R10, R23, 0x2, R2 ;  /* 0x00000002170a7825 */ /* 0x000fc400078e0002 */
[----:B------:R-:W4:Y:S02]  /*2940*/  LDG.E.U16 R14, [R14.64] ;  /* 0x000000120e0e7981 */ /* 0x000f24000c1e1500 */
[C---:B------:R-:W-:Y:S02]  /*2950*/  IMAD.WIDE.U32 R16, R35.reuse, 0x2, R4 ;  /* 0x0000000223107825 */ /* 0x040fe400078e0004 */
[----:B------:R5:W4:Y:S02]  /*2960*/  LDG.E.U16 R10, [R10.64] ;  /* 0x000000120a0a7981 */ /* 0x000b24000c1e1500 */
[----:B------:R-:W-:Y:S02]  /*2970*/  IMAD.WIDE.U32 R18, R35, 0x2, R2 ;  /* 0x0000000223127825 */ /* 0x000fe400078e0002 */
[----:B------:R0:W4:Y:S02]  /*2980*/  LDG.E.U16 R16, [R16.64] ;  /* 0x0000001210107981 */ /* 0x000124000c1e1500 */
[----:B------:R-:W-:-:S02]  /*2990*/  IMAD.WIDE.U32 R4, R33, 0x2, R4 ;  /* 0x0000000221047825 */ /* 0x000fc400078e0004 */
[----:B------:R0:W4:Y:S02]  /*29a0*/  LDG.E.U16 R18, [R18.64] ;  /* 0x0000001212127981 */ /* 0x000124000c1e1500 */
[----:B------:R-:W-:Y:S02]  /*29b0*/  IMAD.WIDE.U32 R2, R33, 0x2, R2 ;  /* 0x0000000221027825 */ /* 0x000fe400078e0002 */
[----:B------:R0:W4:Y:S04]  /*29c0*/  LDG.E.U16 R4, [R4.64] ;  /* 0x0000001204047981 */ /* 0x000128000c1e1500 */
[----:B-1----:R1:W4:Y:S02]  /*29d0*/  LDG.E.U16 R7, [R2.64] ;  /* 0x0000001202077981 */ /* 0x002324000c1e1500 */
[----:B-1----:R-:W-:Y:S01]  /*29e0*/  IMAD.U32 R2, RZ, RZ, UR15 ;  /* 0x0000000fff027e24 */ /* 0x002fe2000f8e00ff */
[----:B---3--:R-:W-:-:S02]  /*29f0*/  PRMT R9, RZ, 0x5410, R28 ;  /* 0x00005410ff097816 */ /* 0x008fc4000000001c */
[----:B-----5:R-:W-:Y:S02]  /*2a00*/  PRMT R11, RZ, 0x5410, R24 ;  /* 0x00005410ff0b7816 */ /* 0x020fe40000000018 */
[----:B--2---:R-:W-:Y:S02]  /*2a10*/  PRMT R30, RZ, 0x5410, R30 ;  /* 0x00005410ff1e7816 */ /* 0x004fe4000000001e */
[----:B------:R-:W-:Y:S02]  /*2a20*/  PRMT R20, RZ, 0x5410, R20 ;  /* 0x00005410ff147816 */ /* 0x000fe40000000014 */
[----:B------:R-:W-:Y:S02]  /*2a30*/  PRMT R26, RZ, 0x5410, R26 ;  /* 0x00005410ff1a7816 */ /* 0x000fe4000000001a */
[----:B------:R-:W-:Y:S01]  /*2a40*/  PRMT R3, RZ, 0x5410, R22 ;  /* 0x00005410ff037816 */ /* 0x000fe20000000016 */
[----:B------:R-:W-:-:S04]  /*2a50*/  FFMA.FTZ R9, R9, -UR22, R30 ;  /* 0x8000001609097c23 */ /* 0x000fc8000801001e */
[----:B------:R-:W-:Y:S01]  /*2a60*/  FFMA.FTZ R26, R26, -UR22, R3 ;  /* 0x800000161a1a7c23 */ /* 0x000fe20008010003 */
[----:B------:R-:W-:Y:S01]  /*2a70*/  PRMT R8, RZ, 0x5410, R8 ;  /* 0x00005410ff087816 */ /* 0x000fe20000000008 */
[----:B------:R-:W-:Y:S01]  /*2a80*/  FFMA.FTZ R11, R11, -UR22, R20 ;  /* 0x800000160b0b7c23 */ /* 0x000fe20008010014 */
[----:B----4-:R-:W-:Y:S02]  /*2a90*/  PRMT R3, RZ, 0x5410, R6 ;  /* 0x00005410ff037816 */ /* 0x010fe40000000006 */
[----:B------:R-:W-:Y:S02]  /*2aa0*/  PRMT R12, RZ, 0x5410, R12 ;  /* 0x00005410ff0c7816 */ /* 0x000fe4000000000c */
[----:B------:R-:W-:Y:S01]  /*2ab0*/  PRMT R13, RZ, 0x5410, R14 ;  /* 0x00005410ff0d7816 */ /* 0x000fe2000000000e */
[----:B------:R-:W-:Y:S01]  /*2ac0*/  FFMA.FTZ R6, R8, -UR22, R3 ;  /* 0x8000001608067c23 */ /* 0x000fe20008010003 */
[----:B0-----:R-:W-:Y:S01]  /*2ad0*/  PRMT R5, RZ, 0x5410, R32 ;  /* 0x00005410ff057816 */ /* 0x001fe20000000020 */
[----:B------:R-:W-:Y:S01]  /*2ae0*/  IMAD.U32 R3, RZ, RZ, UR16 ;  /* 0x00000010ff037e24 */ /* 0x000fe2000f8e00ff */
[----:B------:R-:W-:Y:S01]  /*2af0*/  PRMT R10, RZ, 0x5410, R10 ;  /* 0x00005410ff0a7816 */ /* 0x000fe2000000000a */
[----:B------:R-:W-:Y:S01]  /*2b00*/  FFMA.FTZ R12, R12, -UR22, R13 ;  /* 0x800000160c0c7c23 */ /* 0x000fe2000801000d */
[----:B------:R-:W-:-:S02]  /*2b10*/  F2FP.BF16.PACK_AB R13, RZ, R9 ;  /* 0x00000009ff0d723e */ /* 0x000fc400000010ff */
[----:B------:R-:W-:Y:S01]  /*2b20*/  F2FP.BF16.PACK_AB R14, RZ, R11 ;  /* 0x0000000bff0e723e */ /* 0x000fe200000010ff */
[----:B------:R-:W-:Y:S01]  /*2b30*/  FFMA.FTZ R5, R5, -UR22, R10 ;  /* 0x8000001605057c23 */ /* 0x000fe2000801000a */
[----:B------:R-:W-:Y:S01]  /*2b40*/  PRMT R17, R13, 0x7610, R17 ;  /* 0x000076100d117816 */ /* 0x000fe20000000011 */
[----:B------:R-:W-:Y:S01]  /*2b50*/  IMAD.WIDE.U32 R8, R27, 0x2, R2 ;  /* 0x000000021b087825 */ /* 0x000fe200078e0002 */
[----:B------:R-:W-:Y:S02]  /*2b60*/  PRMT R19, R14, 0x7610, R19 ;  /* 0x000076100e137816 */ /* 0x000fe40000000013 */
[----:B------:R-:W-:Y:S02]  /*2b70*/  PRMT R4, RZ, 0x5410, R4 ;  /* 0x00005410ff047816 */ /* 0x000fe40000000004 */
[----:B------:R-:W-:Y:S01]  /*2b80*/  PRMT R7, RZ, 0x5410, R7 ;  /* 0x00005410ff077816 */ /* 0x000fe20000000007 */
[----:B------:R-:W-:Y:S01]  /*2b90*/  IMAD.WIDE.U32 R10, R25, 0x2, R2 ;  /* 0x00000002190a7825 */ /* 0x000fe200078e0002 */
[----:B------:R-:W-:-:S02]  /*2ba0*/  PRMT R16, RZ, 0x5410, R16 ;  /* 0x00005410ff107816 */ /* 0x000fc40000000010 */
[----:B------:R-:W-:Y:S01]  /*2bb0*/  PRMT R13, RZ, 0x5410, R18 ;  /* 0x00005410ff0d7816 */ /* 0x000fe20000000012 */
[----:B------:R-:W-:Y:S01]  /*2bc0*/  IMAD.WIDE.U32 R14, R31, 0x2, R2 ;  /* 0x000000021f0e7825 */ /* 0x000fe200078e0002 */
[----:B------:R-:W-:-:S03]  /*2bd0*/  F2FP.BF16.PACK_AB R26, RZ, R26 ;  /* 0x0000001aff1a723e */ /* 0x000fc600000010ff */
[----:B------:R-:W-:Y:S01]  /*2be0*/  FFMA.FTZ R4, R4, -UR22, R7 ;  /* 0x8000001604047c23 */ /* 0x000fe20008010007 */
[----:B------:R0:W-:Y:S01]  /*2bf0*/  STG.E.U16 [R8.64], R17 ;  /* 0x0000001108007986 */ /* 0x0001e2000c101512 */
[----:B------:R-:W-:Y:S01]  /*2c00*/  FFMA.FTZ R16, R16, -UR22, R13 ;  /* 0x8000001610107c23 */ /* 0x000fe2000801000d */
[----:B------:R-:W-:Y:S02]  /*2c10*/  F2FP.BF16.PACK_AB R13, RZ, R5 ;  /* 0x00000005ff0d723e */ /* 0x000fe400000010ff */
[----:B------:R-:W-:Y:S01]  /*2c20*/  STG.E.U16 [R10.64], R19 ;  /* 0x000000130a007986 */ /* 0x000fe2000c101512 */
[----:B------:R-:W-:-:S03]  /*2c30*/  F2FP.BF16.PACK_AB R12, RZ, R12 ;  /* 0x0000000cff0c723e */ /* 0x000fc600000010ff */
[----:B------:R1:W-:Y:S01]  /*2c40*/  STG.E.U16 [R14.64], R26 ;  /* 0x0000001a0e007986 */ /* 0x0003e2000c101512 */
[----:B0-----:R-:W-:Y:S01]  /*2c50*/  F2FP.BF16.PACK_AB R17, RZ, R4 ;  /* 0x00000004ff11723e */ /* 0x001fe200000010ff */
[----:B------:R-:W-:Y:S01]  /*2c60*/  IMAD.WIDE.U32 R4, R23, 0x2, R2 ;  /* 0x0000000217047825 */ /* 0x000fe200078e0002 */
[----:B------:R-:W-:-:S03]  /*2c70*/  F2FP.BF16.PACK_AB R16, RZ, R16 ;  /* 0x00000010ff10723e */ /* 0x000fc600000010ff */
[----:B------:R-:W-:Y:S01]  /*2c80*/  IMAD.WIDE.U32 R8, R29, 0x2, R2 ;  /* 0x000000021d087825 */ /* 0x000fe200078e0002 */
[----:B-1----:R-:W-:-:S03]  /*2c90*/  F2FP.BF16.PACK_AB R15, RZ, R6 ;  /* 0x00000006ff0f723e */ /* 0x002fc600000010ff */
[--C-:B------:R-:W-:Y:S01]  /*2ca0*/  IMAD.WIDE.U32 R6, R21, 0x2, R2.reuse ;  /* 0x0000000215067825 */ /* 0x100fe200078e0002 */
[----:B------:R0:W-:Y:S03]  /*2cb0*/  STG.E.U16 [R4.64], R13 ;  /* 0x0000000d04007986 */ /* 0x0001e6000c101512 */
[--C-:B------:R-:W-:Y:S01]  /*2cc0*/  IMAD.WIDE.U32 R10, R35, 0x2, R2.reuse ;  /* 0x00000002230a7825 */ /* 0x100fe200078e0002 */
[----:B------:R0:W-:Y:S03]  /*2cd0*/  STG.E.U16 [R6.64], R15 ;  /* 0x0000000f06007986 */ /* 0x0001e6000c101512 */
[C---:B------:R-:W-:Y:S01]  /*2ce0*/  IMAD.WIDE.U32 R2, R33.reuse, 0x2, R2 ;  /* 0x0000000221027825 */ /* 0x040fe200078e0002 */
[----:B------:R0:W-:Y:S01]  /*2cf0*/  STG.E.U16 [R8.64], R12 ;  /* 0x0000000c08007986 */ /* 0x0001e2000c101512 */
[----:B------:R-:W-:-:S03]  /*2d00*/  IADD3 R27, R33, c[0x0][0x0], RZ ;  /* 0x00000000211b7a10 */ /* 0x000fc60007ffe0ff */
[----:B------:R0:W-:Y:S04]  /*2d10*/  STG.E.U16 [R10.64], R16 ;  /* 0x000000100a007986 */ /* 0x0001e8000c101512 */
[----:B------:R0:W-:Y:S01]  /*2d20*/  STG.E.U16 [R2.64], R17 ;  /* 0x0000001102007986 */ /* 0x0001e2000c101512 */
[----:B------:R-:W-:-:S13]  /*2d30*/  ISETP.GE.AND P0, PT, R27, R0, PT ;  /* 0x000000001b00720c */ /* 0x000fda0003f06270 */
[----:B0-----:R-:W-:Y:S05]  /*2d40*/  @!P0 BRA `(.L_x_6300) ;  /* 0xfffff9e000008947 */ /* 0x001fea000383ffff */
.L_x_6299:
[----:B------:R-:W-:Y:S05]  /*2d50*/  BSYNC B0 ;  /* 0x0000000000007941 */ /* 0x000fea0003800000 */
.L_x_6298:
[----:B------:R-:W-:-:S13]  /*2d60*/  ISETP.GE.AND P0, PT, R27, c[0x0][0x178], PT ;  /* 0x00005e001b007a0c */ /* 0x000fda0003f06270 */
[----:B------:R-:W-:Y:S05]  /*2d70*/  @P0 EXIT ;  /* 0x000000000000094d */ /* 0x000fea0003800000 */
.L_x_6301:
[----:B------:R-:W-:Y:S02]  /*2d80*/  IMAD.U32 R2, RZ, RZ, UR6 ;  /* 0x00000006ff027e24 */ /* 0x000fe4000f8e00ff */
[----:B------:R-:W-:Y:S02]  /*2d90*/  IMAD.U32 R3, RZ, RZ, UR7 ;  /* 0x00000007ff037e24 */ /* 0x000fe4000f8e00ff */
[----:B------:R-:W-:Y:S02]  /*2da0*/  IMAD.U32 R4, RZ, RZ, UR13 ;  /* 0x0000000dff047e24 */ /* 0x000fe4000f8e00ff */
[----:B------:R-:W-:Y:S02]  /*2db0*/  IMAD.U32 R5, RZ, RZ, UR14 ;  /* 0x0000000eff057e24 */ /* 0x000fe4000f8e00ff */
[----:B------:R-:W-:-:S04]  /*2dc0*/  IMAD.WIDE R2, R27, 0x2, R2 ;  /* 0x000000021b027825 */ /* 0x000fc800078e0202 */
[----:B------:R-:W-:Y:S02]  /*2dd0*/  IMAD.WIDE R4, R27, 0x2, R4 ;  /* 0x000000021b047825 */ /* 0x000fe400078e0204 */
[----:B------:R-:W3:Y:S04]  /*2de0*/  LDG.E.U16 R2, [R2.64] ;  /* 0x0000001202027981 */ /* 0x000ee8000c1e1500 */
[----:B------:R-:W4:Y:S01]  /*2df0*/  LDG.E.U16 R4, [R4.64] ;  /* 0x0000001204047981 */ /* 0x000f22000c1e1500 */
[----:B-1----:R-:W-:Y:S02]  /*2e00*/  IMAD.U32 R6, RZ, RZ, UR15 ;  /* 0x0000000fff067e24 */ /* 0x002fe4000f8e00ff */
[----:B------:R-:W-:-:S04]  /*2e10*/  IMAD.U32 R7, RZ, RZ, UR16 ;  /* 0x00000010ff077e24 */ /* 0x000fc8000f8e00ff */
[C---:B------:R-:W-:Y:S01]  /*2e20*/  IMAD.WIDE R6, R27.reuse, 0x2, R6 ;  /* 0x000000021b067825 */ /* 0x040fe200078e0206 */
[----:B------:R-:W-:-:S04]  /*2e30*/  IADD3 R27, R27, c[0x0][0x0], RZ ;  /* 0x000000001b1b7a10 */ /* 0x000fc80007ffe0ff */
[----:B------:R-:W-:Y:S02]  /*2e40*/  ISETP.GE.AND P0, PT, R27, c[0x0][0x178], PT ;  /* 0x00005e001b007a0c */ /* 0x000fe40003f06270 */
[----:B---3--:R-:W-:Y:S02]  /*2e50*/  PRMT R3, RZ, 0x5410, R2 ;  /* 0x00005410ff037816 */ /* 0x008fe40000000002 */
[----:B----4-:R-:W-:-:S05]  /*2e60*/  PRMT R4, RZ, 0x5410, R4 ;  /* 0x00005410ff047816 */ /* 0x010fca0000000004 */
[----:B--2---:R-:W-:-:S05]  /*2e70*/  FFMA.FTZ R0, R4, -UR22, R3 ;  /* 0x8000001604007c23 */ /* 0x004fca0008010003 */
[----:B------:R-:W-:-:S05]  /*2e80*/  F2FP.BF16.PACK_AB R0, RZ, R0 ;  /* 0x00000000ff00723e */ /* 0x000fca00000010ff */
[----:B------:R1:W-:Y:S01]  /*2e90*/  STG.E.U16 [R6.64], R0 ;  /* 0x0000000006007986 */ /* 0x0003e2000c101512 */
[----:B------:R-:W-:Y:S05]  /*2ea0*/  @!P0 BRA `(.L_x_6301) ;  /* 0xfffffed000008947 */ /* 0x000fea000383ffff */
[----:B------:R-:W-:Y:S05]  /*2eb0*/  EXIT ;  /* 0x000000000000794d */ /* 0x000fea0003800000 */
.L_x_6292:
        /* <DEDUP_REMOVED lines=9> */
[----:B------:R-:W-:Y:S02]  /*2f50*/  @!P0 IMAD.X R0, RZ, RZ, -0x1, P1 ;  /* 0xffffffffff008424 */ /* 0x000fe400008e06ff */
[----:B------:R-:W-:-:S03]  /*2f60*/  @!P0 IMAD.SHL.U32 R6, R7, 0x2, RZ ;  /* 0x0000000207068824 */ /* 0x000fc600078e00ff */
[----:B------:R-:W-:Y:S02]  /*2f70*/  @!P0 SHF.L.U64.HI R7, R7, 0x1, R0 ;  /* 0x0000000107078819 */ /* 0x000fe40000010200 */
[C---:B------:R-:W-:Y:S02]  /*2f80*/  @!P0 IADD3 R2, P1, R6.reuse, UR6, RZ ;  /* 0x0000000606028c10 */ /* 0x040fe4000ff3e0ff */
[----:B-1----:R-:W-:Y:S02]  /*2f90*/  @!P0 IADD3 R4, P2, R6, UR13, RZ ;  /* 0x0000000d06048c10 */ /* 0x002fe4000ff5e0ff */
[C---:B------:R-:W-:Y:S02]  /*2fa0*/  @!P0 IADD3.X R3, R7.reuse, UR7, RZ, P1, !PT ;  /* 0x0000000707038c10 */ /* 0x040fe40008ffe4ff */
[----:B------:R-:W-:-:S03]  /*2fb0*/  @!P0 IADD3.X R5, R7, UR14, RZ, P2, !PT ;  /* 0x0000000e07058c10 */ /* 0x000fc600097fe4ff */
[----:B------:R-:W3:Y:S04]  /*2fc0*/  @!P0 LDG.E.U16 R2, [R2.64] ;  /* 0x0000001202028981 */ /* 0x000ee8000c1e1500 */
[----:B------:R-:W4:Y:S01]  /*2fd0*/  @!P0 LDG.E.U16 R4, [R4.64] ;  /* 0x0000001204048981 */ /* 0x000f22000c1e1500 */
[----:B------:R-:W-:Y:S01]  /*2fe0*/  UIADD3 UR11, UP0, UR8, UR20, URZ ;  /* 0x00000014080b7290 */ /* 0x000fe2000ff1e03f */
[----:B------:R-:W-:Y:S01]  /*2ff0*/  @!P0 IADD3 R6, P1, R6, UR15, RZ ;  /* 0x0000000f06068c10 */ /* 0x000fe2000ff3e0ff */
[----:B------:R-:W-:Y:S02]  /*3000*/  ULDC UR9, c[0x0][0x0] ;  /* 0x0000000000097ab9 */ /* 0x000fe40000000800 */
[----:B------:R-:W-:Y:S01]  /*3010*/  UIADD3.X UR12, URZ, UR21, URZ, UP0, !UPT ;  /* 0x000000153f0c7290 */ /* 0x000fe200087fe43f */
[----:B------:R-:W-:Y:S01]  /*3020*/  @!P0 IADD3.X R7, R7, UR16, RZ, P1, !PT ;  /* 0x0000001007078c10 */ /* 0x000fe20008ffe4ff */
[----:B------:R-:W-:-:S02]  /*3030*/  UISETP.LT.U32.AND UP0, UPT, UR11, UR9, UPT ;  /* 0x000000090b00728c */ /* 0x000fc4000bf01070 */
[----:B------:R-:W-:Y:S02]  /*3040*/  UIADD3 UR5, UP1, -UR8, UR9, URZ ;  /* 0x0000000908057290 */ /* 0x000fe4000ff3e13f */
[----:B------:R-:W-:Y:S02]  /*3050*/  UISETP.LT.AND.EX UP0, UPT, UR12, URZ, UPT, UP0 ;  /* 0x0000003f0c00728c */ /* 0x000fe4000bf01300 */
[----:B------:R-:W-:Y:S02]  /*3060*/  UIADD3.X UR8, URZ, -0x1, URZ, UP1, !UPT ;  /* 0xffffffff3f087890 */ /* 0x000fe40008ffe43f */
[----:B------:R-:W-:Y:S02]  /*3070*/  USEL UR9, UR11, UR9, UP0 ;  /* 0x000000090b097287 */ /* 0x000fe40008000000 */
[----:B------:R-:W-:Y:S02]  /*3080*/  USHF.L.U32 UR4, UR5, 0x1, URZ ;  /* 0x0000000105047899 */ /* 0x000fe4000800063f */
[----:B------:R-:W-:-:S02]  /*3090*/  USHF.L.U64.HI UR5, UR5, 0x1, UR8 ;  /* 0x0000000105057899 */ /* 0x000fc40008010208 */
[----:B------:R-:W-:Y:S02]  /*30a0*/  USEL UR10, UR12, URZ, UP0 ;  /* 0x0000003f0c0a7287 */ /* 0x000fe40008000000 */
[----:B------:R-:W-:Y:S02]  /*30b0*/  UIADD3 UR8, UP0, -UR9, UR11, URZ ;  /* 0x0000000b09087290 */ /* 0x000fe4000ff1e13f */
[----:B------:R-:W-:Y:S02]  /*30c0*/  UIADD3 UR15, UP1, UR4, UR15, URZ ;  /* 0x0000000f040f7290 */ /* 0x000fe4000ff3e03f */
[----:B------:R-:W-:Y:S02]  /*30d0*/  UIADD3 UR13, UP2, UR4, UR13, URZ ;  /* 0x0000000d040d7290 */ /* 0x000fe4000ff5e03f */
[----:B------:R-:W-:Y:S02]  /*30e0*/  UIADD3 UR6, UP3, UR4, UR6, URZ ;  /* 0x0000000604067290 */ /* 0x000fe4000ff7e03f */
[----:B------:R-:W-:-:S02]  /*30f0*/  UIADD3.X UR4, ~UR10, UR12, URZ, UP0, !UPT ;  /* 0x0000000c0a047290 */ /* 0x000fc400087fe53f */
[----:B------:R-:W-:Y:S02]  /*3100*/  UIADD3.X UR16, UR5, UR16, URZ, UP1, !UPT ;  /* 0x0000001005107290 */ /* 0x000fe40008ffe43f */
[----:B------:R-:W-:Y:S02]  /*3110*/  UIADD3.X UR14, UR5, UR14, URZ, UP2, !UPT ;  /* 0x0000000e050e7290 */ /* 0x000fe400097fe43f */
[----:B------:R-:W-:Y:S01]  /*3120*/  UIADD3.X UR7, UR5, UR7, URZ, UP3, !UPT ;  /* 0x0000000705077290 */ /* 0x000fe20009ffe43f */
[----:B---3--:R-:W-:Y:S01]  /*3130*/  @!P0 PRMT R3, RZ, 0x5410, R2 ;  /* 0x00005410ff038816 */ /* 0x008fe20000000002 */
[----:B------:R-:W-:Y:S01]  /*3140*/  IMAD.U32 R2, RZ, RZ, UR4 ;  /* 0x00000004ff027e24 */ /* 0x000fe2000f8e00ff */
[----:B----4-:R-:W-:-:S05]  /*3150*/  @!P0 PRMT R4, RZ, 0x5410, R4 ;  /* 0x00005410ff048816 */ /* 0x010fca0000000004 */
[----:B--2---:R-:W-:-:S05]  /*3160*/  @!P0 FFMA.FTZ R0, R4, -UR22, R3 ;  /* 0x8000001604008c23 */ /* 0x004fca0008010003 */
[----:B------:R-:W-:-:S05]  /*3170*/  @!P0 F2FP.BF16.PACK_AB R0, RZ, R0 ;  /* 0x00000000ff00823e */ /* 0x000fca00000010ff */
[----:B------:R1:W-:Y:S02]  /*3180*/  @!P0 STG.E.U16 [R6.64], R0 ;  /* 0x0000000006008986 */ /* 0x0003e4000c101512 */
[----:B-1----:R-:W-:Y:S02]  /*3190*/  IMAD.U32 R0, RZ, RZ, UR8 ;  /* 0x00000008ff007e24 */ /* 0x002fe4000f8e00ff */
.L_x_6303:
[----:B------:R-:W-:Y:S01]  /*31a0*/  ISETP.NE.U32.AND P0, PT, R2, RZ, PT ;  /* 0x000000ff0200720c */ /* 0x000fe20003f05070 */
[----:B------:R-:W-:-:S12]  /*31b0*/  USHF.L.U32 UR5, UR17, 0x3, URZ ;  /* 0x0000000311057899 */ /* 0x000fd8000800063f */
[----:B------:R-:W-:Y:S05]  /*31c0*/  @!P0 BRA `(.L_x_6304) ;  /* 0x0000008000008947 */ /* 0x000fea0003800000 */
[----:B------:R-:W-:Y:S01]  /*31d0*/  IMAD.MOV.U32 R3, RZ, RZ, R0 ;  /* 0x000000ffff037224 */ /* 0x000fe200078e0000 */
[----:B------:R-:W-:Y:S01]  /*31e0*/  MOV R10, 0x3220 ;  /* 0x00003220000a7802 */ /* 0x000fe20000000f00 */
[----:B------:R-:W-:Y:S01]  /*31f0*/  IMAD.MOV.U32 R5, RZ, RZ, R2 ;  /* 0x000000ffff057224 */ /* 0x000fe200078e0002 */
[----:B------:R-:W-:Y:S02]  /*3200*/  UMOV UR4, URZ ;  /* 0x0000003f00047c82 */ /* 0x000fe40008000000 */
[----:B012---:R-:W-:Y:S05]  /*3210*/  CALL.REL.NOINC `($__internal_28_$__cuda_sm20_rem_s64) ;  /* 0x00000e1000007944 */ /* 0x007fea0003c00000 */
[----:B------:R-:W-:Y:S02]  /*3220*/  IMAD.MOV.U32 R4, RZ, RZ, R6 ;  /* 0x000000ffff047224 */ /* 0x000fe400078e0006 */
[----:B------:R-:W-:Y:S01]  /*3230*/  IMAD.MOV.U32 R5, RZ, RZ, R7 ;  /* 0x000000ffff057224 */ /* 0x000fe200078e0007 */
[----:B------:R-:W-:Y:S05]  /*3240*/  BRA `(.L_x_6305) ;  /* 0x0000012000007947 */ /* 0x000fea0003800000 */
.L_x_6304:
[----:B------:R-:W3:Y:S01]  /*3250*/  I2F.U32.RP R6, UR5 ;  /* 0x0000000500067d06 */ /* 0x000ee20008209000 */
[----:B------:R-:W-:Y:S01]  /*3260*/  IMAD R3, RZ, RZ, -UR5 ;  /* 0x80000005ff037e24 */ /* 0x000fe2000f8e02ff */
[----:B------:R-:W-:Y:S01]  /*3270*/  ISETP.NE.U32.AND P1, PT, RZ, UR5, PT ;  /* 0x00000005ff007c0c */ /* 0x000fe2000bf25070 */
[----:B-1----:R-:W-:-:S05]  /*3280*/  IMAD.MOV.U32 R4, RZ, RZ, RZ ;  /* 0x000000ffff047224 */ /* 0x002fca00078e00ff */
[----:B---3--:R-:W1:Y:S02]  /*3290*/  MUFU.RCP R6, R6 ;  /* 0x0000000600067308 */ /* 0x008e640000001000 */
[----:B-1----:R-:W-:-:S06]  /*32a0*/  IADD3 R5, R6, 0xffffffe, RZ ;  /* 0x0ffffffe06057810 */ /* 0x002fcc0007ffe0ff */
        /* <DEDUP_REMOVED lines=12> */
.L_x_6305:
[----:B------:R-:W-:Y:S01]  /*3370*/  IADD3 R12, P0, R0, -R4, RZ ;  /* 0x80000004000c7210 */ /* 0x000fe20007f1e0ff */
[C---:B------:R-:W-:Y:S01]  /*3380*/  IMAD.SHL.U32 R7, R27.reuse, 0x8, RZ ;  /* 0x000000081b077824 */ /* 0x040fe200078e00ff */
[----:B------:R-:W-:Y:S01]  /*3390*/  SHF.L.U64.HI R4, R27, 0x3, RZ ;  /* 0x000000031b047819 */ /* 0x000fe200000102ff */
[----:B------:R-:W-:Y:S01]  /*33a0*/  BSSY B0, `(.L_x_6306) ;  /* 0x0000038000007945 */ /* 0x000fe20003800000 */
[----:B------:R-:W-:Y:S01]  /*33b0*/  IADD3 R3, P2, R12, R27, RZ ;  /* 0x0000001b0c037210 */ /* 0x000fe20007f5e0ff */
[----:B------:R-:W-:Y:S01]  /*33c0*/  IMAD.X R13, R2, 0x1, ~R5, P0 ;  /* 0x00000001020d7824 */ /* 0x000fe200000e0e05 */
[----:B------:R-:W-:Y:S02]  /*33d0*/  ISETP.GE.U32.AND P1, PT, R7, R12, PT ;  /* 0x0000000c0700720c */ /* 0x000fe40003f26070 */
[----:B------:R-:W-:Y:S01]  /*33e0*/  ISETP.GE.U32.AND P0, PT, R3, R0, PT ;  /* 0x000000000300720c */ /* 0x000fe20003f06070 */
[----:B------:R-:W-:Y:S01]  /*33f0*/  IMAD.X R15, RZ, RZ, R13, P2 ;  /* 0x000000ffff0f7224 */ /* 0x000fe200010e060d */
[----:B------:R-:W-:-:S04]  /*3400*/  ISETP.GE.AND.EX P1, PT, R4, R13, PT, P1 ;  /* 0x0000000d0400720c */ /* 0x000fc80003f26310 */
[----:B------:R-:W-:-:S09]  /*3410*/  ISETP.GE.AND.EX P0, PT, R15, R2, PT, P0 ;  /* 0x000000020f00720c */ /* 0x000fd20003f06300 */
[----:B------:R-:W-:Y:S05]  /*3420*/  @P1 BRA `(.L_x_6307) ;  /* 0x000002f000001947 */ /* 0x000fea0003800000 */
[----:B------:R-:W-:-:S04]  /*3430*/  IMAD.MOV.U32 R14, RZ, RZ, RZ ;  /* 0x000000ffff0e7224 */ /* 0x000fc800078e00ff */
.L_x_6308:
[C---:B0-----:R-:W-:Y:S01]  /*3440*/  IMAD.SHL.U32 R16, R27.reuse, 0x10, RZ ;  /* 0x000000101b107824 */ /* 0x041fe200078e00ff */
[----:B------:R-:W-:-:S04]  /*3450*/  SHF.L.U64.HI R21, R27, 0x4, R14 ;  /* 0x000000041b157819 */ /* 0x000fc8000001020e */
[----:B------:R-:W-:-:S04]  /*3460*/  IADD3 R4, P1, R16, UR13, RZ ;  /* 0x0000000d10047c10 */ /* 0x000fc8000ff3e0ff */
[----:B------:R-:W-:Y:S02]  /*3470*/  IADD3.X R5, R21, UR14, RZ, P1, !PT ;  /* 0x0000000e15057c10 */ /* 0x000fe40008ffe4ff */
[----:B------:R-:W-:-:S04]  /*3480*/  IADD3 R8, P1, R16, UR6, RZ ;  /* 0x0000000610087c10 */ /* 0x000fc8000ff3e0ff */
[----:B------:R-:W-:Y:S01]  /*3490*/  IADD3.X R9, R21, UR7, RZ, P1, !PT ;  /* 0x0000000715097c10 */ /* 0x000fe20008ffe4ff */
[----:B------:R-:W3:Y:S05]  /*34a0*/  LDG.E.128 R4, [R4.64] ;  /* 0x0000001204047981 */ /* 0x000eea000c1e1d00 */
[----:B------:R-:W4:Y:S01]  /*34b0*/  LDG.E.128 R8, [R8.64] ;  /* 0x0000001208087981 */ /* 0x000f22000c1e1d00 */
[----:B------:R-:W-:Y:S02]  /*34c0*/  IADD3 R16, P1, R16, UR15, RZ ;  /* 0x0000000f10107c10 */ /* 0x000fe4000ff3e0ff */
[--C-:B---3--:R-:W-:Y:S02]  /*34d0*/  PRMT R17, RZ, 0x5410, R4.reuse ;  /* 0x00005410ff117816 */ /* 0x108fe40000000004 */
[----:B------:R-:W-:-:S02]  /*34e0*/  PRMT R18, RZ, 0x7610, R4 ;  /* 0x00007610ff127816 */ /* 0x000fc40000000004 */
[--C-:B0-----:R-:W-:Y:S02]  /*34f0*/  PRMT R19, RZ, 0x5410, R5.reuse ;  /* 0x00005410ff137816 */ /* 0x101fe40000000005 */
[----:B------:R-:W-:Y:S02]  /*3500*/  PRMT R20, RZ, 0x7610, R5 ;  /* 0x00007610ff147816 */ /* 0x000fe40000000005 */
[--C-:B------:R-:W-:Y:S02]  /*3510*/  PRMT R22, RZ, 0x5410, R6.reuse ;  /* 0x00005410ff167816 */ /* 0x100fe40000000006 */
[----:B------:R-:W-:Y:S02]  /*3520*/  PRMT R23, RZ, 0x7610, R6 ;  /* 0x00007610ff177816 */ /* 0x000fe40000000006 */
[--C-:B------:R-:W-:Y:S02]  /*3530*/  PRMT R24, RZ, 0x5410, R7.reuse ;  /* 0x00005410ff187816 */ /* 0x100fe40000000007 */
[----:B------:R-:W-:-:S02]  /*3540*/  PRMT R26, RZ, 0x7610, R7 ;  /* 0x00007610ff1a7816 */ /* 0x000fc40000000007 */
[--C-:B----4-:R-:W-:Y:S02]  /*3550*/  PRMT R4, RZ, 0x5410, R8.reuse ;  /* 0x00005410ff047816 */ /* 0x110fe40000000008 */
[----:B------:R-:W-:Y:S02]  /*3560*/  PRMT R5, RZ, 0x7610, R8 ;  /* 0x00007610ff057816 */ /* 0x000fe40000000008 */
[--C-:B------:R-:W-:Y:S01]  /*3570*/  PRMT R6, RZ, 0x5410, R9.reuse ;  /* 0x00005410ff067816 */ /* 0x100fe20000000009 */
[----:B--2---:R-:W-:Y:S01]  /*3580*/  FFMA.FTZ R4, R17, -UR22, R4 ;  /* 0x8000001611047c23 */ /* 0x004fe20008010004 */
[----:B------:R-:W-:Y:S01]  /*3590*/  PRMT R9, RZ, 0x7610, R9 ;  /* 0x00007610ff097816 */ /* 0x000fe20000000009 */
[----:B------:R-:W-:Y:S01]  /*35a0*/  FFMA.FTZ R5, R18, -UR22, R5 ;  /* 0x8000001612057c23 */ /* 0x000fe20008010005 */
        /* <DEDUP_REMOVED lines=8> */
[----:B------:R-:W-:Y:S01]  /*3630*/  IADD3.X R17, R21, UR16, RZ, P1, !PT ;  /* 0x0000001015117c10 */ /* 0x000fe20008ffe4ff */
[----:B------:R-:W-:Y:S01]  /*3640*/  FFMA.FTZ R24, R24, -UR22, R25 ;  /* 0x8000001618187c23 */ /* 0x000fe20008010019 */
[----:B------:R-:W-:Y:S01]  /*3650*/  IADD3 R27, P1, R27, c[0x0][0x0], RZ ;  /* 0x000000001b1b7a10 */ /* 0x000fe20007f3e0ff */
[----:B------:R-:W-:Y:S01]  /*3660*/  FFMA.FTZ R11, R26, -UR22, R11 ;  /* 0x800000161a0b7c23 */ /* 0x000fe2000801000b */
[----:B------:R-:W-:-:S02]  /*3670*/  F2FP.BF16.PACK_AB R4, R5, R4 ;  /* 0x000000040504723e */ /* 0x000fc400000010ff */
[----:B------:R-:W-:Y:S01]  /*3680*/  F2FP.BF16.PACK_AB R5, R9, R6 ;  /* 0x000000060905723e */ /* 0x000fe200000010ff */
[----:B------:R-:W-:Y:S01]  /*3690*/  IMAD.SHL.U32 R9, R27, 0x8, RZ ;  /* 0x000000081b097824 */ /* 0x000fe200078e00ff */
[----:B------:R-:W-:Y:S01]  /*36a0*/  F2FP.BF16.PACK_AB R6, R10, R7 ;  /* 0x000000070a06723e */ /* 0x000fe200000010ff */
[----:B------:R-:W-:Y:S01]  /*36b0*/  IMAD.X R14, RZ, RZ, R14, P1 ;  /* 0x000000ffff0e7224 */ /* 0x000fe200008e060e */
[----:B------:R-:W-:Y:S02]  /*36c0*/  F2FP.BF16.PACK_AB R7, R11, R24 ;  /* 0x000000180b07723e */ /* 0x000fe400000010ff */
[----:B------:R-:W-:Y:S02]  /*36d0*/  ISETP.GE.U32.AND P1, PT, R9, R12, PT ;  /* 0x0000000c0900720c */ /* 0x000fe40003f26070 */
[----:B------:R-:W-:Y:S01]  /*36e0*/  SHF.L.U64.HI R8, R27, 0x3, R14 ;  /* 0x000000031b087819 */ /* 0x000fe2000001020e */
[----:B------:R0:W-:Y:S03]  /*36f0*/  STG.E.128 [R16.64], R4 ;  /* 0x0000000410007986 */ /* 0x0001e6000c101d12 */
[----:B------:R-:W-:-:S13]  /*3700*/  ISETP.GE.AND.EX P1, PT, R8, R13, PT, P1 ;  /* 0x0000000d0800720c */ /* 0x000fda0003f26310 */
[----:B------:R-:W-:Y:S05]  /*3710*/  @!P1 BRA `(.L_x_6308) ;  /* 0xfffffd2000009947 */ /* 0x000fea000383ffff */
.L_x_6307:
[----:B------:R-:W-:Y:S05]  /*3720*/  BSYNC B0 ;  /* 0x0000000000007941 */ /* 0x000fea0003800000 */
.L_x_6306:
[----:B------:R-:W-:Y:S05]  /*3730*/  @P0 EXIT ;  /* 0x000000000000094d */ /* 0x000fea0003800000 */
[----:B------:R-:W-:-:S04]  /*3740*/  IMAD.MOV.U32 R11, RZ, RZ, R3 ;  /* 0x000000ffff0b7224 */ /* 0x000fc800078e0003 */
.L_x_6309:
[C---:B0-----:R-:W-:Y:S01]  /*3750*/  IMAD.SHL.U32 R8, R11.reuse, 0x2, RZ ;  /* 0x000000020b087824 */ /* 0x041fe200078e00ff */
[----:B------:R-:W-:-:S04]  /*3760*/  SHF.L.U64.HI R9, R11, 0x1, R15 ;  /* 0x000000010b097819 */ /* 0x000fc8000001020f */
[C---:B0-----:R-:W-:Y:S02]  /*3770*/  IADD3 R4, P0, R8.reuse, UR6, RZ ;  /* 0x0000000608047c10 */ /* 0x041fe4000ff1e0ff */
        /* <DEDUP_REMOVED lines=9> */
[----:B------:R-:W-:-:S04]  /*3810*/  ISETP.GE.U32.AND P0, PT, R11, R0, PT ;  /* 0x000000000b00720c */ /* 0x000fc80003f06070 */
        /* <DEDUP_REMOVED lines=8> */
.L_x_6302:
        /* <DEDUP_REMOVED lines=9> */
[----:B-1----:R-:W-:Y:S02]  /*3930*/  @P0 IADD3 R4, P2, R6, UR13, RZ ;  /* 0x0000000d06040c10 */ /* 0x002fe4000ff5e0ff */
[C---:B------:R-:W-:Y:S02]  /*3940*/  @P0 IADD3.X R3, R8.reuse, UR7, RZ, P1, !PT ;  /* 0x0000000708030c10 */ /* 0x040fe40008ffe4ff */
[----:B------:R-:W-:-:S03]  /*3950*/  @P0 IADD3.X R5, R8, UR14, RZ, P2, !PT ;  /* 0x0000000e08050c10 */ /* 0x000fc600097fe4ff */
[----:B------:R-:W3:Y:S04]  /*3960*/  @P0 LDG.E.U16 R2, [R2.64] ;  /* 0x0000001202020981 */ /* 0x000ee8000c1e1500 */
[----:B------:R-:W4:Y:S01]  /*3970*/  @P0 LDG.E.U16 R4, [R4.64] ;  /* 0x0000001204040981 */ /* 0x000f22000c1e1500 */
[----:B------:R-:W-:Y:S01]  /*3980*/  @P0 IADD3 R6, P1, R6, UR15, RZ ;  /* 0x0000000f06060c10 */ /* 0x000fe2000ff3e0ff */
[----:B------:R-:W-:Y:S02]  /*3990*/  ULDC UR4, c[0x0][0x0] ;  /* 0x0000000000047ab9 */ /* 0x000fe40000000800 */
[----:B------:R-:W-:-:S04]  /*39a0*/  UIADD3 UR4, UP0, -UR8, UR4, URZ ;  /* 0x0000000408047290 */ /* 0x000fc8000ff1e13f */
[----:B------:R-:W-:Y:S02]  /*39b0*/  UIADD3.X UR5, URZ, -0x1, URZ, UP0, !UPT ;  /* 0xffffffff3f057890 */ /* 0x000fe400087fe43f */
[----:B------:R-:W-:Y:S02]  /*39c0*/  USHF.L.U32 UR9, UR4, 0x1, URZ ;  /* 0x0000000104097899 */ /* 0x000fe4000800063f */
[----:B------:R-:W-:Y:S02]  /*39d0*/  USHF.L.U64.HI UR5, UR4, 0x1, UR5 ;  /* 0x0000000104057899 */ /* 0x000fe40008010205 */
[----:B------:R-:W-:Y:S02]  /*39e0*/  UIADD3 UR15, UP0, UR9, UR15, URZ ;  /* 0x0000000f090f7290 */ /* 0x000fe4000ff1e03f */
[----:B------:R-:W-:Y:S02]  /*39f0*/  UIADD3 UR13, UP1, UR9, UR13, URZ ;  /* 0x0000000d090d7290 */ /* 0x000fe4000ff3e03f */
[----:B------:R-:W-:-:S02]  /*3a00*/  UIADD3 UR6, UP2, UR9, UR6, URZ ;  /* 0x0000000609067290 */ /* 0x000fc4000ff5e03f */
[----:B------:R-:W-:Y:S02]  /*3a10*/  UIADD3.X UR14, UR5, UR14, URZ, UP1, !UPT ;  /* 0x0000000e050e7290 */ /* 0x000fe40008ffe43f */
[----:B------:R-:W-:Y:S01]  /*3a20*/  UIADD3.X UR7, UR5, UR7, URZ, UP2, !UPT ;  /* 0x0000000705077290 */ /* 0x000fe200097fe43f */
[----:B---3--:R-:W-:Y:S02]  /*3a30*/  @P0 PRMT R3, RZ, 0x5410, R2 ;  /* 0x00005410ff030816 */ /* 0x008fe40000000002 */
[----:B----4-:R-:W-:-:S05]  /*3a40*/  @P0 PRMT R4, RZ, 0x5410, R4 ;  /* 0x00005410ff040816 */ /* 0x010fca0000000004 */
[----:B--2---:R-:W-:-:S05]  /*3a50*/  @P0 FFMA.FTZ R7, R4, -UR22, R3 ;  /* 0x8000001604070c23 */ /* 0x004fca0008010003 */
[----:B------:R-:W-:Y:S02]  /*3a60*/  @P0 F2FP.BF16.PACK_AB R3, RZ, R7 ;  /* 0x00000007ff03023e */ /* 0x000fe400000010ff */
[----:B------:R-:W-:Y:S01]  /*3a70*/  @P0 IADD3.X R7, R8, UR16, RZ, P1, !PT ;  /* 0x0000001008070c10 */ /* 0x000fe20008ffe4ff */
[----:B------:R-:W-:-:S04]  /*3a80*/  UIADD3.X UR16, UR5, UR16, URZ, UP0, !UPT ;  /* 0x0000001005107290 */ /* 0x000fc800087fe43f */
[----:B------:R1:W-:Y:S02]  /*3a90*/  @P0 STG.E.U16 [R6.64], R3 ;  /* 0x0000000306000986 */ /* 0x0003e4000c101512 */
[----:B-1----:R-:W-:-:S04]  /*3aa0*/  IADD3 R3, R0, UR8, RZ ;  /* 0x0000000800037c10 */ /* 0x002fc8000fffe0ff */
[----:B------:R-:W-:-:S05]  /*3ab0*/  IMNMX.U32 R0, R3, c[0x0][0x0], PT ;  /* 0x0000000003007a17 */ /* 0x000fca0003800000 */
[----:B------:R-:W-:Y:S02]  /*3ac0*/  IMAD.IADD R0, R3, 0x1, -R0 ;  /* 0x0000000103007824 */ /* 0x000fe400078e0a00 */
.L_x_6310:
[----:B------:R-:W-:Y:S01]  /*3ad0*/  ULDC UR4, c[0x0][0x0] ;  /* 0x0000000000047ab9 */ /* 0x000fe20000000800 */
[----:B------:R-:W-:Y:S01]  /*3ae0*/  IMAD.MOV.U32 R2, RZ, RZ, RZ ;  /* 0x000000ffff027224 */ /* 0x000fe200078e00ff */
[----:B------:R-:W-:Y:S01]  /*3af0*/  USHF.L.U32 UR4, UR4, 0x3, URZ ;  /* 0x0000000304047899 */ /* 0x000fe2000800063f */
[----:B------:R-:W-:Y:S01]  /*3b00*/  BSSY B0, `(.L_x_6311) ;  /* 0x0000042000007945 */ /* 0x000fe20003800000 */
[----:B------:R-:W-:Y:S02]  /*3b10*/  IMAD.U32 R12, RZ, RZ, UR15 ;  /* 0x0000000fff0c7e24 */ /* 0x000fe4000f8e00ff */
[----:B------:R-:W-:Y:S02]  /*3b20*/  IMAD.U32 R13, RZ, RZ, UR16 ;  /* 0x00000010ff0d7e24 */ /* 0x000fe4000f8e00ff */
[----:B------:R-:W-:Y:S01]  /*3b30*/  IMAD R7, RZ, RZ, -UR4 ;  /* 0x80000004ff077e24 */ /* 0x000fe2000f8e02ff */
[----:B------:R-:W-:Y:S01]  /*3b40*/  ISETP.NE.U32.AND P1, PT, RZ, UR4, PT ;  /* 0x00000004ff007c0c */ /* 0x000fe2000bf25070 */
[----:B------:R-:W-:Y:S01]  /*3b50*/  IMAD.U32 R14, RZ, RZ, UR13 ;  /* 0x0000000dff0e7e24 */ /* 0x000fe2000f8e00ff */
[----:B-1----:R-:W1:Y:S01]  /*3b60*/  I2F.U32.RP R4, UR4 ;  /* 0x0000000400047d06 */ /* 0x002e620008209000 */
[----:B------:R-:W-:-:S07]  /*3b70*/  IMAD.U32 R15, RZ, RZ, UR14 ;  /* 0x0000000eff0f7e24 */ /* 0x000fce000f8e00ff */
[----:B-1----:R-:W1:Y:S02]  /*3b80*/  MUFU.RCP R4, R4 ;  /* 0x0000000400047308 */ /* 0x002e640000001000 */
[----:B-1----:R-:W-:-:S06]  /*3b90*/  IADD3 R5, R4, 0xffffffe, RZ ;  /* 0x0ffffffe04057810 */ /* 0x002fcc0007ffe0ff */
[----:B------:R1:W3:Y:S02]  /*3ba0*/  F2I.FTZ.U32.TRUNC.NTZ R3, R5 ;  /* 0x0000000500037305 */ /* 0x0002e4000021f000 */
[----:B-1----:R-:W-:Y:S02]  /*3bb0*/  IMAD.SHL.U32 R5, R27, 0x8, RZ ;  /* 0x000000081b057824 */ /* 0x002fe400078e00ff */
[----:B---3--:R-:W-:-:S04]  /*3bc0*/  IMAD R7, R7, R3, RZ ;  /* 0x0000000307077224 */ /* 0x008fc800078e02ff */
[----:B------:R-:W-:-:S06]  /*3bd0*/  IMAD.HI.U32 R7, R3, R7, R2 ;  /* 0x0000000703077227 */ /* 0x000fcc00078e0002 */
[----:B------:R-:W-:-:S04]  /*3be0*/  IMAD.HI.U32 R2, R7, R0, RZ ;  /* 0x0000000007027227 */ /* 0x000fc800078e00ff */
[----:B------:R-:W-:Y:S02]  /*3bf0*/  IMAD.MOV R3, RZ, RZ, -R2 ;  /* 0x000000ffff037224 */ /* 0x000fe400078e0a02 */
[----:B------:R-:W-:Y:S02]  /*3c00*/  IMAD.U32 R2, RZ, RZ, UR6 ;  /* 0x00000006ff027e24 */ /* 0x000fe4000f8e00ff */
[----:B------:R-:W-:-:S05]  /*3c10*/  IMAD R3, R3, UR4, R0 ;  /* 0x0000000403037c24 */ /* 0x000fca000f8e0200 */
[----:B------:R-:W-:-:S13]  /*3c20*/  ISETP.GE.U32.AND P0, PT, R3, UR4, PT ;  /* 0x0000000403007c0c */ /* 0x000fda000bf06070 */
[----:B------:R-:W-:-:S04]  /*3c30*/  @P0 IADD3 R3, R3, -UR4, RZ ;  /* 0x8000000403030c10 */ /* 0x000fc8000fffe0ff */
[----:B------:R-:W-:-:S13]  /*3c40*/  ISETP.GE.U32.AND P0, PT, R3, UR4, PT ;  /* 0x0000000403007c0c */ /* 0x000fda000bf06070 */
[----:B------:R-:W-:Y:S02]  /*3c50*/  @P0 IADD3 R3, R3, -UR4, RZ ;  /* 0x8000000403030c10 */ /* 0x000fe4000fffe0ff */
[----:B------:R-:W-:-:S05]  /*3c60*/  @!P1 LOP3.LUT R3, RZ, UR4, RZ, 0x33, !PT ;  /* 0x00000004ff039c12 */ /* 0x000fca000f8e33ff */
[----:B------:R-:W-:Y:S02]  /*3c70*/  IMAD.IADD R16, R0, 0x1, -R3 ;  /* 0x0000000100107824 */ /* 0x000fe400078e0a03 */
[----:B------:R-:W-:Y:S02]  /*3c80*/  IMAD.U32 R3, RZ, RZ, UR7 ;  /* 0x00000007ff037e24 */ /* 0x000fe4000f8e00ff */
[----:B------:R-:W-:Y:S01]  /*3c90*/  IMAD.IADD R17, R27, 0x1, R16 ;  /* 0x000000011b117824 */ /* 0x000fe200078e0210 */
[----:B------:R-:W-:-:S13]  /*3ca0*/  ISETP.GE.AND P0, PT, R5, R16, PT ;  /* 0x000000100500720c */ /* 0x000fda0003f06270 */
[----:B------:R-:W-:Y:S05]  /*3cb0*/  @P0 BRA `(.L_x_6312) ;  /* 0x0000026000000947 */ /* 0x000fea0003800000 */
.L_x_6313:
[----:B0-----:R-:W-:-:S04]  /*3cc0*/  IMAD.WIDE R4, R27, 0x10, R14 ;  /* 0x000000101b047825 */ /* 0x001fc800078e020e */
[----:B------:R-:W-:Y:S02]  /*3cd0*/  IMAD.WIDE R8, R27, 0x10, R2 ;  /* 0x000000101b087825 */ /* 0x000fe400078e0202 */
[----:B------:R-:W3:Y:S04]  /*3ce0*/  LDG.E.128 R4, [R4.64] ;  /* 0x0000001204047981 */ /* 0x000ee8000c1e1d00 */
[----:B------:R-:W4:Y:S01]  /*3cf0*/  LDG.E.128 R8, [R8.64] ;  /* 0x0000001208087981 */ /* 0x000f22000c1e1d00 */
[--C-:B---3--:R-:W-:Y:S02]  /*3d00*/  PRMT R20, RZ, 0x5410, R5.reuse ;  /* 0x00005410ff147816 */ /* 0x108fe40000000005 */
[----:B------:R-:W-:Y:S02]  /*3d10*/  PRMT R21, RZ, 0x7610, R5 ;  /* 0x00007610ff157816 */ /* 0x000fe40000000005 */
[----:B------:R-:W-:-:S02]  /*3d20*/  PRMT R22, RZ, 0x5410, R6 ;  /* 0x00005410ff167816 */ /* 0x000fc40000000006 */
[----:B------:R-:W-:Y:S02]  /*3d30*/  PRMT R23, RZ, 0x7610, R6 ;  /* 0x00007610ff177816 */ /* 0x000fe40000000006 */
[--C-:B------:R-:W-:Y:S02]  /*3d40*/  PRMT R24, RZ, 0x5410, R7.reuse ;  /* 0x00005410ff187816 */ /* 0x100fe40000000007 */
[----:B------:R-:W-:Y:S02]  /*3d50*/  PRMT R26, RZ, 0x7610, R7 ;  /* 0x00007610ff1a7816 */ /* 0x000fe40000000007 */
[----:B------:R-:W-:Y:S02]  /*3d60*/  PRMT R18, RZ, 0x5410, R4 ;  /* 0x00005410ff127816 */ /* 0x000fe40000000004 */
[----:B----4-:R-:W-:Y:S02]  /*3d70*/  PRMT R5, RZ, 0x5410, R8 ;  /* 0x00005410ff057816 */ /* 0x010fe40000000008 */
[----:B------:R-:W-:-:S02]  /*3d80*/  PRMT R7, RZ, 0x5410, R9 ;  /* 0x00005410ff077816 */ /* 0x000fc40000000009 */
[----:B------:R-:W-:Y:S02]  /*3d90*/  PRMT R6, RZ, 0x7610, R9 ;  /* 0x00007610ff067816 */ /* 0x000fe40000000009 */
[--C-:B------:R-:W-:Y:S02]  /*3da0*/  PRMT R9, RZ, 0x5410, R10.reuse ;  /* 0x00005410ff097816 */ /* 0x100fe4000000000a */
[----:B------:R-:W-:Y:S01]  /*3db0*/  PRMT R10, RZ, 0x7610, R10 ;  /* 0x00007610ff0a7816 */ /* 0x000fe2000000000a */
[----:B--2---:R-:W-:Y:S01]  /*3dc0*/  FFMA.FTZ R6, R21, -UR22, R6 ;  /* 0x8000001615067c23 */ /* 0x004fe20008010006 */
[----:B------:R-:W-:Y:S01]  /*3dd0*/  PRMT R25, RZ, 0x5410, R11 ;  /* 0x00005410ff197816 */ /* 0x000fe2000000000b */
[----:B------:R-:W-:Y:S01]  /*3de0*/  FFMA.FTZ R9, R22, -UR22, R9 ;  /* 0x8000001616097c23 */ /* 0x000fe20008010009 */
[----:B0-----:R-:W-:Y:S01]  /*3df0*/  PRMT R19, RZ, 0x7610, R4 ;  /* 0x00007610ff137816 */ /* 0x001fe20000000004 */
[----:B------:R-:W-:Y:S01]  /*3e00*/  FFMA.FTZ R4, R18, -UR22, R5 ;  /* 0x8000001612047c23 */ /* 0x000fe20008010005 */
[----:B------:R-:W-:Y:S01]  /*3e10*/  PRMT R8, RZ, 0x7610, R8 ;  /* 0x00007610ff087816 */ /* 0x000fe20000000008 */
[----:B------:R-:W-:Y:S01]  /*3e20*/  FFMA.FTZ R5, R20, -UR22, R7 ;  /* 0x8000001614057c23 */ /* 0x000fe20008010007 */
[----:B------:R-:W-:Y:S01]  /*3e30*/  PRMT R11, RZ, 0x7610, R11 ;  /* 0x00007610ff0b7816 */ /* 0x000fe2000000000b */
[----:B------:R-:W-:-:S02]  /*3e40*/  FFMA.FTZ R10, R23, -UR22, R10 ;  /* 0x80000016170a7c23 */ /* 0x000fc4000801000a */
[----:B------:R-:W-:Y:S01]  /*3e50*/  FFMA.FTZ R19, R19, -UR22, R8 ;  /* 0x8000001613137c23 */ /* 0x000fe20008010008 */
[----:B------:R-:W-:Y:S01]  /*3e60*/  F2FP.BF16.PACK_AB R5, R6, R5 ;  /* 0x000000050605723e */ /* 0x000fe200000010ff */
[----:B------:R-:W-:Y:S01]  /*3e70*/  FFMA.FTZ R7, R24, -UR22, R25 ;  /* 0x8000001618077c23 */ /* 0x000fe20008010019 */
[----:B------:R-:W-:Y:S01]  /*3e80*/  F2FP.BF16.PACK_AB R6, R10, R9 ;  /* 0x000000090a06723e */ /* 0x000fe200000010ff */
[----:B------:R-:W-:Y:S01]  /*3e90*/  FFMA.FTZ R26, R26, -UR22, R11 ;  /* 0x800000161a1a7c23 */ /* 0x000fe2000801000b */
[----:B------:R-:W-:Y:S01]  /*3ea0*/  F2FP.BF16.PACK_AB R4, R19, R4 ;  /* 0x000000041304723e */ /* 0x000fe200000010ff */
[C---:B------:R-:W-:Y:S01]  /*3eb0*/  IMAD.WIDE R8, R27.reuse, 0x10, R12 ;  /* 0x000000101b087825 */ /* 0x040fe200078e020c */
[----:B------:R-:W-:Y:S02]  /*3ec0*/  IADD3 R27, R27, c[0x0][0x0], RZ ;  /* 0x000000001b1b7a10 */ /* 0x000fe40007ffe0ff */
[----:B------:R-:W-:-:S03]  /*3ed0*/  F2FP.BF16.PACK_AB R7, R26, R7 ;  /* 0x000000071a07723e */ /* 0x000fc600000010ff */
[----:B------:R-:W-:Y:S02]  /*3ee0*/  IMAD.SHL.U32 R11, R27, 0x8, RZ ;  /* 0x000000081b0b7824 */ /* 0x000fe400078e00ff */
[----:B------:R0:W-:Y:S03]  /*3ef0*/  STG.E.128 [R8.64], R4 ;  /* 0x0000000408007986 */ /* 0x0001e6000c101d12 */
[----:B------:R-:W-:-:S13]  /*3f00*/  ISETP.GE.AND P0, PT, R11, R16, PT ;  /* 0x000000100b00720c */ /* 0x000fda0003f06270 */
[----:B------:R-:W-:Y:S05]  /*3f10*/  @!P0 BRA `(.L_x_6313) ;  /* 0xfffffda000008947 */ /* 0x000fea000383ffff */
.L_x_6312:
[----:B------:R-:W-:Y:S05]  /*3f20*/  BSYNC B0 ;  /* 0x0000000000007941 */ /* 0x000fea0003800000 */
.L_x_6311:
[----:B------:R-:W-:-:S13]  /*3f30*/  ISETP.GE.AND P0, PT, R17, R0, PT ;  /* 0x000000001100720c */ /* 0x000fda0003f06270 */
[----:B------:R-:W-:Y:S05]  /*3f40*/  @P0 EXIT ;  /* 0x000000000000094d */ /* 0x000fea0003800000 */
.L_x_6314:
[----:B0-----:R-:W-:-:S04]  /*3f50*/  IMAD.WIDE R4, R17, 0x2, R2 ;  /* 0x0000000211047825 */ /* 0x001fc800078e0202 */
[----:B------:R-:W-:Y:S02]  /*3f60*/  IMAD.WIDE R6, R17, 0x2, R14 ;  /* 0x0000000211067825 */ /* 0x000fe400078e020e */
[----:B------:R-:W3:Y:S04]  /*3f70*/  LDG.E.U16 R4, [R4.64] ;  /* 0x0000001204047981 */ /* 0x000ee8000c1e1500 */
[----:B------:R-:W4:Y:S01]  /*3f80*/  LDG.E.U16 R6, [R6.64] ;  /* 0x0000001206067981 */ /* 0x000f22000c1e1500 */
[----:B---3--:R-:W-:Y:S02]  /*3f90*/  PRMT R5, RZ, 0x5410, R4 ;  /* 0x00005410ff057816 */ /* 0x008fe40000000004 */
[----:B----4-:R-:W-:-:S05]  /*3fa0*/  PRMT R6, RZ, 0x5410, R6 ;  /* 0x00005410ff067816 */ /* 0x010fca0000000006 */
[----:B--2---:R-:W-:-:S05]  /*3fb0*/  FFMA.FTZ R8, R6, -UR22, R5 ;  /* 0x8000001606087c23 */ /* 0x004fca0008010005 */
[----:B------:R-:W-:Y:S01]  /*3fc0*/  F2FP.BF16.PACK_AB R5, RZ, R8 ;  /* 0x00000008ff05723e */ /* 0x000fe200000010ff */
[C---:B------:R-:W-:Y:S01]  /*3fd0*/  IMAD.WIDE R8, R17.reuse, 0x2, R12 ;  /* 0x0000000211087825 */ /* 0x040fe200078e020c */
[----:B------:R-:W-:-:S04]  /*3fe0*/  IADD3 R17, R17, c[0x0][0x0], RZ ;  /* 0x0000000011117a10 */ /* 0x000fc80007ffe0ff */
[----:B------:R0:W-:Y:S01]  /*3ff0*/  STG.E.U16 [R8.64], R5 ;  /* 0x0000000508007986 */ /* 0x0001e2000c101512 */
[----:B------:R-:W-:-:S13]  /*4000*/  ISETP.GE.AND P0, PT, R17, R0, PT ;  /* 0x000000001100720c */ /* 0x000fda0003f06270 */
[----:B0-----:R-:W-:Y:S05]  /*4010*/  @!P0 BRA `(.L_x_6314) ;  /* 0xffffff3000008947 */ /* 0x001fea000383ffff */
[----:B------:R-:W-:Y:S05]  /*4020*/  EXIT ;  /* 0x000000000000794d */ /* 0x000fea0003800000 */
        .weak           $__internal_28_$__cuda_sm20_rem_s64
        .type           $__internal_28_$__cuda_sm20_rem_s64,@function
        .size           $__internal_28_$__cuda_sm20_rem_s64,($__internal_29_$__cuda_sm70_warpsync - $__internal_28_$__cuda_sm20_rem_s64)
$__internal_28_$__cuda_sm20_rem_s64:
[----:B------:R-:W-:Y:S02]  /*4030*/  IADD3 R6, P1, RZ, -UR5, RZ ;  /* 0x80000005ff067c10 */ /* 0x000fe4000ff3e0ff */
[----:B------:R-:W-:-:S03]  /*4040*/  ISETP.LE.AND P0, PT, RZ, UR4, PT ;  /* 0x00000004ff007c0c */ /* 0x000fc6000bf03270 */
[----:B------:R-:W-:Y:S01]  /*4050*/  IMAD.X R7, RZ, RZ, ~UR4, P1 ;  /* 0x80000004ff077e24 */ /* 0x000fe200088e06ff */
[----:B------:R-:W-:-:S04]  /*4060*/  SEL R6, R6, UR5, !P0 ;  /* 0x0000000506067c07 */ /* 0x000fc8000c000000 */
[----:B------:R-:W-:-:S04]  /*4070*/  SEL R7, R7, UR4, !P0 ;  /* 0x0000000407077c07 */ /* 0x000fc8000c000000 */
[----:B------:R-:W0:Y:S08]  /*4080*/  I2F.U64.RP R9, R6 ;  /* 0x0000000600097312 */ /* 0x000e300000309000 */
[----:B0-----:R-:W0:Y:S02]  /*4090*/  MUFU.RCP R9, R9 ;  /* 0x0000000900097308 */ /* 0x001e240000001000 */
[----:B0-----:R-:W-:-:S06]  /*40a0*/  IADD3 R12, R9, 0x1ffffffe, RZ ;  /* 0x1ffffffe090c7810 */ /* 0x001fcc0007ffe0ff */
[----:B------:R-:W0:Y:S02]  /*40b0*/  F2I.U64.TRUNC R12, R12 ;  /* 0x0000000c000c7311 */ /* 0x000e24000020d800 */
[----:B0-----:R-:W-:-:S04]  /*40c0*/  IMAD.WIDE.U32 R14, R12, R6, RZ ;  /* 0x000000060c0e7225 */ /* 0x001fc800078e00ff */
[C---:B------:R-:W-:Y:S01]  /*40d0*/  IMAD R11, R12.reuse, R7, R15 ;  /* 0x000000070c0b7224 */ /* 0x040fe200078e020f */
[----:B------:R-:W-:Y:S01]  /*40e0*/  IADD3 R17, P0, RZ, -R14, RZ ;  /* 0x8000000eff117210 */ /* 0x000fe20007f1e0ff */
[----:B------:R-:W-:Y:S02]  /*40f0*/  IMAD.MOV.U32 R15, RZ, RZ, R12 ;  /* 0x000000ffff0f7224 */ /* 0x000fe400078e000c */
[----:B------:R-:W-:Y:S02]  /*4100*/  IMAD R11, R13, R6, R11 ;  /* 0x000000060d0b7224 */ /* 0x000fe400078e020b */
[----:B------:R-:W-:-:S04]  /*4110*/  IMAD.HI.U32 R14, R12, R17, RZ ;  /* 0x000000110c0e7227 */ /* 0x000fc800078e00ff */
[----:B------:R-:W-:-:S04]  /*4120*/  IMAD.X R11, RZ, RZ, ~R11, P0 ;  /* 0x000000ffff0b7224 */ /* 0x000fc800000e0e0b */
[----:B------:R-:W-:-:S04]  /*4130*/  IMAD.WIDE.U32 R14, P0, R12, R11, R14 ;  /* 0x0000000b0c0e7225 */ /* 0x000fc8000780000e */
[C---:B------:R-:W-:Y:S02]  /*4140*/  IMAD R19, R13.reuse, R11, RZ ;  /* 0x0000000b0d137224 */ /* 0x040fe400078e02ff */
[----:B------:R-:W-:-:S04]  /*4150*/  IMAD.HI.U32 R14, P1, R13, R17, R14 ;  /* 0x000000110d0e7227 */ /* 0x000fc8000782000e */
[----:B------:R-:W-:Y:S01]  /*4160*/  IMAD.HI.U32 R9, R13, R11, RZ ;  /* 0x0000000b0d097227 */ /* 0x000fe200078e00ff */
[----:B------:R-:W-:-:S03]  /*4170*/  IADD3 R15, P2, R19, R14, RZ ;  /* 0x0000000e130f7210 */ /* 0x000fc60007f5e0ff */
[----:B------:R-:W-:Y:S02]  /*4180*/  IMAD.X R9, R9, 0x1, R13, P0 ;  /* 0x0000000109097824 */ /* 0x000fe400000e060d */
[----:B------:R-:W-:-:S03]  /*4190*/  IMAD.WIDE.U32 R12, R15, R6, RZ ;  /* 0x000000060f0c7225 */ /* 0x000fc600078e00ff */
[----:B------:R-:W-:Y:S01]  /*41a0*/  IADD3.X R9, RZ, RZ, R9, P2, P1 ;  /* 0x000000ffff097210 */ /* 0x000fe200017e2409 */
[----:B------:R-:W-:Y:S01]  /*41b0*/  IMAD R11, R15, R7, R13 ;  /* 0x000000070f0b7224 */ /* 0x000fe200078e020d */
[----:B------:R-:W-:Y:S02]  /*41c0*/  IADD3 R13, P0, RZ, -R12, RZ ;  /* 0x8000000cff0d7210 */ /* 0x000fe40007f1e0ff */
[----:B------:R-:W-:Y:S01]  /*41d0*/  ISETP.GE.AND P1, PT, R5, RZ, PT ;  /* 0x000000ff0500720c */ /* 0x000fe20003f26270 */
[----:B------:R-:W-:Y:S01]  /*41e0*/  IMAD R11, R9, R6, R11 ;  /* 0x00000006090b7224 */ /* 0x000fe200078e020b */
[----:B------:R-:W-:Y:S01]  /*41f0*/  IADD3 R12, P4, RZ, -R3, RZ ;  /* 0x80000003ff0c7210 */ /* 0x000fe20007f9e0ff */
[----:B------:R-:W-:-:S04]  /*4200*/  IMAD.HI.U32 R14, R15, R13, RZ ;  /* 0x0000000d0f0e7227 */ /* 0x000fc800078e00ff */
[----:B------:R-:W-:-:S04]  /*4210*/  IMAD.X R16, RZ, RZ, ~R11, P0 ;  /* 0x000000ffff107224 */ /* 0x000fc800000e0e0b */
[----:B------:R-:W-:-:S04]  /*4220*/  IMAD.WIDE.U32 R14, P0, R15, R16, R14 ;  /* 0x000000100f0e7225 */ /* 0x000fc8000780000e */
[C---:B------:R-:W-:Y:S02]  /*4230*/  IMAD R18, R9.reuse, R16, RZ ;  /* 0x0000001009127224 */ /* 0x040fe400078e02ff */
[----:B------:R-:W-:Y:S01]  /*4240*/  IMAD.HI.U32 R11, P2, R9, R13, R14 ;  /* 0x0000000d090b7227 */ /* 0x000fe2000784000e */
[----:B------:R-:W-:-:S03]  /*4250*/  SEL R14, R12, R3, !P1 ;  /* 0x000000030c0e7207 */ /* 0x000fc60004800000 */
[----:B------:R-:W-:Y:S01]  /*4260*/  IMAD.HI.U32 R12, R9, R16, RZ ;  /* 0x00000010090c7227 */ /* 0x000fe200078e00ff */
[----:B------:R-:W-:-:S03]  /*4270*/  IADD3 R11, P3, R18, R11, RZ ;  /* 0x0000000b120b7210 */ /* 0x000fc60007f7e0ff */
[----:B------:R-:W-:Y:S02]  /*4280*/  IMAD.X R16, RZ, RZ, ~R5, P4 ;  /* 0x000000ffff107224 */ /* 0x000fe400020e0e05 */
[----:B------:R-:W-:Y:S02]  /*4290*/  IMAD.X R9, R12, 0x1, R9, P0 ;  /* 0x000000010c097824 */ /* 0x000fe400000e0609 */
[----:B------:R-:W-:Y:S01]  /*42a0*/  IMAD.HI.U32 R12, R11, R14, RZ ;  /* 0x0000000e0b0c7227 */ /* 0x000fe200078e00ff */
[----:B------:R-:W-:Y:S02]  /*42b0*/  SEL R16, R16, R5, !P1 ;  /* 0x0000000510107207 */ /* 0x000fe40004800000 */
[----:B------:R-:W-:Y:S01]  /*42c0*/  IADD3.X R9, RZ, RZ, R9, P3, P2 ;  /* 0x000000ffff097210 */ /* 0x000fe20001fe4409 */
[----:B------:R-:W-:-:S04]  /*42d0*/  IMAD.MOV.U32 R13, RZ, RZ, RZ ;  /* 0x000000ffff0d7224 */ /* 0x000fc800078e00ff */
[----:B------:R-:W-:-:S04]  /*42e0*/  IMAD.WIDE.U32 R12, R11, R16, R12 ;  /* 0x000000100b0c7225 */ /* 0x000fc800078e000c */
[C---:B------:R-:W-:Y:S02]  /*42f0*/  IMAD R18, R9.reuse, R16, RZ ;  /* 0x0000001009127224 */ /* 0x040fe400078e02ff */
[----:B------:R-:W-:-:S04]  /*4300*/  IMAD.HI.U32 R11, P0, R9, R14, R12 ;  /* 0x0000000e090b7227 */ /* 0x000fc8000780000c */
[----:B------:R-:W-:Y:S01]  /*4310*/  IMAD.HI.U32 R9, R9, R16, RZ ;  /* 0x0000001009097227 */ /* 0x000fe200078e00ff */
[----:B------:R-:W-:-:S03]  /*4320*/  IADD3 R11, P2, R18, R11, RZ ;  /* 0x0000000b120b7210 */ /* 0x000fc60007f5e0ff */
[----:B------:R-:W-:Y:S02]  /*4330*/  IMAD.X R9, RZ, RZ, R9, P0 ;  /* 0x000000ffff097224 */ /* 0x000fe400000e0609 */
[----:B------:R-:W-:-:S04]  /*4340*/  IMAD.WIDE.U32 R12, R11, R6, RZ ;  /* 0x000000060b0c7225 */ /* 0x000fc800078e00ff */
[----:B------:R-:W-:Y:S02]  /*4350*/  IMAD.X R9, RZ, RZ, R9, P2 ;  /* 0x000000ffff097224 */ /* 0x000fe400010e0609 */
[----:B------:R-:W-:Y:S01]  /*4360*/  IMAD R11, R11, R7, R13 ;  /* 0x000000070b0b7224 */ /* 0x000fe200078e020d */
[----:B------:R-:W-:-:S03]  /*4370*/  IADD3 R13, P2, -R12, R14, RZ ;  /* 0x0000000e0c0d7210 */ /* 0x000fc60007f5e1ff */
[-C--:B------:R-:W-:Y:S01]  /*4380*/  IMAD R9, R9, R6.reuse, R11 ;  /* 0x0000000609097224 */ /* 0x080fe200078e020b */
[----:B------:R-:W-:-:S03]  /*4390*/  ISETP.GE.U32.AND P0, PT, R13, R6, PT ;  /* 0x000000060d00720c */ /* 0x000fc60003f06070 */
[----:B------:R-:W-:Y:S01]  /*43a0*/  IMAD.X R15, R16, 0x1, ~R9, P2 ;  /* 0x00000001100f7824 */ /* 0x000fe200010e0e09 */
[----:B------:R-:W-:-:S04]  /*43b0*/  IADD3 R9, P2, R13, -R6, RZ ;  /* 0x800000060d097210 */ /* 0x000fc80007f5e0ff */
[C---:B------:R-:W-:Y:S01]  /*43c0*/  ISETP.GE.U32.AND.EX P0, PT, R15.reuse, R7, PT, P0 ;  /* 0x000000070f00720c */ /* 0x040fe20003f06100 */
[----:B------:R-:W-:-:S03]  /*43d0*/  IMAD.X R11, R15, 0x1, ~R7, P2 ;  /* 0x000000010f0b7824 */ /* 0x000fc600010e0e07 */
[----:B------:R-:W-:Y:S02]  /*43e0*/  SEL R9, R9, R13, P0 ;  /* 0x0000000d09097207 */ /* 0x000fe40000000000 */
[----:B------:R-:W-:Y:S02]  /*43f0*/  SEL R11, R11, R15, P0 ;  /* 0x0000000f0b0b7207 */ /* 0x000fe40000000000 */
[CC--:B------:R-:W-:Y:S02]  /*4400*/  ISETP.GE.U32.AND P0, PT, R9.reuse, R6.reuse, PT ;  /* 0x000000060900720c */ /* 0x0c0fe40003f06070 */
[----:B------:R-:W-:Y:S02]  /*4410*/  IADD3 R6, P2, R9, -R6, RZ ;  /* 0x8000000609067210 */ /* 0x000fe40007f5e0ff */
[----:B------:R-:W-:-:S03]  /*4420*/  ISETP.GE.U32.AND.EX P0, PT, R11, R7, PT, P0 ;  /* 0x000000070b00720c */ /* 0x000fc60003f06100 */
[----:B------:R-:W-:Y:S01]  /*4430*/  IMAD.X R7, R11, 0x1, ~R7, P2 ;  /* 0x000000010b077824 */ /* 0x000fe200010e0e07 */
[----:B------:R-:W-:-:S04]  /*4440*/  SEL R6, R6, R9, P0 ;  /* 0x0000000906067207 */ /* 0x000fc80000000000 */
[----:B------:R-:W-:Y:S01]  /*4450*/  SEL R7, R7, R11, P0 ;  /* 0x0000000b07077207 */ /* 0x000fe20000000000 */
[----:B------:R-:W-:Y:S01]  /*4460*/  IMAD.MOV.U32 R11, RZ, RZ, 0x0 ;  /* 0x00000000ff0b7424 */ /* 0x000fe200078e00ff */
[-C--:B------:R-:W-:Y:S02]  /*4470*/  IADD3 R9, P2, RZ, -R6.reuse, RZ ;  /* 0x80000006ff097210 */ /* 0x080fe40007f5e0ff */
[----:B------:R-:W-:Y:S02]  /*4480*/  ISETP.NE.U32.AND P0, PT, RZ, UR5, PT ;  /* 0x00000005ff007c0c */ /* 0x000fe4000bf05070 */
[----:B------:R-:W-:Y:S01]  /*4490*/  SEL R6, R9, R6, !P1 ;  /* 0x0000000609067207 */ /* 0x000fe20004800000 */
[----:B------:R-:W-:Y:S01]  /*44a0*/  IMAD.X R12, RZ, RZ, ~R7, P2 ;  /* 0x000000ffff0c7224 */ /* 0x000fe200010e0e07 */
[----:B------:R-:W-:-:S04]  /*44b0*/  ISETP.NE.AND.EX P0, PT, RZ, UR4, PT, P0 ;  /* 0x00000004ff007c0c */ /* 0x000fc8000bf05300 */
[----:B------:R-:W-:Y:S02]  /*44c0*/  SEL R7, R12, R7, !P1 ;  /* 0x000000070c077207 */ /* 0x000fe40004800000 */
[----:B------:R-:W-:Y:S02]  /*44d0*/  SEL R6, R6, 0xffffffff, P0 ;  /* 0xffffffff06067807 */ /* 0x000fe40000000000 */
[----:B------:R-:W-:Y:S01]  /*44e0*/  SEL R7, R7, 0xffffffff, P0 ;  /* 0xffffffff07077807 */ /* 0x000fe20000000000 */
[----:B------:R-:W-:Y:S06]  /*44f0*/  RET.REL.NODEC R10 `(_ZN2at6native43_GLOBAL__N__9ae7fba5_10_SoftMax_cu_9f978f6320cunn_SoftMaxBackwardILi8EN3c108BFloat16EfS4_NS1_23SoftMaxBackwardEpilogueEEEvPT0_PKT2_SA_l) ;  /* 0xffffbb000a007950 */ /* 0x000fec0003c3ffff */
        .weak           $__internal_29_$__cuda_sm70_warpsync
        .type           $__internal_29_$__cuda_sm70_warpsync,@function
        .size           $__internal_29_$__cuda_sm70_warpsync,(.L_x_11198 - $__internal_29_$__cuda_sm70_warpsync)
$__internal_29_$__cuda_sm70_warpsync:
[----:B------:R-:W-:Y:S01]  /*4500*/  IMAD.MOV.U32 R5, RZ, RZ, 0x0 ;  /* 0x00000000ff057424 */ /* 0x000fe200078e00ff */
[----:B------:R-:W-:Y:S04]  /*4510*/  WARPSYNC R8 ;  /* 0x0000000800007348 */ /* 0x000fe80003800000 */
[----:B------:R-:W-:Y:S05]  /*4520*/  RET.REL.NODEC R4 `(_ZN2at6native43_GLOBAL__N__9ae7fba5_10_SoftMax_cu_9f978f6320cunn_SoftMaxBackwardILi8EN3c108BFloat16EfS4_NS1_23SoftMaxBackwardEpilogueEEEvPT0_PKT2_SA_l) ;  /* 0xffffbad004007950 */ /* 0x000fea0003c3ffff */
.L_x_6315:
        /* <DEDUP_REMOVED lines=13> */
.L_x_11198:


//--------------------- .text._ZN2at6native43_GLOBAL__N__9ae7fba5_10_SoftMax_cu_9f978f6324cunn_SoftMaxBackwardSmemILi8EN3c108BFloat16EfS4_NS1_23SoftMaxBackwardEpilogueEEEvPT0_PKT2_SA_l --------------------------
	.section	.text._ZN2at6native43_GLOBAL__N__9ae7fba5_10_SoftMax_cu_9f978f6324cunn_SoftMaxBackwardSmemILi8EN3c108BFloat16EfS4_NS1_23SoftMaxBackwardEpilogueEEEvPT0_PKT2_SA_l,"ax",@progbits
	.sectioninfo	@"SHI_REGISTERS=28"
	.align	128
.text._ZN2at6native43_GLOBAL__N__9ae7fba5_10_SoftMax_cu_9f978f6324cunn_SoftMaxBackwardSmemILi8EN3c108BFloat16EfS4_NS1_23SoftMaxBackwardEpilogueEEEvPT0_PKT2_SA_l:
        .type           _ZN2at6native43_GLOBAL__N__9ae7fba5_10_SoftMax_cu_9f978f6324cunn_SoftMaxBackwardSmemILi8EN3c108BFloat16EfS4_NS1_23SoftMaxBackwardEpilogueEEEvPT0_PKT2_SA_l,@function
        .size           _ZN2at6native43_GLOBAL__N__9ae7fba5_10_SoftMax_cu_9f978f6324cunn_SoftMaxBackwardSmemILi8EN3c108BFloat16EfS4_NS1_23SoftMaxBackwardEpilogueEEEvPT0_PKT2_SA_l,(.L_x_11201 - _ZN2at6native43_GLOBAL__N__9ae7fba5_10_SoftMax_cu_9f978f6324cunn_SoftMaxBackwardSmemILi8EN3c108BFloat16EfS4_NS1_23SoftMaxBackwardEpilogueEEEvPT0_PKT2_SA_l)
        .other          _ZN2at6native43_GLOBAL__N__9ae7fba5_10_SoftMax_cu_9f978f6324cunn_SoftMaxBackwardSmemILi8EN3c108BFloat16EfS4_NS1_23SoftMaxBackwardEpilogueEEEvPT0_PKT2_SA_l,@"STO_CUDA_ENTRY STV_DEFAULT"
_ZN2at6native43_GLOBAL__N__9ae7fba5_10_SoftMax_cu_9f978f6324cunn_SoftMaxBackwardSmemILi8EN3c108BFloat16EfS4_NS1_23SoftMaxBackwardEpilogueEEEvPT0_PKT2_SA_l:
[----:B------:R-:W-:Y:S02]  /*0000*/  IMAD.MOV.U32 R1, RZ, RZ, c[0x0][0x28] ;  /* 0x00000a00ff017624 */ /* 0x000fe400078e00ff */
[----:B------:R-:W0:Y:S01]  /*0010*/  S2R R0, SR_TID.X ;  /* 0x0000000000007919 */ /* 0x000e220000002100 */
[----:B------:R-:W-:Y:S01]  /*0020*/  ULDC.64 UR6, c[0x0][0x118] ;  /* 0x0000460000067ab9 */ /* 0x000fe20000000a00 */
[----:B------:R-:W-:Y:S01]  /*0030*/  BSSY B0, `(.L_x_6316) ;  /* 0x0000027000007945 */ /* 0x000fe20003800000 */
[----:B------:R-:W-:Y:S01]  /*0040*/  IMAD.MOV.U32 R10, RZ, RZ, RZ ;  /* 0x000000ffff0a7224 */ /* 0x000fe200078e00ff */
[----:B------:R-:W1:Y:S01]  /*0050*/  S2R R11, SR_CTAID.X ;  /* 0x00000000000b7919 */ /* 0x000e620000002500 */
[----:B0-----:R-:W-:Y:S02]  /*0060*/  IMAD.SHL.U32 R2, R0, 0x8, RZ ;  /* 0x0000000800027824 */ /* 0x001fe400078e00ff */
[----:B-1----:R-:W-:-:S03]  /*0070*/  IMAD.WIDE.U32 R8, R11, c[0x0][0x178], RZ ;  /* 0x00005e000b087a25 */ /* 0x002fc600078e00ff */
[----:B------:R-:W-:Y:S02]  /*0080*/  ISETP.GE.U32.AND P0, PT, R2, c[0x0][0x178], PT ;  /* 0x00005e0002007a0c */ /* 0x000fe40003f06070 */
[----:B------:R-:W-:Y:S01]  /*0090*/  SHF.R.S32.HI R2, RZ, 0x1f, R2 ;  /* 0x0000001fff027819 */ /* 0x000fe20000011402 */
[----:B------:R-:W-:-:S03]  /*00a0*/  IMAD R11, R11, c[0x0][0x17c], R9 ;  /* 0x00005f000b0b7a24 */ /* 0x000fc600078e0209 */
[----:B------:R-:W-:-:S13]  /*00b0*/  ISETP.GE.AND.EX P0, PT, R2, c[0x0][0x17c], PT, P0 ;  /* 0x00005f0002007a0c */ /* 0x000fda0003f06300 */
[----:B------:R-:W-:Y:S05]  /*00c0*/  @P0 BRA `(.L_x_6317) ;  /* 0x000001d000000947 */ /* 0x000fea0003800000 */
[C---:B------:R-:W-:Y:S01]  /*00d0*/  LEA R2, P1, R8.reuse, c[0x0][0x170], 0x1 ;  /* 0x00005c0008027a11 */ /* 0x040fe200078208ff */
[----:B------:R-:W-:Y:S02]  /*00e0*/  IMAD.MOV.U32 R10, RZ, RZ, RZ ;  /* 0x000000ffff0a7224 */ /* 0x000fe400078e00ff */
[----:B------:R-:W-:Y:S01]  /*00f0*/  IMAD.MOV.U32 R13, RZ, RZ, R0 ;  /* 0x000000ffff0d7224 */ /* 0x000fe200078e0000 */
[----:B------:R-:W-:-:S05]  /*0100*/  LEA.HI.X R3, R8, c[0x0][0x174], R11, 0x1, P1 ;  /* 0x00005d0008037a11 */ /* 0x000fca00008f0c0b */
.L_x_6318:
[----:B------:R-:W-:-:S06]  /*0110*/  IMAD.WIDE R4, R13, 0x10, R2 ;  /* 0x000000100d047825 */ /* 0x000fcc00078e0202 */
[----:B------:R-:W2:Y:S02]  /*0120*/  LDG.E.128 R4, [R4.64] ;  /* 0x0000000604047981 */ /* 0x000ea4000c1e1d00 */
[----:B--2---:R-:W-:Y:S02]  /*0130*/  PRMT R15, RZ, 0x5410, R4 ;  /* 0x00005410ff0f7816 */ /* 0x004fe40000000004 */
[----:B------:R0:W-:Y:S03]  /*0140*/  STS.128 [R13.X16], R4 ;  /* 0x000000040d007388 */ /* 0x0001e6000000cc00 */
[----:B------:R-:W-:Y:S01]  /*0150*/  FADD.FTZ R15, R15, R10 ;  /* 0x0000000a0f0f7221 */ /* 0x000fe20000010000 */
[----:B------:R-:W-:-:S05]  /*0160*/  PRMT R10, RZ, 0x7610, R4 ;  /* 0x00007610ff0a7816 */ /* 0x000fca0000000004 */
[----:B------:R-:W-:Y:S01]  /*0170*/  FADD.FTZ R10, R15, R10 ;  /* 0x0000000a0f0a7221 */ /* 0x000fe20000010000 */
[----:B------:R-:W-:Y:S02]  /*0180*/  PRMT R15, RZ, 0x5410, R5 ;  /* 0x00005410ff0f7816 */ /* 0x000fe40000000005 */
[----:B0-----:R-:W-:-:S03]  /*0190*/  IADD3 R13, R13, c[0x0][0x0], RZ ;  /* 0x000000000d0d7a10 */ /* 0x001fc60007ffe0ff */
[----:B------:R-:W-:Y:S01]  /*01a0*/  FADD.FTZ R10, R10, R15 ;  /* 0x0000000f0a0a7221 */ /* 0x000fe20000010000 */
[----:B------:R-:W-:Y:S02]  /*01b0*/  PRMT R5, RZ, 0x7610, R5 ;  /* 0x00007610ff057816 */ /* 0x000fe40000000005 */
[--C-:B------:R-:W-:Y:S01]  /*01c0*/  PRMT R4, RZ, 0x5410, R7.reuse ;  /* 0x00005410ff047816 */ /* 0x100fe20000000007 */
[----:B------:R-:W-:Y:S01]  /*01d0*/  IMAD.SHL.U32 R12, R13, 0x8, RZ ;  /* 0x000000080d0c7824 */ /* 0x000fe200078e00ff */
[----:B------:R-:W-:Y:S01]  /*01e0*/  PRMT R7, RZ, 0x7610, R7 ;  /* 0x00007610ff077816 */ /* 0x000fe20000000007 */
[----:B------:R-:W-:Y:S01]  /*01f0*/  FADD.FTZ R10, R10, R5 ;  /* 0x000000050a0a7221 */ /* 0x000fe20000010000 */
[----:B------:R-:W-:Y:S02]  /*0200*/  PRMT R5, RZ, 0x5410, R6 ;  /* 0x00005410ff057816 */ /* 0x000fe40000000006 */
[----:B------:R-:W-:Y:S02]  /*0210*/  ISETP.GE.U32.AND P1, PT, R12, c[0x0][0x178], PT ;  /* 0x00005e000c007a0c */ /* 0x000fe40003f26070 */
[----:B------:R-:W-:Y:S01]  /*0220*/  SHF.R.S32.HI R12, RZ, 0x1f, R12 ;  /* 0x0000001fff0c7819 */ /* 0x000fe2000001140c */
[----:B------:R-:W-:Y:S01]  /*0230*/  FADD.FTZ R10, R10, R5 ;  /* 0x000000050a0a7221 */ /* 0x000fe20000010000 */
[----:B------:R-:W-:-:S02]  /*0240*/  PRMT R5, RZ, 0x7610, R6 ;  /* 0x00007610ff057816 */ /* 0x000fc40000000006 */
[----:B------:R-:W-:-:S03]  /*0250*/  ISETP.GE.AND.EX P1, PT, R12, c[0x0][0x17c], PT, P1 ;  /* 0x00005f000c007a0c */ /* 0x000fc60003f26310 */
[----:B------:R-:W-:-:S04]  /*0260*/  FADD.FTZ R5, R10, R5 ;  /* 0x000000050a057221 */ /* 0x000fc80000010000 */
[----:B------:R-:W-:-:S04]  /*0270*/  FADD.FTZ R4, R5, R4 ;  /* 0x0000000405047221 */ /* 0x000fc80000010000 */
[----:B------:R-:W-:Y:S02]  /*0280*/  FADD.FTZ R10, R4, R7 ;  /* 0x00000007040a7221 */ /* 0x000fe40000010000 */
[----:B------:R-:W-:Y:S05]  /*0290*/  @!P1 BRA `(.L_x_6318) ;  /* 0xfffffe7000009947 */ /* 0x000fea000383ffff */
.L_x_6317:
[----:B------:R-:W-:Y:S05]  /*02a0*/  BSYNC B0 ;  /* 0x0000000000007941 */ /* 0x000fea0003800000 */
.L_x_6316:
        /* <DEDUP_REMOVED lines=14> */
[----:B0-----:R-:W-:Y:S01]  /*0390*/  FADD.FTZ R2, R3, R2 ;  /* 0x0000000203027221 */ /* 0x001fe20000010000 */
[----:B------:R-:W-:-:S04]  /*03a0*/  IADD3 R3, R0, 0x1f, RZ ;  /* 0x0000001f00037810 */ /* 0x000fc80007ffe0ff */
[----:B------:R-:W0:Y:S02]  /*03b0*/  SHFL.DOWN PT, R5, R2, 0x4, 0x1f ;  /* 0x08801f0002057f89 */ /* 0x000e2400000e0000 */
[----:B0-----:R-:W-:Y:S01]  /*03c0*/  FADD.FTZ R5, R2, R5 ;  /* 0x0000000502057221 */ /* 0x001fe20000010000 */
[----:B------:R-:W-:-:S04]  /*03d0*/  @!P1 SHF.R.S32.HI R2, RZ, 0x5, R6 ;  /* 0x00000005ff029819 */ /* 0x000fc80000011406 */
[----:B------:R-:W0:Y:S02]  /*03e0*/  SHFL.DOWN PT, R4, R5, 0x2, 0x1f ;  /* 0x08401f0005047f89 */ /* 0x000e2400000e0000 */
[----:B0-----:R-:W-:-:S05]  /*03f0*/  FADD.FTZ R4, R5, R4 ;  /* 0x0000000405047221 */ /* 0x001fca0000010000 */
[----:B------:R-:W0:Y:S02]  /*0400*/  SHFL.DOWN PT, R7, R4, 0x1, 0x1f ;  /* 0x08201f0004077f89 */ /* 0x000e2400000e0000 */
[----:B0-----:R-:W-:Y:S02]  /*0410*/  FADD.FTZ R7, R4, R7 ;  /* 0x0000000704077221 */ /* 0x001fe40000010000 */
[----:B------:R-:W-:-:S03]  /*0420*/  IMAD.MOV.U32 R4, RZ, RZ, RZ ;  /* 0x000000ffff047224 */ /* 0x000fc600078e00ff */
[----:B------:R0:W-:Y:S04]  /*0430*/  @!P1 STS [R2.X4+UR4], R7 ;  /* 0x0000000702009988 */ /* 0x0001e80008004804 */
[----:B------:R-:W-:Y:S01]  /*0440*/  BAR.SYNC.DEFER_BLOCKING 0x0 ;  /* 0x0000000000007b1d */ /* 0x000fe20000010000 */
[----:B------:R-:W-:-:S05]  /*0450*/  ISETP.GT.U32.AND P1, PT, R3, 0x3e, PT ;  /* 0x0000003e0300780c */ /* 0x000fca0003f24070 */
[----:B------:R0:W1:Y:S08]  /*0460*/  @!P2 LDS R4, [R13.X4+UR4] ;  /* 0x000000040d04a984 */ /* 0x0000700008004800 */
[----:B------:R-:W-:Y:S05]  /*0470*/  @P1 BRA `(.L_x_6319) ;  /* 0x000000c000001947 */ /* 0x000fea0003800000 */
[----:B------:R-:W-:Y:S05]  /*0480*/  BRA.DIV ~URZ, `(.L_x_6320) ;  /* 0x000003f27f007947 */ /* 0x000fea000b800000 */
[----:B-1----:R1:W2:Y:S02]  /*0490*/  SHFL.DOWN PT, R3, R4, 0x10, 0x1f ;  /* 0x0a001f0004037f89 */ /* 0x0022a400000e0000 */
.L_x_6323:
        /* <DEDUP_REMOVED lines=9> */
.L_x_6324:
[----:B01----:R-:W-:Y:S02]  /*0530*/  FADD.FTZ R4, R5, R4 ;  /* 0x0000000405047221 */ /* 0x003fe40000010000 */
.L_x_6319:
[----:B------:R-:W-:Y:S01]  /*0540*/  ISETP.NE.AND P1, PT, R0, RZ, PT ;  /* 0x000000ff0000720c */ /* 0x000fe20003f25270 */
[----:B------:R-:W-:-:S12]  /*0550*/  WARPSYNC 0xffffffff ;  /* 0xffffffff00007948 */ /* 0x000fd80003800000 */
[----:B-1----:R1:W-:Y:S04]  /*0560*/  @!P1 STS [UR4], R4 ;  /* 0x00000004ff009988 */ /* 0x0023e80008000804 */
[----:B------:R-:W-:Y:S06]  /*0570*/  BAR.SYNC.DEFER_BLOCKING 0x0 ;  /* 0x0000000000007b1d */ /* 0x000fec0000010000 */
[----:B------:R-:W-:Y:S05]  /*0580*/  @P0 EXIT ;  /* 0x000000000000094d */ /* 0x000fea0003800000 */
[----:B-1----:R-:W1:Y:S01]  /*0590*/  LDS R14, [UR4] ;  /* 0x00000004ff0e7984 */ /* 0x002e620008000800 */
[C---:B------:R-:W-:Y:S01]  /*05a0*/  IMAD.SHL.U32 R12, R8.reuse, 0x2, RZ ;  /* 0x00000002080c7824 */ /* 0x040fe200078e00ff */
[----:B------:R-:W-:-:S04]  /*05b0*/  SHF.L.U64.HI R8, R8, 0x1, R11 ;  /* 0x0000000108087819 */ /* 0x000fc8000001020b */
[C---:B0-----:R-:W-:Y:S02]  /*05c0*/  IADD3 R2, P0, R12.reuse, c[0x0][0x160], RZ ;  /* 0x000058000c027a10 */ /* 0x041fe40007f1e0ff */
[----:B------:R-:W-:Y:S02]  /*05d0*/  IADD3 R12, P1, R12, c[0x0][0x168], RZ ;  /* 0x00005a000c0c7a10 */ /* 0x000fe40007f3e0ff */
[C---:B------:R-:W-:Y:S02]  /*05e0*/  IADD3.X R3, R8.reuse, c[0x0][0x164], RZ, P0, !PT ;  /* 0x0000590008037a10 */ /* 0x040fe400007fe4ff */
[----:B------:R-:W-:-:S05]  /*05f0*/  IADD3.X R13, R8, c[0x0][0x16c], RZ, P1, !PT ;  /* 0x00005b00080d7a10 */ /* 0x000fca0000ffe4ff */
.L_x_6322:
[----:B0-----:R-:W-:Y:S01]  /*0600*/  IMAD.WIDE R4, R0, 0x10, R12 ;  /* 0x0000001000047825 */ /* 0x001fe200078e020c */
[----:B------:R-:W0:Y:S05]  /*0610*/  LDS.128 R8, [R0.X16] ;  /* 0x0000000000087984 */ /* 0x000e2a000000cc00 */
[----:B------:R-:W2:Y:S01]  /*0620*/  LDG.E.128 R4, [R4.64] ;  /* 0x0000000604047981 */ /* 0x000ea2000c1e1d00 */
[----:B0-----:R-:W-:-:S02]  /*0630*/  PRMT R15, RZ, 0x5410, R11 ;  /* 0x00005410ff0f7816 */ /* 0x001fc4000000000b */
[----:B------:R-:W-:Y:S02]  /*0640*/  PRMT R21, RZ, 0x7610, R11 ;  /* 0x00007610ff157816 */ /* 0x000fe4000000000b */
[--C-:B------:R-:W-:Y:S02]  /*0650*/  PRMT R17, RZ, 0x5410, R9.reuse ;  /* 0x00005410ff117816 */ /* 0x100fe40000000009 */
[----:B------:R-:W-:Y:S02]  /*0660*/  PRMT R19, RZ, 0x7610, R9 ;  /* 0x00007610ff137816 */ /* 0x000fe40000000009 */
[--C-:B------:R-:W-:Y:S02]  /*0670*/  PRMT R9, RZ, 0x5410, R8.reuse ;  /* 0x00005410ff097816 */ /* 0x100fe40000000008 */
[----:B------:R-:W-:Y:S02]  /*0680*/  PRMT R11, RZ, 0x7610, R8 ;  /* 0x00007610ff0b7816 */ /* 0x000fe40000000008 */
[----:B------:R-:W-:-:S02]  /*0690*/  PRMT R25, RZ, 0x5410, R10 ;  /* 0x00005410ff197816 */ /* 0x000fc4000000000a */
[----:B------:R-:W-:Y:S02]  /*06a0*/  PRMT R23, RZ, 0x7610, R10 ;  /* 0x00007610ff177816 */ /* 0x000fe4000000000a */
[--C-:B--2---:R-:W-:Y:S02]  /*06b0*/  PRMT R18, RZ, 0x5410, R7.reuse ;  /* 0x00005410ff127816 */ /* 0x104fe40000000007 */
[----:B------:R-:W-:Y:S02]  /*06c0*/  PRMT R20, RZ, 0x7610, R7 ;  /* 0x00007610ff147816 */ /* 0x000fe40000000007 */
[----:B------:R-:W-:Y:S01]  /*06d0*/  PRMT R7, RZ, 0x5410, R5 ;  /* 0x00005410ff077816 */ /* 0x000fe20000000005 */
[C---:B-1----:R-:W-:Y:S01]  /*06e0*/  FFMA.FTZ R15, -R14.reuse, R18, R15 ;  /* 0x000000120e0f7223 */ /* 0x042fe2000001010f */
[----:B------:R-:W-:Y:S01]  /*06f0*/  PRMT R8, RZ, 0x7610, R5 ;  /* 0x00007610ff087816 */ /* 0x000fe20000000005 */
[C---:B------:R-:W-:Y:S01]  /*0700*/  FFMA.FTZ R20, -R14.reuse, R20, R21 ;  /* 0x000000140e147223 */ /* 0x040fe20000010115 */
[----:B------:R-:W-:Y:S01]  /*0710*/  PRMT R5, RZ, 0x5410, R4 ;  /* 0x00005410ff057816 */ /* 0x000fe20000000004 */
[C---:B------:R-:W-:Y:S01]  /*0720*/  FFMA.FTZ R17, -R14.reuse, R7, R17 ;  /* 0x000000070e117223 */ /* 0x040fe20000010111 */
[--C-:B------:R-:W-:Y:S01]  /*0730*/  PRMT R10, RZ, 0x5410, R6.reuse ;  /* 0x00005410ff0a7816 */ /* 0x100fe20000000006 */
[----:B------:R-:W-:Y:S01]  /*0740*/  FFMA.FTZ R8, -R14, R8, R19 ;  /* 0x000000080e087223 */ /* 0x000fe20000010113 */
[----:B------:R-:W-:-:S02]  /*0750*/  PRMT R16, RZ, 0x7610, R6 ;  /* 0x00007610ff107816 */ /* 0x000fc40000000006 */
[----:B------:R-:W-:Y:S01]  /*0760*/  PRMT R6, RZ, 0x7610, R4 ;  /* 0x00007610ff067816 */ /* 0x000fe20000000004 */
[----:B------:R-:W-:Y:S01]  /*0770*/  FFMA.FTZ R4, -R14, R5, R9 ;  /* 0x000000050e047223 */ /* 0x000fe20000010109 */
[----:B------:R-:W-:Y:S01]  /*0780*/  F2FP.BF16.PACK_AB R5, R8, R17 ;  /* 0x000000110805723e */ /* 0x000fe200000010ff */
[----:B------:R-:W-:Y:S01]  /*0790*/  FFMA.FTZ R10, -R14, R10, R25 ;  /* 0x0000000a0e0a7223 */ /* 0x000fe20000010119 */
[----:B------:R-:W-:Y:S01]  /*07a0*/  F2FP.BF16.PACK_AB R7, R20, R15 ;  /* 0x0000000f1407723e */ /* 0x000fe200000010ff */
[----:B------:R-:W-:Y:S02]  /*07b0*/  FFMA.FTZ R23, -R14, R16, R23 ;  /* 0x000000100e177223 */ /* 0x000fe40000010117 */
[C---:B------:R-:W-:Y:S01]  /*07c0*/  IMAD.WIDE R8, R0.reuse, 0x10, R2 ;  /* 0x0000001000087825 */ /* 0x040fe200078e0202 */
[----:B------:R-:W-:-:S03]  /*07d0*/  IADD3 R0, R0, c[0x0][0x0], RZ ;  /* 0x0000000000007a10 */ /* 0x000fc60007ffe0ff */
[----:B------:R-:W-:Y:S01]  /*07e0*/  FFMA.FTZ R11, -R14, R6, R11 ;  /* 0x000000060e0b7223 */ /* 0x000fe2000001010b */
[----:B------:R-:W-:Y:S01]  /*07f0*/  F2FP.BF16.PACK_AB R6, R23, R10 ;  /* 0x0000000a1706723e */ /* 0x000fe200000010ff */
[----:B------:R-:W-:-:S03]  /*0800*/  IMAD.SHL.U32 R10, R0, 0x8, RZ ;  /* 0x00000008000a7824 */ /* 0x000fc600078e00ff */
[----:B------:R-:W-:Y:S02]  /*0810*/  F2FP.BF16.PACK_AB R4, R11, R4 ;  /* 0x000000040b04723e */ /* 0x000fe400000010ff */
[----:B------:R-:W-:Y:S02]  /*0820*/  ISETP.GE.U32.AND P0, PT, R10, c[0x0][0x178], PT ;  /* 0x00005e000a007a0c */ /* 0x000fe40003f06070 */
[----:B------:R-:W-:Y:S01]  /*0830*/  SHF.R.S32.HI R10, RZ, 0x1f, R10 ;  /* 0x0000001fff0a7819 */ /* 0x000fe2000001140a */
[----:B------:R0:W-:Y:S03]  /*0840*/  STG.E.128 [R8.64], R4 ;  /* 0x0000000408007986 */ /* 0x0001e6000c101d06 */
[----:B------:R-:W-:-:S13]  /*0850*/  ISETP.GE.AND.EX P0, PT, R10, c[0x0][0x17c], PT, P0 ;  /* 0x00005f000a007a0c */ /* 0x000fda0003f06300 */
[----:B------:R-:W-:Y:S05]  /*0860*/  @!P0 BRA `(.L_x_6322) ;  /* 0xfffffd9000008947 */ /* 0x000fea000383ffff */
[----:B------:R-:W-:Y:S05]  /*0870*/  EXIT ;  /* 0x000000000000794d */ /* 0x000fea0003800000 */
.L_x_6320:
[----:B------:R-:W-:Y:S01]  /*0880*/  IMAD.MOV.U32 R5, RZ, RZ, 0x10 ;  /* 0x00000010ff057424 */ /* 0x000fe200078e00ff */
[----:B0-----:R-:W-:Y:S01]  /*0890*/  MOV R2, 0x8d0 ;  /* 0x000008d000027802 */ /* 0x001fe20000000f00 */
[----:B------:R-:W-:Y:S02]  /*08a0*/  IMAD.MOV.U32 R6, RZ, RZ, 0x1f ;  /* 0x0000001fff067424 */ /* 0x000fe400078e00ff */
[----:B------:R-:W-:Y:S02]  /*08b0*/  IMAD.MOV.U32 R7, RZ, RZ, -0x1 ;  /* 0xffffffffff077424 */ /* 0x000fe400078e00ff */
[----:B-1----:R-:W-:Y:S05]  /*08c0*/  CALL.REL.NOINC `($__internal_30_$__cuda_sm70_shflsync_down_p) ;  /* 0x000001b000007944 */ /* 0x002fea0003c00000 */
[----:B-1----:R-:W-:Y:S01]  /*08d0*/  IMAD.MOV.U32 R3, RZ, RZ, R5 ;  /* 0x000000ffff037224 */ /* 0x002fe200078e0005 */
[----:B0-----:R-:W-:Y:S05]  /*08e0*/  BRA `(.L_x_6323) ;  /* 0xfffffbb000007947 */ /* 0x001fea000383ffff */
.L_x_6321:
[----:B-1----:R-:W-:Y:S01]  /*08f0*/  MOV R4, R10 ;  /* 0x0000000a00047202 */ /* 0x002fe20000000f00 */
[----:B------:R-:W-:Y:S01]  /*0900*/  IMAD.MOV.U32 R5, RZ, RZ, 0x8 ;  /* 0x00000008ff057424 */ /* 0x000fe200078e00ff */
[----:B0-----:R-:W-:Y:S01]  /*0910*/  MOV R2, 0x950 ;  /* 0x0000095000027802 */ /* 0x001fe20000000f00 */
[----:B------:R-:W-:Y:S02]  /*0920*/  IMAD.MOV.U32 R6, RZ, RZ, 0x1f ;  /* 0x0000001fff067424 */ /* 0x000fe400078e00ff */
[----:B------:R-:W-:-:S02]  /*0930*/  IMAD.MOV.U32 R7, RZ, RZ, -0x1 ;  /* 0xffffffffff077424 */ /* 0x000fc400078e00ff */
[----:B------:R-:W-:Y:S05]  /*0940*/  CALL.REL.NOINC `($__internal_30_$__cuda_sm70_shflsync_down_p) ;  /* 0x0000013000007944 */ /* 0x000fea0003c00000 */
[----:B01----:R-:W-:Y:S01]  /*0950*/  FADD.FTZ R4, R10, R5 ;  /* 0x000000050a047221 */ /* 0x003fe20000010000 */
[----:B------:R-:W-:Y:S01]  /*0960*/  MOV R2, 0x9b0 ;  /* 0x000009b000027802 */ /* 0x000fe20000000f00 */
[----:B------:R-:W-:-:S02]  /*0970*/  IMAD.MOV.U32 R5, RZ, RZ, 0x4 ;  /* 0x00000004ff057424 */ /* 0x000fc400078e00ff */
[----:B------:R-:W-:Y:S02]  /*0980*/  IMAD.MOV.U32 R6, RZ, RZ, 0x1f ;  /* 0x0000001fff067424 */ /* 0x000fe400078e00ff */
[----:B------:R-:W-:Y:S02]  /*0990*/  IMAD.MOV.U32 R7, RZ, RZ, -0x1 ;  /* 0xffffffffff077424 */ /* 0x000fe400078e00ff */
[----:B------:R-:W-:Y:S05]  /*09a0*/  CALL.REL.NOINC `($__internal_30_$__cuda_sm70_shflsync_down_p) ;  /* 0x000000d000007944 */ /* 0x000fea0003c00000 */
[----:B0-----:R-:W-:Y:S01]  /*09b0*/  HFMA2.MMA R6, -RZ, RZ, 0, 1.847743988037109375e-06 ;  /* 0x0000001fff067435 */ /* 0x001fe200000001ff */
[----:B-1----:R-:W-:Y:S01]  /*09c0*/  FADD.FTZ R4, R4, R5 ;  /* 0x0000000504047221 */ /* 0x002fe20000010000 */
[----:B------:R-:W-:Y:S01]  /*09d0*/  MOV R2, 0xa10 ;  /* 0x00000a1000027802 */ /* 0x000fe20000000f00 */
[----:B------:R-:W-:Y:S02]  /*09e0*/  IMAD.MOV.U32 R5, RZ, RZ, 0x2 ;  /* 0x00000002ff057424 */ /* 0x000fe400078e00ff */
[----:B------:R-:W-:Y:S02]  /*09f0*/  IMAD.MOV.U32 R7, RZ, RZ, -0x1 ;  /* 0xffffffffff077424 */ /* 0x000fe400078e00ff */
[----:B------:R-:W-:Y:S05]  /*0a00*/  CALL.REL.NOINC `($__internal_30_$__cuda_sm70_shflsync_down_p) ;  /* 0x0000007000007944 */ /* 0x000fea0003c00000 */
[----:B01----:R-:W-:Y:S01]  /*0a10*/  FADD.FTZ R4, R4, R5 ;  /* 0x0000000504047221 */ /* 0x003fe20000010000 */
[----:B------:R-:W-:Y:S01]  /*0a20*/  MOV R2, 0xa70 ;  /* 0x00000a7000027802 */ /* 0x000fe20000000f00 */
[----:B------:R-:W-:Y:S02]  /*0a30*/  IMAD.MOV.U32 R5, RZ, RZ, 0x1 ;  /* 0x00000001ff057424 */ /* 0x000fe400078e00ff */
[----:B------:R-:W-:-:S02]  /*0a40*/  IMAD.MOV.U32 R6, RZ, RZ, 0x1f ;  /* 0x0000001fff067424 */ /* 0x000fc400078e00ff */
[----:B------:R-:W-:Y:S02]  /*0a50*/  IMAD.MOV.U32 R7, RZ, RZ, -0x1 ;  /* 0xffffffffff077424 */ /* 0x000fe400078e00ff */
[----:B------:R-:W-:Y:S05]  /*0a60*/  CALL.REL.NOINC `($__internal_30_$__cuda_sm70_shflsync_down_p) ;  /* 0x0000001000007944 */ /* 0x000fea0003c00000 */
[----:B01----:R-:W-:Y:S05]  /*0a70*/  BRA `(.L_x_6324) ;  /* 0xfffffab000007947 */ /* 0x003fea000383ffff */
        .weak           $__internal_30_$__cuda_sm70_shflsync_down_p
        .type           $__internal_30_$__cuda_sm70_shflsync_down_p,@function
        .size           $__internal_30_$__cuda_sm70_shflsync_down_p,(.L_x_11201 - $__internal_30_$__cuda_sm70_shflsync_down_p)
$__internal_30_$__cuda_sm70_shflsync_down_p:
[----:B------:R-:W-:Y:S01]  /*0a80*/  IMAD.MOV.U32 R3, RZ, RZ, 0x0 ;  /* 0x00000000ff037424 */ /* 0x000fe200078e00ff */
[----:B------:R-:W-:Y:S04]  /*0a90*/  WARPSYNC R7 ;  /* 0x0000000700007348 */ /* 0x000fe80003800000 */
[----:B------:R0:W1:Y:S01]  /*0aa0*/  SHFL.DOWN PT, R5, R4, R5, R6 ;  /* 0x0800000504057389 */ /* 0x00006200000e0006 */
[----:B------:R-:W-:Y:S05]  /*0ab0*/  RET.REL.NODEC R2 `(_ZN2at6native43_GLOBAL__N__9ae7fba5_10_SoftMax_cu_9f978f6324cunn_SoftMaxBackwardSmemILi8EN3c108BFloat16EfS4_NS1_23SoftMaxBackwardEpilogueEEEvPT0_PKT2_SA_l) ;  /* 0xfffff54002007950 */ /* 0x000fea0003c3ffff */
.L_x_6325:
        /* <DEDUP_REMOVED lines=12> */
.L_x_11201:


//--------------------- .text._ZN2at6native43_GLOBAL__N__9ae7fba5_10_SoftMax_cu_9f978f6320cunn_SoftMaxBackwardILi4EN3c104HalfEffNS1_23SoftMaxBackwardEpilogueEEEvPT0_PKT2_SA_l --------------------------
	.section	.text._ZN2at6native43_GLOBAL__N__9ae7fba5_10_SoftMax_cu_9f978f6320cunn_SoftMaxBackwardILi4EN3c104HalfEffNS1_23SoftMaxBackwardEpilogueEEEvPT0_PKT2_SA_l,"ax",@progbits
	.sectioninfo	@"SHI_REGISTERS=32"
	.align	128
.text._ZN2at6native43_GLOBAL__N__9ae7fba5_10_SoftMax_cu_9f978f6320cunn_SoftMaxBackwardILi4EN3c104HalfEffNS1_23SoftMaxBackwardEpilogueEEEvPT0_PKT2_SA_l:
        .type           _ZN2at6native43_GLOBAL__N__9ae7fba5_10_SoftMax_cu_9f978f6320cunn_SoftMaxBackwardILi4EN3c104HalfEffNS1_23SoftMaxBackwardEpilogueEEEvPT0_PKT2_SA_l,@function
        .size           _ZN2at6native43_GLOBAL__N__9ae7fba5_10_SoftMax_cu_9f978f6320cunn_SoftMaxBackwardILi4EN3c104HalfEffNS1_23SoftMaxBackwardEpilogueEEEvPT0_PKT2_SA_l,(.L_x_11203 - _ZN2at6native43_GLOBAL__N__9ae7fba5_10_SoftMax_cu_9f978f6320cunn_SoftMaxBackwardILi4EN3c104HalfEffNS1_23SoftMaxBackwardEpilogueEEEvPT0_PKT2_SA_l)
        .other          _ZN2at6native43_GLOBAL__N__9ae7fba5_10_SoftMax_cu_9f978f6320cunn_SoftMaxBackwardILi4EN3c104HalfEffNS1_23SoftMaxBackwardEpilogueEEEvPT0_PKT2_SA_l,@"STO_CUDA_ENTRY STV_DEFAULT"
_ZN2at6native43_GLOBAL__N__9ae7fba5_10_SoftMax_cu_9f978f6320cunn_SoftMaxBackwardILi4EN3c104HalfEffNS1_23SoftMaxBackwardEpilogueEEEvPT0_PKT2_SA_l:
        /* <DEDUP_REMOVED lines=63> */
.L_x_6328:
[----:B------:R-:W-:Y:S01]  /*03f0*/  IMAD.MOV.U32 R9, RZ, RZ, RZ ;  /* 0x000000ffff097224 */ /* 0x000fe200078e00ff */
[----:B------:R-:W-:Y:S01]  /*0400*/  UMOV UR14, UR6 ;  /* 0x00000006000e7c82 */ /* 0x000fe20008000000 */
[----:B------:R-:W-:Y:S01]  /*0410*/  IMAD.MOV.U32 R2, RZ, RZ, c[0x0][0x178] ;  /* 0x00005e00ff027624 */ /* 0x000fe200078e00ff */
[----:B------:R-:W-:Y:S01]  /*0420*/  UMOV UR15, UR7 ;  /* 0x00000007000f7c82 */ /* 0x000fe20008000000 */
[----:B------:R-:W-:-:S05]  /*0430*/  IMAD.MOV.U32 R8, RZ, RZ, c[0x0][0x17c] ;  /* 0x00005f00ff087624 */ /* 0x000fca00078e00ff */
.L_x_6329:
[----:B------:R-:W-:Y:S01]  /*0440*/  ISETP.NE.U32.AND P0, PT, R8, RZ, PT ;  /* 0x000000ff0800720c */ /* 0x000fe20003f05070 */
[----:B------:R-:W-:Y:S02]  /*0450*/  ULDC UR4, c[0x0][0x0] ;  /* 0x0000000000047ab9 */ /* 0x000fe40000000800 */
[----:B------:R-:W-:-:S10]  /*0460*/  USHF.L.U32 UR4, UR4, 0x2, URZ ;  /* 0x0000000204047899 */ /* 0x000fd4000800063f */
[----:B------:R-:W-:Y:S05]  /*0470*/  @!P0 BRA `(.L_x_6330) ;  /* 0x0000007000008947 */ /* 0x000fea0003800000 */
[----:B------:R-:W-:Y:S01]  /*0480*/  MOV R6, 0x4c0 ;  /* 0x000004c000067802 */ /* 0x000fe20000000f00 */
[----:B------:R-:W-:Y:S02]  /*0490*/  UMOV UR5, UR4 ;  /* 0x0000000400057c82 */ /* 0x000fe40008000000 */
[----:B------:R-:W-:Y:S02]  /*04a0*/  UMOV UR4, URZ ;  /* 0x0000003f00047c82 */ /* 0x000fe40008000000 */
[----:B0-----:R-:W-:Y:S05]  /*04b0*/  CALL.REL.NOINC `($__internal_32_$__cuda_sm20_rem_s64) ;  /* 0x000037b000007944 */ /* 0x001fea0003c00000 */
[----:B------:R-:W-:Y:S02]  /*04c0*/  IMAD.MOV.U32 R12, RZ, RZ, R4 ;  /* 0x000000ffff0c7224 */ /* 0x000fe400078e0004 */
[----:B------:R-:W-:Y:S01]  /*04d0*/  IMAD.MOV.U32 R13, RZ, RZ, R5 ;  /* 0x000000ffff0d7224 */ /* 0x000fe200078e0005 */
[----:B------:R-:W-:Y:S05]  /*04e0*/  BRA `(.L_x_6331) ;  /* 0x0000012000007947 */ /* 0x000fea0003800000 */
.L_x_6330:
        /* <DEDUP_REMOVED lines=18> */
.L_x_6331:
        /* <DEDUP_REMOVED lines=15> */
.L_x_6334:
        /* <DEDUP_REMOVED lines=14> */
.L_x_6333:
[----:B------:R-:W-:Y:S05]  /*07e0*/  BSYNC B1 ;  /* 0x0000000000017941 */ /* 0x000fea0003800000 */
.L_x_6332:
        /* <DEDUP_REMOVED lines=10> */
[----:B------:R-:W-:Y:S05]  /*0890*/  CALL.REL.NOINC `($__internal_31_$__cuda_sm20_div_u64) ;  /* 0x00002f6000007944 */ /* 0x000fea0003c00000 */
[----:B------:R-:W-:Y:S02]  /*08a0*/  IMAD.MOV.U32 R6, RZ, RZ, R14 ;  /* 0x000000ffff067224 */ /* 0x000fe400078e000e */
[----:B------:R-:W-:Y:S01]  /*08b0*/  IMAD.MOV.U32 R7, RZ, RZ, R15 ;  /* 0x000000ffff077224 */ /* 0x000fe200078e000f */
[----:B------:R-:W-:Y:S05]  /*08c0*/  BRA `(.L_x_6338) ;  /* 0x0000014000007947 */ /* 0x000fea0003800000 */
.L_x_6337:
        /* <DEDUP_REMOVED lines=20> */
.L_x_6338:
[----:B------:R-:W-:Y:S05]  /*0a10*/  BSYNC B1 ;  /* 0x0000000000017941 */ /* 0x000fea0003800000 */
.L_x_6336:
        /* <DEDUP_REMOVED lines=15> */
.L_x_6341:
        /* <DEDUP_REMOVED lines=13> */
.L_x_6340:
[----:B------:R-:W-:Y:S05]  /*0be0*/  BSYNC B1 ;  /* 0x0000000000017941 */ /* 0x000fea0003800000 */
.L_x_6339:
[----:B------:R-:W-:Y:S05]  /*0bf0*/  @!P1 BRA `(.L_x_6335) ;  /* 0x000006d000009947 */ /* 0x000fea0003800000 */
[----:B------:R-:W-:Y:S01]  /*0c00*/  IMAD.MOV.U32 R18, RZ, RZ, c[0x0][0x0] ;  /* 0x00000000ff127624 */ /* 0x000fe200078e00ff */
[C---:B------:R-:W-:Y:S01]  /*0c10*/  LEA R14, P1, R5.reuse, UR14, 0x2 ;  /* 0x0000000e050e7c11 */ /* 0x040fe2000f8210ff */
[----:B------:R-:W-:Y:S02]  /*0c20*/  BSSY B1, `(.L_x_6342) ;  /* 0x000001b000017945 */ /* 0x000fe40003800000 */
[----:B------:R-:W-:Y:S01]  /*0c30*/  IMAD.SHL.U32 R17, R18, 0x4, RZ ;  /* 0x0000000412117824 */ /* 0x000fe200078e00ff */
[----:B------:R-:W-:Y:S02]  /*0c40*/  LEA.HI.X R15, R5, UR15, R4, 0x2, P1 ;  /* 0x0000000f050f7c11 */ /* 0x000fe400088f1404 */
[----:B------:R-:W-:Y:S02]  /*0c50*/  SHF.R.U32.HI R19, RZ, 0x1e, R18 ;  /* 0x0000001eff137819 */ /* 0x000fe40000011612 */
.L_x_6343:
        /* <DEDUP_REMOVED lines=24> */
.L_x_6342:
[----:B------:R-:W-:Y:S05]  /*0de0*/  BRA `(.L_x_6335) ;  /* 0x000004e000007947 */ /* 0x000fea0003800000 */
.L_x_6327:
        /* <DEDUP_REMOVED lines=29> */
.L_x_6344:
[----:B------:R-:W-:Y:S02]  /*0fc0*/  IMAD.MOV.U32 R9, RZ, RZ, RZ ;  /* 0x000000ffff097224 */ /* 0x000fe400078e00ff */
[----:B------:R-:W-:Y:S02]  /*0fd0*/  IMAD.U32 R10, RZ, RZ, UR6 ;  /* 0x00000006ff0a7e24 */ /* 0x000fe4000f8e00ff */
[----:B------:R-:W-:Y:S02]  /*0fe0*/  IMAD.U32 R11, RZ, RZ, UR7 ;  /* 0x00000007ff0b7e24 */ /* 0x000fe4000f8e00ff */
.L_x_6345:
        /* <DEDUP_REMOVED lines=28> */
.L_x_6348:
        /* <DEDUP_REMOVED lines=10> */
.L_x_6347:
[----:B------:R-:W-:Y:S05]  /*1250*/  BSYNC B1 ;  /* 0x0000000000017941 */ /* 0x000fea0003800000 */
.L_x_6346:
[----:B------:R-:W-:Y:S05]  /*1260*/  @P2 BRA `(.L_x_6335) ;  /* 0x0000006000002947 */ /* 0x000fea0003800000 */
.L_x_6349:
[----:B------:R-:W-:-:S06]  /*1270*/  IMAD.WIDE R4, R15, 0x4, R10 ;  /* 0x000000040f047825 */ /* 0x000fcc00078e020a */
[----:B------:R-:W2:Y:S01]  /*1280*/  LDG.E R4, [R4.64] ;  /* 0x0000001604047981 */ /* 0x000ea2000c1e1900 */
[----:B------:R-:W-:-:S04]  /*1290*/  IADD3 R15, R15, c[0x0][0x0], RZ ;  /* 0x000000000f0f7a10 */ /* 0x000fc80007ffe0ff */
[----:B------:R-:W-:Y:S01]  /*12a0*/  ISETP.GE.AND P1, PT, R15, R2, PT ;  /* 0x000000020f00720c */ /* 0x000fe20003f26270 */
[----:B--2---:R-:W-:-:S12]  /*12b0*/  FADD.FTZ R9, R4, R9 ;  /* 0x0000000904097221 */ /* 0x004fd80000010000 */
[----:B------:R-:W-:Y:S05]  /*12c0*/  @!P1 BRA `(.L_x_6349) ;  /* 0xffffffa000009947 */ /* 0x000fea000383ffff */
.L_x_6335:
[----:B------:R-:W-:Y:S05]  /*12d0*/  BSYNC B0 ;  /* 0x0000000000007941 */ /* 0x000fea0003800000 */
.L_x_6326:
        /* <DEDUP_REMOVED lines=60> */
[----:B------:R-:W-:Y:S05]  /*16a0*/  CALL.REL.NOINC `($__internal_33_$__cuda_sm70_warpsync) ;  /* 0x00002a9000007944 */ /* 0x000fea0003c00000 */
.L_x_6351:
[----:B------:R-:W-:-:S06]  /*16b0*/  NOP ;  /* 0x0000000000007918 */ /* 0x000fcc0000000000 */
[----:B------:R0:W-:Y:S02]  /*16c0*/  STS [R21.X4], R14 ;  /* 0x0000000e15007388 */ /* 0x0001e40000004800 */
.L_x_6350:
        /* <DEDUP_REMOVED lines=24> */
.L_x_6358:
        /* <DEDUP_REMOVED lines=25> */
.L_x_6357:
        /* <DEDUP_REMOVED lines=16> */
.L_x_6359:
[----:B------:R-:W-:-:S13]  /*1ae0*/  ISETP.NE.OR P1, PT, R22, RZ, P1 ;  /* 0x000000ff1600720c */ /* 0x000fda0000f25670 */
[----:B------:R-:W-:Y:S05]  /*1af0*/  @!P1 BRA `(.L_x_6355) ;  /* 0x000000a000009947 */ /* 0x000fea0003800000 */
.L_x_6356:
        /* <DEDUP_REMOVED lines=10> */
.L_x_6355:
[----:B------:R-:W-:-:S13]  /*1ba0*/  ISETP.NE.AND P1, PT, R21, RZ, PT ;  /* 0x000000ff1500720c */ /* 0x000fda0003f25270 */
[----:B------:R-:W-:Y:S05]  /*1bb0*/  @!P1 BRA `(.L_x_6354) ;  /* 0x0000007000009947 */ /* 0x000fea0003800000 */
[----:B------:R-:W-:-:S09]  /*1bc0*/  USHF.L.U32 UR4, UR4, 0x2, URZ ;  /* 0x0000000204047899 */ /* 0x000fd2000800063f */
.L_x_6360:
[----:B------:R-:W0:Y:S01]  /*1bd0*/  LDS R4, [UR4] ;  /* 0x00000004ff047984 */ /* 0x000e220008000800 */
[----:B------:R-:W-:Y:S01]  /*1be0*/  IADD3 R21, R21, -0x1, RZ ;  /* 0xffffffff15157810 */ /* 0x000fe20007ffe0ff */
[----:B------:R-:W-:-:S03]  /*1bf0*/  UIADD3 UR4, UR4, 0x4, URZ ;  /* 0x0000000404047890 */ /* 0x000fc6000fffe03f */
[----:B------:R-:W-:Y:S01]  /*1c00*/  ISETP.NE.AND P1, PT, R21, RZ, PT ;  /* 0x000000ff1500720c */ /* 0x000fe20003f25270 */
[----:B0-----:R-:W-:-:S12]  /*1c10*/  FADD.FTZ R19, R4, R19 ;  /* 0x0000001304137221 */ /* 0x001fd80000010000 */
[----:B------:R-:W-:Y:S05]  /*1c20*/  @P1 BRA `(.L_x_6360) ;  /* 0xffffffa000001947 */ /* 0x000fea000383ffff */
.L_x_6354:
[----:B------:R0:W-:Y:S02]  /*1c30*/  STS [RZ], R19 ;  /* 0x00000013ff007388 */ /* 0x0001e40000000800 */
.L_x_6353:
[----:B------:R-:W-:Y:S05]  /*1c40*/  BSYNC B0 ;  /* 0x0000000000007941 */ /* 0x000fea0003800000 */
.L_x_6352:
        /* <DEDUP_REMOVED lines=56> */
.L_x_6365:
        /* <DEDUP_REMOVED lines=30> */
[----:B------:R-:W-:Y:S01]  /*21b0*/  F2FP.PACK_AB R17, RZ, R17 ;  /* 0x00000011ff11723e */ /* 0x000fe200000000ff */
[----:B--2---:R-:W-:-:S05]  /*21c0*/  FFMA.FTZ R16, R16, -UR19, R15 ;  /* 0x8000001310107c23 */ /* 0x004fca000801000f */
[----:B------:R-:W-:Y:S01]  /*21d0*/  F2FP.PACK_AB R16, RZ, R16 ;  /* 0x00000010ff10723e */ /* 0x000fe200000000ff */
        /* <DEDUP_REMOVED lines=8> */
[----:B------:R-:W-:-:S02]  /*2260*/  F2FP.PACK_AB R21, RZ, R21 ;  /* 0x00000015ff15723e */ /* 0x000fc400000000ff */
[----:B------:R-:W-:Y:S02]  /*2270*/  LEA.HI.X R17, R9, R13, RZ, 0x1, P2 ;  /* 0x0000000d09117211 */ /* 0x000fe400010f0cff */
[----:B------:R-:W-:Y:S02]  /*2280*/  F2FP.PACK_AB R19, RZ, R19 ;  /* 0x00000013ff13723e */ /* 0x000fe400000000ff */
        /* <DEDUP_REMOVED lines=9> */
.L_x_6364:
[----:B------:R-:W-:Y:S05]  /*2320*/  BSYNC B0 ;  /* 0x0000000000007941 */ /* 0x000fea0003800000 */
.L_x_6363:
[----:B------:R-:W-:-:S04]  /*2330*/  ISETP.GE.U32.AND P0, PT, R26, c[0x0][0x178], PT ;  /* 0x00005e001a007a0c */ /* 0x000fc80003f06070 */
[----:B------:R-:W-:-:S13]  /*2340*/  ISETP.GE.AND.EX P0, PT, R7, R2, PT, P0 ;  /* 0x000000020700720c */ /* 0x000fda0003f06300 */
[----:B------:R-:W-:Y:S05]  /*2350*/  @P0 EXIT ;  /* 0x000000000000094d */ /* 0x000fea0003800000 */
.L_x_6366:
        /* <DEDUP_REMOVED lines=15> */
[----:B------:R-:W-:-:S05]  /*2450*/  F2FP.PACK_AB R0, RZ, R0 ;  /* 0x00000000ff00723e */ /* 0x000fca00000000ff */
[----:B------:R1:W-:Y:S02]  /*2460*/  STG.E.U16 [R10.64], R0 ;  /* 0x000000000a007986 */ /* 0x0003e4000c101516 */
[----:B------:R-:W-:Y:S05]  /*2470*/  @!P0 BRA `(.L_x_6366) ;  /* 0xfffffee000008947 */ /* 0x000fea000383ffff */
[----:B------:R-:W-:Y:S05]  /*2480*/  EXIT ;  /* 0x000000000000794d */ /* 0x000fea0003800000 */
.L_x_6362:
        /* <DEDUP_REMOVED lines=21> */
.L_x_6369:
        /* <DEDUP_REMOVED lines=27> */
[----:B------:R-:W-:Y:S01]  /*2790*/  F2FP.PACK_AB R6, RZ, R6 ;  /* 0x00000006ff06723e */ /* 0x000fe200000000ff */
[----:B-----5:R-:W-:Y:S01]  /*27a0*/  FFMA.FTZ R18, R12, -UR19, R11 ;  /* 0x800000130c127c23 */ /* 0x020fe2000801000b */
[----:B------:R-:W-:Y:S01]  /*27b0*/  F2FP.PACK_AB R22, RZ, R22 ;  /* 0x00000016ff16723e */ /* 0x000fe200000000ff */
[----:B------:R-:W-:-:S04]  /*27c0*/  IMAD.WIDE.U32 R10, R0, 0x2, R16 ;  /* 0x00000002000a7825 */ /* 0x000fc800078e0010 */
[----:B--2---:R-:W-:Y:S02]  /*27d0*/  FFMA.FTZ R19, R8, -UR19, R5 ;  /* 0x8000001308137c23 */ /* 0x004fe40008010005 */
[----:B------:R-:W-:Y:S01]  /*27e0*/  IMAD.WIDE.U32 R4, R20, 0x2, R16 ;  /* 0x0000000214047825 */ /* 0x000fe200078e0010 */
[----:B------:R-:W-:-:S03]  /*27f0*/  F2FP.PACK_AB R18, RZ, R18 ;  /* 0x00000012ff12723e */ /* 0x000fc600000000ff */
[--C-:B------:R-:W-:Y:S01]  /*2800*/  IMAD.WIDE.U32 R8, R2, 0x2, R16.reuse ;  /* 0x0000000202087825 */ /* 0x100fe200078e0010 */
[----:B------:R-:W-:Y:S01]  /*2810*/  F2FP.PACK_AB R19, RZ, R19 ;  /* 0x00000013ff13723e */ /* 0x000fe200000000ff */
        /* <DEDUP_REMOVED lines=8> */
.L_x_6368:
[----:B------:R-:W-:Y:S05]  /*28a0*/  BSYNC B0 ;  /* 0x0000000000007941 */ /* 0x000fea0003800000 */
.L_x_6367:
[----:B------:R-:W-:-:S13]  /*28b0*/  ISETP.GE.AND P0, PT, R20, c[0x0][0x178], PT ;  /* 0x00005e0014007a0c */ /* 0x000fda0003f06270 */
[----:B------:R-:W-:Y:S05]  /*28c0*/  @P0 EXIT ;  /* 0x000000000000094d */ /* 0x000fea0003800000 */
.L_x_6370:
        /* <DEDUP_REMOVED lines=14> */
[----:B------:R-:W-:-:S05]  /*29b0*/  F2FP.PACK_AB R0, RZ, R0 ;  /* 0x00000000ff00723e */ /* 0x000fca00000000ff */
[----:B------:R1:W-:Y:S02]  /*29c0*/  STG.E.U16 [R6.64], R0 ;  /* 0x0000000006007986 */ /* 0x0003e4000c101516 */
[----:B------:R-:W-:Y:S05]  /*29d0*/  @!P0 BRA `(.L_x_6370) ;  /* 0xfffffef000008947 */ /* 0x000fea000383ffff */
[----:B------:R-:W-:Y:S05]  /*29e0*/  EXIT ;  /* 0x000000000000794d */ /* 0x000fea0003800000 */
.L_x_6361:
        /* <DEDUP_REMOVED lines=41> */
[----:B------:R-:W-:-:S05]  /*2c80*/  @!P0 F2FP.PACK_AB R0, RZ, R0 ;  /* 0x00000000ff00823e */ /* 0x000fca00000000ff */
[----:B------:R1:W-:Y:S02]  /*2c90*/  @!P0 STG.E.U16 [R6.64], R0 ;  /* 0x0000000006008986 */ /* 0x0003e4000c101516 */
[----:B-1----:R-:W-:-:S05]  /*2ca0*/  IMAD.U32 R0, RZ, RZ, UR4 ;  /* 0x00000004ff007e24 */ /* 0x002fca000f8e00ff */
.L_x_6372:
[----:B------:R-:W-:Y:S01]  /*2cb0*/  ISETP.NE.U32.AND P0, PT, R0, RZ, PT ;  /* 0x000000ff0000720c */ /* 0x000fe20003f05070 */
[----:B------:R-:W-:-:S12]  /*2cc0*/  USHF.L.U32 UR5, UR16, 0x2, URZ ;  /* 0x0000000210057899 */ /* 0x000fd8000800063f */
[----:B------:R-:W-:Y:S05]  /*2cd0*/  @!P0 BRA `(.L_x_6373) ;  /* 0x0000006000008947 */ /* 0x000fea0003800000 */
[----:B------:R-:W-:Y:S01]  /*2ce0*/  IMAD.MOV.U32 R2, RZ, RZ, R3 ;  /* 0x000000ffff027224 */ /* 0x000fe200078e0003 */
[----:B------:R-:W-:Y:S01]  /*2cf0*/  MOV R6, 0x2d30 ;  /* 0x00002d3000067802 */ /* 0x000fe20000000f00 */
[----:B------:R-:W-:Y:S01]  /*2d00*/  IMAD.MOV.U32 R8, RZ, RZ, R0 ;  /* 0x000000ffff087224 */ /* 0x000fe200078e0000 */
[----:B------:R-:W-:Y:S02]  /*2d10*/  UMOV UR4, URZ ;  /* 0x0000003f00047c82 */ /* 0x000fe40008000000 */
[----:B012---:R-:W-:Y:S05]  /*2d20*/  CALL.REL.NOINC `($__internal_32_$__cuda_sm20_rem_s64) ;  /* 0x00000f4000007944 */ /* 0x007fea0003c00000 */
[----:B------:R-:W-:Y:S05]  /*2d30*/  BRA `(.L_x_6374) ;  /* 0x0000012000007947 */ /* 0x000fea0003800000 */
.L_x_6373:
        /* <DEDUP_REMOVED lines=18> */
.L_x_6374:
        /* <DEDUP_REMOVED lines=13> */
.L_x_6377:
        /* <DEDUP_REMOVED lines=15> */
[----:B------:R-:W-:Y:S02]  /*3020*/  F2FP.PACK_AB R18, R19, R14 ;  /* 0x0000000e1312723e */ /* 0x000fe400000000ff */
[----:B------:R-:W-:Y:S01]  /*3030*/  F2FP.PACK_AB R19, R11, R10 ;  /* 0x0000000a0b13723e */ /* 0x000fe200000000ff */
[----:B------:R-:W-:Y:S01]  /*3040*/  IMAD.X R17, RZ, RZ, R17, P1 ;  /* 0x000000ffff117224 */ /* 0x000fe200008e0611 */
[----:B------:R-:W-:-:S03]  /*3050*/  SHF.L.U32 R4, R20, 0x2, RZ ;  /* 0x0000000214047819 */ /* 0x000fc600000006ff */
[----:B------:R0:W-:Y:S01]  /*3060*/  STG.E.64 [R6.64], R18 ;  /* 0x0000001206007986 */ /* 0x0001e2000c101b16 */
[----:B------:R-:W-:Y:S02]  /*3070*/  ISETP.GE.U32.AND P1, PT, R4, R13, PT ;  /* 0x0000000d0400720c */ /* 0x000fe40003f26070 */
[----:B------:R-:W-:-:S04]  /*3080*/  SHF.L.U64.HI R5, R20, 0x2, R17 ;  /* 0x0000000214057819 */ /* 0x000fc80000010211 */
[----:B------:R-:W-:-:S13]  /*3090*/  ISETP.GE.AND.EX P1, PT, R5, R12, PT, P1 ;  /* 0x0000000c0500720c */ /* 0x000fda0003f26310 */
[----:B0-----:R-:W-:Y:S05]  /*30a0*/  @!P1 BRA `(.L_x_6377) ;  /* 0xfffffe8000009947 */ /* 0x001fea000383ffff */
.L_x_6376:
[----:B------:R-:W-:Y:S05]  /*30b0*/  BSYNC B0 ;  /* 0x0000000000007941 */ /* 0x000fea0003800000 */
.L_x_6375:
[----:B------:R-:W-:Y:S05]  /*30c0*/  @P0 EXIT ;  /* 0x000000000000094d */ /* 0x000fea0003800000 */
[----:B------:R-:W-:-:S04]  /*30d0*/  IMAD.MOV.U32 R10, RZ, RZ, R2 ;  /* 0x000000ffff0a7224 */ /* 0x000fc800078e0002 */
.L_x_6378:
        /* <DEDUP_REMOVED lines=15> */
[----:B------:R-:W-:-:S05]  /*31d0*/  F2FP.PACK_AB R2, RZ, R2 ;  /* 0x00000002ff02723e */ /* 0x000fca00000000ff */
[----:B------:R1:W-:Y:S02]  /*31e0*/  STG.E.U16 [R8.64], R2 ;  /* 0x0000000208007986 */ /* 0x0003e4000c101516 */
[----:B------:R-:W-:Y:S05]  /*31f0*/  @!P0 BRA `(.L_x_6378) ;  /* 0xfffffee000008947 */ /* 0x000fea000383ffff */
[----:B------:R-:W-:Y:S05]  /*3200*/  EXIT ;  /* 0x000000000000794d */ /* 0x000fea0003800000 */
.L_x_6371:
        /* <DEDUP_REMOVED lines=28> */
[----:B------:R-:W-:-:S04]  /*33d0*/  @P0 F2FP.PACK_AB R3, RZ, R3 ;  /* 0x00000003ff03023e */ /* 0x000fc800000000ff */
[----:B------:R-:W-:Y:S02]  /*33e0*/  PRMT R5, R3, 0x7610, R5 ;  /* 0x0000761003057816 */ /* 0x000fe40000000005 */
[----:B------:R-:W-:-:S03]  /*33f0*/  IADD3 R3, R0, UR8, RZ ;  /* 0x0000000800037c10 */ /* 0x000fc6000fffe0ff */
[----:B------:R1:W-:Y:S01]  /*3400*/  @P0 STG.E.U16 [R8.64], R5 ;  /* 0x0000000508000986 */ /* 0x0003e2000c101516 */
[----:B------:R-:W-:-:S05]  /*3410*/  IMNMX.U32 R0, R3, c[0x0][0x0], PT ;  /* 0x0000000003007a17 */ /* 0x000fca0003800000 */
[----:B------:R-:W-:Y:S02]  /*3420*/  IMAD.IADD R0, R3, 0x1, -R0 ;  /* 0x0000000103007824 */ /* 0x000fe400078e0a00 */
.L_x_6379:
        /* <DEDUP_REMOVED lines=30> */
.L_x_6382:
        /* <DEDUP_REMOVED lines=8> */
[----:B------:R-:W-:Y:S01]  /*3690*/  F2FP.PACK_AB R22, R21, R16 ;  /* 0x000000101516723e */ /* 0x000fe200000000ff */
[C---:B------:R-:W-:Y:S01]  /*36a0*/  IMAD.WIDE R6, R20.reuse, 0x8, R2 ;  /* 0x0000000814067825 */ /* 0x040fe200078e0202 */
[----:B------:R-:W-:Y:S02]  /*36b0*/  IADD3 R20, R20, c[0x0][0x0], RZ ;  /* 0x0000000014147a10 */ /* 0x000fe40007ffe0ff */
[----:B------:R-:W-:-:S03]  /*36c0*/  F2FP.PACK_AB R23, R11, R10 ;  /* 0x0000000a0b17723e */ /* 0x000fc600000000ff */
[----:B------:R-:W-:Y:S02]  /*36d0*/  IMAD.SHL.U32 R4, R20, 0x4, RZ ;  /* 0x0000000414047824 */ /* 0x000fe400078e00ff */
[----:B------:R0:W-:Y:S03]  /*36e0*/  STG.E.64 [R6.64], R22 ;  /* 0x0000001606007986 */ /* 0x0001e6000c101b16 */
[----:B------:R-:W-:-:S13]  /*36f0*/  ISETP.GE.AND P0, PT, R4, R17, PT ;  /* 0x000000110400720c */ /* 0x000fda0003f06270 */
[----:B0-----:R-:W-:Y:S05]  /*3700*/  @!P0 BRA `(.L_x_6382) ;  /* 0xffffff0000008947 */ /* 0x001fea000383ffff */
.L_x_6381:
[----:B------:R-:W-:Y:S05]  /*3710*/  BSYNC B0 ;  /* 0x0000000000007941 */ /* 0x000fea0003800000 */
.L_x_6380:
[----:B------:R-:W-:-:S13]  /*3720*/  ISETP.GE.AND P0, PT, R19, R0, PT ;  /* 0x000000001300720c */ /* 0x000fda0003f06270 */
[----:B------:R-:W-:Y:S05]  /*3730*/  @P0 EXIT ;  /* 0x000000000000094d */ /* 0x000fea0003800000 */
.L_x_6383:
[----:B------:R-:W-:-:S04]  /*3740*/  IMAD.WIDE R4, R19, 0x4, R12 ;  /* 0x0000000413047825 */ /* 0x000fc800078e020c */
[----:B------:R-:W-:Y:S02]  /*3750*/  IMAD.WIDE R6, R19, 0x4, R14 ;  /* 0x0000000413067825 */ /* 0x000fe400078e020e */
[----:B------:R-:W3:Y:S04]  /*3760*/  LDG.E R5, [R4.64] ;  /* 0x0000001604057981 */ /* 0x000ee8000c1e1900 */
[----:B------:R-:W3:Y:S02]  /*3770*/  LDG.E R6, [R6.64] ;  /* 0x0000001606067981 */ /* 0x000ee4000c1e1900 */
[----:B--23--:R-:W-:-:S05]  /*3780*/  FFMA.FTZ R8, R6, -UR19, R5 ;  /* 0x8000001306087c23 */ /* 0x00cfca0008010005 */
[----:B------:R-:W-:Y:S01]  /*3790*/  F2FP.PACK_AB R5, RZ, R8 ;  /* 0x00000008ff05723e */ /* 0x000fe200000000ff */
[C---:B------:R-:W-:Y:S01]  /*37a0*/  IMAD.WIDE R8, R19.reuse, 0x2, R2 ;  /* 0x0000000213087825 */ /* 0x040fe200078e0202 */
[----:B------:R-:W-:-:S04]  /*37b0*/  IADD3 R19, R19, c[0x0][0x0], RZ ;  /* 0x0000000013137a10 */ /* 0x000fc80007ffe0ff */
[----:B------:R0:W-:Y:S01]  /*37c0*/  STG.E.U16 [R8.64], R5 ;  /* 0x0000000508007986 */ /* 0x0001e2000c101516 */
[----:B------:R-:W-:-:S13]  /*37d0*/  ISETP.GE.AND P0, PT, R19, R0, PT ;  /* 0x000000001300720c */ /* 0x000fda0003f06270 */
[----:B0-----:R-:W-:Y:S05]  /*37e0*/  @!P0 BRA `(.L_x_6383) ;  /* 0xffffff5000008947 */ /* 0x001fea000383ffff */
[----:B------:R-:W-:Y:S05]  /*37f0*/  EXIT ;  /* 0x000000000000794d */ /* 0x000fea0003800000 */
        .weak           $__internal_31_$__cuda_sm20_div_u64
        .type           $__internal_31_$__cuda_sm20_div_u64,@function
        .size           $__internal_31_$__cuda_sm20_div_u64,($__internal_32_$__cuda_sm20_rem_s64 - $__internal_31_$__cuda_sm20_div_u64)
$__internal_31_$__cuda_sm20_div_u64:
        /* <DEDUP_REMOVED lines=70> */
[----:B------:R-:W-:Y:S06]  /*3c60*/  RET.REL.NODEC R6 `(_ZN2at6native43_GLOBAL__N__9ae7fba5_10_SoftMax_cu_9f978f6320cunn_SoftMaxBackwardILi4EN3c104HalfEffNS1_23SoftMaxBackwardEpilogueEEEvPT0_PKT2_SA_l) ;  /* 0xffffc39006007950 */ /* 0x000fec0003c3ffff */
        .weak           $__internal_32_$__cuda_sm20_rem_s64
        .type           $__internal_32_$__cuda_sm20_rem_s64,@function
        .size           $__internal_32_$__cuda_sm20_rem_s64,($__internal_33_$__cuda_sm70_warpsync - $__internal_32_$__cuda_sm20_rem_s64)
$__internal_32_$__cuda_sm20_rem_s64:
        /* <DEDUP_REMOVED lines=76> */
[----:B------:R-:W-:Y:S06]  /*4130*/  RET.REL.NODEC R6 `(_ZN2at6native43_GLOBAL__N__9ae7fba5_10_SoftMax_cu_9f978f6320cunn_SoftMaxBackwardILi4EN3c104HalfEffNS1_23SoftMaxBackwardEpilogueEEEvPT0_PKT2_SA_l) ;  /* 0xffffbec006007950 */ /* 0x000fec0003c3ffff */
        .weak           $__internal_33_$__cuda_sm70_warpsync
        .type           $__internal_33_$__cuda_sm70_warpsync,@function
        .size           $__internal_33_$__cuda_sm70_warpsync,(.L_x_11203 - $__internal_33_$__cuda_sm70_warpsync)
$__internal_33_$__cuda_sm70_warpsync:
[----:B------:R-:W-:Y:S01]  /*4140*/  IMAD.MOV.U32 R5, RZ, RZ, 0x0 ;  /* 0x00000000ff057424 */ /* 0x000fe200078e00ff */
[----:B------:R-:W-:Y:S04]  /*4150*/  WARPSYNC R6 ;  /* 0x0000000600007348 */ /* 0x000fe80003800000 */
[----:B------:R-:W-:Y:S05]  /*4160*/  RET.REL.NODEC R4 `(_ZN2at6native43_GLOBAL__N__9ae7fba5_10_SoftMax_cu_9f978f6320cunn_SoftMaxBackwardILi4EN3c104HalfEffNS1_23SoftMaxBackwardEpilogueEEEvPT0_PKT2_SA_l) ;  /* 0xffffbe9004007950 */ /* 0x000fea0003c3ffff */
.L_x_6384:
        /* <DEDUP_REMOVED lines=9> */
.L_x_11203:


//--------------------- .text._ZN2at6native43_GLOBAL__N__9ae7fba5_10_SoftMax_cu_9f978f6324cunn_SoftMaxBackwardSmemILi4EN3c104HalfEffNS1_23SoftMaxBackwardEpilogueEEEvPT0_PKT2_SA_l --------------------------
	.section	.text._ZN2at6native43_GLOBAL__N__9ae7fba5_10_SoftMax_cu_9f978f6324cunn_SoftMaxBackwardSmemILi4EN3c104HalfEffNS1_23SoftMaxBackwardEpilogueEEEvPT0_PKT2_SA_l,"ax",@progbits
	.sectioninfo	@"SHI_REGISTERS=19"
	.align	128
.text._ZN2at6native43_GLOBAL__N__9ae7fba5_10_SoftMax_cu_9f978f6324cunn_SoftMaxBackwardSmemILi4EN3c104HalfEffNS1_23SoftMaxBackwardEpilogueEEEvPT0_PKT2_SA_l:
        .type           _ZN2at6native43_GLOBAL__N__9ae7fba5_10_SoftMax_cu_9f978f6324cunn_SoftMaxBackwardSmemILi4EN3c104HalfEffNS1_23SoftMaxBackwardEpilogueEEEvPT0_PKT2_SA_l,@function
        .size           _ZN2at6native43_GLOBAL__N__9ae7fba5_10_SoftMax_cu_9f978f6324cunn_SoftMaxBackwardSmemILi4EN3c104HalfEffNS1_23SoftMaxBackwardEpilogueEEEvPT0_PKT2_SA_l,(.L_x_11207 - _ZN2at6native43_GLOBAL__N__9ae7fba5_10_SoftMax_cu_9f978f6324cunn_SoftMaxBackwardSmemILi4EN3c104HalfEffNS1_23SoftMaxBackwardEpilogueEEEvPT0_PKT2_SA_l)
        .other          _ZN2at6native43_GLOBAL__N__9ae7fba5_10_SoftMax_cu_9f978f6324cunn_SoftMaxBackwardSmemILi4EN3c104HalfEffNS1_23SoftMaxBackwardEpilogueEEEvPT0_PKT2_SA_l,@"STO_CUDA_ENTRY STV_DEFAULT"
_ZN2at6native43_GLOBAL__N__9ae7fba5_10_SoftMax_cu_9f978f6324cunn_SoftMaxBackwardSmemILi4EN3c104HalfEffNS1_23SoftMaxBackwardEpilogueEEEvPT0_PKT2_SA_l:
        /* <DEDUP_REMOVED lines=17> */
.L_x_6387:
        /* <DEDUP_REMOVED lines=13> */
.L_x_6386:
[----:B------:R-:W-:Y:S05]  /*01e0*/  BSYNC B0 ;  /* 0x0000000000007941 */ /* 0x000fea0003800000 */
.L_x_6385:
        /* <DEDUP_REMOVED lines=31> */
.L_x_6392:
        /* <DEDUP_REMOVED lines=9> */
.L_x_6393:
[----:B01----:R-:W-:Y:S02]  /*0470*/  FADD.FTZ R6, R7, R6 ;  /* 0x0000000607067221 */ /* 0x003fe40000010000 */
.L_x_6388:
        /* <DEDUP_REMOVED lines=11> */
.L_x_6391:
        /* <DEDUP_REMOVED lines=9> */
[----:B------:R-:W-:Y:S01]  /*05c0*/  F2FP.PACK_AB R8, R9, R8 ;  /* 0x000000080908723e */ /* 0x000fe200000000ff */
[----:B------:R-:W-:-:S03]  /*05d0*/  IMAD.SHL.U32 R4, R0, 0x4, RZ ;  /* 0x0000000400047824 */ /* 0x000fc600078e00ff */
[----:B------:R-:W-:Y:S02]  /*05e0*/  F2FP.PACK_AB R9, R7, R6 ;  /* 0x000000060709723e */ /* 0x000fe400000000ff */
[----:B------:R-:W-:Y:S02]  /*05f0*/  ISETP.GE.U32.AND P0, PT, R4, c[0x0][0x178], PT ;  /* 0x00005e0004007a0c */ /* 0x000fe40003f06070 */
[----:B------:R-:W-:Y:S01]  /*0600*/  SHF.R.S32.HI R4, RZ, 0x1f, R4 ;  /* 0x0000001fff047819 */ /* 0x000fe20000011404 */
[----:B------:R0:W-:Y:S03]  /*0610*/  STG.E.64 [R2.64], R8 ;  /* 0x0000000802007986 */ /* 0x0001e6000c101b06 */
[----:B------:R-:W-:-:S13]  /*0620*/  ISETP.GE.AND.EX P0, PT, R4, c[0x0][0x17c], PT, P0 ;  /* 0x00005f0004007a0c */ /* 0x000fda0003f06300 */
[----:B0-----:R-:W-:Y:S05]  /*0630*/  @!P0 BRA `(.L_x_6391) ;  /* 0xfffffef000008947 */ /* 0x001fea000383ffff */
[----:B------:R-:W-:Y:S05]  /*0640*/  EXIT ;  /* 0x000000000000794d */ /* 0x000fea0003800000 */
.L_x_6389:
[----:B------:R-:W-:Y:S01]  /*0650*/  HFMA2.MMA R8, -RZ, RZ, 0, 1.847743988037109375e-06 ;  /* 0x0000001fff087435 */ /* 0x000fe200000001ff */
[----:B------:R-:W-:Y:S01]  /*0660*/  IMAD.MOV.U32 R7, RZ, RZ, 0x10 ;  /* 0x00000010ff077424 */ /* 0x000fe200078e00ff */
[----:B0-----:R-:W-:Y:S01]  /*0670*/  MOV R4, 0x6a0 ;  /* 0x000006a000047802 */ /* 0x001fe20000000f00 */
[----:B------:R-:W-:-:S03]  /*0680*/  IMAD.MOV.U32 R11, RZ, RZ, -0x1 ;  /* 0xffffffffff0b7424 */ /* 0x000fc600078e00ff */
[----:B-1----:R-:W-:Y:S05]  /*0690*/  CALL.REL.NOINC `($__internal_34_$__cuda_sm70_shflsync_down_p) ;  /* 0x000001b000007944 */ /* 0x002fea0003c00000 */
[----:B-1----:R-:W-:Y:S01]  /*06a0*/  MOV R5, R7 ;  /* 0x0000000700057202 */ /* 0x002fe20000000f00 */
[----:B0-----:R-:W-:Y:S05]  /*06b0*/  BRA `(.L_x_6392) ;  /* 0xfffffd2000007947 */ /* 0x001fea000383ffff */
.L_x_6390:
[----:B------:R-:W-:Y:S01]  /*06c0*/  HFMA2.MMA R7, -RZ, RZ, 0, 4.76837158203125e-07 ;  /* 0x00000008ff077435 */ /* 0x000fe200000001ff */
[----:B-1----:R-:W-:Y:S01]  /*06d0*/  IMAD.MOV.U32 R6, RZ, RZ, R10 ;  /* 0x000000ffff067224 */ /* 0x002fe200078e000a */
[----:B0-----:R-:W-:Y:S01]  /*06e0*/  MOV R11, 0xffffffff ;  /* 0xffffffff000b7802 */ /* 0x001fe20000000f00 */
[----:B------:R-:W-:Y:S01]  /*06f0*/  IMAD.MOV.U32 R8, RZ, RZ, 0x1f ;  /* 0x0000001fff087424 */ /* 0x000fe200078e00ff */
[----:B------:R-:W-:Y:S02]  /*0700*/  MOV R4, 0x720 ;  /* 0x0000072000047802 */ /* 0x000fe40000000f00 */
[----:B------:R-:W-:Y:S05]  /*0710*/  CALL.REL.NOINC `($__internal_34_$__cuda_sm70_shflsync_down_p) ;  /* 0x0000013000007944 */ /* 0x000fea0003c00000 */
[----:B0-----:R-:W-:Y:S01]  /*0720*/  HFMA2.MMA R8, -RZ, RZ, 0, 1.847743988037109375e-06 ;  /* 0x0000001fff087435 */ /* 0x001fe200000001ff */
[----:B-1----:R-:W-:Y:S01]  /*0730*/  FADD.FTZ R6, R10, R7 ;  /* 0x000000070a067221 */ /* 0x002fe20000010000 */
[----:B------:R-:W-:Y:S01]  /*0740*/  MOV R4, 0x780 ;  /* 0x0000078000047802 */ /* 0x000fe20000000f00 */
[----:B------:R-:W-:-:S02]  /*0750*/  IMAD.MOV.U32 R7, RZ, RZ, 0x4 ;  /* 0x00000004ff077424 */ /* 0x000fc400078e00ff */
[----:B------:R-:W-:Y:S02]  /*0760*/  IMAD.MOV.U32 R11, RZ, RZ, -0x1 ;  /* 0xffffffffff0b7424 */ /* 0x000fe400078e00ff */
[----:B------:R-:W-:Y:S05]  /*0770*/  CALL.REL.NOINC `($__internal_34_$__cuda_sm70_shflsync_down_p) ;  /* 0x000000d000007944 */ /* 0x000fea0003c00000 */
[----:B01----:R-:W-:Y:S01]  /*0780*/  FADD.FTZ R6, R6, R7 ;  /* 0x0000000706067221 */ /* 0x003fe20000010000 */
[----:B------:R-:W-:Y:S01]  /*0790*/  MOV R7, 0x2 ;  /* 0x0000000200077802 */ /* 0x000fe20000000f00 */
[----:B------:R-:W-:Y:S01]  /*07a0*/  IMAD.MOV.U32 R8, RZ, RZ, 0x1f ;  /* 0x0000001fff087424 */ /* 0x000fe200078e00ff */
[----:B------:R-:W-:Y:S02]  /*07b0*/  MOV R11, 0xffffffff ;  /* 0xffffffff000b7802 */ /* 0x000fe40000000f00 */
[----:B------:R-:W-:Y:S02]  /*07c0*/  MOV R4, 0x7e0 ;  /* 0x000007e000047802 */ /* 0x000fe40000000f00 */
[----:B------:R-:W-:Y:S05]  /*07d0*/  CALL.REL.NOINC `($__internal_34_$__cuda_sm70_shflsync_down_p) ;  /* 0x0000007000007944 */ /* 0x000fea0003c00000 */
[----:B0-----:R-:W-:Y:S01]  /*07e0*/  HFMA2.MMA R8, -RZ, RZ, 0, 1.847743988037109375e-06 ;  /* 0x0000001fff087435 */ /* 0x001fe200000001ff */
[----:B-1----:R-:W-:Y:S01]  /*07f0*/  FADD.FTZ R6, R6, R7 ;  /* 0x0000000706067221 */ /* 0x002fe20000010000 */
[----:B------:R-:W-:Y:S01]  /*0800*/  MOV R4, 0x840 ;  /* 0x0000084000047802 */ /* 0x000fe20000000f00 */
[----:B------:R-:W-:Y:S02]  /*0810*/  IMAD.MOV.U32 R7, RZ, RZ, 0x1 ;  /* 0x00000001ff077424 */ /* 0x000fe400078e00ff */
[----:B------:R-:W-:-:S02]  /*0820*/  IMAD.MOV.U32 R11, RZ, RZ, -0x1 ;  /* 0xffffffffff0b7424 */ /* 0x000fc400078e00ff */
[----:B------:R-:W-:Y:S05]  /*0830*/  CALL.REL.NOINC `($__internal_34_$__cuda_sm70_shflsync_down_p) ;  /* 0x0000001000007944 */ /* 0x000fea0003c00000 */
[----:B01----:R-:W-:Y:S05]  /*0840*/  BRA `(.L_x_6393) ;  /* 0xfffffc2000007947 */ /* 0x003fea000383ffff */
        .weak           $__internal_34_$__cuda_sm70_shflsync_down_p
        .type           $__internal_34_$__cuda_sm70_shflsync_down_p,@function
        .size           $__internal_34_$__cuda_sm70_shflsync_down_p,(.L_x_11207 - $__internal_34_$__cuda_sm70_shflsync_down_p)
$__internal_34_$__cuda_sm70_shflsync_down_p:
[----:B------:R-:W-:Y:S01]  /*0850*/  MOV R5, 0x0 ;  /* 0x0000000000057802 */ /* 0x000fe20000000f00 */
[----:B------:R-:W-:Y:S04]  /*0860*/  WARPSYNC R11 ;  /* 0x0000000b00007348 */ /* 0x000fe80003800000 */
[----:B------:R0:W1:Y:S01]  /*0870*/  SHFL.DOWN PT, R7, R6, R7, R8 ;  /* 0x0800000706077389 */ /* 0x00006200000e0008 */
[----:B------:R-:W-:Y:S05]  /*0880*/  RET.REL.NODEC R4 `(_ZN2at6native43_GLOBAL__N__9ae7fba5_10_SoftMax_cu_9f978f6324cunn_SoftMaxBackwardSmemILi4EN3c104HalfEffNS1_23SoftMaxBackwardEpilogueEEEvPT0_PKT2_SA_l) ;  /* 0xfffff77004007950 */ /* 0x000fea0003c3ffff */
.L_x_6394:
        /* <DEDUP_REMOVED lines=15> */
.L_x_11207:


//--------------------- .text._ZN2at6native43_GLOBAL__N__9ae7fba5_10_SoftMax_cu_9f978f6320cunn_SoftMaxBackwardILi8EN3c104HalfEfS4_NS1_23SoftMaxBackwardEpilogueEEEvPT0_PKT2_SA_l --------------------------
	.section	.text._ZN2at6native43_GLOBAL__N__9ae7fba5_10_SoftMax_cu_9f978f6320cunn_SoftMaxBackwardILi8EN3c104HalfEfS4_NS1_23SoftMaxBackwardEpilogueEEEvPT0_PKT2_SA_l,"ax",@progbits
	.sectioninfo	@"SHI_REGISTERS=40"
	.align	128
.text._ZN2at6native43_GLOBAL__N__9ae7fba5_10_SoftMax_cu_9f978f6320cunn_SoftMaxBackwardILi8EN3c104HalfEfS4_NS1_23SoftMaxBackwardEpilogueEEEvPT0_PKT2_SA_l:
        .type           _ZN2at6native43_GLOBAL__N__9ae7fba5_10_SoftMax_cu_9f978f6320cunn_SoftMaxBackwardILi8EN3c104HalfEfS4_NS1_23SoftMaxBackwardEpilogueEEEvPT0_PKT2_SA_l,@function
        .size           _ZN2at6native43_GLOBAL__N__9ae7fba5_10_SoftMax_cu_9f978f6320cunn_SoftMaxBackwardILi8EN3c104HalfEfS4_NS1_23SoftMaxBackwardEpilogueEEEvPT0_PKT2_SA_l,(.L_x_11209 - _ZN2at6native43_GLOBAL__N__9ae7fba5_10_SoftMax_cu_9f978f6320cunn_SoftMaxBackwardILi8EN3c104HalfEfS4_NS1_23SoftMaxBackwardEpilogueEEEvPT0_PKT2_SA_l)
        .other          _ZN2at6native43_GLOBAL__N__9ae7fba5_10_SoftMax_cu_9f978f6320cunn_SoftMaxBackwardILi8EN3c104HalfEfS4_NS1_23SoftMaxBackwardEpilogueEEEvPT0_PKT2_SA_l,@"STO_CUDA_ENTRY STV_DEFAULT"
_ZN2at6native43_GLOBAL__N__9ae7fba5_10_SoftMax_cu_9f978f6320cunn_SoftMaxBackwardILi8EN3c104HalfEfS4_NS1_23SoftMaxBackwardEpilogueEEEvPT0_PKT2_SA_l:
        /* <DEDUP_REMOVED lines=38> */
[----:B------:R-:W-:-:S04]  /*0260*/  MOV R3, UR12 ;  /* 0x0000000c00037c02 */ /* 0x000fc80008000f00 */
        /* <DEDUP_REMOVED lines=20> */
[----:B--2---:R-:W-:-:S05]  /*03b0*/  @!P0 HADD2.F32 R5, -RZ, R5.H0_H0 ;  /* 0x20000005ff058230 */ /* 0x004fca0000004100 */
[----:B------:R-:W-:Y:S01]  /*03c0*/  @!P0 FADD.FTZ R4, RZ, R5 ;  /* 0x00000005ff048221 */ /* 0x000fe20000010000 */
[----:B------:R-:W-:Y:S01]  /*03d0*/  MOV R5, UR11 ;  /* 0x0000000b00057c02 */ /* 0x000fe20008000f00 */
[----:B------:R-:W-:Y:S05]  /*03e0*/  BRA `(.L_x_6398) ;  /* 0x0000005000007947 */ /* 0x000fea0003800000 */
.L_x_6397:
[----:B------:R-:W-:Y:S01]  /*03f0*/  IMAD.MOV.U32 R4, RZ, RZ, RZ ;  /* 0x000000ffff047224 */ /* 0x000fe200078e00ff */
[----:B------:R-:W-:Y:S01]  /*0400*/  UMOV UR9, UR6 ;  /* 0x0000000600097c82 */ /* 0x000fe20008000000 */
[----:B------:R-:W-:Y:S01]  /*0410*/  IMAD.MOV.U32 R3, RZ, RZ, c[0x0][0x178] ;  /* 0x00005e00ff037624 */ /* 0x000fe200078e00ff */
[----:B------:R-:W-:Y:S01]  /*0420*/  UMOV UR10, UR7 ;  /* 0x00000007000a7c82 */ /* 0x000fe20008000000 */
[----:B------:R-:W-:-:S05]  /*0430*/  IMAD.MOV.U32 R5, RZ, RZ, c[0x0][0x17c] ;  /* 0x00005f00ff057624 */ /* 0x000fca00078e00ff */
.L_x_6398:
[----:B------:R-:W-:Y:S01]  /*0440*/  ISETP.NE.U32.AND P0, PT, R5, RZ, PT ;  /* 0x000000ff0500720c */ /* 0x000fe20003f05070 */
[----:B------:R-:W-:Y:S02]  /*0450*/  ULDC UR4, c[0x0][0x0] ;  /* 0x0000000000047ab9 */ /* 0x000fe40000000800 */
[----:B------:R-:W-:-:S10]  /*0460*/  USHF.L.U32 UR4, UR4, 0x3, URZ ;  /* 0x0000000304047899 */ /* 0x000fd4000800063f */
[----:B------:R-:W-:Y:S05]  /*0470*/  @!P0 BRA `(.L_x_6399) ;  /* 0x0000007000008947 */ /* 0x000fea0003800000 */
[----:B------:R-:W-:Y:S01]  /*0480*/  MOV R10, 0x4c0 ;  /* 0x000004c0000a7802 */ /* 0x000fe20000000f00 */
[----:B------:R-:W-:Y:S02]  /*0490*/  UMOV UR5, UR4 ;  /* 0x0000000400057c82 */ /* 0x000fe40008000000 */
[----:B------:R-:W-:Y:S02]  /*04a0*/  UMOV UR4, URZ ;  /* 0x0000003f00047c82 */ /* 0x000fe40008000000 */
[----:B0-----:R-:W-:Y:S05]  /*04b0*/  CALL.REL.NOINC `($__internal_35_$__cuda_sm20_rem_s64) ;  /* 0x00003b6000007944 */ /* 0x001fea0003c00000 */
[----:B------:R-:W-:Y:S02]  /*04c0*/  IMAD.MOV.U32 R10, RZ, RZ, R6 ;  /* 0x000000ffff0a7224 */ /* 0x000fe400078e0006 */
[----:B------:R-:W-:Y:S01]  /*04d0*/  IMAD.MOV.U32 R11, RZ, RZ, R7 ;  /* 0x000000ffff0b7224 */ /* 0x000fe200078e0007 */
[----:B------:R-:W-:Y:S05]  /*04e0*/  BRA `(.L_x_6400) ;  /* 0x0000012000007947 */ /* 0x000fea0003800000 */
.L_x_6399:
[----:B------:R-:W1:Y:S01]  /*04f0*/  I2F.U32.RP R9, UR4 ;  /* 0x0000000400097d06 */ /* 0x000e620008209000 */
[----:B------:R-:W-:Y:S02]  /*0500*/  IADD3 R11, RZ, -UR4, RZ ;  /* 0x80000004ff0b7c10 */ /* 0x000fe4000fffe0ff */
[----:B------:R-:W-:-:S05]  /*0510*/  ISETP.NE.U32.AND P1, PT, RZ, UR4, PT ;  /* 0x00000004ff007c0c */ /* 0x000fca000bf25070 */
        /* <DEDUP_REMOVED lines=15> */
.L_x_6400:
[----:B------:R-:W-:Y:S01]  /*0610*/  IADD3 R7, P0, R3, -R10, RZ ;  /* 0x8000000a03077210 */ /* 0x000fe20007f1e0ff */
[C---:B0-----:R-:W-:Y:S01]  /*0620*/  IMAD.SHL.U32 R10, R8.reuse, 0x8, RZ ;  /* 0x00000008080a7824 */ /* 0x041fe200078e00ff */
[----:B------:R-:W-:Y:S01]  /*0630*/  SHF.R.U32.HI R9, RZ, 0x1d, R8 ;  /* 0x0000001dff097819 */ /* 0x000fe20000011608 */
[----:B------:R-:W-:Y:S01]  /*0640*/  BSSY B1, `(.L_x_6401) ;  /* 0x0000026000017945 */ /* 0x000fe20003800000 */
[-C--:B------:R-:W-:Y:S01]  /*0650*/  IADD3 R6, P3, R8, R7.reuse, RZ ;  /* 0x0000000708067210 */ /* 0x080fe20007f7e0ff */
[----:B------:R-:W-:Y:S01]  /*0660*/  IMAD.X R18, R5, 0x1, ~R11, P0 ;  /* 0x0000000105127824 */ /* 0x000fe200000e0e0b */
[----:B------:R-:W-:Y:S02]  /*0670*/  ISETP.GE.U32.AND P2, PT, R10, R7, PT ;  /* 0x000000070a00720c */ /* 0x000fe40003f46070 */
[----:B------:R-:W-:-:S02]  /*0680*/  ISETP.GE.U32.AND P1, PT, R6, R3, PT ;  /* 0x000000030600720c */ /* 0x000fc40003f26070 */
[-C--:B------:R-:W-:Y:S02]  /*0690*/  ISETP.GE.AND.EX P2, PT, R9, R18.reuse, PT, P2 ;  /* 0x000000120900720c */ /* 0x080fe40003f46320 */
[----:B------:R-:W-:Y:S02]  /*06a0*/  IADD3.X R14, RZ, R18, RZ, P3, !PT ;  /* 0x00000012ff0e7210 */ /* 0x000fe40001ffe4ff */
[----:B------:R-:W-:Y:S02]  /*06b0*/  PLOP3.LUT P0, PT, PT, PT, PT, 0x8, 0x0 ;  /* 0x000000000000781c */ /* 0x000fe40003f0e170 */
[----:B------:R-:W-:-:S07]  /*06c0*/  ISETP.GE.AND.EX P1, PT, R14, R5, PT, P1 ;  /* 0x000000050e00720c */ /* 0x000fce0003f26310 */
[----:B------:R-:W-:Y:S05]  /*06d0*/  @P2 BRA `(.L_x_6402) ;  /* 0x000001c000002947 */ /* 0x000fea0003800000 */
[----:B------:R-:W-:Y:S02]  /*06e0*/  IMAD.MOV.U32 R16, RZ, RZ, R8 ;  /* 0x000000ffff107224 */ /* 0x000fe400078e0008 */
[----:B------:R-:W-:-:S03]  /*06f0*/  IMAD.MOV.U32 R17, RZ, RZ, RZ ;  /* 0x000000ffff117224 */ /* 0x000fc600078e00ff */
.L_x_6403:
[----:B------:R-:W-:-:S04]  /*0700*/  LEA R8, P2, R16, UR9, 0x4 ;  /* 0x0000000910087c11 */ /* 0x000fc8000f8420ff */
[----:B------:R-:W-:-:S06]  /*0710*/  LEA.HI.X R9, R16, UR10, R17, 0x4, P2 ;  /* 0x0000000a10097c11 */ /* 0x000fcc00090f2411 */
[----:B------:R-:W2:Y:S01]  /*0720*/  LDG.E.128 R8, [R8.64] ;  /* 0x0000001208087981 */ /* 0x000ea2000c1e1d00 */
[----:B------:R-:W-:-:S05]  /*0730*/  IADD3 R16, P2, R16, c[0x0][0x0], RZ ;  /* 0x0000000010107a10 */ /* 0x000fca0007f5e0ff */
[----:B------:R-:W-:Y:S01]  /*0740*/  IMAD.X R17, RZ, RZ, R17, P2 ;  /* 0x000000ffff117224 */ /* 0x000fe200010e0611 */
[--C-:B--2---:R-:W-:Y:S02]  /*0750*/  HADD2.F32 R13, -RZ, R8.reuse.H0_H0 ;  /* 0x20000008ff0d7230 */ /* 0x104fe40000004100 */
[----:B------:R-:W-:Y:S02]  /*0760*/  HADD2.F32 R12, -RZ, R8.H1_H1 ;  /* 0x30000008ff0c7230 */ /* 0x000fe40000004100 */
[C---:B------:R-:W-:Y:S01]  /*0770*/  SHF.L.U64.HI R8, R16.reuse, 0x3, R17 ;  /* 0x0000000310087819 */ /* 0x040fe20000010211 */
[--C-:B------:R-:W-:Y:S01]  /*0780*/  HADD2.F32 R15, -RZ, R9.reuse.H0_H0 ;  /* 0x20000009ff0f7230 */ /* 0x100fe20000004100 */
[----:B------:R-:W-:Y:S02]  /*0790*/  FADD.FTZ R13, R13, R4 ;  /* 0x000000040d0d7221 */ /* 0x000fe40000010000 */
[----:B------:R-:W-:Y:S02]  /*07a0*/  IMAD.SHL.U32 R4, R16, 0x8, RZ ;  /* 0x0000000810047824 */ /* 0x000fe400078e00ff */
[----:B------:R-:W-:Y:S01]  /*07b0*/  FADD.FTZ R12, R13, R12 ;  /* 0x0000000c0d0c7221 */ /* 0x000fe20000010000 */
[----:B------:R-:W-:-:S02]  /*07c0*/  HADD2.F32 R13, -RZ, R9.H1_H1 ;  /* 0x30000009ff0d7230 */ /* 0x000fc40000004100 */
[----:B------:R-:W-:Y:S01]  /*07d0*/  ISETP.GE.U32.AND P2, PT, R4, R7, PT ;  /* 0x000000070400720c */ /* 0x000fe20003f46070 */
[----:B------:R-:W-:Y:S01]  /*07e0*/  FADD.FTZ R12, R12, R15 ;  /* 0x0000000f0c0c7221 */ /* 0x000fe20000010000 */
[--C-:B------:R-:W-:Y:S02]  /*07f0*/  HADD2.F32 R15, -RZ, R10.reuse.H0_H0 ;  /* 0x2000000aff0f7230 */ /* 0x100fe40000004100 */
[----:B------:R-:W-:Y:S01]  /*0800*/  ISETP.GE.AND.EX P2, PT, R8, R18, PT, P2 ;  /* 0x000000120800720c */ /* 0x000fe20003f46320 */
[----:B------:R-:W-:Y:S01]  /*0810*/  FADD.FTZ R12, R12, R13 ;  /* 0x0000000d0c0c7221 */ /* 0x000fe20000010000 */
[----:B------:R-:W-:Y:S02]  /*0820*/  HADD2.F32 R9, -RZ, R10.H1_H1 ;  /* 0x3000000aff097230 */ /* 0x000fe40000004100 */
[--C-:B------:R-:W-:Y:S01]  /*0830*/  HADD2.F32 R4, -RZ, R11.reuse.H0_H0 ;  /* 0x2000000bff047230 */ /* 0x100fe20000004100 */
[----:B------:R-:W-:Y:S01]  /*0840*/  FADD.FTZ R12, R12, R15 ;  /* 0x0000000f0c0c7221 */ /* 0x000fe20000010000 */
[----:B------:R-:W-:-:S03]  /*0850*/  HADD2.F32 R11, -RZ, R11.H1_H1 ;  /* 0x3000000bff0b7230 */ /* 0x000fc60000004100 */
[----:B------:R-:W-:-:S04]  /*0860*/  FADD.FTZ R9, R12, R9 ;  /* 0x000000090c097221 */ /* 0x000fc80000010000 */
[----:B------:R-:W-:-:S04]  /*0870*/  FADD.FTZ R4, R9, R4 ;  /* 0x0000000409047221 */ /* 0x000fc80000010000 */
[----:B------:R-:W-:Y:S01]  /*0880*/  FADD.FTZ R4, R4, R11 ;  /* 0x0000000b04047221 */ /* 0x000fe20000010000 */
[----:B------:R-:W-:Y:S05]  /*0890*/  @!P2 BRA `(.L_x_6403) ;  /* 0xfffffe600000a947 */ /* 0x000fea000383ffff */
.L_x_6402:
[----:B------:R-:W-:Y:S05]  /*08a0*/  BSYNC B1 ;  /* 0x0000000000017941 */ /* 0x000fea0003800000 */
.L_x_6401:
[----:B------:R-:W-:Y:S05]  /*08b0*/  @P1 BRA `(.L_x_6404) ;  /* 0x000006d000001947 */ /* 0x000fea0003800000 */
[----:B------:R-:W-:Y:S01]  /*08c0*/  BSSY B1, `(.L_x_6405) ;  /* 0x000000d000017945 */ /* 0x000fe20003800000 */
[----:B------:R-:W-:Y:S01]  /*08d0*/  IMAD.MOV.U32 R8, RZ, RZ, R6 ;  /* 0x000000ffff087224 */ /* 0x000fe200078e0006 */
[----:B------:R-:W-:-:S04]  /*08e0*/  MOV R10, R14 ;  /* 0x0000000e000a7202 */ /* 0x000fc80000000f00 */
.L_x_6406:
[----:B------:R-:W-:-:S04]  /*08f0*/  LEA R6, P1, R8, UR9, 0x1 ;  /* 0x0000000908067c11 */ /* 0x000fc8000f8208ff */
[----:B------:R-:W-:-:S05]  /*0900*/  LEA.HI.X R7, R8, UR10, R10, 0x1, P1 ;  /* 0x0000000a08077c11 */ /* 0x000fca00088f0c0a */
[----:B------:R-:W2:Y:S01]  /*0910*/  LDG.E.U16 R6, [R6.64] ;  /* 0x0000001206067981 */ /* 0x000ea2000c1e1500 */
[----:B------:R-:W-:-:S05]  /*0920*/  IADD3 R8, P1, R8, c[0x0][0x0], RZ ;  /* 0x0000000008087a10 */ /* 0x000fca0007f3e0ff */
[----:B------:R-:W-:Y:S01]  /*0930*/  IMAD.X R10, RZ, RZ, R10, P1 ;  /* 0x000000ffff0a7224 */ /* 0x000fe200008e060a */
[----:B------:R-:W-:-:S04]  /*0940*/  ISETP.GE.U32.AND P1, PT, R8, R3, PT ;  /* 0x000000030800720c */ /* 0x000fc80003f26070 */
[----:B------:R-:W-:Y:S01]  /*0950*/  ISETP.GE.AND.EX P1, PT, R10, R5, PT, P1 ;  /* 0x000000050a00720c */ /* 0x000fe20003f26310 */
[----:B--2---:R-:W-:-:S05]  /*0960*/  HADD2.F32 R9, -RZ, R6.H0_H0 ;  /* 0x20000006ff097230 */ /* 0x004fca0000004100 */
[----:B------:R-:W-:-:S07]  /*0970*/  FADD.FTZ R4, R9, R4 ;  /* 0x0000000409047221 */ /* 0x000fce0000010000 */
[----:B------:R-:W-:Y:S05]  /*0980*/  @!P1 BRA `(.L_x_6406) ;  /* 0xffffff6000009947 */ /* 0x000fea000383ffff */
[----:B------:R-:W-:Y:S05]  /*0990*/  BSYNC B1 ;  /* 0x0000000000017941 */ /* 0x000fea0003800000 */
.L_x_6405:
[----:B------:R-:W-:Y:S05]  /*09a0*/  BRA `(.L_x_6404) ;  /* 0x000005e000007947 */ /* 0x000fea0003800000 */
.L_x_6396:
        /* <DEDUP_REMOVED lines=18> */
[----:B------:R-:W-:Y:S01]  /*0ad0*/  HFMA2.MMA R4, -RZ, RZ, 0, 0 ;  /* 0x00000000ff047435 */ /* 0x000fe200000001ff */
[----:B------:R-:W-:Y:S01]  /*0ae0*/  UIADD3 UR4, UP0, UP1, -UR16, UR5, UR4 ;  /* 0x0000000510047290 */ /* 0x000fe2000f91e104 */
[----:B------:R-:W-:-:S03]  /*0af0*/  IMNMX.U32 R3, R8, c[0x0][0x0], PT ;  /* 0x0000000008037a17 */ /* 0x000fc60003800000 */
[----:B------:R-:W-:Y:S02]  /*0b00*/  UIADD3.X UR10, UR10, -0x1, URZ, UP0, UP1 ;  /* 0xffffffff0a0a7890 */ /* 0x000fe400087e243f */
[----:B------:R-:W-:Y:S01]  /*0b10*/  ULEA UR5, UP0, UR4, UR12, 0x1 ;  /* 0x0000000c04057291 */ /* 0x000fe2000f80083f */
[----:B------:R-:W-:-:S03]  /*0b20*/  IMAD.IADD R3, R8, 0x1, -R3 ;  /* 0x0000000108037824 */ /* 0x000fc600078e0a03 */
[----:B------:R-:W-:Y:S02]  /*0b30*/  ULEA.HI.X UR10, UR4, UR13, UR10, 0x1, UP0 ;  /* 0x0000000d040a7291 */ /* 0x000fe400080f0c0a */
[----:B------:R-:W-:-:S04]  /*0b40*/  IMAD.U32 R8, RZ, RZ, UR5 ;  /* 0x00000005ff087e24 */ /* 0x000fc8000f8e00ff */
[----:B------:R-:W-:Y:S01]  /*0b50*/  IMAD.U32 R9, RZ, RZ, UR10 ;  /* 0x0000000aff097e24 */ /* 0x000fe2000f8e00ff */
[----:B--2---:R-:W-:-:S05]  /*0b60*/  @!P0 HADD2.F32 R5, -RZ, R6.H0_H0 ;  /* 0x20000006ff058230 */ /* 0x004fca0000004100 */
[----:B------:R-:W-:Y:S01]  /*0b70*/  @!P0 FADD.FTZ R4, RZ, R5 ;  /* 0x00000005ff048221 */ /* 0x000fe20000010000 */
[----:B------:R-:W-:Y:S05]  /*0b80*/  BRA `(.L_x_6408) ;  /* 0x0000003000007947 */ /* 0x000fea0003800000 */
.L_x_6407:
[----:B------:R-:W-:Y:S01]  /*0b90*/  IMAD.MOV.U32 R4, RZ, RZ, RZ ;  /* 0x000000ffff047224 */ /* 0x000fe200078e00ff */
[----:B------:R-:W-:Y:S01]  /*0ba0*/  MOV R9, UR7 ;  /* 0x0000000700097c02 */ /* 0x000fe20008000f00 */
[----:B------:R-:W-:Y:S02]  /*0bb0*/  IMAD.U32 R8, RZ, RZ, UR6 ;  /* 0x00000006ff087e24 */ /* 0x000fe4000f8e00ff */
.L_x_6408:
        /* <DEDUP_REMOVED lines=14> */
[----:B------:R-:W-:Y:S01]  /*0ca0*/  IMAD.MOV R6, RZ, RZ, -R5 ;  /* 0x000000ffff067224 */ /* 0x000fe200078e0a05 */
[----:B0-----:R-:W-:-:S03]  /*0cb0*/  SHF.L.U32 R5, R11, 0x3, RZ ;  /* 0x000000030b057819 */ /* 0x001fc600000006ff */
        /* <DEDUP_REMOVED lines=14> */
.L_x_6411:
[----:B------:R-:W-:-:S06]  /*0da0*/  IMAD.WIDE R8, R5, 0x10, R6 ;  /* 0x0000001005087825 */ /* 0x000fcc00078e0206 */
[----:B------:R-:W2:Y:S01]  /*0db0*/  LDG.E.128 R8, [R8.64] ;  /* 0x0000001208087981 */ /* 0x000ea2000c1e1d00 */
[----:B------:R-:W-:Y:S01]  /*0dc0*/  IADD3 R5, R5, c[0x0][0x0], RZ ;  /* 0x0000000005057a10 */ /* 0x000fe20007ffe0ff */
[--C-:B--2---:R-:W-:Y:S02]  /*0dd0*/  HADD2.F32 R13, -RZ, R8.reuse.H0_H0 ;  /* 0x20000008ff0d7230 */ /* 0x104fe40000004100 */
[----:B------:R-:W-:Y:S01]  /*0de0*/  HADD2.F32 R12, -RZ, R8.H1_H1 ;  /* 0x30000008ff0c7230 */ /* 0x000fe20000004100 */
[----:B------:R-:W-:Y:S01]  /*0df0*/  SHF.L.U32 R8, R5, 0x3, RZ ;  /* 0x0000000305087819 */ /* 0x000fe200000006ff */
[----:B------:R-:W-:Y:S01]  /*0e00*/  HADD2.F32 R15, -RZ, R9.H0_H0 ;  /* 0x20000009ff0f7230 */ /* 0x000fe20000004100 */
[----:B------:R-:W-:Y:S01]  /*0e10*/  FADD.FTZ R13, R13, R4 ;  /* 0x000000040d0d7221 */ /* 0x000fe20000010000 */
[--C-:B------:R-:W-:Y:S01]  /*0e20*/  HADD2.F32 R4, -RZ, R11.reuse.H0_H0 ;  /* 0x2000000bff047230 */ /* 0x100fe20000004100 */
[----:B------:R-:W-:Y:S01]  /*0e30*/  ISETP.GE.AND P1, PT, R8, R16, PT ;  /* 0x000000100800720c */ /* 0x000fe20003f26270 */
[----:B------:R-:W-:Y:S01]  /*0e40*/  HADD2.F32 R11, -RZ, R11.H1_H1 ;  /* 0x3000000bff0b7230 */ /* 0x000fe20000004100 */
[----:B------:R-:W-:Y:S01]  /*0e50*/  FADD.FTZ R12, R13, R12 ;  /* 0x0000000c0d0c7221 */ /* 0x000fe20000010000 */
[----:B------:R-:W-:-:S02]  /*0e60*/  HADD2.F32 R13, -RZ, R9.H1_H1 ;  /* 0x30000009ff0d7230 */ /* 0x000fc40000004100 */
[--C-:B------:R-:W-:Y:S01]  /*0e70*/  HADD2.F32 R9, -RZ, R10.reuse.H1_H1 ;  /* 0x3000000aff097230 */ /* 0x100fe20000004100 */
[----:B------:R-:W-:Y:S01]  /*0e80*/  FADD.FTZ R12, R12, R15 ;  /* 0x0000000f0c0c7221 */ /* 0x000fe20000010000 */
[----:B------:R-:W-:-:S03]  /*0e90*/  HADD2.F32 R15, -RZ, R10.H0_H0 ;  /* 0x2000000aff0f7230 */ /* 0x000fc60000004100 */
[----:B------:R-:W-:-:S04]  /*0ea0*/  FADD.FTZ R12, R12, R13 ;  /* 0x0000000d0c0c7221 */ /* 0x000fc80000010000 */
[----:B------:R-:W-:-:S04]  /*0eb0*/  FADD.FTZ R12, R12, R15 ;  /* 0x0000000f0c0c7221 */ /* 0x000fc80000010000 */
[----:B------:R-:W-:-:S04]  /*0ec0*/  FADD.FTZ R9, R12, R9 ;  /* 0x000000090c097221 */ /* 0x000fc80000010000 */
[----:B------:R-:W-:-:S04]  /*0ed0*/  FADD.FTZ R4, R9, R4 ;  /* 0x0000000409047221 */ /* 0x000fc80000010000 */
[----:B------:R-:W-:Y:S01]  /*0ee0*/  FADD.FTZ R4, R4, R11 ;  /* 0x0000000b04047221 */ /* 0x000fe20000010000 */
[----:B------:R-:W-:Y:S05]  /*0ef0*/  @!P1 BRA `(.L_x_6411) ;  /* 0xfffffea000009947 */ /* 0x000fea000383ffff */
.L_x_6410:
[----:B------:R-:W-:Y:S05]  /*0f00*/  BSYNC B1 ;  /* 0x0000000000017941 */ /* 0x000fea0003800000 */
.L_x_6409:
[----:B------:R-:W-:Y:S05]  /*0f10*/  @P2 BRA `(.L_x_6404) ;  /* 0x0000007000002947 */ /* 0x000fea0003800000 */
.L_x_6412:
[----:B------:R-:W-:-:S06]  /*0f20*/  IMAD.WIDE R8, R14, 0x2, R6 ;  /* 0x000000020e087825 */ /* 0x000fcc00078e0206 */
[----:B------:R-:W2:Y:S01]  /*0f30*/  LDG.E.U16 R8, [R8.64] ;  /* 0x0000001208087981 */ /* 0x000ea2000c1e1500 */
[----:B------:R-:W-:-:S04]  /*0f40*/  IADD3 R14, R14, c[0x0][0x0], RZ ;  /* 0x000000000e0e7a10 */ /* 0x000fc80007ffe0ff */
[----:B------:R-:W-:Y:S01]  /*0f50*/  ISETP.GE.AND P1, PT, R14, R3, PT ;  /* 0x000000030e00720c */ /* 0x000fe20003f26270 */
[----:B--2---:R-:W-:-:S05]  /*0f60*/  HADD2.F32 R5, -RZ, R8.H0_H0 ;  /* 0x20000008ff057230 */ /* 0x004fca0000004100 */
[----:B------:R-:W-:-:S07]  /*0f70*/  FADD.FTZ R4, R5, R4 ;  /* 0x0000000405047221 */ /* 0x000fce0000010000 */
[----:B------:R-:W-:Y:S05]  /*0f80*/  @!P1 BRA `(.L_x_6412) ;  /* 0xffffff9000009947 */ /* 0x000fea000383ffff */
.L_x_6404:
[----:B------:R-:W-:Y:S05]  /*0f90*/  BSYNC B0 ;  /* 0x0000000000007941 */ /* 0x000fea0003800000 */
.L_x_6395:
        /* <DEDUP_REMOVED lines=59> */
[----:B------:R-:W-:Y:S05]  /*1350*/  CALL.REL.NOINC `($__internal_36_$__cuda_sm70_warpsync) ;  /* 0x0000319000007944 */ /* 0x000fea0003c00000 */
.L_x_6414:
[----:B------:R-:W-:-:S06]  /*1360*/  NOP ;  /* 0x0000000000007918 */ /* 0x000fcc0000000000 */
[----:B------:R0:W-:Y:S02]  /*1370*/  STS [R20.X4], R7 ;  /* 0x0000000714007388 */ /* 0x0001e40000004800 */
.L_x_6413:
[----:B0-----:R-:W-:Y:S01]  /*1380*/  ISETP.NE.AND P1, PT, R27, RZ, PT ;  /* 0x000000ff1b00720c */ /* 0x001fe20003f25270 */
[----:B------:R-:W-:Y:S01]  /*1390*/  WARPSYNC 0xffffffff ;  /* 0xffffffff00007948 */ /* 0x000fe20003800000 */
[----:B------:R-:W-:Y:S06]  /*13a0*/  BAR.SYNC.DEFER_BLOCKING 0x0 ;  /* 0x0000000000007b1d */ /* 0x000fec0000010000 */
[----:B------:R-:W-:Y:S05]  /*13b0*/  BSSY B0, `(.L_x_6415) ;  /* 0x0000054000007945 */ /* 0x000fea0003800000 */
[----:B------:R-:W-:Y:S05]  /*13c0*/  @P1 BRA `(.L_x_6416) ;  /* 0x0000052000001947 */ /* 0x000fea0003800000 */
[----:B------:R-:W-:Y:S02]  /*13d0*/  ISETP.NE.AND P1, PT, R3, RZ, PT ;  /* 0x000000ff0300720c */ /* 0x000fe40003f25270 */
[----:B------:R-:W-:-:S11]  /*13e0*/  MOV R19, RZ ;  /* 0x000000ff00137202 */ /* 0x000fd60000000f00 */
        /* <DEDUP_REMOVED lines=17> */
.L_x_6421:
        /* <DEDUP_REMOVED lines=25> */
.L_x_6420:
        /* <DEDUP_REMOVED lines=16> */
.L_x_6422:
[----:B------:R-:W-:-:S13]  /*1790*/  ISETP.NE.OR P1, PT, R3, RZ, P1 ;  /* 0x000000ff0300720c */ /* 0x000fda0000f25670 */
[----:B------:R-:W-:Y:S05]  /*17a0*/  @!P1 BRA `(.L_x_6418) ;  /* 0x000000a000009947 */ /* 0x000fea0003800000 */
.L_x_6419:
        /* <DEDUP_REMOVED lines=10> */
.L_x_6418:
[----:B------:R-:W-:-:S13]  /*1850*/  ISETP.NE.AND P1, PT, R20, RZ, PT ;  /* 0x000000ff1400720c */ /* 0x000fda0003f25270 */
[----:B------:R-:W-:Y:S05]  /*1860*/  @!P1 BRA `(.L_x_6417) ;  /* 0x0000007000009947 */ /* 0x000fea0003800000 */
[----:B------:R-:W-:-:S09]  /*1870*/  USHF.L.U32 UR4, UR4, 0x2, URZ ;  /* 0x0000000204047899 */ /* 0x000fd2000800063f */
.L_x_6423:
[----:B------:R-:W0:Y:S01]  /*1880*/  LDS R4, [UR4] ;  /* 0x00000004ff047984 */ /* 0x000e220008000800 */
[----:B------:R-:W-:Y:S01]  /*1890*/  IADD3 R20, R20, -0x1, RZ ;  /* 0xffffffff14147810 */ /* 0x000fe20007ffe0ff */
[----:B------:R-:W-:-:S03]  /*18a0*/  UIADD3 UR4, UR4, 0x4, URZ ;  /* 0x0000000404047890 */ /* 0x000fc6000fffe03f */
[----:B------:R-:W-:Y:S01]  /*18b0*/  ISETP.NE.AND P1, PT, R20, RZ, PT ;  /* 0x000000ff1400720c */ /* 0x000fe20003f25270 */
[----:B0-----:R-:W-:-:S12]  /*18c0*/  FADD.FTZ R19, R4, R19 ;  /* 0x0000001304137221 */ /* 0x001fd80000010000 */
[----:B------:R-:W-:Y:S05]  /*18d0*/  @P1 BRA `(.L_x_6423) ;  /* 0xffffffa000001947 */ /* 0x000fea000383ffff */
.L_x_6417:
[----:B------:R0:W-:Y:S02]  /*18e0*/  STS [RZ], R19 ;  /* 0x00000013ff007388 */ /* 0x0001e40000000800 */
.L_x_6416:
[----:B------:R-:W-:Y:S05]  /*18f0*/  BSYNC B0 ;  /* 0x0000000000007941 */ /* 0x000fea0003800000 */
.L_x_6415:
        /* <DEDUP_REMOVED lines=18> */
[----:B------:R-:W-:-:S05]  /*1a20*/  MOV R8, c[0x0][0x0] ;  /* 0x0000000000087a02 */ /* 0x000fca0000000f00 */
        /* <DEDUP_REMOVED lines=18> */
[----:B------:R-:W-:-:S04]  /*1b50*/  @P0 IADD3 R3, -R0, R3, RZ ;  /* 0x0000000300030210 */ /* 0x000fc80007ffe1ff */
        /* <DEDUP_REMOVED lines=9> */
[C---:B------:R-:W-:Y:S01]  /*1bf0*/  SHF.L.U32 R14, R8.reuse, 0x2, RZ ;  /* 0x00000002080e7819 */ /* 0x040fe200000006ff */
[C---:B------:R-:W-:Y:S02]  /*1c00*/  IMAD R16, R8.reuse, 0x5, RZ ;  /* 0x0000000508107824 */ /* 0x040fe400078e02ff */
[C---:B------:R-:W-:Y:S02]  /*1c10*/  IMAD.SHL.U32 R10, R8.reuse, 0x2, RZ ;  /* 0x00000002080a7824 */ /* 0x040fe400078e00ff */
[----:B------:R-:W-:Y:S01]  /*1c20*/  IMAD R12, R8, 0x3, RZ ;  /* 0x00000003080c7824 */ /* 0x000fe200078e02ff */
[----:B------:R-:W-:Y:S01]  /*1c30*/  SHF.L.U32 R15, R16, 0x1, RZ ;  /* 0x00000001100f7819 */ /* 0x000fe200000006ff */
[C---:B------:R-:W-:Y:S01]  /*1c40*/  IMAD R23, R8.reuse, 0x6, RZ ;  /* 0x0000000608177824 */ /* 0x040fe200078e02ff */
[----:B------:R-:W-:Y:S01]  /*1c50*/  SHF.R.U32.HI R16, RZ, 0x1f, R16 ;  /* 0x0000001fff107819 */ /* 0x000fe20000011610 */
[C---:B------:R-:W-:Y:S02]  /*1c60*/  IMAD R5, R8.reuse, 0x7, RZ ;  /* 0x0000000708057824 */ /* 0x040fe400078e02ff */
        /* <DEDUP_REMOVED lines=12> */
.L_x_6428:
        /* <DEDUP_REMOVED lines=8> */
[-C--:B------:R-:W-:Y:S02]  /*1db0*/  IADD3 R28, P0, R13, R34.reuse, RZ ;  /* 0x000000220d1c7210 */ /* 0x080fe40007f1e0ff */
[----:B------:R-:W-:Y:S01]  /*1dc0*/  IADD3.X R21, R10, R35, RZ, P1, !PT ;  /* 0x000000230a157210 */ /* 0x000fe20000ffe4ff */
[--C-:B------:R-:W-:Y:S01]  /*1dd0*/  IMAD.X R31, R12, 0x1, R35.reuse, P2 ;  /* 0x000000010c1f7824 */ /* 0x100fe200010e0623 */
[----:B------:R1:W3:Y:S01]  /*1de0*/  LDG.E.U16 R32, [R32.64] ;  /* 0x0000001220207981 */ /* 0x0002e2000c1e1500 */
[----:B------:R-:W-:Y:S01]  /*1df0*/  IMAD.X R29, R14, 0x1, R35, P0 ;  /* 0x000000010e1d7824 */ /* 0x000fe200000e0623 */
[----:B------:R-:W-:-:S02]  /*1e00*/  IADD3 R18, P0, R15, R34, RZ ;  /* 0x000000220f127210 */ /* 0x000fc40007f1e0ff */
[-C--:B------:R-:W-:Y:S01]  /*1e10*/  IADD3 R36, P1, R17, R34.reuse, RZ ;  /* 0x0000002211247210 */ /* 0x080fe20007f3e0ff */
[----:B------:R4:W5:Y:S02]  /*1e20*/  LDG.E.U16 R22, [R20.64] ;  /* 0x0000001214167981 */ /* 0x000964000c1e1500 */
[--C-:B0-----:R-:W-:Y:S02]  /*1e30*/  IMAD.X R19, R16, 0x1, R35.reuse, P0 ;  /* 0x0000000110137824 */ /* 0x101fe400000e0623 */
[----:B------:R-:W-:Y:S01]  /*1e40*/  IMAD.X R37, R23, 0x1, R35, P1 ;  /* 0x0000000117257824 */ /* 0x000fe200008e0623 */
[----:B--2---:R0:W2:Y:S04]  /*1e50*/  LDG.E.U16 R28, [R28.64] ;  /* 0x000000121c1c7981 */ /* 0x0040a8000c1e1500 */
[----:B-1----:R1:W2:Y:S01]  /*1e60*/  LDG.E.U16 R33, [R18.64] ;  /* 0x0000001212217981 */ /* 0x0022a2000c1e1500 */
[----:B----4-:R-:W-:-:S03]  /*1e70*/  IADD3 R20, P1, R25, R34, RZ ;  /* 0x0000002219147210 */ /* 0x010fc60007f3e0ff */
[----:B------:R4:W2:Y:S01]  /*1e80*/  LDG.E.U16 R30, [R30.64] ;  /* 0x000000121e1e7981 */ /* 0x0008a2000c1e1500 */
[----:B------:R-:W-:-:S03]  /*1e90*/  IADD3.X R21, R5, R35, RZ, P1, !PT ;  /* 0x0000002305157210 */ /* 0x000fc60000ffe4ff */
[----:B------:R2:W2:Y:S01]  /*1ea0*/  LDG.E.U16 R34, [R34.64] ;  /* 0x0000001222227981 */ /* 0x0004a2000c1e1500 */
[----:B-1----:R-:W-:-:S03]  /*1eb0*/  IADD3 R18, P0, R24, UR6, RZ ;  /* 0x0000000618127c10 */ /* 0x002fc6000ff1e0ff */
[----:B0-----:R0:W2:Y:S01]  /*1ec0*/  LDG.E.U16 R29, [R20.64] ;  /* 0x00000012141d7981 */ /* 0x0010a2000c1e1500 */
[----:B------:R-:W-:-:S03]  /*1ed0*/  IADD3.X R19, R26, UR7, RZ, P0, !PT ;  /* 0x000000071a137c10 */ /* 0x000fc600087fe4ff */
[----:B----4-:R1:W4:Y:S04]  /*1ee0*/  LDG.E.U16 R31, [R36.64] ;  /* 0x00000012241f7981 */ /* 0x010328000c1e1500 */
[----:B0-----:R-:W2:Y:S01]  /*1ef0*/  LDG.E.U16 R20, [R18.64] ;  /* 0x0000001212147981 */ /* 0x001ea2000c1e1500 */
[----:B-1----:R-:W-:-:S05]  /*1f00*/  IADD3 R36, P0, R7, R18, RZ ;  /* 0x0000001207247210 */ /* 0x002fca0007f1e0ff */
[----:B------:R-:W-:-:S05]  /*1f10*/  IMAD.X R37, R8, 0x1, R19, P0 ;  /* 0x0000000108257824 */ /* 0x000fca00000e0613 */
[----:B------:R-:W3:Y:S01]  /*1f20*/  LDG.E.U16 R36, [R36.64] ;  /* 0x0000001224247981 */ /* 0x000ee2000c1e1500 */
[----:B--2---:R-:W-:Y:S01]  /*1f30*/  HADD2.F32 R35, -RZ, R20.H0_H0 ;  /* 0x20000014ff237230 */ /* 0x004fe20000004100 */
[----:B------:R-:W-:-:S05]  /*1f40*/  IADD3 R20, P0, R9, R18, RZ ;  /* 0x0000001209147210 */ /* 0x000fca0007f1e0ff */
[----:B------:R-:W-:-:S05]  /*1f50*/  IMAD.X R21, R10, 0x1, R19, P0 ;  /* 0x000000010a157824 */ /* 0x000fca00000e0613 */
[----:B------:R-:W2:Y:S01]  /*1f60*/  LDG.E.U16 R20, [R20.64] ;  /* 0x0000001214147981 */ /* 0x000ea2000c1e1500 */
[----:B------:R-:W-:Y:S02]  /*1f70*/  HADD2.F32 R34, -RZ, R34.H0_H0 ;  /* 0x20000022ff227230 */ /* 0x000fe40000004100 */
[----:B---3--:R-:W-:-:S03]  /*1f80*/  HADD2.F32 R32, -RZ, R32.H0_H0 ;  /* 0x20000020ff207230 */ /* 0x008fc60000004100 */
[----:B------:R-:W-:Y:S01]  /*1f90*/  FFMA.FTZ R35, R34, -UR22, R35 ;  /* 0x8000001622237c23 */ /* 0x000fe20008010023 */
[----:B------:R-:W-:Y:S01]  /*1fa0*/  HADD2.F32 R34, -RZ, R36.H0_H0 ;  /* 0x20000024ff227230 */ /* 0x000fe20000004100 */
[----:B------:R-:W-:-:S04]  /*1fb0*/  IADD3 R36, P0, R11, R18, RZ ;  /* 0x000000120b247210 */ /* 0x000fc80007f1e0ff */
[----:B------:R-:W-:Y:S02]  /*1fc0*/  FFMA.FTZ R34, R32, -UR22, R34 ;  /* 0x8000001620227c23 */ /* 0x000fe40008010022 */
[----:B------:R-:W-:-:S05]  /*1fd0*/  IMAD.X R37, R12, 0x1, R19, P0 ;  /* 0x000000010c257824 */ /* 0x000fca00000e0613 */
[----:B------:R-:W3:Y:S01]  /*1fe0*/  LDG.E.U16 R36, [R36.64] ;  /* 0x0000001224247981 */ /* 0x000ee2000c1e1500 */
[----:B--2---:R-:W-:Y:S01]  /*1ff0*/  HADD2.F32 R32, -RZ, R20.H0_H0 ;  /* 0x20000014ff207230 */ /* 0x004fe20000004100 */
[----:B------:R-:W-:-:S05]  /*2000*/  IADD3 R20, P0, R13, R18, RZ ;  /* 0x000000120d147210 */ /* 0x000fca0007f1e0ff */
[----:B------:R-:W-:-:S05]  /*2010*/  IMAD.X R21, R14, 0x1, R19, P0 ;  /* 0x000000010e157824 */ /* 0x000fca00000e0613 */
[----:B------:R-:W2:Y:S01]  /*2020*/  LDG.E.U16 R20, [R20.64] ;  /* 0x0000001214147981 */ /* 0x000ea2000c1e1500 */
[----:B-----5:R-:W-:Y:S02]  /*2030*/  HADD2.F32 R22, -RZ, R22.H0_H0 ;  /* 0x20000016ff167230 */ /* 0x020fe40000004100 */
[----:B------:R-:W-:-:S03]  /*2040*/  HADD2.F32 R30, -RZ, R30.H0_H0 ;  /* 0x2000001eff1e7230 */ /* 0x000fc60000004100 */
[----:B------:R-:W-:Y:S01]  /*2050*/  FFMA.FTZ R22, R22, -UR22, R32 ;  /* 0x8000001616167c23 */ /* 0x000fe20008010020 */
[----:B---3--:R-:W-:Y:S01]  /*2060*/  HADD2.F32 R32, -RZ, R36.H0_H0 ;  /* 0x20000024ff207230 */ /* 0x008fe20000004100 */
[----:B------:R-:W-:-:S04]  /*2070*/  IADD3 R36, P0, R15, R18, RZ ;  /* 0x000000120f247210 */ /* 0x000fc80007f1e0ff */
[----:B------:R-:W-:Y:S01]  /*2080*/  FFMA.FTZ R30, R30, -UR22, R32 ;  /* 0x800000161e1e7c23 */ /* 0x000fe20008010020 */
[----:B------:R-:W-:Y:S01]  /*2090*/  IADD3.X R37, R16, R19, RZ, P0, !PT ;  /* 0x0000001310257210 */ /* 0x000fe200007fe4ff */
[----:B------:R-:W-:Y:S02]  /*20a0*/  HADD2.F32 R28, -RZ, R28.H0_H0 ;  /* 0x2000001cff1c7230 */ /* 0x000fe40000004100 */
[----:B--2---:R-:W-:Y:S01]  /*20b0*/  HADD2.F32 R32, -RZ, R20.H0_H0 ;  /* 0x20000014ff207230 */ /* 0x004fe20000004100 */
[----:B------:R-:W-:-:S05]  /*20c0*/  IADD3 R20, P0, R17, R18, RZ ;  /* 0x0000001211147210 */ /* 0x000fca0007f1e0ff */
[--C-:B------:R-:W-:Y:S01]  /*20d0*/  IMAD.X R21, R23, 0x1, R19.reuse, P0 ;  /* 0x0000000117157824 */ /* 0x100fe200000e0613 */
[----:B------:R-:W-:Y:S01]  /*20e0*/  IADD3 R18, P0, R25, R18, RZ ;  /* 0x0000001219127210 */ /* 0x000fe20007f1e0ff */
[----:B------:R-:W-:Y:S02]  /*20f0*/  FFMA.FTZ R28, R28, -UR22, R32 ;  /* 0x800000161c1c7c23 */ /* 0x000fe40008010020 */
[----:B------:R0:W2:Y:S04]  /*2100*/  LDG.E.U16 R32, [R36.64] ;  /* 0x0000001224207981 */ /* 0x0000a8000c1e1500 */
[----:B------:R1:W3:Y:S01]  /*2110*/  LDG.E.U16 R20, [R20.64] ;  /* 0x0000001214147981 */ /* 0x0002e2000c1e1500 */
[----:B------:R-:W-:-:S05]  /*2120*/  IMAD.X R19, R5, 0x1, R19, P0 ;  /* 0x0000000105137824 */ /* 0x000fca00000e0613 */
[----:B-1----:R1:W5:Y:S01]  /*2130*/  LDG.E.U16 R21, [R18.64] ;  /* 0x0000001212157981 */ /* 0x002362000c1e1500 */
[----:B0-----:R-:W-:-:S04]  /*2140*/  IADD3 R36, P0, R24, UR15, RZ ;  /* 0x0000000f18247c10 */ /* 0x001fc8000ff1e0ff */
[----:B------:R-:W-:Y:S02]  /*2150*/  IADD3.X R37, R26, UR16, RZ, P0, !PT ;  /* 0x000000101a257c10 */ /* 0x000fe400087fe4ff */
[----:B-1----:R-:W-:Y:S01]  /*2160*/  IADD3 R18, P0, R7, R36, RZ ;  /* 0x0000002407127210 */ /* 0x002fe20007f1e0ff */
[----:B------:R-:W-:Y:S01]  /*2170*/  HADD2.F32 R24, -RZ, R33.H0_H0 ;  /* 0x20000021ff187230 */ /* 0x000fe20000004100 */
[----:B------:R-:W-:Y:S02]  /*2180*/  F2FP.PACK_AB R35, RZ, R35 ;  /* 0x00000023ff23723e */ /* 0x000fe400000000ff */
[----:B------:R-:W-:Y:S01]  /*2190*/  F2FP.PACK_AB R34, RZ, R34 ;  /* 0x00000022ff22723e */ /* 0x000fe200000000ff */
[----:B------:R-:W-:Y:S01]  /*21a0*/  IMAD.X R19, R8, 0x1, R37, P0 ;  /* 0x0000000108137824 */ /* 0x000fe200000e0625 */
[----:B------:R-:W-:Y:S01]  /*21b0*/  F2FP.PACK_AB R22, RZ, R22 ;  /* 0x00000016ff16723e */ /* 0x000fe200000000ff */
[----:B----4-:R-:W-:Y:S01]  /*21c0*/  HADD2.F32 R31, -RZ, R31.H0_H0 ;  /* 0x2000001fff1f7230 */ /* 0x010fe20000004100 */
[----:B------:R-:W-:Y:S01]  /*21d0*/  STG.E.U16 [R36.64], R35 ;  /* 0x0000002324007986 */ /* 0x000fe2000c101512 */
[----:B------:R-:W-:-:S03]  /*21e0*/  F2FP.PACK_AB R30, RZ, R30 ;  /* 0x0000001eff1e723e */ /* 0x000fc600000000ff */
[----:B------:R0:W-:Y:S01]  /*21f0*/  STG.E.U16 [R18.64], R34 ;  /* 0x0000002212007986 */ /* 0x0001e2000c101512 */
[----:B------:R-:W-:Y:S01]  /*2200*/  F2FP.PACK_AB R28, RZ, R28 ;  /* 0x0000001cff1c723e */ /* 0x000fe200000000ff */
[----:B------:R-:W-:Y:S01]  /*2210*/  HADD2.F32 R26, -RZ, R29.H0_H0 ;  /* 0x2000001dff1a7230 */ /* 0x000fe20000004100 */
[----:B0-----:R-:W-:Y:S02]  /*2220*/  PRMT R19, R22, 0x7610, R19 ;  /* 0x0000761016137816 */ /* 0x001fe40000000013 */
[-C--:B------:R-:W-:Y:S01]  /*2230*/  IADD3 R18, P1, R13, R36.reuse, RZ ;  /* 0x000000240d127210 */ /* 0x080fe20007f3e0ff */
[----:B--2---:R-:W-:Y:S01]  /*2240*/  HADD2.F32 R33, -RZ, R32.H0_H0 ;  /* 0x20000020ff217230 */ /* 0x004fe20000004100 */
[----:B------:R-:W-:Y:S01]  /*2250*/  IADD3 R32, P0, R9, R36, RZ ;  /* 0x0000002409207210 */ /* 0x000fe20007f1e0ff */
[----:B---3--:R-:W-:-:S03]  /*2260*/  HADD2.F32 R20, -RZ, R20.H0_H0 ;  /* 0x20000014ff147230 */ /* 0x008fc60000004100 */
[----:B------:R-:W-:Y:S02]  /*2270*/  FFMA.FTZ R24, R24, -UR22, R33 ;  /* 0x8000001618187c23 */ /* 0x000fe40008010021 */
[----:B------:R-:W-:Y:S02]  /*2280*/  IMAD.X R33, R10, 0x1, R37, P0 ;  /* 0x000000010a217824 */ /* 0x000fe400000e0625 */
[----:B------:R-:W-:Y:S01]  /*2290*/  FFMA.FTZ R22, R31, -UR22, R20 ;  /* 0x800000161f167c23 */ /* 0x000fe20008010014 */
[----:B------:R-:W-:Y:S02]  /*22a0*/  IADD3 R20, P0, R11, R36, RZ ;  /* 0x000000240b147210 */ /* 0x000fe40007f1e0ff */
[----:B------:R0:W-:Y:S01]  /*22b0*/  STG.E.U16 [R32.64], R19 ;  /* 0x0000001320007986 */ /* 0x0001e2000c101512 */
[----:B-----5:R-:W-:Y:S01]  /*22c0*/  HADD2.F32 R29, -RZ, R21.H0_H0 ;  /* 0x20000015ff1d7230 */ /* 0x020fe20000004100 */
[----:B------:R-:W-:Y:S02]  /*22d0*/  IADD3.X R21, R12, R37, RZ, P0, !PT ;  /* 0x000000250c157210 */ /* 0x000fe400007fe4ff */
[----:B------:R-:W-:-:S02]  /*22e0*/  PRMT R31, R30, 0x7610, R31 ;  /* 0x000076101e1f7816 */ /* 0x000fc4000000001f */
[-C--:B------:R-:W-:Y:S01]  /*22f0*/  IADD3 R30, P0, R15, R36.reuse, RZ ;  /* 0x000000240f1e7210 */ /* 0x080fe20007f1e0ff */
[----:B------:R-:W-:Y:S02]  /*2300*/  FFMA.FTZ R26, R26, -UR22, R29 ;  /* 0x800000161a1a7c23 */ /* 0x000fe4000801001d */
[----:B0-----:R-:W-:Y:S01]  /*2310*/  IMAD.X R19, R14, 0x1, R37, P1 ;  /* 0x000000010e137824 */ /* 0x001fe200008e0625 */
[----:B------:R-:W-:Y:S02]  /*2320*/  PRMT R33, R28, 0x7610, R33 ;  /* 0x000076101c217816 */ /* 0x000fe40000000021 */
[-C--:B------:R-:W-:Y:S02]  /*2330*/  IADD3 R28, P1, R17, R36.reuse, RZ ;  /* 0x00000024111c7210 */ /* 0x080fe40007f3e0ff */
[----:B------:R-:W-:Y:S01]  /*2340*/  IADD3 R32, P2, R25, R36, RZ ;  /* 0x0000002419207210 */ /* 0x000fe20007f5e0ff */
[----:B------:R0:W-:Y:S01]  /*2350*/  STG.E.U16 [R20.64], R31 ;  /* 0x0000001f14007986 */ /* 0x0001e2000c101512 */
[----:B------:R-:W-:Y:S01]  /*2360*/  F2FP.PACK_AB R24, RZ, R24 ;  /* 0x00000018ff18723e */ /* 0x000fe200000000ff */
[--C-:B------:R-:W-:Y:S01]  /*2370*/  IMAD.X R29, R23, 0x1, R37.reuse, P1 ;  /* 0x00000001171d7824 */ /* 0x100fe200008e0625 */
[----:B------:R-:W-:Y:S01]  /*2380*/  F2FP.PACK_AB R22, RZ, R22 ;  /* 0x00000016ff16723e */ /* 0x000fe200000000ff */
[----:B------:R1:W-:Y:S01]  /*2390*/  STG.E.U16 [R18.64], R33 ;  /* 0x0000002112007986 */ /* 0x0003e2000c101512 */
[----:B------:R-:W-:Y:S01]  /*23a0*/  F2FP.PACK_AB R26, RZ, R26 ;  /* 0x0000001aff1a723e */ /* 0x000fe200000000ff */
[--C-:B0-----:R-:W-:Y:S01]  /*23b0*/  IMAD.X R31, R16, 0x1, R37.reuse, P0 ;  /* 0x00000001101f7824 */ /* 0x101fe200000e0625 */
[----:B------:R-:W-:Y:S01]  /*23c0*/  IADD3 R27, P0, R0, R27, RZ ;  /* 0x0000001b001b7210 */ /* 0x000fe20007f1e0ff */
[----:B-1----:R-:W-:-:S03]  /*23d0*/  IMAD.X R33, R5, 0x1, R37, P2 ;  /* 0x0000000105217824 */ /* 0x002fc600010e0625 */
[----:B------:R0:W-:Y:S01]  /*23e0*/  STG.E.U16 [R30.64], R24 ;  /* 0x000000181e007986 */ /* 0x0001e2000c101512 */
[----:B------:R-:W-:-:S03]  /*23f0*/  IADD3.X R6, RZ, R6, RZ, P0, !PT ;  /* 0x00000006ff067210 */ /* 0x000fc600007fe4ff */
[----:B------:R0:W-:Y:S01]  /*2400*/  STG.E.U16 [R28.64], R22 ;  /* 0x000000161c007986 */ /* 0x0001e2000c101512 */
[----:B------:R-:W-:-:S03]  /*2410*/  ISETP.GE.U32.AND P0, PT, R27, R2, PT ;  /* 0x000000021b00720c */ /* 0x000fc60003f06070 */
[----:B------:R0:W-:Y:S01]  /*2420*/  STG.E.U16 [R32.64], R26 ;  /* 0x0000001a20007986 */ /* 0x0001e2000c101512 */
[----:B------:R-:W-:-:S13]  /*2430*/  ISETP.GE.AND.EX P0, PT, R6, R4, PT, P0 ;  /* 0x000000040600720c */ /* 0x000fda0003f06300 */
[----:B0-----:R-:W-:Y:S05]  /*2440*/  @!P0 BRA `(.L_x_6428) ;  /* 0xfffff8e000008947 */ /* 0x001fea000383ffff */
.L_x_6427:
[----:B------:R-:W-:Y:S05]  /*2450*/  BSYNC B0 ;  /* 0x0000000000007941 */ /* 0x000fea0003800000 */
.L_x_6426:
[----:B------:R-:W-:-:S04]  /*2460*/  ISETP.GE.U32.AND P0, PT, R27, c[0x0][0x178], PT ;  /* 0x00005e001b007a0c */ /* 0x000fc80003f06070 */
[----:B------:R-:W-:-:S13]  /*2470*/  ISETP.GE.AND.EX P0, PT, R6, R3, PT, P0 ;  /* 0x000000030600720c */ /* 0x000fda0003f06300 */
[----:B------:R-:W-:Y:S05]  /*2480*/  @P0 EXIT ;  /* 0x000000000000094d */ /* 0x000fea0003800000 */
.L_x_6429:
        /* <DEDUP_REMOVED lines=13> */
[----:B------:R-:W-:Y:S01]  /*2560*/  ISETP.GE.AND.EX P0, PT, R6, R3, PT, P0 ;  /* 0x000000030600720c */ /* 0x000fe20003f06300 */
[----:B---3--:R-:W-:Y:S02]  /*2570*/  HADD2.F32 R7, -RZ, R4.H0_H0 ;  /* 0x20000004ff077230 */ /* 0x008fe40000004100 */
[----:B----4-:R-:W-:-:S05]  /*2580*/  HADD2.F32 R0, -RZ, R8.H0_H0 ;  /* 0x20000008ff007230 */ /* 0x010fca0000004100 */
[----:B--2---:R-:W-:-:S05]  /*2590*/  FFMA.FTZ R0, R0, -UR22, R7 ;  /* 0x8000001600007c23 */ /* 0x004fca0008010007 */
[----:B------:R-:W-:-:S05]  /*25a0*/  F2FP.PACK_AB R0, RZ, R0 ;  /* 0x00000000ff00723e */ /* 0x000fca00000000ff */
[----:B------:R1:W-:Y:S01]  /*25b0*/  STG.E.U16 [R10.64], R0 ;  /* 0x000000000a007986 */ /* 0x0003e2000c101512 */
[----:B------:R-:W-:Y:S05]  /*25c0*/  @!P0 BRA `(.L_x_6429) ;  /* 0xfffffec000008947 */ /* 0x000fea000383ffff */
[----:B------:R-:W-:Y:S05]  /*25d0*/  EXIT ;  /* 0x000000000000794d */ /* 0x000fea0003800000 */
.L_x_6425:
        /* <DEDUP_REMOVED lines=10> */
[----:B------:R-:W-:-:S05]  /*2680*/  IMAD.HI.U32 R5, R5, c[0x0][0x178], RZ ;  /* 0x00005e0005057a27 */ /* 0x000fca00078e00ff */
[----:B------:R-:W-:-:S05]  /*2690*/  IADD3 R5, -R5, RZ, RZ ;  /* 0x000000ff05057210 */ /* 0x000fca0007ffe1ff */
        /* <DEDUP_REMOVED lines=9> */
.L_x_6432:
[----:B------:R-:W-:Y:S01]  /*2730*/  IADD3 R25, R27, c[0x0][0x0], RZ ;  /* 0x000000001b197a10 */ /* 0x000fe20007ffe0ff */
[----:B------:R-:W-:Y:S01]  /*2740*/  IMAD.U32 R4, RZ, RZ, UR13 ;  /* 0x0000000dff047e24 */ /* 0x000fe2000f8e00ff */
[----:B------:R-:W-:Y:S01]  /*2750*/  MOV R2, UR6 ;  /* 0x0000000600027c02 */ /* 0x000fe20008000f00 */
[----:B------:R-:W-:Y:S01]  /*2760*/  IMAD.U32 R5, RZ, RZ, UR14 ;  /* 0x0000000eff057e24 */ /* 0x000fe2000f8e00ff */
[----:B------:R-:W-:Y:S01]  /*2770*/  IADD3 R33, R25, c[0x0][0x0], RZ ;  /* 0x0000000019217a10 */ /* 0x000fe20007ffe0ff */
[----:B------:R-:W-:Y:S02]  /*2780*/  IMAD.U32 R3, RZ, RZ, UR7 ;  /* 0x00000007ff037e24 */ /* 0x000fe4000f8e00ff */
[----:B------:R-:W-:Y:S01]  /*2790*/  IMAD.WIDE.U32 R6, R27, 0x2, R4 ;  /* 0x000000021b067825 */ /* 0x000fe200078e0004 */
[----:B------:R-:W-:-:S03]  /*27a0*/  IADD3 R23, R33, c[0x0][0x0], RZ ;  /* 0x0000000021177a10 */ /* 0x000fc60007ffe0ff */
[----:B------:R-:W-:Y:S01]  /*27b0*/  IMAD.WIDE.U32 R8, R27, 0x2, R2 ;  /* 0x000000021b087825 */ /* 0x000fe200078e0002 */
[----:B------:R-:W-:Y:S01]  /*27c0*/  IADD3 R21, R23, c[0x0][0x0], RZ ;  /* 0x0000000017157a10 */ /* 0x000fe20007ffe0ff */
[----:B------:R1:W3:Y:S02]  /*27d0*/  LDG.E.U16 R30, [R6.64] ;  /* 0x00000012061e7981 */ /* 0x0002e4000c1e1500 */
[----:B------:R-:W-:Y:S01]  /*27e0*/  IMAD.WIDE.U32 R10, R25, 0x2, R4 ;  /* 0x00000002190a7825 */ /* 0x000fe200078e0004 */
[----:B------:R-:W-:Y:S01]  /*27f0*/  IADD3 R29, R21, c[0x0][0x0], RZ ;  /* 0x00000000151d7a10 */ /* 0x000fe20007ffe0ff */
[----:B------:R4:W5:Y:S02]  /*2800*/  LDG.E.U16 R31, [R8.64] ;  /* 0x00000012081f7981 */ /* 0x000964000c1e1500 */
[--C-:B------:R-:W-:Y:S01]  /*2810*/  IMAD.WIDE.U32 R34, R33, 0x2, R2.reuse ;  /* 0x0000000221227825 */ /* 0x100fe200078e0002 */
[----:B------:R-:W-:Y:S01]  /*2820*/  IADD3 R37, R29, c[0x0][0x0], RZ ;  /* 0x000000001d257a10 */ /* 0x000fe20007ffe0ff */
[----:B--2---:R0:W2:Y:S02]  /*2830*/  LDG.E.U16 R26, [R10.64] ;  /* 0x000000120a1a7981 */ /* 0x0040a4000c1e1500 */
[----:B------:R-:W-:-:S02]  /*2840*/  IMAD.WIDE.U32 R12, R25, 0x2, R2 ;  /* 0x00000002190c7825 */ /* 0x000fc400078e0002 */
[----:B------:R0:W2:Y:S02]  /*2850*/  LDG.E.U16 R24, [R34.64] ;  /* 0x0000001222187981 */ /* 0x0000a4000c1e1500 */
[C---:B-1----:R-:W-:Y:S02]  /*2860*/  IMAD.WIDE.U32 R6, R21.reuse, 0x2, R4 ;  /* 0x0000000215067825 */ /* 0x042fe400078e0004 */
[----:B------:R1:W2:Y:S02]  /*2870*/  LDG.E.U16 R20, [R12.64] ;  /* 0x000000120c147981 */ /* 0x0002a4000c1e1500 */
[----:B----4-:R-:W-:Y:S02]  /*2880*/  IMAD.WIDE.U32 R8, R21, 0x2, R2 ;  /* 0x0000000215087825 */ /* 0x010fe400078e0002 */
[----:B------:R4:W2:Y:S02]  /*2890*/  LDG.E.U16 R6, [R6.64] ;  /* 0x0000001206067981 */ /* 0x0008a4000c1e1500 */
[--C-:B------:R-:W-:Y:S01]  /*28a0*/  IMAD.WIDE.U32 R14, R23, 0x2, R4.reuse ;  /* 0x00000002170e7825 */ /* 0x100fe200078e0004 */
[----:B0-----:R-:W-:Y:S01]  /*28b0*/  IADD3 R35, R37, c[0x0][0x0], RZ ;  /* 0x0000000025237a10 */ /* 0x001fe20007ffe0ff */
[----:B------:R3:W2:Y:S02]  /*28c0*/  LDG.E.U16 R8, [R8.64] ;  /* 0x0000001208087981 */ /* 0x0006a4000c1e1500 */
[----:B------:R-:W-:-:S02]  /*28d0*/  IMAD.WIDE.U32 R16, R33, 0x2, R4 ;  /* 0x0000000221107825 */ /* 0x000fc400078e0004 */
[----:B------:R0:W2:Y:S02]  /*28e0*/  LDG.E.U16 R28, [R14.64] ;  /* 0x000000120e1c7981 */ /* 0x0000a4000c1e1500 */
[C---:B------:R-:W-:Y:S02]  /*28f0*/  IMAD.WIDE.U32 R10, R29.reuse, 0x2, R4 ;  /* 0x000000021d0a7825 */ /* 0x040fe400078e0004 */
[----:B------:R4:W2:Y:S02]  /*2900*/  LDG.E.U16 R22, [R16.64] ;  /* 0x0000001210167981 */ /* 0x0008a4000c1e1500 */
[----:B-1----:R-:W-:Y:S02]  /*2910*/  IMAD.WIDE.U32 R12, R29, 0x2, R2 ;  /* 0x000000021d0c7825 */ /* 0x002fe400078e0002 */
[----:B------:R2:W2:Y:S02]  /*2920*/  LDG.E.U16 R10, [R10.64] ;  /* 0x000000120a0a7981 */ /* 0x0004a4000c1e1500 */
[----:B0-----:R-:W-:-:S02]  /*2930*/  IMAD.WIDE.U32 R14, R37, 0x2, R4 ;  /* 0x00000002250e7825 */ /* 0x001fc400078e0004 */
[----:B------:R0:W2:Y:S02]  /*2940*/  LDG.E.U16 R12, [R12.64] ;  /* 0x000000120c0c7981 */ /* 0x0000a4000c1e1500 */
[--C-:B------:R-:W-:Y:S02]  /*2950*/  IMAD.WIDE.U32 R18, R23, 0x2, R2.reuse ;  /* 0x0000000217127825 */ /* 0x100fe400078e0002 */
[----:B------:R1:W2:Y:S02]  /*2960*/  LDG.E.U16 R14, [R14.64] ;  /* 0x000000120e0e7981 */ /* 0x0002a4000c1e1500 */
[----:B----4-:R-:W-:Y:S02]  /*2970*/  IMAD.WIDE.U32 R16, R37, 0x2, R2 ;  /* 0x0000000225107825 */ /* 0x010fe400078e0002 */
[----:B------:R-:W4:Y:S02]  /*2980*/  LDG.E.U16 R18, [R18.64] ;  /* 0x0000001212127981 */ /* 0x000f24000c1e1500 */
[----:B------:R-:W-:-:S02]  /*2990*/  IMAD.WIDE.U32 R4, R35, 0x2, R4 ;  /* 0x0000000223047825 */ /* 0x000fc400078e0004 */
[----:B------:R0:W4:Y:S02]  /*29a0*/  LDG.E.U16 R16, [R16.64] ;  /* 0x0000001210107981 */ /* 0x000124000c1e1500 */
[----:B------:R-:W-:Y:S02]  /*29b0*/  IMAD.WIDE.U32 R2, R35, 0x2, R2 ;  /* 0x0000000223027825 */ /* 0x000fe400078e0002 */
[----:B------:R4:W4:Y:S04]  /*29c0*/  LDG.E.U16 R4, [R4.64] ;  /* 0x0000001204047981 */ /* 0x000928000c1e1500 */
[----:B------:R0:W4:Y:S02]  /*29d0*/  LDG.E.U16 R7, [R2.64] ;  /* 0x0000001202077981 */ /* 0x000124000c1e1500 */
[----:B0-----:R-:W-:Y:S01]  /*29e0*/  IMAD.U32 R2, RZ, RZ, UR15 ;  /* 0x0000000fff027e24 */ /* 0x001fe2000f8e00ff */
[----:B---3--:R-:W-:-:S02]  /*29f0*/  HADD2.F32 R9, -RZ, R30.H0_H0 ;  /* 0x2000001eff097230 */ /* 0x008fc40000004100 */
[----:B-----5:R-:W-:Y:S02]  /*2a00*/  HADD2.F32 R30, -RZ, R31.H0_H0 ;  /* 0x2000001fff1e7230 */ /* 0x020fe40000004100 */
[----:B--2---:R-:W-:-:S03]  /*2a10*/  HADD2.F32 R11, -RZ, R26.H0_H0 ;  /* 0x2000001aff0b7230 */ /* 0x004fc60000004100 */
[----:B------:R-:W-:Y:S01]  /*2a20*/  FFMA.FTZ R9, R9, -UR22, R30 ;  /* 0x8000001609097c23 */ /* 0x000fe2000801001e */
[----:B------:R-:W-:Y:S02]  /*2a30*/  HADD2.F32 R13, -RZ, R24.H0_H0 ;  /* 0x20000018ff0d7230 */ /* 0x000fe40000004100 */
[----:B------:R-:W-:Y:S02]  /*2a40*/  HADD2.F32 R20, -RZ, R20.H0_H0 ;  /* 0x20000014ff147230 */ /* 0x000fe40000004100 */
[----:B------:R-:W-:Y:S02]  /*2a50*/  HADD2.F32 R6, -RZ, R6.H0_H0 ;  /* 0x20000006ff067230 */ /* 0x000fe40000004100 */
[----:B------:R-:W-:Y:S01]  /*2a60*/  HADD2.F32 R3, -RZ, R8.H0_H0 ;  /* 0x20000008ff037230 */ /* 0x000fe20000004100 */
[----:B------:R-:W-:Y:S01]  /*2a70*/  FFMA.FTZ R11, R11, -UR22, R20 ;  /* 0x800000160b0b7c23 */ /* 0x000fe20008010014 */
[----:B------:R-:W-:Y:S01]  /*2a80*/  F2FP.PACK_AB R17, RZ, R9 ;  /* 0x00000009ff11723e */ /* 0x000fe200000000ff */
[----:B------:R-:W-:-:S02]  /*2a90*/  HADD2.F32 R22, -RZ, R22.H0_H0 ;  /* 0x20000016ff167230 */ /* 0x000fc40000004100 */
[----:B------:R-:W-:Y:S02]  /*2aa0*/  FFMA.FTZ R6, R6, -UR22, R3 ;  /* 0x8000001606067c23 */ /* 0x000fe40008010003 */
[----:B------:R-:W-:Y:S01]  /*2ab0*/  IMAD.U32 R3, RZ, RZ, UR16 ;  /* 0x00000010ff037e24 */ /* 0x000fe2000f8e00ff */
[----:B------:R-:W-:Y:S01]  /*2ac0*/  HADD2.F32 R10, -RZ, R10.H0_H0 ;  /* 0x2000000aff0a7230 */ /* 0x000fe20000004100 */
[----:B------:R-:W-:Y:S01]  /*2ad0*/  FFMA.FTZ R13, R22, -UR22, R13 ;  /* 0x80000016160d7c23 */ /* 0x000fe2000801000d */
[----:B-1----:R-:W-:Y:S02]  /*2ae0*/  HADD2.F32 R15, -RZ, R12.H0_H0 ;  /* 0x2000000cff0f7230 */ /* 0x002fe40000004100 */
[----:B------:R-:W-:Y:S01]  /*2af0*/  HADD2.F32 R28, -RZ, R28.H0_H0 ;  /* 0x2000001cff1c7230 */ /* 0x000fe20000004100 */
[----:B------:R-:W-:Y:S01]  /*2b00*/  IMAD.WIDE.U32 R8, R27, 0x2, R2 ;  /* 0x000000021b087825 */ /* 0x000fe200078e0002 */
[----:B------:R-:W-:Y:S01]  /*2b10*/  PRMT R20, R17, 0x7610, R20 ;  /* 0x0000761011147816 */ /* 0x000fe20000000014 */
[----:B----4-:R-:W-:-:S02]  /*2b20*/  HADD2.F32 R5, -RZ, R18.H0_H0 ;  /* 0x20000012ff057230 */ /* 0x010fc40000004100 */
[----:B------:R-:W-:Y:S01]  /*2b30*/  FFMA.FTZ R15, R10, -UR22, R15 ;  /* 0x800000160a0f7c23 */ /* 0x000fe2000801000f */
[----:B------:R-:W-:Y:S01]  /*2b40*/  F2FP.PACK_AB R18, RZ, R11 ;  /* 0x0000000bff12723e */ /* 0x000fe200000000ff */
[--C-:B------:R-:W-:Y:S01]  /*2b50*/  IMAD.WIDE.U32 R10, R25, 0x2, R2.reuse ;  /* 0x00000002190a7825 */ /* 0x100fe200078e0002 */
[----:B------:R-:W-:Y:S01]  /*2b60*/  F2FP.PACK_AB R19, RZ, R13 ;  /* 0x0000000dff13723e */ /* 0x000fe200000000ff */
[----:B------:R-:W-:Y:S02]  /*2b70*/  HADD2.F32 R4, -RZ, R4.H0_H0 ;  /* 0x20000004ff047230 */ /* 0x000fe40000004100 */
[----:B------:R-:W-:Y:S01]  /*2b80*/  HADD2.F32 R7, -RZ, R7.H0_H0 ;  /* 0x20000007ff077230 */ /* 0x000fe20000004100 */
[----:B------:R-:W-:Y:S01]  /*2b90*/  IMAD.WIDE.U32 R12, R33, 0x2, R2 ;  /* 0x00000002210c7825 */ /* 0x000fe200078e0002 */
[----:B------:R-:W-:Y:S02]  /*2ba0*/  HADD2.F32 R14, -RZ, R14.H0_H0 ;  /* 0x2000000eff0e7230 */ /* 0x000fe40000004100 */
[----:B------:R-:W-:Y:S01]  /*2bb0*/  HADD2.F32 R17, -RZ, R16.H0_H0 ;  /* 0x20000010ff117230 */ /* 0x000fe20000004100 */
[----:B------:R-:W-:-:S02]  /*2bc0*/  FFMA.FTZ R5, R28, -UR22, R5 ;  /* 0x800000161c057c23 */ /* 0x000fc40008010005 */
[----:B------:R-:W-:Y:S01]  /*2bd0*/  FFMA.FTZ R4, R4, -UR22, R7 ;  /* 0x8000001604047c23 */ /* 0x000fe20008010007 */
[----:B------:R0:W-:Y:S01]  /*2be0*/  STG.E.U16 [R8.64], R20 ;  /* 0x0000001408007986 */ /* 0x0001e2000c101512 */
[----:B------:R-:W-:-:S03]  /*2bf0*/  FFMA.FTZ R17, R14, -UR22, R17 ;  /* 0x800000160e117c23 */ /* 0x000fc60008010011 */
[----:B------:R-:W-:Y:S01]  /*2c00*/  STG.E.U16 [R10.64], R18 ;  /* 0x000000120a007986 */ /* 0x000fe2000c101512 */
[----:B------:R-:W-:-:S03]  /*2c10*/  F2FP.PACK_AB R16, RZ, R4 ;  /* 0x00000004ff10723e */ /* 0x000fc600000000ff */
[----:B------:R1:W-:Y:S01]  /*2c20*/  STG.E.U16 [R12.64], R19 ;  /* 0x000000130c007986 */ /* 0x0003e2000c101512 */
[----:B------:R-:W-:Y:S01]  /*2c30*/  F2FP.PACK_AB R14, RZ, R6 ;  /* 0x00000006ff0e723e */ /* 0x000fe200000000ff */
[--C-:B------:R-:W-:Y:S01]  /*2c40*/  IMAD.WIDE.U32 R6, R21, 0x2, R2.reuse ;  /* 0x0000000215067825 */ /* 0x100fe200078e0002 */
[----:B------:R-:W-:Y:S02]  /*2c50*/  F2FP.PACK_AB R15, RZ, R15 ;  /* 0x0000000fff0f723e */ /* 0x000fe400000000ff */
[----:B------:R-:W-:Y:S01]  /*2c60*/  F2FP.PACK_AB R17, RZ, R17 ;  /* 0x00000011ff11723e */ /* 0x000fe200000000ff */
[----:B0-----:R-:W-:Y:S01]  /*2c70*/  IMAD.WIDE.U32 R8, R29, 0x2, R2 ;  /* 0x000000021d087825 */ /* 0x001fe200078e0002 */
[----:B-1----:R-:W-:-:S03]  /*2c80*/  F2FP.PACK_AB R13, RZ, R5 ;  /* 0x00000005ff0d723e */ /* 0x002fc600000000ff */
[----:B------:R-:W-:-:S04]  /*2c90*/  IMAD.WIDE.U32 R4, R23, 0x2, R2 ;  /* 0x0000000217047825 */ /* 0x000fc800078e0002 */
[--C-:B------:R-:W-:Y:S01]  /*2ca0*/  IMAD.WIDE.U32 R10, R37, 0x2, R2.reuse ;  /* 0x00000002250a7825 */ /* 0x100fe200078e0002 */
[----:B------:R0:W-:Y:S03]  /*2cb0*/  STG.E.U16 [R4.64], R13 ;  /* 0x0000000d04007986 */ /* 0x0001e6000c101512 */
[C---:B------:R-:W-:Y:S01]  /*2cc0*/  IMAD.WIDE.U32 R2, R35.reuse, 0x2, R2 ;  /* 0x0000000223027825 */ /* 0x040fe200078e0002 */
[----:B------:R0:W-:Y:S01]  /*2cd0*/  STG.E.U16 [R6.64], R14 ;  /* 0x0000000e06007986 */ /* 0x0001e2000c101512 */
[----:B------:R-:W-:-:S03]  /*2ce0*/  IADD3 R27, R35, c[0x0][0x0], RZ ;  /* 0x00000000231b7a10 */ /* 0x000fc60007ffe0ff */
[----:B------:R0:W-:Y:S04]  /*2cf0*/  STG.E.U16 [R8.64], R15 ;  /* 0x0000000f08007986 */ /* 0x0001e8000c101512 */
[----:B------:R0:W-:Y:S04]  /*2d00*/  STG.E.U16 [R10.64], R17 ;  /* 0x000000110a007986 */ /* 0x0001e8000c101512 */
[----:B------:R0:W-:Y:S01]  /*2d10*/  STG.E.U16 [R2.64], R16 ;  /* 0x0000001002007986 */ /* 0x0001e2000c101512 */
[----:B------:R-:W-:-:S13]  /*2d20*/  ISETP.GE.AND P0, PT, R27, R0, PT ;  /* 0x000000001b00720c */ /* 0x000fda0003f06270 */
[----:B0-----:R-:W-:Y:S05]  /*2d30*/  @!P0 BRA `(.L_x_6432) ;  /* 0xfffff9f000008947 */ /* 0x001fea000383ffff */
.L_x_6431:
[----:B------:R-:W-:Y:S05]  /*2d40*/  BSYNC B0 ;  /* 0x0000000000007941 */ /* 0x000fea0003800000 */
.L_x_6430:
[----:B------:R-:W-:-:S13]  /*2d50*/  ISETP.GE.AND P0, PT, R27, c[0x0][0x178], PT ;  /* 0x00005e001b007a0c */ /* 0x000fda0003f06270 */
[----:B------:R-:W-:Y:S05]  /*2d60*/  @P0 EXIT ;  /* 0x000000000000094d */ /* 0x000fea0003800000 */
.L_x_6433:
[----:B------:R-:W-:Y:S01]  /*2d70*/  MOV R3, UR7 ;  /* 0x0000000700037c02 */ /* 0x000fe20008000f00 */
[----:B------:R-:W-:Y:S02]  /*2d80*/  IMAD.U32 R2, RZ, RZ, UR6 ;  /* 0x00000006ff027e24 */ /* 0x000fe4000f8e00ff */
[----:B------:R-:W-:Y:S02]  /*2d90*/  IMAD.U32 R4, RZ, RZ, UR13 ;  /* 0x0000000dff047e24 */ /* 0x000fe4000f8e00ff */
[----:B------:R-:W-:Y:S02]  /*2da0*/  IMAD.U32 R5, RZ, RZ, UR14 ;  /* 0x0000000eff057e24 */ /* 0x000fe4000f8e00ff */
[----:B------:R-:W-:-:S04]  /*2db0*/  IMAD.WIDE R2, R27, 0x2, R2 ;  /* 0x000000021b027825 */ /* 0x000fc800078e0202 */
[----:B------:R-:W-:Y:S02]  /*2dc0*/  IMAD.WIDE R4, R27, 0x2, R4 ;  /* 0x000000021b047825 */ /* 0x000fe400078e0204 */
[----:B------:R-:W3:Y:S04]  /*2dd0*/  LDG.E.U16 R2, [R2.64] ;  /* 0x0000001202027981 */ /* 0x000ee8000c1e1500 */
[----:B------:R-:W4:Y:S01]  /*2de0*/  LDG.E.U16 R4, [R4.64] ;  /* 0x0000001204047981 */ /* 0x000f22000c1e1500 */
[----:B------:R-:W-:Y:S01]  /*2df0*/  IMAD.U32 R6, RZ, RZ, UR15 ;  /* 0x0000000fff067e24 */ /* 0x000fe2000f8e00ff */
[----:B---3--:R-:W-:Y:S02]  /*2e00*/  HADD2.F32 R7, -RZ, R2.H0_H0 ;  /* 0x20000002ff077230 */ /* 0x008fe40000004100 */
[----:B----4-:R-:W-:-:S05]  /*2e10*/  HADD2.F32 R0, -RZ, R4.H0_H0 ;  /* 0x20000004ff007230 */ /* 0x010fca0000004100 */
[----:B--2---:R-:W-:Y:S02]  /*2e20*/  FFMA.FTZ R0, R0, -UR22, R7 ;  /* 0x8000001600007c23 */ /* 0x004fe40008010007 */
[----:B------:R-:W-:-:S03]  /*2e30*/  IMAD.U32 R7, RZ, RZ, UR16 ;  /* 0x00000010ff077e24 */ /* 0x000fc6000f8e00ff */
[----:B------:R-:W-:Y:S01]  /*2e40*/  F2FP.PACK_AB R0, RZ, R0 ;  /* 0x00000000ff00723e */ /* 0x000fe200000000ff */
[C---:B------:R-:W-:Y:S01]  /*2e50*/  IMAD.WIDE R6, R27.reuse, 0x2, R6 ;  /* 0x000000021b067825 */ /* 0x040fe200078e0206 */
[----:B------:R-:W-:-:S04]  /*2e60*/  IADD3 R27, R27, c[0x0][0x0], RZ ;  /* 0x000000001b1b7a10 */ /* 0x000fc80007ffe0ff */
[----:B------:R1:W-:Y:S01]  /*2e70*/  STG.E.U16 [R6.64], R0 ;  /* 0x0000000006007986 */ /* 0x0003e2000c101512 */
[----:B------:R-:W-:-:S13]  /*2e80*/  ISETP.GE.AND P0, PT, R27, c[0x0][0x178], PT ;  /* 0x00005e001b007a0c */ /* 0x000fda0003f06270 */
[----:B-1----:R-:W-:Y:S05]  /*2e90*/  @!P0 BRA `(.L_x_6433) ;  /* 0xfffffed000008947 */ /* 0x002fea000383ffff */
[----:B------:R-:W-:Y:S05]  /*2ea0*/  EXIT ;  /* 0x000000000000794d */ /* 0x000fea0003800000 */
.L_x_6424:
        /* <DEDUP_REMOVED lines=8> */
[----:B------:R-:W-:-:S04]  /*2f30*/  @!P0 IADD3 R8, P1, R27, -UR8, RZ ;  /* 0x800000081b088c10 */ /* 0x000fc8000ff3e0ff */
[----:B------:R-:W-:Y:S01]  /*2f40*/  @!P0 IADD3.X R3, RZ, -0x1, RZ, P1, !PT ;  /* 0xffffffffff038810 */ /* 0x000fe20000ffe4ff */
        /* <DEDUP_REMOVED lines=11> */
[----:B------:R-:W-:Y:S02]  /*3000*/  UIADD3.X UR12, URZ, UR21, URZ, UP0, !UPT ;  /* 0x000000153f0c7290 */ /* 0x000fe400087fe43f */
        /* <DEDUP_REMOVED lines=14> */
[----:B------:R-:W-:Y:S01]  /*30f0*/  UIADD3.X UR7, UR5, UR7, URZ, UP3, !UPT ;  /* 0x0000000705077290 */ /* 0x000fe20009ffe43f */
[----:B---3--:R-:W-:Y:S01]  /*3100*/  @!P0 HADD2.F32 R7, -RZ, R2.H0_H0 ;  /* 0x20000002ff078230 */ /* 0x008fe20000004100 */
[----:B------:R-:W-:Y:S01]  /*3110*/  IMAD.U32 R2, RZ, RZ, UR4 ;  /* 0x00000004ff027e24 */ /* 0x000fe2000f8e00ff */
[----:B----4-:R-:W-:-:S05]  /*3120*/  @!P0 HADD2.F32 R0, -RZ, R4.H0_H0 ;  /* 0x20000004ff008230 */ /* 0x010fca0000004100 */
[----:B--2---:R-:W-:Y:S01]  /*3130*/  @!P0 FFMA.FTZ R0, R0, -UR22, R7 ;  /* 0x8000001600008c23 */ /* 0x004fe20008010007 */
[----:B------:R-:W-:Y:S01]  /*3140*/  @!P0 IADD3.X R7, R8, UR16, RZ, P1, !PT ;  /* 0x0000001008078c10 */ /* 0x000fe20008ffe4ff */
[----:B------:R-:W-:-:S03]  /*3150*/  UIADD3.X UR16, UR5, UR16, URZ, UP1, !UPT ;  /* 0x0000001005107290 */ /* 0x000fc60008ffe43f */
[----:B------:R-:W-:-:S05]  /*3160*/  @!P0 F2FP.PACK_AB R0, RZ, R0 ;  /* 0x00000000ff00823e */ /* 0x000fca00000000ff */
[----:B------:R1:W-:Y:S02]  /*3170*/  @!P0 STG.E.U16 [R6.64], R0 ;  /* 0x0000000006008986 */ /* 0x0003e4000c101512 */
[----:B-1----:R-:W-:Y:S02]  /*3180*/  IMAD.U32 R0, RZ, RZ, UR8 ;  /* 0x00000008ff007e24 */ /* 0x002fe4000f8e00ff */
.L_x_6435:
[----:B------:R-:W-:Y:S01]  /*3190*/  ISETP.NE.U32.AND P0, PT, R2, RZ, PT ;  /* 0x000000ff0200720c */ /* 0x000fe20003f05070 */
[----:B------:R-:W-:-:S12]  /*31a0*/  USHF.L.U32 UR5, UR17, 0x3, URZ ;  /* 0x0000000311057899 */ /* 0x000fd8000800063f */
[----:B------:R-:W-:Y:S05]  /*31b0*/  @!P0 BRA `(.L_x_6436) ;  /* 0x0000008000008947 */ /* 0x000fea0003800000 */
[----:B------:R-:W-:Y:S01]  /*31c0*/  IMAD.MOV.U32 R3, RZ, RZ, R0 ;  /* 0x000000ffff037224 */ /* 0x000fe200078e0000 */
[----:B------:R-:W-:Y:S01]  /*31d0*/  MOV R5, R2 ;  /* 0x0000000200057202 */ /* 0x000fe20000000f00 */
[----:B------:R-:W-:Y:S01]  /*31e0*/  UMOV UR4, URZ ;  /* 0x0000003f00047c82 */ /* 0x000fe20008000000 */
[----:B------:R-:W-:Y:S02]  /*31f0*/  MOV R10, 0x3210 ;  /* 0x00003210000a7802 */ /* 0x000fe40000000f00 */
[----:B012---:R-:W-:Y:S05]  /*3200*/  CALL.REL.NOINC `($__internal_35_$__cuda_sm20_rem_s64) ;  /* 0x00000e1000007944 */ /* 0x007fea0003c00000 */
[----:B------:R-:W-:Y:S02]  /*3210*/  IMAD.MOV.U32 R4, RZ, RZ, R6 ;  /* 0x000000ffff047224 */ /* 0x000fe400078e0006 */
[----:B------:R-:W-:Y:S01]  /*3220*/  IMAD.MOV.U32 R5, RZ, RZ, R7 ;  /* 0x000000ffff057224 */ /* 0x000fe200078e0007 */
[----:B------:R-:W-:Y:S05]  /*3230*/  BRA `(.L_x_6437) ;  /* 0x0000012000007947 */ /* 0x000fea0003800000 */
.L_x_6436:
        /* <DEDUP_REMOVED lines=10> */
[----:B------:R-:W-:-:S05]  /*32e0*/  IMAD.HI.U32 R3, R3, R0, RZ ;  /* 0x0000000003037227 */ /* 0x000fca00078e00ff */
[----:B------:R-:W-:-:S05]  /*32f0*/  IADD3 R3, -R3, RZ, RZ ;  /* 0x000000ff03037210 */ /* 0x000fca0007ffe1ff */
[----:B------:R-:W-:-:S05]  /*3300*/  IMAD R4, R3, UR5, R0 ;  /* 0x0000000503047c24 */ /* 0x000fca000f8e0200 */
[----:B------:R-:W-:-:S13]  /*3310*/  ISETP.GE.U32.AND P0, PT, R4, UR5, PT ;  /* 0x0000000504007c0c */ /* 0x000fda000bf06070 */
[----:B------:R-:W-:-:S04]  /*3320*/  @P0 IADD3 R4, R4, -UR5, RZ ;  /* 0x8000000504040c10 */ /* 0x000fc8000fffe0ff */
[----:B------:R-:W-:-:S13]  /*3330*/  ISETP.GE.U32.AND P0, PT, R4, UR5, PT ;  /* 0x0000000504007c0c */ /* 0x000fda000bf06070 */
[----:B------:R-:W-:Y:S02]  /*3340*/  @P0 IADD3 R4, R4, -UR5, RZ ;  /* 0x8000000504040c10 */ /* 0x000fe4000fffe0ff */
[----:B------:R-:W-:-:S04]  /*3350*/  @!P1 LOP3.LUT R4, RZ, UR5, RZ, 0x33, !PT ;  /* 0x00000005ff049c12 */ /* 0x000fc8000f8e33ff */
.L_x_6437:
        /* <DEDUP_REMOVED lines=12> */
[----:B------:R-:W-:-:S09]  /*3420*/  HFMA2.MMA R14, -RZ, RZ, 0, 0 ;  /* 0x00000000ff0e7435 */ /* 0x000fd200000001ff */
.L_x_6440:
        /* <DEDUP_REMOVED lines=8> */
[----:B------:R-:W-:Y:S01]  /*34b0*/  IADD3 R16, P1, R16, UR15, RZ ;  /* 0x0000000f10107c10 */ /* 0x000fe2000ff3e0ff */
[--C-:B---3--:R-:W-:Y:S02]  /*34c0*/  HADD2.F32 R17, -RZ, R4.reuse.H0_H0 ;  /* 0x20000004ff117230 */ /* 0x108fe40000004100 */
[----:B------:R-:W-:-:S02]  /*34d0*/  HADD2.F32 R18, -RZ, R4.H1_H1 ;  /* 0x30000004ff127230 */ /* 0x000fc40000004100 */
[--C-:B0-----:R-:W-:Y:S02]  /*34e0*/  HADD2.F32 R19, -RZ, R5.reuse.H0_H0 ;  /* 0x20000005ff137230 */ /* 0x101fe40000004100 */
[----:B------:R-:W-:Y:S02]  /*34f0*/  HADD2.F32 R20, -RZ, R5.H1_H1 ;  /* 0x30000005ff147230 */ /* 0x000fe40000004100 */
[--C-:B------:R-:W-:Y:S02]  /*3500*/  HADD2.F32 R22, -RZ, R6.reuse.H0_H0 ;  /* 0x20000006ff167230 */ /* 0x100fe40000004100 */
[----:B------:R-:W-:Y:S02]  /*3510*/  HADD2.F32 R23, -RZ, R6.H1_H1 ;  /* 0x30000006ff177230 */ /* 0x000fe40000004100 */
[--C-:B------:R-:W-:Y:S02]  /*3520*/  HADD2.F32 R24, -RZ, R7.reuse.H0_H0 ;  /* 0x20000007ff187230 */ /* 0x100fe40000004100 */
[----:B------:R-:W-:-:S02]  /*3530*/  HADD2.F32 R26, -RZ, R7.H1_H1 ;  /* 0x30000007ff1a7230 */ /* 0x000fc40000004100 */
[--C-:B----4-:R-:W-:Y:S02]  /*3540*/  HADD2.F32 R4, -RZ, R8.reuse.H0_H0 ;  /* 0x20000008ff047230 */ /* 0x110fe40000004100 */
[----:B------:R-:W-:Y:S02]  /*3550*/  HADD2.F32 R5, -RZ, R8.H1_H1 ;  /* 0x30000008ff057230 */ /* 0x000fe40000004100 */
[--C-:B------:R-:W-:Y:S01]  /*3560*/  HADD2.F32 R6, -RZ, R9.reuse.H0_H0 ;  /* 0x20000009ff067230 */ /* 0x100fe20000004100 */
[----:B--2---:R-:W-:Y:S01]  /*3570*/  FFMA.FTZ R4, R17, -UR22, R4 ;  /* 0x8000001611047c23 */ /* 0x004fe20008010004 */
[----:B------:R-:W-:Y:S01]  /*3580*/  HADD2.F32 R9, -RZ, R9.H1_H1 ;  /* 0x30000009ff097230 */ /* 0x000fe20000004100 */
[----:B------:R-:W-:Y:S01]  /*3590*/  FFMA.FTZ R5, R18, -UR22, R5 ;  /* 0x8000001612057c23 */ /* 0x000fe20008010005 */
[--C-:B------:R-:W-:Y:S01]  /*35a0*/  HADD2.F32 R7, -RZ, R10.reuse.H0_H0 ;  /* 0x2000000aff077230 */ /* 0x100fe20000004100 */
[----:B------:R-:W-:Y:S01]  /*35b0*/  FFMA.FTZ R6, R19, -UR22, R6 ;  /* 0x8000001613067c23 */ /* 0x000fe20008010006 */
[----:B------:R-:W-:Y:S01]  /*35c0*/  HADD2.F32 R10, -RZ, R10.H1_H1 ;  /* 0x3000000aff0a7230 */ /* 0x000fe20000004100 */
[----:B------:R-:W-:Y:S01]  /*35d0*/  FFMA.FTZ R9, R20, -UR22, R9 ;  /* 0x8000001614097c23 */ /* 0x000fe20008010009 */
[--C-:B------:R-:W-:Y:S01]  /*35e0*/  HADD2.F32 R25, -RZ, R11.reuse.H0_H0 ;  /* 0x2000000bff197230 */ /* 0x100fe20000004100 */
[----:B------:R-:W-:Y:S01]  /*35f0*/  FFMA.FTZ R7, R22, -UR22, R7 ;  /* 0x8000001616077c23 */ /* 0x000fe20008010007 */
[----:B------:R-:W-:Y:S01]  /*3600*/  HADD2.F32 R11, -RZ, R11.H1_H1 ;  /* 0x3000000bff0b7230 */ /* 0x000fe20000004100 */
[----:B------:R-:W-:Y:S01]  /*3610*/  FFMA.FTZ R10, R23, -UR22, R10 ;  /* 0x80000016170a7c23 */ /* 0x000fe2000801000a */
[----:B------:R-:W-:Y:S01]  /*3620*/  IADD3.X R17, R21, UR16, RZ, P1, !PT ;  /* 0x0000001015117c10 */ /* 0x000fe20008ffe4ff */
[----:B------:R-:W-:Y:S01]  /*3630*/  FFMA.FTZ R24, R24, -UR22, R25 ;  /* 0x8000001618187c23 */ /* 0x000fe20008010019 */
[----:B------:R-:W-:Y:S01]  /*3640*/  IADD3 R27, P1, R27, c[0x0][0x0], RZ ;  /* 0x000000001b1b7a10 */ /* 0x000fe20007f3e0ff */
[----:B------:R-:W-:Y:S01]  /*3650*/  FFMA.FTZ R11, R26, -UR22, R11 ;  /* 0x800000161a0b7c23 */ /* 0x000fe2000801000b */
[----:B------:R-:W-:-:S02]  /*3660*/  F2FP.PACK_AB R4, R5, R4 ;  /* 0x000000040504723e */ /* 0x000fc400000000ff */
[----:B------:R-:W-:Y:S01]  /*3670*/  F2FP.PACK_AB R5, R9, R6 ;  /* 0x000000060905723e */ /* 0x000fe200000000ff */
[----:B------:R-:W-:Y:S01]  /*3680*/  IMAD.SHL.U32 R9, R27, 0x8, RZ ;  /* 0x000000081b097824 */ /* 0x000fe200078e00ff */
[----:B------:R-:W-:Y:S01]  /*3690*/  F2FP.PACK_AB R6, R10, R7 ;  /* 0x000000070a06723e */ /* 0x000fe200000000ff */
[----:B------:R-:W-:Y:S01]  /*36a0*/  IMAD.X R14, RZ, RZ, R14, P1 ;  /* 0x000000ffff0e7224 */ /* 0x000fe200008e060e */
[----:B------:R-:W-:Y:S02]  /*36b0*/  F2FP.PACK_AB R7, R11, R24 ;  /* 0x000000180b07723e */ /* 0x000fe400000000ff */
[----:B------:R-:W-:Y:S02]  /*36c0*/  ISETP.GE.U32.AND P1, PT, R9, R12, PT ;  /* 0x0000000c0900720c */ /* 0x000fe40003f26070 */
[----:B------:R-:W-:Y:S01]  /*36d0*/  SHF.L.U64.HI R8, R27, 0x3, R14 ;  /* 0x000000031b087819 */ /* 0x000fe2000001020e */
[----:B------:R0:W-:Y:S03]  /*36e0*/  STG.E.128 [R16.64], R4 ;  /* 0x0000000410007986 */ /* 0x0001e6000c101d12 */
[----:B------:R-:W-:-:S13]  /*36f0*/  ISETP.GE.AND.EX P1, PT, R8, R13, PT, P1 ;  /* 0x0000000d0800720c */ /* 0x000fda0003f26310 */
[----:B------:R-:W-:Y:S05]  /*3700*/  @!P1 BRA `(.L_x_6440) ;  /* 0xfffffd2000009947 */ /* 0x000fea000383ffff */
.L_x_6439:
[----:B------:R-:W-:Y:S05]  /*3710*/  BSYNC B0 ;  /* 0x0000000000007941 */ /* 0x000fea0003800000 */
.L_x_6438:
[----:B------:R-:W-:Y:S05]  /*3720*/  @P0 EXIT ;  /* 0x000000000000094d */ /* 0x000fea0003800000 */
[----:B------:R-:W-:-:S05]  /*3730*/  IMAD.MOV.U32 R11, RZ, RZ, R3 ;  /* 0x000000ffff0b7224 */ /* 0x000fca00078e0003 */
.L_x_6441:
[C---:B------:R-:W-:Y:S02]  /*3740*/  SHF.L.U32 R9, R11.reuse, 0x1, RZ ;  /* 0x000000010b097819 */ /* 0x040fe400000006ff */
[----:B------:R-:W-:Y:S02]  /*3750*/  SHF.L.U64.HI R10, R11, 0x1, R15 ;  /* 0x000000010b0a7819 */ /* 0x000fe4000001020f */
[C---:B0-----:R-:W-:Y:S02]  /*3760*/  IADD3 R4, P0, R9.reuse, UR6, RZ ;  /* 0x0000000609047c10 */ /* 0x041fe4000ff1e0ff */
[----:B------:R-:W-:Y:S02]  /*3770*/  IADD3 R6, P1, R9, UR13, RZ ;  /* 0x0000000d09067c10 */ /* 0x000fe4000ff3e0ff */
[C---:B------:R-:W-:Y:S02]  /*3780*/  IADD3.X R5, R10.reuse, UR7, RZ, P0, !PT ;  /* 0x000000070a057c10 */ /* 0x040fe400087fe4ff */
[----:B------:R-:W-:-:S03]  /*3790*/  IADD3.X R7, R10, UR14, RZ, P1, !PT ;  /* 0x0000000e0a077c10 */ /* 0x000fc60008ffe4ff */
[----:B------:R-:W3:Y:S04]  /*37a0*/  LDG.E.U16 R4, [R4.64] ;  /* 0x0000001204047981 */ /* 0x000ee8000c1e1500 */
[----:B------:R-:W4:Y:S01]  /*37b0*/  LDG.E.U16 R6, [R6.64] ;  /* 0x0000001206067981 */ /* 0x000f22000c1e1500 */
[----:B---3--:R-:W-:Y:S02]  /*37c0*/  HADD2.F32 R8, -RZ, R4.H0_H0 ;  /* 0x20000004ff087230 */ /* 0x008fe40000004100 */
[----:B----4-:R-:W-:-:S05]  /*37d0*/  HADD2.F32 R3, -RZ, R6.H0_H0 ;  /* 0x20000006ff037230 */ /* 0x010fca0000004100 */
[----:B--2---:R-:W-:Y:S01]  /*37e0*/  FFMA.FTZ R3, R3, -UR22, R8 ;  /* 0x8000001603037c23 */ /* 0x004fe20008010008 */
[----:B------:R-:W-:-:S04]  /*37f0*/  IADD3 R8, P0, R9, UR15, RZ ;  /* 0x0000000f09087c10 */ /* 0x000fc8000ff1e0ff */
[----:B------:R-:W-:Y:S02]  /*3800*/  IADD3.X R9, R10, UR16, RZ, P0, !PT ;  /* 0x000000100a097c10 */ /* 0x000fe400087fe4ff */
[----:B------:R-:W-:Y:S02]  /*3810*/  F2FP.PACK_AB R3, RZ, R3 ;  /* 0x00000003ff03723e */ /* 0x000fe400000000ff */
[----:B------:R-:W-:-:S03]  /*3820*/  IADD3 R11, P0, R11, c[0x0][0x0], RZ ;  /* 0x000000000b0b7a10 */ /* 0x000fc60007f1e0ff */
[----:B------:R0:W-:Y:S02]  /*3830*/  STG.E.U16 [R8.64], R3 ;  /* 0x0000000308007986 */ /* 0x0001e4000c101512 */
[----:B------:R-:W-:Y:S01]  /*3840*/  IMAD.X R15, RZ, RZ, R15, P0 ;  /* 0x000000ffff0f7224 */ /* 0x000fe200000e060f */
[----:B------:R-:W-:-:S04]  /*3850*/  ISETP.GE.U32.AND P0, PT, R11, R0, PT ;  /* 0x000000000b00720c */ /* 0x000fc80003f06070 */
[----:B------:R-:W-:-:S13]  /*3860*/  ISETP.GE.AND.EX P0, PT, R15, R2, PT, P0 ;  /* 0x000000020f00720c */ /* 0x000fda0003f06300 */
[----:B0-----:R-:W-:Y:S05]  /*3870*/  @!P0 BRA `(.L_x_6441) ;  /* 0xfffffec000008947 */ /* 0x001fea000383ffff */
[----:B------:R-:W-:Y:S05]  /*3880*/  EXIT ;  /* 0x000000000000794d */ /* 0x000fea0003800000 */
.L_x_6434:
        /* <DEDUP_REMOVED lines=14> */
[----:B------:R-:W-:Y:S02]  /*3970*/  ULDC UR4, c[0x0][0x0] ;  /* 0x0000000000047ab9 */ /* 0x000fe40000000800 */
[----:B------:R-:W-:-:S04]  /*3980*/  UIADD3 UR4, UP0, -UR8, UR4, URZ ;  /* 0x0000000408047290 */ /* 0x000fc8000ff1e13f */
[----:B------:R-:W-:Y:S02]  /*3990*/  UIADD3.X UR5, URZ, -0x1, URZ, UP0, !UPT ;  /* 0xffffffff3f057890 */ /* 0x000fe400087fe43f */
[----:B------:R-:W-:Y:S02]  /*39a0*/  USHF.L.U32 UR9, UR4, 0x1, URZ ;  /* 0x0000000104097899 */ /* 0x000fe4000800063f */
[----:B------:R-:W-:Y:S02]  /*39b0*/  USHF.L.U64.HI UR5, UR4, 0x1, UR5 ;  /* 0x0000000104057899 */ /* 0x000fe40008010205 */
[----:B------:R-:W-:Y:S02]  /*39c0*/  UIADD3 UR13, UP1, UR9, UR13, URZ ;  /* 0x0000000d090d7290 */ /* 0x000fe4000ff3e03f */
[----:B------:R-:W-:Y:S02]  /*39d0*/  UIADD3 UR6, UP2, UR9, UR6, URZ ;  /* 0x0000000609067290 */ /* 0x000fe4000ff5e03f */
[----:B------:R-:W-:-:S02]  /*39e0*/  UIADD3.X UR14, UR5, UR14, URZ, UP1, !UPT ;  /* 0x0000000e050e7290 */ /* 0x000fc40008ffe43f */
[----:B------:R-:W-:Y:S01]  /*39f0*/  UIADD3.X UR7, UR5, UR7, URZ, UP2, !UPT ;  /* 0x0000000705077290 */ /* 0x000fe200097fe43f */
[----:B---3--:R-:W-:Y:S02]  /*3a00*/  @P0 HADD2.F32 R7, -RZ, R2.H0_H0 ;  /* 0x20000002ff070230 */ /* 0x008fe40000004100 */
[----:B----4-:R-:W-:-:S05]  /*3a10*/  @P0 HADD2.F32 R6, -RZ, R4.H0_H0 ;  /* 0x20000004ff060230 */ /* 0x010fca0000004100 */
[----:B--2---:R-:W-:Y:S01]  /*3a20*/  @P0 FFMA.FTZ R7, R6, -UR22, R7 ;  /* 0x8000001606070c23 */ /* 0x004fe20008010007 */
[----:B------:R-:W-:Y:S01]  /*3a30*/  @P0 IADD3 R6, P1, R8, UR15, RZ ;  /* 0x0000000f08060c10 */ /* 0x000fe2000ff3e0ff */
[----:B------:R-:W-:-:S03]  /*3a40*/  UIADD3 UR15, UP0, UR9, UR15, URZ ;  /* 0x0000000f090f7290 */ /* 0x000fc6000ff1e03f */
[----:B------:R-:W-:Y:S02]  /*3a50*/  @P0 F2FP.PACK_AB R3, RZ, R7 ;  /* 0x00000007ff03023e */ /* 0x000fe400000000ff */
[----:B------:R-:W-:Y:S01]  /*3a60*/  @P0 IADD3.X R7, R9, UR16, RZ, P1, !PT ;  /* 0x0000001009070c10 */ /* 0x000fe20008ffe4ff */
[----:B------:R-:W-:-:S04]  /*3a70*/  UIADD3.X UR16, UR5, UR16, URZ, UP0, !UPT ;  /* 0x0000001005107290 */ /* 0x000fc800087fe43f */
[----:B------:R1:W-:Y:S02]  /*3a80*/  @P0 STG.E.U16 [R6.64], R3 ;  /* 0x0000000306000986 */ /* 0x0003e4000c101512 */
[----:B-1----:R-:W-:-:S04]  /*3a90*/  IADD3 R3, R0, UR8, RZ ;  /* 0x0000000800037c10 */ /* 0x002fc8000fffe0ff */
[----:B------:R-:W-:-:S05]  /*3aa0*/  IMNMX.U32 R0, R3, c[0x0][0x0], PT ;  /* 0x0000000003007a17 */ /* 0x000fca0003800000 */
[----:B------:R-:W-:Y:S02]  /*3ab0*/  IMAD.IADD R0, R3, 0x1, -R0 ;  /* 0x0000000103007824 */ /* 0x000fe400078e0a00 */
.L_x_6442:
[----:B------:R-:W-:Y:S01]  /*3ac0*/  ULDC UR4, c[0x0][0x0] ;  /* 0x0000000000047ab9 */ /* 0x000fe20000000800 */
[----:B------:R-:W-:Y:S01]  /*3ad0*/  IMAD.MOV.U32 R2, RZ, RZ, RZ ;  /* 0x000000ffff027224 */ /* 0x000fe200078e00ff */
[----:B------:R-:W-:Y:S01]  /*3ae0*/  USHF.L.U32 UR4, UR4, 0x3, URZ ;  /* 0x0000000304047899 */ /* 0x000fe2000800063f */
[----:B------:R-:W-:Y:S01]  /*3af0*/  BSSY B0, `(.L_x_6443) ;  /* 0x0000042000007945 */ /* 0x000fe20003800000 */
[----:B------:R-:W-:Y:S01]  /*3b00*/  IMAD.U32 R12, RZ, RZ, UR15 ;  /* 0x0000000fff0c7e24 */ /* 0x000fe2000f8e00ff */
[----:B------:R-:W-:Y:S01]  /*3b10*/  MOV R15, UR14 ;  /* 0x0000000e000f7c02 */ /* 0x000fe20008000f00 */
[----:B------:R-:W-:Y:S02]  /*3b20*/  IMAD.U32 R13, RZ, RZ, UR16 ;  /* 0x00000010ff0d7e24 */ /* 0x000fe4000f8e00ff */
[----:B------:R-:W-:Y:S01]  /*3b30*/  IADD3 R7, RZ, -UR4, RZ ;  /* 0x80000004ff077c10 */ /* 0x000fe2000fffe0ff */
[----:B------:R-:W-:Y:S01]  /*3b40*/  IMAD.U32 R14, RZ, RZ, UR13 ;  /* 0x0000000dff0e7e24 */ /* 0x000fe2000f8e00ff */
[----:B------:R-:W-:Y:S01]  /*3b50*/  ISETP.NE.U32.AND P1, PT, RZ, UR4, PT ;  /* 0x00000004ff007c0c */ /* 0x000fe2000bf25070 */
[----:B-1----:R-:W1:Y:S08]  /*3b60*/  I2F.U32.RP R4, UR4 ;  /* 0x0000000400047d06 */ /* 0x002e700008209000 */
[----:B-1----:R-:W1:Y:S02]  /*3b70*/  MUFU.RCP R4, R4 ;  /* 0x0000000400047308 */ /* 0x002e640000001000 */
[----:B-1----:R-:W-:-:S06]  /*3b80*/  IADD3 R5, R4, 0xffffffe, RZ ;  /* 0x0ffffffe04057810 */ /* 0x002fcc0007ffe0ff */
[----:B------:R1:W3:Y:S02]  /*3b90*/  F2I.FTZ.U32.TRUNC.NTZ R3, R5 ;  /* 0x0000000500037305 */ /* 0x0002e4000021f000 */
[----:B-1----:R-:W-:Y:S02]  /*3ba0*/  IMAD.SHL.U32 R5, R27, 0x8, RZ ;  /* 0x000000081b057824 */ /* 0x002fe400078e00ff */
[----:B---3--:R-:W-:-:S04]  /*3bb0*/  IMAD R7, R7, R3, RZ ;  /* 0x0000000307077224 */ /* 0x008fc800078e02ff */
[----:B------:R-:W-:-:S06]  /*3bc0*/  IMAD.HI.U32 R7, R3, R7, R2 ;  /* 0x0000000703077227 */ /* 0x000fcc00078e0002 */
[----:B------:R-:W-:-:S04]  /*3bd0*/  IMAD.HI.U32 R2, R7, R0, RZ ;  /* 0x0000000007027227 */ /* 0x000fc800078e00ff */
[----:B------:R-:W-:Y:S01]  /*3be0*/  IMAD.MOV R3, RZ, RZ, -R2 ;  /* 0x000000ffff037224 */ /* 0x000fe200078e0a02 */
[----:B------:R-:W-:-:S03]  /*3bf0*/  MOV R2, UR6 ;  /* 0x0000000600027c02 */ /* 0x000fc60008000f00 */
        /* <DEDUP_REMOVED lines=11> */
.L_x_6445:
[----:B0-----:R-:W-:-:S04]  /*3cb0*/  IMAD.WIDE R4, R27, 0x10, R14 ;  /* 0x000000101b047825 */ /* 0x001fc800078e020e */
[----:B------:R-:W-:Y:S02]  /*3cc0*/  IMAD.WIDE R8, R27, 0x10, R2 ;  /* 0x000000101b087825 */ /* 0x000fe400078e0202 */
[----:B------:R-:W3:Y:S04]  /*3cd0*/  LDG.E.128 R4, [R4.64] ;  /* 0x0000001204047981 */ /* 0x000ee8000c1e1d00 */
[----:B------:R-:W4:Y:S01]  /*3ce0*/  LDG.E.128 R8, [R8.64] ;  /* 0x0000001208087981 */ /* 0x000f22000c1e1d00 */
[--C-:B---3--:R-:W-:Y:S02]  /*3cf0*/  HADD2.F32 R20, -RZ, R5.reuse.H0_H0 ;  /* 0x20000005ff147230 */ /* 0x108fe40000004100 */
[----:B------:R-:W-:Y:S02]  /*3d00*/  HADD2.F32 R21, -RZ, R5.H1_H1 ;  /* 0x30000005ff157230 */ /* 0x000fe40000004100 */
[----:B------:R-:W-:-:S02]  /*3d10*/  HADD2.F32 R22, -RZ, R6.H0_H0 ;  /* 0x20000006ff167230 */ /* 0x000fc40000004100 */
[----:B------:R-:W-:Y:S02]  /*3d20*/  HADD2.F32 R23, -RZ, R6.H1_H1 ;  /* 0x30000006ff177230 */ /* 0x000fe40000004100 */
[----:B------:R-:W-:Y:S02]  /*3d30*/  HADD2.F32 R18, -RZ, R4.H0_H0 ;  /* 0x20000004ff127230 */ /* 0x000fe40000004100 */
[--C-:B------:R-:W-:Y:S02]  /*3d40*/  HADD2.F32 R24, -RZ, R7.reuse.H0_H0 ;  /* 0x20000007ff187230 */ /* 0x100fe40000004100 */
[----:B------:R-:W-:Y:S02]  /*3d50*/  HADD2.F32 R26, -RZ, R7.H1_H1 ;  /* 0x30000007ff1a7230 */ /* 0x000fe40000004100 */
[--C-:B----4-:R-:W-:Y:S02]  /*3d60*/  HADD2.F32 R5, -RZ, R8.reuse.H0_H0 ;  /* 0x20000008ff057230 */ /* 0x110fe40000004100 */
[----:B------:R-:W-:-:S02]  /*3d70*/  HADD2.F32 R6, -RZ, R8.H1_H1 ;  /* 0x30000008ff067230 */ /* 0x000fc40000004100 */
[--C-:B------:R-:W-:Y:S02]  /*3d80*/  HADD2.F32 R7, -RZ, R9.reuse.H0_H0 ;  /* 0x20000009ff077230 */ /* 0x100fe40000004100 */
[----:B------:R-:W-:Y:S02]  /*3d90*/  HADD2.F32 R8, -RZ, R9.H1_H1 ;  /* 0x30000009ff087230 */ /* 0x000fe40000004100 */
[----:B0-----:R-:W-:Y:S01]  /*3da0*/  HADD2.F32 R19, -RZ, R4.H1_H1 ;  /* 0x30000004ff137230 */ /* 0x001fe20000004100 */
[----:B--2---:R-:W-:Y:S01]  /*3db0*/  FFMA.FTZ R4, R18, -UR22, R5 ;  /* 0x8000001612047c23 */ /* 0x004fe20008010005 */
[--C-:B------:R-:W-:Y:S01]  /*3dc0*/  HADD2.F32 R9, -RZ, R10.reuse.H0_H0 ;  /* 0x2000000aff097230 */ /* 0x100fe20000004100 */
[----:B------:R-:W-:Y:S01]  /*3dd0*/  FFMA.FTZ R5, R20, -UR22, R7 ;  /* 0x8000001614057c23 */ /* 0x000fe20008010007 */
[--C-:B------:R-:W-:Y:S01]  /*3de0*/  HADD2.F32 R25, -RZ, R11.reuse.H0_H0 ;  /* 0x2000000bff197230 */ /* 0x100fe20000004100 */
[----:B------:R-:W-:Y:S01]  /*3df0*/  FFMA.FTZ R8, R21, -UR22, R8 ;  /* 0x8000001615087c23 */ /* 0x000fe20008010008 */
[----:B------:R-:W-:Y:S01]  /*3e00*/  HADD2.F32 R10, -RZ, R10.H1_H1 ;  /* 0x3000000aff0a7230 */ /* 0x000fe20000004100 */
[----:B------:R-:W-:Y:S01]  /*3e10*/  FFMA.FTZ R19, R19, -UR22, R6 ;  /* 0x8000001613137c23 */ /* 0x000fe20008010006 */
[----:B------:R-:W-:Y:S01]  /*3e20*/  HADD2.F32 R11, -RZ, R11.H1_H1 ;  /* 0x3000000bff0b7230 */ /* 0x000fe20000004100 */
[----:B------:R-:W-:Y:S01]  /*3e30*/  FFMA.FTZ R6, R22, -UR22, R9 ;  /* 0x8000001616067c23 */ /* 0x000fe20008010009 */
[----:B------:R-:W-:Y:S01]  /*3e40*/  F2FP.PACK_AB R5, R8, R5 ;  /* 0x000000050805723e */ /* 0x000fe200000000ff */
[----:B------:R-:W-:Y:S01]  /*3e50*/  FFMA.FTZ R23, R23, -UR22, R10 ;  /* 0x8000001617177c23 */ /* 0x000fe2000801000a */
[----:B------:R-:W-:Y:S01]  /*3e60*/  F2FP.PACK_AB R4, R19, R4 ;  /* 0x000000041304723e */ /* 0x000fe200000000ff */
[----:B------:R-:W-:-:S02]  /*3e70*/  FFMA.FTZ R7, R24, -UR22, R25 ;  /* 0x8000001618077c23 */ /* 0x000fc40008010019 */
[----:B------:R-:W-:Y:S01]  /*3e80*/  FFMA.FTZ R26, R26, -UR22, R11 ;  /* 0x800000161a1a7c23 */ /* 0x000fe2000801000b */
[----:B------:R-:W-:Y:S01]  /*3e90*/  F2FP.PACK_AB R6, R23, R6 ;  /* 0x000000061706723e */ /* 0x000fe200000000ff */
[C---:B------:R-:W-:Y:S01]  /*3ea0*/  IMAD.WIDE R8, R27.reuse, 0x10, R12 ;  /* 0x000000101b087825 */ /* 0x040fe200078e020c */
[----:B------:R-:W-:Y:S02]  /*3eb0*/  IADD3 R27, R27, c[0x0][0x0], RZ ;  /* 0x000000001b1b7a10 */ /* 0x000fe40007ffe0ff */
[----:B------:R-:W-:-:S03]  /*3ec0*/  F2FP.PACK_AB R7, R26, R7 ;  /* 0x000000071a07723e */ /* 0x000fc600000000ff */
[----:B------:R-:W-:Y:S02]  /*3ed0*/  IMAD.SHL.U32 R11, R27, 0x8, RZ ;  /* 0x000000081b0b7824 */ /* 0x000fe400078e00ff */
[----:B------:R0:W-:Y:S03]  /*3ee0*/  STG.E.128 [R8.64], R4 ;  /* 0x0000000408007986 */ /* 0x0001e6000c101d12 */
[----:B------:R-:W-:-:S13]  /*3ef0*/  ISETP.GE.AND P0, PT, R11, R16, PT ;  /* 0x000000100b00720c */ /* 0x000fda0003f06270 */
[----:B------:R-:W-:Y:S05]  /*3f00*/  @!P0 BRA `(.L_x_6445) ;  /* 0xfffffda000008947 */ /* 0x000fea000383ffff */
.L_x_6444:
[----:B------:R-:W-:Y:S05]  /*3f10*/  BSYNC B0 ;  /* 0x0000000000007941 */ /* 0x000fea0003800000 */
.L_x_6443:
[----:B------:R-:W-:-:S13]  /*3f20*/  ISETP.GE.AND P0, PT, R17, R0, PT ;  /* 0x000000001100720c */ /* 0x000fda0003f06270 */
[----:B------:R-:W-:Y:S05]  /*3f30*/  @P0 EXIT ;  /* 0x000000000000094d */ /* 0x000fea0003800000 */
.L_x_6446:
[----:B0-----:R-:W-:-:S04]  /*3f40*/  IMAD.WIDE R4, R17, 0x2, R2 ;  /* 0x0000000211047825 */ /* 0x001fc800078e0202 */
[----:B------:R-:W-:Y:S02]  /*3f50*/  IMAD.WIDE R6, R17, 0x2, R14 ;  /* 0x0000000211067825 */ /* 0x000fe400078e020e */
[----:B------:R-:W3:Y:S04]  /*3f60*/  LDG.E.U16 R4, [R4.64] ;  /* 0x0000001204047981 */ /* 0x000ee8000c1e1500 */
[----:B------:R-:W4:Y:S01]  /*3f70*/  LDG.E.U16 R6, [R6.64] ;  /* 0x0000001206067981 */ /* 0x000f22000c1e1500 */
[----:B---3--:R-:W-:Y:S02]  /*3f80*/  HADD2.F32 R9, -RZ, R4.H0_H0 ;  /* 0x20000004ff097230 */ /* 0x008fe40000004100 */
[----:B----4-:R-:W-:-:S05]  /*3f90*/  HADD2.F32 R8, -RZ, R6.H0_H0 ;  /* 0x20000006ff087230 */ /* 0x010fca0000004100 */
[----:B--2---:R-:W-:-:S05]  /*3fa0*/  FFMA.FTZ R8, R8, -UR22, R9 ;  /* 0x8000001608087c23 */ /* 0x004fca0008010009 */
[----:B------:R-:W-:Y:S01]  /*3fb0*/  F2FP.PACK_AB R5, RZ, R8 ;  /* 0x00000008ff05723e */ /* 0x000fe200000000ff */
[C---:B------:R-:W-:Y:S01]  /*3fc0*/  IMAD.WIDE R8, R17.reuse, 0x2, R12 ;  /* 0x0000000211087825 */ /* 0x040fe200078e020c */
[----:B------:R-:W-:-:S04]  /*3fd0*/  IADD3 R17, R17, c[0x0][0x0], RZ ;  /* 0x0000000011117a10 */ /* 0x000fc80007ffe0ff */
[----:B------:R0:W-:Y:S01]  /*3fe0*/  STG.E.U16 [R8.64], R5 ;  /* 0x0000000508007986 */ /* 0x0001e2000c101512 */
[----:B------:R-:W-:-:S13]  /*3ff0*/  ISETP.GE.AND P0, PT, R17, R0, PT ;  /* 0x000000001100720c */ /* 0x000fda0003f06270 */
[----:B0-----:R-:W-:Y:S05]  /*4000*/  @!P0 BRA `(.L_x_6446) ;  /* 0xffffff3000008947 */ /* 0x001fea000383ffff */
[----:B------:R-:W-:Y:S05]  /*4010*/  EXIT ;  /* 0x000000000000794d */ /* 0x000fea0003800000 */
        .weak           $__internal_35_$__cuda_sm20_rem_s64
        .type           $__internal_35_$__cuda_sm20_rem_s64,@function
        .size           $__internal_35_$__cuda_sm20_rem_s64,($__internal_36_$__cuda_sm70_warpsync - $__internal_35_$__cuda_sm20_rem_s64)
$__internal_35_$__cuda_sm20_rem_s64:
        /* <DEDUP_REMOVED lines=11> */
[----:B------:R-:W-:Y:S02]  /*40d0*/  IADD3 R17, P0, RZ, -R14, RZ ;  /* 0x8000000eff117210 */ /* 0x000fe40007f1e0ff */
[----:B------:R-:W-:Y:S01]  /*40e0*/  MOV R15, R12 ;  /* 0x0000000c000f7202 */ /* 0x000fe20000000f00 */
        /* <DEDUP_REMOVED lines=19> */
[CC--:B------:R-:W-:Y:S02]  /*4220*/  IMAD R18, R9.reuse, R16.reuse, RZ ;  /* 0x0000001009127224 */ /* 0x0c0fe400078e02ff */
[C---:B------:R-:W-:Y:S01]  /*4230*/  IMAD.HI.U32 R11, P2, R9.reuse, R13, R14 ;  /* 0x0000000d090b7227 */ /* 0x040fe2000784000e */
[----:B------:R-:W-:Y:S01]  /*4240*/  SEL R14, R12, R3, !P1 ;  /* 0x000000030c0e7207 */ /* 0x000fe20004800000 */
[----:B------:R-:W-:Y:S02]  /*4250*/  HFMA2.MMA R13, -RZ, RZ, 0, 0 ;  /* 0x00000000ff0d7435 */ /* 0x000fe400000001ff */
[----:B------:R-:W-:Y:S01]  /*4260*/  IMAD.HI.U32 R12, R9, R16, RZ ;  /* 0x00000010090c7227 */ /* 0x000fe200078e00ff */
[----:B------:R-:W-:-:S03]  /*4270*/  IADD3 R11, P3, R18, R11, RZ ;  /* 0x0000000b120b7210 */ /* 0x000fc60007f7e0ff */
[----:B------:R-:W-:Y:S02]  /*4280*/  IMAD.X R16, RZ, RZ, ~R5, P4 ;  /* 0x000000ffff107224 */ /* 0x000fe400020e0e05 */
[----:B------:R-:W-:Y:S02]  /*4290*/  IMAD.X R9, R12, 0x1, R9, P0 ;  /* 0x000000010c097824 */ /* 0x000fe400000e0609 */
[----:B------:R-:W-:Y:S01]  /*42a0*/  IMAD.HI.U32 R12, R11, R14, RZ ;  /* 0x0000000e0b0c7227 */ /* 0x000fe200078e00ff */
[----:B------:R-:W-:Y:S02]  /*42b0*/  SEL R16, R16, R5, !P1 ;  /* 0x0000000510107207 */ /* 0x000fe40004800000 */
[----:B------:R-:W-:-:S03]  /*42c0*/  IADD3.X R9, RZ, RZ, R9, P3, P2 ;  /* 0x000000ffff097210 */ /* 0x000fc60001fe4409 */
        /* <DEDUP_REMOVED lines=20> */
[CC--:B------:R-:W-:Y:S02]  /*4410*/  ISETP.GE.U32.AND.EX P0, PT, R11.reuse, R7.reuse, PT, P0 ;  /* 0x000000070b00720c */ /* 0x0c0fe40003f06100 */
[----:B------:R-:W-:-:S02]  /*4420*/  IADD3.X R7, R11, ~R7, RZ, P2, !PT ;  /* 0x800000070b077210 */ /* 0x000fc400017fe4ff */
[----:B------:R-:W-:Y:S02]  /*4430*/  SEL R6, R6, R9, P0 ;  /* 0x0000000906067207 */ /* 0x000fe40000000000 */
        /* <DEDUP_REMOVED lines=10> */
[----:B------:R-:W-:Y:S06]  /*44e0*/  RET.REL.NODEC R10 `(_ZN2at6native43_GLOBAL__N__9ae7fba5_10_SoftMax_cu_9f978f6320cunn_SoftMaxBackwardILi8EN3c104HalfEfS4_NS1_23SoftMaxBackwardEpilogueEEEvPT0_PKT2_SA_l) ;  /* 0xffffbb100a007950 */ /* 0x000fec0003c3ffff */
        .weak           $__internal_36_$__cuda_sm70_warpsync
        .type           $__internal_36_$__cuda_sm70_warpsync,@function
        .size           $__internal_36_$__cuda_sm70_warpsync,(.L_x_11209 - $__internal_36_$__cuda_sm70_warpsync)
$__internal_36_$__cuda_sm70_warpsync:
[----:B------:R-:W-:Y:S01]  /*44f0*/  IMAD.MOV.U32 R5, RZ, RZ, 0x0 ;  /* 0x00000000ff057424 */ /* 0x000fe200078e00ff */
[----:B------:R-:W-:Y:S04]  /*4500*/  WARPSYNC R8 ;  /* 0x0000000800007348 */ /* 0x000fe80003800000 */
[----:B------:R-:W-:Y:S05]  /*4510*/  RET.REL.NODEC R4 `(_ZN2at6native43_GLOBAL__N__9ae7fba5_10_SoftMax_cu_9f978f6320cunn_SoftMaxBackwardILi8EN3c104HalfEfS4_NS1_23SoftMaxBackwardEpilogueEEEvPT0_PKT2_SA_l) ;  /* 0xffffbae004007950 */ /* 0x000fea0003c3ffff */
.L_x_6447:
        /* <DEDUP_REMOVED lines=14> */
.L_x_11209:


//--------------------- .text._ZN2at6native43_GLOBAL__N__9ae7fba5_10_SoftMax_cu_9f978f6324cunn_SoftMaxBackwardSmemILi8EN3c104HalfEfS4_NS1_23SoftMaxBackwardEpilogueEEEvPT0_PKT2_SA_l --------------------------
	.section	.text._ZN2at6native43_GLOBAL__N__9ae7fba5_10_SoftMax_cu_9f978f6324cunn_SoftMaxBackwardSmemILi8EN3c104HalfEfS4_NS1_23SoftMaxBackwardEpilogueEEEvPT0_PKT2_SA_l,"ax",@progbits
	.sectioninfo	@"SHI_REGISTERS=28"
	.align	128
.text._ZN2at6native43_GLOBAL__N__9ae7fba5_10_SoftMax_cu_9f978f6324cunn_SoftMaxBackwardSmemILi8EN3c104HalfEfS4_NS1_23SoftMaxBackwardEpilogueEEEvPT0_PKT2_SA_l:
        .type           _ZN2at6native43_GLOBAL__N__9ae7fba5_10_SoftMax_cu_9f978f6324cunn_SoftMaxBackwardSmemILi8EN3c104HalfEfS4_NS1_23SoftMaxBackwardEpilogueEEEvPT0_PKT2_SA_l,@function
        .size           _ZN2at6native43_GLOBAL__N__9ae7fba5_10_SoftMax_cu_9f978f6324cunn_SoftMaxBackwardSmemILi8EN3c104HalfEfS4_NS1_23SoftMaxBackwardEpilogueEEEvPT0_PKT2_SA_l,(.L_x_11212 - _ZN2at6native43_GLOBAL__N__9ae7fba5_10_SoftMax_cu_9f978f6324cunn_SoftMaxBackwardSmemILi8EN3c104HalfEfS4_NS1_23SoftMaxBackwardEpilogueEEEvPT0_PKT2_SA_l)
        .other          _ZN2at6native43_GLOBAL__N__9ae7fba5_10_SoftMax_cu_9f978f6324cunn_SoftMaxBackwardSmemILi8EN3c104HalfEfS4_NS1_23SoftMaxBackwardEpilogueEEEvPT0_PKT2_SA_l,@"STO_CUDA_ENTRY STV_DEFAULT"
_ZN2at6native43_GLOBAL__N__9ae7fba5_10_SoftMax_cu_9f978f6324cunn_SoftMaxBackwardSmemILi8EN3c104HalfEfS4_NS1_23SoftMaxBackwardEpilogueEEEvPT0_PKT2_SA_l:
[----:B------:R-:W-:Y:S02]  /*0000*/  IMAD.MOV.U32 R1, RZ, RZ, c[0x0][0x28] ;  /* 0x00000a00ff017624 */ /* 0x000fe400078e00ff */
[----:B------:R-:W0:Y:S01]  /*0010*/  S2R R0, SR_TID.X ;  /* 0x0000000000007919 */ /* 0x000e220000002100 */
[----:B------:R-:W-:Y:S01]  /*0020*/  ULDC.64 UR6, c[0x0][0x118] ;  /* 0x0000460000067ab9 */ /* 0x000fe20000000a00 */
[----:B------:R-:W-:Y:S01]  /*0030*/  BSSY B0, `(.L_x_6448) ;  /* 0x0000027000007945 */ /* 0x000fe20003800000 */
[----:B------:R-:W-:Y:S01]  /*0040*/  HFMA2.MMA R10, -RZ, RZ, 0, 0 ;  /* 0x00000000ff0a7435 */ /* 0x000fe200000001ff */
        /* <DEDUP_REMOVED lines=9> */
[----:B------:R-:W-:Y:S01]  /*00e0*/  IMAD.MOV.U32 R10, RZ, RZ, RZ ;  /* 0x000000ffff0a7224 */ /* 0x000fe200078e00ff */
[----:B------:R-:W-:Y:S02]  /*00f0*/  MOV R13, R0 ;  /* 0x00000000000d7202 */ /* 0x000fe40000000f00 */
[----:B------:R-:W-:-:S05]  /*0100*/  LEA.HI.X R3, R8, c[0x0][0x174], R11, 0x1, P1 ;  /* 0x00005d0008037a11 */ /* 0x000fca00008f0c0b */
.L_x_6450:
[----:B------:R-:W-:-:S06]  /*0110*/  IMAD.WIDE R4, R13, 0x10, R2 ;  /* 0x000000100d047825 */ /* 0x000fcc00078e0202 */
[----:B------:R-:W2:Y:S02]  /*0120*/  LDG.E.128 R4, [R4.64] ;  /* 0x0000000604047981 */ /* 0x000ea4000c1e1d00 */
[--C-:B--2---:R-:W-:Y:S02]  /*0130*/  HADD2.F32 R15, -RZ, R4.reuse.H0_H0 ;  /* 0x20000004ff0f7230 */ /* 0x104fe40000004100 */
[----:B------:R0:W-:Y:S01]  /*0140*/  STS.128 [R13.X16], R4 ;  /* 0x000000040d007388 */ /* 0x0001e2000000cc00 */
[----:B------:R-:W-:Y:S02]  /*0150*/  HADD2.F32 R12, -RZ, R4.H1_H1 ;  /* 0x30000004ff0c7230 */ /* 0x000fe40000004100 */
[----:B------:R-:W-:Y:S01]  /*0160*/  HADD2.F32 R17, -RZ, R5.H0_H0 ;  /* 0x20000005ff117230 */ /* 0x000fe20000004100 */
[----:B------:R-:W-:-:S04]  /*0170*/  FADD.FTZ R15, R15, R10 ;  /* 0x0000000a0f0f7221 */ /* 0x000fc80000010000 */
[----:B------:R-:W-:Y:S01]  /*0180*/  FADD.FTZ R12, R15, R12 ;  /* 0x0000000c0f0c7221 */ /* 0x000fe20000010000 */
[----:B------:R-:W-:-:S03]  /*0190*/  HADD2.F32 R15, -RZ, R5.H1_H1 ;  /* 0x30000005ff0f7230 */ /* 0x000fc60000004100 */
[----:B------:R-:W-:Y:S01]  /*01a0*/  FADD.FTZ R12, R12, R17 ;  /* 0x000000110c0c7221 */ /* 0x000fe20000010000 */
[--C-:B------:R-:W-:Y:S01]  /*01b0*/  HADD2.F32 R17, -RZ, R6.reuse.H0_H0 ;  /* 0x20000006ff117230 */ /* 0x100fe20000004100 */
[----:B0-----:R-:W-:Y:S02]  /*01c0*/  IADD3 R13, R13, c[0x0][0x0], RZ ;  /* 0x000000000d0d7a10 */ /* 0x001fe40007ffe0ff */
[----:B------:R-:W-:Y:S01]  /*01d0*/  FADD.FTZ R12, R12, R15 ;  /* 0x0000000f0c0c7221 */ /* 0x000fe20000010000 */
[----:B------:R-:W-:Y:S02]  /*01e0*/  HADD2.F32 R15, -RZ, R6.H1_H1 ;  /* 0x30000006ff0f7230 */ /* 0x000fe40000004100 */
[----:B------:R-:W-:Y:S01]  /*01f0*/  HADD2.F32 R5, -RZ, R7.H0_H0 ;  /* 0x20000007ff057230 */ /* 0x000fe20000004100 */
[----:B------:R-:W-:Y:S02]  /*0200*/  IMAD.SHL.U32 R10, R13, 0x8, RZ ;  /* 0x000000080d0a7824 */ /* 0x000fe400078e00ff */
[----:B------:R-:W-:-:S03]  /*0210*/  FADD.FTZ R12, R12, R17 ;  /* 0x000000110c0c7221 */ /* 0x000fc60000010000 */
[----:B------:R-:W-:Y:S01]  /*0220*/  ISETP.GE.U32.AND P1, PT, R10, c[0x0][0x178], PT ;  /* 0x00005e000a007a0c */ /* 0x000fe20003f26070 */
[----:B------:R-:W-:Y:S01]  /*0230*/  FADD.FTZ R12, R12, R15 ;  /* 0x0000000f0c0c7221 */ /* 0x000fe20000010000 */
[----:B------:R-:W-:-:S03]  /*0240*/  SHF.R.S32.HI R10, RZ, 0x1f, R10 ;  /* 0x0000001fff0a7819 */ /* 0x000fc6000001140a */
[----:B------:R-:W-:Y:S01]  /*0250*/  FADD.FTZ R5, R12, R5 ;  /* 0x000000050c057221 */ /* 0x000fe20000010000 */
[----:B------:R-:W-:Y:S01]  /*0260*/  ISETP.GE.AND.EX P1, PT, R10, c[0x0][0x17c], PT, P1 ;  /* 0x00005f000a007a0c */ /* 0x000fe20003f26310 */
[----:B------:R-:W-:-:S05]  /*0270*/  HADD2.F32 R10, -RZ, R7.H1_H1 ;  /* 0x30000007ff0a7230 */ /* 0x000fca0000004100 */
[----:B------:R-:W-:-:S07]  /*0280*/  FADD.FTZ R10, R5, R10 ;  /* 0x0000000a050a7221 */ /* 0x000fce0000010000 */
[----:B------:R-:W-:Y:S05]  /*0290*/  @!P1 BRA `(.L_x_6450) ;  /* 0xfffffe7000009947 */ /* 0x000fea000383ffff */
.L_x_6449:
[----:B------:R-:W-:Y:S05]  /*02a0*/  BSYNC B0 ;  /* 0x0000000000007941 */ /* 0x000fea0003800000 */
.L_x_6448:
        /* <DEDUP_REMOVED lines=10> */
[----:B------:R-:W-:-:S04]  /*0350*/  IADD3 R13, R0, -R13, RZ ;  /* 0x8000000d000d7210 */ /* 0x000fc80007ffe0ff */
        /* <DEDUP_REMOVED lines=20> */
.L_x_6455:
        /* <DEDUP_REMOVED lines=9> */
.L_x_6456:
[----:B01----:R-:W-:Y:S02]  /*0530*/  FADD.FTZ R4, R5, R4 ;  /* 0x0000000405047221 */ /* 0x003fe40000010000 */
.L_x_6451:
[----:B------:R-:W-:Y:S01]  /*0540*/  ISETP.NE.AND P1, PT, R0, RZ, PT ;  /* 0x000000ff0000720c */ /* 0x000fe20003f25270 */
[----:B------:R-:W-:-:S12]  /*0550*/  WARPSYNC 0xffffffff ;  /* 0xffffffff00007948 */ /* 0x000fd80003800000 */
[----:B-1----:R1:W-:Y:S04]  /*0560*/  @!P1 STS [UR4], R4 ;  /* 0x00000004ff009988 */ /* 0x0023e80008000804 */
[----:B------:R-:W-:Y:S06]  /*0570*/  BAR.SYNC.DEFER_BLOCKING 0x0 ;  /* 0x0000000000007b1d */ /* 0x000fec0000010000 */
[----:B------:R-:W-:Y:S05]  /*0580*/  @P0 EXIT ;  /* 0x000000000000094d */ /* 0x000fea0003800000 */
[----:B-1----:R-:W1:Y:S01]  /*0590*/  LDS R14, [UR4] ;  /* 0x00000004ff0e7984 */ /* 0x002e620008000800 */
[----:B------:R-:W-:-:S02]  /*05a0*/  SHF.L.U32 R12, R8, 0x1, RZ ;  /* 0x00000001080c7819 */ /* 0x000fc400000006ff */
[----:B------:R-:W-:Y:S02]  /*05b0*/  SHF.L.U64.HI R8, R8, 0x1, R11 ;  /* 0x0000000108087819 */ /* 0x000fe4000001020b */
[C---:B0-----:R-:W-:Y:S02]  /*05c0*/  IADD3 R2, P0, R12.reuse, c[0x0][0x160], RZ ;  /* 0x000058000c027a10 */ /* 0x041fe40007f1e0ff */
[----:B------:R-:W-:Y:S02]  /*05d0*/  IADD3 R12, P1, R12, c[0x0][0x168], RZ ;  /* 0x00005a000c0c7a10 */ /* 0x000fe40007f3e0ff */
[C---:B------:R-:W-:Y:S02]  /*05e0*/  IADD3.X R3, R8.reuse, c[0x0][0x164], RZ, P0, !PT ;  /* 0x0000590008037a10 */ /* 0x040fe400007fe4ff */
[----:B------:R-:W-:-:S05]  /*05f0*/  IADD3.X R13, R8, c[0x0][0x16c], RZ, P1, !PT ;  /* 0x00005b00080d7a10 */ /* 0x000fca0000ffe4ff */
.L_x_6454:
[----:B0-----:R-:W-:Y:S01]  /*0600*/  IMAD.WIDE R4, R0, 0x10, R12 ;  /* 0x0000001000047825 */ /* 0x001fe200078e020c */
[----:B------:R-:W0:Y:S05]  /*0610*/  LDS.128 R8, [R0.X16] ;  /* 0x0000000000087984 */ /* 0x000e2a000000cc00 */
[----:B------:R-:W2:Y:S01]  /*0620*/  LDG.E.128 R4, [R4.64] ;  /* 0x0000000604047981 */ /* 0x000ea2000c1e1d00 */
[----:B0-----:R-:W-:-:S02]  /*0630*/  HADD2.F32 R15, -RZ, R11.H0_H0 ;  /* 0x2000000bff0f7230 */ /* 0x001fc40000004100 */
[----:B------:R-:W-:Y:S02]  /*0640*/  HADD2.F32 R21, -RZ, R11.H1_H1 ;  /* 0x3000000bff157230 */ /* 0x000fe40000004100 */
[--C-:B------:R-:W-:Y:S02]  /*0650*/  HADD2.F32 R17, -RZ, R9.reuse.H0_H0 ;  /* 0x20000009ff117230 */ /* 0x100fe40000004100 */
[----:B------:R-:W-:Y:S02]  /*0660*/  HADD2.F32 R19, -RZ, R9.H1_H1 ;  /* 0x30000009ff137230 */ /* 0x000fe40000004100 */
[--C-:B------:R-:W-:Y:S02]  /*0670*/  HADD2.F32 R9, -RZ, R8.reuse.H0_H0 ;  /* 0x20000008ff097230 */ /* 0x100fe40000004100 */
[----:B------:R-:W-:Y:S02]  /*0680*/  HADD2.F32 R11, -RZ, R8.H1_H1 ;  /* 0x30000008ff0b7230 */ /* 0x000fe40000004100 */
[----:B------:R-:W-:-:S02]  /*0690*/  HADD2.F32 R25, -RZ, R10.H0_H0 ;  /* 0x2000000aff197230 */ /* 0x000fc40000004100 */
[----:B------:R-:W-:Y:S02]  /*06a0*/  HADD2.F32 R23, -RZ, R10.H1_H1 ;  /* 0x3000000aff177230 */ /* 0x000fe40000004100 */
[--C-:B--2---:R-:W-:Y:S02]  /*06b0*/  HADD2.F32 R18, -RZ, R7.reuse.H0_H0 ;  /* 0x20000007ff127230 */ /* 0x104fe40000004100 */
[----:B------:R-:W-:Y:S02]  /*06c0*/  HADD2.F32 R20, -RZ, R7.H1_H1 ;  /* 0x30000007ff147230 */ /* 0x000fe40000004100 */
[--C-:B------:R-:W-:Y:S01]  /*06d0*/  HADD2.F32 R7, -RZ, R5.reuse.H0_H0 ;  /* 0x20000005ff077230 */ /* 0x100fe20000004100 */
[C---:B-1----:R-:W-:Y:S01]  /*06e0*/  FFMA.FTZ R15, -R14.reuse, R18, R15 ;  /* 0x000000120e0f7223 */ /* 0x042fe2000001010f */
[----:B------:R-:W-:Y:S01]  /*06f0*/  HADD2.F32 R8, -RZ, R5.H1_H1 ;  /* 0x30000005ff087230 */ /* 0x000fe20000004100 */
[C---:B------:R-:W-:Y:S01]  /*0700*/  FFMA.FTZ R20, -R14.reuse, R20, R21 ;  /* 0x000000140e147223 */ /* 0x040fe20000010115 */
[----:B------:R-:W-:Y:S01]  /*0710*/  HADD2.F32 R5, -RZ, R4.H0_H0 ;  /* 0x20000004ff057230 */ /* 0x000fe20000004100 */
[C---:B------:R-:W-:Y:S01]  /*0720*/  FFMA.FTZ R17, -R14.reuse, R7, R17 ;  /* 0x000000070e117223 */ /* 0x040fe20000010111 */
[--C-:B------:R-:W-:Y:S01]  /*0730*/  HADD2.F32 R10, -RZ, R6.reuse.H0_H0 ;  /* 0x20000006ff0a7230 */ /* 0x100fe20000004100 */
[----:B------:R-:W-:Y:S01]  /*0740*/  FFMA.FTZ R8, -R14, R8, R19 ;  /* 0x000000080e087223 */ /* 0x000fe20000010113 */
[----:B------:R-:W-:Y:S01]  /*0750*/  HADD2.F32 R16, -RZ, R6.H1_H1 ;  /* 0x30000006ff107230 */ /* 0x000fe20000004100 */
[----:B------:R-:W-:Y:S01]  /*0760*/  F2FP.PACK_AB R7, R20, R15 ;  /* 0x0000000f1407723e */ /* 0x000fe200000000ff */
[----:B------:R-:W-:Y:S01]  /*0770*/  HADD2.F32 R6, -RZ, R4.H1_H1 ;  /* 0x30000004ff067230 */ /* 0x000fe20000004100 */
[----:B------:R-:W-:Y:S01]  /*0780*/  FFMA.FTZ R4, -R14, R5, R9 ;  /* 0x000000050e047223 */ /* 0x000fe20000010109 */
[----:B------:R-:W-:Y:S01]  /*0790*/  F2FP.PACK_AB R5, R8, R17 ;  /* 0x000000110805723e */ /* 0x000fe200000000ff */
[----:B------:R-:W-:-:S02]  /*07a0*/  FFMA.FTZ R10, -R14, R10, R25 ;  /* 0x0000000a0e0a7223 */ /* 0x000fc40000010119 */
[----:B------:R-:W-:Y:S02]  /*07b0*/  FFMA.FTZ R23, -R14, R16, R23 ;  /* 0x000000100e177223 */ /* 0x000fe40000010117 */
[C---:B------:R-:W-:Y:S01]  /*07c0*/  IMAD.WIDE R8, R0.reuse, 0x10, R2 ;  /* 0x0000001000087825 */ /* 0x040fe200078e0202 */
[----:B------:R-:W-:-:S03]  /*07d0*/  IADD3 R0, R0, c[0x0][0x0], RZ ;  /* 0x0000000000007a10 */ /* 0x000fc60007ffe0ff */
[----:B------:R-:W-:Y:S01]  /*07e0*/  FFMA.FTZ R11, -R14, R6, R11 ;  /* 0x000000060e0b7223 */ /* 0x000fe2000001010b */
[----:B------:R-:W-:Y:S01]  /*07f0*/  F2FP.PACK_AB R6, R23, R10 ;  /* 0x0000000a1706723e */ /* 0x000fe200000000ff */
[----:B------:R-:W-:-:S03]  /*0800*/  IMAD.SHL.U32 R10, R0, 0x8, RZ ;  /* 0x00000008000a7824 */ /* 0x000fc600078e00ff */
[----:B------:R-:W-:Y:S02]  /*0810*/  F2FP.PACK_AB R4, R11, R4 ;  /* 0x000000040b04723e */ /* 0x000fe400000000ff */
[----:B------:R-:W-:Y:S02]  /*0820*/  ISETP.GE.U32.AND P0, PT, R10, c[0x0][0x178], PT ;  /* 0x00005e000a007a0c */ /* 0x000fe40003f06070 */
[----:B------:R-:W-:Y:S01]  /*0830*/  SHF.R.S32.HI R10, RZ, 0x1f, R10 ;  /* 0x0000001fff0a7819 */ /* 0x000fe2000001140a */
[----:B------:R0:W-:Y:S03]  /*0840*/  STG.E.128 [R8.64], R4 ;  /* 0x0000000408007986 */ /* 0x0001e6000c101d06 */
[----:B------:R-:W-:-:S13]  /*0850*/  ISETP.GE.AND.EX P0, PT, R10, c[0x0][0x17c], PT, P0 ;  /* 0x00005f000a007a0c */ /* 0x000fda0003f06300 */
[----:B------:R-:W-:Y:S05]  /*0860*/  @!P0 BRA `(.L_x_6454) ;  /* 0xfffffd9000008947 */ /* 0x000fea000383ffff */
[----:B------:R-:W-:Y:S05]  /*0870*/  EXIT ;  /* 0x000000000000794d */ /* 0x000fea0003800000 */
.L_x_6452:
[----:B------:R-:W-:Y:S01]  /*0880*/  HFMA2.MMA R5, -RZ, RZ, 0, 9.5367431640625e-07 ;  /* 0x00000010ff057435 */ /* 0x000fe200000001ff */
[----:B------:R-:W-:Y:S01]  /*0890*/  IMAD.MOV.U32 R6, RZ, RZ, 0x1f ;  /* 0x0000001fff067424 */ /* 0x000fe200078e00ff */
[----:B0-----:R-:W-:Y:S02]  /*08a0*/  MOV R7, 0xffffffff ;  /* 0xffffffff00077802 */ /* 0x001fe40000000f00 */
[----:B------:R-:W-:Y:S02]  /*08b0*/  MOV R2, 0x8d0 ;  /* 0x000008d000027802 */ /* 0x000fe40000000f00 */
[----:B-1----:R-:W-:Y:S05]  /*08c0*/  CALL.REL.NOINC `($__internal_37_$__cuda_sm70_shflsync_down_p) ;  /* 0x000001b000007944 */ /* 0x002fea0003c00000 */
[----:B-1----:R-:W-:Y:S01]  /*08d0*/  IMAD.MOV.U32 R3, RZ, RZ, R5 ;  /* 0x000000ffff037224 */ /* 0x002fe200078e0005 */
[----:B0-----:R-:W-:Y:S05]  /*08e0*/  BRA `(.L_x_6455) ;  /* 0xfffffbb000007947 */ /* 0x001fea000383ffff */
.L_x_6453:
[----:B------:R-:W-:Y:S01]  /*08f0*/  HFMA2.MMA R6, -RZ, RZ, 0, 1.847743988037109375e-06 ;  /* 0x0000001fff067435 */ /* 0x000fe200000001ff */
[----:B-1----:R-:W-:Y:S01]  /*0900*/  MOV R4, R10 ;  /* 0x0000000a00047202 */ /* 0x002fe20000000f00 */
[----:B------:R-:W-:Y:S01]  /*0910*/  IMAD.MOV.U32 R5, RZ, RZ, 0x8 ;  /* 0x00000008ff057424 */ /* 0x000fe200078e00ff */
[----:B0-----:R-:W-:Y:S01]  /*0920*/  MOV R2, 0x950 ;  /* 0x0000095000027802 */ /* 0x001fe20000000f00 */
[----:B------:R-:W-:Y:S02]  /*0930*/  IMAD.MOV.U32 R7, RZ, RZ, -0x1 ;  /* 0xffffffffff077424 */ /* 0x000fe400078e00ff */
[----:B------:R-:W-:Y:S05]  /*0940*/  CALL.REL.NOINC `($__internal_37_$__cuda_sm70_shflsync_down_p) ;  /* 0x0000013000007944 */ /* 0x000fea0003c00000 */
[----:B01----:R-:W-:Y:S01]  /*0950*/  FADD.FTZ R4, R10, R5 ;  /* 0x000000050a047221 */ /* 0x003fe20000010000 */
[----:B------:R-:W-:Y:S01]  /*0960*/  MOV R5, 0x4 ;  /* 0x0000000400057802 */ /* 0x000fe20000000f00 */
[----:B------:R-:W-:Y:S01]  /*0970*/  IMAD.MOV.U32 R6, RZ, RZ, 0x1f ;  /* 0x0000001fff067424 */ /* 0x000fe200078e00ff */
[----:B------:R-:W-:-:S02]  /*0980*/  MOV R7, 0xffffffff ;  /* 0xffffffff00077802 */ /* 0x000fc40000000f00 */
[----:B------:R-:W-:Y:S02]  /*0990*/  MOV R2, 0x9b0 ;  /* 0x000009b000027802 */ /* 0x000fe40000000f00 */
[----:B------:R-:W-:Y:S05]  /*09a0*/  CALL.REL.NOINC `($__internal_37_$__cuda_sm70_shflsync_down_p) ;  /* 0x000000d000007944 */ /* 0x000fea0003c00000 */
[----:B0-----:R-:W-:Y:S01]  /*09b0*/  HFMA2.MMA R6, -RZ, RZ, 0, 1.847743988037109375e-06 ;  /* 0x0000001fff067435 */ /* 0x001fe200000001ff */
[----:B-1----:R-:W-:Y:S01]  /*09c0*/  FADD.FTZ R4, R4, R5 ;  /* 0x0000000504047221 */ /* 0x002fe20000010000 */
[----:B------:R-:W-:Y:S01]  /*09d0*/  MOV R2, 0xa10 ;  /* 0x00000a1000027802 */ /* 0x000fe20000000f00 */
[----:B------:R-:W-:Y:S02]  /*09e0*/  IMAD.MOV.U32 R5, RZ, RZ, 0x2 ;  /* 0x00000002ff057424 */ /* 0x000fe400078e00ff */
[----:B------:R-:W-:Y:S02]  /*09f0*/  IMAD.MOV.U32 R7, RZ, RZ, -0x1 ;  /* 0xffffffffff077424 */ /* 0x000fe400078e00ff */
[----:B------:R-:W-:Y:S05]  /*0a00*/  CALL.REL.NOINC `($__internal_37_$__cuda_sm70_shflsync_down_p) ;  /* 0x0000007000007944 */ /* 0x000fea0003c00000 */
[----:B01----:R-:W-:Y:S01]  /*0a10*/  FADD.FTZ R4, R4, R5 ;  /* 0x0000000504047221 */ /* 0x003fe20000010000 */
[----:B------:R-:W-:Y:S01]  /*0a20*/  MOV R5, 0x1 ;  /* 0x0000000100057802 */ /* 0x000fe20000000f00 */
[----:B------:R-:W-:Y:S01]  /*0a30*/  IMAD.MOV.U32 R6, RZ, RZ, 0x1f ;  /* 0x0000001fff067424 */ /* 0x000fe200078e00ff */
[----:B------:R-:W-:Y:S02]  /*0a40*/  MOV R7, 0xffffffff ;  /* 0xffffffff00077802 */ /* 0x000fe40000000f00 */
[----:B------:R-:W-:-:S02]  /*0a50*/  MOV R2, 0xa70 ;  /* 0x00000a7000027802 */ /* 0x000fc40000000f00 */
[----:B------:R-:W-:Y:S05]  /*0a60*/  CALL.REL.NOINC `($__internal_37_$__cuda_sm70_shflsync_down_p) ;  /* 0x0000001000007944 */ /* 0x000fea0003c00000 */
[----:B01----:R-:W-:Y:S05]  /*0a70*/  BRA `(.L_x_6456) ;  /* 0xfffffab000007947 */ /* 0x003fea000383ffff */
        .weak           $__internal_37_$__cuda_sm70_shflsync_down_p
        .type           $__internal_37_$__cuda_sm70_shflsync_down_p,@function
        .size           $__internal_37_$__cuda_sm70_shflsync_down_p,(.L_x_11212 - $__internal_37_$__cuda_sm70_shflsync_down_p)
$__internal_37_$__cuda_sm70_shflsync_down_p:
[----:B------:R-:W-:Y:S01]  /*0a80*/  IMAD.MOV.U32 R3, RZ, RZ, 0x0 ;  /* 0x00000000ff037424 */ /* 0x000fe200078e00ff */
[----:B------:R-:W-:Y:S04]  /*0a90*/  WARPSYNC R7 ;  /* 0x0000000700007348 */ /* 0x000fe80003800000 */
[----:B------:R0:W1:Y:S01]  /*0aa0*/  SHFL.DOWN PT, R5, R4, R5, R6 ;  /* 0x0800000504057389 */ /* 0x00006200000e0006 */
[----:B------:R-:W-:Y:S05]  /*0ab0*/  RET.REL.NODEC R2 `(_ZN2at6native43_GLOBAL__N__9ae7fba5_10_SoftMax_cu_9f978f6324cunn_SoftMaxBackwardSmemILi8EN3c104HalfEfS4_NS1_23SoftMaxBackwardEpilogueEEEvPT0_PKT2_SA_l) ;  /* 0xfffff54002007950 */ /* 0x000fea0003c3ffff */
.L_x_6457:
        /* <DEDUP_REMOVED lines=12> */
.L_x_11212:


//--------------------- .text._ZN2at6native43_GLOBAL__N__9ae7fba5_10_SoftMax_cu_9f978f6320cunn_SoftMaxBackwardILi4EfffNS1_23SoftMaxBackwardEpilogueEEEvPT0_PKT2_S8_l --------------------------
	.section	.text._ZN2at6native43_GLOBAL__N__9ae7fba5_10_SoftMax_cu_9f978f6320cunn_SoftMaxBackwardILi4EfffNS1_23SoftMaxBackwardEpilogueEEEvPT0_PKT2_S8_l,"ax",@progbits
	.sectioninfo	@"SHI_REGISTERS=32"
	.align	128
.text._ZN2at6native43_GLOBAL__N__9ae7fba5_10_SoftMax_cu_9f978f6320cunn_SoftMaxBackwardILi4EfffNS1_23SoftMaxBackwardEpilogueEEEvPT0_PKT2_S8_l:
        .type           _ZN2at6native43_GLOBAL__N__9ae7fba5_10_SoftMax_cu_9f978f6320cunn_SoftMaxBackwardILi4EfffNS1_23SoftMaxBackwardEpilogueEEEvPT0_PKT2_S8_l,@function
        .size           _ZN2at6native43_GLOBAL__N__9ae7fba5_10_SoftMax_cu_9f978f6320cunn_SoftMaxBackwardILi4EfffNS1_23SoftMaxBackwardEpilogueEEEvPT0_PKT2_S8_l,(.L_x_11214 - _ZN2at6native43_GLOBAL__N__9ae7fba5_10_SoftMax_cu_9f978f6320cunn_SoftMaxBackwardILi4EfffNS1_23SoftMaxBackwardEpilogueEEEvPT0_PKT2_S8_l)
        .other          _ZN2at6native43_GLOBAL__N__9ae7fba5_10_SoftMax_cu_9f978f6320cunn_SoftMaxBackwardILi4EfffNS1_23SoftMaxBackwardEpilogueEEEvPT0_PKT2_S8_l,@"STO_CUDA_ENTRY STV_DEFAULT"
_ZN2at6native43_GLOBAL__N__9ae7fba5_10_SoftMax_cu_9f978f6320cunn_SoftMaxBackwardILi4EfffNS1_23SoftMaxBackwardEpilogueEEEvPT0_PKT2_S8_l:
        /* <DEDUP_REMOVED lines=31> */
[----:B------:R-:W-:Y:S02]  /*01f0*/  IMAD.U32 R5, RZ, RZ, UR19 ;  /* 0x00000013ff057e24 */ /* 0x000fe4000f8e00ff */
[----:B------:R-:W-:Y:S01]  /*0200*/  IMAD.U32 R6, RZ, RZ, UR11 ;  /* 0x0000000bff067e24 */ /* 0x000fe2000f8e00ff */
[----:B------:R-:W-:Y:S02]  /*0210*/  UIADD3.X UR17, URZ, UR17, URZ, UP0, !UPT ;  /* 0x000000113f117290 */ /* 0x000fe400087fe43f */
[----:B------:R-:W-:Y:S01]  /*0220*/  ISETP.LT.U32.AND P0, PT, R2, UR15, PT ;  /* 0x0000000f02007c0c */ /* 0x000fe2000bf01070 */
[----:B------:R-:W-:Y:S02]  /*0230*/  ULDC UR5, c[0x0][0x0] ;  /* 0x0000000000057ab9 */ /* 0x000fe40000000800 */
[----:B------:R-:W-:Y:S01]  /*0240*/  ULDC.64 UR22, c[0x0][0x170] ;  /* 0x00005c0000167ab9 */ /* 0x000fe20000000a00 */
[----:B------:R-:W-:-:S05]  /*0250*/  IMAD.U32 R4, RZ, RZ, UR17 ;  /* 0x00000011ff047e24 */ /* 0x000fca000f8e00ff */
[----:B------:R-:W-:-:S04]  /*0260*/  ISETP.GT.AND.EX P0, PT, R4, RZ, PT, P0 ;  /* 0x000000ff0400720c */ /* 0x000fc80003f04300 */
[----:B------:R-:W-:-:S13]  /*0270*/  ISETP.GT.U32.OR.EX P0, PT, RZ, RZ, !P0, P1 ;  /* 0x000000ffff00720c */ /* 0x000fda0004704510 */
[----:B------:R-:W-:-:S04]  /*0280*/  @!P0 IADD3 R5, P1, P2, -R5, UR6, R2 ;  /* 0x0000000605058c10 */ /* 0x000fc8000fa3e102 */
[----:B------:R-:W-:Y:S02]  /*0290*/  @!P0 IADD3.X R6, R6, -0x1, RZ, P1, P2 ;  /* 0xffffffff06068810 */ /* 0x000fe40000fe44ff */
[----:B------:R-:W-:-:S04]  /*02a0*/  @!P0 LEA R4, P1, R5, c[0x0][0x170], 0x2 ;  /* 0x00005c0005048a11 */ /* 0x000fc800078210ff */
[----:B------:R-:W-:-:S06]  /*02b0*/  @!P0 LEA.HI.X R5, R5, c[0x0][0x174], R6, 0x2, P1 ;  /* 0x00005d0005058a11 */ /* 0x000fcc00008f1406 */
[----:B------:R0:W2:Y:S01]  /*02c0*/  @!P0 LDG.E R5, [R4.64] ;  /* 0x0000001404058981 */ /* 0x0000a2000c1e1900 */
[----:B------:R-:W-:Y:S02]  /*02d0*/  UISETP.LT.U32.AND UP0, UPT, UR15, UR5, UPT ;  /* 0x000000050f00728c */ /* 0x000fe4000bf01070 */
[----:B------:R-:W-:Y:S02]  /*02e0*/  UIADD3 UR18, UP1, UP2, -UR19, UR5, UR6 ;  /* 0x0000000513127290 */ /* 0x000fe4000fa3e106 */
[----:B------:R-:W-:Y:S02]  /*02f0*/  UISETP.LT.AND.EX UP0, UPT, UR17, URZ, UPT, UP0 ;  /* 0x0000003f1100728c */ /* 0x000fe4000bf01300 */
[----:B------:R-:W-:Y:S02]  /*0300*/  UIADD3.X UR4, UR11, -0x1, URZ, UP1, UP2 ;  /* 0xffffffff0b047890 */ /* 0x000fe40008fe443f */
[----:B------:R-:W-:Y:S01]  /*0310*/  USEL UR5, UR15, UR5, UP0 ;  /* 0x000000050f057287 */ /* 0x000fe20008000000 */
[----:B0-----:R-:W-:Y:S01]  /*0320*/  IMAD.MOV.U32 R4, RZ, RZ, RZ ;  /* 0x000000ffff047224 */ /* 0x001fe200078e00ff */
[----:B------:R-:W-:-:S02]  /*0330*/  USEL UR16, UR17, URZ, UP0 ;  /* 0x0000003f11107287 */ /* 0x000fc40008000000 */
[----:B------:R-:W-:Y:S02]  /*0340*/  UIADD3 UR5, UP0, -UR5, UR15, URZ ;  /* 0x0000000f05057290 */ /* 0x000fe4000ff1e13f */
[----:B------:R-:W-:Y:S02]  /*0350*/  ULEA UR15, UP1, UR18, UR22, 0x2 ;  /* 0x00000016120f7291 */ /* 0x000fe4000f82103f */
[----:B------:R-:W-:Y:S02]  /*0360*/  UIADD3.X UR16, ~UR16, UR17, URZ, UP0, !UPT ;  /* 0x0000001110107290 */ /* 0x000fe400087fe53f */
[----:B------:R-:W-:-:S04]  /*0370*/  ULEA.HI.X UR18, UR18, UR23, UR4, 0x2, UP1 ;  /* 0x0000001712127291 */ /* 0x000fc800088f1404 */
[----:B------:R-:W-:Y:S02]  /*0380*/  IMAD.U32 R6, RZ, RZ, UR16 ;  /* 0x00000010ff067e24 */ /* 0x000fe4000f8e00ff */
[----:B--2---:R-:W-:Y:S02]  /*0390*/  @!P0 FADD.FTZ R4, RZ, R5 ;  /* 0x00000005ff048221 */ /* 0x004fe40000010000 */
[----:B------:R-:W-:Y:S01]  /*03a0*/  IMAD.U32 R5, RZ, RZ, UR5 ;  /* 0x00000005ff057e24 */ /* 0x000fe2000f8e00ff */
[----:B------:R-:W-:Y:S05]  /*03b0*/  BRA `(.L_x_6461) ;  /* 0x0000005000007947 */ /* 0x000fea0003800000 */
.L_x_6460:
[----:B------:R-:W-:Y:S01]  /*03c0*/  IMAD.MOV.U32 R4, RZ, RZ, RZ ;  /* 0x000000ffff047224 */ /* 0x000fe200078e00ff */
[----:B------:R-:W-:Y:S01]  /*03d0*/  UMOV UR15, UR9 ;  /* 0x00000009000f7c82 */ /* 0x000fe20008000000 */
[----:B------:R-:W-:Y:S01]  /*03e0*/  IMAD.MOV.U32 R5, RZ, RZ, c[0x0][0x178] ;  /* 0x00005e00ff057624 */ /* 0x000fe200078e00ff */
[----:B------:R-:W-:Y:S01]  /*03f0*/  UMOV UR18, UR8 ;  /* 0x0000000800127c82 */ /* 0x000fe20008000000 */
[----:B------:R-:W-:-:S05]  /*0400*/  IMAD.MOV.U32 R6, RZ, RZ, c[0x0][0x17c] ;  /* 0x00005f00ff067624 */ /* 0x000fca00078e00ff */
.L_x_6461:
[----:B------:R-:W-:Y:S01]  /*0410*/  ISETP.NE.U32.AND P0, PT, R6, RZ, PT ;  /* 0x000000ff0600720c */ /* 0x000fe20003f05070 */
[----:B------:R-:W-:-:S02]  /*0420*/  ULDC UR4, c[0x0][0x0] ;  /* 0x0000000000047ab9 */ /* 0x000fc40000000800 */
[----:B------:R-:W-:-:S10]  /*0430*/  USHF.L.U32 UR4, UR4, 0x2, URZ ;  /* 0x0000000204047899 */ /* 0x000fd4000800063f */
[----:B------:R-:W-:Y:S05]  /*0440*/  @!P0 BRA `(.L_x_6462) ;  /* 0x0000005000008947 */ /* 0x000fea0003800000 */
[----:B------:R-:W-:Y:S01]  /*0450*/  MOV R10, 0x490 ;  /* 0x00000490000a7802 */ /* 0x000fe20000000f00 */
[----:B------:R-:W-:Y:S02]  /*0460*/  UMOV UR5, UR4 ;  /* 0x0000000400057c82 */ /* 0x000fe40008000000 */
[----:B------:R-:W-:Y:S02]  /*0470*/  UMOV UR4, URZ ;  /* 0x0000003f00047c82 */ /* 0x000fe40008000000 */
[----:B0-----:R-:W-:Y:S05]  /*0480*/  CALL.REL.NOINC `($__internal_39_$__cuda_sm20_rem_s64) ;  /* 0x00004cc000007944 */ /* 0x001fea0003c00000 */
[----:B------:R-:W-:Y:S05]  /*0490*/  BRA `(.L_x_6463) ;  /* 0x0000012000007947 */ /* 0x000fea0003800000 */
.L_x_6462:
[----:B------:R-:W1:Y:S01]  /*04a0*/  I2F.U32.RP R7, UR4 ;  /* 0x0000000400077d06 */ /* 0x000e620008209000 */
[----:B------:R-:W-:Y:S01]  /*04b0*/  IADD3 R11, RZ, -UR4, RZ ;  /* 0x80000004ff0b7c10 */ /* 0x000fe2000fffe0ff */
[----:B------:R-:W-:Y:S01]  /*04c0*/  IMAD.MOV.U32 R13, RZ, RZ, RZ ;  /* 0x000000ffff0d7224 */ /* 0x000fe200078e00ff */
[----:B------:R-:W-:-:S05]  /*04d0*/  ISETP.NE.U32.AND P1, PT, RZ, UR4, PT ;  /* 0x00000004ff007c0c */ /* 0x000fca000bf25070 */
        /* <DEDUP_REMOVED lines=14> */
.L_x_6463:
        /* <DEDUP_REMOVED lines=13> */
[----:B------:R-:W-:Y:S02]  /*0690*/  IMAD.MOV.U32 R15, RZ, RZ, R2 ;  /* 0x000000ffff0f7224 */ /* 0x000fe400078e0002 */
[----:B------:R-:W-:-:S03]  /*06a0*/  IMAD.MOV.U32 R16, RZ, RZ, RZ ;  /* 0x000000ffff107224 */ /* 0x000fc600078e00ff */
.L_x_6466:
        /* <DEDUP_REMOVED lines=14> */
.L_x_6465:
[----:B------:R-:W-:Y:S05]  /*0790*/  BSYNC B1 ;  /* 0x0000000000017941 */ /* 0x000fea0003800000 */
.L_x_6464:
[----:B------:R-:W-:Y:S05]  /*07a0*/  @P1 BRA `(.L_x_6467) ;  /* 0x00000aa000001947 */ /* 0x000fea0003800000 */
[----:B------:R-:W-:Y:S01]  /*07b0*/  LOP3.LUT R7, RZ, R2, RZ, 0x33, !PT ;  /* 0x00000002ff077212 */ /* 0x000fe200078e33ff */
[----:B------:R-:W-:Y:S03]  /*07c0*/  BSSY B1, `(.L_x_6468) ;  /* 0x000001f000017945 */ /* 0x000fe60003800000 */
[----:B------:R-:W-:-:S04]  /*07d0*/  IADD3 R17, P1, R12, R7, RZ ;  /* 0x000000070c117210 */ /* 0x000fc80007f3e0ff */
[----:B------:R-:W-:-:S04]  /*07e0*/  IADD3.X R16, R13, -0x1, RZ, P1, !PT ;  /* 0xffffffff0d107810 */ /* 0x000fc80000ffe4ff */
[----:B------:R-:W-:-:S13]  /*07f0*/  ISETP.NE.U32.AND P1, PT, R16, RZ, PT ;  /* 0x000000ff1000720c */ /* 0x000fda0003f25070 */
[----:B------:R-:W-:Y:S05]  /*0800*/  @!P1 BRA `(.L_x_6469) ;  /* 0x0000007000009947 */ /* 0x000fea0003800000 */
[----:B------:R-:W-:Y:S01]  /*0810*/  IMAD.MOV.U32 R10, RZ, RZ, c[0x0][0x0] ;  /* 0x00000000ff0a7624 */ /* 0x000fe200078e00ff */
[----:B------:R-:W-:Y:S01]  /*0820*/  MOV R8, 0x850 ;  /* 0x0000085000087802 */ /* 0x000fe20000000f00 */
[----:B------:R-:W-:Y:S02]  /*0830*/  IMAD.MOV.U32 R7, RZ, RZ, RZ ;  /* 0x000000ffff077224 */ /* 0x000fe400078e00ff */
[----:B------:R-:W-:Y:S05]  /*0840*/  CALL.REL.NOINC `($__internal_38_$__cuda_sm20_div_u64) ;  /* 0x000044b000007944 */ /* 0x000fea0003c00000 */
[----:B------:R-:W-:Y:S01]  /*0850*/  MOV R8, R11 ;  /* 0x0000000b00087202 */ /* 0x000fe20000000f00 */
[----:B------:R-:W-:Y:S01]  /*0860*/  IMAD.MOV.U32 R9, RZ, RZ, R7 ;  /* 0x000000ffff097224 */ /* 0x000fe200078e0007 */
[----:B------:R-:W-:Y:S05]  /*0870*/  BRA `(.L_x_6470) ;  /* 0x0000013000007947 */ /* 0x000fea0003800000 */
.L_x_6469:
[----:B------:R-:W0:Y:S01]  /*0880*/  I2F.U32.RP R7, c[0x0][0x0] ;  /* 0x0000000000077b06 */ /* 0x000e220000209000 */
[----:B------:R-:W-:-:S07]  /*0890*/  ISETP.NE.U32.AND P3, PT, RZ, c[0x0][0x0], PT ;  /* 0x00000000ff007a0c */ /* 0x000fce0003f65070 */
[----:B0-----:R-:W0:Y:S02]  /*08a0*/  MUFU.RCP R7, R7 ;  /* 0x0000000700077308 */ /* 0x001e240000001000 */
[----:B0-----:R-:W-:-:S06]  /*08b0*/  IADD3 R8, R7, 0xffffffe, RZ ;  /* 0x0ffffffe07087810 */ /* 0x001fcc0007ffe0ff */
        /* <DEDUP_REMOVED lines=11> */
[----:B------:R-:W-:Y:S01]  /*0970*/  ISETP.GE.U32.AND P2, PT, R9, c[0x0][0x0], PT ;  /* 0x0000000009007a0c */ /* 0x000fe20003f46070 */
[----:B------:R-:W-:-:S12]  /*0980*/  IMAD.MOV.U32 R9, RZ, RZ, RZ ;  /* 0x000000ffff097224 */ /* 0x000fd800078e00ff */
[----:B------:R-:W-:Y:S02]  /*0990*/  @P2 IADD3 R8, R8, 0x1, RZ ;  /* 0x0000000108082810 */ /* 0x000fe40007ffe0ff */
[----:B------:R-:W-:Y:S02]  /*09a0*/  @!P3 LOP3.LUT R8, RZ, c[0x0][0x0], RZ, 0x33, !PT ;  /* 0x00000000ff08ba12 */ /* 0x000fe400078e33ff */
.L_x_6470:
[----:B------:R-:W-:Y:S05]  /*09b0*/  BSYNC B1 ;  /* 0x0000000000017941 */ /* 0x000fea0003800000 */
.L_x_6468:
        /* <DEDUP_REMOVED lines=8> */
[----:B------:R-:W-:Y:S01]  /*0a40*/  IADD3 R9, P2, P3, -R12, R5, R2 ;  /* 0x000000050c097210 */ /* 0x000fe20007b5e102 */
[----:B------:R-:W-:-:S03]  /*0a50*/  IMAD.MOV.U32 R11, RZ, RZ, RZ ;  /* 0x000000ffff0b7224 */ /* 0x000fc600078e00ff */
[----:B------:R-:W-:Y:S02]  /*0a60*/  LEA R2, P4, R9, UR15, 0x2 ;  /* 0x0000000f09027c11 */ /* 0x000fe4000f8810ff */
[----:B------:R-:W-:-:S04]  /*0a70*/  IADD3.X R12, ~R13, R6, RZ, P2, P3 ;  /* 0x000000060d0c7210 */ /* 0x000fc800017e65ff */
[----:B------:R-:W-:Y:S01]  /*0a80*/  LEA.HI.X R9, R9, UR18, R12, 0x2, P4 ;  /* 0x0000001209097c11 */ /* 0x000fe2000a0f140c */
[----:B------:R-:W-:Y:S02]  /*0a90*/  IMAD.MOV.U32 R12, RZ, RZ, c[0x0][0x0] ;  /* 0x00000000ff0c7624 */ /* 0x000fe400078e00ff */
.L_x_6473:
[----:B------:R-:W-:-:S05]  /*0aa0*/  IMAD.MOV.U32 R8, RZ, RZ, R2 ;  /* 0x000000ffff087224 */ /* 0x000fca00078e0002 */
[----:B------:R0:W2:Y:S01]  /*0ab0*/  LDG.E R7, [R8.64] ;  /* 0x0000001408077981 */ /* 0x0000a2000c1e1900 */
[----:B------:R-:W-:Y:S02]  /*0ac0*/  IADD3 R10, P2, R10, -0x1, RZ ;  /* 0xffffffff0a0a7810 */ /* 0x000fe40007f5e0ff */
[----:B------:R-:W-:Y:S02]  /*0ad0*/  IADD3 R20, P3, R20, c[0x0][0x0], RZ ;  /* 0x0000000014147a10 */ /* 0x000fe40007f7e0ff */
[----:B------:R-:W-:Y:S02]  /*0ae0*/  IADD3.X R11, R11, -0x1, RZ, P2, !PT ;  /* 0xffffffff0b0b7810 */ /* 0x000fe400017fe4ff */
[----:B------:R-:W-:Y:S01]  /*0af0*/  ISETP.NE.U32.AND P2, PT, R10, RZ, PT ;  /* 0x000000ff0a00720c */ /* 0x000fe20003f45070 */
[----:B------:R-:W-:Y:S01]  /*0b00*/  IMAD.X R19, RZ, RZ, R19, P3 ;  /* 0x000000ffff137224 */ /* 0x000fe200018e0613 */
[----:B------:R-:W-:Y:S02]  /*0b10*/  LEA R2, P4, R12, R2, 0x2 ;  /* 0x000000020c027211 */ /* 0x000fe400078810ff */
[----:B------:R-:W-:-:S02]  /*0b20*/  ISETP.NE.AND.EX P2, PT, R11, RZ, PT, P2 ;  /* 0x000000ff0b00720c */ /* 0x000fc40003f45320 */
[----:B0-----:R-:W-:Y:S01]  /*0b30*/  LEA.HI.X R9, R12, R9, RZ, 0x2, P4 ;  /* 0x000000090c097211 */ /* 0x001fe200020f14ff */
[----:B--2---:R-:W-:-:S10]  /*0b40*/  FADD.FTZ R4, R7, R4 ;  /* 0x0000000407047221 */ /* 0x004fd40000010000 */
[----:B------:R-:W-:Y:S05]  /*0b50*/  @P2 BRA `(.L_x_6473) ;  /* 0xffffff4000002947 */ /* 0x000fea000383ffff */
.L_x_6472:
[----:B------:R-:W-:Y:S05]  /*0b60*/  BSYNC B1 ;  /* 0x0000000000017941 */ /* 0x000fea0003800000 */
.L_x_6471:
[----:B------:R-:W-:Y:S05]  /*0b70*/  @!P1 BRA `(.L_x_6467) ;  /* 0x000006d000009947 */ /* 0x000fea0003800000 */
[----:B------:R-:W-:Y:S01]  /*0b80*/  IMAD.MOV.U32 R17, RZ, RZ, c[0x0][0x0] ;  /* 0x00000000ff117624 */ /* 0x000fe200078e00ff */
[C---:B------:R-:W-:Y:S01]  /*0b90*/  LEA R14, P1, R20.reuse, UR15, 0x2 ;  /* 0x0000000f140e7c11 */ /* 0x040fe2000f8210ff */
[----:B------:R-:W-:Y:S02]  /*0ba0*/  BSSY B1, `(.L_x_6474) ;  /* 0x000001b000017945 */ /* 0x000fe40003800000 */
[----:B------:R-:W-:Y:S01]  /*0bb0*/  IMAD.SHL.U32 R21, R17, 0x4, RZ ;  /* 0x0000000411157824 */ /* 0x000fe200078e00ff */
[----:B------:R-:W-:Y:S02]  /*0bc0*/  LEA.HI.X R15, R20, UR18, R19, 0x2, P1 ;  /* 0x00000012140f7c11 */ /* 0x000fe400088f1413 */
[----:B------:R-:W-:Y:S02]  /*0bd0*/  SHF.R.U32.HI R23, RZ, 0x1e, R17 ;  /* 0x0000001eff177819 */ /* 0x000fe40000011611 */
.L_x_6475:
[----:B------:R-:W-:-:S05]  /*0be0*/  IADD3 R12, P1, R21, R14, RZ ;  /* 0x0000000e150c7210 */ /* 0x000fca0007f3e0ff */
[----:B------:R-:W-:Y:S01]  /*0bf0*/  IMAD.X R13, R23, 0x1, R15, P1 ;  /* 0x00000001170d7824 */ /* 0x000fe200008e060f */
[----:B------:R-:W-:Y:S01]  /*0c00*/  IADD3 R10, P1, R21, R12, RZ ;  /* 0x0000000c150a7210 */ /* 0x000fe20007f3e0ff */
[----:B------:R0:W2:Y:S03]  /*0c10*/  LDG.E R15, [R14.64] ;  /* 0x000000140e0f7981 */ /* 0x0000a6000c1e1900 */
[----:B------:R-:W-:Y:S02]  /*0c20*/  IADD3.X R11, R23, R13, RZ, P1, !PT ;  /* 0x0000000d170b7210 */ /* 0x000fe40000ffe4ff */
[----:B------:R-:W-:Y:S01]  /*0c30*/  IADD3 R8, P1, R21, R10, RZ ;  /* 0x0000000a15087210 */ /* 0x000fe20007f3e0ff */
[----:B------:R-:W3:Y:S04]  /*0c40*/  LDG.E R13, [R12.64] ;  /* 0x000000140c0d7981 */ /* 0x000ee8000c1e1900 */
[----:B------:R-:W-:-:S02]  /*0c50*/  IMAD.X R9, R23, 0x1, R11, P1 ;  /* 0x0000000117097824 */ /* 0x000fc400008e060b */
[----:B------:R-:W4:Y:S04]  /*0c60*/  LDG.E R11, [R10.64] ;  /* 0x000000140a0b7981 */ /* 0x000f28000c1e1900 */
[----:B------:R-:W5:Y:S01]  /*0c70*/  LDG.E R7, [R8.64] ;  /* 0x0000001408077981 */ /* 0x000f62000c1e1900 */
[----:B------:R-:W-:-:S04]  /*0c80*/  IADD3 R20, P1, P2, R17, c[0x0][0x0], R20 ;  /* 0x0000000011147a10 */ /* 0x000fc80007a3e014 */
[----:B------:R-:W-:Y:S02]  /*0c90*/  IADD3.X R19, RZ, R19, RZ, P1, P2 ;  /* 0x00000013ff137210 */ /* 0x000fe40000fe44ff */
[----:B------:R-:W-:-:S04]  /*0ca0*/  IADD3 R20, P1, P2, R17, c[0x0][0x0], R20 ;  /* 0x0000000011147a10 */ /* 0x000fc80007a3e014 */
[----:B------:R-:W-:Y:S02]  /*0cb0*/  IADD3.X R19, RZ, R19, RZ, P1, P2 ;  /* 0x00000013ff137210 */ /* 0x000fe40000fe44ff */
[----:B------:R-:W-:Y:S02]  /*0cc0*/  ISETP.GE.U32.AND P1, PT, R20, R5, PT ;  /* 0x000000051400720c */ /* 0x000fe40003f26070 */
[----:B0-----:R-:W-:Y:S02]  /*0cd0*/  IADD3 R14, P2, R21, R8, RZ ;  /* 0x00000008150e7210 */ /* 0x001fe40007f5e0ff */
[----:B------:R-:W-:Y:S01]  /*0ce0*/  ISETP.GE.AND.EX P1, PT, R19, R6, PT, P1 ;  /* 0x000000061300720c */ /* 0x000fe20003f26310 */
[----:B--2---:R-:W-:Y:S02]  /*0cf0*/  FADD.FTZ R4, R15, R4 ;  /* 0x000000040f047221 */ /* 0x004fe40000010000 */
[----:B------:R-:W-:Y:S02]  /*0d00*/  IMAD.X R15, R23, 0x1, R9, P2 ;  /* 0x00000001170f7824 */ /* 0x000fe400010e0609 */
[----:B---3--:R-:W-:-:S04]  /*0d10*/  FADD.FTZ R4, R4, R13 ;  /* 0x0000000d04047221 */ /* 0x008fc80000010000 */
[----:B----4-:R-:W-:-:S04]  /*0d20*/  FADD.FTZ R4, R4, R11 ;  /* 0x0000000b04047221 */ /* 0x010fc80000010000 */
[----:B-----5:R-:W-:Y:S01]  /*0d30*/  FADD.FTZ R4, R4, R7 ;  /* 0x0000000704047221 */ /* 0x020fe20000010000 */
[----:B------:R-:W-:Y:S05]  /*0d40*/  @!P1 BRA `(.L_x_6475) ;  /* 0xfffffe9000009947 */ /* 0x000fea000383ffff */
[----:B------:R-:W-:Y:S05]  /*0d50*/  BSYNC B1 ;  /* 0x0000000000017941 */ /* 0x000fea0003800000 */
.L_x_6474:
[----:B------:R-:W-:Y:S05]  /*0d60*/  BRA `(.L_x_6467) ;  /* 0x000004e000007947 */ /* 0x000fea0003800000 */
.L_x_6459:
[----:B------:R-:W0:Y:S01]  /*0d70*/  S2R R5, SR_TID.X ;  /* 0x0000000000057919 */ /* 0x000e220000002100 */
[----:B------:R-:W-:Y:S01]  /*0d80*/  ISETP.NE.AND P0, PT, RZ, UR19, PT ;  /* 0x00000013ff007c0c */ /* 0x000fe2000bf05270 */
[----:B------:R-:W-:-:S12]  /*0d90*/  IMAD.MOV.U32 R2, RZ, RZ, c[0x0][0x178] ;  /* 0x00005e00ff027624 */ /* 0x000fd800078e00ff */
[----:B------:R-:W-:Y:S05]  /*0da0*/  @!P0 BRA `(.L_x_6476) ;  /* 0x0000018000008947 */ /* 0x000fea0003800000 */
[----:B------:R-:W-:Y:S01]  /*0db0*/  IADD3 R8, R2, UR19, RZ ;  /* 0x0000001302087c10 */ /* 0x000fe2000fffe0ff */
[----:B------:R-:W-:Y:S02]  /*0dc0*/  IMAD.U32 R2, RZ, RZ, UR19 ;  /* 0x00000013ff027e24 */ /* 0x000fe4000f8e00ff */
[----:B------:R-:W-:Y:S01]  /*0dd0*/  IMAD.U32 R9, RZ, RZ, UR11 ;  /* 0x0000000bff097e24 */ /* 0x000fe2000f8e00ff */
[C---:B0-----:R-:W-:Y:S01]  /*0de0*/  ISETP.GE.AND P0, PT, R5.reuse, R8, PT ;  /* 0x000000080500720c */ /* 0x041fe20003f06270 */
[----:B------:R-:W-:Y:S02]  /*0df0*/  ULDC UR4, c[0x0][0x0] ;  /* 0x0000000000047ab9 */ /* 0x000fe40000000800 */
[----:B------:R-:W-:Y:S01]  /*0e00*/  ULDC.64 UR16, c[0x0][0x170] ;  /* 0x00005c0000107ab9 */ /* 0x000fe20000000a00 */
[----:B------:R-:W-:-:S13]  /*0e10*/  ISETP.LT.OR P0, PT, R5, UR19, P0 ;  /* 0x0000001305007c0c */ /* 0x000fda0008701670 */
[--C-:B------:R-:W-:Y:S02]  /*0e20*/  @!P0 IADD3 R7, P1, P2, -R2, UR6, R5.reuse ;  /* 0x0000000602078c10 */ /* 0x100fe4000fa3e105 */
[----:B------:R-:W-:-:S04]  /*0e30*/  @!P0 SHF.R.S32.HI R2, RZ, 0x1f, R5 ;  /* 0x0000001fff028819 */ /* 0x000fc80000011405 */
[----:B------:R-:W-:Y:S02]  /*0e40*/  @!P0 IADD3.X R2, R9, -0x1, R2, P1, P2 ;  /* 0xffffffff09028810 */ /* 0x000fe40000fe4402 */
[----:B------:R-:W-:-:S04]  /*0e50*/  @!P0 LEA R6, P1, R7, c[0x0][0x170], 0x2 ;  /* 0x00005c0007068a11 */ /* 0x000fc800078210ff */
[----:B------:R-:W-:-:S05]  /*0e60*/  @!P0 LEA.HI.X R7, R7, c[0x0][0x174], R2, 0x2, P1 ;  /* 0x00005d0007078a11 */ /* 0x000fca00008f1402 */
[----:B------:R-:W2:Y:S01]  /*0e70*/  @!P0 LDG.E R6, [R6.64] ;  /* 0x0000001406068981 */ /* 0x000ea2000c1e1900 */
[----:B------:R-:W-:Y:S01]  /*0e80*/  UIADD3 UR4, UP0, UP1, -UR19, UR4, UR6 ;  /* 0x0000000413047290 */ /* 0x000fe2000f91e106 */
[C---:B------:R-:W-:Y:S01]  /*0e90*/  IMNMX.U32 R2, R8.reuse, c[0x0][0x0], PT ;  /* 0x0000000008027a17 */ /* 0x040fe20003800000 */
[----:B------:R-:W-:Y:S02]  /*0ea0*/  IMAD.MOV.U32 R4, RZ, RZ, RZ ;  /* 0x000000ffff047224 */ /* 0x000fe400078e00ff */
[----:B------:R-:W-:Y:S02]  /*0eb0*/  UIADD3.X UR5, UR11, -0x1, URZ, UP0, UP1 ;  /* 0xffffffff0b057890 */ /* 0x000fe400087e243f */
[----:B------:R-:W-:Y:S01]  /*0ec0*/  ULEA UR15, UP0, UR4, UR16, 0x2 ;  /* 0x00000010040f7291 */ /* 0x000fe2000f80103f */
[----:B------:R-:W-:-:S03]  /*0ed0*/  IMAD.IADD R2, R8, 0x1, -R2 ;  /* 0x0000000108027824 */ /* 0x000fc600078e0a02 */
[----:B------:R-:W-:Y:S02]  /*0ee0*/  ULEA.HI.X UR5, UR4, UR17, UR5, 0x2, UP0 ;  /* 0x0000001104057291 */ /* 0x000fe400080f1405 */
[----:B------:R-:W-:-:S04]  /*0ef0*/  IMAD.U32 R8, RZ, RZ, UR15 ;  /* 0x0000000fff087e24 */ /* 0x000fc8000f8e00ff */
[----:B------:R-:W-:Y:S02]  /*0f00*/  IMAD.U32 R9, RZ, RZ, UR5 ;  /* 0x00000005ff097e24 */ /* 0x000fe4000f8e00ff */
[----:B--2---:R-:W-:Y:S01]  /*0f10*/  @!P0 FADD.FTZ R4, RZ, R6 ;  /* 0x00000006ff048221 */ /* 0x004fe20000010000 */
[----:B------:R-:W-:Y:S05]  /*0f20*/  BRA `(.L_x_6477) ;  /* 0x0000003000007947 */ /* 0x000fea0003800000 */
.L_x_6476:
[----:B------:R-:W-:Y:S02]  /*0f30*/  IMAD.MOV.U32 R4, RZ, RZ, RZ ;  /* 0x000000ffff047224 */ /* 0x000fe400078e00ff */
[----:B------:R-:W-:Y:S02]  /*0f40*/  IMAD.U32 R8, RZ, RZ, UR9 ;  /* 0x00000009ff087e24 */ /* 0x000fe4000f8e00ff */
[----:B------:R-:W-:Y:S02]  /*0f50*/  IMAD.U32 R9, RZ, RZ, UR8 ;  /* 0x00000008ff097e24 */ /* 0x000fe4000f8e00ff */
.L_x_6477:
[----:B------:R-:W-:Y:S01]  /*0f60*/  ULDC UR4, c[0x0][0x0] ;  /* 0x0000000000047ab9 */ /* 0x000fe20000000800 */
[----:B------:R-:W-:Y:S01]  /*0f70*/  IMAD.MOV.U32 R6, RZ, RZ, RZ ;  /* 0x000000ffff067224 */ /* 0x000fe200078e00ff */
[----:B------:R-:W-:Y:S01]  /*0f80*/  USHF.L.U32 UR4, UR4, 0x2, URZ ;  /* 0x0000000204047899 */ /* 0x000fe2000800063f */
[----:B------:R-:W-:Y:S05]  /*0f90*/  BSSY B1, `(.L_x_6478) ;  /* 0x0000024000017945 */ /* 0x000fea0003800000 */
[----:B------:R-:W-:-:S02]  /*0fa0*/  IADD3 R13, RZ, -UR4, RZ ;  /* 0x80000004ff0d7c10 */ /* 0x000fc4000fffe0ff */
[----:B------:R-:W-:Y:S01]  /*0fb0*/  ISETP.NE.U32.AND P1, PT, RZ, UR4, PT ;  /* 0x00000004ff007c0c */ /* 0x000fe2000bf25070 */
[----:B------:R-:W1:Y:S08]  /*0fc0*/  I2F.U32.RP R10, UR4 ;  /* 0x00000004000a7d06 */ /* 0x000e700008209000 */
[----:B-1----:R-:W1:Y:S02]  /*0fd0*/  MUFU.RCP R10, R10 ;  /* 0x0000000a000a7308 */ /* 0x002e640000001000 */
[----:B-1----:R-:W-:-:S06]  /*0fe0*/  IADD3 R11, R10, 0xffffffe, RZ ;  /* 0x0ffffffe0a0b7810 */ /* 0x002fcc0007ffe0ff */
[----:B------:R-:W1:Y:S02]  /*0ff0*/  F2I.FTZ.U32.TRUNC.NTZ R7, R11 ;  /* 0x0000000b00077305 */ /* 0x000e64000021f000 */
[----:B-1----:R-:W-:-:S04]  /*1000*/  IMAD R13, R13, R7, RZ ;  /* 0x000000070d0d7224 */ /* 0x002fc800078e02ff */
[----:B------:R-:W-:-:S06]  /*1010*/  IMAD.HI.U32 R13, R7, R13, R6 ;  /* 0x0000000d070d7227 */ /* 0x000fcc00078e0006 */
        /* <DEDUP_REMOVED lines=13> */
[----:B------:R-:W-:Y:S01]  /*10f0*/  ISETP.GE.AND P1, PT, R6, R17, PT ;  /* 0x000000110600720c */ /* 0x000fe20003f26270 */
[----:B------:R-:W-:-:S03]  /*1100*/  IMAD.MOV.U32 R6, RZ, RZ, R8 ;  /* 0x000000ffff067224 */ /* 0x000fc600078e0008 */
[----:B------:R-:W-:-:S09]  /*1110*/  ISETP.GE.AND P2, PT, R15, R2, PT ;  /* 0x000000020f00720c */ /* 0x000fd20003f46270 */
[----:B------:R-:W-:Y:S05]  /*1120*/  @P1 BRA `(.L_x_6479) ;  /* 0x000000a000001947 */ /* 0x000fea0003800000 */
.L_x_6480:
        /* <DEDUP_REMOVED lines=10> */
.L_x_6479:
[----:B------:R-:W-:Y:S05]  /*11d0*/  BSYNC B1 ;  /* 0x0000000000017941 */ /* 0x000fea0003800000 */
.L_x_6478:
[----:B------:R-:W-:Y:S05]  /*11e0*/  @P2 BRA `(.L_x_6467) ;  /* 0x0000006000002947 */ /* 0x000fea0003800000 */
.L_x_6481:
[----:B------:R-:W-:-:S06]  /*11f0*/  IMAD.WIDE R8, R15, 0x4, R6 ;  /* 0x000000040f087825 */ /* 0x000fcc00078e0206 */
[----:B------:R-:W2:Y:S01]  /*1200*/  LDG.E R9, [R8.64] ;  /* 0x0000001408097981 */ /* 0x000ea2000c1e1900 */
[----:B------:R-:W-:-:S04]  /*1210*/  IADD3 R15, R15, c[0x0][0x0], RZ ;  /* 0x000000000f0f7a10 */ /* 0x000fc80007ffe0ff */
[----:B------:R-:W-:Y:S01]  /*1220*/  ISETP.GE.AND P1, PT, R15, R2, PT ;  /* 0x000000020f00720c */ /* 0x000fe20003f26270 */
[----:B--2---:R-:W-:-:S12]  /*1230*/  FADD.FTZ R4, R9, R4 ;  /* 0x0000000409047221 */ /* 0x004fd80000010000 */
[----:B------:R-:W-:Y:S05]  /*1240*/  @!P1 BRA `(.L_x_6481) ;  /* 0xffffffa000009947 */ /* 0x000fea000383ffff */
.L_x_6467:
[----:B------:R-:W-:Y:S05]  /*1250*/  BSYNC B0 ;  /* 0x0000000000007941 */ /* 0x000fea0003800000 */
.L_x_6458:
[----:B------:R-:W0:Y:S01]  /*1260*/  S2R R5, SR_TID.X ;  /* 0x0000000000057919 */ /* 0x000e220000002100 */
[----:B------:R-:W-:-:S03]  /*1270*/  IMAD.MOV.U32 R22, RZ, RZ, c[0x0][0x0] ;  /* 0x00000000ff167624 */ /* 0x000fc600078e00ff */
[----:B------:R-:W-:Y:S02]  /*1280*/  BAR.SYNC.DEFER_BLOCKING 0x0 ;  /* 0x0000000000007b1d */ /* 0x000fe40000010000 */
[----:B------:R-:W-:Y:S02]  /*1290*/  SHF.R.U32.HI R22, RZ, 0x5, R22 ;  /* 0x00000005ff167819 */ /* 0x000fe40000011616 */
[C---:B0-----:R-:W-:Y:S01]  /*12a0*/  ISETP.GT.U32.AND P1, PT, R5.reuse, 0x1f, PT ;  /* 0x0000001f0500780c */ /* 0x041fe20003f24070 */
[----:B------:R-:W-:Y:S02]  /*12b0*/  IMAD.SHL.U32 R2, R5, 0x4, RZ ;  /* 0x0000000405027824 */ /* 0x000fe400078e00ff */
[----:B------:R-:W-:Y:S01]  /*12c0*/  IMAD.MOV.U32 R20, RZ, RZ, R5 ;  /* 0x000000ffff147224 */ /* 0x000fe200078e0005 */
        /* <DEDUP_REMOVED lines=33> */
[----:B------:R-:W-:Y:S01]  /*14e0*/  FADD.FTZ R6, R6, R5 ;  /* 0x0000000506067221 */ /* 0x000fe20000010000 */
[----:B------:R-:W-:-:S03]  /*14f0*/  MOV R5, 0xffffffff ;  /* 0xffffffff00057802 */ /* 0x000fc60000000f00 */
[----:B------:R-:W-:Y:S01]  /*1500*/  FADD.FTZ R7, R7, R6 ;  /* 0x0000000607077221 */ /* 0x000fe20000010000 */
[----:B------:R-:W-:-:S03]  /*1510*/  SHF.L.U32 R6, R5, R22, RZ ;  /* 0x0000001605067219 */ /* 0x000fc600000006ff */
[----:B-1----:R-:W-:Y:S01]  /*1520*/  FADD.FTZ R16, R7, R16 ;  /* 0x0000001007107221 */ /* 0x002fe20000010000 */
[----:B------:R-:W-:-:S03]  /*1530*/  LOP3.LUT R6, RZ, R6, RZ, 0x33, !PT ;  /* 0x00000006ff067212 */ /* 0x000fc600078e33ff */
[----:B------:R-:W-:Y:S01]  /*1540*/  FADD.FTZ R17, R17, R16 ;  /* 0x0000001011117221 */ /* 0x000fe20000010000 */
[----:B------:R-:W1:Y:S03]  /*1550*/  R2UR UR4, R6 ;  /* 0x00000000060473c2 */ /* 0x000e6600000e0000 */
        /* <DEDUP_REMOVED lines=12> */
[----:B------:R-:W-:Y:S05]  /*1620*/  CALL.REL.NOINC `($__internal_40_$__cuda_sm70_warpsync) ;  /* 0x00003ff000007944 */ /* 0x000fea0003c00000 */
.L_x_6483:
[----:B------:R-:W-:-:S06]  /*1630*/  NOP ;  /* 0x0000000000007918 */ /* 0x000fcc0000000000 */
[----:B------:R0:W-:Y:S02]  /*1640*/  STS [R21.X4], R14 ;  /* 0x0000000e15007388 */ /* 0x0001e40000004800 */
.L_x_6482:
        /* <DEDUP_REMOVED lines=24> */
.L_x_6490:
        /* <DEDUP_REMOVED lines=25> */
.L_x_6489:
        /* <DEDUP_REMOVED lines=16> */
.L_x_6491:
[----:B------:R-:W-:-:S13]  /*1a60*/  ISETP.NE.OR P1, PT, R22, RZ, P1 ;  /* 0x000000ff1600720c */ /* 0x000fda0000f25670 */
[----:B------:R-:W-:Y:S05]  /*1a70*/  @!P1 BRA `(.L_x_6487) ;  /* 0x000000a000009947 */ /* 0x000fea0003800000 */
.L_x_6488:
        /* <DEDUP_REMOVED lines=10> */
.L_x_6487:
[----:B------:R-:W-:-:S13]  /*1b20*/  ISETP.NE.AND P1, PT, R21, RZ, PT ;  /* 0x000000ff1500720c */ /* 0x000fda0003f25270 */
[----:B------:R-:W-:Y:S05]  /*1b30*/  @!P1 BRA `(.L_x_6486) ;  /* 0x0000007000009947 */ /* 0x000fea0003800000 */
[----:B------:R-:W-:-:S09]  /*1b40*/  USHF.L.U32 UR4, UR4, 0x2, URZ ;  /* 0x0000000204047899 */ /* 0x000fd2000800063f */
.L_x_6492:
[----:B------:R-:W0:Y:S01]  /*1b50*/  LDS R4, [UR4] ;  /* 0x00000004ff047984 */ /* 0x000e220008000800 */
[----:B------:R-:W-:Y:S01]  /*1b60*/  IADD3 R21, R21, -0x1, RZ ;  /* 0xffffffff15157810 */ /* 0x000fe20007ffe0ff */
[----:B------:R-:W-:-:S03]  /*1b70*/  UIADD3 UR4, UR4, 0x4, URZ ;  /* 0x0000000404047890 */ /* 0x000fc6000fffe03f */
[----:B------:R-:W-:Y:S01]  /*1b80*/  ISETP.NE.AND P1, PT, R21, RZ, PT ;  /* 0x000000ff1500720c */ /* 0x000fe20003f25270 */
[----:B0-----:R-:W-:-:S12]  /*1b90*/  FADD.FTZ R19, R4, R19 ;  /* 0x0000001304137221 */ /* 0x001fd80000010000 */
[----:B------:R-:W-:Y:S05]  /*1ba0*/  @P1 BRA `(.L_x_6492) ;  /* 0xffffffa000001947 */ /* 0x000fea000383ffff */
.L_x_6486:
[----:B------:R0:W-:Y:S02]  /*1bb0*/  STS [RZ], R19 ;  /* 0x00000013ff007388 */ /* 0x0001e40000000800 */
.L_x_6485:
[----:B------:R-:W-:Y:S05]  /*1bc0*/  BSYNC B0 ;  /* 0x0000000000007941 */ /* 0x000fea0003800000 */
.L_x_6484:
[----:B------:R-:W-:Y:S01]  /*1bd0*/  BAR.SYNC.DEFER_BLOCKING 0x0 ;  /* 0x0000000000007b1d */ /* 0x000fe20000010000 */
[----:B------:R-:W-:-:S04]  /*1be0*/  UISETP.NE.U32.AND UP0, UPT, UR10, UR19, UPT ;  /* 0x000000130a00728c */ /* 0x000fc8000bf05070 */
[----:B------:R-:W-:Y:S02]  /*1bf0*/  UISETP.NE.AND.EX UP0, UPT, URZ, URZ, UPT, UP0 ;  /* 0x0000003f3f00728c */ /* 0x000fe4000bf05300 */
[----:B------:R-:W-:Y:S02]  /*1c00*/  ULDC.64 UR4, c[0x0][0x168] ;  /* 0x00005a0000047ab9 */ /* 0x000fe40000000a00 */
[----:B------:R-:W-:Y:S02]  /*1c10*/  UIADD3 UR15, UP1, UR13, UR4, URZ ;  /* 0x000000040d0f7290 */ /* 0x000fe4000ff3e03f */
[----:B------:R-:W-:Y:S01]  /*1c20*/  PLOP3.LUT P2, PT, PT, PT, UP0, 0x80, 0x0 ;  /* 0x000000000000781c */ /* 0x000fe20003f4f008 */
[----:B------:R-:W-:Y:S02]  /*1c30*/  ULDC.64 UR18, c[0x0][0x160] ;  /* 0x0000580000127ab9 */ /* 0x000fe40000000a00 */
[----:B------:R-:W-:Y:S02]  /*1c40*/  ULOP3.LUT UR4, UR15, 0xc, URZ, 0xc0, !UPT ;  /* 0x0000000c0f047892 */ /* 0x000fe4000f8ec03f */
[----:B------:R-:W-:-:S02]  /*1c50*/  UIADD3 UR18, UP2, UR13, UR18, URZ ;  /* 0x000000120d127290 */ /* 0x000fc4000ff5e03f */
[----:B------:R-:W-:Y:S02]  /*1c60*/  UIADD3.X UR13, UR12, UR5, URZ, UP1, !UPT ;  /* 0x000000050c0d7290 */ /* 0x000fe40008ffe43f */
[----:B------:R-:W-:Y:S01]  /*1c70*/  IMAD.U32 R4, RZ, RZ, UR4 ;  /* 0x00000004ff047e24 */ /* 0x000fe2000f8e00ff */
[----:B------:R-:W-:Y:S01]  /*1c80*/  UIADD3.X UR19, UR12, UR19, URZ, UP2, !UPT ;  /* 0x000000130c137290 */ /* 0x000fe200097fe43f */
[----:B------:R-:W1:Y:S03]  /*1c90*/  LDS R5, [RZ] ;  /* 0x00000000ff057984 */ /* 0x000e660000000800 */
[----:B------:R-:W-:-:S04]  /*1ca0*/  SHF.R.U64 R4, R4, 0x2, RZ ;  /* 0x0000000204047819 */ /* 0x000fc800000012ff */
        /* <DEDUP_REMOVED lines=10> */
[----:B------:R-:W-:Y:S01]  /*1d50*/  BSSY B0, `(.L_x_6495) ;  /* 0x00000c0000007945 */ /* 0x000fe20003800000 */
[----:B------:R-:W-:-:S04]  /*1d60*/  LOP3.LUT R8, RZ, R10, RZ, 0x33, !PT ;  /* 0x0000000aff087212 */ /* 0x000fc800078e33ff */
[----:B-1----:R-:W1:Y:S02]  /*1d70*/  MUFU.RCP R5, R5 ;  /* 0x0000000500057308 */ /* 0x002e640000001000 */
[----:B-1----:R-:W-:Y:S01]  /*1d80*/  IADD3 R2, R5, 0xffffffe, RZ ;  /* 0x0ffffffe05027810 */ /* 0x002fe20007ffe0ff */
[----:B------:R-:W-:-:S05]  /*1d90*/  IMAD.MOV.U32 R5, RZ, RZ, RZ ;  /* 0x000000ffff057224 */ /* 0x000fca00078e00ff */
[----:B------:R1:W3:Y:S02]  /*1da0*/  F2I.FTZ.U32.TRUNC.NTZ R3, R2 ;  /* 0x0000000200037305 */ /* 0x0002e4000021f000 */
[----:B-1----:R-:W-:Y:S02]  /*1db0*/  IMAD.MOV.U32 R2, RZ, RZ, RZ ;  /* 0x000000ffff027224 */ /* 0x002fe400078e00ff */
[----:B---3--:R-:W-:-:S04]  /*1dc0*/  IMAD R7, R7, R3, RZ ;  /* 0x0000000307077224 */ /* 0x008fc800078e02ff */
[----:B------:R-:W-:Y:S01]  /*1dd0*/  IMAD.HI.U32 R6, R3, R7, R2 ;  /* 0x0000000703067227 */ /* 0x000fe200078e0002 */
[----:B------:R-:W-:-:S04]  /*1de0*/  MOV R2, c[0x0][0x178] ;  /* 0x00005e0000027a02 */ /* 0x000fc80000000f00 */
[----:B------:R-:W-:Y:S01]  /*1df0*/  SHF.R.S32.HI R2, RZ, 0x1f, R2 ;  /* 0x0000001fff027819 */ /* 0x000fe20000011402 */
[----:B------:R-:W-:-:S04]  /*1e00*/  IMAD.HI.U32 R0, R6, c[0x0][0x178], RZ ;  /* 0x00005e0006007a27 */ /* 0x000fc800078e00ff */
[----:B------:R-:W-:-:S04]  /*1e10*/  IMAD.MOV R3, RZ, RZ, -R0 ;  /* 0x000000ffff037224 */ /* 0x000fc800078e0a00 */
[----:B------:R-:W-:-:S05]  /*1e20*/  IMAD R3, R10, R3, c[0x0][0x178] ;  /* 0x00005e000a037624 */ /* 0x000fca00078e0203 */
[----:B------:R-:W-:-:S13]  /*1e30*/  ISETP.GE.U32.AND P0, PT, R3, R10, PT ;  /* 0x0000000a0300720c */ /* 0x000fda0003f06070 */
[----:B------:R-:W-:-:S05]  /*1e40*/  @P0 IMAD.IADD R3, R3, 0x1, -R10 ;  /* 0x0000000103030824 */ /* 0x000fca00078e0a0a */
[----:B------:R-:W-:-:S13]  /*1e50*/  ISETP.GE.U32.AND P0, PT, R3, R10, PT ;  /* 0x0000000a0300720c */ /* 0x000fda0003f06070 */
[----:B------:R-:W-:-:S05]  /*1e60*/  @P0 IMAD.IADD R3, R3, 0x1, -R10 ;  /* 0x0000000103030824 */ /* 0x000fca00078e0a0a */
[----:B------:R-:W-:-:S04]  /*1e70*/  SEL R7, R8, R3, !P1 ;  /* 0x0000000308077207 */ /* 0x000fc80004800000 */
[----:B------:R-:W-:-:S04]  /*1e80*/  IADD3 R3, P2, -R7, c[0x0][0x178], RZ ;  /* 0x00005e0007037a10 */ /* 0x000fc80007f5e1ff */
[----:B------:R-:W-:Y:S02]  /*1e90*/  ISETP.GT.U32.AND P0, PT, R3, R20, PT ;  /* 0x000000140300720c */ /* 0x000fe40003f04070 */
[----:B------:R-:W-:-:S04]  /*1ea0*/  IADD3.X R0, R2, -0x1, RZ, P2, !PT ;  /* 0xffffffff02007810 */ /* 0x000fc800017fe4ff */
[----:B------:R-:W-:-:S13]  /*1eb0*/  ISETP.GT.AND.EX P0, PT, R0, RZ, PT, P0 ;  /* 0x000000ff0000720c */ /* 0x000fda0003f04300 */
[----:B------:R-:W-:Y:S05]  /*1ec0*/  @!P0 BRA `(.L_x_6496) ;  /* 0x00000a8000008947 */ /* 0x000fea0003800000 */
[----:B------:R-:W-:Y:S01]  /*1ed0*/  IADD3 R13, P0, R7, R20, RZ ;  /* 0x00000014070d7210 */ /* 0x000fe20007f1e0ff */
[----:B------:R-:W-:Y:S03]  /*1ee0*/  BSSY B1, `(.L_x_6497) ;  /* 0x0000018000017945 */ /* 0x000fe60003800000 */
[----:B------:R-:W-:Y:S01]  /*1ef0*/  LOP3.LUT R13, RZ, R13, RZ, 0x33, !PT ;  /* 0x0000000dff0d7212 */ /* 0x000fe200078e33ff */
[----:B------:R-:W-:-:S03]  /*1f00*/  IMAD.X R7, RZ, RZ, R5, P0 ;  /* 0x000000ffff077224 */ /* 0x000fc600000e0605 */
[----:B------:R-:W-:Y:S02]  /*1f10*/  IADD3 R13, P0, R13, c[0x0][0x178], RZ ;  /* 0x00005e000d0d7a10 */ /* 0x000fe40007f1e0ff */
[----:B------:R-:W-:-:S05]  /*1f20*/  LOP3.LUT R7, RZ, R7, RZ, 0x33, !PT ;  /* 0x00000007ff077212 */ /* 0x000fca00078e33ff */
[----:B------:R-:W-:-:S05]  /*1f30*/  IMAD.X R4, R2, 0x1, R7, P0 ;  /* 0x0000000102047824 */ /* 0x000fca00000e0607 */
[----:B------:R-:W-:-:S13]  /*1f40*/  ISETP.NE.U32.AND P0, PT, R4, RZ, PT ;  /* 0x000000ff0400720c */ /* 0x000fda0003f05070 */
[----:B------:R-:W-:Y:S05]  /*1f50*/  @!P0 BRA `(.L_x_6498) ;  /* 0x0000007000008947 */ /* 0x000fea0003800000 */
[----:B------:R-:W-:Y:S01]  /*1f60*/  IMAD.MOV.U32 R17, RZ, RZ, R13 ;  /* 0x000000ffff117224 */ /* 0x000fe200078e000d */
[----:B------:R-:W-:Y:S01]  /*1f70*/  MOV R8, 0x1fb0 ;  /* 0x00001fb000087802 */ /* 0x000fe20000000f00 */
[----:B------:R-:W-:Y:S02]  /*1f80*/  IMAD.MOV.U32 R16, RZ, RZ, R4 ;  /* 0x000000ffff107224 */ /* 0x000fe400078e0004 */
[----:B------:R-:W-:Y:S02]  /*1f90*/  IMAD.MOV.U32 R7, RZ, RZ, RZ ;  /* 0x000000ffff077224 */ /* 0x000fe400078e00ff */
[----:B0-2---:R-:W-:Y:S05]  /*1fa0*/  CALL.REL.NOINC `($__internal_38_$__cuda_sm20_div_u64) ;  /* 0x00002d5000007944 */ /* 0x005fea0003c00000 */
[----:B------:R-:W-:Y:S01]  /*1fb0*/  IMAD.MOV.U32 R6, RZ, RZ, R11 ;  /* 0x000000ffff067224 */ /* 0x000fe200078e000b */
[----:B------:R-:W-:Y:S05]  /*1fc0*/  BRA `(.L_x_6499) ;  /* 0x0000009000007947 */ /* 0x000fea0003800000 */
.L_x_6498:
[----:B------:R-:W-:-:S04]  /*1fd0*/  IMAD.HI.U32 R6, R6, R13, RZ ;  /* 0x0000000d06067227 */ /* 0x000fc800078e00ff */
[----:B------:R-:W-:-:S04]  /*1fe0*/  IMAD.MOV R7, RZ, RZ, -R6 ;  /* 0x000000ffff077224 */ /* 0x000fc800078e0a06 */
[----:B------:R-:W-:-:S05]  /*1ff0*/  IMAD R7, R10, R7, R13 ;  /* 0x000000070a077224 */ /* 0x000fca00078e020d */
[----:B------:R-:W-:-:S13]  /*2000*/  ISETP.GE.U32.AND P0, PT, R7, R10, PT ;  /* 0x0000000a0700720c */ /* 0x000fda0003f06070 */
[----:B------:R-:W-:Y:S01]  /*2010*/  @P0 IMAD.IADD R7, R7, 0x1, -R10 ;  /* 0x0000000107070824 */ /* 0x000fe200078e0a0a */
[----:B------:R-:W-:-:S04]  /*2020*/  @P0 IADD3 R6, R6, 0x1, RZ ;  /* 0x0000000106060810 */ /* 0x000fc80007ffe0ff */
[----:B------:R-:W-:-:S13]  /*2030*/  ISETP.GE.U32.AND P2, PT, R7, R10, PT ;  /* 0x0000000a0700720c */ /* 0x000fda0003f46070 */
[----:B------:R-:W-:-:S04]  /*2040*/  @P2 IADD3 R6, R6, 0x1, RZ ;  /* 0x0000000106062810 */ /* 0x000fc80007ffe0ff */
[----:B------:R-:W-:Y:S02]  /*2050*/  SEL R6, R8, R6, !P1 ;  /* 0x0000000608067207 */ /* 0x000fe40004800000 */
.L_x_6499:
[----:B------:R-:W-:Y:S05]  /*2060*/  BSYNC B1 ;  /* 0x0000000000017941 */ /* 0x000fea0003800000 */
.L_x_6497:
[----:B------:R-:W-:Y:S01]  /*2070*/  LOP3.LUT R6, R6, 0x1, RZ, 0xc0, !PT ;  /* 0x0000000106067812 */ /* 0x000fe200078ec0ff */
[----:B------:R-:W-:Y:S01]  /*2080*/  BSSY B1, `(.L_x_6500) ;  /* 0x000002c000017945 */ /* 0x000fe20003800000 */
[----:B------:R-:W-:Y:S02]  /*2090*/  ISETP.GE.U32.AND P1, PT, R13, R10, PT ;  /* 0x0000000a0d00720c */ /* 0x000fe40003f26070 */
[----:B------:R-:W-:Y:S02]  /*20a0*/  ISETP.NE.U32.AND P0, PT, R6, 0x1, PT ;  /* 0x000000010600780c */ /* 0x000fe40003f05070 */
[----:B------:R-:W-:Y:S01]  /*20b0*/  ISETP.GE.U32.AND.EX P1, PT, R4, RZ, PT, P1 ;  /* 0x000000ff0400720c */ /* 0x000fe20003f26110 */
[----:B------:R-:W-:Y:S01]  /*20c0*/  IMAD.MOV.U32 R4, RZ, RZ, c[0x0][0x0] ;  /* 0x00000000ff047624 */ /* 0x000fe200078e00ff */
[----:B------:R-:W-:-:S03]  /*20d0*/  ISETP.NE.U32.AND.EX P0, PT, RZ, RZ, PT, P0 ;  /* 0x000000ffff00720c */ /* 0x000fc60003f05100 */
[C---:B------:R-:W-:Y:S02]  /*20e0*/  IMAD.SHL.U32 R21, R4.reuse, 0x2, RZ ;  /* 0x0000000204157824 */ /* 0x040fe400078e00ff */
[----:B------:R-:W-:-:S08]  /*20f0*/  IMAD R11, R4, 0x3, RZ ;  /* 0x00000003040b7824 */ /* 0x000fd000078e02ff */
[----:B------:R-:W-:Y:S05]  /*2100*/  @!P0 BRA `(.L_x_6501) ;  /* 0x0000023000008947 */ /* 0x000fea0003800000 */
[C---:B------:R-:W-:Y:S01]  /*2110*/  IMAD.SHL.U32 R27, R20.reuse, 0x4, RZ ;  /* 0x00000004141b7824 */ /* 0x040fe200078e00ff */
[----:B------:R-:W-:-:S04]  /*2120*/  SHF.L.U64.HI R28, R20, 0x2, R5 ;  /* 0x00000002141c7819 */ /* 0x000fc80000010205 */
[C---:B------:R-:W-:Y:S02]  /*2130*/  IADD3 R16, P0, R27.reuse, UR15, RZ ;  /* 0x0000000f1b107c10 */ /* 0x040fe4000ff1e0ff */
[----:B------:R-:W-:Y:S02]  /*2140*/  IADD3 R6, P2, R27, UR9, RZ ;  /* 0x000000091b067c10 */ /* 0x000fe4000ff5e0ff */
[C---:B------:R-:W-:Y:S02]  /*2150*/  IADD3.X R17, R28.reuse, UR13, RZ, P0, !PT ;  /* 0x0000000d1c117c10 */ /* 0x040fe400087fe4ff */
[----:B------:R-:W-:-:S03]  /*2160*/  IADD3.X R7, R28, UR8, RZ, P2, !PT ;  /* 0x000000081c077c10 */ /* 0x000fc600097fe4ff */
[C---:B------:R-:W-:Y:S01]  /*2170*/  IMAD.WIDE.U32 R24, R4.reuse, 0x4, R16 ;  /* 0x0000000404187825 */ /* 0x040fe200078e0010 */
[----:B------:R1:W3:Y:S03]  /*2180*/  LDG.E R26, [R16.64] ;  /* 0x00000014101a7981 */ /* 0x0002e6000c1e1900 */
[----:B------:R-:W-:Y:S02]  /*2190*/  IMAD.WIDE.U32 R8, R4, 0x4, R6 ;  /* 0x0000000404087825 */ /* 0x000fe400078e0006 */
[----:B------:R-:W4:Y:S02]  /*21a0*/  LDG.E R24, [R24.64] ;  /* 0x0000001418187981 */ /* 0x000f24000c1e1900 */
[C---:B------:R-:W-:Y:S02]  /*21b0*/  IMAD.WIDE.U32 R12, R21.reuse, 0x4, R16 ;  /* 0x00000004150c7825 */ /* 0x040fe400078e0010 */
[----:B------:R-:W4:Y:S02]  /*21c0*/  LDG.E R9, [R8.64] ;  /* 0x0000001408097981 */ /* 0x000f24000c1e1900 */
[----:B------:R-:W-:-:S02]  /*21d0*/  IMAD.WIDE.U32 R14, R21, 0x4, R6 ;  /* 0x00000004150e7825 */ /* 0x000fc400078e0006 */
[----:B------:R-:W5:Y:S02]  /*21e0*/  LDG.E R12, [R12.64] ;  /* 0x000000140c0c7981 */ /* 0x000f64000c1e1900 */
[C---:B0-----:R-:W-:Y:S02]  /*21f0*/  IMAD.WIDE.U32 R18, R11.reuse, 0x4, R16 ;  /* 0x000000040b127825 */ /* 0x041fe400078e0010 */
[----:B------:R-:W5:Y:S02]  /*2200*/  LDG.E R15, [R14.64] ;  /* 0x000000140e0f7981 */ /* 0x000f64000c1e1900 */
[----:B------:R-:W-:Y:S02]  /*2210*/  IMAD.WIDE.U32 R22, R11, 0x4, R6 ;  /* 0x000000040b167825 */ /* 0x000fe400078e0006 */
[----:B------:R-:W3:Y:S04]  /*2220*/  LDG.E R7, [R6.64] ;  /* 0x0000001406077981 */ /* 0x000ee8000c1e1900 */
[----:B--2---:R-:W2:Y:S04]  /*2230*/  LDG.E R18, [R18.64] ;  /* 0x0000001412127981 */ /* 0x004ea8000c1e1900 */
[----:B------:R-:W2:Y:S01]  /*2240*/  LDG.E R23, [R22.64] ;  /* 0x0000001416177981 */ /* 0x000ea2000c1e1900 */
[----:B-1----:R-:W-:-:S04]  /*2250*/  IADD3 R16, P0, R27, UR18, RZ ;  /* 0x000000121b107c10 */ /* 0x002fc8000ff1e0ff */
[----:B------:R-:W-:Y:S02]  /*2260*/  IADD3.X R17, R28, UR19, RZ, P0, !PT ;  /* 0x000000131c117c10 */ /* 0x000fe400087fe4ff */
[----:B------:R-:W-:-:S04]  /*2270*/  IADD3 R20, P0, R10, R20, RZ ;  /* 0x000000140a147210 */ /* 0x000fc80007f1e0ff */
[----:B------:R-:W-:Y:S01]  /*2280*/  IADD3.X R5, RZ, R5, RZ, P0, !PT ;  /* 0x00000005ff057210 */ /* 0x000fe200007fe4ff */
[----:B----4-:R-:W-:Y:S02]  /*2290*/  FFMA.FTZ R27, R24, -UR22, R9 ;  /* 0x80000016181b7c23 */ /* 0x010fe40008010009 */
[----:B------:R-:W-:-:S04]  /*22a0*/  IMAD.WIDE.U32 R8, R4, 0x4, R16 ;  /* 0x0000000404087825 */ /* 0x000fc800078e0010 */
[----:B-----5:R-:W-:Y:S02]  /*22b0*/  FFMA.FTZ R29, R12, -UR22, R15 ;  /* 0x800000160c1d7c23 */ /* 0x020fe4000801000f */
[----:B------:R-:W-:-:S04]  /*22c0*/  IMAD.WIDE.U32 R12, R21, 0x4, R16 ;  /* 0x00000004150c7825 */ /* 0x000fc800078e0010 */
[----:B---3--:R-:W-:Y:S02]  /*22d0*/  FFMA.FTZ R25, R26, -UR22, R7 ;  /* 0x800000161a197c23 */ /* 0x008fe40008010007 */
[----:B------:R-:W-:-:S04]  /*22e0*/  IMAD.WIDE.U32 R14, R11, 0x4, R16 ;  /* 0x000000040b0e7825 */ /* 0x000fc800078e0010 */
[----:B--2---:R-:W-:Y:S01]  /*22f0*/  FFMA.FTZ R24, R18, -UR22, R23 ;  /* 0x8000001612187c23 */ /* 0x004fe20008010017 */
[----:B------:R0:W-:Y:S04]  /*2300*/  STG.E [R16.64], R25 ;  /* 0x0000001910007986 */ /* 0x0001e8000c101914 */
[----:B------:R0:W-:Y:S04]  /*2310*/  STG.E [R8.64], R27 ;  /* 0x0000001b08007986 */ /* 0x0001e8000c101914 */
[----:B------:R0:W-:Y:S04]  /*2320*/  STG.E [R12.64], R29 ;  /* 0x0000001d0c007986 */ /* 0x0001e8000c101914 */
[----:B------:R0:W-:Y:S02]  /*2330*/  STG.E [R14.64], R24 ;  /* 0x000000180e007986 */ /* 0x0001e4000c101914 */
.L_x_6501:
[----:B------:R-:W-:Y:S05]  /*2340*/  BSYNC B1 ;  /* 0x0000000000017941 */ /* 0x000fea0003800000 */
.L_x_6500:
[----:B------:R-:W-:Y:S05]  /*2350*/  @!P1 BRA `(.L_x_6496) ;  /* 0x000005f000009947 */ /* 0x000fea0003800000 */
[----:B------:R-:W-:Y:S01]  /*2360*/  IMAD.SHL.U32 R7, R21, 0x4, RZ ;  /* 0x0000000415077824 */ /* 0x000fe200078e00ff */
[----:B0-----:R-:W-:Y:S01]  /*2370*/  SHF.R.U32.HI R8, RZ, 0x1e, R21 ;  /* 0x0000001eff087819 */ /* 0x001fe20000011615 */
[----:B------:R-:W-:Y:S01]  /*2380*/  IMAD.SHL.U32 R9, R11, 0x4, RZ ;  /* 0x000000040b097824 */ /* 0x000fe200078e00ff */
[----:B------:R-:W-:Y:S01]  /*2390*/  SHF.R.U32.HI R11, RZ, 0x1e, R11 ;  /* 0x0000001eff0b7819 */ /* 0x000fe2000001160b */
[----:B------:R-:W-:Y:S01]  /*23a0*/  IMAD.SHL.U32 R21, R4, 0x4, RZ ;  /* 0x0000000404157824 */ /* 0x000fe200078e00ff */
[----:B------:R-:W-:Y:S01]  /*23b0*/  SHF.R.U32.HI R23, RZ, 0x1e, R4 ;  /* 0x0000001eff177819 */ /* 0x000fe20000011604 */
[----:B------:R-:W-:Y:S01]  /*23c0*/  IMAD.SHL.U32 R25, R10, 0x4, RZ ;  /* 0x000000040a197824 */ /* 0x000fe200078e00ff */
[----:B------:R-:W-:-:S02]  /*23d0*/  SHF.R.U32.HI R6, RZ, 0x1e, R10 ;  /* 0x0000001eff067819 */ /* 0x000fc4000001160a */
.L_x_6502:
[C---:B0-----:R-:W-:Y:S01]  /*23e0*/  IMAD.SHL.U32 R12, R20.reuse, 0x4, RZ ;  /* 0x00000004140c7824 */ /* 0x041fe200078e00ff */
[----:B------:R-:W-:-:S04]  /*23f0*/  SHF.L.U64.HI R13, R20, 0x2, R5 ;  /* 0x00000002140d7819 */ /* 0x000fc80000010205 */
[C---:B------:R-:W-:Y:S02]  /*2400*/  IADD3 R14, P0, R12.reuse, UR15, RZ ;  /* 0x0000000f0c0e7c10 */ /* 0x040fe4000ff1e0ff */
[----:B------:R-:W-:Y:S02]  /*2410*/  IADD3 R16, P1, R12, UR9, RZ ;  /* 0x000000090c107c10 */ /* 0x000fe4000ff3e0ff */
[----:B------:R-:W-:Y:S02]  /*2420*/  IADD3.X R15, R13, UR13, RZ, P0, !PT ;  /* 0x0000000d0d0f7c10 */ /* 0x000fe400087fe4ff */
[----:B------:R-:W-:Y:S02]  /*2430*/  IADD3 R18, P0, R21, R14, RZ ;  /* 0x0000000e15127210 */ /* 0x000fe40007f1e0ff */
[----:B------:R-:W-:-:S03]  /*2440*/  IADD3.X R17, R13, UR8, RZ, P1, !PT ;  /* 0x000000080d117c10 */ /* 0x000fc60008ffe4ff */
[----:B------:R-:W-:Y:S01]  /*2450*/  IMAD.X R19, R23, 0x1, R15, P0 ;  /* 0x0000000117137824 */ /* 0x000fe200000e060f */
[----:B------:R-:W-:-:S04]  /*2460*/  IADD3 R28, P0, R21, R16, RZ ;  /* 0x00000010151c7210 */ /* 0x000fc80007f1e0ff */
[----:B------:R-:W3:Y:S01]  /*2470*/  LDG.E R18, [R18.64] ;  /* 0x0000001412127981 */ /* 0x000ee2000c1e1900 */
[----:B------:R-:W-:Y:S01]  /*2480*/  IMAD.X R29, R23, 0x1, R17, P0 ;  /* 0x00000001171d7824 */ /* 0x000fe200000e0611 */
[----:B------:R-:W-:-:S05]  /*2490*/  IADD3 R26, P1, R7, R14, RZ ;  /* 0x0000000e071a7210 */ /* 0x000fca0007f3e0ff */
[----:B------:R-:W3:Y:S01]  /*24a0*/  LDG.E R29, [R28.64] ;  /* 0x000000141c1d7981 */ /* 0x000ee2000c1e1900 */
[----:B------:R-:W-:-:S05]  /*24b0*/  IMAD.X R27, R8, 0x1, R15, P1 ;  /* 0x00000001081b7824 */ /* 0x000fca00008e060f */
[----:B------:R0:W4:Y:S02]  /*24c0*/  LDG.E R22, [R26.64] ;  /* 0x000000141a167981 */ /* 0x000124000c1e1900 */
[----:B0-----:R-:W-:-:S05]  /*24d0*/  IADD3 R26, P0, R7, R16, RZ ;  /* 0x00000010071a7210 */ /* 0x001fca0007f1e0ff */
[----:B------:R-:W-:-:S06]  /*24e0*/  IMAD.X R27, R8, 0x1, R17, P0 ;  /* 0x00000001081b7824 */ /* 0x000fcc00000e0611 */
[----:B------:R0:W4:Y:S04]  /*24f0*/  LDG.E R27, [R26.64] ;  /* 0x000000141a1b7981 */ /* 0x000128000c1e1900 */
[----:B0-----:R-:W5:Y:S01]  /*2500*/  LDG.E R26, [R16.64] ;  /* 0x00000014101a7981 */ /* 0x001f62000c1e1900 */
[----:B--23--:R-:W-:Y:S01]  /*2510*/  FFMA.FTZ R24, R18, -UR22, R29 ;  /* 0x8000001612187c23 */ /* 0x00cfe2000801001d */
[----:B------:R-:W-:-:S05]  /*2520*/  IADD3 R18, P0, R9, R14, RZ ;  /* 0x0000000e09127210 */ /* 0x000fca0007f1e0ff */
[----:B------:R-:W-:Y:S01]  /*2530*/  IMAD.X R19, R11, 0x1, R15, P0 ;  /* 0x000000010b137824 */ /* 0x000fe200000e060f */
[----:B------:R-:W-:-:S04]  /*2540*/  IADD3 R28, P0, R9, R16, RZ ;  /* 0x00000010091c7210 */ /* 0x000fc80007f1e0ff */
[----:B------:R-:W2:Y:S01]  /*2550*/  LDG.E R18, [R18.64] ;  /* 0x0000001412127981 */ /* 0x000ea2000c1e1900 */
[----:B------:R-:W-:-:S06]  /*2560*/  IMAD.X R29, R11, 0x1, R17, P0 ;  /* 0x000000010b1d7824 */ /* 0x000fcc00000e0611 */
[----:B------:R-:W2:Y:S01]  /*2570*/  LDG.E R29, [R28.64] ;  /* 0x000000141c1d7981 */ /* 0x000ea2000c1e1900 */
[----:B----4-:R-:W-:Y:S02]  /*2580*/  FFMA.FTZ R22, R22, -UR22, R27 ;  /* 0x8000001616167c23 */ /* 0x010fe4000801001b */
[----:B--2---:R-:W-:Y:S02]  /*2590*/  FFMA.FTZ R27, R18, -UR22, R29 ;  /* 0x80000016121b7c23 */ /* 0x004fe4000801001d */
[----:B------:R0:W5:Y:S01]  /*25a0*/  LDG.E R18, [R14.64] ;  /* 0x000000140e127981 */ /* 0x000162000c1e1900 */
[----:B------:R-:W-:-:S04]  /*25b0*/  IADD3 R12, P0, R12, UR18, RZ ;  /* 0x000000120c0c7c10 */ /* 0x000fc8000ff1e0ff */
[----:B------:R-:W-:Y:S02]  /*25c0*/  IADD3.X R13, R13, UR19, RZ, P0, !PT ;  /* 0x000000130d0d7c10 */ /* 0x000fe400087fe4ff */
[----:B0-----:R-:W-:-:S05]  /*25d0*/  IADD3 R14, P1, R25, R14, RZ ;  /* 0x0000000e190e7210 */ /* 0x001fca0007f3e0ff */
[----:B------:R-:W-:Y:S02]  /*25e0*/  IMAD.X R15, R6, 0x1, R15, P1 ;  /* 0x00000001060f7824 */ /* 0x000fe400008e060f */
[----:B-----5:R-:W-:Y:S01]  /*25f0*/  FFMA.FTZ R26, R18, -UR22, R26 ;  /* 0x80000016121a7c23 */ /* 0x020fe2000801001a */
[----:B------:R-:W-:-:S05]  /*2600*/  IADD3 R18, P0, R21, R12, RZ ;  /* 0x0000000c15127210 */ /* 0x000fca0007f1e0ff */
[----:B------:R-:W-:Y:S01]  /*2610*/  IMAD.X R19, R23, 0x1, R13, P0 ;  /* 0x0000000117137824 */ /* 0x000fe200000e060d */
[-C--:B------:R-:W-:Y:S01]  /*2620*/  IADD3 R28, P0, R7, R12.reuse, RZ ;  /* 0x0000000c071c7210 */ /* 0x080fe20007f1e0ff */
[----:B------:R-:W-:Y:S03]  /*2630*/  STG.E [R12.64], R26 ;  /* 0x0000001a0c007986 */ /* 0x000fe6000c101914 */
[----:B------:R-:W-:Y:S01]  /*2640*/  IADD3.X R29, R8, R13, RZ, P0, !PT ;  /* 0x0000000d081d7210 */ /* 0x000fe200007fe4ff */
[----:B------:R0:W-:Y:S02]  /*2650*/  STG.E [R18.64], R24 ;  /* 0x0000001812007986 */ /* 0x0001e4000c101914 */
[----:B0-----:R-:W-:-:S05]  /*2660*/  IADD3 R18, P0, R9, R12, RZ ;  /* 0x0000000c09127210 */ /* 0x001fca0007f1e0ff */
[----:B------:R-:W-:Y:S01]  /*2670*/  IMAD.X R19, R11, 0x1, R13, P0 ;  /* 0x000000010b137824 */ /* 0x000fe200000e060d */
[----:B------:R-:W-:Y:S01]  /*2680*/  IADD3 R16, P0, R25, R16, RZ ;  /* 0x0000001019107210 */ /* 0x000fe20007f1e0ff */
[----:B------:R0:W-:Y:S01]  /*2690*/  STG.E [R28.64], R22 ;  /* 0x000000161c007986 */ /* 0x0001e2000c101914 */
[----:B------:R-:W-:-:S03]  /*26a0*/  IADD3 R26, P1, R21, R14, RZ ;  /* 0x0000000e151a7210 */ /* 0x000fc60007f3e0ff */
[----:B------:R-:W-:Y:S01]  /*26b0*/  IMAD.X R17, R6, 0x1, R17, P0 ;  /* 0x0000000106117824 */ /* 0x000fe200000e0611 */
[----:B------:R1:W-:Y:S01]  /*26c0*/  STG.E [R18.64], R27 ;  /* 0x0000001b12007986 */ /* 0x0003e2000c101914 */
[----:B0-----:R-:W-:Y:S01]  /*26d0*/  IADD3 R28, P0, R21, R16, RZ ;  /* 0x00000010151c7210 */ /* 0x001fe20007f1e0ff */
[----:B-1----:R-:W-:-:S04]  /*26e0*/  IMAD.X R27, R23, 0x1, R15, P1 ;  /* 0x00000001171b7824 */ /* 0x002fc800008e060f */
[----:B------:R-:W-:Y:S01]  /*26f0*/  IMAD.X R29, R23, 0x1, R17, P0 ;  /* 0x00000001171d7824 */ /* 0x000fe200000e0611 */
[----:B------:R0:W2:Y:S04]  /*2700*/  LDG.E R24, [R26.64] ;  /* 0x000000141a187981 */ /* 0x0000a8000c1e1900 */
[----:B------:R1:W2:Y:S02]  /*2710*/  LDG.E R19, [R28.64] ;  /* 0x000000141c137981 */ /* 0x0002a4000c1e1900 */
[----:B-1----:R-:W-:-:S05]  /*2720*/  IADD3 R28, P0, R7, R14, RZ ;  /* 0x0000000e071c7210 */ /* 0x002fca0007f1e0ff */
[----:B------:R-:W-:Y:S01]  /*2730*/  IMAD.X R29, R8, 0x1, R15, P0 ;  /* 0x00000001081d7824 */ /* 0x000fe200000e060f */
[----:B0-----:R-:W-:-:S05]  /*2740*/  IADD3 R26, P0, R7, R16, RZ ;  /* 0x00000010071a7210 */ /* 0x001fca0007f1e0ff */
[----:B------:R-:W-:Y:S01]  /*2750*/  IMAD.X R27, R8, 0x1, R17, P0 ;  /* 0x00000001081b7824 */ /* 0x000fe200000e0611 */
[----:B------:R-:W-:Y:S01]  /*2760*/  IADD3 R18, P0, R9, R14, RZ ;  /* 0x0000000e09127210 */ /* 0x000fe20007f1e0ff */
[----:B------:R0:W3:Y:S04]  /*2770*/  LDG.E R29, [R28.64] ;  /* 0x000000141c1d7981 */ /* 0x0000e8000c1e1900 */
[----:B------:R1:W3:Y:S04]  /*2780*/  LDG.E R22, [R26.64] ;  /* 0x000000141a167981 */ /* 0x0002e8000c1e1900 */
[----:B-1----:R1:W4:Y:S01]  /*2790*/  LDG.E R26, [R16.64] ;  /* 0x00000014101a7981 */ /* 0x002322000c1e1900 */
[----:B--2---:R-:W-:-:S02]  /*27a0*/  FFMA.FTZ R27, R24, -UR22, R19 ;  /* 0x80000016181b7c23 */ /* 0x004fc40008010013 */
[----:B------:R-:W-:Y:S01]  /*27b0*/  IMAD.X R19, R11, 0x1, R15, P0 ;  /* 0x000000010b137824 */ /* 0x000fe200000e060f */
[----:B------:R2:W4:Y:S01]  /*27c0*/  LDG.E R24, [R14.64] ;  /* 0x000000140e187981 */ /* 0x000522000c1e1900 */
[----:B-1----:R-:W-:-:S03]  /*27d0*/  IADD3 R16, P0, R9, R16, RZ ;  /* 0x0000001009107210 */ /* 0x002fc60007f1e0ff */
[----:B------:R-:W5:Y:S02]  /*27e0*/  LDG.E R18, [R18.64] ;  /* 0x0000001412127981 */ /* 0x000f64000c1e1900 */
[----:B------:R-:W-:-:S05]  /*27f0*/  IMAD.X R17, R11, 0x1, R17, P0 ;  /* 0x000000010b117824 */ /* 0x000fca00000e0611 */
[----:B0-----:R0:W5:Y:S01]  /*2800*/  LDG.E R28, [R16.64] ;  /* 0x00000014101c7981 */ /* 0x001162000c1e1900 */
[----:B--2---:R-:W-:-:S05]  /*2810*/  IADD3 R14, P0, R25, R12, RZ ;  /* 0x0000000c190e7210 */ /* 0x004fca0007f1e0ff */
[----:B------:R-:W-:Y:S01]  /*2820*/  IMAD.X R15, R6, 0x1, R13, P0 ;  /* 0x00000001060f7824 */ /* 0x000fe200000e060d */
[-C--:B------:R-:W-:Y:S02]  /*2830*/  IADD3 R12, P0, R21, R14.reuse, RZ ;  /* 0x0000000e150c7210 */ /* 0x080fe40007f1e0ff */
[----:B0-----:R-:W-:-:S03]  /*2840*/  IADD3 R16, P1, R7, R14, RZ ;  /* 0x0000000e07107210 */ /* 0x001fc60007f3e0ff */
[--C-:B------:R-:W-:Y:S02]  /*2850*/  IMAD.X R13, R23, 0x1, R15.reuse, P0 ;  /* 0x00000001170d7824 */ /* 0x100fe400000e060f */
[----:B---3--:R-:W-:Y:S02]  /*2860*/  FFMA.FTZ R29, R29, -UR22, R22 ;  /* 0x800000161d1d7c23 */ /* 0x008fe40008010016 */
[----:B------:R-:W-:Y:S01]  /*2870*/  IMAD.X R17, R8, 0x1, R15, P1 ;  /* 0x0000000108117824 */ /* 0x000fe200008e060f */
[----:B------:R-:W-:-:S04]  /*2880*/  IADD3 R20, P0, P1, R10, R20, R10 ;  /* 0x000000140a147210 */ /* 0x000fc8000791e00a */
[----:B------:R-:W-:Y:S02]  /*2890*/  IADD3.X R5, RZ, R5, RZ, P0, P1 ;  /* 0x00000005ff057210 */ /* 0x000fe400007e24ff */
[----:B------:R-:W-:-:S04]  /*28a0*/  ISETP.GE.U32.AND P0, PT, R20, R3, PT ;  /* 0x000000031400720c */ /* 0x000fc80003f06070 */
[----:B------:R-:W-:Y:S01]  /*28b0*/  ISETP.GE.AND.EX P0, PT, R5, R0, PT, P0 ;  /* 0x000000000500720c */ /* 0x000fe20003f06300 */
[----:B----4-:R-:W-:-:S05]  /*28c0*/  FFMA.FTZ R24, R24, -UR22, R26 ;  /* 0x8000001618187c23 */ /* 0x010fca000801001a */
[----:B------:R0:W-:Y:S01]  /*28d0*/  STG.E [R14.64], R24 ;  /* 0x000000180e007986 */ /* 0x0001e2000c101914 */
[----:B-----5:R-:W-:Y:S01]  /*28e0*/  FFMA.FTZ R19, R18, -UR22, R28 ;  /* 0x8000001612137c23 */ /* 0x020fe2000801001c */
[----:B0-----:R-:W-:Y:S02]  /*28f0*/  IADD3 R14, P2, R9, R14, RZ ;  /* 0x0000000e090e7210 */ /* 0x001fe40007f5e0ff */
[----:B------:R0:W-:Y:S02]  /*2900*/  STG.E [R12.64], R27 ;  /* 0x0000001b0c007986 */ /* 0x0001e4000c101914 */
[----:B------:R-:W-:Y:S02]  /*2910*/  IADD3.X R15, R11, R15, RZ, P2, !PT ;  /* 0x0000000f0b0f7210 */ /* 0x000fe400017fe4ff */
[----:B------:R0:W-:Y:S04]  /*2920*/  STG.E [R16.64], R29 ;  /* 0x0000001d10007986 */ /* 0x0001e8000c101914 */
[----:B------:R0:W-:Y:S01]  /*2930*/  STG.E [R14.64], R19 ;  /* 0x000000130e007986 */ /* 0x0001e2000c101914 */
[----:B------:R-:W-:Y:S05]  /*2940*/  @!P0 BRA `(.L_x_6502) ;  /* 0xfffffa9000008947 */ /* 0x000fea000383ffff */
.L_x_6496:
[----:B------:R-:W-:Y:S05]  /*2950*/  BSYNC B0 ;  /* 0x0000000000007941 */ /* 0x000fea0003800000 */
.L_x_6495:
[----:B------:R-:W-:-:S04]  /*2960*/  ISETP.GE.U32.AND P0, PT, R20, c[0x0][0x178], PT ;  /* 0x00005e0014007a0c */ /* 0x000fc80003f06070 */
[----:B------:R-:W-:-:S13]  /*2970*/  ISETP.GE.AND.EX P0, PT, R5, R2, PT, P0 ;  /* 0x000000020500720c */ /* 0x000fda0003f06300 */
[----:B------:R-:W-:Y:S05]  /*2980*/  @P0 EXIT ;  /* 0x000000000000094d */ /* 0x000fea0003800000 */
[----:B------:R-:W-:Y:S01]  /*2990*/  LOP3.LUT R0, RZ, R20, RZ, 0x33, !PT ;  /* 0x00000014ff007212 */ /* 0x000fe200078e33ff */
[----:B------:R-:W-:Y:S01]  /*29a0*/  BSSY B0, `(.L_x_6503) ;  /* 0x000001f000007945 */ /* 0x000fe20003800000 */
[----:B------:R-:W-:Y:S02]  /*29b0*/  LOP3.LUT R3, RZ, R5, RZ, 0x33, !PT ;  /* 0x00000005ff037212 */ /* 0x000fe400078e33ff */
[----:B0-----:R-:W-:-:S05]  /*29c0*/  IADD3 R17, P0, R0, c[0x0][0x178], RZ ;  /* 0x00005e0000117a10 */ /* 0x001fca0007f1e0ff */
[----:B------:R-:W-:-:S05]  /*29d0*/  IMAD.X R16, R2, 0x1, R3, P0 ;  /* 0x0000000102107824 */ /* 0x000fca00000e0603 */
[----:B------:R-:W-:-:S13]  /*29e0*/  ISETP.NE.U32.AND P0, PT, R16, RZ, PT ;  /* 0x000000ff1000720c */ /* 0x000fda0003f05070 */
[----:B------:R-:W-:Y:S05]  /*29f0*/  @!P0 BRA `(.L_x_6504) ;  /* 0x0000006000008947 */ /* 0x000fea0003800000 */
[----:B------:R-:W-:Y:S01]  /*2a00*/  IMAD.MOV.U32 R10, RZ, RZ, R4 ;  /* 0x000000ffff0a7224 */ /* 0x000fe200078e0004 */
[----:B------:R-:W-:Y:S01]  /*2a10*/  MOV R8, 0x2a40 ;  /* 0x00002a4000087802 */ /* 0x000fe20000000f00 */
[----:B------:R-:W-:Y:S02]  /*2a20*/  IMAD.MOV.U32 R7, RZ, RZ, RZ ;  /* 0x000000ffff077224 */ /* 0x000fe400078e00ff */
[----:B--2---:R-:W-:Y:S05]  /*2a30*/  CALL.REL.NOINC `($__internal_38_$__cuda_sm20_div_u64) ;  /* 0x000022c000007944 */ /* 0x004fea0003c00000 */
[----:B------:R-:W-:Y:S01]  /*2a40*/  IMAD.MOV.U32 R6, RZ, RZ, R11 ;  /* 0x000000ffff067224 */ /* 0x000fe200078e000b */
[----:B------:R-:W-:Y:S05]  /*2a50*/  BRA `(.L_x_6505) ;  /* 0x0000013000007947 */ /* 0x000fea0003800000 */
.L_x_6504:
[----:B------:R-:W0:Y:S01]  /*2a60*/  I2F.U32.RP R3, c[0x0][0x0] ;  /* 0x0000000000037b06 */ /* 0x000e220000209000 */
[----:B------:R-:W-:Y:S01]  /*2a70*/  IMAD.MOV.U32 R6, RZ, RZ, RZ ;  /* 0x000000ffff067224 */ /* 0x000fe200078e00ff */
[----:B------:R-:W-:-:S06]  /*2a80*/  ISETP.NE.U32.AND P2, PT, RZ, c[0x0][0x0], PT ;  /* 0x00000000ff007a0c */ /* 0x000fcc0003f45070 */
[----:B0-----:R-:W0:Y:S02]  /*2a90*/  MUFU.RCP R3, R3 ;  /* 0x0000000300037308 */ /* 0x001e240000001000 */
[----:B0-----:R-:W-:-:S06]  /*2aa0*/  IADD3 R7, R3, 0xffffffe, RZ ;  /* 0x0ffffffe03077810 */ /* 0x001fcc0007ffe0ff */
[----:B------:R-:W0:Y:S02]  /*2ab0*/  F2I.FTZ.U32.TRUNC.NTZ R7, R7 ;  /* 0x0000000700077305 */ /* 0x000e24000021f000 */
[----:B0-----:R-:W-:-:S04]  /*2ac0*/  IMAD.MOV R9, RZ, RZ, -R7 ;  /* 0x000000ffff097224 */ /* 0x001fc800078e0a07 */
[----:B------:R-:W-:-:S04]  /*2ad0*/  IMAD R9, R9, c[0x0][0x0], RZ ;  /* 0x0000000009097a24 */ /* 0x000fc800078e02ff */
[----:B------:R-:W-:-:S04]  /*2ae0*/  IMAD.HI.U32 R6, R7, R9, R6 ;  /* 0x0000000907067227 */ /* 0x000fc800078e0006 */
[----:B------:R-:W-:Y:S02]  /*2af0*/  IMAD.MOV.U32 R7, RZ, RZ, RZ ;  /* 0x000000ffff077224 */ /* 0x000fe400078e00ff */
        /* <DEDUP_REMOVED lines=8> */
[----:B------:R-:W-:Y:S02]  /*2b80*/  @!P2 LOP3.LUT R6, RZ, c[0x0][0x0], RZ, 0x33, !PT ;  /* 0x00000000ff06aa12 */ /* 0x000fe400078e33ff */
.L_x_6505:
[----:B------:R-:W-:Y:S05]  /*2b90*/  BSYNC B0 ;  /* 0x0000000000007941 */ /* 0x000fea0003800000 */
.L_x_6503:
        /* <DEDUP_REMOVED lines=8> */
[----:B------:R-:W-:Y:S01]  /*2c20*/  IADD3 R11, P1, R20, UR6, RZ ;  /* 0x00000006140b7c10 */ /* 0x000fe2000ff3e0ff */
[----:B------:R-:W-:-:S03]  /*2c30*/  IMAD.MOV.U32 R14, RZ, RZ, RZ ;  /* 0x000000ffff0e7224 */ /* 0x000fc600078e00ff */
[----:B------:R-:W-:Y:S01]  /*2c40*/  IADD3.X R0, R5, UR11, RZ, P1, !PT ;  /* 0x0000000b05007c10 */ /* 0x000fe20008ffe4ff */
[----:B------:R-:W-:-:S03]  /*2c50*/  IMAD.SHL.U32 R4, R11, 0x4, RZ ;  /* 0x000000040b047824 */ /* 0x000fc600078e00ff */
[----:B------:R-:W-:Y:S01]  /*2c60*/  SHF.L.U64.HI R11, R11, 0x2, R0 ;  /* 0x000000020b0b7819 */ /* 0x000fe20000010200 */
[----:B------:R-:W-:Y:S01]  /*2c70*/  IMAD.MOV.U32 R0, RZ, RZ, c[0x0][0x0] ;  /* 0x00000000ff007624 */ /* 0x000fe200078e00ff */
[C---:B------:R-:W-:Y:S02]  /*2c80*/  IADD3 R10, P1, R4.reuse, c[0x0][0x160], RZ ;  /* 0x00005800040a7a10 */ /* 0x040fe40007f3e0ff */
[----:B------:R-:W-:Y:S01]  /*2c90*/  IADD3 R8, P2, R4, c[0x0][0x168], RZ ;  /* 0x00005a0004087a10 */ /* 0x000fe20007f5e0ff */
[----:B------:R-:W-:Y:S01]  /*2ca0*/  IMAD.SHL.U32 R15, R0, 0x4, RZ ;  /* 0x00000004000f7824 */ /* 0x000fe200078e00ff */
[----:B------:R-:W-:Y:S02]  /*2cb0*/  IADD3 R4, P3, R4, c[0x0][0x170], RZ ;  /* 0x00005c0004047a10 */ /* 0x000fe40007f7e0ff */
[C---:B------:R-:W-:Y:S02]  /*2cc0*/  IADD3.X R13, R11.reuse, c[0x0][0x164], RZ, P1, !PT ;  /* 0x000059000b0d7a10 */ /* 0x040fe40000ffe4ff */
[----:B------:R-:W-:-:S02]  /*2cd0*/  IADD3.X R9, R11, c[0x0][0x16c], RZ, P2, !PT ;  /* 0x00005b000b097a10 */ /* 0x000fc400017fe4ff */
[----:B------:R-:W-:Y:S02]  /*2ce0*/  SHF.R.U32.HI R16, RZ, 0x1e, R0 ;  /* 0x0000001eff107819 */ /* 0x000fe40000011600 */
[----:B------:R-:W-:-:S04]  /*2cf0*/  IADD3.X R11, R11, c[0x0][0x174], RZ, P3, !PT ;  /* 0x00005d000b0b7a10 */ /* 0x000fc80001ffe4ff */
.L_x_6508:
[----:B0-----:R-:W-:Y:S01]  /*2d00*/  MOV R6, R4 ;  /* 0x0000000400067202 */ /* 0x001fe20000000f00 */
[----:B------:R-:W-:Y:S01]  /*2d10*/  IMAD.MOV.U32 R7, RZ, RZ, R11 ;  /* 0x000000ffff077224 */ /* 0x000fe200078e000b */
[----:B------:R0:W3:Y:S04]  /*2d20*/  LDG.E R0, [R8.64] ;  /* 0x0000001408007981 */ /* 0x0000e8000c1e1900 */
[----:B------:R1:W3:Y:S01]  /*2d30*/  LDG.E R3, [R6.64] ;  /* 0x0000001406037981 */ /* 0x0002e2000c1e1900 */
[----:B------:R-:W-:Y:S02]  /*2d40*/  IADD3 R12, P1, R12, -0x1, RZ ;  /* 0xffffffff0c0c7810 */ /* 0x000fe40007f3e0ff */
[----:B------:R-:W-:-:S02]  /*2d50*/  IADD3 R20, P2, R20, c[0x0][0x0], RZ ;  /* 0x0000000014147a10 */ /* 0x000fc40007f5e0ff */
[----:B------:R-:W-:Y:S02]  /*2d60*/  IADD3.X R14, R14, -0x1, RZ, P1, !PT ;  /* 0xffffffff0e0e7810 */ /* 0x000fe40000ffe4ff */
[----:B------:R-:W-:Y:S01]  /*2d70*/  ISETP.NE.U32.AND P1, PT, R12, RZ, PT ;  /* 0x000000ff0c00720c */ /* 0x000fe20003f25070 */
[----:B------:R-:W-:Y:S01]  /*2d80*/  IMAD.X R5, RZ, RZ, R5, P2 ;  /* 0x000000ffff057224 */ /* 0x000fe200010e0605 */
[C---:B0-----:R-:W-:Y:S01]  /*2d90*/  IADD3 R8, P4, R15.reuse, R8, RZ ;  /* 0x000000080f087210 */ /* 0x041fe20007f9e0ff */
[----:B-1----:R-:W-:Y:S01]  /*2da0*/  IMAD.MOV.U32 R6, RZ, RZ, R10 ;  /* 0x000000ffff067224 */ /* 0x002fe200078e000a */
[----:B------:R-:W-:Y:S01]  /*2db0*/  ISETP.NE.AND.EX P1, PT, R14, RZ, PT, P1 ;  /* 0x000000ff0e00720c */ /* 0x000fe20003f25310 */
[----:B------:R-:W-:Y:S01]  /*2dc0*/  IMAD.MOV.U32 R7, RZ, RZ, R13 ;  /* 0x000000ffff077224 */ /* 0x000fe200078e000d */
[C---:B------:R-:W-:Y:S01]  /*2dd0*/  IADD3 R10, P3, R15.reuse, R10, RZ ;  /* 0x0000000a0f0a7210 */ /* 0x040fe20007f7e0ff */
[----:B------:R-:W-:Y:S01]  /*2de0*/  IMAD.X R9, R16, 0x1, R9, P4 ;  /* 0x0000000110097824 */ /* 0x000fe200020e0609 */
[----:B------:R-:W-:-:S03]  /*2df0*/  IADD3 R4, P5, R15, R4, RZ ;  /* 0x000000040f047210 */ /* 0x000fc60007fbe0ff */
[C---:B------:R-:W-:Y:S02]  /*2e00*/  IMAD.X R13, R16.reuse, 0x1, R13, P3 ;  /* 0x00000001100d7824 */ /* 0x040fe400018e060d */
[----:B------:R-:W-:Y:S02]  /*2e10*/  IMAD.X R11, R16, 0x1, R11, P5 ;  /* 0x00000001100b7824 */ /* 0x000fe400028e060b */
[----:B--23--:R-:W-:-:S05]  /*2e20*/  FFMA.FTZ R3, R0, -UR22, R3 ;  /* 0x8000001600037c23 */ /* 0x00cfca0008010003 */
[----:B------:R0:W-:Y:S01]  /*2e30*/  STG.E [R6.64], R3 ;  /* 0x0000000306007986 */ /* 0x0001e2000c101914 */
[----:B------:R-:W-:Y:S05]  /*2e40*/  @P1 BRA `(.L_x_6508) ;  /* 0xfffffeb000001947 */ /* 0x000fea000383ffff */
.L_x_6507:
[----:B------:R-:W-:Y:S05]  /*2e50*/  BSYNC B0 ;  /* 0x0000000000007941 */ /* 0x000fea0003800000 */
.L_x_6506:
[----:B------:R-:W-:Y:S05]  /*2e60*/  @!P0 EXIT ;  /* 0x000000000000894d */ /* 0x000fea0003800000 */
[----:B------:R-:W-:Y:S01]  /*2e70*/  IADD3 R0, P0, R20, UR6, RZ ;  /* 0x0000000614007c10 */ /* 0x000fe2000ff1e0ff */
[----:B0-----:R-:W-:-:S03]  /*2e80*/  IMAD.MOV.U32 R3, RZ, RZ, c[0x0][0x0] ;  /* 0x00000000ff037624 */ /* 0x001fc600078e00ff */
[----:B------:R-:W-:Y:S01]  /*2e90*/  IADD3.X R7, R5, UR11, RZ, P0, !PT ;  /* 0x0000000b05077c10 */ /* 0x000fe200087fe4ff */
[C---:B------:R-:W-:Y:S02]  /*2ea0*/  IMAD.SHL.U32 R12, R0.reuse, 0x4, RZ ;  /* 0x00000004000c7824 */ /* 0x040fe400078e00ff */
[----:B------:R-:W-:Y:S01]  /*2eb0*/  IMAD.SHL.U32 R4, R3, 0x4, RZ ;  /* 0x0000000403047824 */ /* 0x000fe200078e00ff */
[----:B------:R-:W-:Y:S02]  /*2ec0*/  SHF.L.U64.HI R13, R0, 0x2, R7 ;  /* 0x00000002000d7819 */ /* 0x000fe40000010207 */
[C---:B------:R-:W-:Y:S02]  /*2ed0*/  IADD3 R19, P0, R12.reuse, c[0x0][0x170], RZ ;  /* 0x00005c000c137a10 */ /* 0x040fe40007f1e0ff */
[C---:B------:R-:W-:Y:S02]  /*2ee0*/  IADD3 R17, P1, R12.reuse, c[0x0][0x168], RZ ;  /* 0x00005a000c117a10 */ /* 0x040fe40007f3e0ff */
[----:B------:R-:W-:-:S02]  /*2ef0*/  IADD3 R12, P2, R12, c[0x0][0x160], RZ ;  /* 0x000058000c0c7a10 */ /* 0x000fc40007f5e0ff */
[C---:B------:R-:W-:Y:S02]  /*2f00*/  IADD3.X R7, R13.reuse, c[0x0][0x174], RZ, P0, !PT ;  /* 0x00005d000d077a10 */ /* 0x040fe400007fe4ff */
[C---:B------:R-:W-:Y:S02]  /*2f10*/  IADD3.X R15, R13.reuse, c[0x0][0x16c], RZ, P1, !PT ;  /* 0x00005b000d0f7a10 */ /* 0x040fe40000ffe4ff */
[----:B------:R-:W-:Y:S02]  /*2f20*/  SHF.R.U32.HI R0, RZ, 0x1e, R3 ;  /* 0x0000001eff007819 */ /* 0x000fe40000011603 */
[----:B------:R-:W-:Y:S02]  /*2f30*/  IADD3.X R13, R13, c[0x0][0x164], RZ, P2, !PT ;  /* 0x000059000d0d7a10 */ /* 0x000fe400017fe4ff */
.L_x_6509:
[----:B------:R-:W-:Y:S01]  /*2f40*/  IMAD.MOV.U32 R14, RZ, RZ, R17 ;  /* 0x000000ffff0e7224 */ /* 0x000fe200078e0011 */
[----:B------:R-:W-:Y:S01]  /*2f50*/  MOV R11, R7 ;  /* 0x00000007000b7202 */ /* 0x000fe20000000f00 */
[----:B------:R-:W-:-:S04]  /*2f60*/  IMAD.MOV.U32 R10, RZ, RZ, R19 ;  /* 0x000000ffff0a7224 */ /* 0x000fc800078e0013 */
[----:B------:R-:W3:Y:S04]  /*2f70*/  LDG.E R14, [R14.64] ;  /* 0x000000140e0e7981 */ /* 0x000ee8000c1e1900 */
[----:B------:R-:W3:Y:S01]  /*2f80*/  LDG.E R11, [R10.64] ;  /* 0x000000140a0b7981 */ /* 0x000ee2000c1e1900 */
[C---:B------:R-:W-:Y:S01]  /*2f90*/  IADD3 R8, P1, R4.reuse, R17, RZ ;  /* 0x0000001104087210 */ /* 0x040fe20007f3e0ff */
[----:B------:R-:W-:Y:S01]  /*2fa0*/  IMAD.MOV.U32 R16, RZ, RZ, R12 ;  /* 0x000000ffff107224 */ /* 0x000fe200078e000c */
[----:B------:R-:W-:Y:S01]  /*2fb0*/  IADD3 R6, P0, R4, R19, RZ ;  /* 0x0000001304067210 */ /* 0x000fe20007f1e0ff */
[----:B------:R-:W-:Y:S02]  /*2fc0*/  IMAD.MOV.U32 R17, RZ, RZ, R13 ;  /* 0x000000ffff117224 */ /* 0x000fe400078e000d */
[----:B------:R-:W-:-:S02]  /*2fd0*/  IMAD.X R9, R0, 0x1, R15, P1 ;  /* 0x0000000100097824 */ /* 0x000fc400008e060f */
[----:B------:R-:W-:Y:S02]  /*2fe0*/  IMAD.X R7, R0, 0x1, R7, P0 ;  /* 0x0000000100077824 */ /* 0x000fe400000e0607 */
[----:B--23--:R-:W-:-:S05]  /*2ff0*/  FFMA.FTZ R19, R14, -UR22, R11 ;  /* 0x800000160e137c23 */ /* 0x00cfca000801000b */
[----:B------:R0:W-:Y:S04]  /*3000*/  STG.E [R16.64], R19 ;  /* 0x0000001310007986 */ /* 0x0001e8000c101914 */
[----:B------:R-:W2:Y:S04]  /*3010*/  LDG.E R18, [R8.64] ;  /* 0x0000001408127981 */ /* 0x000ea8000c1e1900 */
[----:B------:R-:W2:Y:S01]  /*3020*/  LDG.E R21, [R6.64] ;  /* 0x0000001406157981 */ /* 0x000ea2000c1e1900 */
[C---:B------:R-:W-:Y:S02]  /*3030*/  IADD3 R12, P0, R4.reuse, R12, RZ ;  /* 0x0000000c040c7210 */ /* 0x040fe40007f1e0ff */
[----:B------:R-:W-:-:S02]  /*3040*/  IADD3 R10, P2, R4, R8, RZ ;  /* 0x00000008040a7210 */ /* 0x000fc40007f5e0ff */
[----:B------:R-:W-:Y:S01]  /*3050*/  IADD3 R14, P1, R4, R6, RZ ;  /* 0x00000006040e7210 */ /* 0x000fe20007f3e0ff */
[C---:B------:R-:W-:Y:S02]  /*3060*/  IMAD.X R13, R0.reuse, 0x1, R13, P0 ;  /* 0x00000001000d7824 */ /* 0x040fe400000e060d */
[C---:B------:R-:W-:Y:S02]  /*3070*/  IMAD.X R11, R0.reuse, 0x1, R9, P2 ;  /* 0x00000001000b7824 */ /* 0x040fe400010e0609 */
[----:B------:R-:W-:Y:S02]  /*3080*/  IMAD.X R15, R0, 0x1, R7, P1 ;  /* 0x00000001000f7824 */ /* 0x000fe400008e0607 */
[----:B--2---:R-:W-:-:S05]  /*3090*/  FFMA.FTZ R21, R18, -UR22, R21 ;  /* 0x8000001612157c23 */ /* 0x004fca0008010015 */
[----:B------:R1:W-:Y:S04]  /*30a0*/  STG.E [R12.64], R21 ;  /* 0x000000150c007986 */ /* 0x0003e8000c101914 */
[----:B------:R2:W3:Y:S04]  /*30b0*/  LDG.E R18, [R10.64] ;  /* 0x000000140a127981 */ /* 0x0004e8000c1e1900 */
[----:B0-----:R-:W3:Y:S01]  /*30c0*/  LDG.E R19, [R14.64] ;  /* 0x000000140e137981 */ /* 0x001ee2000c1e1900 */
[C---:B------:R-:W-:Y:S02]  /*30d0*/  IADD3 R16, P0, R4.reuse, R12, RZ ;  /* 0x0000000c04107210 */ /* 0x040fe40007f1e0ff */
[----:B------:R-:W-:-:S02]  /*30e0*/  IADD3 R6, P1, R4, R14, RZ ;  /* 0x0000000e04067210 */ /* 0x000fc40007f3e0ff */
[----:B------:R-:W-:Y:S01]  /*30f0*/  IADD3 R8, P2, R4, R10, RZ ;  /* 0x0000000a04087210 */ /* 0x000fe20007f5e0ff */
[C---:B------:R-:W-:Y:S02]  /*3100*/  IMAD.X R17, R0.reuse, 0x1, R13, P0 ;  /* 0x0000000100117824 */ /* 0x040fe400000e060d */
[C---:B------:R-:W-:Y:S02]  /*3110*/  IMAD.X R7, R0.reuse, 0x1, R15, P1 ;  /* 0x0000000100077824 */ /* 0x040fe400008e060f */
[----:B------:R-:W-:Y:S01]  /*3120*/  IMAD.X R9, R0, 0x1, R11, P2 ;  /* 0x0000000100097824 */ /* 0x000fe200010e060b */
[----:B--2---:R-:W-:-:S05]  /*3130*/  IADD3 R10, P0, R4, R16, RZ ;  /* 0x00000010040a7210 */ /* 0x004fca0007f1e0ff */
[----:B------:R-:W-:Y:S01]  /*3140*/  IMAD.X R11, R0, 0x1, R17, P0 ;  /* 0x00000001000b7824 */ /* 0x000fe200000e0611 */
[----:B------:R-:W-:Y:S01]  /*3150*/  IADD3 R20, P0, P1, R3, c[0x0][0x0], R20 ;  /* 0x0000000003147a10 */ /* 0x000fe2000791e014 */
[----:B---3--:R-:W-:-:S05]  /*3160*/  FFMA.FTZ R19, R18, -UR22, R19 ;  /* 0x8000001612137c23 */ /* 0x008fca0008010013 */
[----:B------:R0:W-:Y:S04]  /*3170*/  STG.E [R16.64], R19 ;  /* 0x0000001310007986 */ /* 0x0001e8000c101914 */
[----:B-1----:R1:W2:Y:S04]  /*3180*/  LDG.E R13, [R6.64] ;  /* 0x00000014060d7981 */ /* 0x0022a8000c1e1900 */
[----:B------:R-:W2:Y:S01]  /*3190*/  LDG.E R12, [R8.64] ;  /* 0x00000014080c7981 */ /* 0x000ea2000c1e1900 */
[----:B------:R-:W-:Y:S02]  /*31a0*/  IADD3.X R5, RZ, R5, RZ, P0, P1 ;  /* 0x00000005ff057210 */ /* 0x000fe400007e24ff */
[----:B------:R-:W-:-:S02]  /*31b0*/  IADD3 R20, P0, P1, R3, c[0x0][0x0], R20 ;  /* 0x0000000003147a10 */ /* 0x000fc4000791e014 */
[----:B0-----:R-:W-:Y:S02]  /*31c0*/  IADD3 R17, P2, R4, R8, RZ ;  /* 0x0000000804117210 */ /* 0x001fe40007f5e0ff */
[----:B------:R-:W-:Y:S02]  /*31d0*/  IADD3.X R5, RZ, R5, RZ, P0, P1 ;  /* 0x00000005ff057210 */ /* 0x000fe400007e24ff */
[----:B------:R-:W-:Y:S02]  /*31e0*/  ISETP.GE.U32.AND P0, PT, R20, c[0x0][0x178], PT ;  /* 0x00005e0014007a0c */ /* 0x000fe40003f06070 */
[----:B------:R-:W-:Y:S02]  /*31f0*/  IADD3 R19, P1, R4, R6, RZ ;  /* 0x0000000604137210 */ /* 0x000fe40007f3e0ff */
[----:B------:R-:W-:Y:S02]  /*3200*/  ISETP.GE.AND.EX P0, PT, R5, R2, PT, P0 ;  /* 0x000000020500720c */ /* 0x000fe40003f06300 */
[C---:B------:R-:W-:Y:S01]  /*3210*/  IADD3.X R15, R0.reuse, R9, RZ, P2, !PT ;  /* 0x00000009000f7210 */ /* 0x040fe200017fe4ff */
[----:B-1----:R-:W-:-:S02]  /*3220*/  IMAD.X R7, R0, 0x1, R7, P1 ;  /* 0x0000000100077824 */ /* 0x002fc400008e0607 */
[----:B--2---:R-:W-:Y:S01]  /*3230*/  FFMA.FTZ R13, R12, -UR22, R13 ;  /* 0x800000160c0d7c23 */ /* 0x004fe2000801000d */
[----:B------:R-:W-:-:S04]  /*3240*/  IADD3 R12, P3, R4, R10, RZ ;  /* 0x0000000a040c7210 */ /* 0x000fc80007f7e0ff */
[----:B------:R0:W-:Y:S02]  /*3250*/  STG.E [R10.64], R13 ;  /* 0x0000000d0a007986 */ /* 0x0001e4000c101914 */
[----:B0-----:R-:W-:Y:S01]  /*3260*/  IMAD.X R13, R0, 0x1, R11, P3 ;  /* 0x00000001000d7824 */ /* 0x001fe200018e060b */
[----:B------:R-:W-:Y:S05]  /*3270*/  @!P0 BRA `(.L_x_6509) ;  /* 0xfffffcc000008947 */ /* 0x000fea000383ffff */
[----:B------:R-:W-:Y:S05]  /*3280*/  EXIT ;  /* 0x000000000000794d */ /* 0x000fea0003800000 */
.L_x_6494:
[----:B------:R-:W3:Y:S01]  /*3290*/  I2F.U32.RP R0, R10 ;  /* 0x0000000a00007306 */ /* 0x000ee20000209000 */
[----:B-1----:R-:W-:Y:S01]  /*32a0*/  IMAD.MOV R5, RZ, RZ, -R10 ;  /* 0x000000ffff057224 */ /* 0x002fe200078e0a0a */
[----:B------:R-:W-:Y:S01]  /*32b0*/  ISETP.NE.U32.AND P1, PT, R10, RZ, PT ;  /* 0x000000ff0a00720c */ /* 0x000fe20003f25070 */
[----:B------:R-:W-:Y:S05]  /*32c0*/  BSSY B0, `(.L_x_6510) ;  /* 0x000003a000007945 */ /* 0x000fea0003800000 */
[----:B---3--:R-:W1:Y:S02]  /*32d0*/  MUFU.RCP R0, R0 ;  /* 0x0000000000007308 */ /* 0x008e640000001000 */
        /* <DEDUP_REMOVED lines=16> */
.L_x_6512:
[----:B------:R-:W-:Y:S01]  /*33e0*/  IADD3 R15, R20, c[0x0][0x0], RZ ;  /* 0x00000000140f7a10 */ /* 0x000fe20007ffe0ff */
[----:B------:R-:W-:Y:S02]  /*33f0*/  IMAD.U32 R8, RZ, RZ, UR9 ;  /* 0x00000009ff087e24 */ /* 0x000fe4000f8e00ff */
[----:B------:R-:W-:Y:S01]  /*3400*/  IMAD.U32 R9, RZ, RZ, UR8 ;  /* 0x00000008ff097e24 */ /* 0x000fe2000f8e00ff */
[----:B------:R-:W-:Y:S01]  /*3410*/  IADD3 R17, R15, c[0x0][0x0], RZ ;  /* 0x000000000f117a10 */ /* 0x000fe20007ffe0ff */
[----:B------:R-:W-:Y:S02]  /*3420*/  IMAD.U32 R10, RZ, RZ, UR15 ;  /* 0x0000000fff0a7e24 */ /* 0x000fe4000f8e00ff */
[----:B------:R-:W-:Y:S01]  /*3430*/  IMAD.U32 R11, RZ, RZ, UR13 ;  /* 0x0000000dff0b7e24 */ /* 0x000fe2000f8e00ff */
[----:B0-----:R-:W-:Y:S01]  /*3440*/  IADD3 R19, R17, c[0x0][0x0], RZ ;  /* 0x0000000011137a10 */ /* 0x001fe20007ffe0ff */
[----:B------:R-:W-:-:S04]  /*3450*/  IMAD.WIDE.U32 R2, R15, 0x4, R8 ;  /* 0x000000040f027825 */ /* 0x000fc800078e0008 */
[--C-:B------:R-:W-:Y:S02]  /*3460*/  IMAD.WIDE.U32 R26, R15, 0x4, R10.reuse ;  /* 0x000000040f1a7825 */ /* 0x100fe400078e000a */
[----:B------:R-:W3:Y:S02]  /*3470*/  LDG.E R3, [R2.64] ;  /* 0x0000001402037981 */ /* 0x000ee4000c1e1900 */
[C---:B------:R-:W-:Y:S02]  /*3480*/  IMAD.WIDE.U32 R4, R17.reuse, 0x4, R10 ;  /* 0x0000000411047825 */ /* 0x040fe400078e000a */
[----:B------:R-:W3:Y:S02]  /*3490*/  LDG.E R12, [R26.64] ;  /* 0x000000141a0c7981 */ /* 0x000ee4000c1e1900 */
[----:B------:R-:W-:Y:S02]  /*34a0*/  IMAD.WIDE.U32 R6, R17, 0x4, R8 ;  /* 0x0000000411067825 */ /* 0x000fe400078e0008 */
[----:B------:R-:W4:Y:S02]  /*34b0*/  LDG.E R4, [R4.64] ;  /* 0x0000001404047981 */ /* 0x000f24000c1e1900 */
[----:B------:R-:W-:-:S02]  /*34c0*/  IMAD.WIDE.U32 R22, R20, 0x4, R10 ;  /* 0x0000000414167825 */ /* 0x000fc400078e000a */
[----:B------:R-:W4:Y:S02]  /*34d0*/  LDG.E R7, [R6.64] ;  /* 0x0000001406077981 */ /* 0x000f24000c1e1900 */
[----:B------:R-:W-:Y:S02]  /*34e0*/  IMAD.WIDE.U32 R24, R20, 0x4, R8 ;  /* 0x0000000414187825 */ /* 0x000fe400078e0008 */
[----:B------:R0:W5:Y:S02]  /*34f0*/  LDG.E R0, [R22.64] ;  /* 0x0000001416007981 */ /* 0x000164000c1e1900 */
[C---:B------:R-:W-:Y:S02]  /*3500*/  IMAD.WIDE.U32 R10, R19.reuse, 0x4, R10 ;  /* 0x00000004130a7825 */ /* 0x040fe400078e000a */
[----:B------:R3:W5:Y:S02]  /*3510*/  LDG.E R21, [R24.64] ;  /* 0x0000001418157981 */ /* 0x000764000c1e1900 */
[----:B------:R-:W-:-:S02]  /*3520*/  IMAD.WIDE.U32 R8, R19, 0x4, R8 ;  /* 0x0000000413087825 */ /* 0x000fc400078e0008 */
[----:B--2---:R-:W2:Y:S04]  /*3530*/  LDG.E R10, [R10.64] ;  /* 0x000000140a0a7981 */ /* 0x004ea8000c1e1900 */
[----:B------:R-:W2:Y:S01]  /*3540*/  LDG.E R9, [R8.64] ;  /* 0x0000001408097981 */ /* 0x000ea2000c1e1900 */
[----:B0-----:R-:W-:Y:S02]  /*3550*/  IMAD.U32 R22, RZ, RZ, UR18 ;  /* 0x00000012ff167e24 */ /* 0x001fe4000f8e00ff */
[----:B------:R-:W-:Y:S02]  /*3560*/  IMAD.U32 R23, RZ, RZ, UR19 ;  /* 0x00000013ff177e24 */ /* 0x000fe4000f8e00ff */
[----:B---3--:R-:W-:Y:S02]  /*3570*/  FFMA.FTZ R25, R12, -UR22, R3 ;  /* 0x800000160c197c23 */ /* 0x008fe40008010003 */
[----:B------:R-:W-:-:S04]  /*3580*/  IMAD.WIDE.U32 R2, R20, 0x4, R22 ;  /* 0x0000000414027825 */ /* 0x000fc800078e0016 */
[----:B----4-:R-:W-:Y:S02]  /*3590*/  FFMA.FTZ R27, R4, -UR22, R7 ;  /* 0x80000016041b7c23 */ /* 0x010fe40008010007 */
[----:B------:R-:W-:-:S04]  /*35a0*/  IMAD.WIDE.U32 R4, R15, 0x4, R22 ;  /* 0x000000040f047825 */ /* 0x000fc800078e0016 */
[----:B------:R-:W-:-:S04]  /*35b0*/  IMAD.WIDE.U32 R6, R17, 0x4, R22 ;  /* 0x0000000411067825 */ /* 0x000fc800078e0016 */
[----:B-----5:R-:W-:Y:S02]  /*35c0*/  FFMA.FTZ R21, R0, -UR22, R21 ;  /* 0x8000001600157c23 */ /* 0x020fe40008010015 */
[----:B------:R-:W-:-:S04]  /*35d0*/  IMAD.WIDE.U32 R22, R19, 0x4, R22 ;  /* 0x0000000413167825 */ /* 0x000fc800078e0016 */
[----:B--2---:R-:W-:Y:S01]  /*35e0*/  FFMA.FTZ R29, R10, -UR22, R9 ;  /* 0x800000160a1d7c23 */ /* 0x004fe20008010009 */
[----:B------:R0:W-:Y:S01]  /*35f0*/  STG.E [R2.64], R21 ;  /* 0x0000001502007986 */ /* 0x0001e2000c101914 */
[----:B------:R-:W-:-:S03]  /*3600*/  IADD3 R20, R19, c[0x0][0x0], RZ ;  /* 0x0000000013147a10 */ /* 0x000fc60007ffe0ff */
[----:B------:R0:W-:Y:S04]  /*3610*/  STG.E [R4.64], R25 ;  /* 0x0000001904007986 */ /* 0x0001e8000c101914 */
[----:B------:R0:W-:Y:S04]  /*3620*/  STG.E [R6.64], R27 ;  /* 0x0000001b06007986 */ /* 0x0001e8000c101914 */
[----:B------:R0:W-:Y:S01]  /*3630*/  STG.E [R22.64], R29 ;  /* 0x0000001d16007986 */ /* 0x0001e2000c101914 */
[----:B------:R-:W-:-:S13]  /*3640*/  ISETP.GE.AND P0, PT, R20, R13, PT ;  /* 0x0000000d1400720c */ /* 0x000fda0003f06270 */
[----:B0-----:R-:W-:Y:S05]  /*3650*/  @!P0 BRA `(.L_x_6512) ;  /* 0xfffffd8000008947 */ /* 0x001fea000383ffff */
.L_x_6511:
[----:B------:R-:W-:Y:S05]  /*3660*/  BSYNC B0 ;  /* 0x0000000000007941 */ /* 0x000fea0003800000 */
.L_x_6510:
[----:B------:R-:W-:-:S13]  /*3670*/  ISETP.GE.AND P0, PT, R20, c[0x0][0x178], PT ;  /* 0x00005e0014007a0c */ /* 0x000fda0003f06270 */
[----:B------:R-:W-:Y:S05]  /*3680*/  @P0 EXIT ;  /* 0x000000000000094d */ /* 0x000fea0003800000 */
.L_x_6513:
        /* <DEDUP_REMOVED lines=14> */
[----:B------:R1:W-:Y:S07]  /*3770*/  STG.E [R6.64], R9 ;  /* 0x0000000906007986 */ /* 0x0003ee000c101914 */
[----:B------:R-:W-:Y:S05]  /*3780*/  @!P0 BRA `(.L_x_6513) ;  /* 0xffffff0000008947 */ /* 0x000fea000383ffff */
[----:B------:R-:W-:Y:S05]  /*3790*/  EXIT ;  /* 0x000000000000794d */ /* 0x000fea0003800000 */
.L_x_6493:
        /* <DEDUP_REMOVED lines=13> */
[----:B------:R-:W-:Y:S02]  /*3870*/  @!P0 IADD3 R2, P2, R6, UR15, RZ ;  /* 0x0000000f06028c10 */ /* 0x000fe4000ff5e0ff */
[C---:B-1----:R-:W-:Y:S02]  /*3880*/  @!P0 IADD3.X R5, R0.reuse, UR8, RZ, P1, !PT ;  /* 0x0000000800058c10 */ /* 0x042fe40008ffe4ff */
[----:B------:R-:W-:-:S04]  /*3890*/  @!P0 IADD3.X R3, R0, UR13, RZ, P2, !PT ;  /* 0x0000000d00038c10 */ /* 0x000fc800097fe4ff */
[----:B------:R-:W3:Y:S04]  /*38a0*/  @!P0 LDG.E R5, [R4.64] ;  /* 0x0000001404058981 */ /* 0x000ee8000c1e1900 */
[----:B------:R1:W3:Y:S01]  /*38b0*/  @!P0 LDG.E R2, [R2.64] ;  /* 0x0000001402028981 */ /* 0x0002e2000c1e1900 */
[----:B------:R-:W-:Y:S01]  /*38c0*/  @!P0 IADD3 R6, P1, R6, UR18, RZ ;  /* 0x0000001206068c10 */ /* 0x000fe2000ff3e0ff */
[----:B------:R-:W-:Y:S02]  /*38d0*/  UIADD3 UR11, UP0, UR10, UR4, URZ ;  /* 0x000000040a0b7290 */ /* 0x000fe4000ff1e03f */
[----:B------:R-:W-:Y:S01]  /*38e0*/  ULDC UR7, c[0x0][0x0] ;  /* 0x0000000000077ab9 */ /* 0x000fe20000000800 */
[----:B------:R-:W-:Y:S01]  /*38f0*/  @!P0 IADD3.X R7, R0, UR19, RZ, P1, !PT ;  /* 0x0000001300078c10 */ /* 0x000fe20008ffe4ff */
[----:B------:R-:W-:-:S02]  /*3900*/  UIADD3.X UR12, URZ, UR5, URZ, UP0, !UPT ;  /* 0x000000053f0c7290 */ /* 0x000fc400087fe43f */
[----:B------:R-:W-:Y:S02]  /*3910*/  UISETP.LT.U32.AND UP0, UPT, UR11, UR7, UPT ;  /* 0x000000070b00728c */ /* 0x000fe4000bf01070 */
[----:B------:R-:W-:Y:S02]  /*3920*/  UIADD3 UR5, UP1, -UR10, UR7, URZ ;  /* 0x000000070a057290 */ /* 0x000fe4000ff3e13f */
[----:B------:R-:W-:Y:S02]  /*3930*/  UISETP.LT.AND.EX UP0, UPT, UR12, URZ, UPT, UP0 ;  /* 0x0000003f0c00728c */ /* 0x000fe4000bf01300 */
[----:B------:R-:W-:Y:S02]  /*3940*/  UIADD3.X UR6, URZ, -0x1, URZ, UP1, !UPT ;  /* 0xffffffff3f067890 */ /* 0x000fe40008ffe43f */
[----:B------:R-:W-:Y:S02]  /*3950*/  USEL UR7, UR11, UR7, UP0 ;  /* 0x000000070b077287 */ /* 0x000fe40008000000 */
[----:B------:R-:W-:-:S02]  /*3960*/  USHF.L.U32 UR4, UR5, 0x2, URZ ;  /* 0x0000000205047899 */ /* 0x000fc4000800063f */
[----:B------:R-:W-:Y:S02]  /*3970*/  USHF.L.U64.HI UR5, UR5, 0x2, UR6 ;  /* 0x0000000205057899 */ /* 0x000fe40008010206 */
[----:B------:R-:W-:Y:S02]  /*3980*/  USEL UR10, UR12, URZ, UP0 ;  /* 0x0000003f0c0a7287 */ /* 0x000fe40008000000 */
[----:B------:R-:W-:Y:S02]  /*3990*/  UIADD3 UR6, UP0, -UR7, UR11, URZ ;  /* 0x0000000b07067290 */ /* 0x000fe4000ff1e13f */
[----:B------:R-:W-:Y:S02]  /*39a0*/  UIADD3 UR18, UP1, UR4, UR18, URZ ;  /* 0x0000001204127290 */ /* 0x000fe4000ff3e03f */
[----:B------:R-:W-:Y:S02]  /*39b0*/  UIADD3 UR15, UP2, UR4, UR15, URZ ;  /* 0x0000000f040f7290 */ /* 0x000fe4000ff5e03f */
[----:B------:R-:W-:Y:S01]  /*39c0*/  UIADD3 UR9, UP3, UR4, UR9, URZ ;  /* 0x0000000904097290 */ /* 0x000fe2000ff7e03f */
[----:B-1----:R-:W-:Y:S01]  /*39d0*/  IMAD.U32 R3, RZ, RZ, UR6 ;  /* 0x00000006ff037e24 */ /* 0x002fe2000f8e00ff */
[----:B------:R-:W-:-:S02]  /*39e0*/  UIADD3.X UR4, ~UR10, UR12, URZ, UP0, !UPT ;  /* 0x0000000c0a047290 */ /* 0x000fc400087fe53f */
[----:B------:R-:W-:Y:S02]  /*39f0*/  UIADD3.X UR19, UR5, UR19, URZ, UP1, !UPT ;  /* 0x0000001305137290 */ /* 0x000fe40008ffe43f */
[----:B------:R-:W-:Y:S02]  /*3a00*/  UIADD3.X UR13, UR5, UR13, URZ, UP2, !UPT ;  /* 0x0000000d050d7290 */ /* 0x000fe400097fe43f */
[----:B------:R-:W-:Y:S01]  /*3a10*/  IMAD.U32 R0, RZ, RZ, UR4 ;  /* 0x00000004ff007e24 */ /* 0x000fe2000f8e00ff */
[----:B------:R-:W-:Y:S01]  /*3a20*/  UIADD3.X UR8, UR5, UR8, URZ, UP3, !UPT ;  /* 0x0000000805087290 */ /* 0x000fe20009ffe43f */
[----:B--23--:R-:W-:-:S05]  /*3a30*/  @!P0 FFMA.FTZ R9, R2, -UR22, R5 ;  /* 0x8000001602098c23 */ /* 0x00cfca0008010005 */
[----:B------:R1:W-:Y:S04]  /*3a40*/  @!P0 STG.E [R6.64], R9 ;  /* 0x0000000906008986 */ /* 0x0003e8000c101914 */
.L_x_6515:
[----:B------:R-:W-:Y:S01]  /*3a50*/  ISETP.NE.U32.AND P0, PT, R0, RZ, PT ;  /* 0x000000ff0000720c */ /* 0x000fe20003f05070 */
[----:B------:R-:W-:-:S12]  /*3a60*/  USHF.L.U32 UR5, UR14, 0x2, URZ ;  /* 0x000000020e057899 */ /* 0x000fd8000800063f */
[----:B------:R-:W-:Y:S05]  /*3a70*/  @!P0 BRA `(.L_x_6516) ;  /* 0x0000006000008947 */ /* 0x000fea0003800000 */
[----:B-1----:R-:W-:Y:S01]  /*3a80*/  IMAD.MOV.U32 R5, RZ, RZ, R3 ;  /* 0x000000ffff057224 */ /* 0x002fe200078e0003 */
[----:B------:R-:W-:Y:S01]  /*3a90*/  MOV R10, 0x3ad0 ;  /* 0x00003ad0000a7802 */ /* 0x000fe20000000f00 */
[----:B------:R-:W-:Y:S01]  /*3aa0*/  IMAD.MOV.U32 R6, RZ, RZ, R0 ;  /* 0x000000ffff067224 */ /* 0x000fe200078e0000 */
[----:B------:R-:W-:Y:S02]  /*3ab0*/  UMOV UR4, URZ ;  /* 0x0000003f00047c82 */ /* 0x000fe40008000000 */
[----:B0-2---:R-:W-:Y:S05]  /*3ac0*/  CALL.REL.NOINC `($__internal_39_$__cuda_sm20_rem_s64) ;  /* 0x0000168000007944 */ /* 0x005fea0003c00000 */
[----:B------:R-:W-:Y:S05]  /*3ad0*/  BRA `(.L_x_6517) ;  /* 0x0000012000007947 */ /* 0x000fea0003800000 */
.L_x_6516:
[----:B-1----:R-:W1:Y:S01]  /*3ae0*/  I2F.U32.RP R6, UR5 ;  /* 0x0000000500067d06 */ /* 0x002e620008209000 */
[----:B------:R-:W-:Y:S01]  /*3af0*/  IMAD R7, RZ, RZ, -UR5 ;  /* 0x80000005ff077e24 */ /* 0x000fe2000f8e02ff */
[----:B------:R-:W-:Y:S01]  /*3b00*/  ISETP.NE.U32.AND P1, PT, RZ, UR5, PT ;  /* 0x00000005ff007c0c */ /* 0x000fe2000bf25070 */
[----:B------:R-:W-:-:S05]  /*3b10*/  IMAD.MOV.U32 R13, RZ, RZ, RZ ;  /* 0x000000ffff0d7224 */ /* 0x000fca00078e00ff */
[----:B-1----:R-:W1:Y:S02]  /*3b20*/  MUFU.RCP R6, R6 ;  /* 0x0000000600067308 */ /* 0x002e640000001000 */
[----:B-1----:R-:W-:-:S06]  /*3b30*/  IADD3 R4, R6, 0xffffffe, RZ ;  /* 0x0ffffffe06047810 */ /* 0x002fcc0007ffe0ff */
[----:B------:R1:W3:Y:S02]  /*3b40*/  F2I.FTZ.U32.TRUNC.NTZ R5, R4 ;  /* 0x0000000400057305 */ /* 0x0002e4000021f000 */
[----:B-1----:R-:W-:Y:S01]  /*3b50*/  HFMA2.MMA R4, -RZ, RZ, 0, 0 ;  /* 0x00000000ff047435 */ /* 0x002fe200000001ff */
[----:B---3--:R-:W-:-:S09]  /*3b60*/  IMAD R7, R7, R5, RZ ;  /* 0x0000000507077224 */ /* 0x008fd200078e02ff */
        /* <DEDUP_REMOVED lines=9> */
.L_x_6517:
[----:B0-----:R-:W-:Y:S01]  /*3c00*/  IADD3 R19, P0, R3, -R12, RZ ;  /* 0x8000000c03137210 */ /* 0x001fe20007f1e0ff */
        /* <DEDUP_REMOVED lines=11> */
[----:B------:R-:W-:Y:S02]  /*3cc0*/  IMAD.MOV.U32 R21, RZ, RZ, R20 ;  /* 0x000000ffff157224 */ /* 0x000fe400078e0014 */
[----:B------:R-:W-:-:S04]  /*3cd0*/  IMAD.MOV.U32 R16, RZ, RZ, RZ ;  /* 0x000000ffff107224 */ /* 0x000fc800078e00ff */
.L_x_6520:
[C---:B------:R-:W-:Y:S01]  /*3ce0*/  IMAD.SHL.U32 R14, R21.reuse, 0x10, RZ ;  /* 0x00000010150e7824 */ /* 0x040fe200078e00ff */
[----:B------:R-:W-:-:S04]  /*3cf0*/  SHF.L.U64.HI R15, R21, 0x4, R16 ;  /* 0x00000004150f7819 */ /* 0x000fc80000010210 */
[C---:B------:R-:W-:Y:S02]  /*3d00*/  IADD3 R8, P2, R14.reuse, UR9, RZ ;  /* 0x000000090e087c10 */ /* 0x040fe4000ff5e0ff */
[----:B------:R-:W-:Y:S02]  /*3d10*/  IADD3 R22, P1, R14, UR15, RZ ;  /* 0x0000000f0e167c10 */ /* 0x000fe4000ff3e0ff */
[C---:B------:R-:W-:Y:S02]  /*3d20*/  IADD3.X R9, R15.reuse, UR8, RZ, P2, !PT ;  /* 0x000000080f097c10 */ /* 0x040fe400097fe4ff */
[----:B------:R-:W-:-:S04]  /*3d30*/  IADD3.X R23, R15, UR13, RZ, P1, !PT ;  /* 0x0000000d0f177c10 */ /* 0x000fc80008ffe4ff */
[----:B------:R-:W3:Y:S04]  /*3d40*/  LDG.E.128 R8, [R8.64] ;  /* 0x0000001408087981 */ /* 0x000ee8000c1e1d00 */
[----:B------:R-:W3:Y:S01]  /*3d50*/  LDG.E.128 R4, [R22.64] ;  /* 0x0000001416047981 */ /* 0x000ee2000c1e1d00 */
[----:B------:R-:W-:-:S04]  /*3d60*/  IADD3 R14, P1, R14, UR18, RZ ;  /* 0x000000120e0e7c10 */ /* 0x000fc8000ff3e0ff */
[----:B------:R-:W-:Y:S02]  /*3d70*/  IADD3.X R15, R15, UR19, RZ, P1, !PT ;  /* 0x000000130f0f7c10 */ /* 0x000fe40008ffe4ff */
[----:B------:R-:W-:-:S05]  /*3d80*/  IADD3 R21, P1, R21, c[0x0][0x0], RZ ;  /* 0x0000000015157a10 */ /* 0x000fca0007f3e0ff */
[----:B------:R-:W-:Y:S02]  /*3d90*/  IMAD.X R16, RZ, RZ, R16, P1 ;  /* 0x000000ffff107224 */ /* 0x000fe400008e0610 */
[----:B--23--:R-:W-:Y:S02]  /*3da0*/  FFMA.FTZ R7, R7, -UR22, R11 ;  /* 0x8000001607077c23 */ /* 0x00cfe4000801000b */
[----:B------:R-:W-:Y:S02]  /*3db0*/  FFMA.FTZ R6, R6, -UR22, R10 ;  /* 0x8000001606067c23 */ /* 0x000fe4000801000a */
[----:B------:R-:W-:Y:S02]  /*3dc0*/  FFMA.FTZ R5, R5, -UR22, R9 ;  /* 0x8000001605057c23 */ /* 0x000fe40008010009 */
[----:B------:R-:W-:Y:S02]  /*3dd0*/  FFMA.FTZ R4, R4, -UR22, R8 ;  /* 0x8000001604047c23 */ /* 0x000fe40008010008 */
[C---:B------:R-:W-:Y:S01]  /*3de0*/  IMAD.SHL.U32 R10, R21.reuse, 0x4, RZ ;  /* 0x00000004150a7824 */ /* 0x040fe200078e00ff */
[----:B------:R-:W-:-:S02]  /*3df0*/  SHF.L.U64.HI R9, R21, 0x2, R16 ;  /* 0x0000000215097819 */ /* 0x000fc40000010210 */
[----:B------:R0:W-:Y:S02]  /*3e00*/  STG.E.128 [R14.64], R4 ;  /* 0x000000040e007986 */ /* 0x0001e4000c101d14 */
[----:B------:R-:W-:-:S04]  /*3e10*/  ISETP.GE.U32.AND P1, PT, R10, R19, PT ;  /* 0x000000130a00720c */ /* 0x000fc80003f26070 */
[----:B------:R-:W-:-:S13]  /*3e20*/  ISETP.GE.AND.EX P1, PT, R9, R18, PT, P1 ;  /* 0x000000120900720c */ /* 0x000fda0003f26310 */
[----:B0-----:R-:W-:Y:S05]  /*3e30*/  @!P1 BRA `(.L_x_6520) ;  /* 0xfffffea000009947 */ /* 0x001fea000383ffff */
.L_x_6519:
[----:B------:R-:W-:Y:S05]  /*3e40*/  BSYNC B0 ;  /* 0x0000000000007941 */ /* 0x000fea0003800000 */
.L_x_6518:
[----:B------:R-:W-:Y:S05]  /*3e50*/  @P0 EXIT ;  /* 0x000000000000094d */ /* 0x000fea0003800000 */
[----:B------:R-:W-:Y:S01]  /*3e60*/  LOP3.LUT R5, RZ, R20, RZ, 0x33, !PT ;  /* 0x00000014ff057212 */ /* 0x000fe200078e33ff */
[----:B------:R-:W-:Y:S03]  /*3e70*/  BSSY B0, `(.L_x_6521) ;  /* 0x0000020000007945 */ /* 0x000fe60003800000 */
[----:B------:R-:W-:Y:S01]  /*3e80*/  IADD3 R9, P0, R12, R5, RZ ;  /* 0x000000050c097210 */ /* 0x000fe20007f1e0ff */
[----:B------:R-:W-:-:S03]  /*3e90*/  IMAD.MOV.U32 R5, RZ, RZ, R17 ;  /* 0x000000ffff057224 */ /* 0x000fc600078e0011 */
[----:B------:R-:W-:-:S04]  /*3ea0*/  IADD3.X R16, R13, -0x1, RZ, P0, !PT ;  /* 0xffffffff0d107810 */ /* 0x000fc800007fe4ff */
[----:B------:R-:W-:-:S13]  /*3eb0*/  ISETP.NE.U32.AND P0, PT, R16, RZ, PT ;  /* 0x000000ff1000720c */ /* 0x000fda0003f05070 */
[----:B------:R-:W-:Y:S05]  /*3ec0*/  @!P0 BRA `(.L_x_6522) ;  /* 0x0000007000008947 */ /* 0x000fea0003800000 */
[----:B------:R-:W-:Y:S01]  /*3ed0*/  IMAD.MOV.U32 R17, RZ, RZ, R9 ;  /* 0x000000ffff117224 */ /* 0x000fe200078e0009 */
[----:B------:R-:W-:Y:S01]  /*3ee0*/  MOV R10, c[0x0][0x0] ;  /* 0x00000000000a7a02 */ /* 0x000fe20000000f00 */
[----:B------:R-:W-:Y:S01]  /*3ef0*/  IMAD.MOV.U32 R7, RZ, RZ, RZ ;  /* 0x000000ffff077224 */ /* 0x000fe200078e00ff */
[----:B------:R-:W-:Y:S02]  /*3f00*/  MOV R8, 0x3f20 ;  /* 0x00003f2000087802 */ /* 0x000fe40000000f00 */
[----:B--2---:R-:W-:Y:S05]  /*3f10*/  CALL.REL.NOINC `($__internal_38_$__cuda_sm20_div_u64) ;  /* 0x00000de000007944 */ /* 0x004fea0003c00000 */
[----:B------:R-:W-:Y:S01]  /*3f20*/  IMAD.MOV.U32 R6, RZ, RZ, R11 ;  /* 0x000000ffff067224 */ /* 0x000fe200078e000b */
[----:B------:R-:W-:Y:S05]  /*3f30*/  BRA `(.L_x_6523) ;  /* 0x0000013000007947 */ /* 0x000fea0003800000 */
.L_x_6522:
        /* <DEDUP_REMOVED lines=19> */
.L_x_6523:
[----:B------:R-:W-:Y:S05]  /*4070*/  BSYNC B0 ;  /* 0x0000000000007941 */ /* 0x000fea0003800000 */
.L_x_6521:
        /* <DEDUP_REMOVED lines=9> */
[----:B------:R-:W-:Y:S02]  /*4110*/  IMAD.MOV.U32 R4, RZ, RZ, c[0x0][0x0] ;  /* 0x00000000ff047624 */ /* 0x000fe400078e00ff */
[----:B------:R-:W-:Y:S01]  /*4120*/  IMAD.MOV.U32 R16, RZ, RZ, RZ ;  /* 0x000000ffff107224 */ /* 0x000fe200078e00ff */
[----:B------:R-:W-:Y:S01]  /*4130*/  IADD3.X R13, ~R13, R0, RZ, P1, P2 ;  /* 0x000000000d0d7210 */ /* 0x000fe20000fe45ff */
[----:B------:R-:W-:Y:S01]  /*4140*/  IMAD.SHL.U32 R10, R20, 0x4, RZ ;  /* 0x00000004140a7824 */ /* 0x000fe200078e00ff */
[----:B------:R-:W-:Y:S01]  /*4150*/  SHF.R.U32.HI R18, RZ, 0x1e, R4 ;  /* 0x0000001eff127819 */ /* 0x000fe20000011604 */
[----:B------:R-:W-:Y:S01]  /*4160*/  IMAD.SHL.U32 R17, R4, 0x4, RZ ;  /* 0x0000000404117824 */ /* 0x000fe200078e00ff */
[----:B------:R-:W-:Y:S02]  /*4170*/  SHF.L.U64.HI R13, R20, 0x2, R13 ;  /* 0x00000002140d7819 */ /* 0x000fe4000001020d */
[----:B------:R-:W-:-:S02]  /*4180*/  IADD3 R12, P1, R10, UR18, RZ ;  /* 0x000000120a0c7c10 */ /* 0x000fc4000ff3e0ff */
[C---:B------:R-:W-:Y:S02]  /*4190*/  IADD3 R8, P2, R10.reuse, UR15, RZ ;  /* 0x0000000f0a087c10 */ /* 0x040fe4000ff5e0ff */
[----:B------:R-:W-:Y:S02]  /*41a0*/  IADD3 R10, P3, R10, UR9, RZ ;  /* 0x000000090a0a7c10 */ /* 0x000fe4000ff7e0ff */
[C---:B------:R-:W-:Y:S02]  /*41b0*/  IADD3.X R15, R13.reuse, UR19, RZ, P1, !PT ;  /* 0x000000130d0f7c10 */ /* 0x040fe40008ffe4ff */
[C---:B------:R-:W-:Y:S02]  /*41c0*/  IADD3.X R9, R13.reuse, UR13, RZ, P2, !PT ;  /* 0x0000000d0d097c10 */ /* 0x040fe400097fe4ff */
[----:B------:R-:W-:-:S04]  /*41d0*/  IADD3.X R13, R13, UR8, RZ, P3, !PT ;  /* 0x000000080d0d7c10 */ /* 0x000fc80009ffe4ff */
.L_x_6526:
[----:B0-----:R-:W-:Y:S01]  /*41e0*/  MOV R7, R13 ;  /* 0x0000000d00077202 */ /* 0x001fe20000000f00 */
[----:B------:R-:W-:Y:S01]  /*41f0*/  IMAD.MOV.U32 R6, RZ, RZ, R10 ;  /* 0x000000ffff067224 */ /* 0x000fe200078e000a */
[----:B------:R0:W3:Y:S04]  /*4200*/  LDG.E R4, [R8.64] ;  /* 0x0000001408047981 */ /* 0x0000e8000c1e1900 */
[----:B------:R1:W3:Y:S01]  /*4210*/  LDG.E R7, [R6.64] ;  /* 0x0000001406077981 */ /* 0x0002e2000c1e1900 */
[----:B------:R-:W-:-:S02]  /*4220*/  IADD3 R14, P1, R14, -0x1, RZ ;  /* 0xffffffff0e0e7810 */ /* 0x000fc40007f3e0ff */
[----:B------:R-:W-:Y:S02]  /*4230*/  IADD3 R2, P2, R2, c[0x0][0x0], RZ ;  /* 0x0000000002027a10 */ /* 0x000fe40007f5e0ff */
[----:B------:R-:W-:Y:S02]  /*4240*/  IADD3.X R16, R16, -0x1, RZ, P1, !PT ;  /* 0xffffffff10107810 */ /* 0x000fe40000ffe4ff */
[----:B------:R-:W-:Y:S01]  /*4250*/  ISETP.NE.U32.AND P1, PT, R14, RZ, PT ;  /* 0x000000ff0e00720c */ /* 0x000fe20003f25070 */
[----:B------:R-:W-:Y:S01]  /*4260*/  IMAD.X R5, RZ, RZ, R5, P2 ;  /* 0x000000ffff057224 */ /* 0x000fe200010e0605 */
[C---:B0-----:R-:W-:Y:S01]  /*4270*/  IADD3 R8, P4, R17.reuse, R8, RZ ;  /* 0x0000000811087210 */ /* 0x041fe20007f9e0ff */
[----:B-1----:R-:W-:Y:S01]  /*4280*/  IMAD.MOV.U32 R6, RZ, RZ, R12 ;  /* 0x000000ffff067224 */ /* 0x002fe200078e000c */
[----:B------:R-:W-:Y:S02]  /*4290*/  ISETP.NE.AND.EX P1, PT, R16, RZ, PT, P1 ;  /* 0x000000ff1000720c */ /* 0x000fe40003f25310 */
[C---:B------:R-:W-:Y:S01]  /*42a0*/  IADD3 R12, P3, R17.reuse, R12, RZ ;  /* 0x0000000c110c7210 */ /* 0x040fe20007f7e0ff */
[----:B------:R-:W-:Y:S01]  /*42b0*/  IMAD.X R9, R18, 0x1, R9, P4 ;  /* 0x0000000112097824 */ /* 0x000fe200020e0609 */
[----:B------:R-:W-:-:S05]  /*42c0*/  IADD3 R10, P5, R17, R10, RZ ;  /* 0x0000000a110a7210 */ /* 0x000fca0007fbe0ff */
[----:B------:R-:W-:Y:S02]  /*42d0*/  IMAD.X R13, R18, 0x1, R13, P5 ;  /* 0x00000001120d7824 */ /* 0x000fe400028e060d */
[----:B--23--:R-:W-:Y:S02]  /*42e0*/  FFMA.FTZ R11, R4, -UR22, R7 ;  /* 0x80000016040b7c23 */ /* 0x00cfe40008010007 */
[--C-:B------:R-:W-:Y:S02]  /*42f0*/  IMAD.MOV.U32 R7, RZ, RZ, R15.reuse ;  /* 0x000000ffff077224 */ /* 0x100fe400078e000f */
[----:B------:R-:W-:-:S03]  /*4300*/  IMAD.X R15, R18, 0x1, R15, P3 ;  /* 0x00000001120f7824 */ /* 0x000fc600018e060f */
[----:B------:R0:W-:Y:S01]  /*4310*/  STG.E [R6.64], R11 ;  /* 0x0000000b06007986 */ /* 0x0001e2000c101914 */
[----:B------:R-:W-:Y:S05]  /*4320*/  @P1 BRA `(.L_x_6526) ;  /* 0xfffffeb000001947 */ /* 0x000fea000383ffff */
.L_x_6525:
[----:B------:R-:W-:Y:S05]  /*4330*/  BSYNC B0 ;  /* 0x0000000000007941 */ /* 0x000fea0003800000 */
.L_x_6524:
[----:B------:R-:W-:Y:S05]  /*4340*/  @!P0 EXIT ;  /* 0x000000000000894d */ /* 0x000fea0003800000 */
[C---:B------:R-:W-:Y:S01]  /*4350*/  IMAD.SHL.U32 R12, R2.reuse, 0x4, RZ ;  /* 0x00000004020c7824 */ /* 0x040fe200078e00ff */
[----:B------:R-:W-:Y:S01]  /*4360*/  SHF.L.U64.HI R13, R2, 0x2, R5 ;  /* 0x00000002020d7819 */ /* 0x000fe20000010205 */
[----:B0-----:R-:W-:-:S03]  /*4370*/  IMAD.MOV.U32 R7, RZ, RZ, c[0x0][0x0] ;  /* 0x00000000ff077624 */ /* 0x001fc600078e00ff */
[C---:B------:R-:W-:Y:S01]  /*4380*/  IADD3 R16, P0, R12.reuse, UR9, RZ ;  /* 0x000000090c107c10 */ /* 0x040fe2000ff1e0ff */
[----:B------:R-:W-:Y:S01]  /*4390*/  IMAD.SHL.U32 R6, R7, 0x4, RZ ;  /* 0x0000000407067824 */ /* 0x000fe200078e00ff */
[C---:B------:R-:W-:Y:S02]  /*43a0*/  IADD3 R19, P1, R12.reuse, UR15, RZ ;  /* 0x0000000f0c137c10 */ /* 0x040fe4000ff3e0ff */
[----:B------:R-:W-:Y:S02]  /*43b0*/  IADD3 R12, P2, R12, UR18, RZ ;  /* 0x000000120c0c7c10 */ /* 0x000fe4000ff5e0ff */
[C---:B------:R-:W-:Y:S02]  /*43c0*/  IADD3.X R9, R13.reuse, UR8, RZ, P0, !PT ;  /* 0x000000080d097c10 */ /* 0x040fe400087fe4ff */
[----:B------:R-:W-:Y:S02]  /*43d0*/  IADD3.X R11, R13, UR13, RZ, P1, !PT ;  /* 0x0000000d0d0b7c10 */ /* 0x000fe40008ffe4ff */
[----:B------:R-:W-:-:S02]  /*43e0*/  SHF.R.U32.HI R4, RZ, 0x1e, R7 ;  /* 0x0000001eff047819 */ /* 0x000fc40000011607 */
[----:B------:R-:W-:Y:S02]  /*43f0*/  IADD3.X R13, R13, UR19, RZ, P2, !PT ;  /* 0x000000130d0d7c10 */ /* 0x000fe400097fe4ff */
.L_x_6527:
[----:B0-----:R-:W-:Y:S01]  /*4400*/  IMAD.MOV.U32 R14, RZ, RZ, R19 ;  /* 0x000000ffff0e7224 */ /* 0x001fe200078e0013 */
[----:B------:R-:W-:Y:S01]  /*4410*/  MOV R17, R9 ;  /* 0x0000000900117202 */ /* 0x000fe20000000f00 */
[----:B------:R-:W-:-:S05]  /*4420*/  IMAD.MOV.U32 R15, RZ, RZ, R11 ;  /* 0x000000ffff0f7224 */ /* 0x000fca00078e000b */
        /* <DEDUP_REMOVED lines=20> */
[----:B------:R-:W2:Y:S04]  /*4570*/  LDG.E R20, [R12.64] ;  /* 0x000000140c147981 */ /* 0x000ea8000c1e1900 */
[----:B0-----:R-:W2:Y:S01]  /*4580*/  LDG.E R21, [R16.64] ;  /* 0x0000001410157981 */ /* 0x001ea2000c1e1900 */
        /* <DEDUP_REMOVED lines=8> */
[----:B-1----:R1:W2:Y:S04]  /*4610*/  LDG.E R23, [R8.64] ;  /* 0x0000001408177981 */ /* 0x0022a8000c1e1900 */
[----:B------:R3:W2:Y:S01]  /*4620*/  LDG.E R12, [R10.64] ;  /* 0x000000140a0c7981 */ /* 0x0006a2000c1e1900 */
[----:B------:R-:W-:-:S05]  /*4630*/  IADD3 R14, P0, R6, R18, RZ ;  /* 0x00000012060e7210 */ /* 0x000fca0007f1e0ff */
[----:B------:R-:W-:Y:S01]  /*4640*/  IMAD.X R15, R4, 0x1, R19, P0 ;  /* 0x00000001040f7824 */ /* 0x000fe200000e0613 */
[C---:B------:R-:W-:Y:S02]  /*4650*/  IADD3 R2, P0, P1, R7.reuse, c[0x0][0x0], R2 ;  /* 0x0000000007027a10 */ /* 0x040fe4000791e002 */
[----:B0-----:R-:W-:Y:S02]  /*4660*/  IADD3 R19, P2, R6, R10, RZ ;  /* 0x0000000a06137210 */ /* 0x001fe40007f5e0ff */
[----:B------:R-:W-:Y:S02]  /*4670*/  IADD3.X R5, RZ, R5, RZ, P0, P1 ;  /* 0x00000005ff057210 */ /* 0x000fe400007e24ff */
[----:B------:R-:W-:Y:S01]  /*4680*/  IADD3 R2, P0, P1, R7, c[0x0][0x0], R2 ;  /* 0x0000000007027a10 */ /* 0x000fe2000791e002 */
[----:B---3--:R-:W-:-:S03]  /*4690*/  IMAD.X R11, R4, 0x1, R11, P2 ;  /* 0x00000001040b7824 */ /* 0x008fc600010e060b */
[----:B------:R-:W-:Y:S02]  /*46a0*/  IADD3.X R5, RZ, R5, RZ, P0, P1 ;  /* 0x00000005ff057210 */ /* 0x000fe400007e24ff */
[----:B------:R-:W-:Y:S02]  /*46b0*/  ISETP.GE.U32.AND P0, PT, R2, R3, PT ;  /* 0x000000030200720c */ /* 0x000fe40003f06070 */
[----:B------:R-:W-:Y:S02]  /*46c0*/  IADD3 R16, P1, R6, R8, RZ ;  /* 0x0000000806107210 */ /* 0x000fe40007f3e0ff */
[----:B------:R-:W-:Y:S02]  /*46d0*/  ISETP.GE.AND.EX P0, PT, R5, R0, PT, P0 ;  /* 0x000000000500720c */ /* 0x000fe40003f06300 */
[----:B-1----:R-:W-:Y:S01]  /*46e0*/  IADD3.X R9, R4, R9, RZ, P1, !PT ;  /* 0x0000000904097210 */ /* 0x002fe20000ffe4ff */
[----:B--2---:R-:W-:Y:S01]  /*46f0*/  FFMA.FTZ R23, R12, -UR22, R23 ;  /* 0x800000160c177c23 */ /* 0x004fe20008010017 */
[----:B------:R-:W-:-:S04]  /*4700*/  IADD3 R12, P3, R6, R14, RZ ;  /* 0x0000000e060c7210 */ /* 0x000fc80007f7e0ff */
[----:B------:R0:W-:Y:S01]  /*4710*/  STG.E [R14.64], R23 ;  /* 0x000000170e007986 */ /* 0x0001e2000c101914 */
[----:B------:R-:W-:-:S04]  /*4720*/  IMAD.X R13, R4, 0x1, R15, P3 ;  /* 0x00000001040d7824 */ /* 0x000fc800018e060f */
[----:B------:R-:W-:Y:S05]  /*4730*/  @!P0 BRA `(.L_x_6527) ;  /* 0xfffffcc000008947 */ /* 0x000fea000383ffff */
[----:B------:R-:W-:Y:S05]  /*4740*/  EXIT ;  /* 0x000000000000794d */ /* 0x000fea0003800000 */
.L_x_6514:
        /* <DEDUP_REMOVED lines=10> */
[C---:B------:R-:W-:Y:S02]  /*47f0*/  @P0 IADD3.X R7, R3.reuse, UR8, RZ, P1, !PT ;  /* 0x0000000803070c10 */ /* 0x040fe40008ffe4ff */
[----:B-1----:R-:W-:-:S04]  /*4800*/  @P0 IADD3.X R5, R3, UR13, RZ, P2, !PT ;  /* 0x0000000d03050c10 */ /* 0x002fc800097fe4ff */
[----:B------:R-:W3:Y:S04]  /*4810*/  @P0 LDG.E R7, [R6.64] ;  /* 0x0000001406070981 */ /* 0x000ee8000c1e1900 */
[----:B------:R1:W3:Y:S01]  /*4820*/  @P0 LDG.E R4, [R4.64] ;  /* 0x0000001404040981 */ /* 0x0002e2000c1e1900 */
[----:B------:R-:W-:Y:S01]  /*4830*/  @P0 IADD3 R8, P1, R8, UR18, RZ ;  /* 0x0000001208080c10 */ /* 0x000fe2000ff3e0ff */
[----:B------:R-:W-:Y:S02]  /*4840*/  ULDC UR4, c[0x0][0x0] ;  /* 0x0000000000047ab9 */ /* 0x000fe40000000800 */
[----:B------:R-:W-:Y:S01]  /*4850*/  UIADD3 UR4, UP0, -UR10, UR4, URZ ;  /* 0x000000040a047290 */ /* 0x000fe2000ff1e13f */
[----:B------:R-:W-:-:S03]  /*4860*/  @P0 IADD3.X R9, R3, UR19, RZ, P1, !PT ;  /* 0x0000001303090c10 */ /* 0x000fc60008ffe4ff */
[----:B------:R-:W-:Y:S01]  /*4870*/  UIADD3.X UR5, URZ, -0x1, URZ, UP0, !UPT ;  /* 0xffffffff3f057890 */ /* 0x000fe200087fe43f */
[----:B-1----:R-:W-:Y:S01]  /*4880*/  IADD3 R5, R0, UR10, RZ ;  /* 0x0000000a00057c10 */ /* 0x002fe2000fffe0ff */
[----:B------:R-:W-:Y:S02]  /*4890*/  USHF.L.U32 UR6, UR4, 0x2, URZ ;  /* 0x0000000204067899 */ /* 0x000fe4000800063f */
[----:B------:R-:W-:Y:S01]  /*48a0*/  USHF.L.U64.HI UR5, UR4, 0x2, UR5 ;  /* 0x0000000204057899 */ /* 0x000fe20008010205 */
[C---:B------:R-:W-:Y:S01]  /*48b0*/  IMNMX.U32 R0, R5.reuse, c[0x0][0x0], PT ;  /* 0x0000000005007a17 */ /* 0x040fe20003800000 */
[----:B------:R-:W-:Y:S02]  /*48c0*/  UIADD3 UR18, UP0, UR6, UR18, URZ ;  /* 0x0000001206127290 */ /* 0x000fe4000ff1e03f */
[----:B------:R-:W-:Y:S02]  /*48d0*/  UIADD3 UR15, UP1, UR6, UR15, URZ ;  /* 0x0000000f060f7290 */ /* 0x000fe4000ff3e03f */
[----:B------:R-:W-:Y:S01]  /*48e0*/  UIADD3 UR9, UP2, UR6, UR9, URZ ;  /* 0x0000000906097290 */ /* 0x000fe2000ff5e03f */
[----:B------:R-:W-:Y:S01]  /*48f0*/  IMAD.IADD R0, R5, 0x1, -R0 ;  /* 0x0000000105007824 */ /* 0x000fe200078e0a00 */
[----:B------:R-:W-:-:S02]  /*4900*/  UIADD3.X UR19, UR5, UR19, URZ, UP0, !UPT ;  /* 0x0000001305137290 */ /* 0x000fc400087fe43f */
[----:B------:R-:W-:Y:S02]  /*4910*/  UIADD3.X UR13, UR5, UR13, URZ, UP1, !UPT ;  /* 0x0000000d050d7290 */ /* 0x000fe40008ffe43f */
[----:B------:R-:W-:Y:S01]  /*4920*/  UIADD3.X UR8, UR5, UR8, URZ, UP2, !UPT ;  /* 0x0000000805087290 */ /* 0x000fe200097fe43f */
[----:B--23--:R-:W-:-:S05]  /*4930*/  @P0 FFMA.FTZ R3, R4, -UR22, R7 ;  /* 0x8000001604030c23 */ /* 0x00cfca0008010007 */
[----:B------:R1:W-:Y:S04]  /*4940*/  @P0 STG.E [R8.64], R3 ;  /* 0x0000000308000986 */ /* 0x0003e8000c101914 */
.L_x_6528:
[----:B------:R-:W-:Y:S01]  /*4950*/  ULDC UR4, c[0x0][0x0] ;  /* 0x0000000000047ab9 */ /* 0x000fe20000000800 */
[----:B------:R-:W-:Y:S01]  /*4960*/  BSSY B0, `(.L_x_6529) ;  /* 0x000002c000007945 */ /* 0x000fe20003800000 */
[----:B------:R-:W-:Y:S01]  /*4970*/  USHF.L.U32 UR4, UR4, 0x2, URZ ;  /* 0x0000000204047899 */ /* 0x000fe2000800063f */
[----:B------:R-:W-:Y:S02]  /*4980*/  IMAD.U32 R12, RZ, RZ, UR9 ;  /* 0x00000009ff0c7e24 */ /* 0x000fe4000f8e00ff */
[----:B------:R-:W-:Y:S02]  /*4990*/  IMAD.U32 R13, RZ, RZ, UR8 ;  /* 0x00000008ff0d7e24 */ /* 0x000fe4000f8e00ff */
[----:B------:R-:W-:Y:S01]  /*49a0*/  IMAD.U32 R14, RZ, RZ, UR15 ;  /* 0x0000000fff0e7e24 */ /* 0x000fe2000f8e00ff */
[----:B------:R-:W-:Y:S01]  /*49b0*/  ISETP.NE.U32.AND P1, PT, RZ, UR4, PT ;  /* 0x00000004ff007c0c */ /* 0x000fe2000bf25070 */
[----:B-1----:R-:W-:Y:S02]  /*49c0*/  IMAD R3, RZ, RZ, -UR4 ;  /* 0x80000004ff037e24 */ /* 0x002fe4000f8e02ff */
[----:B------:R-:W1:Y:S01]  /*49d0*/  I2F.U32.RP R6, UR4 ;  /* 0x0000000400067d06 */ /* 0x000e620008209000 */
[----:B------:R-:W-:-:S07]  /*49e0*/  IMAD.U32 R15, RZ, RZ, UR13 ;  /* 0x0000000dff0f7e24 */ /* 0x000fce000f8e00ff */
[----:B-1----:R-:W1:Y:S02]  /*49f0*/  MUFU.RCP R6, R6 ;  /* 0x0000000600067308 */ /* 0x002e640000001000 */
[----:B-1----:R-:W-:-:S06]  /*4a00*/  IADD3 R4, R6, 0xffffffe, RZ ;  /* 0x0ffffffe06047810 */ /* 0x002fcc0007ffe0ff */
[----:B------:R1:W3:Y:S02]  /*4a10*/  F2I.FTZ.U32.TRUNC.NTZ R5, R4 ;  /* 0x0000000400057305 */ /* 0x0002e4000021f000 */
        /* <DEDUP_REMOVED lines=14> */
[----:B------:R-:W-:Y:S02]  /*4b00*/  ISETP.GE.AND P0, PT, R2, R17, PT ;  /* 0x000000110200720c */ /* 0x000fe40003f06270 */
[----:B------:R-:W-:-:S11]  /*4b10*/  MOV R2, UR18 ;  /* 0x0000001200027c02 */ /* 0x000fd60008000f00 */
[----:B------:R-:W-:Y:S05]  /*4b20*/  @P0 BRA `(.L_x_6530) ;  /* 0x000000f000000947 */ /* 0x000fea0003800000 */
[----:B------:R-:W-:-:S04]  /*4b30*/  IMAD.MOV.U32 R23, RZ, RZ, R20 ;  /* 0x000000ffff177224 */ /* 0x000fc800078e0014 */
.L_x_6531:
[----:B------:R-:W-:-:S04]  /*4b40*/  IMAD.WIDE R8, R23, 0x10, R12 ;  /* 0x0000001017087825 */ /* 0x000fc800078e020c */
[----:B------:R-:W-:Y:S02]  /*4b50*/  IMAD.WIDE R20, R23, 0x10, R14 ;  /* 0x0000001017147825 */ /* 0x000fe400078e020e */
[----:B0-----:R-:W3:Y:S04]  /*4b60*/  LDG.E.128 R8, [R8.64] ;  /* 0x0000001408087981 */ /* 0x001ee8000c1e1d00 */
[----:B------:R-:W3:Y:S02]  /*4b70*/  LDG.E.128 R4, [R20.64] ;  /* 0x0000001414047981 */ /* 0x000ee4000c1e1d00 */
[----:B--23--:R-:W-:Y:S02]  /*4b80*/  FFMA.FTZ R7, R7, -UR22, R11 ;  /* 0x8000001607077c23 */ /* 0x00cfe4000801000b */
[----:B------:R-:W-:-:S02]  /*4b90*/  FFMA.FTZ R6, R6, -UR22, R10 ;  /* 0x8000001606067c23 */ /* 0x000fc4000801000a */
[C---:B------:R-:W-:Y:S01]  /*4ba0*/  IMAD.WIDE R10, R23.reuse, 0x10, R2 ;  /* 0x00000010170a7825 */ /* 0x040fe200078e0202 */
[----:B------:R-:W-:-:S03]  /*4bb0*/  IADD3 R23, R23, c[0x0][0x0], RZ ;  /* 0x0000000017177a10 */ /* 0x000fc60007ffe0ff */
[----:B------:R-:W-:Y:S02]  /*4bc0*/  FFMA.FTZ R5, R5, -UR22, R9 ;  /* 0x8000001605057c23 */ /* 0x000fe40008010009 */
[----:B------:R-:W-:Y:S02]  /*4bd0*/  FFMA.FTZ R4, R4, -UR22, R8 ;  /* 0x8000001604047c23 */ /* 0x000fe40008010008 */
[----:B------:R-:W-:-:S03]  /*4be0*/  IMAD.SHL.U32 R16, R23, 0x4, RZ ;  /* 0x0000000417107824 */ /* 0x000fc600078e00ff */
[----:B------:R0:W-:Y:S02]  /*4bf0*/  STG.E.128 [R10.64], R4 ;  /* 0x000000040a007986 */ /* 0x0001e4000c101d14 */
[----:B------:R-:W-:-:S13]  /*4c00*/  ISETP.GE.AND P0, PT, R16, R17, PT ;  /* 0x000000111000720c */ /* 0x000fda0003f06270 */
[----:B------:R-:W-:Y:S05]  /*4c10*/  @!P0 BRA `(.L_x_6531) ;  /* 0xffffff2000008947 */ /* 0x000fea000383ffff */
.L_x_6530:
[----:B------:R-:W-:Y:S05]  /*4c20*/  BSYNC B0 ;  /* 0x0000000000007941 */ /* 0x000fea0003800000 */
.L_x_6529:
[----:B------:R-:W-:-:S13]  /*4c30*/  ISETP.GE.AND P0, PT, R19, R0, PT ;  /* 0x000000001300720c */ /* 0x000fda0003f06270 */
[----:B------:R-:W-:Y:S05]  /*4c40*/  @P0 EXIT ;  /* 0x000000000000094d */ /* 0x000fea0003800000 */
.L_x_6532:
[----:B0-----:R-:W-:-:S04]  /*4c50*/  IMAD.WIDE R4, R19, 0x4, R12 ;  /* 0x0000000413047825 */ /* 0x001fc800078e020c */
[C---:B------:R-:W-:Y:S02]  /*4c60*/  IMAD.WIDE R6, R19.reuse, 0x4, R14 ;  /* 0x0000000413067825 */ /* 0x040fe400078e020e */
[----:B------:R-:W3:Y:S04]  /*4c70*/  LDG.E R5, [R4.64] ;  /* 0x0000001404057981 */ /* 0x000ee8000c1e1900 */
[----:B------:R-:W3:Y:S01]  /*4c80*/  LDG.E R6, [R6.64] ;  /* 0x0000001406067981 */ /* 0x000ee2000c1e1900 */
[C---:B------:R-:W-:Y:S01]  /*4c90*/  IMAD.WIDE R8, R19.reuse, 0x4, R2 ;  /* 0x0000000413087825 */ /* 0x040fe200078e0202 */
[----:B------:R-:W-:-:S04]  /*4ca0*/  IADD3 R19, R19, c[0x0][0x0], RZ ;  /* 0x0000000013137a10 */ /* 0x000fc80007ffe0ff */
[----:B------:R-:W-:Y:S01]  /*4cb0*/  ISETP.GE.AND P0, PT, R19, R0, PT ;  /* 0x000000001300720c */ /* 0x000fe20003f06270 */
[----:B--23--:R-:W-:-:S05]  /*4cc0*/  FFMA.FTZ R11, R6, -UR22, R5 ;  /* 0x80000016060b7c23 */ /* 0x00cfca0008010005 */
[----:B------:R0:W-:Y:S07]  /*4cd0*/  STG.E [R8.64], R11 ;  /* 0x0000000b08007986 */ /* 0x0001ee000c101914 */
[----:B------:R-:W-:Y:S05]  /*4ce0*/  @!P0 BRA `(.L_x_6532) ;  /* 0xffffff6000008947 */ /* 0x000fea000383ffff */
[----:B------:R-:W-:Y:S05]  /*4cf0*/  EXIT ;  /* 0x000000000000794d */ /* 0x000fea0003800000 */
        .weak           $__internal_38_$__cuda_sm20_div_u64
        .type           $__internal_38_$__cuda_sm20_div_u64,@function
        .size           $__internal_38_$__cuda_sm20_div_u64,($__internal_39_$__cuda_sm20_rem_s64 - $__internal_38_$__cuda_sm20_div_u64)
$__internal_38_$__cuda_sm20_div_u64:
[----:B------:R-:W-:Y:S02]  /*4d00*/  IMAD.MOV.U32 R24, RZ, RZ, R10 ;  /* 0x000000ffff187224 */ /* 0x000fe400078e000a */
[----:B------:R-:W-:-:S04]  /*4d10*/  IMAD.MOV.U32 R25, RZ, RZ, R7 ;  /* 0x000000ffff197224 */ /* 0x000fc800078e0007 */
        /* <DEDUP_REMOVED lines=20> */
[----:B------:R-:W-:-:S03]  /*4e60*/  IADD3 R9, P1, RZ, -R24, RZ ;  /* 0x80000018ff097210 */ /* 0x000fc60007f3e0ff */
[----:B------:R-:W-:Y:S02]  /*4e70*/  IMAD R11, R14, R10, R11 ;  /* 0x0000000a0e0b7224 */ /* 0x000fe400078e020b */
[----:B------:R-:W-:-:S03]  /*4e80*/  IMAD.HI.U32 R22, R23, R9, RZ ;  /* 0x0000000917167227 */ /* 0x000fc600078e00ff */
[----:B------:R-:W-:-:S05]  /*4e90*/  IADD3.X R11, RZ, ~R11, RZ, P1, !PT ;  /* 0x8000000bff0b7210 */ /* 0x000fca0000ffe4ff */
[----:B------:R-:W-:-:S04]  /*4ea0*/  IMAD.WIDE.U32 R22, P1, R23, R11, R22 ;  /* 0x0000000b17167225 */ /* 0x000fc80007820016 */
[C---:B------:R-:W-:Y:S02]  /*4eb0*/  IMAD R15, R14.reuse, R11, RZ ;  /* 0x0000000b0e0f7224 */ /* 0x040fe400078e02ff */
[----:B------:R-:W-:-:S04]  /*4ec0*/  IMAD.HI.U32 R18, P2, R14, R9, R22 ;  /* 0x000000090e127227 */ /* 0x000fc80007840016 */
[----:B------:R-:W-:Y:S01]  /*4ed0*/  IMAD.HI.U32 R11, R14, R11, RZ ;  /* 0x0000000b0e0b7227 */ /* 0x000fe200078e00ff */
[----:B------:R-:W-:-:S03]  /*4ee0*/  IADD3 R15, P3, R15, R18, RZ ;  /* 0x000000120f0f7210 */ /* 0x000fc60007f7e0ff */
[----:B------:R-:W-:Y:S02]  /*4ef0*/  IMAD.X R11, R11, 0x1, R14, P1 ;  /* 0x000000010b0b7824 */ /* 0x000fe400008e060e */
[----:B------:R-:W-:-:S03]  /*4f00*/  IMAD.HI.U32 R22, R15, R17, RZ ;  /* 0x000000110f167227 */ /* 0x000fc600078e00ff */
        /* <DEDUP_REMOVED lines=9> */
[----:B------:R-:W-:Y:S01]  /*4fa0*/  IMAD.X R11, RZ, RZ, R11, P2 ;  /* 0x000000ffff0b7224 */ /* 0x000fe200010e060b */
[----:B------:R-:W-:Y:S01]  /*4fb0*/  IADD3 R15, P2, -R22, R17, RZ ;  /* 0x00000011160f7210 */ /* 0x000fe20007f5e1ff */
[----:B------:R-:W-:-:S03]  /*4fc0*/  IMAD R14, R9, R7, R23 ;  /* 0x00000007090e7224 */ /* 0x000fc600078e0217 */
[-C--:B------:R-:W-:Y:S01]  /*4fd0*/  ISETP.GE.U32.AND P1, PT, R15, R10.reuse, PT ;  /* 0x0000000a0f00720c */ /* 0x080fe20003f26070 */
[----:B------:R-:W-:-:S04]  /*4fe0*/  IMAD R17, R11, R10, R14 ;  /* 0x0000000a0b117224 */ /* 0x000fc800078e020e */
[----:B------:R-:W-:Y:S01]  /*4ff0*/  IMAD.X R14, R16, 0x1, ~R17, P2 ;  /* 0x00000001100e7824 */ /* 0x000fe200010e0e11 */
[----:B------:R-:W-:Y:S02]  /*5000*/  IADD3 R22, P2, -R10, R15, RZ ;  /* 0x0000000f0a167210 */ /* 0x000fe40007f5e1ff */
[----:B------:R-:W-:Y:S02]  /*5010*/  IADD3 R16, P3, R9, 0x1, RZ ;  /* 0x0000000109107810 */ /* 0x000fe40007f7e0ff */
[C---:B------:R-:W-:Y:S01]  /*5020*/  ISETP.GE.U32.AND.EX P1, PT, R14.reuse, R7, PT, P1 ;  /* 0x000000070e00720c */ /* 0x040fe20003f26110 */
[----:B------:R-:W-:Y:S01]  /*5030*/  IMAD.X R17, R14, 0x1, ~R7, P2 ;  /* 0x000000010e117824 */ /* 0x000fe200010e0e07 */
[----:B------:R-:W-:Y:S01]  /*5040*/  ISETP.NE.U32.AND P2, PT, R10, RZ, PT ;  /* 0x000000ff0a00720c */ /* 0x000fe20003f45070 */
[----:B------:R-:W-:Y:S01]  /*5050*/  IMAD.X R18, RZ, RZ, R11, P3 ;  /* 0x000000ffff127224 */ /* 0x000fe200018e060b */
[----:B------:R-:W-:Y:S02]  /*5060*/  SEL R15, R22, R15, P1 ;  /* 0x0000000f160f7207 */ /* 0x000fe40000800000 */
[----:B------:R-:W-:-:S02]  /*5070*/  SEL R16, R16, R9, P1 ;  /* 0x0000000910107207 */ /* 0x000fc40000800000 */
[----:B------:R-:W-:Y:S02]  /*5080*/  SEL R14, R17, R14, P1 ;  /* 0x0000000e110e7207 */ /* 0x000fe40000800000 */
[----:B------:R-:W-:Y:S02]  /*5090*/  SEL R18, R18, R11, P1 ;  /* 0x0000000b12127207 */ /* 0x000fe40000800000 */
[----:B------:R-:W-:Y:S02]  /*50a0*/  ISETP.GE.U32.AND P1, PT, R15, R10, PT ;  /* 0x0000000a0f00720c */ /* 0x000fe40003f26070 */
[----:B------:R-:W-:Y:S02]  /*50b0*/  IADD3 R9, P3, R16, 0x1, RZ ;  /* 0x0000000110097810 */ /* 0x000fe40007f7e0ff */
[----:B------:R-:W-:Y:S02]  /*50c0*/  ISETP.GE.U32.AND.EX P1, PT, R14, R7, PT, P1 ;  /* 0x000000070e00720c */ /* 0x000fe40003f26110 */
[----:B------:R-:W-:Y:S01]  /*50d0*/  ISETP.NE.AND.EX P2, PT, R7, RZ, PT, P2 ;  /* 0x000000ff0700720c */ /* 0x000fe20003f45320 */
[----:B------:R-:W-:Y:S01]  /*50e0*/  IMAD.X R11, RZ, RZ, R18, P3 ;  /* 0x000000ffff0b7224 */ /* 0x000fe200018e0612 */
[----:B------:R-:W-:-:S04]  /*50f0*/  SEL R9, R9, R16, P1 ;  /* 0x0000001009097207 */ /* 0x000fc80000800000 */
[----:B------:R-:W-:Y:S02]  /*5100*/  SEL R7, R11, R18, P1 ;  /* 0x000000120b077207 */ /* 0x000fe40000800000 */
[----:B------:R-:W-:Y:S01]  /*5110*/  SEL R11, R9, 0xffffffff, P2 ;  /* 0xffffffff090b7807 */ /* 0x000fe20001000000 */
[----:B------:R-:W-:Y:S01]  /*5120*/  IMAD.MOV.U32 R9, RZ, RZ, 0x0 ;  /* 0x00000000ff097424 */ /* 0x000fe200078e00ff */
[----:B------:R-:W-:-:S03]  /*5130*/  SEL R7, R7, 0xffffffff, P2 ;  /* 0xffffffff07077807 */ /* 0x000fc60001000000 */
[----:B------:R-:W-:Y:S05]  /*5140*/  RET.REL.NODEC R8 `(_ZN2at6native43_GLOBAL__N__9ae7fba5_10_SoftMax_cu_9f978f6320cunn_SoftMaxBackwardILi4EfffNS1_23SoftMaxBackwardEpilogueEEEvPT0_PKT2_S8_l) ;  /* 0xffffaeb008007950 */ /* 0x000fea0003c3ffff */
        .weak           $__internal_39_$__cuda_sm20_rem_s64
        .type           $__internal_39_$__cuda_sm20_rem_s64,@function
        .size           $__internal_39_$__cuda_sm20_rem_s64,($__internal_40_$__cuda_sm70_warpsync - $__internal_39_$__cuda_sm20_rem_s64)
$__internal_39_$__cuda_sm20_rem_s64:
[----:B------:R-:W-:Y:S02]  /*5150*/  UIADD3 UR16, UP1, URZ, -UR5, URZ ;  /* 0x800000053f107290 */ /* 0x000fe4000ff3e03f */
[----:B------:R-:W-:Y:S02]  /*5160*/  UISETP.GE.AND UP0, UPT, UR4, URZ, UPT ;  /* 0x0000003f0400728c */ /* 0x000fe4000bf06270 */
        /* <DEDUP_REMOVED lines=8> */
[C---:B------:R-:W-:Y:S01]  /*51f0*/  IMAD R11, R8.reuse, UR17, R13 ;  /* 0x00000011080b7c24 */ /* 0x040fe2000f8e020d */
[----:B------:R-:W-:Y:S01]  /*5200*/  IADD3 R15, P0, RZ, -R12, RZ ;  /* 0x8000000cff0f7210 */ /* 0x000fe20007f1e0ff */
[----:B------:R-:W-:Y:S02]  /*5210*/  IMAD.MOV.U32 R13, RZ, RZ, R8 ;  /* 0x000000ffff0d7224 */ /* 0x000fe400078e0008 */
[----:B------:R-:W-:Y:S02]  /*5220*/  IMAD R11, R9, UR16, R11 ;  /* 0x00000010090b7c24 */ /* 0x000fe4000f8e020b */
[----:B------:R-:W-:-:S04]  /*5230*/  IMAD.HI.U32 R12, R8, R15, RZ ;  /* 0x0000000f080c7227 */ /* 0x000fc800078e00ff */
[----:B------:R-:W-:-:S04]  /*5240*/  IMAD.X R11, RZ, RZ, ~R11, P0 ;  /* 0x000000ffff0b7224 */ /* 0x000fc800000e0e0b */
[----:B------:R-:W-:-:S04]  /*5250*/  IMAD.WIDE.U32 R12, P0, R8, R11, R12 ;  /* 0x0000000b080c7225 */ /* 0x000fc8000780000c */
[C---:B------:R-:W-:Y:S02]  /*5260*/  IMAD R17, R9.reuse, R11, RZ ;  /* 0x0000000b09117224 */ /* 0x040fe400078e02ff */
[----:B------:R-:W-:-:S04]  /*5270*/  IMAD.HI.U32 R12, P1, R9, R15, R12 ;  /* 0x0000000f090c7227 */ /* 0x000fc8000782000c */
[----:B------:R-:W-:Y:S01]  /*5280*/  IMAD.HI.U32 R7, R9, R11, RZ ;  /* 0x0000000b09077227 */ /* 0x000fe200078e00ff */
[----:B------:R-:W-:-:S04]  /*5290*/  IADD3 R13, P2, R17, R12, RZ ;  /* 0x0000000c110d7210 */ /* 0x000fc80007f5e0ff */
[----:B------:R-:W-:Y:S01]  /*52a0*/  IADD3.X R7, R7, R9, RZ, P0, !PT ;  /* 0x0000000907077210 */ /* 0x000fe200007fe4ff */
[----:B------:R-:W-:-:S03]  /*52b0*/  IMAD.WIDE.U32 R8, R13, UR16, RZ ;  /* 0x000000100d087c25 */ /* 0x000fc6000f8e00ff */
[----:B------:R-:W-:Y:S01]  /*52c0*/  IADD3.X R11, RZ, RZ, R7, P2, P1 ;  /* 0x000000ffff0b7210 */ /* 0x000fe200017e2407 */
[----:B------:R-:W-:Y:S01]  /*52d0*/  IMAD R12, R13, UR17, R9 ;  /* 0x000000110d0c7c24 */ /* 0x000fe2000f8e0209 */
[----:B------:R-:W-:Y:S02]  /*52e0*/  IADD3 R9, P0, RZ, -R8, RZ ;  /* 0x80000008ff097210 */ /* 0x000fe40007f1e0ff */
[----:B------:R-:W-:Y:S01]  /*52f0*/  ISETP.GE.AND P1, PT, R6, RZ, PT ;  /* 0x000000ff0600720c */ /* 0x000fe20003f26270 */
[----:B------:R-:W-:Y:S01]  /*5300*/  IMAD R7, R11, UR16, R12 ;  /* 0x000000100b077c24 */ /* 0x000fe2000f8e020c */
[----:B------:R-:W-:Y:S01]  /*5310*/  IADD3 R8, P4, RZ, -R5, RZ ;  /* 0x80000005ff087210 */ /* 0x000fe20007f9e0ff */
[----:B------:R-:W-:-:S04]  /*5320*/  IMAD.HI.U32 R12, R13, R9, RZ ;  /* 0x000000090d0c7227 */ /* 0x000fc800078e00ff */
[----:B------:R-:W-:Y:S01]  /*5330*/  IMAD.X R14, RZ, RZ, ~R7, P0 ;  /* 0x000000ffff0e7224 */ /* 0x000fe200000e0e07 */
[----:B------:R-:W-:-:S03]  /*5340*/  SEL R7, R8, R5, !P1 ;  /* 0x0000000508077207 */ /* 0x000fc60004800000 */
[----:B------:R-:W-:-:S06]  /*5350*/  IMAD.WIDE.U32 R12, P0, R13, R14, R12 ;  /* 0x0000000e0d0c7225 */ /* 0x000fcc000780000c */
[----:B------:R-:W-:-:S04]  /*5360*/  IMAD.HI.U32 R12, P2, R11, R9, R12 ;  /* 0x000000090b0c7227 */ /* 0x000fc8000784000c */
[CC--:B------:R-:W-:Y:S02]  /*5370*/  IMAD R9, R11.reuse, R14.reuse, RZ ;  /* 0x0000000e0b097224 */ /* 0x0c0fe400078e02ff */
[----:B------:R-:W-:-:S03]  /*5380*/  IMAD.HI.U32 R14, R11, R14, RZ ;  /* 0x0000000e0b0e7227 */ /* 0x000fc600078e00ff */
[----:B------:R-:W-:Y:S01]  /*5390*/  IADD3 R12, P3, R9, R12, RZ ;  /* 0x0000000c090c7210 */ /* 0x000fe20007f7e0ff */
        /* <DEDUP_REMOVED lines=23> */
[----:B------:R-:W-:Y:S01]  /*5510*/  SEL R8, R8, R11, P0 ;  /* 0x0000000b08087207 */ /* 0x000fe20000000000 */
[----:B------:R-:W-:Y:S01]  /*5520*/  IMAD.MOV.U32 R11, RZ, RZ, 0x0 ;  /* 0x00000000ff0b7424 */ /* 0x000fe200078e00ff */
        /* <DEDUP_REMOVED lines=10> */
[----:B------:R-:W-:-:S04]  /*55d0*/  ISETP.NE.AND.EX P0, PT, RZ, UR4, PT, P0 ;  /* 0x00000004ff007c0c */ /* 0x000fc8000bf05300 */
[----:B------:R-:W-:Y:S02]  /*55e0*/  SEL R13, R8, R13, !P1 ;  /* 0x0000000d080d7207 */ /* 0x000fe40004800000 */
[----:B------:R-:W-:Y:S02]  /*55f0*/  SEL R12, R12, 0xffffffff, P0 ;  /* 0xffffffff0c0c7807 */ /* 0x000fe40000000000 */
[----:B------:R-:W-:Y:S01]  /*5600*/  SEL R13, R13, 0xffffffff, P0 ;  /* 0xffffffff0d0d7807 */ /* 0x000fe20000000000 */
[----:B------:R-:W-:Y:S06]  /*5610*/  RET.REL.NODEC R10 `(_ZN2at6native43_GLOBAL__N__9ae7fba5_10_SoftMax_cu_9f978f6320cunn_SoftMaxBackwardILi4EfffNS1_23SoftMaxBackwardEpilogueEEEvPT0_PKT2_S8_l) ;  /* 0xffffa9e00a007950 */ /* 0x000fec0003c3ffff */
        .weak           $__internal_40_$__cuda_sm70_warpsync
        .type           $__internal_40_$__cuda_sm70_warpsync,@function
        .size           $__internal_40_$__cuda_sm70_warpsync,(.L_x_11214 - $__internal_40_$__cuda_sm70_warpsync)
$__internal_40_$__cuda_sm70_warpsync:
[----:B------:R-:W-:Y:S01]  /*5620*/  IMAD.MOV.U32 R5, RZ, RZ, 0x0 ;  /* 0x00000000ff057424 */ /* 0x000fe200078e00ff */
[----:B------:R-:W-:Y:S04]  /*5630*/  WARPSYNC R6 ;  /* 0x0000000600007348 */ /* 0x000fe80003800000 */
[----:B------:R-:W-:Y:S05]  /*5640*/  RET.REL.NODEC R4 `(_ZN2at6native43_GLOBAL__N__9ae7fba5_10_SoftMax_cu_9f978f6320cunn_SoftMaxBackwardILi4EfffNS1_23SoftMaxBackwardEpilogueEEEvPT0_PKT2_S8_l) ;  /* 0xffffa9b004007950 */ /* 0x000fea0003c3ffff */
.L_x_6533:
        /* <DEDUP_REMOVED lines=11> */
.L_x_11214:


//--------------------- .text._ZN2at6native43_GLOBAL__N__9ae7fba5_10_SoftMax_cu_9f978f6324cunn_SoftMaxBackwardSmemILi4EfffNS1_23SoftMaxBackwardEpilogueEEEvPT0_PKT2_S8_l --------------------------
	.section	.text._ZN2at6native43_GLOBAL__N__9ae7fba5_10_SoftMax_cu_9f978f6324cunn_SoftMaxBackwardSmemILi4EfffNS1_23SoftMaxBackwardEpilogueEEEvPT0_PKT2_S8_l,"ax",@progbits
	.sectioninfo	@"SHI_REGISTERS=22"
	.align	128
.text._ZN2at6native43_GLOBAL__N__9ae7fba5_10_SoftMax_cu_9f978f6324cunn_SoftMaxBackwardSmemILi4EfffNS1_23SoftMaxBackwardEpilogueEEEvPT0_PKT2_S8_l:
        .type           _ZN2at6native43_GLOBAL__N__9ae7fba5_10_SoftMax_cu_9f978f6324cunn_SoftMaxBackwardSmemILi4EfffNS1_23SoftMaxBackwardEpilogueEEEvPT0_PKT2_S8_l,@function
        .size           _ZN2at6native43_GLOBAL__N__9ae7fba5_10_SoftMax_cu_9f978f6324cunn_SoftMaxBackwardSmemILi4EfffNS1_23SoftMaxBackwardEpilogueEEEvPT0_PKT2_S8_l,(.L_x_11218 - _ZN2at6native43_GLOBAL__N__9ae7fba5_10_SoftMax_cu_9f978f6324cunn_SoftMaxBackwardSmemILi4EfffNS1_23SoftMaxBackwardEpilogueEEEvPT0_PKT2_S8_l)
        .other          _ZN2at6native43_GLOBAL__N__9ae7fba5_10_SoftMax_cu_9f978f6324cunn_SoftMaxBackwardSmemILi4EfffNS1_23SoftMaxBackwardEpilogueEEEvPT0_PKT2_S8_l,@"STO_CUDA_ENTRY STV_DEFAULT"
_ZN2at6native43_GLOBAL__N__9ae7fba5_10_SoftMax_cu_9f978f6324cunn_SoftMaxBackwardSmemILi4EfffNS1_23SoftMaxBackwardEpilogueEEEvPT0_PKT2_S8_l:
        /* <DEDUP_REMOVED lines=17> */
.L_x_6536:
        /* <DEDUP_REMOVED lines=13> */
.L_x_6535:
[----:B------:R-:W-:Y:S05]  /*01e0*/  BSYNC B0 ;  /* 0x0000000000007941 */ /* 0x000fea0003800000 */
.L_x_6534:
        /* <DEDUP_REMOVED lines=31> */
.L_x_6541:
        /* <DEDUP_REMOVED lines=9> */
.L_x_6542:
[----:B01----:R-:W-:Y:S02]  /*0470*/  FADD.FTZ R6, R7, R6 ;  /* 0x0000000607067221 */ /* 0x003fe40000010000 */
.L_x_6537:
[----:B------:R-:W-:Y:S01]  /*0480*/  ISETP.NE.AND P1, PT, R0, RZ, PT ;  /* 0x000000ff0000720c */ /* 0x000fe20003f25270 */
[----:B------:R-:W-:Y:S01]  /*0490*/  WARPSYNC 0xffffffff ;  /* 0xffffffff00007948 */ /* 0x000fe20003800000 */
[----:B0-----:R-:W-:-:S11]  /*04a0*/  MOV R11, c[0x0][0x178] ;  /* 0x00005e00000b7a02 */ /* 0x001fd60000000f00 */
[----:B-1----:R0:W-:Y:S04]  /*04b0*/  @!P1 STS [R11.X4], R6 ;  /* 0x000000060b009388 */ /* 0x0021e80000004800 */
[----:B------:R-:W-:Y:S06]  /*04c0*/  BAR.SYNC.DEFER_BLOCKING 0x0 ;  /* 0x0000000000007b1d */ /* 0x000fec0000010000 */
[----:B------:R-:W-:Y:S05]  /*04d0*/  @P0 EXIT ;  /* 0x000000000000094d */ /* 0x000fea0003800000 */
[----:B0-----:R0:W1:Y:S01]  /*04e0*/  LDS R10, [R11.X4] ;  /* 0x000000000b0a7984 */ /* 0x0010620000004800 */
[C---:B------:R-:W-:Y:S01]  /*04f0*/  IMAD.SHL.U32 R6, R2.reuse, 0x4, RZ ;  /* 0x0000000402067824 */ /* 0x040fe200078e00ff */
[----:B------:R-:W-:-:S04]  /*0500*/  SHF.L.U64.HI R2, R2, 0x2, R9 ;  /* 0x0000000202027819 */ /* 0x000fc80000010209 */
[C---:B------:R-:W-:Y:S02]  /*0510*/  IADD3 R4, P0, R6.reuse, c[0x0][0x160], RZ ;  /* 0x0000580006047a10 */ /* 0x040fe40007f1e0ff */
[----:B------:R-:W-:Y:S02]  /*0520*/  IADD3 R6, P1, R6, c[0x0][0x168], RZ ;  /* 0x00005a0006067a10 */ /* 0x000fe40007f3e0ff */
[C---:B------:R-:W-:Y:S02]  /*0530*/  IADD3.X R5, R2.reuse, c[0x0][0x164], RZ, P0, !PT ;  /* 0x0000590002057a10 */ /* 0x040fe400007fe4ff */
[----:B0-----:R-:W-:-:S05]  /*0540*/  IADD3.X R7, R2, c[0x0][0x16c], RZ, P1, !PT ;  /* 0x00005b0002077a10 */ /* 0x001fca0000ffe4ff */
.L_x_6540:
[C---:B------:R-:W-:Y:S01]  /*0550*/  IMAD.WIDE R2, R0.reuse, 0x10, R6 ;  /* 0x0000001000027825 */ /* 0x040fe200078e0206 */
[----:B0-----:R0:W2:Y:S04]  /*0560*/  LDS.128 R12, [R0.X16] ;  /* 0x00000000000c7984 */ /* 0x0010a8000000cc00 */
[----:B------:R-:W2:Y:S01]  /*0570*/  LDG.E.128 R16, [R2.64] ;  /* 0x0000000602107981 */ /* 0x000ea2000c1e1d00 */
[C---:B------:R-:W-:Y:S01]  /*0580*/  IMAD.WIDE R8, R0.reuse, 0x10, R4 ;  /* 0x0000001000087825 */ /* 0x040fe200078e0204 */
[----:B0-----:R-:W-:-:S04]  /*0590*/  IADD3 R0, R0, c[0x0][0x0], RZ ;  /* 0x0000000000007a10 */ /* 0x001fc80007ffe0ff */
[----:B------:R-:W-:-:S04]  /*05a0*/  SHF.L.U32 R11, R0, 0x2, RZ ;  /* 0x00000002000b7819 */ /* 0x000fc800000006ff */
[----:B------:R-:W-:Y:S02]  /*05b0*/  ISETP.GE.U32.AND P0, PT, R11, c[0x0][0x178], PT ;  /* 0x00005e000b007a0c */ /* 0x000fe40003f06070 */
[----:B------:R-:W-:-:S04]  /*05c0*/  SHF.R.S32.HI R11, RZ, 0x1f, R11 ;  /* 0x0000001fff0b7819 */ /* 0x000fc8000001140b */
[----:B------:R-:W-:Y:S01]  /*05d0*/  ISETP.GE.AND.EX P0, PT, R11, c[0x0][0x17c], PT, P0 ;  /* 0x00005f000b007a0c */ /* 0x000fe20003f06300 */
[C---:B-12---:R-:W-:Y:S02]  /*05e0*/  FFMA.FTZ R15, -R10.reuse, R19, R15 ;  /* 0x000000130a0f7223 */ /* 0x046fe4000001010f */
[C---:B------:R-:W-:Y:S02]  /*05f0*/  FFMA.FTZ R14, -R10.reuse, R18, R14 ;  /* 0x000000120a0e7223 */ /* 0x040fe4000001010e */
[C---:B------:R-:W-:Y:S02]  /*0600*/  FFMA.FTZ R13, -R10.reuse, R17, R13 ;  /* 0x000000110a0d7223 */ /* 0x040fe4000001010d */
[----:B------:R-:W-:-:S05]  /*0610*/  FFMA.FTZ R12, -R10, R16, R12 ;  /* 0x000000100a0c7223 */ /* 0x000fca000001010c */
[----:B------:R0:W-:Y:S01]  /*0620*/  STG.E.128 [R8.64], R12 ;  /* 0x0000000c08007986 */ /* 0x0001e2000c101d06 */
[----:B------:R-:W-:Y:S05]  /*0630*/  @!P0 BRA `(.L_x_6540) ;  /* 0xffffff1000008947 */ /* 0x000fea000383ffff */
[----:B------:R-:W-:Y:S05]  /*0640*/  EXIT ;  /* 0x000000000000794d */ /* 0x000fea0003800000 */
.L_x_6538:
[----:B------:R-:W-:Y:S01]  /*0650*/  HFMA2.MMA R8, -RZ, RZ, 0, 1.847743988037109375e-06 ;  /* 0x0000001fff087435 */ /* 0x000fe200000001ff */
[----:B------:R-:W-:Y:S01]  /*0660*/  IMAD.MOV.U32 R7, RZ, RZ, 0x10 ;  /* 0x00000010ff077424 */ /* 0x000fe200078e00ff */
[----:B0-----:R-:W-:Y:S01]  /*0670*/  MOV R4, 0x6a0 ;  /* 0x000006a000047802 */ /* 0x001fe20000000f00 */
[----:B------:R-:W-:-:S03]  /*0680*/  IMAD.MOV.U32 R11, RZ, RZ, -0x1 ;  /* 0xffffffffff0b7424 */ /* 0x000fc600078e00ff */
[----:B-1----:R-:W-:Y:S05]  /*0690*/  CALL.REL.NOINC `($__internal_41_$__cuda_sm70_shflsync_down_p) ;  /* 0x000001b000007944 */ /* 0x002fea0003c00000 */
[----:B-1----:R-:W-:Y:S01]  /*06a0*/  MOV R5, R7 ;  /* 0x0000000700057202 */ /* 0x002fe20000000f00 */
[----:B0-----:R-:W-:Y:S05]  /*06b0*/  BRA `(.L_x_6541) ;  /* 0xfffffd2000007947 */ /* 0x001fea000383ffff */
.L_x_6539:
[----:B------:R-:W-:Y:S01]  /*06c0*/  HFMA2.MMA R7, -RZ, RZ, 0, 4.76837158203125e-07 ;  /* 0x00000008ff077435 */ /* 0x000fe200000001ff */
[----:B-1----:R-:W-:Y:S01]  /*06d0*/  IMAD.MOV.U32 R6, RZ, RZ, R10 ;  /* 0x000000ffff067224 */ /* 0x002fe200078e000a */
[----:B0-----:R-:W-:Y:S01]  /*06e0*/  MOV R11, 0xffffffff ;  /* 0xffffffff000b7802 */ /* 0x001fe20000000f00 */
[----:B------:R-:W-:Y:S01]  /*06f0*/  IMAD.MOV.U32 R8, RZ, RZ, 0x1f ;  /* 0x0000001fff087424 */ /* 0x000fe200078e00ff */
[----:B------:R-:W-:Y:S02]  /*0700*/  MOV R4, 0x720 ;  /* 0x0000072000047802 */ /* 0x000fe40000000f00 */
[----:B------:R-:W-:Y:S05]  /*0710*/  CALL.REL.NOINC `($__internal_41_$__cuda_sm70_shflsync_down_p) ;  /* 0x0000013000007944 */ /* 0x000fea0003c00000 */
[----:B0-----:R-:W-:Y:S01]  /*0720*/  HFMA2.MMA R8, -RZ, RZ, 0, 1.847743988037109375e-06 ;  /* 0x0000001fff087435 */ /* 0x001fe200000001ff */
[----:B-1----:R-:W-:Y:S01]  /*0730*/  FADD.FTZ R6, R10, R7 ;  /* 0x000000070a067221 */ /* 0x002fe20000010000 */
[----:B------:R-:W-:Y:S01]  /*0740*/  MOV R4, 0x780 ;  /* 0x0000078000047802 */ /* 0x000fe20000000f00 */
[----:B------:R-:W-:-:S02]  /*0750*/  IMAD.MOV.U32 R7, RZ, RZ, 0x4 ;  /* 0x00000004ff077424 */ /* 0x000fc400078e00ff */
[----:B------:R-:W-:Y:S02]  /*0760*/  IMAD.MOV.U32 R11, RZ, RZ, -0x1 ;  /* 0xffffffffff0b7424 */ /* 0x000fe400078e00ff */
[----:B------:R-:W-:Y:S05]  /*0770*/  CALL.REL.NOINC `($__internal_41_$__cuda_sm70_shflsync_down_p) ;  /* 0x000000d000007944 */ /* 0x000fea0003c00000 */
[----:B01----:R-:W-:Y:S01]  /*0780*/  FADD.FTZ R6, R6, R7 ;  /* 0x0000000706067221 */ /* 0x003fe20000010000 */
[----:B------:R-:W-:Y:S01]  /*0790*/  MOV R7, 0x2 ;  /* 0x0000000200077802 */ /* 0x000fe20000000f00 */
[----:B------:R-:W-:Y:S01]  /*07a0*/  IMAD.MOV.U32 R8, RZ, RZ, 0x1f ;  /* 0x0000001fff087424 */ /* 0x000fe200078e00ff */
[----:B------:R-:W-:Y:S02]  /*07b0*/  MOV R11, 0xffffffff ;  /* 0xffffffff000b7802 */ /* 0x000fe40000000f00 */
[----:B------:R-:W-:Y:S02]  /*07c0*/  MOV R4, 0x7e0 ;  /* 0x000007e000047802 */ /* 0x000fe40000000f00 */
[----:B------:R-:W-:Y:S05]  /*07d0*/  CALL.REL.NOINC `($__internal_41_$__cuda_sm70_shflsync_down_p) ;  /* 0x0000007000007944 */ /* 0x000fea0003c00000 */
[----:B0-----:R-:W-:Y:S01]  /*07e0*/  HFMA2.MMA R8, -RZ, RZ, 0, 1.847743988037109375e-06 ;  /* 0x0000001fff087435 */ /* 0x001fe200000001ff */
[----:B-1----:R-:W-:Y:S01]  /*07f0*/  FADD.FTZ R6, R6, R7 ;  /* 0x0000000706067221 */ /* 0x002fe20000010000 */
[----:B------:R-:W-:Y:S01]  /*0800*/  MOV R4, 0x840 ;  /* 0x0000084000047802 */ /* 0x000fe20000000f00 */
[----:B------:R-:W-:Y:S02]  /*0810*/  IMAD.MOV.U32 R7, RZ, RZ, 0x1 ;  /* 0x00000001ff077424 */ /* 0x000fe400078e00ff */
[----:B------:R-:W-:-:S02]  /*0820*/  IMAD.MOV.U32 R11, RZ, RZ, -0x1 ;  /* 0xffffffffff0b7424 */ /* 0x000fc400078e00ff */
[----:B------:R-:W-:Y:S05]  /*0830*/  CALL.REL.NOINC `($__internal_41_$__cuda_sm70_shflsync_down_p) ;  /* 0x0000001000007944 */ /* 0x000fea0003c00000 */
[----:B01----:R-:W-:Y:S05]  /*0840*/  BRA `(.L_x_6542) ;  /* 0xfffffc2000007947 */ /* 0x003fea000383ffff */
        .weak           $__internal_41_$__cuda_sm70_shflsync_down_p
        .type           $__internal_41_$__cuda_sm70_shflsync_down_p,@function
        .size           $__internal_41_$__cuda_sm70_shflsync_down_p,(.L_x_11218 - $__internal_41_$__cuda_sm70_shflsync_down_p)
$__internal_41_$__cuda_sm70_shflsync_down_p:
[----:B------:R-:W-:Y:S01]  /*0850*/  MOV R5, 0x0 ;  /* 0x0000000000057802 */ /* 0x000fe20000000f00 */
[----:B------:R-:W-:Y:S04]  /*0860*/  WARPSYNC R11 ;  /* 0x0000000b00007348 */ /* 0x000fe80003800000 */
[----:B------:R0:W1:Y:S01]  /*0870*/  SHFL.DOWN PT, R7, R6, R7, R8 ;  /* 0x0800000706077389 */ /* 0x00006200000e0008 */
[----:B------:R-:W-:Y:S05]  /*0880*/  RET.REL.NODEC R4 `(_ZN2at6native43_GLOBAL__N__9ae7fba5_10_SoftMax_cu_9f978f6324cunn_SoftMaxBackwardSmemILi4EfffNS1_23SoftMaxBackwardEpilogueEEEvPT0_PKT2_S8_l) ;  /* 0xfffff77004007950 */ /* 0x000fea0003c3ffff */
.L_x_6543:
        /* <DEDUP_REMOVED lines=15> */
.L_x_11218:


//--------------------- .text._ZN2at6native43_GLOBAL__N__9ae7fba5_10_SoftMax_cu_9f978f6320cunn_SoftMaxBackwardILi2EdddNS1_23SoftMaxBackwardEpilogueEEEvPT0_PKT2_S8_l --------------------------
	.section	.text._ZN2at6native43_GLOBAL__N__9ae7fba5_10_SoftMax_cu_9f978f6320cunn_SoftMaxBackwardILi2EdddNS1_23SoftMaxBackwardEpilogueEEEvPT0_PKT2_S8_l,"ax",@progbits
	.sectioninfo	@"SHI_REGISTERS=42"
	.align	128
.text._ZN2at6native43_GLOBAL__N__9ae7fba5_10_SoftMax_cu_9f978f6320cunn_SoftMaxBackwardILi2EdddNS1_23SoftMaxBackwardEpilogueEEEvPT0_PKT2_S8_l:
        .type           _ZN2at6native43_GLOBAL__N__9ae7fba5_10_SoftMax_cu_9f978f6320cunn_SoftMaxBackwardILi2EdddNS1_23SoftMaxBackwardEpilogueEEEvPT0_PKT2_S8_l,@function
        .size           _ZN2at6native43_GLOBAL__N__9ae7fba5_10_SoftMax_cu_9f978f6320cunn_SoftMaxBackwardILi2EdddNS1_23SoftMaxBackwardEpilogueEEEvPT0_PKT2_S8_l,(.L_x_11220 - _ZN2at6native43_GLOBAL__N__9ae7fba5_10_SoftMax_cu_9f978f6320cunn_SoftMaxBackwardILi2EdddNS1_23SoftMaxBackwardEpilogueEEEvPT0_PKT2_S8_l)
        .other          _ZN2at6native43_GLOBAL__N__9ae7fba5_10_SoftMax_cu_9f978f6320cunn_SoftMaxBackwardILi2EdddNS1_23SoftMaxBackwardEpilogueEEEvPT0_PKT2_S8_l,@"STO_CUDA_ENTRY STV_DEFAULT"
_ZN2at6native43_GLOBAL__N__9ae7fba5_10_SoftMax_cu_9f978f6320cunn_SoftMaxBackwardILi2EdddNS1_23SoftMaxBackwardEpilogueEEEvPT0_PKT2_S8_l:
[----:B------:R-:W-:Y:S02]  /*0000*/  IMAD.MOV.U32 R1, RZ, RZ, c[0x0][0x28] ;  /* 0x00000a00ff017624 */ /* 0x000fe400078e00ff */
[----:B------:R-:W0:Y:S01]  /*0010*/  S2R R3, SR_CTAID.X ;  /* 0x0000000000037919 */ /* 0x000e220000002500 */
[----:B------:R-:W-:Y:S01]  /*0020*/  IMAD.MOV.U32 R0, RZ, RZ, c[0x0][0x178] ;  /* 0x00005e00ff007624 */ /* 0x000fe200078e00ff */
[----:B------:R-:W-:Y:S01]  /*0030*/  ULDC.64 UR6, c[0x0][0x118] ;  /* 0x0000460000067ab9 */ /* 0x000fe20000000a00 */
[----:B------:R-:W-:Y:S01]  /*0040*/  IMAD.MOV.U32 R2, RZ, RZ, c[0x0][0x17c] ;  /* 0x00005f00ff027624 */ /* 0x000fe200078e00ff */
[----:B------:R-:W-:Y:S01]  /*0050*/  BSSY B0, `(.L_x_6544) ;  /* 0x0000110000007945 */ /* 0x000fe20003800000 */
[----:B------:R-:W-:Y:S01]  /*0060*/  IMAD.MOV.U32 R6, RZ, RZ, c[0x0][0x178] ;  /* 0x00005e00ff067624 */ /* 0x000fe200078e00ff */
[----:B------:R-:W-:Y:S01]  /*0070*/  ISETP.GE.U32.AND P0, PT, R0, 0x7fffffff, PT ;  /* 0x7fffffff0000780c */ /* 0x000fe20003f06070 */
[----:B------:R-:W-:-:S03]  /*0080*/  IMAD.MOV.U32 R5, RZ, RZ, c[0x0][0x17c] ;  /* 0x00005f00ff057624 */ /* 0x000fc600078e00ff */
[----:B------:R-:W-:Y:S01]  /*0090*/  ISETP.GE.AND.EX P0, PT, R2, RZ, PT, P0 ;  /* 0x000000ff0200720c */ /* 0x000fe20003f06300 */
[----:B0-----:R-:W-:-:S04]  /*00a0*/  IMAD.WIDE.U32 R30, R3, c[0x0][0x178], RZ ;  /* 0x00005e00031e7a25 */ /* 0x001fc800078e00ff */
[----:B------:R-:W-:Y:S02]  /*00b0*/  IMAD.SHL.U32 R24, R30, 0x8, RZ ;  /* 0x000000081e187824 */ /* 0x000fe400078e00ff */
[----:B------:R-:W-:-:S03]  /*00c0*/  IMAD R0, R3, c[0x0][0x17c], R31 ;  /* 0x00005f0003007a24 */ /* 0x000fc600078e021f */
[C---:B------:R-:W-:Y:S02]  /*00d0*/  IADD3 R2, R24.reuse, c[0x0][0x160], RZ ;  /* 0x0000580018027a10 */ /* 0x040fe40007ffe0ff */
[----:B------:R-:W-:Y:S02]  /*00e0*/  IADD3 R26, P1, R24, c[0x0][0x170], RZ ;  /* 0x00005c00181a7a10 */ /* 0x000fe40007f3e0ff */
[----:B------:R-:W-:Y:S02]  /*00f0*/  SHF.L.U64.HI R7, R30, 0x3, R0 ;  /* 0x000000031e077819 */ /* 0x000fe40000010200 */
[----:B------:R-:W-:Y:S02]  /*0100*/  LOP3.LUT R2, R2, 0x8, RZ, 0xc0, !PT ;  /* 0x0000000802027812 */ /* 0x000fe400078ec0ff */
[----:B------:R-:W-:Y:S02]  /*0110*/  LOP3.LUT R8, R26, 0x8, RZ, 0xc0, !PT ;  /* 0x000000081a087812 */ /* 0x000fe400078ec0ff */
[----:B------:R-:W-:-:S02]  /*0120*/  IADD3.X R25, R7, c[0x0][0x174], RZ, P1, !PT ;  /* 0x00005d0007197a10 */ /* 0x000fc40000ffe4ff */
[----:B------:R-:W-:Y:S02]  /*0130*/  SHF.R.U64 R3, R2, 0x3, RZ ;  /* 0x0000000302037819 */ /* 0x000fe400000012ff */
[----:B------:R-:W-:Y:S01]  /*0140*/  SHF.R.U64 R4, R8, 0x3, RZ ;  /* 0x0000000308047819 */ /* 0x000fe200000012ff */
[----:B------:R-:W-:Y:S05]  /*0150*/  @!P0 BRA `(.L_x_6545) ;  /* 0x00000ba000008947 */ /* 0x000fea0003800000 */
[----:B------:R-:W0:Y:S01]  /*0160*/  S2R R20, SR_TID.X ;  /* 0x0000000000147919 */ /* 0x000e220000002100 */
[----:B------:R-:W-:-:S04]  /*0170*/  ISETP.NE.U32.AND P0, PT, R8, RZ, PT ;  /* 0x000000ff0800720c */ /* 0x000fc80003f05070 */
[----:B------:R-:W-:-:S13]  /*0180*/  ISETP.NE.AND.EX P0, PT, RZ, RZ, PT, P0 ;  /* 0x000000ffff00720c */ /* 0x000fda0003f05300 */
[----:B------:R-:W-:Y:S05]  /*0190*/  @!P0 BRA `(.L_x_6546) ;  /* 0x0000018000008947 */ /* 0x000fea0003800000 */
[----:B------:R-:W-:-:S04]  /*01a0*/  IADD3 R11, P1, R4, c[0x0][0x178], RZ ;  /* 0x00005e00040b7a10 */ /* 0x000fc80007f3e0ff */
[-C--:B0-----:R-:W-:Y:S01]  /*01b0*/  ISETP.GT.U32.AND P0, PT, R11, R20.reuse, PT ;  /* 0x000000140b00720c */ /* 0x081fe20003f04070 */
[----:B------:R-:W-:Y:S01]  /*01c0*/  IMAD.X R12, RZ, RZ, c[0x0][0x17c], P1 ;  /* 0x00005f00ff0c7624 */ /* 0x000fe200008e06ff */
[----:B------:R-:W-:-:S04]  /*01d0*/  ISETP.GT.U32.AND P1, PT, R4, R20, PT ;  /* 0x000000140400720c */ /* 0x000fc80003f24070 */
[----:B------:R-:W-:-:S04]  /*01e0*/  ISETP.GT.AND.EX P0, PT, R12, RZ, PT, P0 ;  /* 0x000000ff0c00720c */ /* 0x000fc80003f04300 */
[----:B------:R-:W-:-:S13]  /*01f0*/  ISETP.GT.U32.OR.EX P0, PT, RZ, RZ, !P0, P1 ;  /* 0x000000ffff00720c */ /* 0x000fda0004704510 */
[----:B------:R-:W-:-:S04]  /*0200*/  @!P0 IADD3 R9, P1, P2, -R4, R30, R20 ;  /* 0x0000001e04098210 */ /* 0x000fc80007a3e114 */
[----:B------:R-:W-:Y:S02]  /*0210*/  @!P0 IADD3.X R10, R0, -0x1, RZ, P1, P2 ;  /* 0xffffffff000a8810 */ /* 0x000fe40000fe44ff */
[----:B------:R-:W-:-:S04]  /*0220*/  @!P0 LEA R8, P1, R9, c[0x0][0x170], 0x3 ;  /* 0x00005c0009088a11 */ /* 0x000fc800078218ff */
[----:B------:R-:W-:-:S06]  /*0230*/  @!P0 LEA.HI.X R9, R9, c[0x0][0x174], R10, 0x3, P1 ;  /* 0x00005d0009098a11 */ /* 0x000fcc00008f1c0a */
[----:B------:R-:W2:Y:S01]  /*0240*/  @!P0 LDG.E.64 R8, [R8.64] ;  /* 0x0000000608088981 */ /* 0x000ea2000c1e1b00 */
[C---:B------:R-:W-:Y:S01]  /*0250*/  ISETP.LT.U32.AND P1, PT, R11.reuse, c[0x0][0x0], PT ;  /* 0x000000000b007a0c */ /* 0x040fe20003f21070 */
[----:B------:R-:W-:Y:S01]  /*0260*/  CS2R R14, SRZ ;  /* 0x00000000000e7805 */ /* 0x000fe2000001ff00 */
[----:B------:R-:W-:Y:S02]  /*0270*/  IADD3 R32, P3, P4, -R4, c[0x0][0x0], R30 ;  /* 0x0000000004207a10 */ /* 0x000fe40007c7e11e */
[----:B------:R-:W-:Y:S02]  /*0280*/  ISETP.LT.AND.EX P1, PT, R12, RZ, PT, P1 ;  /* 0x000000ff0c00720c */ /* 0x000fe40003f21310 */
[----:B------:R-:W-:Y:S02]  /*0290*/  LEA R29, P5, R32, c[0x0][0x170], 0x3 ;  /* 0x00005c00201d7a11 */ /* 0x000fe400078a18ff */
[----:B------:R-:W-:Y:S02]  /*02a0*/  SEL R27, R11, c[0x0][0x0], P1 ;  /* 0x000000000b1b7a07 */ /* 0x000fe40000800000 */
[----:B------:R-:W-:-:S02]  /*02b0*/  SEL R33, R12, RZ, P1 ;  /* 0x000000ff0c217207 */ /* 0x000fc40000800000 */
[----:B------:R-:W-:Y:S02]  /*02c0*/  IADD3 R27, P2, -R27, R11, RZ ;  /* 0x0000000b1b1b7210 */ /* 0x000fe40007f5e1ff */
[----:B------:R-:W-:-:S03]  /*02d0*/  IADD3.X R11, R0, -0x1, RZ, P3, P4 ;  /* 0xffffffff000b7810 */ /* 0x000fc60001fe84ff */
[----:B------:R-:W-:Y:S01]  /*02e0*/  IMAD.X R33, R12, 0x1, ~R33, P2 ;  /* 0x000000010c217824 */ /* 0x000fe200010e0e21 */
[----:B------:R-:W-:Y:S01]  /*02f0*/  LEA.HI.X R32, R32, c[0x0][0x174], R11, 0x3, P5 ;  /* 0x00005d0020207a11 */ /* 0x000fe200028f1c0b */
[----:B--2---:R0:W1:Y:S01]  /*0300*/  @!P0 DADD R14, RZ, R8 ;  /* 0x00000000ff0e8229 */ /* 0x0040620000000008 */
[----:B------:R-:W-:Y:S05]  /*0310*/  BRA `(.L_x_6547) ;  /* 0x0000005000007947 */ /* 0x000fea0003800000 */
.L_x_6546:
[----:B------:R-:W-:Y:S01]  /*0320*/  IMAD.MOV.U32 R27, RZ, RZ, c[0x0][0x178] ;  /* 0x00005e00ff1b7624 */ /* 0x000fe200078e00ff */
[----:B------:R-:W-:Y:S01]  /*0330*/  CS2R R14, SRZ ;  /* 0x00000000000e7805 */ /* 0x000fe2000001ff00 */
[----:B------:R-:W-:Y:S02]  /*0340*/  IMAD.MOV.U32 R33, RZ, RZ, c[0x0][0x17c] ;  /* 0x00005f00ff217624 */ /* 0x000fe400078e00ff */
[----:B------:R-:W-:Y:S02]  /*0350*/  IMAD.MOV.U32 R29, RZ, RZ, R26 ;  /* 0x000000ffff1d7224 */ /* 0x000fe400078e001a */
[----:B------:R-:W-:Y:S02]  /*0360*/  IMAD.MOV.U32 R32, RZ, RZ, R25 ;  /* 0x000000ffff207224 */ /* 0x000fe400078e0019 */
.L_x_6547:
[----:B------:R-:W-:Y:S01]  /*0370*/  ISETP.NE.U32.AND P0, PT, R33, RZ, PT ;  /* 0x000000ff2100720c */ /* 0x000fe20003f05070 */
[----:B------:R-:W-:-:S02]  /*0380*/  ULDC UR4, c[0x0][0x0] ;  /* 0x0000000000047ab9 */ /* 0x000fc40000000800 */
[----:B------:R-:W-:-:S10]  /*0390*/  USHF.L.U32 UR4, UR4, 0x1, URZ ;  /* 0x0000000104047899 */ /* 0x000fd4000800063f */
[----:B------:R-:W-:Y:S05]  /*03a0*/  @!P0 BRA `(.L_x_6548) ;  /* 0x0000007000008947 */ /* 0x000fea0003800000 */
[----:B------:R-:W-:Y:S01]  /*03b0*/  IMAD.MOV.U32 R34, RZ, RZ, R27 ;  /* 0x000000ffff227224 */ /* 0x000fe200078e001b */
[----:B------:R-:W-:Y:S01]  /*03c0*/  MOV R21, 0x410 ;  /* 0x0000041000157802 */ /* 0x000fe20000000f00 */
[----:B------:R-:W-:Y:S01]  /*03d0*/  IMAD.MOV.U32 R28, RZ, RZ, R33 ;  /* 0x000000ffff1c7224 */ /* 0x000fe200078e0021 */
[----:B------:R-:W-:Y:S02]  /*03e0*/  UMOV UR5, UR4 ;  /* 0x0000000400057c82 */ /* 0x000fe40008000000 */
[----:B------:R-:W-:Y:S02]  /*03f0*/  UMOV UR4, URZ ;  /* 0x0000003f00047c82 */ /* 0x000fe40008000000 */
[----:B01----:R-:W-:Y:S05]  /*0400*/  CALL.REL.NOINC `($__internal_43_$__cuda_sm20_rem_s64) ;  /* 0x00004d8000007944 */ /* 0x003fea0003c00000 */
[----:B------:R-:W-:Y:S05]  /*0410*/  BRA `(.L_x_6549) ;  /* 0x0000012000007947 */ /* 0x000fea0003800000 */
.L_x_6548:
[----:B------:R-:W2:Y:S01]  /*0420*/  I2F.U32.RP R10, UR4 ;  /* 0x00000004000a7d06 */ /* 0x000ea20008209000 */
[----:B------:R-:W-:Y:S01]  /*0430*/  IMAD R11, RZ, RZ, -UR4 ;  /* 0x80000004ff0b7e24 */ /* 0x000fe2000f8e02ff */
[----:B------:R-:W-:Y:S01]  /*0440*/  ISETP.NE.U32.AND P1, PT, RZ, UR4, PT ;  /* 0x00000004ff007c0c */ /* 0x000fe2000bf25070 */
[----:B------:R-:W-:-:S05]  /*0450*/  IMAD.MOV.U32 R35, RZ, RZ, RZ ;  /* 0x000000ffff237224 */ /* 0x000fca00078e00ff */
[----:B--2---:R-:W2:Y:S02]  /*0460*/  MUFU.RCP R10, R10 ;  /* 0x0000000a000a7308 */ /* 0x004ea40000001000 */
[----:B0-2---:R-:W-:-:S06]  /*0470*/  IADD3 R8, R10, 0xffffffe, RZ ;  /* 0x0ffffffe0a087810 */ /* 0x005fcc0007ffe0ff */
[----:B------:R0:W2:Y:S02]  /*0480*/  F2I.FTZ.U32.TRUNC.NTZ R9, R8 ;  /* 0x0000000800097305 */ /* 0x0000a4000021f000 */
[----:B0-----:R-:W-:Y:S02]  /*0490*/  IMAD.MOV.U32 R8, RZ, RZ, RZ ;  /* 0x000000ffff087224 */ /* 0x001fe400078e00ff */
        /* <DEDUP_REMOVED lines=10> */
.L_x_6549:
[----:B------:R-:W-:Y:S01]  /*0540*/  IADD3 R17, P0, R27, -R34, RZ ;  /* 0x800000221b117210 */ /* 0x000fe20007f1e0ff */
[C---:B------:R-:W-:Y:S01]  /*0550*/  IMAD.SHL.U32 R8, R20.reuse, 0x2, RZ ;  /* 0x0000000214087824 */ /* 0x040fe200078e00ff */
        /* <DEDUP_REMOVED lines=13> */
.L_x_6552:
[----:B------:R-:W-:-:S04]  /*0630*/  LEA R8, P1, R19, R29, 0x4 ;  /* 0x0000001d13087211 */ /* 0x000fc800078220ff */
[----:B------:R-:W-:-:S06]  /*0640*/  LEA.HI.X R9, R19, R32, R22, 0x4, P1 ;  /* 0x0000002013097211 */ /* 0x000fcc00008f2416 */
[----:B0-----:R-:W2:Y:S01]  /*0650*/  LDG.E.128 R8, [R8.64] ;  /* 0x0000000608087981 */ /* 0x001ea2000c1e1d00 */
[----:B------:R-:W-:-:S05]  /*0660*/  IADD3 R19, P1, R19, c[0x0][0x0], RZ ;  /* 0x0000000013137a10 */ /* 0x000fca0007f3e0ff */
[----:B------:R-:W-:Y:S02]  /*0670*/  IMAD.SHL.U32 R18, R19, 0x2, RZ ;  /* 0x0000000213127824 */ /* 0x000fe400078e00ff */
[----:B------:R-:W-:-:S03]  /*0680*/  IMAD.X R22, RZ, RZ, R22, P1 ;  /* 0x000000ffff167224 */ /* 0x000fc600008e0616 */
[----:B------:R-:W-:Y:S02]  /*0690*/  ISETP.GE.U32.AND P1, PT, R18, R17, PT ;  /* 0x000000111200720c */ /* 0x000fe40003f26070 */
[----:B------:R-:W-:-:S04]  /*06a0*/  SHF.L.U64.HI R18, R19, 0x1, R22 ;  /* 0x0000000113127819 */ /* 0x000fc80000010216 */
[----:B------:R-:W-:Y:S01]  /*06b0*/  ISETP.GE.AND.EX P1, PT, R18, R13, PT, P1 ;  /* 0x0000000d1200720c */ /* 0x000fe20003f26310 */
[----:B-12---:R-:W0:-:S06]  /*06c0*/  DADD R14, R8, R14 ;  /* 0x00000000080e7229 */ /* 0x006e0c000000000e */
[----:B0-----:R0:W1:-:S06]  /*06d0*/  DADD R14, R10, R14 ;  /* 0x000000000a0e7229 */ /* 0x00104c000000000e */
[----:B------:R-:W-:Y:S05]  /*06e0*/  @!P1 BRA `(.L_x_6552) ;  /* 0xffffff4000009947 */ /* 0x000fea000383ffff */
.L_x_6551:
[----:B------:R-:W-:Y:S05]  /*06f0*/  BSYNC B1 ;  /* 0x0000000000017941 */ /* 0x000fea0003800000 */
.L_x_6550:
[----:B------:R-:W-:Y:S01]  /*0700*/  BSSY B1, `(.L_x_6553) ;  /* 0x000005e000017945 */ /* 0x000fe20003800000 */
        /* <DEDUP_REMOVED lines=9> */
[----:B------:R-:W-:Y:S01]  /*07a0*/  IMAD.MOV.U32 R13, RZ, RZ, c[0x0][0x0] ;  /* 0x00000000ff0d7624 */ /* 0x000fe200078e00ff */
[----:B------:R-:W-:Y:S01]  /*07b0*/  MOV R12, 0x7e0 ;  /* 0x000007e0000c7802 */ /* 0x000fe20000000f00 */
[----:B------:R-:W-:Y:S02]  /*07c0*/  IMAD.MOV.U32 R16, RZ, RZ, RZ ;  /* 0x000000ffff107224 */ /* 0x000fe400078e00ff */
[----:B01----:R-:W-:Y:S05]  /*07d0*/  CALL.REL.NOINC `($__internal_42_$__cuda_sm20_div_u64) ;  /* 0x0000455000007944 */ /* 0x003fea0003c00000 */
[----:B------:R-:W-:Y:S02]  /*07e0*/  IMAD.MOV.U32 R10, RZ, RZ, R17 ;  /* 0x000000ffff0a7224 */ /* 0x000fe400078e0011 */
[----:B------:R-:W-:Y:S01]  /*07f0*/  IMAD.MOV.U32 R11, RZ, RZ, R13 ;  /* 0x000000ffff0b7224 */ /* 0x000fe200078e000d */
[----:B------:R-:W-:Y:S05]  /*0800*/  BRA `(.L_x_6557) ;  /* 0x0000013000007947 */ /* 0x000fea0003800000 */
.L_x_6556:
[----:B------:R-:W2:Y:S01]  /*0810*/  I2F.U32.RP R12, c[0x0][0x0] ;  /* 0x00000000000c7b06 */ /* 0x000ea20000209000 */
[----:B------:R-:W-:-:S07]  /*0820*/  ISETP.NE.U32.AND P3, PT, RZ, c[0x0][0x0], PT ;  /* 0x00000000ff007a0c */ /* 0x000fce0003f65070 */
[----:B--2---:R-:W2:Y:S02]  /*0830*/  MUFU.RCP R12, R12 ;  /* 0x0000000c000c7308 */ /* 0x004ea40000001000 */
[----:B0-2---:R-:W-:-:S06]  /*0840*/  IADD3 R10, R12, 0xffffffe, RZ ;  /* 0x0ffffffe0c0a7810 */ /* 0x005fcc0007ffe0ff */
[----:B------:R0:W2:Y:S02]  /*0850*/  F2I.FTZ.U32.TRUNC.NTZ R11, R10 ;  /* 0x0000000a000b7305 */ /* 0x0000a4000021f000 */
[----:B0-----:R-:W-:Y:S02]  /*0860*/  IMAD.MOV.U32 R10, RZ, RZ, RZ ;  /* 0x000000ffff0a7224 */ /* 0x001fe400078e00ff */
[----:B--2---:R-:W-:-:S04]  /*0870*/  IMAD.MOV R13, RZ, RZ, -R11 ;  /* 0x000000ffff0d7224 */ /* 0x004fc800078e0a0b */
        /* <DEDUP_REMOVED lines=12> */
.L_x_6557:
[----:B------:R-:W-:Y:S05]  /*0940*/  BSYNC B2 ;  /* 0x0000000000027941 */ /* 0x000fea0003800000 */
.L_x_6555:
[C---:B------:R-:W-:Y:S01]  /*0950*/  IADD3 R16, R10.reuse, 0x1, RZ ;  /* 0x000000010a107810 */ /* 0x040fe20007ffe0ff */
[----:B------:R-:W-:Y:S01]  /*0960*/  BSSY B2, `(.L_x_6558) ;  /* 0x000001a000027945 */ /* 0x000fe20003800000 */
[----:B------:R-:W-:Y:S01]  /*0970*/  ISETP.GE.U32.AND P1, PT, R10, 0x3, PT ;  /* 0x000000030a00780c */ /* 0x000fe20003f26070 */
[----:B------:R-:W-:Y:S01]  /*0980*/  IMAD.MOV.U32 R22, RZ, RZ, c[0x0][0x0] ;  /* 0x00000000ff167624 */ /* 0x000fe200078e00ff */
[----:B------:R-:W-:Y:S02]  /*0990*/  LOP3.LUT R16, R16, 0x3, RZ, 0xc0, !PT ;  /* 0x0000000310107812 */ /* 0x000fe400078ec0ff */
[----:B------:R-:W-:Y:S02]  /*09a0*/  ISETP.GE.U32.AND.EX P1, PT, R11, RZ, PT, P1 ;  /* 0x000000ff0b00720c */ /* 0x000fe40003f26110 */
[----:B------:R-:W-:-:S04]  /*09b0*/  ISETP.NE.U32.AND P2, PT, R16, RZ, PT ;  /* 0x000000ff1000720c */ /* 0x000fc80003f45070 */
[----:B------:R-:W-:-:S13]  /*09c0*/  ISETP.NE.AND.EX P2, PT, RZ, RZ, PT, P2 ;  /* 0x000000ffff00720c */ /* 0x000fda0003f45320 */
[----:B------:R-:W-:Y:S05]  /*09d0*/  @!P2 BRA `(.L_x_6559) ;  /* 0x000001200000a947 */ /* 0x000fea0003800000 */
[----:B------:R-:W-:Y:S01]  /*09e0*/  IADD3 R12, P2, P3, -R34, R27, R20 ;  /* 0x0000001b220c7210 */ /* 0x000fe20007b5e114 */
[----:B------:R-:W-:-:S03]  /*09f0*/  IMAD.MOV.U32 R17, RZ, RZ, RZ ;  /* 0x000000ffff117224 */ /* 0x000fc600078e00ff */
[----:B------:R-:W-:Y:S02]  /*0a00*/  LEA R13, P4, R12, R29, 0x3 ;  /* 0x0000001d0c0d7211 */ /* 0x000fe400078818ff */
[----:B------:R-:W-:-:S04]  /*0a10*/  IADD3.X R35, ~R35, R33, RZ, P2, P3 ;  /* 0x0000002123237210 */ /* 0x000fc800017e65ff */
[----:B------:R-:W-:-:S03]  /*0a20*/  LEA.HI.X R12, R12, R32, R35, 0x3, P4 ;  /* 0x000000200c0c7211 */ /* 0x000fc600020f1c23 */
.L_x_6560:
[----:B0-----:R-:W-:Y:S02]  /*0a30*/  IMAD.MOV.U32 R10, RZ, RZ, R13 ;  /* 0x000000ffff0a7224 */ /* 0x001fe400078e000d */
[----:B------:R-:W-:-:S06]  /*0a40*/  IMAD.MOV.U32 R11, RZ, RZ, R12 ;  /* 0x000000ffff0b7224 */ /* 0x000fcc00078e000c */
[----:B------:R-:W2:Y:S01]  /*0a50*/  LDG.E.64 R10, [R10.64] ;  /* 0x000000060a0a7981 */ /* 0x000ea2000c1e1b00 */
        /* <DEDUP_REMOVED lines=8> */
[----:B-12---:R0:W1:-:S10]  /*0ae0*/  DADD R14, R10, R14 ;  /* 0x000000000a0e7229 */ /* 0x006054000000000e */
[----:B------:R-:W-:Y:S05]  /*0af0*/  @P2 BRA `(.L_x_6560) ;  /* 0xffffff3000002947 */ /* 0x000fea000383ffff */
.L_x_6559:
[----:B------:R-:W-:Y:S05]  /*0b00*/  BSYNC B2 ;  /* 0x0000000000027941 */ /* 0x000fea0003800000 */
.L_x_6558:
[----:B------:R-:W-:Y:S05]  /*0b10*/  @!P1 BRA `(.L_x_6554) ;  /* 0x000001c000009947 */ /* 0x000fea0003800000 */
[----:B------:R-:W-:Y:S01]  /*0b20*/  LEA R18, P1, R8, R29, 0x3 ;  /* 0x0000001d08127211 */ /* 0x000fe200078218ff */
[----:B------:R-:W-:Y:S01]  /*0b30*/  IMAD.SHL.U32 R23, R22, 0x8, RZ ;  /* 0x0000000816177824 */ /* 0x000fe200078e00ff */
[----:B------:R-:W-:Y:S02]  /*0b40*/  SHF.R.U32.HI R28, RZ, 0x1d, R22 ;  /* 0x0000001dff1c7819 */ /* 0x000fe40000011616 */
[----:B------:R-:W-:Y:S02]  /*0b50*/  LEA.HI.X R13, R8, R32, R9, 0x3, P1 ;  /* 0x00000020080d7211 */ /* 0x000fe400008f1c09 */
.L_x_6561:
[----:B------:R-:W-:Y:S01]  /*0b60*/  IMAD.MOV.U32 R12, RZ, RZ, R18 ;  /* 0x000000ffff0c7224 */ /* 0x000fe200078e0012 */
[----:B0-----:R-:W-:-:S04]  /*0b70*/  IADD3 R10, P1, R23, R18, RZ ;  /* 0x00000012170a7210 */ /* 0x001fc80007f3e0ff */
[----:B------:R0:W2:Y:S01]  /*0b80*/  LDG.E.64 R20, [R12.64] ;  /* 0x000000060c147981 */ /* 0x0000a2000c1e1b00 */
[----:B------:R-:W-:-:S05]  /*0b90*/  IMAD.X R11, R28, 0x1, R13, P1 ;  /* 0x000000011c0b7824 */ /* 0x000fca00008e060d */
[----:B------:R3:W4:Y:S01]  /*0ba0*/  LDG.E.64 R18, [R10.64] ;  /* 0x000000060a127981 */ /* 0x000722000c1e1b00 */
[----:B0-----:R-:W-:-:S05]  /*0bb0*/  IADD3 R12, P1, R23, R10, RZ ;  /* 0x0000000a170c7210 */ /* 0x001fca0007f3e0ff */
[----:B------:R-:W-:Y:S01]  /*0bc0*/  IMAD.X R13, R28, 0x1, R11, P1 ;  /* 0x000000011c0d7824 */ /* 0x000fe200008e060b */
[----:B---3--:R-:W-:-:S04]  /*0bd0*/  IADD3 R10, P1, R23, R12, RZ ;  /* 0x0000000c170a7210 */ /* 0x008fc80007f3e0ff */
[----:B------:R0:W3:Y:S01]  /*0be0*/  LDG.E.64 R16, [R12.64] ;  /* 0x000000060c107981 */ /* 0x0000e2000c1e1b00 */
[----:B------:R-:W-:-:S05]  /*0bf0*/  IMAD.X R11, R28, 0x1, R13, P1 ;  /* 0x000000011c0b7824 */ /* 0x000fca00008e060d */
[----:B0-----:R-:W5:Y:S01]  /*0c00*/  LDG.E.64 R12, [R10.64] ;  /* 0x000000060a0c7981 */ /* 0x001f62000c1e1b00 */
[----:B-12---:R0:W4:Y:S02]  /*0c10*/  DADD R20, R20, R14 ;  /* 0x0000000014147229 */ /* 0x006124000000000e */
[----:B0-----:R-:W-:-:S04]  /*0c20*/  IADD3 R15, P1, P2, R22, c[0x0][0x0], R8 ;  /* 0x00000000160f7a10 */ /* 0x001fc80007a3e008 */
[----:B------:R-:W-:Y:S02]  /*0c30*/  IADD3.X R9, RZ, R9, RZ, P1, P2 ;  /* 0x00000009ff097210 */ /* 0x000fe40000fe44ff */
[----:B------:R-:W-:-:S04]  /*0c40*/  IADD3 R8, P1, P2, R22, c[0x0][0x0], R15 ;  /* 0x0000000016087a10 */ /* 0x000fc80007a3e00f */
[----:B------:R-:W-:Y:S02]  /*0c50*/  IADD3.X R9, RZ, R9, RZ, P1, P2 ;  /* 0x00000009ff097210 */ /* 0x000fe40000fe44ff */
[----:B------:R-:W-:Y:S01]  /*0c60*/  ISETP.GE.U32.AND P1, PT, R8, R27, PT ;  /* 0x0000001b0800720c */ /* 0x000fe20003f26070 */
[----:B----4-:R-:W3:-:S03]  /*0c70*/  DADD R18, R20, R18 ;  /* 0x0000000014127229 */ /* 0x010ec60000000012 */
[----:B------:R-:W-:-:S03]  /*0c80*/  ISETP.GE.AND.EX P1, PT, R9, R33, PT, P1 ;  /* 0x000000210900720c */ /* 0x000fc60003f26310 */
[----:B---3--:R0:W5:Y:S02]  /*0c90*/  DADD R16, R18, R16 ;  /* 0x0000000012107229 */ /* 0x0081640000000010 */
[----:B0-----:R-:W-:-:S04]  /*0ca0*/  IADD3 R18, P2, R23, R10, RZ ;  /* 0x0000000a17127210 */ /* 0x001fc80007f5e0ff */
[----:B-----5:R0:W1:Y:S02]  /*0cb0*/  DADD R14, R16, R12 ;  /* 0x00000000100e7229 */ /* 0x020064000000000c */
[----:B0-----:R-:W-:Y:S02]  /*0cc0*/  IMAD.X R13, R28, 0x1, R11, P2 ;  /* 0x000000011c0d7824 */ /* 0x001fe400010e060b */
[----:B-1----:R-:W-:Y:S05]  /*0cd0*/  @!P1 BRA `(.L_x_6561) ;  /* 0xfffffe8000009947 */ /* 0x002fea000383ffff */
.L_x_6554:
[----:B------:R-:W-:Y:S05]  /*0ce0*/  BSYNC B1 ;  /* 0x0000000000017941 */ /* 0x000fea0003800000 */
.L_x_6553:
[----:B------:R-:W-:Y:S05]  /*0cf0*/  BRA `(.L_x_6562) ;  /* 0x0000045000007947 */ /* 0x000fea0003800000 */
.L_x_6545:
[----:B------:R-:W0:Y:S01]  /*0d00*/  S2R R9, SR_TID.X ;  /* 0x0000000000097919 */ /* 0x000e220000002100 */
[----:B------:R-:W-:Y:S01]  /*0d10*/  ISETP.NE.AND P0, PT, R4, RZ, PT ;  /* 0x000000ff0400720c */ /* 0x000fe20003f05270 */
[----:B------:R-:W-:-:S12]  /*0d20*/  IMAD.MOV.U32 R17, RZ, RZ, c[0x0][0x178] ;  /* 0x00005e00ff117624 */ /* 0x000fd800078e00ff */
[----:B------:R-:W-:Y:S05]  /*0d30*/  @!P0 BRA `(.L_x_6563) ;  /* 0x0000012000008947 */ /* 0x000fea0003800000 */
[----:B------:R-:W-:-:S05]  /*0d40*/  IMAD.IADD R8, R17, 0x1, R4 ;  /* 0x0000000111087824 */ /* 0x000fca00078e0204 */
[----:B0-----:R-:W-:-:S04]  /*0d50*/  ISETP.GE.AND P0, PT, R9, R8, PT ;  /* 0x000000080900720c */ /* 0x001fc80003f06270 */
[----:B------:R-:W-:-:S13]  /*0d60*/  ISETP.LT.OR P0, PT, R9, R4, P0 ;  /* 0x000000040900720c */ /* 0x000fda0000701670 */
[--C-:B------:R-:W-:Y:S02]  /*0d70*/  @!P0 SHF.R.S32.HI R11, RZ, 0x1f, R9.reuse ;  /* 0x0000001fff0b8819 */ /* 0x100fe40000011409 */
[----:B------:R-:W-:-:S04]  /*0d80*/  @!P0 IADD3 R12, P1, P2, -R4, R30, R9 ;  /* 0x0000001e040c8210 */ /* 0x000fc80007a3e109 */
[----:B------:R-:W-:Y:S02]  /*0d90*/  @!P0 IADD3.X R11, R0, -0x1, R11, P1, P2 ;  /* 0xffffffff000b8810 */ /* 0x000fe40000fe440b */
[----:B------:R-:W-:-:S04]  /*0da0*/  @!P0 LEA R10, P1, R12, c[0x0][0x170], 0x3 ;  /* 0x00005c000c0a8a11 */ /* 0x000fc800078218ff */
[----:B------:R-:W-:-:S06]  /*0db0*/  @!P0 LEA.HI.X R11, R12, c[0x0][0x174], R11, 0x3, P1 ;  /* 0x00005d000c0b8a11 */ /* 0x000fcc00008f1c0b */
[----:B------:R-:W2:Y:S01]  /*0dc0*/  @!P0 LDG.E.64 R10, [R10.64] ;  /* 0x000000060a0a8981 */ /* 0x000ea2000c1e1b00 */
[----:B------:R-:W-:Y:S01]  /*0dd0*/  IADD3 R13, P1, P2, -R4, c[0x0][0x0], R30 ;  /* 0x00000000040d7a10 */ /* 0x000fe20007a3e11e */
[----:B------:R-:W-:Y:S01]  /*0de0*/  CS2R R14, SRZ ;  /* 0x00000000000e7805 */ /* 0x000fe2000001ff00 */
[----:B------:R-:W-:Y:S02]  /*0df0*/  IMNMX.U32 R17, R8, c[0x0][0x0], PT ;  /* 0x0000000008117a17 */ /* 0x000fe40003800000 */
[----:B------:R-:W-:Y:S02]  /*0e00*/  IADD3.X R16, R0, -0x1, RZ, P1, P2 ;  /* 0xffffffff00107810 */ /* 0x000fe40000fe44ff */
[----:B------:R-:W-:Y:S01]  /*0e10*/  LEA R12, P1, R13, c[0x0][0x170], 0x3 ;  /* 0x00005c000d0c7a11 */ /* 0x000fe200078218ff */
[----:B------:R-:W-:-:S03]  /*0e20*/  IMAD.IADD R17, R8, 0x1, -R17 ;  /* 0x0000000108117824 */ /* 0x000fc600078e0a11 */
[----:B------:R-:W-:Y:S01]  /*0e30*/  LEA.HI.X R13, R13, c[0x0][0x174], R16, 0x3, P1 ;  /* 0x00005d000d0d7a11 */ /* 0x000fe200008f1c10 */
[----:B--2---:R0:W1:Y:S01]  /*0e40*/  @!P0 DADD R14, RZ, R10 ;  /* 0x00000000ff0e8229 */ /* 0x004062000000000a */
[----:B------:R-:W-:Y:S05]  /*0e50*/  BRA `(.L_x_6564) ;  /* 0x0000003000007947 */ /* 0x000fea0003800000 */
.L_x_6563:
[----:B------:R-:W-:Y:S01]  /*0e60*/  IMAD.MOV.U32 R12, RZ, RZ, R26 ;  /* 0x000000ffff0c7224 */ /* 0x000fe200078e001a */
[----:B------:R-:W-:Y:S01]  /*0e70*/  CS2R R14, SRZ ;  /* 0x00000000000e7805 */ /* 0x000fe2000001ff00 */
[----:B------:R-:W-:Y:S02]  /*0e80*/  IMAD.MOV.U32 R13, RZ, RZ, R25 ;  /* 0x000000ffff0d7224 */ /* 0x000fe400078e0019 */
.L_x_6564:
[----:B------:R-:W-:Y:S01]  /*0e90*/  ULDC UR4, c[0x0][0x0] ;  /* 0x0000000000047ab9 */ /* 0x000fe20000000800 */
[----:B------:R-:W-:Y:S01]  /*0ea0*/  BSSY B1, `(.L_x_6565) ;  /* 0x0000023000017945 */ /* 0x000fe20003800000 */
[----:B------:R-:W-:-:S06]  /*0eb0*/  USHF.L.U32 UR4, UR4, 0x1, URZ ;  /* 0x0000000104047899 */ /* 0x000fcc000800063f */
[----:B------:R-:W-:Y:S01]  /*0ec0*/  IMAD R19, RZ, RZ, -UR4 ;  /* 0x80000004ff137e24 */ /* 0x000fe2000f8e02ff */
[----:B------:R-:W-:Y:S02]  /*0ed0*/  ISETP.NE.U32.AND P1, PT, RZ, UR4, PT ;  /* 0x00000004ff007c0c */ /* 0x000fe4000bf25070 */
[----:B------:R-:W2:Y:S08]  /*0ee0*/  I2F.U32.RP R16, UR4 ;  /* 0x0000000400107d06 */ /* 0x000eb00008209000 */
        /* <DEDUP_REMOVED lines=16> */
[----:B------:R-:W-:Y:S02]  /*0ff0*/  IMAD.SHL.U32 R8, R9, 0x2, RZ ;  /* 0x0000000209087824 */ /* 0x000fe400078e00ff */
[----:B------:R-:W-:-:S03]  /*1000*/  IMAD.IADD R16, R21, 0x1, R9 ;  /* 0x0000000115107824 */ /* 0x000fc600078e0209 */
[----:B------:R-:W-:Y:S02]  /*1010*/  ISETP.GE.AND P1, PT, R8, R21, PT ;  /* 0x000000150800720c */ /* 0x000fe40003f26270 */
[----:B------:R-:W-:-:S11]  /*1020*/  ISETP.GE.AND P2, PT, R16, R17, PT ;  /* 0x000000111000720c */ /* 0x000fd60003f46270 */
[----:B------:R-:W-:Y:S05]  /*1030*/  @P1 BRA `(.L_x_6566) ;  /* 0x0000009000001947 */ /* 0x000fea0003800000 */
[----:B------:R-:W-:-:S04]  /*1040*/  IMAD.MOV.U32 R19, RZ, RZ, R9 ;  /* 0x000000ffff137224 */ /* 0x000fc800078e0009 */
.L_x_6567:
[----:B------:R-:W-:-:S06]  /*1050*/  IMAD.WIDE R10, R19, 0x10, R12 ;  /* 0x00000010130a7825 */ /* 0x000fcc00078e020c */
[----:B------:R-:W2:Y:S01]  /*1060*/  LDG.E.128 R8, [R10.64] ;  /* 0x000000060a087981 */ /* 0x000ea2000c1e1d00 */
[----:B------:R-:W-:Y:S01]  /*1070*/  IADD3 R19, R19, c[0x0][0x0], RZ ;  /* 0x0000000013137a10 */ /* 0x000fe20007ffe0ff */
[----:B-12---:R0:W1:-:S04]  /*1080*/  DADD R8, R8, R14 ;  /* 0x0000000008087229 */ /* 0x006048000000000e */
[----:B0-----:R-:W-:-:S05]  /*1090*/  IMAD.SHL.U32 R14, R19, 0x2, RZ ;  /* 0x00000002130e7824 */ /* 0x001fca00078e00ff */
[----:B------:R-:W-:Y:S01]  /*10a0*/  ISETP.GE.AND P1, PT, R14, R21, PT ;  /* 0x000000150e00720c */ /* 0x000fe20003f26270 */
[----:B-1----:R0:W1:-:S12]  /*10b0*/  DADD R14, R10, R8 ;  /* 0x000000000a0e7229 */ /* 0x0020580000000008 */
[----:B01----:R-:W-:Y:S05]  /*10c0*/  @!P1 BRA `(.L_x_6567) ;  /* 0xffffff8000009947 */ /* 0x003fea000383ffff */
.L_x_6566:
[----:B------:R-:W-:Y:S05]  /*10d0*/  BSYNC B1 ;  /* 0x0000000000017941 */ /* 0x000fea0003800000 */
.L_x_6565:
[----:B------:R-:W-:Y:S05]  /*10e0*/  @P2 BRA `(.L_x_6562) ;  /* 0x0000006000002947 */ /* 0x000fea0003800000 */
.L_x_6568:
[----:B0-----:R-:W-:-:S06]  /*10f0*/  IMAD.WIDE R8, R16, 0x8, R12 ;  /* 0x0000000810087825 */ /* 0x001fcc00078e020c */
[----:B------:R-:W2:Y:S01]  /*1100*/  LDG.E.64 R8, [R8.64] ;  /* 0x0000000608087981 */ /* 0x000ea2000c1e1b00 */
[----:B------:R-:W-:-:S04]  /*1110*/  IADD3 R16, R16, c[0x0][0x0], RZ ;  /* 0x0000000010107a10 */ /* 0x000fc80007ffe0ff */
[----:B------:R-:W-:Y:S01]  /*1120*/  ISETP.GE.AND P1, PT, R16, R17, PT ;  /* 0x000000111000720c */ /* 0x000fe20003f26270 */
[----:B-12---:R0:W1:-:S12]  /*1130*/  DADD R14, R8, R14 ;  /* 0x00000000080e7229 */ /* 0x006058000000000e */
[----:B------:R-:W-:Y:S05]  /*1140*/  @!P1 BRA `(.L_x_6568) ;  /* 0xffffffa000009947 */ /* 0x000fea000383ffff */
.L_x_6562:
[----:B------:R-:W-:Y:S05]  /*1150*/  BSYNC B0 ;  /* 0x0000000000007941 */ /* 0x000fea0003800000 */
.L_x_6544:
[----:B0-----:R-:W0:Y:S01]  /*1160*/  S2R R9, SR_TID.X ;  /* 0x0000000000097919 */ /* 0x001e220000002100 */
[----:B------:R-:W-:-:S03]  /*1170*/  IMAD.MOV.U32 R29, RZ, RZ, c[0x0][0x0] ;  /* 0x00000000ff1d7624 */ /* 0x000fc600078e00ff */
[----:B------:R-:W-:Y:S02]  /*1180*/  BAR.SYNC.DEFER_BLOCKING 0x0 ;  /* 0x0000000000007b1d */ /* 0x000fe40000010000 */
[----:B------:R-:W-:Y:S02]  /*1190*/  SHF.R.U32.HI R29, RZ, 0x5, R29 ;  /* 0x00000005ff1d7819 */ /* 0x000fe4000001161d */
[----:B0-----:R-:W-:Y:S01]  /*11a0*/  ISETP.GT.U32.AND P1, PT, R9, 0x1f, PT ;  /* 0x0000001f0900780c */ /* 0x001fe20003f24070 */
[----:B------:R-:W-:Y:S01]  /*11b0*/  IMAD.MOV.U32 R27, RZ, RZ, R9 ;  /* 0x000000ffff1b7224 */ /* 0x000fe200078e0009 */
[----:B-1----:R0:W-:Y:S04]  /*11c0*/  STS.64 [R9.X8], R14 ;  /* 0x0000000e09007388 */ /* 0x0021e80000008a00 */
[----:B------:R-:W-:Y:S07]  /*11d0*/  BAR.SYNC.DEFER_BLOCKING 0x0 ;  /* 0x0000000000007b1d */ /* 0x000fee0000010000 */
[----:B------:R-:W-:Y:S05]  /*11e0*/  @P1 BRA `(.L_x_6569) ;  /* 0x000003d000001947 */ /* 0x000fea0003800000 */
[----:B------:R-:W-:-:S04]  /*11f0*/  LOP3.LUT R28, R27, 0x1f, RZ, 0xc0, !PT ;  /* 0x0000001f1b1c7812 */ /* 0x000fc800078ec0ff */
[----:B------:R-:W-:-:S13]  /*1200*/  ISETP.GE.U32.AND P1, PT, R28, R29, PT ;  /* 0x0000001d1c00720c */ /* 0x000fda0003f26070 */
[----:B------:R-:W-:Y:S05]  /*1210*/  @P1 BRA `(.L_x_6569) ;  /* 0x000003a000001947 */ /* 0x000fea0003800000 */
[----:B------:R-:W-:-:S05]  /*1220*/  IMAD.SHL.U32 R32, R28, 0x100, RZ ;  /* 0x000001001c207824 */ /* 0x000fca00078e00ff */
[----:B0-----:R-:W0:Y:S04]  /*1230*/  LDS.128 R8, [R32] ;  /* 0x0000000020087984 */ /* 0x001e280000000c00 */
[----:B------:R-:W1:Y:S04]  /*1240*/  LDS.128 R20, [R32+0x10] ;  /* 0x0000100020147984 */ /* 0x000e680000000c00 */
[----:B------:R-:W2:Y:S04]  /*1250*/  LDS.128 R12, [R32+0x20] ;  /* 0x00002000200c7984 */ /* 0x000ea80000000c00 */
[----:B------:R-:W3:Y:S01]  /*1260*/  LDS.128 R16, [R32+0x30] ;  /* 0x0000300020107984 */ /* 0x000ee20000000c00 */
[----:B0-----:R-:W0:-:S06]  /*1270*/  DADD R8, RZ, R8 ;  /* 0x00000000ff087229 */ /* 0x001e0c0000000008 */
[----:B0-----:R-:W1:-:S06]  /*1280*/  DADD R8, R10, R8 ;  /* 0x000000000a087229 */ /* 0x001e4c0000000008 */
[----:B-1----:R0:W1:-:S04]  /*1290*/  DADD R20, R8, R20 ;  /* 0x0000000008147229 */ /* 0x0020480000000014 */
[----:B0-----:R-:W0:Y:S02]  /*12a0*/  LDS.128 R8, [R32+0x40] ;  /* 0x0000400020087984 */ /* 0x001e240000000c00 */
[----:B-1----:R-:W2:-:S06]  /*12b0*/  DADD R20, R22, R20 ;  /* 0x0000000016147229 */ /* 0x002e8c0000000014 */
[----:B--2---:R1:W2:-:S04]  /*12c0*/  DADD R12, R20, R12 ;  /* 0x00000000140c7229 */ /* 0x004288000000000c */
[----:B-1----:R-:W1:Y:S02]  /*12d0*/  LDS.128 R20, [R32+0x50] ;  /* 0x0000500020147984 */ /* 0x002e640000000c00 */
[----:B--2---:R-:W3:-:S06]  /*12e0*/  DADD R12, R14, R12 ;  /* 0x000000000e0c7229 */ /* 0x004ecc000000000c */
[----:B---3--:R2:W3:-:S04]  /*12f0*/  DADD R16, R12, R16 ;  /* 0x000000000c107229 */ /* 0x0084c80000000010 */
[----:B--2---:R-:W2:Y:S02]  /*1300*/  LDS.128 R12, [R32+0x60] ;  /* 0x00006000200c7984 */ /* 0x004ea40000000c00 */
[----:B---3--:R-:W0:-:S06]  /*1310*/  DADD R16, R18, R16 ;  /* 0x0000000012107229 */ /* 0x008e0c0000000010 */
[----:B0-----:R0:W3:-:S04]  /*1320*/  DADD R8, R16, R8 ;  /* 0x0000000010087229 */ /* 0x0010c80000000008 */
[----:B0-----:R-:W0:Y:S02]  /*1330*/  LDS.128 R16, [R32+0x70] ;  /* 0x0000700020107984 */ /* 0x001e240000000c00 */
[----:B---3--:R-:W1:-:S06]  /*1340*/  DADD R8, R10, R8 ;  /* 0x000000000a087229 */ /* 0x008e4c0000000008 */
[----:B-1----:R1:W3:-:S04]  /*1350*/  DADD R20, R8, R20 ;  /* 0x0000000008147229 */ /* 0x0022c80000000014 */
[----:B-1----:R-:W1:Y:S02]  /*1360*/  LDS.128 R8, [R32+0x80] ;  /* 0x0000800020087984 */ /* 0x002e640000000c00 */
[----:B---3--:R-:W2:-:S06]  /*1370*/  DADD R20, R22, R20 ;  /* 0x0000000016147229 */ /* 0x008e8c0000000014 */
[----:B--2---:R2:W3:-:S04]  /*1380*/  DADD R12, R20, R12 ;  /* 0x00000000140c7229 */ /* 0x0044c8000000000c */
        /* <DEDUP_REMOVED lines=16> */
[----:B---3--:R3:W2:-:S04]  /*1490*/  DADD R34, R18, R16 ;  /* 0x0000000012227229 */ /* 0x0086880000000010 */
[----:B---3--:R-:W3:Y:S02]  /*14a0*/  LDS.128 R16, [R32+0xf0] ;  /* 0x0000f00020107984 */ /* 0x008ee40000000c00 */
[----:B--2---:R-:W2:-:S06]  /*14b0*/  DADD R8, R34, R8 ;  /* 0x0000000022087229 */ /* 0x004e8c0000000008 */
[----:B--2---:R2:W0:Y:S02]  /*14c0*/  DADD R8, R10, R8 ;  /* 0x000000000a087229 */ /* 0x0044240000000008 */
[----:B--2---:R-:W-:-:S05]  /*14d0*/  IMAD.MOV.U32 R10, RZ, RZ, -0x1 ;  /* 0xffffffffff0a7424 */ /* 0x004fca00078e00ff */
[----:B------:R-:W-:Y:S01]  /*14e0*/  SHF.L.U32 R10, R10, R29, RZ ;  /* 0x0000001d0a0a7219 */ /* 0x000fe200000006ff */
[----:B0-----:R-:W0:-:S06]  /*14f0*/  DADD R8, R8, R20 ;  /* 0x0000000008087229 */ /* 0x001e0c0000000014 */
[----:B0-----:R-:W1:-:S06]  /*1500*/  DADD R8, R22, R8 ;  /* 0x0000000016087229 */ /* 0x001e4c0000000008 */
[----:B-1----:R0:W1:Y:S02]  /*1510*/  DADD R8, R8, R12 ;  /* 0x0000000008087229 */ /* 0x002064000000000c */
[----:B0-----:R-:W-:-:S04]  /*1520*/  LOP3.LUT R12, RZ, R10, RZ, 0x33, !PT ;  /* 0x0000000aff0c7212 */ /* 0x001fc800078e33ff */
[----:B------:R-:W0:Y:S01]  /*1530*/  R2UR UR4, R12 ;  /* 0x000000000c0473c2 */ /* 0x000e2200000e0000 */
[----:B-1----:R-:W3:-:S06]  /*1540*/  DADD R8, R14, R8 ;  /* 0x000000000e087229 */ /* 0x002ecc0000000008 */
[----:B---3--:R-:W1:-:S06]  /*1550*/  DADD R8, R8, R16 ;  /* 0x0000000008087229 */ /* 0x008e4c0000000010 */
[----:B-1----:R1:W2:Y:S01]  /*1560*/  DADD R8, R18, R8 ;  /* 0x0000000012087229 */ /* 0x0022a20000000008 */
[----:B0-----:R-:W-:Y:S05]  /*1570*/  BRA.CONV UR4, `(.L_x_6570) ;  /* 0x0000002304007947 */ /* 0x001fea000b800000 */
[----:B-12---:R-:W-:-:S05]  /*1580*/  MOV R10, 0x15a0 ;  /* 0x000015a0000a7802 */ /* 0x006fca0000000f00 */
[----:B------:R-:W-:Y:S05]  /*1590*/  CALL.REL.NOINC `($__internal_44_$__cuda_sm70_warpsync) ;  /* 0x000040d000007944 */ /* 0x000fea0003c00000 */
.L_x_6570:
[----:B-12---:R-:W-:-:S06]  /*15a0*/  NOP ;  /* 0x0000000000007918 */ /* 0x006fcc0000000000 */
[----:B------:R0:W-:Y:S02]  /*15b0*/  STS.64 [R28.X8], R8 ;  /* 0x000000081c007388 */ /* 0x0001e40000008a00 */
.L_x_6569:
[----:B------:R-:W-:Y:S01]  /*15c0*/  ISETP.NE.AND P1, PT, R27, RZ, PT ;  /* 0x000000ff1b00720c */ /* 0x000fe20003f25270 */
[----:B------:R-:W-:Y:S01]  /*15d0*/  WARPSYNC 0xffffffff ;  /* 0xffffffff00007948 */ /* 0x000fe20003800000 */
[----:B------:R-:W-:Y:S06]  /*15e0*/  BAR.SYNC.DEFER_BLOCKING 0x0 ;  /* 0x0000000000007b1d */ /* 0x000fec0000010000 */
[----:B------:R-:W-:Y:S05]  /*15f0*/  BSSY B0, `(.L_x_6571) ;  /* 0x000005b000007945 */ /* 0x000fea0003800000 */
[----:B------:R-:W-:Y:S05]  /*1600*/  @P1 BRA `(.L_x_6572) ;  /* 0x0000059000001947 */ /* 0x000fea0003800000 */
[----:B------:R-:W-:Y:S01]  /*1610*/  ISETP.NE.AND P1, PT, R29, RZ, PT ;  /* 0x000000ff1d00720c */ /* 0x000fe20003f25270 */
[----:B------:R-:W-:-:S12]  /*1620*/  CS2R R32, SRZ ;  /* 0x0000000000207805 */ /* 0x000fd8000001ff00 */
[----:B------:R-:W-:Y:S05]  /*1630*/  @!P1 BRA `(.L_x_6573) ;  /* 0x0000055000009947 */ /* 0x000fea0003800000 */
[C---:B0-----:R-:W-:Y:S01]  /*1640*/  IADD3 R8, R29.reuse, -0x1, RZ ;  /* 0xffffffff1d087810 */ /* 0x041fe20007ffe0ff */
[----:B------:R-:W-:Y:S01]  /*1650*/  UMOV UR4, URZ ;  /* 0x0000003f00047c82 */ /* 0x000fe20008000000 */
[----:B------:R-:W-:Y:S01]  /*1660*/  LOP3.LUT R28, R29, 0x3, RZ, 0xc0, !PT ;  /* 0x000000031d1c7812 */ /* 0x000fe200078ec0ff */
[----:B------:R-:W-:Y:S01]  /*1670*/  CS2R R32, SRZ ;  /* 0x0000000000207805 */ /* 0x000fe2000001ff00 */
[----:B------:R-:W-:-:S13]  /*1680*/  ISETP.GE.U32.AND P1, PT, R8, 0x3, PT ;  /* 0x000000030800780c */ /* 0x000fda0003f26070 */
[----:B------:R-:W-:Y:S05]  /*1690*/  @!P1 BRA `(.L_x_6574) ;  /* 0x0000046000009947 */ /* 0x000fea0003800000 */
[----:B------:R-:W-:Y:S01]  /*16a0*/  IMAD.IADD R29, R29, 0x1, -R28 ;  /* 0x000000011d1d7824 */ /* 0x000fe200078e0a1c */
[----:B------:R-:W-:Y:S01]  /*16b0*/  UMOV UR4, URZ ;  /* 0x0000003f00047c82 */ /* 0x000fe20008000000 */
[----:B------:R-:W-:Y:S01]  /*16c0*/  CS2R R32, SRZ ;  /* 0x0000000000207805 */ /* 0x000fe2000001ff00 */
[----:B------:R-:W-:Y:S02]  /*16d0*/  UMOV UR5, URZ ;  /* 0x0000003f00057c82 */ /* 0x000fe40008000000 */
[----:B------:R-:W-:-:S13]  /*16e0*/  ISETP.GT.AND P1, PT, R29, RZ, PT ;  /* 0x000000ff1d00720c */ /* 0x000fda0003f24270 */
[----:B------:R-:W-:Y:S05]  /*16f0*/  @!P1 BRA `(.L_x_6575) ;  /* 0x0000035000009947 */ /* 0x000fea0003800000 */
[----:B------:R-:W-:Y:S02]  /*1700*/  ISETP.GT.AND P2, PT, R29, 0xc, PT ;  /* 0x0000000c1d00780c */ /* 0x000fe40003f44270 */
[----:B------:R-:W-:-:S11]  /*1710*/  PLOP3.LUT P1, PT, PT, PT, PT, 0x80, 0x0 ;  /* 0x000000000000781c */ /* 0x000fd60003f2f070 */
[----:B------:R-:W-:Y:S05]  /*1720*/  @!P2 BRA `(.L_x_6576) ;  /* 0x000001e00000a947 */ /* 0x000fea0003800000 */
[----:B------:R-:W-:Y:S02]  /*1730*/  PLOP3.LUT P1, PT, PT, PT, PT, 0x8, 0x0 ;  /* 0x000000000000781c */ /* 0x000fe40003f2e170 */
.L_x_6577:
[----:B0-----:R-:W0:Y:S01]  /*1740*/  LDS.128 R16, [UR5] ;  /* 0x00000005ff107984 */ /* 0x001e220008000c00 */
[----:B------:R-:W-:Y:S01]  /*1750*/  IADD3 R29, R29, -0x10, RZ ;  /* 0xfffffff01d1d7810 */ /* 0x000fe20007ffe0ff */
[----:B------:R-:W-:Y:S02]  /*1760*/  UIADD3 UR4, UR4, 0x10, URZ ;  /* 0x0000001004047890 */ /* 0x000fe4000fffe03f */
[----:B-1----:R-:W1:Y:S01]  /*1770*/  LDS.128 R20, [UR5+0x10] ;  /* 0x00001005ff147984 */ /* 0x002e620008000c00 */
[----:B------:R-:W-:-:S03]  /*1780*/  ISETP.GT.AND P2, PT, R29, 0xc, PT ;  /* 0x0000000c1d00780c */ /* 0x000fc60003f44270 */
[----:B------:R-:W2:Y:S04]  /*1790*/  LDS.128 R8, [UR5+0x20] ;  /* 0x00002005ff087984 */ /* 0x000ea80008000c00 */
[----:B------:R-:W3:Y:S01]  /*17a0*/  LDS.128 R12, [UR5+0x30] ;  /* 0x00003005ff0c7984 */ /* 0x000ee20008000c00 */
[----:B0-----:R-:W0:-:S06]  /*17b0*/  DADD R32, R16, R32 ;  /* 0x0000000010207229 */ /* 0x001e0c0000000020 */
[----:B0-----:R0:W1:Y:S02]  /*17c0*/  DADD R32, R18, R32 ;  /* 0x0000000012207229 */ /* 0x0010640000000020 */
[----:B0-----:R-:W0:Y:S04]  /*17d0*/  LDS.128 R16, [UR5+0x40] ;  /* 0x00004005ff107984 */ /* 0x001e280008000c00 */
[----:B-1----:R-:W1:-:S06]  /*17e0*/  DADD R32, R32, R20 ;  /* 0x0000000020207229 */ /* 0x002e4c0000000014 */
[----:B-1----:R1:W2:Y:S02]  /*17f0*/  DADD R32, R22, R32 ;  /* 0x0000000016207229 */ /* 0x0022a40000000020 */
[----:B-1----:R-:W1:Y:S04]  /*1800*/  LDS.128 R20, [UR5+0x50] ;  /* 0x00005005ff147984 */ /* 0x002e680008000c00 */
[----:B--2---:R-:W2:-:S06]  /*1810*/  DADD R32, R32, R8 ;  /* 0x0000000020207229 */ /* 0x004e8c0000000008 */
[----:B--2---:R2:W3:Y:S02]  /*1820*/  DADD R32, R10, R32 ;  /* 0x000000000a207229 */ /* 0x0044e40000000020 */
[----:B--2---:R-:W2:Y:S04]  /*1830*/  LDS.128 R8, [UR5+0x60] ;  /* 0x00006005ff087984 */ /* 0x004ea80008000c00 */
[----:B---3--:R-:W3:-:S06]  /*1840*/  DADD R32, R32, R12 ;  /* 0x0000000020207229 */ /* 0x008ecc000000000c */
[----:B---3--:R3:W0:Y:S02]  /*1850*/  DADD R32, R14, R32 ;  /* 0x000000000e207229 */ /* 0x0086240000000020 */
[----:B---3--:R-:W3:Y:S01]  /*1860*/  LDS.128 R12, [UR5+0x70] ;  /* 0x00007005ff0c7984 */ /* 0x008ee20008000c00 */
[----:B------:R-:W-:-:S03]  /*1870*/  UIADD3 UR5, UR5, 0x80, URZ ;  /* 0x0000008005057890 */ /* 0x000fc6000fffe03f */
[----:B0-----:R-:W0:-:S06]  /*1880*/  DADD R16, R32, R16 ;  /* 0x0000000020107229 */ /* 0x001e0c0000000010 */
[----:B0-----:R-:W1:-:S06]  /*1890*/  DADD R16, R18, R16 ;  /* 0x0000000012107229 */ /* 0x001e4c0000000010 */
[----:B-1----:R-:W0:-:S06]  /*18a0*/  DADD R16, R16, R20 ;  /* 0x0000000010107229 */ /* 0x002e0c0000000014 */
[----:B0-----:R-:W2:-:S06]  /*18b0*/  DADD R16, R22, R16 ;  /* 0x0000000016107229 */ /* 0x001e8c0000000010 */
[----:B--2---:R-:W0:-:S06]  /*18c0*/  DADD R8, R16, R8 ;  /* 0x0000000010087229 */ /* 0x004e0c0000000008 */
[----:B0-----:R-:W3:-:S06]  /*18d0*/  DADD R8, R10, R8 ;  /* 0x000000000a087229 */ /* 0x001ecc0000000008 */
[----:B---3--:R-:W0:-:S06]  /*18e0*/  DADD R8, R8, R12 ;  /* 0x0000000008087229 */ /* 0x008e0c000000000c */
[----:B0-----:R0:W1:Y:S01]  /*18f0*/  DADD R32, R14, R8 ;  /* 0x000000000e207229 */ /* 0x0010620000000008 */
[----:B------:R-:W-:Y:S05]  /*1900*/  @P2 BRA `(.L_x_6577) ;  /* 0xfffffe3000002947 */ /* 0x000fea000383ffff */
.L_x_6576:
[----:B------:R-:W-:-:S13]  /*1910*/  ISETP.GT.AND P2, PT, R29, 0x4, PT ;  /* 0x000000041d00780c */ /* 0x000fda0003f44270 */
[----:B------:R-:W-:Y:S05]  /*1920*/  @!P2 BRA `(.L_x_6578) ;  /* 0x000001000000a947 */ /* 0x000fea0003800000 */
[----:B0-----:R-:W0:Y:S01]  /*1930*/  LDS.128 R8, [UR5] ;  /* 0x00000005ff087984 */ /* 0x001e220008000c00 */
[----:B------:R-:W-:Y:S01]  /*1940*/  PLOP3.LUT P1, PT, PT, PT, PT, 0x8, 0x0 ;  /* 0x000000000000781c */ /* 0x000fe20003f2e170 */
[----:B------:R-:W-:Y:S01]  /*1950*/  UIADD3 UR4, UR4, 0x8, URZ ;  /* 0x0000000804047890 */ /* 0x000fe2000fffe03f */
[----:B------:R-:W-:Y:S01]  /*1960*/  IADD3 R29, R29, -0x8, RZ ;  /* 0xfffffff81d1d7810 */ /* 0x000fe20007ffe0ff */
[----:B------:R-:W2:Y:S04]  /*1970*/  LDS.128 R12, [UR5+0x10] ;  /* 0x00001005ff0c7984 */ /* 0x000ea80008000c00 */
[----:B------:R-:W3:Y:S04]  /*1980*/  LDS.128 R16, [UR5+0x20] ;  /* 0x00002005ff107984 */ /* 0x000ee80008000c00 */
[----:B------:R-:W4:Y:S01]  /*1990*/  LDS.128 R20, [UR5+0x30] ;  /* 0x00003005ff147984 */ /* 0x000f220008000c00 */
[----:B------:R-:W-:Y:S01]  /*19a0*/  UIADD3 UR5, UR5, 0x40, URZ ;  /* 0x0000004005057890 */ /* 0x000fe2000fffe03f */
[----:B01----:R-:W0:-:S06]  /*19b0*/  DADD R8, R32, R8 ;  /* 0x0000000020087229 */ /* 0x003e0c0000000008 */
[----:B0-----:R-:W2:-:S06]  /*19c0*/  DADD R8, R10, R8 ;  /* 0x000000000a087229 */ /* 0x001e8c0000000008 */
[----:B--2---:R-:W0:-:S06]  /*19d0*/  DADD R8, R8, R12 ;  /* 0x0000000008087229 */ /* 0x004e0c000000000c */
[----:B0-----:R-:W3:-:S06]  /*19e0*/  DADD R8, R14, R8 ;  /* 0x000000000e087229 */ /* 0x001ecc0000000008 */
[----:B---3--:R-:W0:-:S06]  /*19f0*/  DADD R8, R8, R16 ;  /* 0x0000000008087229 */ /* 0x008e0c0000000010 */
[----:B0-----:R-:W4:-:S06]  /*1a00*/  DADD R8, R18, R8 ;  /* 0x0000000012087229 */ /* 0x001f0c0000000008 */
[----:B----4-:R-:W0:-:S06]  /*1a10*/  DADD R8, R8, R20 ;  /* 0x0000000008087229 */ /* 0x010e0c0000000014 */
[----:B0-----:R0:W1:-:S04]  /*1a20*/  DADD R32, R22, R8 ;  /* 0x0000000016207229 */ /* 0x0010480000000008 */
.L_x_6578:
[----:B------:R-:W-:-:S13]  /*1a30*/  ISETP.NE.OR P1, PT, R29, RZ, P1 ;  /* 0x000000ff1d00720c */ /* 0x000fda0000f25670 */
[----:B------:R-:W-:Y:S05]  /*1a40*/  @!P1 BRA `(.L_x_6574) ;  /* 0x000000b000009947 */ /* 0x000fea0003800000 */
.L_x_6575:
[----:B0-----:R-:W0:Y:S01]  /*1a50*/  LDS.128 R8, [UR5] ;  /* 0x00000005ff087984 */ /* 0x001e220008000c00 */
[----:B------:R-:W-:Y:S01]  /*1a60*/  IADD3 R29, R29, -0x4, RZ ;  /* 0xfffffffc1d1d7810 */ /* 0x000fe20007ffe0ff */
[----:B------:R-:W-:Y:S02]  /*1a70*/  UIADD3 UR4, UR4, 0x4, URZ ;  /* 0x0000000404047890 */ /* 0x000fe4000fffe03f */
[----:B------:R-:W2:Y:S01]  /*1a80*/  LDS.128 R12, [UR5+0x10] ;  /* 0x00001005ff0c7984 */ /* 0x000ea20008000c00 */
[----:B------:R-:W-:Y:S01]  /*1a90*/  ISETP.NE.AND P1, PT, R29, RZ, PT ;  /* 0x000000ff1d00720c */ /* 0x000fe20003f25270 */
[----:B------:R-:W-:Y:S01]  /*1aa0*/  UIADD3 UR5, UR5, 0x20, URZ ;  /* 0x0000002005057890 */ /* 0x000fe2000fffe03f */
[----:B01----:R-:W0:-:S06]  /*1ab0*/  DADD R8, R8, R32 ;  /* 0x0000000008087229 */ /* 0x003e0c0000000020 */
[----:B0-----:R-:W2:-:S06]  /*1ac0*/  DADD R8, R10, R8 ;  /* 0x000000000a087229 */ /* 0x001e8c0000000008 */
[----:B--2---:R-:W0:-:S06]  /*1ad0*/  DADD R8, R8, R12 ;  /* 0x0000000008087229 */ /* 0x004e0c000000000c */
[----:B0-----:R0:W1:Y:S02]  /*1ae0*/  DADD R32, R14, R8 ;  /* 0x000000000e207229 */ /* 0x0010640000000008 */
[----:B01----:R-:W-:Y:S05]  /*1af0*/  @P1 BRA `(.L_x_6575) ;  /* 0xffffff5000001947 */ /* 0x003fea000383ffff */
.L_x_6574:
[----:B------:R-:W-:-:S13]  /*1b00*/  ISETP.NE.AND P1, PT, R28, RZ, PT ;  /* 0x000000ff1c00720c */ /* 0x000fda0003f25270 */
[----:B------:R-:W-:Y:S05]  /*1b10*/  @!P1 BRA `(.L_x_6573) ;  /* 0x0000007000009947 */ /* 0x000fea0003800000 */
[----:B------:R-:W-:-:S09]  /*1b20*/  USHF.L.U32 UR4, UR4, 0x3, URZ ;  /* 0x0000000304047899 */ /* 0x000fd2000800063f */
.L_x_6579:
[----:B0-----:R-:W0:Y:S01]  /*1b30*/  LDS.64 R8, [UR4] ;  /* 0x00000004ff087984 */ /* 0x001e220008000a00 */
[----:B------:R-:W-:Y:S01]  /*1b40*/  IADD3 R28, R28, -0x1, RZ ;  /* 0xffffffff1c1c7810 */ /* 0x000fe20007ffe0ff */
[----:B------:R-:W-:-:S03]  /*1b50*/  UIADD3 UR4, UR4, 0x8, URZ ;  /* 0x0000000804047890 */ /* 0x000fc6000fffe03f */
[----:B------:R-:W-:Y:S01]  /*1b60*/  ISETP.NE.AND P1, PT, R28, RZ, PT ;  /* 0x000000ff1c00720c */ /* 0x000fe20003f25270 */
[----:B01----:R0:W1:-:S12]  /*1b70*/  DADD R32, R8, R32 ;  /* 0x0000000008207229 */ /* 0x0030580000000020 */
[----:B------:R-:W-:Y:S05]  /*1b80*/  @P1 BRA `(.L_x_6579) ;  /* 0xffffffa000001947 */ /* 0x000fea000383ffff */
.L_x_6573:
[----:B-1----:R1:W-:Y:S02]  /*1b90*/  STS.64 [RZ], R32 ;  /* 0x00000020ff007388 */ /* 0x0023e40000000a00 */
.L_x_6572:
[----:B------:R-:W-:Y:S05]  /*1ba0*/  BSYNC B0 ;  /* 0x0000000000007941 */ /* 0x000fea0003800000 */
.L_x_6571:
[----:B------:R-:W-:Y:S01]  /*1bb0*/  BAR.SYNC.DEFER_BLOCKING 0x0 ;  /* 0x0000000000007b1d */ /* 0x000fe20000010000 */
[----:B0-----:R-:W-:Y:S02]  /*1bc0*/  IADD3 R8, P4, R24, c[0x0][0x168], RZ ;  /* 0x00005a0018087a10 */ /* 0x001fe40007f9e0ff */
[----:B------:R-:W-:Y:S02]  /*1bd0*/  ISETP.NE.U32.AND P1, PT, R3, R4, PT ;  /* 0x000000040300720c */ /* 0x000fe40003f25070 */
[----:B------:R-:W-:Y:S02]  /*1be0*/  LOP3.LUT R12, R8, 0x8, RZ, 0xc0, !PT ;  /* 0x00000008080c7812 */ /* 0x000fe400078ec0ff */
[----:B------:R-:W-:Y:S02]  /*1bf0*/  ISETP.NE.AND.EX P1, PT, RZ, RZ, PT, P1 ;  /* 0x000000ffff00720c */ /* 0x000fe40003f25310 */
[----:B------:R-:W-:Y:S02]  /*1c00*/  SHF.R.U64 R12, R12, 0x3, RZ ;  /* 0x000000030c0c7819 */ /* 0x000fe400000012ff */
[----:B------:R-:W-:-:S02]  /*1c10*/  IADD3 R4, P3, R24, c[0x0][0x160], RZ ;  /* 0x0000580018047a10 */ /* 0x000fc40007f7e0ff */
[----:B------:R-:W-:Y:S02]  /*1c20*/  ISETP.EQ.U32.AND P2, PT, R3, R12, PT ;  /* 0x0000000c0300720c */ /* 0x000fe40003f42070 */
[C---:B------:R-:W-:Y:S02]  /*1c30*/  IADD3.X R9, R7.reuse, c[0x0][0x164], RZ, P3, !PT ;  /* 0x0000590007097a10 */ /* 0x040fe40001ffe4ff */
[----:B------:R-:W-:Y:S02]  /*1c40*/  ISETP.EQ.AND.EX P2, PT, RZ, RZ, PT, P2 ;  /* 0x000000ffff00720c */ /* 0x000fe40003f42320 */
[----:B------:R-:W-:Y:S01]  /*1c50*/  IADD3.X R20, R7, c[0x0][0x16c], RZ, P4, !PT ;  /* 0x00005b0007147a10 */ /* 0x000fe200027fe4ff */
[----:B------:R-:W0:Y:S10]  /*1c60*/  LDS.64 R10, [RZ] ;  /* 0x00000000ff0a7984 */ /* 0x000e340000000a00 */
[----:B------:R-:W-:Y:S05]  /*1c70*/  @!P1 BRA P2, `(.L_x_6580) ;  /* 0x00001bc000009947 */ /* 0x000fea0001000000 */
[----:B------:R-:W-:-:S04]  /*1c80*/  IMAD.MOV.U32 R2, RZ, RZ, c[0x0][0x0] ;  /* 0x00000000ff027624 */ /* 0x000fc800078e00ff */
[----:B------:R-:W-:Y:S01]  /*1c90*/  IMAD.SHL.U32 R2, R2, 0x2, RZ ;  /* 0x0000000202027824 */ /* 0x000fe200078e00ff */
[----:B------:R-:W-:Y:S05]  /*1ca0*/  @P0 BRA `(.L_x_6581) ;  /* 0x000017c000000947 */ /* 0x000fea0003800000 */
[----:B------:R-:W2:Y:S01]  /*1cb0*/  I2F.U32.RP R6, R2 ;  /* 0x0000000200067306 */ /* 0x000ea20000209000 */
[----:B------:R-:W-:Y:S01]  /*1cc0*/  IMAD.MOV R3, RZ, RZ, -R2 ;  /* 0x000000ffff037224 */ /* 0x000fe200078e0a02 */
[----:B------:R-:W-:Y:S01]  /*1cd0*/  ISETP.NE.U32.AND P1, PT, R2, RZ, PT ;  /* 0x000000ff0200720c */ /* 0x000fe20003f25070 */
[----:B------:R-:W-:Y:S01]  /*1ce0*/  BSSY B0, `(.L_x_6582) ;  /* 0x00000e5000007945 */ /* 0x000fe20003800000 */
[----:B------:R-:W-:-:S04]  /*1cf0*/  LOP3.LUT R13, RZ, R2, RZ, 0x33, !PT ;  /* 0x00000002ff0d7212 */ /* 0x000fc800078e33ff */
[----:B--2---:R-:W2:Y:S02]  /*1d00*/  MUFU.RCP R6, R6 ;  /* 0x0000000600067308 */ /* 0x004ea40000001000 */
[----:B--2---:R-:W-:Y:S01]  /*1d10*/  IADD3 R4, R6, 0xffffffe, RZ ;  /* 0x0ffffffe06047810 */ /* 0x004fe20007ffe0ff */
[----:B------:R-:W-:-:S05]  /*1d20*/  IMAD.MOV.U32 R6, RZ, RZ, RZ ;  /* 0x000000ffff067224 */ /* 0x000fca00078e00ff */
[----:B------:R2:W3:Y:S02]  /*1d30*/  F2I.FTZ.U32.TRUNC.NTZ R5, R4 ;  /* 0x0000000400057305 */ /* 0x0004e4000021f000 */
[----:B--2---:R-:W-:Y:S02]  /*1d40*/  IMAD.MOV.U32 R4, RZ, RZ, RZ ;  /* 0x000000ffff047224 */ /* 0x004fe400078e00ff */
[----:B---3--:R-:W-:-:S04]  /*1d50*/  IMAD R3, R3, R5, RZ ;  /* 0x0000000503037224 */ /* 0x008fc800078e02ff */
[----:B------:R-:W-:-:S04]  /*1d60*/  IMAD.HI.U32 R12, R5, R3, R4 ;  /* 0x00000003050c7227 */ /* 0x000fc800078e0004 */
[----:B------:R-:W-:Y:S02]  /*1d70*/  IMAD.MOV.U32 R5, RZ, RZ, c[0x0][0x178] ;  /* 0x00005e00ff057624 */ /* 0x000fe400078e00ff */
[----:B------:R-:W-:-:S03]  /*1d80*/  IMAD.HI.U32 R3, R12, c[0x0][0x178], RZ ;  /* 0x00005e000c037a27 */ /* 0x000fc600078e00ff */
[----:B------:R-:W-:Y:S01]  /*1d90*/  SHF.R.S32.HI R5, RZ, 0x1f, R5 ;  /* 0x0000001fff057819 */ /* 0x000fe20000011405 */
        /* <DEDUP_REMOVED lines=23> */
[----:B------:R-:W-:Y:S02]  /*1f10*/  IMAD.MOV.U32 R16, RZ, RZ, RZ ;  /* 0x000000ffff107224 */ /* 0x000fe400078e00ff */
[----:B01----:R-:W-:Y:S05]  /*1f20*/  CALL.REL.NOINC `($__internal_42_$__cuda_sm20_div_u64) ;  /* 0x00002e0000007944 */ /* 0x003fea0003c00000 */
[----:B------:R-:W-:Y:S01]  /*1f30*/  IMAD.MOV.U32 R12, RZ, RZ, R17 ;  /* 0x000000ffff0c7224 */ /* 0x000fe200078e0011 */
[----:B------:R-:W-:Y:S05]  /*1f40*/  BRA `(.L_x_6586) ;  /* 0x000000a000007947 */ /* 0x000fea0003800000 */
.L_x_6585:
        /* <DEDUP_REMOVED lines=8> */
[----:B------:R-:W-:Y:S01]  /*1fd0*/  SEL R12, R13, R12, !P1 ;  /* 0x0000000c0d0c7207 */ /* 0x000fe20004800000 */
[----:B------:R-:W-:Y:S02]  /*1fe0*/  IMAD.MOV.U32 R13, RZ, RZ, RZ ;  /* 0x000000ffff0d7224 */ /* 0x000fe400078e00ff */
.L_x_6586:
[----:B------:R-:W-:Y:S05]  /*1ff0*/  BSYNC B1 ;  /* 0x0000000000017941 */ /* 0x000fea0003800000 */
.L_x_6584:
        /* <DEDUP_REMOVED lines=8> */
[C---:B------:R-:W-:Y:S01]  /*2080*/  IADD3 R26, P1, R27.reuse, c[0x0][0x0], RZ ;  /* 0x000000001b1a7a10 */ /* 0x040fe20007f3e0ff */
[C---:B------:R-:W-:Y:S01]  /*2090*/  IMAD.SHL.U32 R22, R27.reuse, 0x8, RZ ;  /* 0x000000081b167824 */ /* 0x040fe200078e00ff */
[--C-:B-1----:R-:W-:Y:S01]  /*20a0*/  SHF.L.U64.HI R32, R27, 0x3, R6.reuse ;  /* 0x000000031b207819 */ /* 0x102fe20000010206 */
[----:B------:R-:W-:Y:S02]  /*20b0*/  IMAD.MOV.U32 R9, RZ, RZ, RZ ;  /* 0x000000ffff097224 */ /* 0x000fe400078e00ff */
[----:B------:R-:W-:Y:S01]  /*20c0*/  IMAD.X R13, RZ, RZ, R6, P1 ;  /* 0x000000ffff0d7224 */ /* 0x000fe200008e0606 */
[----:B------:R-:W-:-:S04]  /*20d0*/  IADD3 R12, P2, R22, c[0x0][0x160], RZ ;  /* 0x00005800160c7a10 */ /* 0x000fc80007f5e0ff */
[C---:B------:R-:W-:Y:S01]  /*20e0*/  SHF.L.U64.HI R8, R26.reuse, 0x3, R13 ;  /* 0x000000031a087819 */ /* 0x040fe2000001020d */
[----:B------:R-:W-:Y:S01]  /*20f0*/  IMAD.SHL.U32 R26, R26, 0x8, RZ ;  /* 0x000000081a1a7824 */ /* 0x000fe200078e00ff */
[C---:B------:R-:W-:Y:S02]  /*2100*/  IADD3 R13, P4, R22.reuse, c[0x0][0x170], RZ ;  /* 0x00005c00160d7a10 */ /* 0x040fe40007f9e0ff */
[----:B------:R-:W-:Y:S02]  /*2110*/  IADD3 R22, P6, R22, c[0x0][0x168], RZ ;  /* 0x00005a0016167a10 */ /* 0x000fe40007fde0ff */
[C---:B------:R-:W-:Y:S02]  /*2120*/  IADD3 R23, P1, R26.reuse, c[0x0][0x160], RZ ;  /* 0x000058001a177a10 */ /* 0x040fe40007f3e0ff */
[C---:B------:R-:W-:Y:S02]  /*2130*/  IADD3 R25, P3, R26.reuse, c[0x0][0x170], RZ ;  /* 0x00005c001a197a10 */ /* 0x040fe40007f7e0ff */
[----:B------:R-:W-:-:S02]  /*2140*/  IADD3 R26, P5, R26, c[0x0][0x168], RZ ;  /* 0x00005a001a1a7a10 */ /* 0x000fc40007fbe0ff */
[C---:B------:R-:W-:Y:S02]  /*2150*/  IADD3.X R28, R32.reuse, c[0x0][0x164], RZ, P2, !PT ;  /* 0x00005900201c7a10 */ /* 0x040fe400017fe4ff */
[----:B------:R-:W-:Y:S02]  /*2160*/  IADD3.X R29, R32, c[0x0][0x174], RZ, P4, !PT ;  /* 0x00005d00201d7a10 */ /* 0x000fe400027fe4ff */
[C---:B------:R-:W-:Y:S02]  /*2170*/  IADD3.X R33, R8.reuse, c[0x0][0x164], RZ, P1, !PT ;  /* 0x0000590008217a10 */ /* 0x040fe40000ffe4ff */
[----:B------:R-:W-:Y:S02]  /*2180*/  IADD3.X R34, R8, c[0x0][0x174], RZ, P3, !PT ;  /* 0x00005d0008227a10 */ /* 0x000fe40001ffe4ff */
[----:B------:R-:W-:Y:S02]  /*2190*/  IADD3.X R32, R32, c[0x0][0x16c], RZ, P6, !PT ;  /* 0x00005b0020207a10 */ /* 0x000fe400037fe4ff */
[----:B------:R-:W-:-:S02]  /*21a0*/  IADD3.X R8, R8, c[0x0][0x16c], RZ, P5, !PT ;  /* 0x00005b0008087a10 */ /* 0x000fc40002ffe4ff */
.L_x_6589:
[C---:B0-----:R-:W-:Y:S02]  /*21b0*/  IADD3 R16, P1, R24.reuse, R22, RZ ;  /* 0x0000001618107210 */ /* 0x041fe40007f3e0ff */
[----:B------:R-:W-:-:S03]  /*21c0*/  IADD3 R14, P2, R24, R13, RZ ;  /* 0x0000000d180e7210 */ /* 0x000fc60007f5e0ff */
[C---:B------:R-:W-:Y:S02]  /*21d0*/  IMAD.X R17, R7.reuse, 0x1, R32, P1 ;  /* 0x0000000107117824 */ /* 0x040fe400008e0620 */
[----:B------:R-:W-:-:S04]  /*21e0*/  IMAD.X R15, R7, 0x1, R29, P2 ;  /* 0x00000001070f7824 */ /* 0x000fc800010e061d */
[----:B------:R-:W2:Y:S04]  /*21f0*/  LDG.E.64 R16, [R16.64] ;  /* 0x0000000610107981 */ /* 0x000ea8000c1e1b00 */
[----:B------:R-:W2:Y:S01]  /*2200*/  LDG.E.64 R14, [R14.64] ;  /* 0x000000060e0e7981 */ /* 0x000ea2000c1e1b00 */
[----:B------:R-:W-:-:S05]  /*2210*/  IADD3 R18, P2, R24, R25, RZ ;  /* 0x0000001918127210 */ /* 0x000fca0007f5e0ff */
[----:B------:R-:W-:-:S06]  /*2220*/  IMAD.X R19, R7, 0x1, R34, P2 ;  /* 0x0000000107137824 */ /* 0x000fcc00010e0622 */
[----:B------:R-:W3:Y:S01]  /*2230*/  LDG.E.64 R18, [R18.64] ;  /* 0x0000000612127981 */ /* 0x000ee2000c1e1b00 */
[----:B0-2---:R0:W1:Y:S02]  /*2240*/  DFMA R14, -R10, R16, R14 ;  /* 0x000000100a0e722b */ /* 0x005064000000010e */
[----:B0-----:R-:W-:-:S05]  /*2250*/  IADD3 R16, P1, R24, R26, RZ ;  /* 0x0000001a18107210 */ /* 0x001fca0007f3e0ff */
[----:B------:R-:W-:-:S06]  /*2260*/  IMAD.X R17, R7, 0x1, R8, P1 ;  /* 0x0000000107117824 */ /* 0x000fcc00008e0608 */
[----:B------:R-:W3:Y:S01]  /*2270*/  LDG.E.64 R16, [R16.64] ;  /* 0x0000000610107981 */ /* 0x000ee2000c1e1b00 */
[----:B------:R-:W-:-:S05]  /*2280*/  IADD3 R20, P1, R24, R12, RZ ;  /* 0x0000000c18147210 */ /* 0x000fca0007f3e0ff */
[----:B------:R-:W-:-:S05]  /*2290*/  IMAD.X R21, R7, 0x1, R28, P1 ;  /* 0x0000000107157824 */ /* 0x000fca00008e061c */
[----:B-1----:R0:W-:Y:S02]  /*22a0*/  STG.E.64 [R20.64], R14 ;  /* 0x0000000e14007986 */ /* 0x0021e4000c101b06 */
[----:B0-----:R-:W-:-:S05]  /*22b0*/  IADD3 R14, P1, R24, R23, RZ ;  /* 0x00000017180e7210 */ /* 0x001fca0007f3e0ff */
[----:B------:R-:W-:Y:S01]  /*22c0*/  IMAD.X R15, R7, 0x1, R33, P1 ;  /* 0x00000001070f7824 */ /* 0x000fe200008e0621 */
[----:B------:R-:W-:-:S04]  /*22d0*/  IADD3 R35, P1, R35, -0x1, RZ ;  /* 0xffffffff23237810 */ /* 0x000fc80007f3e0ff */
[----:B------:R-:W-:Y:S02]  /*22e0*/  IADD3.X R9, R9, -0x1, RZ, P1, !PT ;  /* 0xffffffff09097810 */ /* 0x000fe40000ffe4ff */
[----:B------:R-:W-:-:S04]  /*22f0*/  ISETP.NE.U32.AND P1, PT, R35, RZ, PT ;  /* 0x000000ff2300720c */ /* 0x000fc80003f25070 */
[----:B------:R-:W-:Y:S02]  /*2300*/  ISETP.NE.AND.EX P1, PT, R9, RZ, PT, P1 ;  /* 0x000000ff0900720c */ /* 0x000fe40003f25310 */
[C---:B------:R-:W-:Y:S02]  /*2310*/  IADD3 R27, P2, R2.reuse, R27, RZ ;  /* 0x0000001b021b7210 */ /* 0x040fe40007f5e0ff */
[----:B------:R-:W-:-:S03]  /*2320*/  LEA R24, P3, R2, R24, 0x3 ;  /* 0x0000001802187211 */ /* 0x000fc600078618ff */
[----:B------:R-:W-:Y:S01]  /*2330*/  IMAD.X R6, RZ, RZ, R6, P2 ;  /* 0x000000ffff067224 */ /* 0x000fe200010e0606 */
[----:B------:R-:W-:Y:S01]  /*2340*/  LEA.HI.X R7, R2, R7, RZ, 0x3, P3 ;  /* 0x0000000702077211 */ /* 0x000fe200018f1cff */
[----:B---3--:R-:W0:-:S07]  /*2350*/  DFMA R16, -R10, R16, R18 ;  /* 0x000000100a10722b */ /* 0x008e0e0000000112 */
[----:B0-----:R0:W-:Y:S01]  /*2360*/  STG.E.64 [R14.64], R16 ;  /* 0x000000100e007986 */ /* 0x0011e2000c101b06 */
[----:B------:R-:W-:Y:S05]  /*2370*/  @P1 BRA `(.L_x_6589) ;  /* 0xfffffe3000001947 */ /* 0x000fea000383ffff */
.L_x_6588:
[----:B------:R-:W-:Y:S05]  /*2380*/  BSYNC B1 ;  /* 0x0000000000017941 */ /* 0x000fea0003800000 */
.L_x_6587:
[----:B------:R-:W-:Y:S05]  /*2390*/  @!P0 BRA `(.L_x_6583) ;  /* 0x0000079000008947 */ /* 0x000fea0003800000 */
[----:B------:R-:W-:Y:S01]  /*23a0*/  IADD3 R25, P0, R27, R30, RZ ;  /* 0x0000001e1b197210 */ /* 0x000fe20007f1e0ff */
[----:B------:R-:W-:Y:S01]  /*23b0*/  IMAD.SHL.U32 R8, R2, 0x8, RZ ;  /* 0x0000000802087824 */ /* 0x000fe200078e00ff */
[----:B------:R-:W-:-:S03]  /*23c0*/  SHF.R.U32.HI R9, RZ, 0x1d, R2 ;  /* 0x0000001dff097819 */ /* 0x000fc60000011602 */
[----:B------:R-:W-:Y:S01]  /*23d0*/  IMAD.X R22, R6, 0x1, R0, P0 ;  /* 0x0000000106167824 */ /* 0x000fe200000e0600 */
[----:B------:R-:W-:-:S05]  /*23e0*/  IADD3 R23, P0, R25, c[0x0][0x0], RZ ;  /* 0x0000000019177a10 */ /* 0x000fca0007f1e0ff */
[--C-:B------:R-:W-:Y:S01]  /*23f0*/  IMAD.X R12, RZ, RZ, R22.reuse, P0 ;  /* 0x000000ffff0c7224 */ /* 0x100fe200000e0616 */
[C---:B------:R-:W-:Y:S01]  /*2400*/  SHF.L.U64.HI R22, R25.reuse, 0x3, R22 ;  /* 0x0000000319167819 */ /* 0x040fe20000010216 */
[----:B------:R-:W-:-:S03]  /*2410*/  IMAD.SHL.U32 R25, R25, 0x8, RZ ;  /* 0x0000000819197824 */ /* 0x000fc600078e00ff */
[C---:B------:R-:W-:Y:S01]  /*2420*/  SHF.L.U64.HI R7, R23.reuse, 0x3, R12 ;  /* 0x0000000317077819 */ /* 0x040fe2000001020c */
[----:B------:R-:W-:Y:S01]  /*2430*/  IMAD.SHL.U32 R23, R23, 0x8, RZ ;  /* 0x0000000817177824 */ /* 0x000fe200078e00ff */
[C---:B-1----:R-:W-:Y:S02]  /*2440*/  IADD3 R32, P0, R25.reuse, c[0x0][0x170], RZ ;  /* 0x00005c0019207a10 */ /* 0x042fe40007f1e0ff */
[----:B------:R-:W-:Y:S02]  /*2450*/  IADD3 R33, P2, R25, c[0x0][0x168], RZ ;  /* 0x00005a0019217a10 */ /* 0x000fe40007f5e0ff */
[C---:B------:R-:W-:Y:S02]  /*2460*/  IADD3 R28, P1, R23.reuse, c[0x0][0x170], RZ ;  /* 0x00005c00171c7a10 */ /* 0x040fe40007f3e0ff */
[----:B------:R-:W-:Y:S02]  /*2470*/  IADD3 R13, P3, R23, c[0x0][0x168], RZ ;  /* 0x00005a00170d7a10 */ /* 0x000fe40007f7e0ff */
[----:B------:R-:W-:-:S02]  /*2480*/  IADD3 R25, P4, R25, c[0x0][0x160], RZ ;  /* 0x0000580019197a10 */ /* 0x000fc40007f9e0ff */
[----:B------:R-:W-:Y:S02]  /*2490*/  IADD3 R23, P5, R23, c[0x0][0x160], RZ ;  /* 0x0000580017177a10 */ /* 0x000fe40007fbe0ff */
[C---:B------:R-:W-:Y:S02]  /*24a0*/  IADD3.X R12, R22.reuse, c[0x0][0x174], RZ, P0, !PT ;  /* 0x00005d00160c7a10 */ /* 0x040fe400007fe4ff */
[C---:B------:R-:W-:Y:S02]  /*24b0*/  IADD3.X R29, R22.reuse, c[0x0][0x16c], RZ, P2, !PT ;  /* 0x00005b00161d7a10 */ /* 0x040fe400017fe4ff */
[C---:B------:R-:W-:Y:S02]  /*24c0*/  IADD3.X R26, R7.reuse, c[0x0][0x174], RZ, P1, !PT ;  /* 0x00005d00071a7a10 */ /* 0x040fe40000ffe4ff */
[----:B------:R-:W-:Y:S02]  /*24d0*/  IADD3.X R24, R7, c[0x0][0x16c], RZ, P3, !PT ;  /* 0x00005b0007187a10 */ /* 0x000fe40001ffe4ff */
[----:B------:R-:W-:-:S02]  /*24e0*/  IADD3.X R22, R22, c[0x0][0x164], RZ, P4, !PT ;  /* 0x0000590016167a10 */ /* 0x000fc400027fe4ff */
[----:B------:R-:W-:Y:S02]  /*24f0*/  IADD3.X R7, R7, c[0x0][0x164], RZ, P5, !PT ;  /* 0x0000590007077a10 */ /* 0x000fe40002ffe4ff */
.L_x_6590:
[----:B0-----:R-:W-:Y:S02]  /*2500*/  IMAD.MOV.U32 R14, RZ, RZ, R32 ;  /* 0x000000ffff0e7224 */ /* 0x001fe400078e0020 */
[----:B------:R-:W-:Y:S02]  /*2510*/  IMAD.MOV.U32 R15, RZ, RZ, R12 ;  /* 0x000000ffff0f7224 */ /* 0x000fe400078e000c */
[----:B------:R-:W-:Y:S02]  /*2520*/  IMAD.MOV.U32 R16, RZ, RZ, R33 ;  /* 0x000000ffff107224 */ /* 0x000fe400078e0021 */
[----:B------:R-:W-:Y:S01]  /*2530*/  IMAD.MOV.U32 R17, RZ, RZ, R29 ;  /* 0x000000ffff117224 */ /* 0x000fe200078e001d */
[----:B------:R0:W2:Y:S01]  /*2540*/  LDG.E.64 R18, [R14.64] ;  /* 0x000000060e127981 */ /* 0x0000a2000c1e1b00 */
[----:B------:R-:W-:Y:S02]  /*2550*/  IMAD.MOV.U32 R20, RZ, RZ, R28 ;  /* 0x000000ffff147224 */ /* 0x000fe400078e001c */
[----:B------:R-:W-:-:S02]  /*2560*/  IMAD.MOV.U32 R21, RZ, RZ, R26 ;  /* 0x000000ffff157224 */ /* 0x000fc400078e001a */
[----:B------:R-:W2:Y:S04]  /*2570*/  LDG.E.64 R16, [R16.64] ;  /* 0x0000000610107981 */ /* 0x000ea8000c1e1b00 */
[----:B------:R-:W3:Y:S01]  /*2580*/  LDG.E.64 R20, [R20.64] ;  /* 0x0000000614147981 */ /* 0x000ee2000c1e1b00 */
[----:B0-----:R-:W-:Y:S02]  /*2590*/  IMAD.MOV.U32 R14, RZ, RZ, R13 ;  /* 0x000000ffff0e7224 */ /* 0x001fe400078e000d */
[----:B------:R-:W-:-:S06]  /*25a0*/  IMAD.MOV.U32 R15, RZ, RZ, R24 ;  /* 0x000000ffff0f7224 */ /* 0x000fcc00078e0018 */
[----:B------:R-:W3:Y:S01]  /*25b0*/  LDG.E.64 R14, [R14.64] ;  /* 0x000000060e0e7981 */ /* 0x000ee2000c1e1b00 */
[C---:B------:R-:W-:Y:S01]  /*25c0*/  IADD3 R32, P1, R8.reuse, R32, RZ ;  /* 0x0000002008207210 */ /* 0x040fe20007f3e0ff */
[C---:B--2---:R0:W1:Y:S02]  /*25d0*/  DFMA R18, -R10.reuse, R16, R18 ;  /* 0x000000100a12722b */ /* 0x0440640000000112 */
[----:B0-----:R-:W-:Y:S02]  /*25e0*/  IADD3 R16, P0, R8, R33, RZ ;  /* 0x0000002108107210 */ /* 0x001fe40007f1e0ff */
[----:B------:R-:W-:Y:S01]  /*25f0*/  IMAD.X R33, R9, 0x1, R12, P1 ;  /* 0x0000000109217824 */ /* 0x000fe200008e060c */
[----:B---3--:R0:W2:Y:S02]  /*2600*/  DFMA R20, -R10, R14, R20 ;  /* 0x0000000e0a14722b */ /* 0x0080a40000000114 */
[----:B0-----:R-:W-:Y:S02]  /*2610*/  IMAD.MOV.U32 R14, RZ, RZ, R25 ;  /* 0x000000ffff0e7224 */ /* 0x001fe400078e0019 */
[----:B------:R-:W-:-:S02]  /*2620*/  IMAD.MOV.U32 R15, RZ, RZ, R22 ;  /* 0x000000ffff0f7224 */ /* 0x000fc400078e0016 */
[----:B------:R-:W-:-:S03]  /*2630*/  IMAD.X R17, R9, 0x1, R29, P0 ;  /* 0x0000000109117824 */ /* 0x000fc600000e061d */
[----:B-1----:R0:W-:Y:S01]  /*2640*/  STG.E.64 [R14.64], R18 ;  /* 0x000000120e007986 */ /* 0x0021e2000c101b06 */
[C---:B------:R-:W-:Y:S01]  /*2650*/  IADD3 R28, P0, R8.reuse, R28, RZ ;  /* 0x0000001c081c7210 */ /* 0x040fe20007f1e0ff */
[----:B0-----:R-:W-:Y:S02]  /*2660*/  IMAD.MOV.U32 R18, RZ, RZ, R23 ;  /* 0x000000ffff127224 */ /* 0x001fe400078e0017 */
[----:B------:R-:W-:Y:S01]  /*2670*/  IMAD.MOV.U32 R19, RZ, RZ, R7 ;  /* 0x000000ffff137224 */ /* 0x000fe200078e0007 */
[----:B------:R-:W-:-:S04]  /*2680*/  IADD3 R14, P2, R8, R13, RZ ;  /* 0x0000000d080e7210 */ /* 0x000fc80007f5e0ff */
[----:B--2---:R0:W-:Y:S04]  /*2690*/  STG.E.64 [R18.64], R20 ;  /* 0x0000001412007986 */ /* 0x0041e8000c101b06 */
[----:B------:R-:W2:Y:S01]  /*26a0*/  LDG.E.64 R12, [R32.64] ;  /* 0x00000006200c7981 */ /* 0x000ea2000c1e1b00 */
[C---:B------:R-:W-:Y:S02]  /*26b0*/  IMAD.X R15, R9.reuse, 0x1, R24, P2 ;  /* 0x00000001090f7824 */ /* 0x040fe400010e0618 */
[----:B------:R-:W-:-:S03]  /*26c0*/  IMAD.X R29, R9, 0x1, R26, P0 ;  /* 0x00000001091d7824 */ /* 0x000fc600000e061a */
[----:B------:R-:W3:Y:S04]  /*26d0*/  LDG.E.64 R34, [R14.64] ;  /* 0x000000060e227981 */ /* 0x000ee8000c1e1b00 */
[----:B0-----:R-:W2:Y:S04]  /*26e0*/  LDG.E.64 R18, [R16.64] ;  /* 0x0000000610127981 */ /* 0x001ea8000c1e1b00 */
[----:B------:R-:W3:Y:S01]  /*26f0*/  LDG.E.64 R20, [R28.64] ;  /* 0x000000061c147981 */ /* 0x000ee2000c1e1b00 */
[----:B------:R-:W-:Y:S01]  /*2700*/  IADD3 R24, P1, R8, R23, RZ ;  /* 0x0000001708187210 */ /* 0x000fe20007f3e0ff */
[----:B--2---:R0:W1:-:S02]  /*2710*/  DFMA R12, -R10, R18, R12 ;  /* 0x000000120a0c722b */ /* 0x004044000000010c */
[----:B0-----:R-:W-:-:S05]  /*2720*/  IADD3 R18, P0, R8, R25, RZ ;  /* 0x0000001908127210 */ /* 0x001fca0007f1e0ff */
[C---:B------:R-:W-:Y:S01]  /*2730*/  IMAD.X R19, R9.reuse, 0x1, R22, P0 ;  /* 0x0000000109137824 */ /* 0x040fe200000e0616 */
[----:B---3--:R-:W0:Y:S01]  /*2740*/  DFMA R20, -R10, R34, R20 ;  /* 0x000000220a14722b */ /* 0x008e220000000114 */
[C---:B------:R-:W-:Y:S01]  /*2750*/  IMAD.X R25, R9.reuse, 0x1, R7, P1 ;  /* 0x0000000109197824 */ /* 0x040fe200008e0607 */
[C---:B------:R-:W-:Y:S02]  /*2760*/  IADD3 R16, P0, R8.reuse, R16, RZ ;  /* 0x0000001008107210 */ /* 0x040fe40007f1e0ff */
[----:B-1----:R1:W-:Y:S01]  /*2770*/  STG.E.64 [R18.64], R12 ;  /* 0x0000000c12007986 */ /* 0x0023e2000c101b06 */
[C---:B------:R-:W-:Y:S02]  /*2780*/  IADD3 R22, P2, R8.reuse, R14, RZ ;  /* 0x0000000e08167210 */ /* 0x040fe40007f5e0ff */
[----:B------:R-:W-:Y:S01]  /*2790*/  IMAD.X R17, R9, 0x1, R17, P0 ;  /* 0x0000000109117824 */ /* 0x000fe200000e0611 */
[C---:B------:R-:W-:Y:S01]  /*27a0*/  IADD3 R14, P3, R8.reuse, R28, RZ ;  /* 0x0000001c080e7210 */ /* 0x040fe20007f7e0ff */
[----:B0-----:R0:W-:Y:S01]  /*27b0*/  STG.E.64 [R24.64], R20 ;  /* 0x0000001418007986 */ /* 0x0011e2000c101b06 */
[----:B-1----:R-:W-:-:S05]  /*27c0*/  IADD3 R12, P1, R8, R32, RZ ;  /* 0x00000020080c7210 */ /* 0x002fca0007f3e0ff */
[C---:B------:R-:W-:Y:S02]  /*27d0*/  IMAD.X R13, R9.reuse, 0x1, R33, P1 ;  /* 0x00000001090d7824 */ /* 0x040fe400008e0621 */
[----:B------:R-:W2:Y:S01]  /*27e0*/  LDG.E.64 R32, [R16.64] ;  /* 0x0000000610207981 */ /* 0x000ea2000c1e1b00 */
[----:B------:R-:W-:-:S03]  /*27f0*/  IMAD.X R23, R9, 0x1, R15, P2 ;  /* 0x0000000109177824 */ /* 0x000fc600010e060f */
[----:B0-----:R-:W2:Y:S01]  /*2800*/  LDG.E.64 R20, [R12.64] ;  /* 0x000000060c147981 */ /* 0x001ea2000c1e1b00 */
[----:B------:R-:W-:-:S03]  /*2810*/  IMAD.X R15, R9, 0x1, R29, P3 ;  /* 0x00000001090f7824 */ /* 0x000fc600018e061d */
[----:B------:R-:W3:Y:S04]  /*2820*/  LDG.E.64 R34, [R22.64] ;  /* 0x0000000616227981 */ /* 0x000ee8000c1e1b00 */
[----:B------:R-:W3:Y:S01]  /*2830*/  LDG.E.64 R28, [R14.64] ;  /* 0x000000060e1c7981 */ /* 0x000ee2000c1e1b00 */
[----:B------:R-:W-:-:S05]  /*2840*/  IADD3 R24, P1, R8, R24, RZ ;  /* 0x0000001808187210 */ /* 0x000fca0007f3e0ff */
[----:B------:R-:W-:Y:S01]  /*2850*/  IMAD.X R25, R9, 0x1, R25, P1 ;  /* 0x0000000109197824 */ /* 0x000fe200008e0619 */
[----:B--2---:R0:W1:Y:S02]  /*2860*/  DFMA R20, -R10, R32, R20 ;  /* 0x000000200a14722b */ /* 0x0040640000000114 */
[----:B0-----:R-:W-:-:S05]  /*2870*/  IADD3 R32, P0, R8, R18, RZ ;  /* 0x0000001208207210 */ /* 0x001fca0007f1e0ff */
[----:B------:R-:W-:Y:S01]  /*2880*/  IMAD.X R33, R9, 0x1, R19, P0 ;  /* 0x0000000109217824 */ /* 0x000fe200000e0613 */
[----:B---3--:R0:W2:Y:S02]  /*2890*/  DFMA R18, -R10, R34, R28 ;  /* 0x000000220a12722b */ /* 0x0080a4000000011c */
[C---:B0-----:R-:W-:Y:S02]  /*28a0*/  IADD3 R28, P0, R8.reuse, R16, RZ ;  /* 0x00000010081c7210 */ /* 0x041fe40007f1e0ff */
[----:B------:R-:W-:-:S03]  /*28b0*/  IADD3 R34, P1, R8, R12, RZ ;  /* 0x0000000c08227210 */ /* 0x000fc60007f3e0ff */
[C---:B------:R-:W-:Y:S02]  /*28c0*/  IMAD.X R29, R9.reuse, 0x1, R17, P0 ;  /* 0x00000001091d7824 */ /* 0x040fe400000e0611 */
[----:B------:R-:W-:Y:S01]  /*28d0*/  IMAD.X R35, R9, 0x1, R13, P1 ;  /* 0x0000000109237824 */ /* 0x000fe200008e060d */
[----:B-1----:R0:W-:Y:S04]  /*28e0*/  STG.E.64 [R32.64], R20 ;  /* 0x0000001420007986 */ /* 0x0021e8000c101b06 */
[----:B--2---:R1:W-:Y:S04]  /*28f0*/  STG.E.64 [R24.64], R18 ;  /* 0x0000001218007986 */ /* 0x0043e8000c101b06 */
[----:B------:R-:W2:Y:S04]  /*2900*/  LDG.E.64 R16, [R28.64] ;  /* 0x000000061c107981 */ /* 0x000ea8000c1e1b00 */
[----:B------:R-:W2:Y:S01]  /*2910*/  LDG.E.64 R12, [R34.64] ;  /* 0x00000006220c7981 */ /* 0x000ea2000c1e1b00 */
[----:B0-----:R-:W-:-:S02]  /*2920*/  IADD3 R20, P2, R8, R22, RZ ;  /* 0x0000001608147210 */ /* 0x001fc40007f5e0ff */
[----:B-1----:R-:W-:-:S03]  /*2930*/  IADD3 R18, P0, R8, R14, RZ ;  /* 0x0000000e08127210 */ /* 0x002fc60007f1e0ff */
[C---:B------:R-:W-:Y:S02]  /*2940*/  IMAD.X R21, R9.reuse, 0x1, R23, P2 ;  /* 0x0000000109157824 */ /* 0x040fe400010e0617 */
        /* <DEDUP_REMOVED lines=8> */
[----:B------:R-:W-:-:S04]  /*29d0*/  IADD3 R27, P0, P1, R2, R27, R2 ;  /* 0x0000001b021b7210 */ /* 0x000fc8000791e002 */
[----:B------:R-:W-:Y:S02]  /*29e0*/  IADD3.X R6, RZ, R6, RZ, P0, P1 ;  /* 0x00000006ff067210 */ /* 0x000fe400007e24ff */
[----:B------:R-:W-:-:S04]  /*29f0*/  IADD3 R27, P0, P1, R2, R27, R2 ;  /* 0x0000001b021b7210 */ /* 0x000fc8000791e002 */
[----:B------:R-:W-:Y:S02]  /*2a00*/  IADD3.X R6, RZ, R6, RZ, P0, P1 ;  /* 0x00000006ff067210 */ /* 0x000fe400007e24ff */
[----:B------:R-:W-:Y:S01]  /*2a10*/  ISETP.GE.U32.AND P0, PT, R27, R4, PT ;  /* 0x000000041b00720c */ /* 0x000fe20003f06070 */
[----:B---3--:R-:W0:-:S03]  /*2a20*/  DFMA R22, -R10, R36, R22 ;  /* 0x000000240a16722b */ /* 0x008e060000000116 */
[----:B------:R-:W-:Y:S01]  /*2a30*/  ISETP.GE.AND.EX P0, PT, R6, R3, PT, P0 ;  /* 0x000000030600720c */ /* 0x000fe20003f06300 */
[----:B-1----:R1:W-:Y:S01]  /*2a40*/  STG.E.64 [R16.64], R12 ;  /* 0x0000000c10007986 */ /* 0x0023e2000c101b06 */
[C---:B------:R-:W-:Y:S02]  /*2a50*/  IADD3 R33, P1, R8.reuse, R28, RZ ;  /* 0x0000001c08217210 */ /* 0x040fe40007f3e0ff */
[C---:B------:R-:W-:Y:S01]  /*2a60*/  IADD3 R32, P2, R8.reuse, R34, RZ ;  /* 0x0000002208207210 */ /* 0x040fe20007f5e0ff */
[----:B0-----:R0:W-:Y:S01]  /*2a70*/  STG.E.64 [R14.64], R22 ;  /* 0x000000160e007986 */ /* 0x0011e2000c101b06 */
[C---:B------:R-:W-:Y:S02]  /*2a80*/  IADD3 R28, P4, R8.reuse, R18, RZ ;  /* 0x00000012081c7210 */ /* 0x040fe40007f9e0ff */
[C---:B------:R-:W-:Y:S01]  /*2a90*/  IADD3 R25, P5, R8.reuse, R16, RZ ;  /* 0x0000001008197210 */ /* 0x040fe20007fbe0ff */
[----:B------:R-:W-:Y:S01]  /*2aa0*/  IMAD.X R29, R9, 0x1, R29, P1 ;  /* 0x00000001091d7824 */ /* 0x000fe200008e061d */
[----:B-1----:R-:W-:-:S02]  /*2ab0*/  IADD3 R13, P3, R8, R20, RZ ;  /* 0x00000014080d7210 */ /* 0x002fc40007f7e0ff */
[----:B0-----:R-:W-:Y:S01]  /*2ac0*/  IADD3 R23, P6, R8, R14, RZ ;  /* 0x0000000e08177210 */ /* 0x001fe20007fde0ff */
[C---:B------:R-:W-:Y:S02]  /*2ad0*/  IMAD.X R12, R9.reuse, 0x1, R35, P2 ;  /* 0x00000001090c7824 */ /* 0x040fe400010e0623 */
[C---:B------:R-:W-:Y:S02]  /*2ae0*/  IMAD.X R24, R9.reuse, 0x1, R21, P3 ;  /* 0x0000000109187824 */ /* 0x040fe400018e0615 */
[C---:B------:R-:W-:Y:S02]  /*2af0*/  IMAD.X R26, R9.reuse, 0x1, R19, P4 ;  /* 0x00000001091a7824 */ /* 0x040fe400020e0613 */
[C---:B------:R-:W-:Y:S02]  /*2b00*/  IMAD.X R22, R9.reuse, 0x1, R17, P5 ;  /* 0x0000000109167824 */ /* 0x040fe400028e0611 */
[----:B------:R-:W-:Y:S01]  /*2b10*/  IMAD.X R7, R9, 0x1, R15, P6 ;  /* 0x0000000109077824 */ /* 0x000fe200030e060f */
[----:B------:R-:W-:Y:S05]  /*2b20*/  @!P0 BRA `(.L_x_6590) ;  /* 0xfffff9d000008947 */ /* 0x000fea000383ffff */
.L_x_6583:
[----:B------:R-:W-:Y:S05]  /*2b30*/  BSYNC B0 ;  /* 0x0000000000007941 */ /* 0x000fea0003800000 */
.L_x_6582:
[----:B------:R-:W-:-:S04]  /*2b40*/  ISETP.GE.U32.AND P0, PT, R27, c[0x0][0x178], PT ;  /* 0x00005e001b007a0c */ /* 0x000fc80003f06070 */
[----:B------:R-:W-:-:S13]  /*2b50*/  ISETP.GE.AND.EX P0, PT, R6, R5, PT, P0 ;  /* 0x000000050600720c */ /* 0x000fda0003f06300 */
[----:B------:R-:W-:Y:S05]  /*2b60*/  @P0 EXIT ;  /* 0x000000000000094d */ /* 0x000fea0003800000 */
[----:B------:R-:W-:Y:S01]  /*2b70*/  LOP3.LUT R2, RZ, R27, RZ, 0x33, !PT ;  /* 0x0000001bff027212 */ /* 0x000fe200078e33ff */
[----:B------:R-:W-:Y:S01]  /*2b80*/  BSSY B0, `(.L_x_6591) ;  /* 0x000001f000007945 */ /* 0x000fe20003800000 */
[----:B------:R-:W-:Y:S02]  /*2b90*/  LOP3.LUT R4, RZ, R6, RZ, 0x33, !PT ;  /* 0x00000006ff047212 */ /* 0x000fe400078e33ff */
[----:B------:R-:W-:-:S05]  /*2ba0*/  IADD3 R19, P0, R2, c[0x0][0x178], RZ ;  /* 0x00005e0002137a10 */ /* 0x000fca0007f1e0ff */
[----:B------:R-:W-:-:S05]  /*2bb0*/  IMAD.X R21, R5, 0x1, R4, P0 ;  /* 0x0000000105157824 */ /* 0x000fca00000e0604 */
[----:B------:R-:W-:-:S13]  /*2bc0*/  ISETP.NE.U32.AND P0, PT, R21, RZ, PT ;  /* 0x000000ff1500720c */ /* 0x000fda0003f05070 */
[----:B------:R-:W-:Y:S05]  /*2bd0*/  @!P0 BRA `(.L_x_6592) ;  /* 0x0000006000008947 */ /* 0x000fea0003800000 */
[----:B------:R-:W-:Y:S01]  /*2be0*/  IMAD.MOV.U32 R13, RZ, RZ, c[0x0][0x0] ;  /* 0x00000000ff0d7624 */ /* 0x000fe200078e00ff */
[----:B------:R-:W-:Y:S01]  /*2bf0*/  MOV R12, 0x2c20 ;  /* 0x00002c20000c7802 */ /* 0x000fe20000000f00 */
[----:B0-----:R-:W-:Y:S02]  /*2c00*/  IMAD.MOV.U32 R16, RZ, RZ, RZ ;  /* 0x000000ffff107224 */ /* 0x001fe400078e00ff */
[----:B-1----:R-:W-:Y:S05]  /*2c10*/  CALL.REL.NOINC `($__internal_42_$__cuda_sm20_div_u64) ;  /* 0x0000211000007944 */ /* 0x002fea0003c00000 */
[----:B------:R-:W-:Y:S01]  /*2c20*/  IMAD.MOV.U32 R12, RZ, RZ, R17 ;  /* 0x000000ffff0c7224 */ /* 0x000fe200078e0011 */
[----:B------:R-:W-:Y:S05]  /*2c30*/  BRA `(.L_x_6593) ;  /* 0x0000013000007947 */ /* 0x000fea0003800000 */
.L_x_6592:
[----:B------:R-:W2:Y:S01]  /*2c40*/  I2F.U32.RP R4, c[0x0][0x0] ;  /* 0x0000000000047b06 */ /* 0x000ea20000209000 */
[----:B------:R-:W-:Y:S01]  /*2c50*/  IMAD.MOV.U32 R2, RZ, RZ, RZ ;  /* 0x000000ffff027224 */ /* 0x000fe200078e00ff */
[----:B------:R-:W-:Y:S01]  /*2c60*/  ISETP.NE.U32.AND P2, PT, RZ, c[0x0][0x0], PT ;  /* 0x00000000ff007a0c */ /* 0x000fe20003f45070 */
[----:B------:R-:W-:-:S05]  /*2c70*/  IMAD.MOV.U32 R13, RZ, RZ, RZ ;  /* 0x000000ffff0d7224 */ /* 0x000fca00078e00ff */
[----:B--2---:R-:W2:Y:S02]  /*2c80*/  MUFU.RCP R4, R4 ;  /* 0x0000000400047308 */ /* 0x004ea40000001000 */
[----:B--2---:R-:W-:-:S06]  /*2c90*/  IADD3 R3, R4, 0xffffffe, RZ ;  /* 0x0ffffffe04037810 */ /* 0x004fcc0007ffe0ff */
[----:B------:R-:W2:Y:S02]  /*2ca0*/  F2I.FTZ.U32.TRUNC.NTZ R3, R3 ;  /* 0x0000000300037305 */ /* 0x000ea4000021f000 */
[----:B--2---:R-:W-:-:S04]  /*2cb0*/  IMAD.MOV R7, RZ, RZ, -R3 ;  /* 0x000000ffff077224 */ /* 0x004fc800078e0a03 */
        /* <DEDUP_REMOVED lines=11> */
.L_x_6593:
[----:B------:R-:W-:Y:S05]  /*2d70*/  BSYNC B0 ;  /* 0x0000000000007941 */ /* 0x000fea0003800000 */
.L_x_6591:
        /* <DEDUP_REMOVED lines=9> */
[----:B------:R-:W-:Y:S01]  /*2e10*/  IADD3 R3, P1, R27, R30, RZ ;  /* 0x0000001e1b037210 */ /* 0x000fe20007f3e0ff */
[----:B------:R-:W-:Y:S01]  /*2e20*/  IMAD.MOV.U32 R20, RZ, RZ, RZ ;  /* 0x000000ffff147224 */ /* 0x000fe200078e00ff */
[----:B------:R-:W-:Y:S01]  /*2e30*/  SHF.R.U32.HI R21, RZ, 0x1d, R2 ;  /* 0x0000001dff157819 */ /* 0x000fe20000011602 */
[----:B------:R-:W-:Y:S02]  /*2e40*/  IMAD.SHL.U32 R22, R2, 0x8, RZ ;  /* 0x0000000802167824 */ /* 0x000fe400078e00ff */
[----:B------:R-:W-:Y:S02]  /*2e50*/  IMAD.X R4, R6, 0x1, R0, P1 ;  /* 0x0000000106047824 */ /* 0x000fe400008e0600 */
[----:B------:R-:W-:-:S03]  /*2e60*/  IMAD.SHL.U32 R8, R3, 0x8, RZ ;  /* 0x0000000803087824 */ /* 0x000fc600078e00ff */
[----:B------:R-:W-:Y:S02]  /*2e70*/  SHF.L.U64.HI R4, R3, 0x3, R4 ;  /* 0x0000000303047819 */ /* 0x000fe40000010204 */
[C---:B0-----:R-:W-:Y:S02]  /*2e80*/  IADD3 R17, P1, R8.reuse, c[0x0][0x160], RZ ;  /* 0x0000580008117a10 */ /* 0x041fe40007f3e0ff */
[C---:B------:R-:W-:Y:S02]  /*2e90*/  IADD3 R7, P2, R8.reuse, c[0x0][0x168], RZ ;  /* 0x00005a0008077a10 */ /* 0x040fe40007f5e0ff */
[----:B------:R-:W-:Y:S02]  /*2ea0*/  IADD3 R3, P3, R8, c[0x0][0x170], RZ ;  /* 0x00005c0008037a10 */ /* 0x000fe40007f7e0ff */
[C---:B------:R-:W-:Y:S02]  /*2eb0*/  IADD3.X R18, R4.reuse, c[0x0][0x164], RZ, P1, !PT ;  /* 0x0000590004127a10 */ /* 0x040fe40000ffe4ff */
[----:B------:R-:W-:-:S02]  /*2ec0*/  IADD3.X R16, R4, c[0x0][0x16c], RZ, P2, !PT ;  /* 0x00005b0004107a10 */ /* 0x000fc400017fe4ff */
[----:B------:R-:W-:Y:S02]  /*2ed0*/  IADD3.X R4, R4, c[0x0][0x174], RZ, P3, !PT ;  /* 0x00005d0004047a10 */ /* 0x000fe40001ffe4ff */
.L_x_6596:
[----:B------:R-:W-:Y:S02]  /*2ee0*/  IMAD.MOV.U32 R12, RZ, RZ, R7 ;  /* 0x000000ffff0c7224 */ /* 0x000fe400078e0007 */
[----:B------:R-:W-:Y:S02]  /*2ef0*/  IMAD.MOV.U32 R13, RZ, RZ, R16 ;  /* 0x000000ffff0d7224 */ /* 0x000fe400078e0010 */
[----:B0-----:R-:W-:Y:S02]  /*2f00*/  IMAD.MOV.U32 R8, RZ, RZ, R3 ;  /* 0x000000ffff087224 */ /* 0x001fe400078e0003 */
[----:B------:R-:W-:Y:S02]  /*2f10*/  IMAD.MOV.U32 R9, RZ, RZ, R4 ;  /* 0x000000ffff097224 */ /* 0x000fe400078e0004 */
[----:B------:R-:W2:Y:S04]  /*2f20*/  LDG.E.64 R12, [R12.64] ;  /* 0x000000060c0c7981 */ /* 0x000ea8000c1e1b00 */
[----:B------:R-:W2:Y:S01]  /*2f30*/  LDG.E.64 R8, [R8.64] ;  /* 0x0000000608087981 */ /* 0x000ea2000c1e1b00 */
[----:B------:R-:W-:-:S02]  /*2f40*/  IADD3 R19, P1, R19, -0x1, RZ ;  /* 0xffffffff13137810 */ /* 0x000fc40007f3e0ff */
[----:B------:R-:W-:Y:S02]  /*2f50*/  IADD3 R27, P2, R27, c[0x0][0x0], RZ ;  /* 0x000000001b1b7a10 */ /* 0x000fe40007f5e0ff */
[----:B------:R-:W-:Y:S02]  /*2f60*/  IADD3.X R20, R20, -0x1, RZ, P1, !PT ;  /* 0xffffffff14147810 */ /* 0x000fe40000ffe4ff */
[----:B------:R-:W-:Y:S01]  /*2f70*/  ISETP.NE.U32.AND P1, PT, R19, RZ, PT ;  /* 0x000000ff1300720c */ /* 0x000fe20003f25070 */
[----:B------:R-:W-:Y:S01]  /*2f80*/  IMAD.X R6, RZ, RZ, R6, P2 ;  /* 0x000000ffff067224 */ /* 0x000fe200010e0606 */
[----:B------:R-:W-:Y:S02]  /*2f90*/  IADD3 R7, P4, R22, R7, RZ ;  /* 0x0000000716077210 */ /* 0x000fe40007f9e0ff */
[----:B------:R-:W-:Y:S02]  /*2fa0*/  ISETP.NE.AND.EX P1, PT, R20, RZ, PT, P1 ;  /* 0x000000ff1400720c */ /* 0x000fe40003f25310 */
[----:B------:R-:W-:Y:S01]  /*2fb0*/  IADD3 R3, P5, R22, R3, RZ ;  /* 0x0000000316037210 */ /* 0x000fe20007fbe0ff */
[----:B------:R-:W-:-:S04]  /*2fc0*/  IMAD.X R16, R21, 0x1, R16, P4 ;  /* 0x0000000115107824 */ /* 0x000fc800020e0610 */
[----:B------:R-:W-:Y:S01]  /*2fd0*/  IMAD.X R4, R21, 0x1, R4, P5 ;  /* 0x0000000115047824 */ /* 0x000fe200028e0604 */
[----:B--2---:R0:W2:Y:S02]  /*2fe0*/  DFMA R14, -R10, R12, R8 ;  /* 0x0000000c0a0e722b */ /* 0x0040a40000000108 */
[----:B0-----:R-:W-:Y:S01]  /*2ff0*/  IMAD.MOV.U32 R8, RZ, RZ, R17 ;  /* 0x000000ffff087224 */ /* 0x001fe200078e0011 */
[----:B------:R-:W-:Y:S01]  /*3000*/  IADD3 R17, P3, R22, R17, RZ ;  /* 0x0000001116117210 */ /* 0x000fe20007f7e0ff */
[----:B------:R-:W-:-:S04]  /*3010*/  IMAD.MOV.U32 R9, RZ, RZ, R18 ;  /* 0x000000ffff097224 */ /* 0x000fc800078e0012 */
[----:B------:R-:W-:Y:S01]  /*3020*/  IMAD.X R18, R21, 0x1, R18, P3 ;  /* 0x0000000115127824 */ /* 0x000fe200018e0612 */
[----:B--2---:R0:W-:Y:S01]  /*3030*/  STG.E.64 [R8.64], R14 ;  /* 0x0000000e08007986 */ /* 0x0041e2000c101b06 */
[----:B------:R-:W-:Y:S05]  /*3040*/  @P1 BRA `(.L_x_6596) ;  /* 0xfffffe9000001947 */ /* 0x000fea000383ffff */
.L_x_6595:
[----:B------:R-:W-:Y:S05]  /*3050*/  BSYNC B0 ;  /* 0x0000000000007941 */ /* 0x000fea0003800000 */
.L_x_6594:
[----:B------:R-:W-:Y:S05]  /*3060*/  @!P0 EXIT ;  /* 0x000000000000894d */ /* 0x000fea0003800000 */
[----:B------:R-:W-:Y:S01]  /*3070*/  IADD3 R30, P0, R27, R30, RZ ;  /* 0x0000001e1b1e7210 */ /* 0x000fe20007f1e0ff */
[----:B------:R-:W-:-:S04]  /*3080*/  IMAD.SHL.U32 R7, R2, 0x8, RZ ;  /* 0x0000000802077824 */ /* 0x000fc800078e00ff */
[----:B------:R-:W-:Y:S02]  /*3090*/  IMAD.X R3, R6, 0x1, R0, P0 ;  /* 0x0000000106037824 */ /* 0x000fe400000e0600 */
[----:B0-----:R-:W-:-:S03]  /*30a0*/  IMAD.SHL.U32 R16, R30, 0x8, RZ ;  /* 0x000000081e107824 */ /* 0x001fc600078e00ff */
[----:B------:R-:W-:Y:S02]  /*30b0*/  SHF.L.U64.HI R0, R30, 0x3, R3 ;  /* 0x000000031e007819 */ /* 0x000fe40000010203 */
[C---:B------:R-:W-:Y:S02]  /*30c0*/  IADD3 R24, P0, R16.reuse, c[0x0][0x170], RZ ;  /* 0x00005c0010187a10 */ /* 0x040fe40007f1e0ff */
[C---:B------:R-:W-:Y:S02]  /*30d0*/  IADD3 R12, P1, R16.reuse, c[0x0][0x168], RZ ;  /* 0x00005a00100c7a10 */ /* 0x040fe40007f3e0ff */
[----:B------:R-:W-:Y:S02]  /*30e0*/  IADD3 R16, P2, R16, c[0x0][0x160], RZ ;  /* 0x0000580010107a10 */ /* 0x000fe40007f5e0ff */
[C---:B------:R-:W-:Y:S02]  /*30f0*/  IADD3.X R25, R0.reuse, c[0x0][0x174], RZ, P0, !PT ;  /* 0x00005d0000197a10 */ /* 0x040fe400007fe4ff */
[----:B------:R-:W-:-:S02]  /*3100*/  IADD3.X R13, R0, c[0x0][0x16c], RZ, P1, !PT ;  /* 0x00005b00000d7a10 */ /* 0x000fc40000ffe4ff */
[----:B------:R-:W-:Y:S02]  /*3110*/  SHF.R.U32.HI R3, RZ, 0x1d, R2 ;  /* 0x0000001dff037819 */ /* 0x000fe40000011602 */
[----:B------:R-:W-:Y:S02]  /*3120*/  IADD3.X R0, R0, c[0x0][0x164], RZ, P2, !PT ;  /* 0x0000590000007a10 */ /* 0x000fe400017fe4ff */
.L_x_6597:
[----:B0-----:R-:W-:Y:S01]  /*3130*/  IMAD.MOV.U32 R14, RZ, RZ, R12 ;  /* 0x000000ffff0e7224 */ /* 0x001fe200078e000c */
[----:B------:R0:W2:Y:S01]  /*3140*/  LDG.E.64 R18, [R24.64] ;  /* 0x0000000618127981 */ /* 0x0000a2000c1e1b00 */
[----:B------:R-:W-:-:S06]  /*3150*/  IMAD.MOV.U32 R15, RZ, RZ, R13 ;  /* 0x000000ffff0f7224 */ /* 0x000fcc00078e000d */
[----:B------:R-:W2:Y:S01]  /*3160*/  LDG.E.64 R14, [R14.64] ;  /* 0x000000060e0e7981 */ /* 0x000ea2000c1e1b00 */
[C---:B------:R-:W-:Y:S02]  /*3170*/  IADD3 R8, P0, R7.reuse, R24, RZ ;  /* 0x0000001807087210 */ /* 0x040fe40007f1e0ff */
[----:B------:R-:W-:Y:S01]  /*3180*/  IADD3 R12, P1, R7, R12, RZ ;  /* 0x0000000c070c7210 */ /* 0x000fe20007f3e0ff */
[----:B0-----:R-:W-:Y:S02]  /*3190*/  IMAD.MOV.U32 R24, RZ, RZ, R16 ;  /* 0x000000ffff187224 */ /* 0x001fe400078e0010 */
[C---:B------:R-:W-:Y:S02]  /*31a0*/  IMAD.X R9, R3.reuse, 0x1, R25, P0 ;  /* 0x0000000103097824 */ /* 0x040fe400000e0619 */
[----:B------:R-:W-:Y:S02]  /*31b0*/  IMAD.MOV.U32 R25, RZ, RZ, R0 ;  /* 0x000000ffff197224 */ /* 0x000fe400078e0000 */
[----:B------:R-:W-:Y:S01]  /*31c0*/  IMAD.X R13, R3, 0x1, R13, P1 ;  /* 0x00000001030d7824 */ /* 0x000fe200008e060d */
[----:B--2---:R-:W0:-:S07]  /*31d0*/  DFMA R18, -R10, R14, R18 ;  /* 0x0000000e0a12722b */ /* 0x004e0e0000000112 */
[----:B0-----:R0:W-:Y:S04]  /*31e0*/  STG.E.64 [R24.64], R18 ;  /* 0x0000001218007986 */ /* 0x0011e8000c101b06 */
[----:B------:R-:W2:Y:S04]  /*31f0*/  LDG.E.64 R20, [R12.64] ;  /* 0x000000060c147981 */ /* 0x000ea8000c1e1b00 */
[----:B------:R-:W2:Y:S01]  /*3200*/  LDG.E.64 R22, [R8.64] ;  /* 0x0000000608167981 */ /* 0x000ea2000c1e1b00 */
[C---:B------:R-:W-:Y:S02]  /*3210*/  IADD3 R16, P0, R7.reuse, R16, RZ ;  /* 0x0000001007107210 */ /* 0x040fe40007f1e0ff */
[----:B------:R-:W-:-:S02]  /*3220*/  IADD3 R14, P2, R7, R12, RZ ;  /* 0x0000000c070e7210 */ /* 0x000fc40007f5e0ff */
[----:B------:R-:W-:Y:S01]  /*3230*/  IADD3 R28, P1, R7, R8, RZ ;  /* 0x00000008071c7210 */ /* 0x000fe20007f3e0ff */
[C---:B------:R-:W-:Y:S02]  /*3240*/  IMAD.X R17, R3.reuse, 0x1, R0, P0 ;  /* 0x0000000103117824 */ /* 0x040fe400000e0600 */
[C---:B------:R-:W-:Y:S02]  /*3250*/  IMAD.X R15, R3.reuse, 0x1, R13, P2 ;  /* 0x00000001030f7824 */ /* 0x040fe400010e060d */
[----:B------:R-:W-:Y:S01]  /*3260*/  IMAD.X R29, R3, 0x1, R9, P1 ;  /* 0x00000001031d7824 */ /* 0x000fe200008e0609 */
[----:B--2---:R-:W2:-:S07]  /*3270*/  DFMA R20, -R10, R20, R22 ;  /* 0x000000140a14722b */ /* 0x004e8e0000000116 */
[----:B--2---:R2:W-:Y:S04]  /*3280*/  STG.E.64 [R16.64], R20 ;  /* 0x0000001410007986 */ /* 0x0045e8000c101b06 */
[----:B0-----:R-:W3:Y:S04]  /*3290*/  LDG.E.64 R18, [R14.64] ;  /* 0x000000060e127981 */ /* 0x001ee8000c1e1b00 */
[----:B------:R-:W3:Y:S01]  /*32a0*/  LDG.E.64 R22, [R28.64] ;  /* 0x000000061c167981 */ /* 0x000ee2000c1e1b00 */
[C---:B------:R-:W-:Y:S02]  /*32b0*/  IADD3 R24, P0, R7.reuse, R16, RZ ;  /* 0x0000001007187210 */ /* 0x040fe40007f1e0ff */
[----:B------:R-:W-:-:S02]  /*32c0*/  IADD3 R8, P1, R7, R28, RZ ;  /* 0x0000001c07087210 */ /* 0x000fc40007f3e0ff */
[----:B------:R-:W-:Y:S01]  /*32d0*/  IADD3 R12, P2, R7, R14, RZ ;  /* 0x0000000e070c7210 */ /* 0x000fe20007f5e0ff */
[C---:B------:R-:W-:Y:S02]  /*32e0*/  IMAD.X R25, R3.reuse, 0x1, R17, P0 ;  /* 0x0000000103197824 */ /* 0x040fe400000e0611 */
[C---:B------:R-:W-:Y:S02]  /*32f0*/  IMAD.X R9, R3.reuse, 0x1, R29, P1 ;  /* 0x0000000103097824 */ /* 0x040fe400008e061d */
[----:B------:R-:W-:Y:S01]  /*3300*/  IMAD.X R13, R3, 0x1, R15, P2 ;  /* 0x00000001030d7824 */ /* 0x000fe200010e060f */
[----:B---3--:R-:W0:-:S07]  /*3310*/  DFMA R18, -R10, R18, R22 ;  /* 0x000000120a12722b */ /* 0x008e0e0000000116 */
[----:B0-----:R0:W-:Y:S04]  /*3320*/  STG.E.64 [R24.64], R18 ;  /* 0x0000001218007986 */ /* 0x0011e8000c101b06 */
[----:B--2---:R-:W2:Y:S04]  /*3330*/  LDG.E.64 R20, [R8.64] ;  /* 0x0000000608147981 */ /* 0x004ea8000c1e1b00 */
[----:B------:R3:W2:Y:S01]  /*3340*/  LDG.E.64 R16, [R12.64] ;  /* 0x000000060c107981 */ /* 0x0006a2000c1e1b00 */
[----:B------:R-:W-:-:S05]  /*3350*/  IADD3 R14, P0, R7, R24, RZ ;  /* 0x00000018070e7210 */ /* 0x000fca0007f1e0ff */
[----:B------:R-:W-:Y:S01]  /*3360*/  IMAD.X R15, R3, 0x1, R25, P0 ;  /* 0x00000001030f7824 */ /* 0x000fe200000e0619 */
[----:B------:R-:W-:-:S04]  /*3370*/  IADD3 R27, P0, P1, R2, c[0x0][0x0], R27 ;  /* 0x00000000021b7a10 */ /* 0x000fc8000791e01b */
[----:B------:R-:W-:Y:S02]  /*3380*/  IADD3.X R6, RZ, R6, RZ, P0, P1 ;  /* 0x00000006ff067210 */ /* 0x000fe400007e24ff */
[----:B------:R-:W-:-:S04]  /*3390*/  IADD3 R27, P0, P1, R2, c[0x0][0x0], R27 ;  /* 0x00000000021b7a10 */ /* 0x000fc8000791e01b */
[----:B------:R-:W-:Y:S02]  /*33a0*/  IADD3.X R6, RZ, R6, RZ, P0, P1 ;  /* 0x00000006ff067210 */ /* 0x000fe400007e24ff */
[----:B------:R-:W-:-:S04]  /*33b0*/  ISETP.GE.U32.AND P0, PT, R27, c[0x0][0x178], PT ;  /* 0x00005e001b007a0c */ /* 0x000fc80003f06070 */
[----:B------:R-:W-:Y:S02]  /*33c0*/  ISETP.GE.AND.EX P0, PT, R6, R5, PT, P0 ;  /* 0x000000050600720c */ /* 0x000fe40003f06300 */
[C---:B0-----:R-:W-:Y:S02]  /*33d0*/  IADD3 R24, P1, R7.reuse, R8, RZ ;  /* 0x0000000807187210 */ /* 0x041fe40007f3e0ff */
[----:B---3--:R-:W-:-:S03]  /*33e0*/  IADD3 R12, P2, R7, R12, RZ ;  /* 0x0000000c070c7210 */ /* 0x008fc60007f5e0ff */
[C---:B------:R-:W-:Y:S02]  /*33f0*/  IMAD.X R25, R3.reuse, 0x1, R9, P1 ;  /* 0x0000000103197824 */ /* 0x040fe400008e0609 */
[----:B------:R-:W-:Y:S01]  /*3400*/  IMAD.X R13, R3, 0x1, R13, P2 ;  /* 0x00000001030d7824 */ /* 0x000fe200010e060d */
[----:B--2---:R-:W0:-:S07]  /*3410*/  DFMA R20, -R10, R16, R20 ;  /* 0x000000100a14722b */ /* 0x004e0e0000000114 */
[----:B0-----:R0:W-:Y:S01]  /*3420*/  STG.E.64 [R14.64], R20 ;  /* 0x000000140e007986 */ /* 0x0011e2000c101b06 */
[----:B------:R-:W-:-:S05]  /*3430*/  IADD3 R16, P3, R7, R14, RZ ;  /* 0x0000000e07107210 */ /* 0x000fca0007f7e0ff */
[----:B------:R-:W-:Y:S01]  /*3440*/  IMAD.X R0, R3, 0x1, R15, P3 ;  /* 0x0000000103007824 */ /* 0x000fe200018e060f */
[----:B------:R-:W-:Y:S05]  /*3450*/  @!P0 BRA `(.L_x_6597) ;  /* 0xfffffcd000008947 */ /* 0x000fea000383ffff */
[----:B------:R-:W-:Y:S05]  /*3460*/  EXIT ;  /* 0x000000000000794d */ /* 0x000fea0003800000 */
.L_x_6581:
[----:B------:R-:W2:Y:S01]  /*3470*/  I2F.U32.RP R0, R2 ;  /* 0x0000000200007306 */ /* 0x000ea20000209000 */
[----:B------:R-:W-:Y:S01]  /*3480*/  IMAD.MOV R3, RZ, RZ, -R2 ;  /* 0x000000ffff037224 */ /* 0x000fe200078e0a02 */
[----:B------:R-:W-:Y:S01]  /*3490*/  ISETP.NE.U32.AND P1, PT, R2, RZ, PT ;  /* 0x000000ff0200720c */ /* 0x000fe20003f25070 */
[----:B------:R-:W-:Y:S05]  /*34a0*/  BSSY B0, `(.L_x_6598) ;  /* 0x0000028000007945 */ /* 0x000fea0003800000 */
[----:B--2---:R-:W2:Y:S02]  /*34b0*/  MUFU.RCP R0, R0 ;  /* 0x0000000000007308 */ /* 0x004ea40000001000 */
[----:B--2---:R-:W-:-:S06]  /*34c0*/  IADD3 R6, R0, 0xffffffe, RZ ;  /* 0x0ffffffe00067810 */ /* 0x004fcc0007ffe0ff */
[----:B------:R2:W3:Y:S02]  /*34d0*/  F2I.FTZ.U32.TRUNC.NTZ R7, R6 ;  /* 0x0000000600077305 */ /* 0x0004e4000021f000 */
[----:B--2---:R-:W-:Y:S02]  /*34e0*/  IMAD.MOV.U32 R6, RZ, RZ, RZ ;  /* 0x000000ffff067224 */ /* 0x004fe400078e00ff */
        /* <DEDUP_REMOVED lines=13> */
.L_x_6600:
[C---:B------:R-:W-:Y:S01]  /*35c0*/  IADD3 R2, R27.reuse, c[0x0][0x0], RZ ;  /* 0x000000001b027a10 */ /* 0x040fe20007ffe0ff */
[----:B------:R-:W-:Y:S02]  /*35d0*/  IMAD.MOV.U32 R14, RZ, RZ, R8 ;  /* 0x000000ffff0e7224 */ /* 0x000fe400078e0008 */
[----:B------:R-:W-:Y:S02]  /*35e0*/  IMAD.MOV.U32 R15, RZ, RZ, R20 ;  /* 0x000000ffff0f7224 */ /* 0x000fe400078e0014 */
[----:B------:R-:W-:Y:S02]  /*35f0*/  IMAD.MOV.U32 R24, RZ, RZ, R26 ;  /* 0x000000ffff187224 */ /* 0x000fe400078e001a */
[----:B------:R-:W-:-:S04]  /*3600*/  IMAD.WIDE.U32 R6, R27, 0x8, R14 ;  /* 0x000000081b067825 */ /* 0x000fc800078e000e */
[----:B------:R-:W-:Y:S02]  /*3610*/  IMAD.WIDE.U32 R12, R27, 0x8, R24 ;  /* 0x000000081b0c7825 */ /* 0x000fe400078e0018 */
[----:B------:R-:W2:Y:S02]  /*3620*/  LDG.E.64 R6, [R6.64] ;  /* 0x0000000606067981 */ /* 0x000ea4000c1e1b00 */
[C---:B------:R-:W-:Y:S02]  /*3630*/  IMAD.WIDE.U32 R14, R2.reuse, 0x8, R14 ;  /* 0x00000008020e7825 */ /* 0x040fe400078e000e */
[----:B------:R-:W2:Y:S02]  /*3640*/  LDG.E.64 R12, [R12.64] ;  /* 0x000000060c0c7981 */ /* 0x000ea4000c1e1b00 */
[----:B------:R-:W-:Y:S02]  /*3650*/  IMAD.WIDE.U32 R16, R2, 0x8, R24 ;  /* 0x0000000802107825 */ /* 0x000fe400078e0018 */
[----:B------:R-:W3:Y:S04]  /*3660*/  LDG.E.64 R14, [R14.64] ;  /* 0x000000060e0e7981 */ /* 0x000ee8000c1e1b00 */
[----:B------:R-:W3:Y:S01]  /*3670*/  LDG.E.64 R16, [R16.64] ;  /* 0x0000000610107981 */ /* 0x000ee2000c1e1b00 */
[----:B------:R-:W-:-:S04]  /*3680*/  IMAD.MOV.U32 R5, RZ, RZ, R9 ;  /* 0x000000ffff057224 */ /* 0x000fc800078e0009 */
[----:B0-----:R-:W-:-:S04]  /*3690*/  IMAD.WIDE.U32 R22, R27, 0x8, R4 ;  /* 0x000000081b167825 */ /* 0x001fc800078e0004 */
[C---:B------:R-:W-:Y:S01]  /*36a0*/  IMAD.WIDE.U32 R30, R2.reuse, 0x8, R4 ;  /* 0x00000008021e7825 */ /* 0x040fe200078e0004 */
[----:B------:R-:W-:-:S04]  /*36b0*/  IADD3 R27, R2, c[0x0][0x0], RZ ;  /* 0x00000000021b7a10 */ /* 0x000fc80007ffe0ff */
[----:B------:R-:W-:Y:S01]  /*36c0*/  ISETP.GE.AND P0, PT, R27, R0, PT ;  /* 0x000000001b00720c */ /* 0x000fe20003f06270 */
[----:B0-2---:R-:W0:-:S04]  /*36d0*/  DFMA R18, -R10, R6, R12 ;  /* 0x000000060a12722b */ /* 0x005e08000000010c */
[----:B---3--:R-:W2:-:S03]  /*36e0*/  DFMA R28, -R10, R14, R16 ;  /* 0x0000000e0a1c722b */ /* 0x008e860000000110 */
[----:B0-----:R0:W-:Y:S04]  /*36f0*/  STG.E.64 [R22.64], R18 ;  /* 0x0000001216007986 */ /* 0x0011e8000c101b06 */
[----:B--2---:R0:W-:Y:S01]  /*3700*/  STG.E.64 [R30.64], R28 ;  /* 0x0000001c1e007986 */ /* 0x0041e2000c101b06 */
[----:B------:R-:W-:Y:S05]  /*3710*/  @!P0 BRA `(.L_x_6600) ;  /* 0xfffffea000008947 */ /* 0x000fea000383ffff */
.L_x_6599:
[----:B------:R-:W-:Y:S05]  /*3720*/  BSYNC B0 ;  /* 0x0000000000007941 */ /* 0x000fea0003800000 */
.L_x_6598:
[----:B------:R-:W-:-:S13]  /*3730*/  ISETP.GE.AND P0, PT, R27, c[0x0][0x178], PT ;  /* 0x00005e001b007a0c */ /* 0x000fda0003f06270 */
[----:B------:R-:W-:Y:S05]  /*3740*/  @P0 EXIT ;  /* 0x000000000000094d */ /* 0x000fea0003800000 */
.L_x_6601:
[----:B------:R-:W-:Y:S02]  /*3750*/  IMAD.MOV.U32 R24, RZ, RZ, R26 ;  /* 0x000000ffff187224 */ /* 0x000fe400078e001a */
[----:B------:R-:W-:Y:S02]  /*3760*/  IMAD.MOV.U32 R6, RZ, RZ, R8 ;  /* 0x000000ffff067224 */ /* 0x000fe400078e0008 */
[----:B------:R-:W-:Y:S02]  /*3770*/  IMAD.MOV.U32 R7, RZ, RZ, R20 ;  /* 0x000000ffff077224 */ /* 0x000fe400078e0014 */
[----:B------:R-:W-:-:S04]  /*3780*/  IMAD.WIDE R2, R27, 0x8, R24 ;  /* 0x000000081b027825 */ /* 0x000fc800078e0218 */
[----:B------:R-:W-:Y:S02]  /*3790*/  IMAD.WIDE R6, R27, 0x8, R6 ;  /* 0x000000081b067825 */ /* 0x000fe400078e0206 */
[----:B------:R-:W2:Y:S04]  /*37a0*/  LDG.E.64 R2, [R2.64] ;  /* 0x0000000602027981 */ /* 0x000ea8000c1e1b00 */
[----:B------:R-:W2:Y:S01]  /*37b0*/  LDG.E.64 R6, [R6.64] ;  /* 0x0000000606067981 */ /* 0x000ea2000c1e1b00 */
[----:B------:R-:W-:-:S04]  /*37c0*/  IMAD.MOV.U32 R5, RZ, RZ, R9 ;  /* 0x000000ffff057224 */ /* 0x000fc800078e0009 */
[C---:B0-----:R-:W-:Y:S01]  /*37d0*/  IMAD.WIDE R14, R27.reuse, 0x8, R4 ;  /* 0x000000081b0e7825 */ /* 0x041fe200078e0204 */
[----:B------:R-:W-:-:S04]  /*37e0*/  IADD3 R27, R27, c[0x0][0x0], RZ ;  /* 0x000000001b1b7a10 */ /* 0x000fc80007ffe0ff */
[----:B------:R-:W-:Y:S01]  /*37f0*/  ISETP.GE.AND P0, PT, R27, c[0x0][0x178], PT ;  /* 0x00005e001b007a0c */ /* 0x000fe20003f06270 */
[----:B0-2---:R-:W0:-:S07]  /*3800*/  DFMA R12, -R10, R6, R2 ;  /* 0x000000060a0c722b */ /* 0x005e0e0000000102 */
[----:B0-----:R0:W-:Y:S05]  /*3810*/  STG.E.64 [R14.64], R12 ;  /* 0x0000000c0e007986 */ /* 0x0011ea000c101b06 */
[----:B------:R-:W-:Y:S05]  /*3820*/  @!P0 BRA `(.L_x_6601) ;  /* 0xffffff2000008947 */ /* 0x000fea000383ffff */
[----:B------:R-:W-:Y:S05]  /*3830*/  EXIT ;  /* 0x000000000000794d */ /* 0x000fea0003800000 */
.L_x_6580:
[----:B------:R-:W-:Y:S05]  /*3840*/  @P0 BRA `(.L_x_6602) ;  /* 0x00000f8000000947 */ /* 0x000fea0003800000 */
[----:B------:R-:W-:Y:S01]  /*3850*/  ISETP.NE.U32.AND P0, PT, R2, RZ, PT ;  /* 0x000000ff0200720c */ /* 0x000fe20003f05070 */
[----:B------:R-:W-:-:S03]  /*3860*/  ULDC UR4, c[0x0][0x0] ;  /* 0x0000000000047ab9 */ /* 0x000fc60000000800 */
[----:B------:R-:W-:-:S13]  /*3870*/  ISETP.NE.AND.EX P0, PT, RZ, RZ, PT, P0 ;  /* 0x000000ffff00720c */ /* 0x000fda0003f05300 */
[----:B------:R-:W-:Y:S05]  /*3880*/  @!P0 BRA `(.L_x_6603) ;  /* 0x0000022000008947 */ /* 0x000fea0003800000 */
[----:B------:R-:W-:-:S04]  /*3890*/  ISETP.GT.U32.AND P0, PT, R3, R27, PT ;  /* 0x0000001b0300720c */ /* 0x000fc80003f04070 */
[----:B------:R-:W-:-:S13]  /*38a0*/  ISETP.GT.U32.AND.EX P0, PT, RZ, RZ, PT, P0 ;  /* 0x000000ffff00720c */ /* 0x000fda0003f04100 */
[----:B------:R-:W-:-:S05]  /*38b0*/  @!P0 IADD3 R0, P1, R27, -R3, RZ ;  /* 0x800000031b008210 */ /* 0x000fca0007f3e0ff */
[----:B------:R-:W-:Y:S02]  /*38c0*/  @!P0 IMAD.X R5, RZ, RZ, -0x1, P1 ;  /* 0xffffffffff058424 */ /* 0x000fe400008e06ff */
[----:B------:R-:W-:-:S03]  /*38d0*/  @!P0 IMAD.SHL.U32 R17, R0, 0x8, RZ ;  /* 0x0000000800118824 */ /* 0x000fc600078e00ff */
[----:B------:R-:W-:Y:S02]  /*38e0*/  @!P0 SHF.L.U64.HI R0, R0, 0x3, R5 ;  /* 0x0000000300008819 */ /* 0x000fe40000010205 */
[C---:B------:R-:W-:Y:S02]  /*38f0*/  @!P0 IADD3 R6, P2, R17.reuse, R8, RZ ;  /* 0x0000000811068210 */ /* 0x040fe40007f5e0ff */
[----:B------:R-:W-:-:S03]  /*3900*/  @!P0 IADD3 R14, P1, R17, R26, RZ ;  /* 0x0000001a110e8210 */ /* 0x000fc60007f3e0ff */
[C---:B------:R-:W-:Y:S02]  /*3910*/  @!P0 IMAD.X R7, R0.reuse, 0x1, R20, P2 ;  /* 0x0000000100078824 */ /* 0x040fe400010e0614 */
[----:B------:R-:W-:-:S04]  /*3920*/  @!P0 IMAD.X R15, R0, 0x1, R25, P1 ;  /* 0x00000001000f8824 */ /* 0x000fc800008e0619 */
[----:B------:R-:W2:Y:S04]  /*3930*/  @!P0 LDG.E.64 R6, [R6.64] ;  /* 0x0000000606068981 */ /* 0x000ea8000c1e1b00 */
[----:B------:R-:W2:Y:S01]  /*3940*/  @!P0 LDG.E.64 R12, [R14.64] ;  /* 0x000000060e0c8981 */ /* 0x000ea2000c1e1b00 */
[----:B------:R-:W-:Y:S02]  /*3950*/  IADD3 R19, P3, R3, c[0x0][0x178], RZ ;  /* 0x00005e0003137a10 */ /* 0x000fe40007f7e0ff */
[----:B------:R-:W-:Y:S02]  /*3960*/  @!P0 IADD3 R16, P2, R17, R4, RZ ;  /* 0x0000000411108210 */ /* 0x000fe40007f5e0ff */
[----:B------:R-:W-:Y:S01]  /*3970*/  ISETP.LT.U32.AND P1, PT, R19, c[0x0][0x0], PT ;  /* 0x0000000013007a0c */ /* 0x000fe20003f21070 */
[----:B------:R-:W-:-:S02]  /*3980*/  IMAD.X R2, RZ, RZ, c[0x0][0x17c], P3 ;  /* 0x00005f00ff027624 */ /* 0x000fc400018e06ff */
[----:B------:R-:W-:Y:S01]  /*3990*/  @!P0 IMAD.X R17, R0, 0x1, R9, P2 ;  /* 0x0000000100118824 */ /* 0x000fe200010e0609 */
[----:B------:R-:W-:Y:S02]  /*39a0*/  IADD3 R0, P2, -R3, c[0x0][0x0], RZ ;  /* 0x0000000003007a10 */ /* 0x000fe40007f5e1ff */
[----:B------:R-:W-:-:S03]  /*39b0*/  ISETP.LT.AND.EX P1, PT, R2, RZ, PT, P1 ;  /* 0x000000ff0200720c */ /* 0x000fc60003f21310 */
[----:B------:R-:W-:Y:S02]  /*39c0*/  IMAD.X R5, RZ, RZ, -0x1, P2 ;  /* 0xffffffffff057424 */ /* 0x000fe400010e06ff */
[----:B------:R-:W-:-:S03]  /*39d0*/  IMAD.SHL.U32 R3, R0, 0x8, RZ ;  /* 0x0000000800037824 */ /* 0x000fc600078e00ff */
[----:B------:R-:W-:Y:S02]  /*39e0*/  SHF.L.U64.HI R0, R0, 0x3, R5 ;  /* 0x0000000300007819 */ /* 0x000fe40000010205 */
[----:B------:R-:W-:Y:S02]  /*39f0*/  SEL R5, R2, RZ, P1 ;  /* 0x000000ff02057207 */ /* 0x000fe40000800000 */
[C---:B------:R-:W-:Y:S02]  /*3a00*/  IADD3 R8, P2, R3.reuse, R8, RZ ;  /* 0x0000000803087210 */ /* 0x040fe40007f5e0ff */
[----:B------:R-:W-:-:S03]  /*3a10*/  IADD3 R26, P3, R3, R26, RZ ;  /* 0x0000001a031a7210 */ /* 0x000fc60007f7e0ff */
[C---:B------:R-:W-:Y:S02]  /*3a20*/  IMAD.X R20, R0.reuse, 0x1, R20, P2 ;  /* 0x0000000100147824 */ /* 0x040fe400010e0614 */
[----:B------:R-:W-:Y:S01]  /*3a30*/  IMAD.X R25, R0, 0x1, R25, P3 ;  /* 0x0000000100197824 */ /* 0x000fe200018e0619 */
[----:B0-2---:R0:W2:Y:S02]  /*3a40*/  @!P0 DFMA R12, -R10, R6, R12 ;  /* 0x000000060a0c822b */ /* 0x0050a4000000010c */
[----:B0-----:R-:W-:Y:S02]  /*3a50*/  SEL R6, R19, c[0x0][0x0], P1 ;  /* 0x0000000013067a07 */ /* 0x001fe40000800000 */
[----:B------:R-:W-:-:S03]  /*3a60*/  IADD3 R4, P1, R3, R4, RZ ;  /* 0x0000000403047210 */ /* 0x000fc60007f3e0ff */
[----:B--2---:R0:W-:Y:S01]  /*3a70*/  @!P0 STG.E.64 [R16.64], R12 ;  /* 0x0000000c10008986 */ /* 0x0041e2000c101b06 */
[----:B------:R-:W-:Y:S01]  /*3a80*/  IADD3 R6, P0, -R6, R19, RZ ;  /* 0x0000001306067210 */ /* 0x000fe20007f1e1ff */
[----:B------:R-:W-:-:S04]  /*3a90*/  IMAD.X R9, R0, 0x1, R9, P1 ;  /* 0x0000000100097824 */ /* 0x000fc800008e0609 */
[----:B------:R-:W-:-:S05]  /*3aa0*/  IMAD.X R5, R2, 0x1, ~R5, P0 ;  /* 0x0000000102057824 */ /* 0x000fca00000e0e05 */
.L_x_6603:
[----:B------:R-:W-:Y:S01]  /*3ab0*/  ISETP.NE.U32.AND P0, PT, R5, RZ, PT ;  /* 0x000000ff0500720c */ /* 0x000fe20003f05070 */
[----:B------:R-:W-:-:S12]  /*3ac0*/  USHF.L.U32 UR5, UR4, 0x1, URZ ;  /* 0x0000000104057899 */ /* 0x000fd8000800063f */
[----:B------:R-:W-:Y:S05]  /*3ad0*/  @!P0 BRA `(.L_x_6604) ;  /* 0x0000008000008947 */ /* 0x000fea0003800000 */
[----:B------:R-:W-:Y:S01]  /*3ae0*/  IMAD.MOV.U32 R34, RZ, RZ, R6 ;  /* 0x000000ffff227224 */ /* 0x000fe200078e0006 */
[----:B------:R-:W-:Y:S01]  /*3af0*/  MOV R21, 0x3b30 ;  /* 0x00003b3000157802 */ /* 0x000fe20000000f00 */
[----:B------:R-:W-:Y:S01]  /*3b00*/  IMAD.MOV.U32 R28, RZ, RZ, R5 ;  /* 0x000000ffff1c7224 */ /* 0x000fe200078e0005 */
[----:B------:R-:W-:Y:S02]  /*3b10*/  UMOV UR4, URZ ;  /* 0x0000003f00047c82 */ /* 0x000fe40008000000 */
[----:B01----:R-:W-:Y:S05]  /*3b20*/  CALL.REL.NOINC `($__internal_43_$__cuda_sm20_rem_s64) ;  /* 0x0000166000007944 */ /* 0x003fea0003c00000 */
[----:B------:R-:W-:Y:S02]  /*3b30*/  IMAD.MOV.U32 R2, RZ, RZ, R34 ;  /* 0x000000ffff027224 */ /* 0x000fe400078e0022 */
[----:B------:R-:W-:Y:S01]  /*3b40*/  IMAD.MOV.U32 R3, RZ, RZ, R35 ;  /* 0x000000ffff037224 */ /* 0x000fe200078e0023 */
[----:B------:R-:W-:Y:S05]  /*3b50*/  BRA `(.L_x_6605) ;  /* 0x0000012000007947 */ /* 0x000fea0003800000 */
.L_x_6604:
[----:B------:R-:W2:Y:S01]  /*3b60*/  I2F.U32.RP R7, UR5 ;  /* 0x0000000500077d06 */ /* 0x000ea20008209000 */
[----:B0-----:R-:W-:Y:S01]  /*3b70*/  IMAD R13, RZ, RZ, -UR5 ;  /* 0x80000005ff0d7e24 */ /* 0x001fe2000f8e02ff */
[----:B------:R-:W-:Y:S01]  /*3b80*/  ISETP.NE.U32.AND P1, PT, RZ, UR5, PT ;  /* 0x00000005ff007c0c */ /* 0x000fe2000bf25070 */
[----:B------:R-:W-:-:S05]  /*3b90*/  IMAD.MOV.U32 R2, RZ, RZ, RZ ;  /* 0x000000ffff027224 */ /* 0x000fca00078e00ff */
[----:B--2---:R-:W0:Y:S02]  /*3ba0*/  MUFU.RCP R7, R7 ;  /* 0x0000000700077308 */ /* 0x004e240000001000 */
[----:B0-----:R-:W-:-:S06]  /*3bb0*/  IADD3 R12, R7, 0xffffffe, RZ ;  /* 0x0ffffffe070c7810 */ /* 0x001fcc0007ffe0ff */
[----:B------:R-:W0:Y:S02]  /*3bc0*/  F2I.FTZ.U32.TRUNC.NTZ R3, R12 ;  /* 0x0000000c00037305 */ /* 0x000e24000021f000 */
[----:B0-----:R-:W-:-:S04]  /*3bd0*/  IMAD R13, R13, R3, RZ ;  /* 0x000000030d0d7224 */ /* 0x001fc800078e02ff */
[----:B------:R-:W-:-:S06]  /*3be0*/  IMAD.HI.U32 R13, R3, R13, R2 ;  /* 0x0000000d030d7227 */ /* 0x000fcc00078e0002 */
[----:B------:R-:W-:-:S04]  /*3bf0*/  IMAD.HI.U32 R0, R13, R6, RZ ;  /* 0x000000060d007227 */ /* 0x000fc800078e00ff */
[----:B------:R-:W-:-:S04]  /*3c00*/  IMAD.MOV R3, RZ, RZ, -R0 ;  /* 0x000000ffff037224 */ /* 0x000fc800078e0a00 */
[----:B------:R-:W-:Y:S02]  /*3c10*/  IMAD R2, R3, UR5, R6 ;  /* 0x0000000503027c24 */ /* 0x000fe4000f8e0206 */
[----:B------:R-:W-:-:S03]  /*3c20*/  IMAD.MOV.U32 R3, RZ, RZ, RZ ;  /* 0x000000ffff037224 */ /* 0x000fc600078e00ff */
[----:B------:R-:W-:-:S13]  /*3c30*/  ISETP.GE.U32.AND P0, PT, R2, UR5, PT ;  /* 0x0000000502007c0c */ /* 0x000fda000bf06070 */
[----:B------:R-:W-:-:S04]  /*3c40*/  @P0 IADD3 R2, R2, -UR5, RZ ;  /* 0x8000000502020c10 */ /* 0x000fc8000fffe0ff */
[----:B------:R-:W-:-:S13]  /*3c50*/  ISETP.GE.U32.AND P0, PT, R2, UR5, PT ;  /* 0x0000000502007c0c */ /* 0x000fda000bf06070 */
[----:B------:R-:W-:Y:S02]  /*3c60*/  @P0 IADD3 R2, R2, -UR5, RZ ;  /* 0x8000000502020c10 */ /* 0x000fe4000fffe0ff */
[----:B------:R-:W-:-:S04]  /*3c70*/  @!P1 LOP3.LUT R2, RZ, UR5, RZ, 0x33, !PT ;  /* 0x00000005ff029c12 */ /* 0x000fc8000f8e33ff */
.L_x_6605:
        /* <DEDUP_REMOVED lines=14> */
.L_x_6608:
[C---:B------:R-:W-:Y:S01]  /*3d60*/  IMAD.SHL.U32 R29, R28.reuse, 0x10, RZ ;  /* 0x000000101c1d7824 */ /* 0x040fe200078e00ff */
[----:B------:R-:W-:-:S04]  /*3d70*/  SHF.L.U64.HI R24, R28, 0x4, R23 ;  /* 0x000000041c187819 */ /* 0x000fc80000010217 */
[-C--:B------:R-:W-:Y:S02]  /*3d80*/  IADD3 R12, P1, R8, R29.reuse, RZ ;  /* 0x0000001d080c7210 */ /* 0x080fe40007f3e0ff */
[----:B------:R-:W-:-:S03]  /*3d90*/  IADD3 R16, P2, R26, R29, RZ ;  /* 0x0000001d1a107210 */ /* 0x000fc60007f5e0ff */
[--C-:B------:R-:W-:Y:S02]  /*3da0*/  IMAD.X R13, R20, 0x1, R24.reuse, P1 ;  /* 0x00000001140d7824 */ /* 0x100fe400008e0618 */
[----:B------:R-:W-:-:S04]  /*3db0*/  IMAD.X R17, R25, 0x1, R24, P2 ;  /* 0x0000000119117824 */ /* 0x000fc800010e0618 */
[----:B------:R-:W2:Y:S04]  /*3dc0*/  LDG.E.128 R12, [R12.64] ;  /* 0x000000060c0c7981 */ /* 0x000ea8000c1e1d00 */
[----:B------:R-:W2:Y:S02]  /*3dd0*/  LDG.E.128 R16, [R16.64] ;  /* 0x0000000610107981 */ /* 0x000ea4000c1e1d00 */
[C---:B--2---:R0:W-:Y:S02]  /*3de0*/  DFMA R14, -R10.reuse, R14, R18 ;  /* 0x0000000e0a0e722b */ /* 0x0441e40000000112 */
[----:B0-----:R-:W-:Y:S02]  /*3df0*/  IADD3 R18, P1, R4, R29, RZ ;  /* 0x0000001d04127210 */ /* 0x001fe40007f3e0ff */
[----:B------:R-:W0:-:S03]  /*3e00*/  DFMA R12, -R10, R12, R16 ;  /* 0x0000000c0a0c722b */ /* 0x000e060000000110 */
[----:B------:R-:W-:Y:S01]  /*3e10*/  IMAD.X R19, R9, 0x1, R24, P1 ;  /* 0x0000000109137824 */ /* 0x000fe200008e0618 */
[----:B------:R-:W-:-:S04]  /*3e20*/  IADD3 R28, P1, R28, c[0x0][0x0], RZ ;  /* 0x000000001c1c7a10 */ /* 0x000fc80007f3e0ff */
[----:B0-----:R0:W-:Y:S01]  /*3e30*/  STG.E.128 [R18.64], R12 ;  /* 0x0000000c12007986 */ /* 0x0011e2000c101d06 */
[----:B------:R-:W-:Y:S02]  /*3e40*/  IMAD.SHL.U32 R24, R28, 0x2, RZ ;  /* 0x000000021c187824 */ /* 0x000fe400078e00ff */
[----:B------:R-:W-:-:S03]  /*3e50*/  IMAD.X R23, RZ, RZ, R23, P1 ;  /* 0x000000ffff177224 */ /* 0x000fc600008e0617 */
[----:B------:R-:W-:Y:S02]  /*3e60*/  ISETP.GE.U32.AND P1, PT, R24, R7, PT ;  /* 0x000000071800720c */ /* 0x000fe40003f26070 */
[----:B------:R-:W-:-:S04]  /*3e70*/  SHF.L.U64.HI R29, R28, 0x1, R23 ;  /* 0x000000011c1d7819 */ /* 0x000fc80000010217 */
[----:B------:R-:W-:-:S13]  /*3e80*/  ISETP.GE.AND.EX P1, PT, R29, R22, PT, P1 ;  /* 0x000000161d00720c */ /* 0x000fda0003f26310 */
[----:B0-----:R-:W-:Y:S05]  /*3e90*/  @!P1 BRA `(.L_x_6608) ;  /* 0xfffffec000009947 */ /* 0x001fea000383ffff */
.L_x_6607:
[----:B------:R-:W-:Y:S05]  /*3ea0*/  BSYNC B0 ;  /* 0x0000000000007941 */ /* 0x000fea0003800000 */
.L_x_6606:
        /* <DEDUP_REMOVED lines=9> */
[----:B------:R-:W-:Y:S01]  /*3f40*/  MOV R12, 0x3f80 ;  /* 0x00003f80000c7802 */ /* 0x000fe20000000f00 */
[----:B------:R-:W-:Y:S02]  /*3f50*/  IMAD.MOV.U32 R13, RZ, RZ, c[0x0][0x0] ;  /* 0x00000000ff0d7624 */ /* 0x000fe400078e00ff */
[----:B------:R-:W-:Y:S02]  /*3f60*/  IMAD.MOV.U32 R16, RZ, RZ, RZ ;  /* 0x000000ffff107224 */ /* 0x000fe400078e00ff */
[----:B-1----:R-:W-:Y:S05]  /*3f70*/  CALL.REL.NOINC `($__internal_42_$__cuda_sm20_div_u64) ;  /* 0x00000db000007944 */ /* 0x002fea0003c00000 */
[----:B------:R-:W-:Y:S01]  /*3f80*/  IMAD.MOV.U32 R12, RZ, RZ, R17 ;  /* 0x000000ffff0c7224 */ /* 0x000fe200078e0011 */
[----:B------:R-:W-:Y:S05]  /*3f90*/  BRA `(.L_x_6611) ;  /* 0x0000013000007947 */ /* 0x000fea0003800000 */
.L_x_6610:
        /* <DEDUP_REMOVED lines=19> */
.L_x_6611:
[----:B------:R-:W-:Y:S05]  /*40d0*/  BSYNC B0 ;  /* 0x0000000000007941 */ /* 0x000fea0003800000 */
.L_x_6609:
        /* <DEDUP_REMOVED lines=10> */
[----:B------:R-:W-:Y:S01]  /*4180*/  IMAD.MOV.U32 R13, RZ, RZ, R14 ;  /* 0x000000ffff0d7224 */ /* 0x000fe200078e000e */
[----:B------:R-:W-:Y:S01]  /*4190*/  SHF.R.U32.HI R29, RZ, 0x1d, R12 ;  /* 0x0000001dff1d7819 */ /* 0x000fe2000001160c */
[----:B------:R-:W-:Y:S01]  /*41a0*/  IMAD.MOV.U32 R27, RZ, RZ, RZ ;  /* 0x000000ffff1b7224 */ /* 0x000fe200078e00ff */
[----:B------:R-:W-:Y:S01]  /*41b0*/  IADD3.X R15, ~R3, R5, RZ, P1, P2 ;  /* 0x00000005030f7210 */ /* 0x000fe20000fe45ff */
[----:B------:R-:W-:Y:S02]  /*41c0*/  IMAD.SHL.U32 R3, R2, 0x8, RZ ;  /* 0x0000000802037824 */ /* 0x000fe400078e00ff */
[----:B------:R-:W-:Y:S01]  /*41d0*/  IMAD.SHL.U32 R28, R12, 0x8, RZ ;  /* 0x000000080c1c7824 */ /* 0x000fe200078e00ff */
[----:B------:R-:W-:Y:S02]  /*41e0*/  SHF.L.U64.HI R2, R2, 0x3, R15 ;  /* 0x0000000302027819 */ /* 0x000fe4000001020f */
[----:B------:R-:W-:-:S02]  /*41f0*/  IADD3 R23, P1, R4, R3, RZ ;  /* 0x0000000304177210 */ /* 0x000fc40007f3e0ff */
[-C--:B------:R-:W-:Y:S02]  /*4200*/  IADD3 R21, P2, R8, R3.reuse, RZ ;  /* 0x0000000308157210 */ /* 0x080fe40007f5e0ff */
[----:B------:R-:W-:Y:S01]  /*4210*/  IADD3 R18, P3, R26, R3, RZ ;  /* 0x000000031a127210 */ /* 0x000fe20007f7e0ff */
[--C-:B------:R-:W-:Y:S02]  /*4220*/  IMAD.X R24, R9, 0x1, R2.reuse, P1 ;  /* 0x0000000109187824 */ /* 0x100fe400008e0602 */
[--C-:B------:R-:W-:Y:S02]  /*4230*/  IMAD.X R22, R20, 0x1, R2.reuse, P2 ;  /* 0x0000000114167824 */ /* 0x100fe400010e0602 */
[----:B------:R-:W-:Y:S02]  /*4240*/  IMAD.X R19, R25, 0x1, R2, P3 ;  /* 0x0000000119137824 */ /* 0x000fe400018e0602 */
.L_x_6614:
[----:B------:R-:W-:Y:S02]  /*4250*/  IMAD.MOV.U32 R14, RZ, RZ, R21 ;  /* 0x000000ffff0e7224 */ /* 0x000fe400078e0015 */
[----:B------:R-:W-:Y:S02]  /*4260*/  IMAD.MOV.U32 R15, RZ, RZ, R22 ;  /* 0x000000ffff0f7224 */ /* 0x000fe400078e0016 */
[----:B0-----:R-:W-:-:S02]  /*4270*/  IMAD.MOV.U32 R2, RZ, RZ, R18 ;  /* 0x000000ffff027224 */ /* 0x001fc400078e0012 */
[----:B------:R-:W-:Y:S02]  /*4280*/  IMAD.MOV.U32 R3, RZ, RZ, R19 ;  /* 0x000000ffff037224 */ /* 0x000fe400078e0013 */
[----:B------:R-:W2:Y:S04]  /*4290*/  LDG.E.64 R14, [R14.64] ;  /* 0x000000060e0e7981 */ /* 0x000ea8000c1e1b00 */
[----:B------:R-:W2:Y:S01]  /*42a0*/  LDG.E.64 R2, [R2.64] ;  /* 0x0000000602027981 */ /* 0x000ea2000c1e1b00 */
[----:B------:R-:W-:Y:S02]  /*42b0*/  IADD3 R13, P1, R13, -0x1, RZ ;  /* 0xffffffff0d0d7810 */ /* 0x000fe40007f3e0ff */
[----:B------:R-:W-:Y:S02]  /*42c0*/  IADD3 R7, P2, R7, c[0x0][0x0], RZ ;  /* 0x0000000007077a10 */ /* 0x000fe40007f5e0ff */
[----:B------:R-:W-:-:S02]  /*42d0*/  IADD3.X R27, R27, -0x1, RZ, P1, !PT ;  /* 0xffffffff1b1b7810 */ /* 0x000fc40000ffe4ff */
[----:B------:R-:W-:Y:S01]  /*42e0*/  ISETP.NE.U32.AND P1, PT, R13, RZ, PT ;  /* 0x000000ff0d00720c */ /* 0x000fe20003f25070 */
[----:B------:R-:W-:Y:S01]  /*42f0*/  IMAD.X R0, RZ, RZ, R0, P2 ;  /* 0x000000ffff007224 */ /* 0x000fe200010e0600 */
[C---:B------:R-:W-:Y:S02]  /*4300*/  IADD3 R21, P4, R28.reuse, R21, RZ ;  /* 0x000000151c157210 */ /* 0x040fe40007f9e0ff */
        /* <DEDUP_REMOVED lines=11> */
.L_x_6613:
[----:B------:R-:W-:Y:S05]  /*43c0*/  BSYNC B0 ;  /* 0x0000000000007941 */ /* 0x000fea0003800000 */
.L_x_6612:
[----:B------:R-:W-:Y:S05]  /*43d0*/  @!P0 EXIT ;  /* 0x000000000000894d */ /* 0x000fea0003800000 */
[C---:B0-----:R-:W-:Y:S01]  /*43e0*/  IMAD.SHL.U32 R3, R7.reuse, 0x8, RZ ;  /* 0x0000000807037824 */ /* 0x041fe200078e00ff */
[----:B------:R-:W-:-:S04]  /*43f0*/  SHF.L.U64.HI R2, R7, 0x3, R0 ;  /* 0x0000000307027819 */ /* 0x000fc80000010200 */
[-C--:B------:R-:W-:Y:S02]  /*4400*/  IADD3 R26, P0, R26, R3.reuse, RZ ;  /* 0x000000031a1a7210 */ /* 0x080fe40007f1e0ff */
[-C--:B------:R-:W-:Y:S02]  /*4410*/  IADD3 R8, P1, R8, R3.reuse, RZ ;  /* 0x0000000308087210 */ /* 0x080fe40007f3e0ff */
[----:B------:R-:W-:Y:S01]  /*4420*/  IADD3 R4, P2, R4, R3, RZ ;  /* 0x0000000304047210 */ /* 0x000fe20007f5e0ff */
[--C-:B------:R-:W-:Y:S02]  /*4430*/  IMAD.X R21, R25, 0x1, R2.reuse, P0 ;  /* 0x0000000119157824 */ /* 0x100fe400000e0602 */
[--C-:B------:R-:W-:Y:S02]  /*4440*/  IMAD.X R15, R20, 0x1, R2.reuse, P1 ;  /* 0x00000001140f7824 */ /* 0x100fe400008e0602 */
[----:B------:R-:W-:Y:S01]  /*4450*/  IMAD.X R13, R9, 0x1, R2, P2 ;  /* 0x00000001090d7824 */ /* 0x000fe200010e0602 */
[----:B------:R-:W-:Y:S01]  /*4460*/  SHF.R.U32.HI R2, RZ, 0x1d, R12 ;  /* 0x0000001dff027819 */ /* 0x000fe2000001160c */
[----:B------:R-:W-:-:S02]  /*4470*/  IMAD.SHL.U32 R3, R12, 0x8, RZ ;  /* 0x000000080c037824 */ /* 0x000fc400078e00ff */
.L_x_6615:
[----:B0-----:R-:W-:Y:S02]  /*4480*/  IMAD.MOV.U32 R16, RZ, RZ, R8 ;  /* 0x000000ffff107224 */ /* 0x001fe400078e0008 */
[----:B------:R-:W-:-:S02]  /*4490*/  IMAD.MOV.U32 R17, RZ, RZ, R15 ;  /* 0x000000ffff117224 */ /* 0x000fc400078e000f */
[----:B------:R-:W-:-:S04]  /*44a0*/  IMAD.MOV.U32 R20, RZ, RZ, R26 ;  /* 0x000000ffff147224 */ /* 0x000fc800078e001a */
[----:B------:R-:W2:Y:S04]  /*44b0*/  LDG.E.64 R16, [R16.64] ;  /* 0x0000000610107981 */ /* 0x000ea8000c1e1b00 */
[----:B------:R-:W2:Y:S01]  /*44c0*/  LDG.E.64 R18, [R20.64] ;  /* 0x0000000614127981 */ /* 0x000ea2000c1e1b00 */
[C---:B------:R-:W-:Y:S01]  /*44d0*/  IADD3 R8, P1, R3.reuse, R8, RZ ;  /* 0x0000000803087210 */ /* 0x040fe20007f3e0ff */
[----:B------:R-:W-:Y:S01]  /*44e0*/  IMAD.MOV.U32 R28, RZ, RZ, R4 ;  /* 0x000000ffff1c7224 */ /* 0x000fe200078e0004 */
[----:B------:R-:W-:Y:S01]  /*44f0*/  IADD3 R14, P0, R3, R26, RZ ;  /* 0x0000001a030e7210 */ /* 0x000fe20007f1e0ff */
[----:B------:R-:W-:Y:S02]  /*4500*/  IMAD.MOV.U32 R29, RZ, RZ, R13 ;  /* 0x000000ffff1d7224 */ /* 0x000fe400078e000d */
[----:B------:R-:W-:-:S02]  /*4510*/  IMAD.X R9, R2, 0x1, R15, P1 ;  /* 0x0000000102097824 */ /* 0x000fc400008e060f */
        /* <DEDUP_REMOVED lines=13> */
[----:B------:R-:W3:Y:S04]  /*45f0*/  LDG.E.64 R26, [R16.64] ;  /* 0x00000006101a7981 */ /* 0x000ee8000c1e1b00 */
[----:B0-----:R-:W3:Y:S01]  /*4600*/  LDG.E.64 R28, [R20.64] ;  /* 0x00000006141c7981 */ /* 0x001ee2000c1e1b00 */
        /* <DEDUP_REMOVED lines=8> */
[----:B--2---:R2:W3:Y:S04]  /*4690*/  LDG.E.64 R24, [R8.64] ;  /* 0x0000000608187981 */ /* 0x0044e8000c1e1b00 */
[----:B------:R4:W3:Y:S01]  /*46a0*/  LDG.E.64 R18, [R14.64] ;  /* 0x000000060e127981 */ /* 0x0008e2000c1e1b00 */
[----:B------:R-:W-:-:S04]  /*46b0*/  IADD3 R16, P0, R3, R22, RZ ;  /* 0x0000001603107210 */ /* 0x000fc80007f1e0ff */
[----:B------:R-:W-:Y:S01]  /*46c0*/  IADD3 R4, P3, R3, R16, RZ ;  /* 0x0000001003047210 */ /* 0x000fe20007f7e0ff */
[----:B------:R-:W-:Y:S01]  /*46d0*/  IMAD.X R17, R2, 0x1, R23, P0 ;  /* 0x0000000102117824 */ /* 0x000fe200000e0617 */
[----:B------:R-:W-:-:S03]  /*46e0*/  IADD3 R7, P0, P1, R12, c[0x0][0x0], R7 ;  /* 0x000000000c077a10 */ /* 0x000fc6000791e007 */
[----:B------:R-:W-:Y:S01]  /*46f0*/  IMAD.X R13, R2, 0x1, R17, P3 ;  /* 0x00000001020d7824 */ /* 0x000fe200018e0611 */
[----:B------:R-:W-:Y:S02]  /*4700*/  IADD3.X R0, RZ, R0, RZ, P0, P1 ;  /* 0x00000000ff007210 */ /* 0x000fe400007e24ff */
[----:B------:R-:W-:-:S04]  /*4710*/  IADD3 R7, P0, P1, R12, c[0x0][0x0], R7 ;  /* 0x000000000c077a10 */ /* 0x000fc8000791e007 */
[----:B------:R-:W-:Y:S02]  /*4720*/  IADD3.X R0, RZ, R0, RZ, P0, P1 ;  /* 0x00000000ff007210 */ /* 0x000fe400007e24ff */
[----:B------:R-:W-:Y:S02]  /*4730*/  ISETP.GE.U32.AND P0, PT, R7, R6, PT ;  /* 0x000000060700720c */ /* 0x000fe40003f06070 */
[C---:B0-----:R-:W-:Y:S02]  /*4740*/  IADD3 R26, P1, R3.reuse, R8, RZ ;  /* 0x00000008031a7210 */ /* 0x041fe40007f3e0ff */
[----:B------:R-:W-:Y:S02]  /*4750*/  ISETP.GE.AND.EX P0, PT, R0, R5, PT, P0 ;  /* 0x000000050000720c */ /* 0x000fe40003f06300 */
[----:B--2---:R-:W-:Y:S01]  /*4760*/  IADD3 R8, P2, R3, R14, RZ ;  /* 0x0000000e03087210 */ /* 0x004fe20007f5e0ff */
[----:B------:R-:W-:-:S04]  /*4770*/  IMAD.X R21, R2, 0x1, R9, P1 ;  /* 0x0000000102157824 */ /* 0x000fc800008e0609 */
[----:B----4-:R-:W-:Y:S01]  /*4780*/  IMAD.X R15, R2, 0x1, R15, P2 ;  /* 0x00000001020f7824 */ /* 0x010fe200010e060f */
[----:B---3--:R-:W0:-:S07]  /*4790*/  DFMA R18, -R10, R18, R24 ;  /* 0x000000120a12722b */ /* 0x008e0e0000000118 */
[----:B0-----:R0:W-:Y:S01]  /*47a0*/  STG.E.64 [R16.64], R18 ;  /* 0x0000001210007986 */ /* 0x0011e2000c101b06 */
[----:B------:R-:W-:Y:S05]  /*47b0*/  @!P0 BRA `(.L_x_6615) ;  /* 0xfffffcc000008947 */ /* 0x000fea000383ffff */
[----:B------:R-:W-:Y:S05]  /*47c0*/  EXIT ;  /* 0x000000000000794d */ /* 0x000fea0003800000 */
.L_x_6602:
[----:B------:R-:W-:Y:S01]  /*47d0*/  ISETP.NE.AND P0, PT, R3, RZ, PT ;  /* 0x000000ff0300720c */ /* 0x000fe20003f05270 */
[----:B------:R-:W-:-:S12]  /*47e0*/  IMAD.MOV.U32 R0, RZ, RZ, c[0x0][0x178] ;  /* 0x00005e00ff007624 */ /* 0x000fd800078e00ff */
[----:B------:R-:W-:Y:S05]  /*47f0*/  @!P0 BRA `(.L_x_6616) ;  /* 0x000001c000008947 */ /* 0x000fea0003800000 */
[----:B------:R-:W-:-:S13]  /*4800*/  ISETP.GE.U32.AND P0, PT, R27, R3, PT ;  /* 0x000000031b00720c */ /* 0x000fda0003f06070 */
[----:B------:R-:W-:-:S04]  /*4810*/  @P0 IADD3 R2, P1, R27, -R3, RZ ;  /* 0x800000031b020210 */ /* 0x000fc80007f3e0ff */
[----:B------:R-:W-:Y:S01]  /*4820*/  @P0 LEA.HI.X.SX32 R5, R27, 0xffffffff, 0x1, P1 ;  /* 0xffffffff1b050811 */ /* 0x000fe200008f0eff */
[----:B------:R-:W-:-:S03]  /*4830*/  @P0 IMAD.SHL.U32 R17, R2, 0x8, RZ ;  /* 0x0000000802110824 */ /* 0x000fc600078e00ff */
[----:B------:R-:W-:Y:S02]  /*4840*/  @P0 SHF.L.U64.HI R2, R2, 0x3, R5 ;  /* 0x0000000302020819 */ /* 0x000fe40000010205 */
[C---:B------:R-:W-:Y:S02]  /*4850*/  @P0 IADD3 R12, P1, R17.reuse, R26, RZ ;  /* 0x0000001a110c0210 */ /* 0x040fe40007f3e0ff */
[----:B------:R-:W-:-:S03]  /*4860*/  @P0 IADD3 R14, P2, R17, R8, RZ ;  /* 0x00000008110e0210 */ /* 0x000fc60007f5e0ff */
[C---:B------:R-:W-:Y:S02]  /*4870*/  @P0 IMAD.X R13, R2.reuse, 0x1, R25, P1 ;  /* 0x00000001020d0824 */ /* 0x040fe400008e0619 */
[----:B------:R-:W-:-:S04]  /*4880*/  @P0 IMAD.X R15, R2, 0x1, R20, P2 ;  /* 0x00000001020f0824 */ /* 0x000fc800010e0614 */
[----:B------:R-:W2:Y:S04]  /*4890*/  @P0 LDG.E.64 R12, [R12.64] ;  /* 0x000000060c0c0981 */ /* 0x000ea8000c1e1b00 */
[----:B------:R-:W2:Y:S01]  /*48a0*/  @P0 LDG.E.64 R6, [R14.64] ;  /* 0x000000060e060981 */ /* 0x000ea2000c1e1b00 */
[----:B------:R-:W-:-:S05]  /*48b0*/  @P0 IADD3 R16, P1, R17, R4, RZ ;  /* 0x0000000411100210 */ /* 0x000fca0007f3e0ff */
[----:B------:R-:W-:Y:S01]  /*48c0*/  @P0 IMAD.X R17, R2, 0x1, R9, P1 ;  /* 0x0000000102110824 */ /* 0x000fe200008e0609 */
[----:B------:R-:W-:Y:S01]  /*48d0*/  IADD3 R2, P1, -R3, c[0x0][0x0], RZ ;  /* 0x0000000003027a10 */ /* 0x000fe20007f3e1ff */
[----:B------:R-:W-:-:S04]  /*48e0*/  IMAD.IADD R3, R0, 0x1, R3 ;  /* 0x0000000100037824 */ /* 0x000fc800078e0203 */
[----:B------:R-:W-:Y:S01]  /*48f0*/  IMAD.X R5, RZ, RZ, -0x1, P1 ;  /* 0xffffffffff057424 */ /* 0x000fe200008e06ff */
[----:B------:R-:W-:Y:S01]  /*4900*/  IMNMX.U32 R0, R3, c[0x0][0x0], PT ;  /* 0x0000000003007a17 */ /* 0x000fe20003800000 */
[----:B------:R-:W-:-:S03]  /*4910*/  IMAD.SHL.U32 R19, R2, 0x8, RZ ;  /* 0x0000000802137824 */ /* 0x000fc600078e00ff */
[----:B------:R-:W-:Y:S01]  /*4920*/  SHF.L.U64.HI R2, R2, 0x3, R5 ;  /* 0x0000000302027819 */ /* 0x000fe20000010205 */
[----:B------:R-:W-:Y:S01]  /*4930*/  IMAD.IADD R0, R3, 0x1, -R0 ;  /* 0x0000000103007824 */ /* 0x000fe200078e0a00 */
[C---:B------:R-:W-:Y:S02]  /*4940*/  IADD3 R8, P1, R19.reuse, R8, RZ ;  /* 0x0000000813087210 */ /* 0x040fe40007f3e0ff */
[----:B------:R-:W-:-:S03]  /*4950*/  IADD3 R26, P2, R19, R26, RZ ;  /* 0x0000001a131a7210 */ /* 0x000fc60007f5e0ff */
[C---:B------:R-:W-:Y:S02]  /*4960*/  IMAD.X R20, R2.reuse, 0x1, R20, P1 ;  /* 0x0000000102147824 */ /* 0x040fe400008e0614 */
[----:B------:R-:W-:Y:S01]  /*4970*/  IMAD.X R25, R2, 0x1, R25, P2 ;  /* 0x0000000102197824 */ /* 0x000fe200010e0619 */
[----:B0-2---:R-:W0:-:S07]  /*4980*/  @P0 DFMA R6, -R10, R6, R12 ;  /* 0x000000060a06022b */ /* 0x005e0e000000010c */
[----:B0-----:R0:W-:Y:S01]  /*4990*/  @P0 STG.E.64 [R16.64], R6 ;  /* 0x0000000610000986 */ /* 0x0011e2000c101b06 */
[----:B------:R-:W-:-:S05]  /*49a0*/  IADD3 R4, P0, R19, R4, RZ ;  /* 0x0000000413047210 */ /* 0x000fca0007f1e0ff */
[----:B------:R-:W-:Y:S02]  /*49b0*/  IMAD.X R9, R2, 0x1, R9, P0 ;  /* 0x0000000102097824 */ /* 0x000fe400000e0609 */
.L_x_6616:
[----:B------:R-:W-:Y:S01]  /*49c0*/  ULDC UR4, c[0x0][0x0] ;  /* 0x0000000000047ab9 */ /* 0x000fe20000000800 */
[----:B------:R-:W-:Y:S01]  /*49d0*/  IMAD.MOV.U32 R2, RZ, RZ, RZ ;  /* 0x000000ffff027224 */ /* 0x000fe200078e00ff */
[----:B------:R-:W-:Y:S01]  /*49e0*/  USHF.L.U32 UR4, UR4, 0x1, URZ ;  /* 0x0000000104047899 */ /* 0x000fe2000800063f */
[----:B------:R-:W-:Y:S01]  /*49f0*/  BSSY B0, `(.L_x_6617) ;  /* 0x0000026000007945 */ /* 0x000fe20003800000 */
[----:B------:R-:W-:-:S04]  /*4a00*/  IMAD.MOV.U32 R24, RZ, RZ, R26 ;  /* 0x000000ffff187224 */ /* 0x000fc800078e001a */
[----:B0-----:R-:W-:Y:S01]  /*4a10*/  IMAD R7, RZ, RZ, -UR4 ;  /* 0x80000004ff077e24 */ /* 0x001fe2000f8e02ff */
[----:B------:R-:W-:Y:S02]  /*4a20*/  ISETP.NE.U32.AND P1, PT, RZ, UR4, PT ;  /* 0x00000004ff007c0c */ /* 0x000fe4000bf25070 */
[----:B------:R-:W0:Y:S08]  /*4a30*/  I2F.U32.RP R5, UR4 ;  /* 0x0000000400057d06 */ /* 0x000e300008209000 */
[----:B0-----:R-:W0:Y:S02]  /*4a40*/  MUFU.RCP R5, R5 ;  /* 0x0000000500057308 */ /* 0x001e240000001000 */
[----:B0-----:R-:W-:Y:S01]  /*4a50*/  IADD3 R6, R5, 0xffffffe, RZ ;  /* 0x0ffffffe05067810 */ /* 0x001fe20007ffe0ff */
[----:B------:R-:W-:-:S05]  /*4a60*/  IMAD.SHL.U32 R5, R27, 0x2, RZ ;  /* 0x000000021b057824 */ /* 0x000fca00078e00ff */
[----:B------:R-:W0:Y:S02]  /*4a70*/  F2I.FTZ.U32.TRUNC.NTZ R3, R6 ;  /* 0x0000000600037305 */ /* 0x000e24000021f000 */
[----:B0-----:R-:W-:-:S04]  /*4a80*/  IMAD R7, R7, R3, RZ ;  /* 0x0000000307077224 */ /* 0x001fc800078e02ff */
[----:B------:R-:W-:-:S06]  /*4a90*/  IMAD.HI.U32 R7, R3, R7, R2 ;  /* 0x0000000703077227 */ /* 0x000fcc00078e0002 */
[----:B------:R-:W-:-:S04]  /*4aa0*/  IMAD.HI.U32 R2, R7, R0, RZ ;  /* 0x0000000007027227 */ /* 0x000fc800078e00ff */
[----:B------:R-:W-:Y:S02]  /*4ab0*/  IMAD.MOV R3, RZ, RZ, -R2 ;  /* 0x000000ffff037224 */ /* 0x000fe400078e0a02 */
[----:B------:R-:W-:Y:S02]  /*4ac0*/  IMAD.MOV.U32 R2, RZ, RZ, R4 ;  /* 0x000000ffff027224 */ /* 0x000fe400078e0004 */
[----:B------:R-:W-:-:S05]  /*4ad0*/  IMAD R3, R3, UR4, R0 ;  /* 0x0000000403037c24 */ /* 0x000fca000f8e0200 */
[----:B------:R-:W-:-:S13]  /*4ae0*/  ISETP.GE.U32.AND P0, PT, R3, UR4, PT ;  /* 0x0000000403007c0c */ /* 0x000fda000bf06070 */
[----:B------:R-:W-:-:S04]  /*4af0*/  @P0 IADD3 R3, R3, -UR4, RZ ;  /* 0x8000000403030c10 */ /* 0x000fc8000fffe0ff */
[----:B------:R-:W-:-:S13]  /*4b00*/  ISETP.GE.U32.AND P0, PT, R3, UR4, PT ;  /* 0x0000000403007c0c */ /* 0x000fda000bf06070 */
[----:B------:R-:W-:Y:S02]  /*4b10*/  @P0 IADD3 R3, R3, -UR4, RZ ;  /* 0x8000000403030c10 */ /* 0x000fe4000fffe0ff */
[----:B------:R-:W-:-:S05]  /*4b20*/  @!P1 LOP3.LUT R3, RZ, UR4, RZ, 0x33, !PT ;  /* 0x00000004ff039c12 */ /* 0x000fca000f8e33ff */
[----:B------:R-:W-:Y:S02]  /*4b30*/  IMAD.IADD R16, R0, 0x1, -R3 ;  /* 0x0000000100107824 */ /* 0x000fe400078e0a03 */
[----:B------:R-:W-:Y:S02]  /*4b40*/  IMAD.MOV.U32 R3, RZ, RZ, R9 ;  /* 0x000000ffff037224 */ /* 0x000fe400078e0009 */
[----:B------:R-:W-:Y:S01]  /*4b50*/  IMAD.IADD R21, R27, 0x1, R16 ;  /* 0x000000011b157824 */ /* 0x000fe200078e0210 */
[----:B------:R-:W-:Y:S01]  /*4b60*/  ISETP.GE.AND P0, PT, R5, R16, PT ;  /* 0x000000100500720c */ /* 0x000fe20003f06270 */
[----:B------:R-:W-:-:S12]  /*4b70*/  IMAD.MOV.U32 R9, RZ, RZ, R20 ;  /* 0x000000ffff097224 */ /* 0x000fd800078e0014 */
[----:B------:R-:W-:Y:S05]  /*4b80*/  @P0 BRA `(.L_x_6618) ;  /* 0x000000c000000947 */ /* 0x000fea0003800000 */
.L_x_6619:
[----:B------:R-:W-:-:S04]  /*4b90*/  IMAD.WIDE R12, R27, 0x10, R24 ;  /* 0x000000101b0c7825 */ /* 0x000fc800078e0218 */
[C---:B------:R-:W-:Y:S02]  /*4ba0*/  IMAD.WIDE R18, R27.reuse, 0x10, R8 ;  /* 0x000000101b127825 */ /* 0x040fe400078e0208 */
[----:B0-----:R-:W2:Y:S04]  /*4bb0*/  LDG.E.128 R12, [R12.64] ;  /* 0x000000060c0c7981 */ /* 0x001ea8000c1e1d00 */
[----:B------:R-:W2:Y:S02]  /*4bc0*/  LDG.E.128 R4, [R18.64] ;  /* 0x0000000612047981 */ /* 0x000ea4000c1e1d00 */
[----:B--2---:R0:W-:Y:S02]  /*4bd0*/  DFMA R6, -R10, R6, R14 ;  /* 0x000000060a06722b */ /* 0x0041e4000000010e */
[----:B0-----:R-:W-:-:S02]  /*4be0*/  IMAD.WIDE R14, R27, 0x10, R2 ;  /* 0x000000101b0e7825 */ /* 0x001fc400078e0202 */
[----:B------:R-:W0:Y:S01]  /*4bf0*/  DFMA R4, -R10, R4, R12 ;  /* 0x000000040a04722b */ /* 0x000e22000000010c */
[----:B------:R-:W-:-:S05]  /*4c00*/  IADD3 R27, R27, c[0x0][0x0], RZ ;  /* 0x000000001b1b7a10 */ /* 0x000fca0007ffe0ff */
[----:B------:R-:W-:Y:S01]  /*4c10*/  IMAD.SHL.U32 R17, R27, 0x2, RZ ;  /* 0x000000021b117824 */ /* 0x000fe200078e00ff */
[----:B0-----:R0:W-:Y:S04]  /*4c20*/  STG.E.128 [R14.64], R4 ;  /* 0x000000040e007986 */ /* 0x0011e8000c101d06 */
[----:B------:R-:W-:-:S13]  /*4c30*/  ISETP.GE.AND P0, PT, R17, R16, PT ;  /* 0x000000101100720c */ /* 0x000fda0003f06270 */
[----:B------:R-:W-:Y:S05]  /*4c40*/  @!P0 BRA `(.L_x_6619) ;  /* 0xffffff4000008947 */ /* 0x000fea000383ffff */
.L_x_6618:
[----:B------:R-:W-:Y:S05]  /*4c50*/  BSYNC B0 ;  /* 0x0000000000007941 */ /* 0x000fea0003800000 */
.L_x_6617:
[----:B------:R-:W-:-:S13]  /*4c60*/  ISETP.GE.AND P0, PT, R21, R0, PT ;  /* 0x000000001500720c */ /* 0x000fda0003f06270 */
[----:B------:R-:W-:Y:S05]  /*4c70*/  @P0 EXIT ;  /* 0x000000000000094d */ /* 0x000fea0003800000 */
.L_x_6620:
[----:B0-----:R-:W-:-:S04]  /*4c80*/  IMAD.WIDE R4, R21, 0x8, R24 ;  /* 0x0000000815047825 */ /* 0x001fc800078e0218 */
[C---:B------:R-:W-:Y:S02]  /*4c90*/  IMAD.WIDE R6, R21.reuse, 0x8, R8 ;  /* 0x0000000815067825 */ /* 0x040fe400078e0208 */
[----:B------:R-:W2:Y:S04]  /*4ca0*/  LDG.E.64 R4, [R4.64] ;  /* 0x0000000604047981 */ /* 0x000ea8000c1e1b00 */
[----:B------:R-:W2:Y:S01]  /*4cb0*/  LDG.E.64 R6, [R6.64] ;  /* 0x0000000606067981 */ /* 0x000ea2000c1e1b00 */
[C---:B------:R-:W-:Y:S01]  /*4cc0*/  IMAD.WIDE R14, R21.reuse, 0x8, R2 ;  /* 0x00000008150e7825 */ /* 0x040fe200078e0202 */
[----:B------:R-:W-:-:S04]  /*4cd0*/  IADD3 R21, R21, c[0x0][0x0], RZ ;  /* 0x0000000015157a10 */ /* 0x000fc80007ffe0ff */
[----:B------:R-:W-:Y:S01]  /*4ce0*/  ISETP.GE.AND P0, PT, R21, R0, PT ;  /* 0x000000001500720c */ /* 0x000fe20003f06270 */
[----:B--2---:R-:W0:-:S07]  /*4cf0*/  DFMA R12, -R10, R6, R4 ;  /* 0x000000060a0c722b */ /* 0x004e0e0000000104 */
[----:B0-----:R0:W-:Y:S05]  /*4d00*/  STG.E.64 [R14.64], R12 ;  /* 0x0000000c0e007986 */ /* 0x0011ea000c101b06 */
[----:B------:R-:W-:Y:S05]  /*4d10*/  @!P0 BRA `(.L_x_6620) ;  /* 0xffffff6000008947 */ /* 0x000fea000383ffff */
[----:B------:R-:W-:Y:S05]  /*4d20*/  EXIT ;  /* 0x000000000000794d */ /* 0x000fea0003800000 */
        .weak           $__internal_42_$__cuda_sm20_div_u64
        .type           $__internal_42_$__cuda_sm20_div_u64,@function
        .size           $__internal_42_$__cuda_sm20_div_u64,($__internal_43_$__cuda_sm20_rem_s64 - $__internal_42_$__cuda_sm20_div_u64)
$__internal_42_$__cuda_sm20_div_u64:
        /* <DEDUP_REMOVED lines=48> */
[----:B------:R-:W-:Y:S02]  /*5030*/  IADD3 R21, P3, R17, 0x1, RZ ;  /* 0x0000000111157810 */ /* 0x000fe40007f7e0ff */
[----:B------:R-:W-:Y:S02]  /*5040*/  IADD3 R23, P2, -R13, R22, RZ ;  /* 0x000000160d177210 */ /* 0x000fe40007f5e1ff */
[----:B------:R-:W-:Y:S01]  /*5050*/  ISETP.GE.U32.AND.EX P1, PT, R19, R16, PT, P1 ;  /* 0x000000101300720c */ /* 0x000fe20003f26110 */
[----:B------:R-:W-:-:S03]  /*5060*/  IMAD.X R28, RZ, RZ, R18, P3 ;  /* 0x000000ffff1c7224 */ /* 0x000fc600018e0612 */
[----:B------:R-:W-:Y:S01]  /*5070*/  SEL R22, R23, R22, P1 ;  /* 0x0000001617167207 */ /* 0x000fe20000800000 */
[----:B------:R-:W-:Y:S01]  /*5080*/  IMAD.X R23, R19, 0x1, ~R16, P2 ;  /* 0x0000000113177824 */ /* 0x000fe200010e0e10 */
[----:B------:R-:W-:Y:S02]  /*5090*/  SEL R21, R21, R17, P1 ;  /* 0x0000001115157207 */ /* 0x000fe40000800000 */
[----:B------:R-:W-:Y:S01]  /*50a0*/  SEL R28, R28, R18, P1 ;  /* 0x000000121c1c7207 */ /* 0x000fe20000800000 */
[----:B------:R-:W-:Y:S01]  /*50b0*/  IMAD.MOV.U32 R18, RZ, RZ, R12 ;  /* 0x000000ffff127224 */ /* 0x000fe200078e000c */
[----:B------:R-:W-:Y:S02]  /*50c0*/  IADD3 R17, P3, R21, 0x1, RZ ;  /* 0x0000000115117810 */ /* 0x000fe40007f7e0ff */
[----:B------:R-:W-:Y:S01]  /*50d0*/  SEL R23, R23, R19, P1 ;  /* 0x0000001317177207 */ /* 0x000fe20000800000 */
[----:B------:R-:W-:Y:S01]  /*50e0*/  IMAD.MOV.U32 R19, RZ, RZ, 0x0 ;  /* 0x00000000ff137424 */ /* 0x000fe200078e00ff */
[----:B------:R-:W-:-:S02]  /*50f0*/  ISETP.GE.U32.AND P1, PT, R22, R13, PT ;  /* 0x0000000d1600720c */ /* 0x000fc40003f26070 */
[----:B------:R-:W-:Y:S01]  /*5100*/  ISETP.NE.U32.AND P2, PT, R13, RZ, PT ;  /* 0x000000ff0d00720c */ /* 0x000fe20003f45070 */
[----:B------:R-:W-:Y:S01]  /*5110*/  IMAD.X R13, RZ, RZ, R28, P3 ;  /* 0x000000ffff0d7224 */ /* 0x000fe200018e061c */
[----:B------:R-:W-:Y:S02]  /*5120*/  ISETP.GE.U32.AND.EX P1, PT, R23, R16, PT, P1 ;  /* 0x000000101700720c */ /* 0x000fe40003f26110 */
[----:B------:R-:W-:Y:S02]  /*5130*/  ISETP.NE.AND.EX P2, PT, R16, RZ, PT, P2 ;  /* 0x000000ff1000720c */ /* 0x000fe40003f45320 */
[----:B------:R-:W-:Y:S02]  /*5140*/  SEL R17, R17, R21, P1 ;  /* 0x0000001511117207 */ /* 0x000fe40000800000 */
[----:B------:R-:W-:Y:S02]  /*5150*/  SEL R13, R13, R28, P1 ;  /* 0x0000001c0d0d7207 */ /* 0x000fe40000800000 */
[----:B------:R-:W-:-:S02]  /*5160*/  SEL R17, R17, 0xffffffff, P2 ;  /* 0xffffffff11117807 */ /* 0x000fc40001000000 */
[----:B------:R-:W-:Y:S01]  /*5170*/  SEL R13, R13, 0xffffffff, P2 ;  /* 0xffffffff0d0d7807 */ /* 0x000fe20001000000 */
[----:B------:R-:W-:Y:S06]  /*5180*/  RET.REL.NODEC R18 `(_ZN2at6native43_GLOBAL__N__9ae7fba5_10_SoftMax_cu_9f978f6320cunn_SoftMaxBackwardILi2EdddNS1_23SoftMaxBackwardEpilogueEEEvPT0_PKT2_S8_l) ;  /* 0xffffae7012007950 */ /* 0x000fec0003c3ffff */
        .weak           $__internal_43_$__cuda_sm20_rem_s64
        .type           $__internal_43_$__cuda_sm20_rem_s64,@function
        .size           $__internal_43_$__cuda_sm20_rem_s64,($__internal_44_$__cuda_sm70_warpsync - $__internal_43_$__cuda_sm20_rem_s64)
$__internal_43_$__cuda_sm20_rem_s64:
        /* <DEDUP_REMOVED lines=10> */
[----:B------:R-:W-:Y:S01]  /*5230*/  IMAD R17, R18, R13, R23 ;  /* 0x0000000d12117224 */ /* 0x000fe200078e0217 */
[----:B------:R-:W-:-:S03]  /*5240*/  IADD3 R22, P0, RZ, -R22, RZ ;  /* 0x80000016ff167210 */ /* 0x000fc60007f1e0ff */
[----:B------:R-:W-:Y:S02]  /*5250*/  IMAD R17, R19, R12, R17 ;  /* 0x0000000c13117224 */ /* 0x000fe400078e0211 */
[----:B------:R-:W-:-:S04]  /*5260*/  IMAD.HI.U32 R16, R18, R22, RZ ;  /* 0x0000001612107227 */ /* 0x000fc800078e00ff */
[----:B------:R-:W-:Y:S02]  /*5270*/  IMAD.X R23, RZ, RZ, ~R17, P0 ;  /* 0x000000ffff177224 */ /* 0x000fe400000e0e11 */
[----:B------:R-:W-:-:S04]  /*5280*/  IMAD.MOV.U32 R17, RZ, RZ, R18 ;  /* 0x000000ffff117224 */ /* 0x000fc800078e0012 */
        /* <DEDUP_REMOVED lines=15> */
[----:B------:R-:W-:-:S06]  /*5380*/  IMAD.WIDE.U32 R16, P0, R17, R18, R16 ;  /* 0x0000001211107225 */ /* 0x000fcc0007800010 */
[----:B------:R-:W-:Y:S01]  /*5390*/  IMAD.HI.U32 R17, P2, R19, R22, R16 ;  /* 0x0000001613117227 */ /* 0x000fe20007840010 */
[----:B------:R-:W-:-:S03]  /*53a0*/  SEL R22, R23, R34, !P1 ;  /* 0x0000002217167207 */ /* 0x000fc60004800000 */
        /* <DEDUP_REMOVED lines=32> */
[----:B------:R-:W-:Y:S02]  /*55b0*/  SEL R35, R35, R19, P0 ;  /* 0x0000001323237207 */ /* 0x000fe40000000000 */
[-C--:B------:R-:W-:Y:S02]  /*55c0*/  IADD3 R13, P2, RZ, -R34.reuse, RZ ;  /* 0x80000022ff0d7210 */ /* 0x080fe40007f5e0ff */
[----:B------:R-:W-:Y:S02]  /*55d0*/  ISETP.NE.U32.AND P0, PT, RZ, UR5, PT ;  /* 0x00000005ff007c0c */ /* 0x000fe4000bf05070 */
[----:B------:R-:W-:Y:S01]  /*55e0*/  SEL R34, R13, R34, !P1 ;  /* 0x000000220d227207 */ /* 0x000fe20004800000 */
[----:B------:R-:W-:Y:S01]  /*55f0*/  IMAD.X R12, RZ, RZ, ~R35, P2 ;  /* 0x000000ffff0c7224 */ /* 0x000fe200010e0e23 */
[----:B------:R-:W-:Y:S01]  /*5600*/  ISETP.NE.AND.EX P0, PT, RZ, UR4, PT, P0 ;  /* 0x00000004ff007c0c */ /* 0x000fe2000bf05300 */
[----:B------:R-:W-:-:S03]  /*5610*/  IMAD.MOV.U32 R13, RZ, RZ, 0x0 ;  /* 0x00000000ff0d7424 */ /* 0x000fc600078e00ff */
[----:B------:R-:W-:Y:S01]  /*5620*/  SEL R35, R12, R35, !P1 ;  /* 0x000000230c237207 */ /* 0x000fe20004800000 */
[----:B------:R-:W-:Y:S01]  /*5630*/  IMAD.MOV.U32 R12, RZ, RZ, R21 ;  /* 0x000000ffff0c7224 */ /* 0x000fe200078e0015 */
[----:B------:R-:W-:Y:S02]  /*5640*/  SEL R34, R34, 0xffffffff, P0 ;  /* 0xffffffff22227807 */ /* 0x000fe40000000000 */
[----:B------:R-:W-:Y:S01]  /*5650*/  SEL R35, R35, 0xffffffff, P0 ;  /* 0xffffffff23237807 */ /* 0x000fe20000000000 */
[----:B------:R-:W-:Y:S06]  /*5660*/  RET.REL.NODEC R12 `(_ZN2at6native43_GLOBAL__N__9ae7fba5_10_SoftMax_cu_9f978f6320cunn_SoftMaxBackwardILi2EdddNS1_23SoftMaxBackwardEpilogueEEEvPT0_PKT2_S8_l) ;  /* 0xffffa9900c007950 */ /* 0x000fec0003c3ffff */
        .weak           $__internal_44_$__cuda_sm70_warpsync
        .type           $__internal_44_$__cuda_sm70_warpsync,@function
        .size           $__internal_44_$__cuda_sm70_warpsync,(.L_x_11220 - $__internal_44_$__cuda_sm70_warpsync)
$__internal_44_$__cuda_sm70_warpsync:
[----:B------:R-:W-:Y:S01]  /*5670*/  IMAD.MOV.U32 R11, RZ, RZ, 0x0 ;  /* 0x00000000ff0b7424 */ /* 0x000fe200078e00ff */
[----:B------:R-:W-:Y:S04]  /*5680*/  WARPSYNC R12 ;  /* 0x0000000c00007348 */ /* 0x000fe80003800000 */
[----:B------:R-:W-:Y:S05]  /*5690*/  RET.REL.NODEC R10 `(_ZN2at6native43_GLOBAL__N__9ae7fba5_10_SoftMax_cu_9f978f6320cunn_SoftMaxBackwardILi2EdddNS1_23SoftMaxBackwardEpilogueEEEvPT0_PKT2_S8_l) ;  /* 0xffffa9600a007950 */ /* 0x000fea0003c3ffff */
.L_x_6621:
        /* <DEDUP_REMOVED lines=14> */
.L_x_11220:


//--------------------- .text._ZN2at6native43_GLOBAL__N__9ae7fba5_10_SoftMax_cu_9f978f6324cunn_SoftMaxBackwardSmemILi2EdddNS1_23SoftMaxBackwardEpilogueEEEvPT0_PKT2_S8_l --------------------------
	.section	.text._ZN2at6native43_GLOBAL__N__9ae7fba5_10_SoftMax_cu_9f978f6324cunn_SoftMaxBackwardSmemILi2EdddNS1_23SoftMaxBackwardEpilogueEEEvPT0_PKT2_S8_l,"ax",@progbits
	.sectioninfo	@"SHI_REGISTERS=22"
	.align	128
.text._ZN2at6native43_GLOBAL__N__9ae7fba5_10_SoftMax_cu_9f978f6324cunn_SoftMaxBackwardSmemILi2EdddNS1_23SoftMaxBackwardEpilogueEEEvPT0_PKT2_S8_l:
        .type           _ZN2at6native43_GLOBAL__N__9ae7fba5_10_SoftMax_cu_9f978f6324cunn_SoftMaxBackwardSmemILi2EdddNS1_23SoftMaxBackwardEpilogueEEEvPT0_PKT2_S8_l,@function
        .size           _ZN2at6native43_GLOBAL__N__9ae7fba5_10_SoftMax_cu_9f978f6324cunn_SoftMaxBackwardSmemILi2EdddNS1_23SoftMaxBackwardEpilogueEEEvPT0_PKT2_S8_l,(.L_x_11224 - _ZN2at6native43_GLOBAL__N__9ae7fba5_10_SoftMax_cu_9f978f6324cunn_SoftMaxBackwardSmemILi2EdddNS1_23SoftMaxBackwardEpilogueEEEvPT0_PKT2_S8_l)
        .other          _ZN2at6native43_GLOBAL__N__9ae7fba5_10_SoftMax_cu_9f978f6324cunn_SoftMaxBackwardSmemILi2EdddNS1_23SoftMaxBackwardEpilogueEEEvPT0_PKT2_S8_l,@"STO_CUDA_ENTRY STV_DEFAULT"
_ZN2at6native43_GLOBAL__N__9ae7fba5_10_SoftMax_cu_9f978f6324cunn_SoftMaxBackwardSmemILi2EdddNS1_23SoftMaxBackwardEpilogueEEEvPT0_PKT2_S8_l:
[----:B------:R-:W-:Y:S02]  /*0000*/  IMAD.MOV.U32 R1, RZ, RZ, c[0x0][0x28] ;  /* 0x00000a00ff017624 */ /* 0x000fe400078e00ff */
[----:B------:R-:W0:Y:S01]  /*0010*/  S2R R0, SR_TID.X ;  /* 0x0000000000007919 */ /* 0x000e220000002100 */
[----:B------:R-:W-:Y:S01]  /*0020*/  ULDC.64 UR6, c[0x0][0x118] ;  /* 0x0000460000067ab9 */ /* 0x000fe20000000a00 */
[----:B------:R-:W-:Y:S01]  /*0030*/  BSSY B0, `(.L_x_6622) ;  /* 0x0000019000007945 */ /* 0x000fe20003800000 */
[----:B------:R-:W-:Y:S01]  /*0040*/  CS2R R6, SRZ ;  /* 0x0000000000067805 */ /* 0x000fe2000001ff00 */
        /* <DEDUP_REMOVED lines=9> */
[----:B------:R-:W-:Y:S01]  /*00e0*/  IMAD.MOV.U32 R15, RZ, RZ, R0 ;  /* 0x000000ffff0f7224 */ /* 0x000fe200078e0000 */
[----:B------:R-:W-:Y:S02]  /*00f0*/  CS2R R6, SRZ ;  /* 0x0000000000067805 */ /* 0x000fe4000001ff00 */
[----:B------:R-:W-:-:S05]  /*0100*/  LEA.HI.X R13, R2, c[0x0][0x174], R5, 0x3, P1 ;  /* 0x00005d00020d7a11 */ /* 0x000fca00008f1c05 */
.L_x_6624:
[----:B------:R-:W-:-:S06]  /*0110*/  IMAD.WIDE R8, R15, 0x10, R12 ;  /* 0x000000100f087825 */ /* 0x000fcc00078e020c */
[----:B------:R-:W2:Y:S04]  /*0120*/  LDG.E.128 R8, [R8.64] ;  /* 0x0000000608087981 */ /* 0x000ea8000c1e1d00 */
[----:B--2---:R0:W-:Y:S01]  /*0130*/  STS.128 [R15.X16], R8 ;  /* 0x000000080f007388 */ /* 0x0041e2000000cc00 */
[----:B------:R-:W1:-:S06]  /*0140*/  DADD R6, R8, R6 ;  /* 0x0000000008067229 */ /* 0x000e4c0000000006 */
[----:B-1----:R1:W2:Y:S01]  /*0150*/  DADD R6, R10, R6 ;  /* 0x000000000a067229 */ /* 0x0022a20000000006 */
[----:B0-----:R-:W-:-:S04]  /*0160*/  IADD3 R15, R15, c[0x0][0x0], RZ ;  /* 0x000000000f0f7a10 */ /* 0x001fc80007ffe0ff */
[----:B------:R-:W-:-:S04]  /*0170*/  SHF.L.U32 R4, R15, 0x1, RZ ;  /* 0x000000010f047819 */ /* 0x000fc800000006ff */
[----:B------:R-:W-:Y:S02]  /*0180*/  ISETP.GE.U32.AND P1, PT, R4, c[0x0][0x178], PT ;  /* 0x00005e0004007a0c */ /* 0x000fe40003f26070 */
[----:B------:R-:W-:-:S04]  /*0190*/  SHF.R.S32.HI R4, RZ, 0x1f, R4 ;  /* 0x0000001fff047819 */ /* 0x000fc80000011404 */
[----:B------:R-:W-:-:S13]  /*01a0*/  ISETP.GE.AND.EX P1, PT, R4, c[0x0][0x17c], PT, P1 ;  /* 0x00005f0004007a0c */ /* 0x000fda0003f26310 */
[----:B-12---:R-:W-:Y:S05]  /*01b0*/  @!P1 BRA `(.L_x_6624) ;  /* 0xffffff5000009947 */ /* 0x006fea000383ffff */
.L_x_6623:
[----:B------:R-:W-:Y:S05]  /*01c0*/  BSYNC B0 ;  /* 0x0000000000007941 */ /* 0x000fea0003800000 */
.L_x_6622:
[----:B------:R-:W-:Y:S01]  /*01d0*/  SHFL.DOWN PT, R9, R7, 0x10, 0x1f ;  /* 0x0a001f0007097f89 */ /* 0x000fe200000e0000 */
[----:B------:R-:W-:Y:S01]  /*01e0*/  SHF.R.S32.HI R17, RZ, 0x1f, R0 ;  /* 0x0000001fff117819 */ /* 0x000fe20000011400 */
[----:B------:R-:W-:Y:S01]  /*01f0*/  ULDC UR4, c[0x0][0x0] ;  /* 0x0000000000047ab9 */ /* 0x000fe20000000800 */
[C---:B------:R-:W-:Y:S01]  /*0200*/  IADD3 R4, R0.reuse, 0x1f, RZ ;  /* 0x0000001f00047810 */ /* 0x040fe20007ffe0ff */
[----:B------:R-:W0:Y:S01]  /*0210*/  SHFL.DOWN PT, R8, R6, 0x10, 0x1f ;  /* 0x0a001f0006087f89 */ /* 0x000e2200000e0000 */
[----:B------:R-:W-:Y:S01]  /*0220*/  LEA.HI R17, R17, R0, RZ, 0x5 ;  /* 0x0000000011117211 */ /* 0x000fe200078f28ff */
[----:B------:R-:W-:Y:S02]  /*0230*/  USHF.R.U32.HI UR4, URZ, 0x5, UR4 ;  /* 0x000000053f047899 */ /* 0x000fe40008011604 */
[----:B------:R-:W-:Y:S04]  /*0240*/  BAR.SYNC.DEFER_BLOCKING 0x0 ;  /* 0x0000000000007b1d */ /* 0x000fe80000010000 */
[----:B------:R-:W-:-:S02]  /*0250*/  ISETP.GE.AND P2, PT, R0, UR4, PT ;  /* 0x0000000400007c0c */ /* 0x000fc4000bf46270 */
[----:B------:R-:W-:Y:S02]  /*0260*/  ULDC UR5, c[0x0][0x178] ;  /* 0x00005e0000057ab9 */ /* 0x000fe40000000800 */
[----:B------:R-:W-:Y:S01]  /*0270*/  USHF.L.U32 UR4, UR5, 0x3, URZ ;  /* 0x0000000305047899 */ /* 0x000fe2000800063f */
[----:B0-----:R-:W0:-:S07]  /*0280*/  DADD R8, R8, R6 ;  /* 0x0000000008087229 */ /* 0x001e0e0000000006 */
[----:B0-----:R-:W-:Y:S04]  /*0290*/  SHFL.DOWN PT, R11, R9, 0x8, 0x1f ;  /* 0x09001f00090b7f89 */ /* 0x001fe800000e0000 */
[----:B------:R-:W0:Y:S02]  /*02a0*/  SHFL.DOWN PT, R10, R8, 0x8, 0x1f ;  /* 0x09001f00080a7f89 */ /* 0x000e2400000e0000 */
[----:B0-----:R0:W1:Y:S02]  /*02b0*/  DADD R10, R8, R10 ;  /* 0x00000000080a7229 */ /* 0x001064000000000a */
[----:B0-----:R-:W-:-:S05]  /*02c0*/  LOP3.LUT R9, R17, 0xffffffe0, RZ, 0xc0, !PT ;  /* 0xffffffe011097812 */ /* 0x001fca00078ec0ff */
[----:B-1----:R-:W-:Y:S01]  /*02d0*/  SHFL.DOWN PT, R13, R11, 0x4, 0x1f ;  /* 0x08801f000b0d7f89 */ /* 0x002fe200000e0000 */
[----:B------:R-:W-:Y:S02]  /*02e0*/  IMAD.IADD R16, R0, 0x1, -R9 ;  /* 0x0000000100107824 */ /* 0x000fe400078e0a09 */
[----:B------:R-:W-:Y:S01]  /*02f0*/  CS2R R8, SRZ ;  /* 0x0000000000087805 */ /* 0x000fe2000001ff00 */
[----:B------:R-:W0:Y:S02]  /*0300*/  SHFL.DOWN PT, R12, R10, 0x4, 0x1f ;  /* 0x08801f000a0c7f89 */ /* 0x000e2400000e0000 */
[----:B------:R-:W-:Y:S01]  /*0310*/  ISETP.NE.AND P1, PT, R16, RZ, PT ;  /* 0x000000ff1000720c */ /* 0x000fe20003f25270 */
[----:B0-----:R0:W1:-:S12]  /*0320*/  DADD R12, R10, R12 ;  /* 0x000000000a0c7229 */ /* 0x001058000000000c */
[----:B0-----:R-:W-:Y:S01]  /*0330*/  @!P1 SHF.R.S32.HI R11, RZ, 0x5, R17 ;  /* 0x00000005ff0b9819 */ /* 0x001fe20000011411 */
[----:B-1----:R-:W-:Y:S04]  /*0340*/  SHFL.DOWN PT, R15, R13, 0x2, 0x1f ;  /* 0x08401f000d0f7f89 */ /* 0x002fe800000e0000 */
[----:B------:R-:W0:Y:S02]  /*0350*/  SHFL.DOWN PT, R14, R12, 0x2, 0x1f ;  /* 0x08401f000c0e7f89 */ /* 0x000e2400000e0000 */
[----:B0-----:R-:W0:-:S07]  /*0360*/  DADD R14, R12, R14 ;  /* 0x000000000c0e7229 */ /* 0x001e0e000000000e */
[----:B0-----:R-:W-:Y:S04]  /*0370*/  SHFL.DOWN PT, R7, R15, 0x1, 0x1f ;  /* 0x08201f000f077f89 */ /* 0x001fe800000e0000 */
[----:B------:R-:W0:Y:S02]  /*0380*/  SHFL.DOWN PT, R6, R14, 0x1, 0x1f ;  /* 0x08201f000e067f89 */ /* 0x000e2400000e0000 */
[----:B0-----:R-:W0:-:S07]  /*0390*/  DADD R6, R14, R6 ;  /* 0x000000000e067229 */ /* 0x001e0e0000000006 */
[----:B0-----:R0:W-:Y:S04]  /*03a0*/  @!P1 STS.64 [R11.X8+UR4], R6 ;  /* 0x000000060b009988 */ /* 0x0011e80008008a04 */
[----:B------:R-:W-:Y:S01]  /*03b0*/  BAR.SYNC.DEFER_BLOCKING 0x0 ;  /* 0x0000000000007b1d */ /* 0x000fe20000010000 */
[----:B------:R-:W-:-:S05]  /*03c0*/  ISETP.GT.U32.AND P1, PT, R4, 0x3e, PT ;  /* 0x0000003e0400780c */ /* 0x000fca0003f24070 */
[----:B------:R0:W1:Y:S08]  /*03d0*/  @!P2 LDS.64 R8, [R16.X8+UR4] ;  /* 0x000000041008a984 */ /* 0x0000700008008a00 */
[----:B------:R-:W-:Y:S05]  /*03e0*/  @P1 BRA `(.L_x_6625) ;  /* 0x0000014000001947 */ /* 0x000fea0003800000 */
[----:B------:R-:W-:Y:S05]  /*03f0*/  BRA.DIV ~URZ, `(.L_x_6626) ;  /* 0x000002e27f007947 */ /* 0x000fea000b800000 */
[----:B01----:R0:W1:Y:S02]  /*0400*/  SHFL.DOWN PT, R11, R9, 0x10, 0x1f ;  /* 0x0a001f00090b7f89 */ /* 0x00306400000e0000 */
.L_x_6629:
[----:B------:R-:W-:Y:S05]  /*0410*/  BRA.DIV ~URZ, `(.L_x_6627) ;  /* 0x000003427f007947 */ /* 0x000fea000b800000 */
[----:B------:R-:W2:Y:S01]  /*0420*/  SHFL.DOWN PT, R6, R8, 0x10, 0x1f ;  /* 0x0a001f0008067f89 */ /* 0x000ea200000e0000 */
[----:B-1----:R-:W-:-:S06]  /*0430*/  IMAD.MOV.U32 R7, RZ, RZ, R11 ;  /* 0x000000ffff077224 */ /* 0x002fcc00078e000b */
[----:B--2---:R-:W1:-:S07]  /*0440*/  DADD R6, R8, R6 ;  /* 0x0000000008067229 */ /* 0x004e4e0000000006 */
[----:B-1----:R-:W-:Y:S04]  /*0450*/  SHFL.DOWN PT, R11, R7, 0x8, 0x1f ;  /* 0x09001f00070b7f89 */ /* 0x002fe800000e0000 */
[----:B------:R-:W1:Y:S02]  /*0460*/  SHFL.DOWN PT, R10, R6, 0x8, 0x1f ;  /* 0x09001f00060a7f89 */ /* 0x000e6400000e0000 */
[----:B-1----:R-:W1:-:S07]  /*0470*/  DADD R10, R6, R10 ;  /* 0x00000000060a7229 */ /* 0x002e4e000000000a */
[----:B-1----:R-:W-:Y:S04]  /*0480*/  SHFL.DOWN PT, R13, R11, 0x4, 0x1f ;  /* 0x08801f000b0d7f89 */ /* 0x002fe800000e0000 */
[----:B------:R-:W1:Y:S02]  /*0490*/  SHFL.DOWN PT, R12, R10, 0x4, 0x1f ;  /* 0x08801f000a0c7f89 */ /* 0x000e6400000e0000 */
[----:B-1----:R-:W1:-:S07]  /*04a0*/  DADD R12, R10, R12 ;  /* 0x000000000a0c7229 */ /* 0x002e4e000000000c */
[----:B-1----:R-:W-:Y:S04]  /*04b0*/  SHFL.DOWN PT, R15, R13, 0x2, 0x1f ;  /* 0x08401f000d0f7f89 */ /* 0x002fe800000e0000 */
[----:B------:R-:W1:Y:S02]  /*04c0*/  SHFL.DOWN PT, R14, R12, 0x2, 0x1f ;  /* 0x08401f000c0e7f89 */ /* 0x000e6400000e0000 */
[----:B01----:R-:W0:-:S07]  /*04d0*/  DADD R8, R12, R14 ;  /* 0x000000000c087229 */ /* 0x003e0e000000000e */
[----:B0-----:R0:W1:Y:S04]  /*04e0*/  SHFL.DOWN PT, R14, R9, 0x1, 0x1f ;  /* 0x08201f00090e7f89 */ /* 0x00106800000e0000 */
[----:B------:R0:W2:Y:S02]  /*04f0*/  SHFL.DOWN PT, R15, R8, 0x1, 0x1f ;  /* 0x08201f00080f7f89 */ /* 0x0000a400000e0000 */
.L_x_6630:
[----:B--2---:R-:W-:Y:S01]  /*0500*/  IMAD.MOV.U32 R6, RZ, RZ, R15 ;  /* 0x000000ffff067224 */ /* 0x004fe200078e000f */
[----:B-1----:R-:W-:-:S06]  /*0510*/  MOV R7, R14 ;  /* 0x0000000e00077202 */ /* 0x002fcc0000000f00 */
[----:B0-----:R0:W1:-:S04]  /*0520*/  DADD R8, R6, R8 ;  /* 0x0000000006087229 */ /* 0x0010480000000008 */
.L_x_6625:
[----:B------:R-:W-:Y:S01]  /*0530*/  ISETP.NE.AND P1, PT, R0, RZ, PT ;  /* 0x000000ff0000720c */ /* 0x000fe20003f25270 */
[----:B0-----:R-:W-:Y:S01]  /*0540*/  IMAD.MOV.U32 R7, RZ, RZ, c[0x0][0x178] ;  /* 0x00005e00ff077624 */ /* 0x001fe200078e00ff */
[----:B------:R-:W-:Y:S11]  /*0550*/  WARPSYNC 0xffffffff ;  /* 0xffffffff00007948 */ /* 0x000ff60003800000 */
[----:B-1----:R0:W-:Y:S04]  /*0560*/  @!P1 STS.64 [R7.X8], R8 ;  /* 0x0000000807009388 */ /* 0x0021e80000008a00 */
[----:B------:R-:W-:Y:S06]  /*0570*/  BAR.SYNC.DEFER_BLOCKING 0x0 ;  /* 0x0000000000007b1d */ /* 0x000fec0000010000 */
[----:B------:R-:W-:Y:S05]  /*0580*/  @P0 EXIT ;  /* 0x000000000000094d */ /* 0x000fea0003800000 */
[----:B0-----:R-:W0:Y:S01]  /*0590*/  LDS.64 R6, [R7.X8] ;  /* 0x0000000007067984 */ /* 0x001e220000008a00 */
[C---:B------:R-:W-:Y:S01]  /*05a0*/  IMAD.SHL.U32 R8, R2.reuse, 0x8, RZ ;  /* 0x0000000802087824 */ /* 0x040fe200078e00ff */
[----:B------:R-:W-:-:S04]  /*05b0*/  SHF.L.U64.HI R2, R2, 0x3, R5 ;  /* 0x0000000302027819 */ /* 0x000fc80000010205 */
[C---:B------:R-:W-:Y:S02]  /*05c0*/  IADD3 R4, P0, R8.reuse, c[0x0][0x160], RZ ;  /* 0x0000580008047a10 */ /* 0x040fe40007f1e0ff */
[----:B------:R-:W-:Y:S02]  /*05d0*/  IADD3 R8, P1, R8, c[0x0][0x168], RZ ;  /* 0x00005a0008087a10 */ /* 0x000fe40007f3e0ff */
[C---:B------:R-:W-:Y:S02]  /*05e0*/  IADD3.X R5, R2.reuse, c[0x0][0x164], RZ, P0, !PT ;  /* 0x0000590002057a10 */ /* 0x040fe400007fe4ff */
[----:B------:R-:W-:-:S05]  /*05f0*/  IADD3.X R9, R2, c[0x0][0x16c], RZ, P1, !PT ;  /* 0x00005b0002097a10 */ /* 0x000fca0000ffe4ff */
.L_x_6628:
[C---:B------:R-:W-:Y:S01]  /*0600*/  IMAD.WIDE R2, R0.reuse, 0x10, R8 ;  /* 0x0000001000027825 */ /* 0x040fe200078e0208 */
[----:B------:R1:W2:Y:S04]  /*0610*/  LDS.128 R12, [R0.X16] ;  /* 0x00000000000c7984 */ /* 0x0002a8000000cc00 */
[----:B------:R-:W2:Y:S01]  /*0620*/  LDG.E.128 R16, [R2.64] ;  /* 0x0000000602107981 */ /* 0x000ea2000c1e1d00 */
[C---:B------:R-:W-:Y:S01]  /*0630*/  IMAD.WIDE R10, R0.reuse, 0x10, R4 ;  /* 0x00000010000a7825 */ /* 0x040fe200078e0204 */
[----:B-1----:R-:W-:Y:S01]  /*0640*/  IADD3 R0, R0, c[0x0][0x0], RZ ;  /* 0x0000000000007a10 */ /* 0x002fe20007ffe0ff */
[----:B0-2---:R-:W-:-:S04]  /*0650*/  DFMA R14, -R6, R18, R14 ;  /* 0x00000012060e722b */ /* 0x005fc8000000010e */
[----:B------:R0:W1:Y:S02]  /*0660*/  DFMA R12, -R6, R16, R12 ;  /* 0x00000010060c722b */ /* 0x000064000000010c */
[----:B0-----:R-:W-:-:S05]  /*0670*/  IMAD.SHL.U32 R16, R0, 0x2, RZ ;  /* 0x0000000200107824 */ /* 0x001fca00078e00ff */
[----:B-1----:R0:W-:Y:S01]  /*0680*/  STG.E.128 [R10.64], R12 ;  /* 0x0000000c0a007986 */ /* 0x0021e2000c101d06 */
[----:B------:R-:W-:Y:S02]  /*0690*/  ISETP.GE.U32.AND P0, PT, R16, c[0x0][0x178], PT ;  /* 0x00005e0010007a0c */ /* 0x000fe40003f06070 */
[----:B------:R-:W-:-:S04]  /*06a0*/  SHF.R.S32.HI R16, RZ, 0x1f, R16 ;  /* 0x0000001fff107819 */ /* 0x000fc80000011410 */
[----:B------:R-:W-:-:S13]  /*06b0*/  ISETP.GE.AND.EX P0, PT, R16, c[0x0][0x17c], PT, P0 ;  /* 0x00005f0010007a0c */ /* 0x000fda0003f06300 */
[----:B0-----:R-:W-:Y:S05]  /*06c0*/  @!P0 BRA `(.L_x_6628) ;  /* 0xffffff3000008947 */ /* 0x001fea000383ffff */
[----:B------:R-:W-:Y:S05]  /*06d0*/  EXIT ;  /* 0x000000000000794d */ /* 0x000fea0003800000 */
.L_x_6626:
[----:B-1----:R-:W-:Y:S01]  /*06e0*/  MOV R4, R9 ;  /* 0x0000000900047202 */ /* 0x002fe20000000f00 */
[----:B------:R-:W-:Y:S01]  /*06f0*/  IMAD.MOV.U32 R15, RZ, RZ, 0x10 ;  /* 0x00000010ff0f7424 */ /* 0x000fe200078e00ff */
[----:B0-----:R-:W-:Y:S01]  /*0700*/  MOV R6, 0x740 ;  /* 0x0000074000067802 */ /* 0x001fe20000000f00 */
[----:B------:R-:W-:Y:S02]  /*0710*/  IMAD.MOV.U32 R12, RZ, RZ, 0x1f ;  /* 0x0000001fff0c7424 */ /* 0x000fe400078e00ff */
[----:B------:R-:W-:Y:S02]  /*0720*/  IMAD.MOV.U32 R13, RZ, RZ, -0x1 ;  /* 0xffffffffff0d7424 */ /* 0x000fe400078e00ff */
[----:B------:R-:W-:Y:S05]  /*0730*/  CALL.REL.NOINC `($__internal_45_$__cuda_sm70_shflsync_down_p) ;  /* 0x0000046000007944 */ /* 0x000fea0003c00000 */
[----:B-1----:R-:W-:Y:S01]  /*0740*/  MOV R11, R15 ;  /* 0x0000000f000b7202 */ /* 0x002fe20000000f00 */
[----:B0-----:R-:W-:Y:S05]  /*0750*/  BRA `(.L_x_6629) ;  /* 0xfffffcb000007947 */ /* 0x001fea000383ffff */
.L_x_6627:
[----:B------:R-:W-:Y:S01]  /*0760*/  IMAD.MOV.U32 R4, RZ, RZ, R8 ;  /* 0x000000ffff047224 */ /* 0x000fe200078e0008 */
[----:B------:R-:W-:Y:S01]  /*0770*/  MOV R13, 0xffffffff ;  /* 0xffffffff000d7802 */ /* 0x000fe20000000f00 */
[----:B------:R-:W-:Y:S01]  /*0780*/  IMAD.MOV.U32 R15, RZ, RZ, 0x10 ;  /* 0x00000010ff0f7424 */ /* 0x000fe200078e00ff */
[----:B------:R-:W-:Y:S01]  /*0790*/  MOV R6, 0x7c0 ;  /* 0x000007c000067802 */ /* 0x000fe20000000f00 */
[----:B------:R-:W-:-:S02]  /*07a0*/  IMAD.MOV.U32 R12, RZ, RZ, 0x1f ;  /* 0x0000001fff0c7424 */ /* 0x000fc400078e00ff */
[----:B01----:R-:W-:Y:S05]  /*07b0*/  CALL.REL.NOINC `($__internal_45_$__cuda_sm70_shflsync_down_p) ;  /* 0x000003e000007944 */ /* 0x003fea0003c00000 */
[----:B-1----:R-:W-:Y:S01]  /*07c0*/  IMAD.MOV.U32 R6, RZ, RZ, R15 ;  /* 0x000000ffff067224 */ /* 0x002fe200078e000f */
[----:B0-----:R-:W-:Y:S01]  /*07d0*/  MOV R12, 0x1f ;  /* 0x0000001f000c7802 */ /* 0x001fe20000000f00 */
[----:B------:R-:W-:-:S02]  /*07e0*/  IMAD.MOV.U32 R7, RZ, RZ, R11 ;  /* 0x000000ffff077224 */ /* 0x000fc400078e000b */
[----:B------:R-:W-:Y:S02]  /*07f0*/  IMAD.MOV.U32 R15, RZ, RZ, 0x8 ;  /* 0x00000008ff0f7424 */ /* 0x000fe400078e00ff */
[----:B------:R-:W-:Y:S02]  /*0800*/  IMAD.MOV.U32 R13, RZ, RZ, -0x1 ;  /* 0xffffffffff0d7424 */ /* 0x000fe400078e00ff */
[----:B------:R0:W1:Y:S02]  /*0810*/  DADD R10, R8, R6 ;  /* 0x00000000080a7229 */ /* 0x0000640000000006 */
[----:B0-----:R-:W-:-:S08]  /*0820*/  MOV R6, 0x850 ;  /* 0x0000085000067802 */ /* 0x001fd00000000f00 */
[----:B-1----:R-:W-:Y:S02]  /*0830*/  IMAD.MOV.U32 R4, RZ, RZ, R11 ;  /* 0x000000ffff047224 */ /* 0x002fe400078e000b */
[----:B------:R-:W-:Y:S05]  /*0840*/  CALL.REL.NOINC `($__internal_45_$__cuda_sm70_shflsync_down_p) ;  /* 0x0000035000007944 */ /* 0x000fea0003c00000 */
[----:B-1----:R-:W-:Y:S01]  /*0850*/  IMAD.MOV.U32 R9, RZ, RZ, R15 ;  /* 0x000000ffff097224 */ /* 0x002fe200078e000f */
[----:B0-----:R-:W-:Y:S01]  /*0860*/  MOV R4, R10 ;  /* 0x0000000a00047202 */ /* 0x001fe20000000f00 */
[----:B------:R-:W-:Y:S01]  /*0870*/  IMAD.MOV.U32 R15, RZ, RZ, 0x8 ;  /* 0x00000008ff0f7424 */ /* 0x000fe200078e00ff */
[----:B------:R-:W-:Y:S01]  /*0880*/  MOV R6, 0x8c0 ;  /* 0x000008c000067802 */ /* 0x000fe20000000f00 */
[----:B------:R-:W-:Y:S02]  /*0890*/  IMAD.MOV.U32 R12, RZ, RZ, 0x1f ;  /* 0x0000001fff0c7424 */ /* 0x000fe400078e00ff */
[----:B------:R-:W-:Y:S02]  /*08a0*/  IMAD.MOV.U32 R13, RZ, RZ, -0x1 ;  /* 0xffffffffff0d7424 */ /* 0x000fe400078e00ff */
[----:B------:R-:W-:Y:S05]  /*08b0*/  CALL.REL.NOINC `($__internal_45_$__cuda_sm70_shflsync_down_p) ;  /* 0x000002e000007944 */ /* 0x000fea0003c00000 */
[----:B-1----:R-:W-:Y:S01]  /*08c0*/  MOV R8, R15 ;  /* 0x0000000f00087202 */ /* 0x002fe20000000f00 */
[----:B------:R-:W-:Y:S01]  /*08d0*/  IMAD.MOV.U32 R15, RZ, RZ, 0x4 ;  /* 0x00000004ff0f7424 */ /* 0x000fe200078e00ff */
[----:B------:R-:W-:Y:S01]  /*08e0*/  MOV R6, 0x940 ;  /* 0x0000094000067802 */ /* 0x000fe20000000f00 */
[----:B0-----:R-:W-:Y:S02]  /*08f0*/  IMAD.MOV.U32 R12, RZ, RZ, 0x1f ;  /* 0x0000001fff0c7424 */ /* 0x001fe400078e00ff */
[----:B------:R-:W-:Y:S01]  /*0900*/  IMAD.MOV.U32 R13, RZ, RZ, -0x1 ;  /* 0xffffffffff0d7424 */ /* 0x000fe200078e00ff */
[----:B------:R-:W0:-:S10]  /*0910*/  DADD R10, R10, R8 ;  /* 0x000000000a0a7229 */ /* 0x000e140000000008 */
[----:B0-----:R-:W-:Y:S02]  /*0920*/  MOV R4, R11 ;  /* 0x0000000b00047202 */ /* 0x001fe40000000f00 */
[----:B------:R-:W-:Y:S05]  /*0930*/  CALL.REL.NOINC `($__internal_45_$__cuda_sm70_shflsync_down_p) ;  /* 0x0000026000007944 */ /* 0x000fea0003c00000 */
[----:B0-----:R-:W-:Y:S01]  /*0940*/  HFMA2.MMA R12, -RZ, RZ, 0, 1.847743988037109375e-06 ;  /* 0x0000001fff0c7435 */ /* 0x001fe200000001ff */
[----:B-1----:R-:W-:Y:S01]  /*0950*/  IMAD.MOV.U32 R9, RZ, RZ, R15 ;  /* 0x000000ffff097224 */ /* 0x002fe200078e000f */
[----:B------:R-:W-:Y:S01]  /*0960*/  MOV R6, 0x9b0 ;  /* 0x000009b000067802 */ /* 0x000fe20000000f00 */
[----:B------:R-:W-:Y:S02]  /*0970*/  IMAD.MOV.U32 R4, RZ, RZ, R10 ;  /* 0x000000ffff047224 */ /* 0x000fe400078e000a */
[----:B------:R-:W-:Y:S02]  /*0980*/  IMAD.MOV.U32 R15, RZ, RZ, 0x4 ;  /* 0x00000004ff0f7424 */ /* 0x000fe400078e00ff */
[----:B------:R-:W-:Y:S02]  /*0990*/  IMAD.MOV.U32 R13, RZ, RZ, -0x1 ;  /* 0xffffffffff0d7424 */ /* 0x000fe400078e00ff */
[----:B------:R-:W-:Y:S05]  /*09a0*/  CALL.REL.NOINC `($__internal_45_$__cuda_sm70_shflsync_down_p) ;  /* 0x000001f000007944 */ /* 0x000fea0003c00000 */
[----:B-1----:R-:W-:Y:S01]  /*09b0*/  IMAD.MOV.U32 R8, RZ, RZ, R15 ;  /* 0x000000ffff087224 */ /* 0x002fe200078e000f */
[----:B0-----:R-:W-:Y:S01]  /*09c0*/  MOV R12, 0x1f ;  /* 0x0000001f000c7802 */ /* 0x001fe20000000f00 */
[----:B------:R-:W-:Y:S01]  /*09d0*/  IMAD.MOV.U32 R15, RZ, RZ, 0x2 ;  /* 0x00000002ff0f7424 */ /* 0x000fe200078e00ff */
[----:B------:R-:W-:Y:S01]  /*09e0*/  MOV R6, 0xa30 ;  /* 0x00000a3000067802 */ /* 0x000fe20000000f00 */
[----:B------:R-:W-:-:S02]  /*09f0*/  IMAD.MOV.U32 R13, RZ, RZ, -0x1 ;  /* 0xffffffffff0d7424 */ /* 0x000fc400078e00ff */
[----:B------:R-:W0:-:S10]  /*0a00*/  DADD R10, R10, R8 ;  /* 0x000000000a0a7229 */ /* 0x000e140000000008 */
[----:B0-----:R-:W-:Y:S02]  /*0a10*/  IMAD.MOV.U32 R4, RZ, RZ, R11 ;  /* 0x000000ffff047224 */ /* 0x001fe400078e000b */
        /* <DEDUP_REMOVED lines=10> */
[----:B0-----:R-:W-:Y:S01]  /*0ac0*/  MOV R13, 0xffffffff ;  /* 0xffffffff000d7802 */ /* 0x001fe20000000f00 */
[----:B------:R-:W-:Y:S01]  /*0ad0*/  IMAD.MOV.U32 R12, RZ, RZ, 0x1f ;  /* 0x0000001fff0c7424 */ /* 0x000fe200078e00ff */
[----:B------:R-:W-:-:S02]  /*0ae0*/  MOV R6, 0xb20 ;  /* 0x00000b2000067802 */ /* 0x000fc40000000f00 */
[----:B------:R-:W0:-:S10]  /*0af0*/  DADD R8, R10, R8 ;  /* 0x000000000a087229 */ /* 0x000e140000000008 */
[----:B0-----:R-:W-:Y:S02]  /*0b00*/  IMAD.MOV.U32 R4, RZ, RZ, R9 ;  /* 0x000000ffff047224 */ /* 0x001fe400078e0009 */
[----:B------:R-:W-:Y:S05]  /*0b10*/  CALL.REL.NOINC `($__internal_45_$__cuda_sm70_shflsync_down_p) ;  /* 0x0000008000007944 */ /* 0x000fea0003c00000 */
[----:B-1----:R-:W-:Y:S01]  /*0b20*/  MOV R14, R15 ;  /* 0x0000000f000e7202 */ /* 0x002fe20000000f00 */
[----:B0-----:R-:W-:Y:S01]  /*0b30*/  IMAD.MOV.U32 R4, RZ, RZ, R8 ;  /* 0x000000ffff047224 */ /* 0x001fe200078e0008 */
[----:B------:R-:W-:Y:S01]  /*0b40*/  MOV R13, 0xffffffff ;  /* 0xffffffff000d7802 */ /* 0x000fe20000000f00 */
[----:B------:R-:W-:Y:S01]  /*0b50*/  IMAD.MOV.U32 R15, RZ, RZ, 0x1 ;  /* 0x00000001ff0f7424 */ /* 0x000fe200078e00ff */
[----:B------:R-:W-:Y:S01]  /*0b60*/  MOV R6, 0xb90 ;  /* 0x00000b9000067802 */ /* 0x000fe20000000f00 */
[----:B------:R-:W-:Y:S02]  /*0b70*/  IMAD.MOV.U32 R12, RZ, RZ, 0x1f ;  /* 0x0000001fff0c7424 */ /* 0x000fe400078e00ff */
[----:B------:R-:W-:Y:S05]  /*0b80*/  CALL.REL.NOINC `($__internal_45_$__cuda_sm70_shflsync_down_p) ;  /* 0x0000001000007944 */ /* 0x000fea0003c00000 */
[----:B01----:R-:W-:Y:S05]  /*0b90*/  BRA `(.L_x_6630) ;  /* 0xfffff96000007947 */ /* 0x003fea000383ffff */
        .weak           $__internal_45_$__cuda_sm70_shflsync_down_p
        .type           $__internal_45_$__cuda_sm70_shflsync_down_p,@function
        .size           $__internal_45_$__cuda_sm70_shflsync_down_p,(.L_x_11224 - $__internal_45_$__cuda_sm70_shflsync_down_p)
$__internal_45_$__cuda_sm70_shflsync_down_p:
[----:B------:R-:W-:Y:S01]  /*0ba0*/  IMAD.MOV.U32 R7, RZ, RZ, 0x0 ;  /* 0x00000000ff077424 */ /* 0x000fe200078e00ff */
[----:B------:R-:W-:Y:S04]  /*0bb0*/  WARPSYNC R13 ;  /* 0x0000000d00007348 */ /* 0x000fe80003800000 */
[----:B------:R0:W1:Y:S01]  /*0bc0*/  SHFL.DOWN PT, R15, R4, R15, R12 ;  /* 0x0800000f040f7389 */ /* 0x00006200000e000c */
[----:B------:R-:W-:Y:S05]  /*0bd0*/  RET.REL.NODEC R6 `(_ZN2at6native43_GLOBAL__N__9ae7fba5_10_SoftMax_cu_9f978f6324cunn_SoftMaxBackwardSmemILi2EdddNS1_23SoftMaxBackwardEpilogueEEEvPT0_PKT2_S8_l) ;  /* 0xfffff42006007950 */ /* 0x000fea0003c3ffff */
.L_x_6631:
        /* <DEDUP_REMOVED lines=10> */
.L_x_11224:


//--------------------- .text._ZN2at6native43_GLOBAL__N__9ae7fba5_10_SoftMax_cu_9f978f6326cunn_SpatialSoftMaxForwardIN3c108BFloat16EfflNS1_22SoftMaxForwardEpilogueEEEvPT1_PKT_T2_SB_SB_ --------------------------
	.section	.text._ZN2at6native43_GLOBAL__N__9ae7fba5_10_SoftMax_cu_9f978f6326cunn_SpatialSoftMaxForwardIN3c108BFloat16EfflNS1_22SoftMaxForwardEpilogueEEEvPT1_PKT_T2_SB_SB_,"ax",@progbits
	.sectioninfo	@"SHI_REGISTERS=36"
	.align	128
.text._ZN2at6native43_GLOBAL__N__9ae7fba5_10_SoftMax_cu_9f978f6326cunn_SpatialSoftMaxForwardIN3c108BFloat16EfflNS1_22SoftMaxForwardEpilogueEEEvPT1_PKT_T2_SB_SB_:
        .type           _ZN2at6native43_GLOBAL__N__9ae7fba5_10_SoftMax_cu_9f978f6326cunn_SpatialSoftMaxForwardIN3c108BFloat16EfflNS1_22SoftMaxForwardEpilogueEEEvPT1_PKT_T2_SB_SB_,@function
        .size           _ZN2at6native43_GLOBAL__N__9ae7fba5_10_SoftMax_cu_9f978f6326cunn_SpatialSoftMaxForwardIN3c108BFloat16EfflNS1_22SoftMaxForwardEpilogueEEEvPT1_PKT_T2_SB_SB_,(.L_x_11226 - _ZN2at6native43_GLOBAL__N__9ae7fba5_10_SoftMax_cu_9f978f6326cunn_SpatialSoftMaxForwardIN3c108BFloat16EfflNS1_22SoftMaxForwardEpilogueEEEvPT1_PKT_T2_SB_SB_)
        .other          _ZN2at6native43_GLOBAL__N__9ae7fba5_10_SoftMax_cu_9f978f6326cunn_SpatialSoftMaxForwardIN3c108BFloat16EfflNS1_22SoftMaxForwardEpilogueEEEvPT1_PKT_T2_SB_SB_,@"STO_CUDA_ENTRY STV_DEFAULT"
_ZN2at6native43_GLOBAL__N__9ae7fba5_10_SoftMax_cu_9f978f6326cunn_SpatialSoftMaxForwardIN3c108BFloat16EfflNS1_22SoftMaxForwardEpilogueEEEvPT1_PKT_T2_SB_SB_:
[----:B------:R-:W-:Y:S02]  /*0000*/  IMAD.MOV.U32 R1, RZ, RZ, c[0x0][0x28] ;  /* 0x00000a00ff017624 */ /* 0x000fe400078e00ff */
[----:B------:R-:W0:Y:S02]  /*0010*/  S2R R4, SR_CTAID.X ;  /* 0x0000000000047919 */ /* 0x000e240000002500 */
[----:B0-----:R-:W-:-:S04]  /*0020*/  ISETP.GE.U32.AND P0, PT, R4, c[0x0][0x170], PT ;  /* 0x00005c0004007a0c */ /* 0x001fc80003f06070 */
[----:B------:R-:W-:-:S13]  /*0030*/  ISETP.GE.AND.EX P0, PT, RZ, c[0x0][0x174], PT, P0 ;  /* 0x00005d00ff007a0c */ /* 0x000fda0003f06300 */
[----:B------:R-:W-:Y:S05]  /*0040*/  @P0 EXIT ;  /* 0x000000000000094d */ /* 0x000fea0003800000 */
[----:B------:R-:W0:Y:S01]  /*0050*/  S2R R0, SR_CTAID.Y ;  /* 0x0000000000007919 */ /* 0x000e220000002600 */
[----:B------:R-:W-:Y:S01]  /*0060*/  IMAD.MOV.U32 R7, RZ, RZ, c[0x0][0x0] ;  /* 0x00000000ff077624 */ /* 0x000fe200078e00ff */
[----:B------:R-:W-:Y:S01]  /*0070*/  ULDC.64 UR8, c[0x0][0x178] ;  /* 0x00005e0000087ab9 */ /* 0x000fe20000000a00 */
[----:B------:R-:W-:Y:S01]  /*0080*/  IMAD.MOV.U32 R5, RZ, RZ, RZ ;  /* 0x000000ffff057224 */ /* 0x000fe200078e00ff */
[----:B------:R-:W0:Y:S01]  /*0090*/  S2R R3, SR_TID.Y ;  /* 0x0000000000037919 */ /* 0x000e220000002200 */
[C---:B------:R-:W-:Y:S01]  /*00a0*/  IMAD.WIDE.U32 R30, R7.reuse, c[0x0][0x180], RZ ;  /* 0x00006000071e7a25 */ /* 0x040fe200078e00ff */
[----:B------:R-:W-:Y:S02]  /*00b0*/  ULDC.64 UR10, c[0x0][0x180] ;  /* 0x00006000000a7ab9 */ /* 0x000fe40000000a00 */
[----:B------:R-:W1:Y:S01]  /*00c0*/  S2R R2, SR_TID.X ;  /* 0x0000000000027919 */ /* 0x000e620000002100 */
[----:B------:R-:W-:Y:S01]  /*00d0*/  UIMAD UR6, UR8, UR11, URZ ;  /* 0x0000000b080672a4 */ /* 0x000fe2000f8e023f */
[----:B------:R-:W-:Y:S01]  /*00e0*/  IMAD R11, R7, c[0x0][0x184], R31 ;  /* 0x00006100070b7a24 */ /* 0x000fe200078e021f */
[----:B------:R-:W-:Y:S01]  /*00f0*/  UIMAD.WIDE.U32 UR4, UR8, UR10, URZ ;  /* 0x0000000a080472a5 */ /* 0x000fe2000f8e003f */
[----:B------:R-:W-:Y:S01]  /*0100*/  IMAD.MOV.U32 R6, RZ, RZ, c[0x0][0x4] ;  /* 0x00000100ff067624 */ /* 0x000fe200078e00ff */
[----:B------:R-:W-:Y:S01]  /*0110*/  UIMAD UR6, UR10, UR9, UR6 ;  /* 0x000000090a0672a4 */ /* 0x000fe2000f8e0206 */
[----:B------:R-:W-:-:S02]  /*0120*/  SHF.R.U32.HI R7, RZ, 0x1, R7 ;  /* 0x00000001ff077819 */ /* 0x000fc40000011607 */
[----:B------:R-:W-:Y:S01]  /*0130*/  SHF.L.U64.HI R8, R30, 0x1, R11 ;  /* 0x000000011e087819 */ /* 0x000fe2000001020b */
[----:B------:R-:W-:Y:S02]  /*0140*/  UIADD3 UR6, UR5, UR6, URZ ;  /* 0x0000000605067290 */ /* 0x000fe4000fffe03f */
[----:B------:R-:W-:Y:S01]  /*0150*/  ULDC.64 UR8, c[0x0][0x118] ;  /* 0x0000460000087ab9 */ /* 0x000fe20000000a00 */
[----:B0-----:R-:W-:Y:S02]  /*0160*/  IMAD R0, R0, c[0x0][0x4], R3 ;  /* 0x0000010000007a24 */ /* 0x001fe400078e0203 */
[----:B------:R-:W-:-:S05]  /*0170*/  IMAD R3, R3, c[0x0][0x0], RZ ;  /* 0x0000000003037a24 */ /* 0x000fca00078e02ff */
[----:B------:R-:W-:-:S05]  /*0180*/  SHF.L.U32 R9, R3, 0x2, RZ ;  /* 0x0000000203097819 */ /* 0x000fca00000006ff */
[----:B-1----:R-:W-:Y:S02]  /*0190*/  IMAD R9, R2, 0x4, R9 ;  /* 0x0000000402097824 */ /* 0x002fe400078e0209 */
.L_x_6658:
[----:B------:R-:W-:Y:S01]  /*01a0*/  ISETP.GE.U32.AND P0, PT, R0, c[0x0][0x180], PT ;  /* 0x0000600000007a0c */ /* 0x000fe20003f06070 */
[----:B------:R-:W-:Y:S03]  /*01b0*/  BSSY B1, `(.L_x_6632) ;  /* 0x00000db000017945 */ /* 0x000fe60003800000 */
[----:B------:R-:W-:-:S13]  /*01c0*/  ISETP.GE.AND.EX P0, PT, RZ, c[0x0][0x184], PT, P0 ;  /* 0x00006100ff007a0c */ /* 0x000fda0003f06300 */
[----:B0123--:R-:W-:Y:S05]  /*01d0*/  @P0 BRA `(.L_x_6633) ;  /* 0x00000d8000000947 */ /* 0x00ffea0003800000 */
[----:B------:R-:W-:Y:S01]  /*01e0*/  HFMA2.MMA R11, -RZ, RZ, 0, 0 ;  /* 0x00000000ff0b7435 */ /* 0x000fe200000001ff */
[C---:B------:R-:W-:Y:S02]  /*01f0*/  IMAD R14, R4.reuse, UR6, RZ ;  /* 0x00000006040e7c24 */ /* 0x040fe4000f8e02ff */
[----:B------:R-:W-:Y:S02]  /*0200*/  IMAD R15, R5, c[0x0][0x178], RZ ;  /* 0x00005e00050f7a24 */ /* 0x000fe400078e02ff */
[----:B------:R-:W-:Y:S02]  /*0210*/  IMAD.MOV.U32 R10, RZ, RZ, R2 ;  /* 0x000000ffff0a7224 */ /* 0x000fe400078e0002 */
[----:B------:R-:W-:-:S04]  /*0220*/  IMAD.WIDE.U32 R12, R4, UR4, RZ ;  /* 0x00000004040c7c25 */ /* 0x000fc8000f8e00ff */
[----:B------:R-:W-:Y:S02]  /*0230*/  IMAD R17, R5, UR4, R14 ;  /* 0x0000000405117c24 */ /* 0x000fe4000f8e020e */
[----:B------:R-:W-:-:S03]  /*0240*/  IMAD.WIDE.U32 R10, R4, c[0x0][0x178], R10 ;  /* 0x00005e00040a7a25 */ /* 0x000fc600078e000a */
[----:B------:R-:W-:Y:S01]  /*0250*/  IADD3 R24, R13, R17, RZ ;  /* 0x000000110d187210 */ /* 0x000fe20007ffe0ff */
[----:B------:R-:W-:Y:S02]  /*0260*/  IMAD R15, R4, c[0x0][0x17c], R15 ;  /* 0x00005f00040f7a24 */ /* 0x000fe400078e020f */
[----:B------:R-:W-:Y:S02]  /*0270*/  IMAD.MOV.U32 R20, RZ, RZ, R0 ;  /* 0x000000ffff147224 */ /* 0x000fe400078e0000 */
[----:B------:R-:W-:Y:S02]  /*0280*/  IMAD.MOV.U32 R21, RZ, RZ, RZ ;  /* 0x000000ffff157224 */ /* 0x000fe400078e00ff */
[----:B------:R-:W-:Y:S02]  /*0290*/  IMAD.IADD R22, R11, 0x1, R15 ;  /* 0x000000010b167824 */ /* 0x000fe400078e020f */
.L_x_6656:
[----:B------:R-:W-:Y:S01]  /*02a0*/  IMAD.MOV.U32 R15, RZ, RZ, c[0x0][0x0] ;  /* 0x00000000ff0f7624 */ /* 0x000fe200078e00ff */
[----:B------:R-:W-:Y:S01]  /*02b0*/  IADD3 R14, P1, R20, R12, RZ ;  /* 0x0000000c140e7210 */ /* 0x000fe20007f3e0ff */
[----:B------:R-:W-:Y:S03]  /*02c0*/  BSSY B0, `(.L_x_6634) ;  /* 0x00000c2000007945 */ /* 0x000fe60003800000 */
[----:B------:R-:W-:Y:S01]  /*02d0*/  ISETP.GT.U32.AND P0, PT, R15, 0x1, PT ;  /* 0x000000010f00780c */ /* 0x000fe20003f04070 */
[----:B------:R-:W-:-:S12]  /*02e0*/  IMAD.X R15, R21, 0x1, R24, P1 ;  /* 0x00000001150f7824 */ /* 0x000fd800008e0618 */
[----:B0123--:R-:W-:Y:S05]  /*02f0*/  @P0 BRA `(.L_x_6635) ;  /* 0x0000050000000947 */ /* 0x00ffea0003800000 */
[----:B------:R-:W-:Y:S01]  /*0300*/  ISETP.GE.U32.AND P0, PT, R2, c[0x0][0x178], PT ;  /* 0x00005e0002007a0c */ /* 0x000fe20003f06070 */
[----:B------:R-:W-:Y:S01]  /*0310*/  BSSY B2, `(.L_x_6636) ;  /* 0x000001a000027945 */ /* 0x000fe20003800000 */
[----:B------:R-:W-:Y:S01]  /*0320*/  IMAD.MOV.U32 R19, RZ, RZ, RZ ;  /* 0x000000ffff137224 */ /* 0x000fe200078e00ff */
[----:B------:R-:W-:Y:S02]  /*0330*/  MOV R18, 0xff7fffff ;  /* 0xff7fffff00127802 */ /* 0x000fe40000000f00 */
[----:B------:R-:W-:-:S13]  /*0340*/  ISETP.GE.AND.EX P0, PT, RZ, c[0x0][0x17c], PT, P0 ;  /* 0x00005f00ff007a0c */ /* 0x000fda0003f06300 */
[----:B------:R-:W-:Y:S05]  /*0350*/  @P0 BRA `(.L_x_6637) ;  /* 0x0000015000000947 */ /* 0x000fea0003800000 */
[----:B------:R-:W-:Y:S01]  /*0360*/  IMAD R23, R22, c[0x0][0x180], RZ ;  /* 0x0000600016177a24 */ /* 0x000fe200078e02ff */
[----:B------:R-:W-:Y:S01]  /*0370*/  HFMA2.MMA R26, -RZ, RZ, 0, 0 ;  /* 0x00000000ff1a7435 */ /* 0x000fe200000001ff */
[----:B------:R-:W-:-:S04]  /*0380*/  IMAD.WIDE.U32 R16, R10, c[0x0][0x180], R20 ;  /* 0x000060000a107a25 */ /* 0x000fc800078e0014 */
[----:B------:R-:W-:Y:S01]  /*0390*/  IMAD R23, R10, c[0x0][0x184], R23 ;  /* 0x000061000a177a24 */ /* 0x000fe200078e0217 */
[----:B------:R-:W-:Y:S01]  /*03a0*/  LEA R25, P1, R16, c[0x0][0x168], 0x1 ;  /* 0x00005a0010197a11 */ /* 0x000fe200078208ff */
[----:B------:R-:W-:Y:S02]  /*03b0*/  IMAD.MOV.U32 R18, RZ, RZ, -0x800001 ;  /* 0xff7fffffff127424 */ /* 0x000fe400078e00ff */
[----:B------:R-:W-:Y:S02]  /*03c0*/  IMAD.IADD R17, R17, 0x1, R23 ;  /* 0x0000000111117824 */ /* 0x000fe400078e0217 */
[----:B------:R-:W-:-:S03]  /*03d0*/  IMAD.MOV.U32 R23, RZ, RZ, R2 ;  /* 0x000000ffff177224 */ /* 0x000fc600078e0002 */
[----:B------:R-:W-:Y:S02]  /*03e0*/  LEA.HI.X R17, R16, c[0x0][0x16c], R17, 0x1, P1 ;  /* 0x00005b0010117a11 */ /* 0x000fe400008f0c11 */
.L_x_6638:
[----:B------:R-:W-:-:S06]  /*03f0*/  IMAD.MOV.U32 R16, RZ, RZ, R25 ;  /* 0x000000ffff107224 */ /* 0x000fcc00078e0019 */
[----:B------:R0:W2:Y:S01]  /*0400*/  LDG.E.U16 R16, [R16.64] ;  /* 0x0000000810107981 */ /* 0x0000a2000c1e1500 */
[----:B------:R-:W-:Y:S02]  /*0410*/  IADD3 R23, P1, R23, c[0x0][0x0], RZ ;  /* 0x0000000017177a10 */ /* 0x000fe40007f3e0ff */
[----:B------:R-:W-:-:S03]  /*0420*/  LEA R25, P2, R30, R25, 0x1 ;  /* 0x000000191e197211 */ /* 0x000fc600078408ff */
[----:B------:R-:W-:Y:S01]  /*0430*/  IMAD.X R26, RZ, RZ, R26, P1 ;  /* 0x000000ffff1a7224 */ /* 0x000fe200008e061a */
[----:B------:R-:W-:Y:S01]  /*0440*/  ISETP.GE.U32.AND P1, PT, R23, c[0x0][0x178], PT ;  /* 0x00005e0017007a0c */ /* 0x000fe20003f26070 */
[----:B0-----:R-:W-:-:S03]  /*0450*/  IMAD.X R17, R17, 0x1, R8, P2 ;  /* 0x0000000111117824 */ /* 0x001fc600010e0608 */
[----:B------:R-:W-:Y:S02]  /*0460*/  ISETP.GE.AND.EX P1, PT, R26, c[0x0][0x17c], PT, P1 ;  /* 0x00005f001a007a0c */ /* 0x000fe40003f26310 */
[----:B--2---:R-:W-:-:S04]  /*0470*/  PRMT R27, RZ, 0x5410, R16 ;  /* 0x00005410ff1b7816 */ /* 0x004fc80000000010 */
[----:B------:R-:W-:-:S04]  /*0480*/  FSETP.GEU.FTZ.AND P3, PT, R18, R27, PT ;  /* 0x0000001b1200720b */ /* 0x000fc80003f7e000 */
[----:B------:R-:W-:-:S03]  /*0490*/  FSEL R18, R27, R18, !P3 ;  /* 0x000000121b127208 */ /* 0x000fc60005800000 */
[----:B------:R-:W-:Y:S05]  /*04a0*/  @!P1 BRA `(.L_x_6638) ;  /* 0xffffff4000009947 */ /* 0x000fea000383ffff */
.L_x_6637:
[----:B------:R-:W-:Y:S05]  /*04b0*/  BSYNC B2 ;  /* 0x0000000000027941 */ /* 0x000fea0003800000 */
.L_x_6636:
[----:B------:R-:W-:Y:S01]  /*04c0*/  BSSY B2, `(.L_x_6639) ;  /* 0x0000016000027945 */ /* 0x000fe20003800000 */
[----:B------:R-:W-:Y:S05]  /*04d0*/  @P0 BRA `(.L_x_6640) ;  /* 0x0000014000000947 */ /* 0x000fea0003800000 */
[----:B------:R-:W-:Y:S01]  /*04e0*/  MOV R19, RZ ;  /* 0x000000ff00137202 */ /* 0x000fe20000000f00 */
[----:B------:R-:W-:Y:S02]  /*04f0*/  IMAD.MOV.U32 R25, RZ, RZ, R2 ;  /* 0x000000ffff197224 */ /* 0x000fe400078e0002 */
[----:B------:R-:W-:-:S04]  /*0500*/  IMAD.MOV.U32 R23, RZ, RZ, RZ ;  /* 0x000000ffff177224 */ /* 0x000fc800078e00ff */
.L_x_6641:
[----:B------:R-:W-:Y:S02]  /*0510*/  IMAD R16, R23, c[0x0][0x180], RZ ;  /* 0x0000600017107a24 */ /* 0x000fe400078e02ff */
[----:B------:R-:W-:-:S04]  /*0520*/  IMAD.WIDE.U32 R26, R25, c[0x0][0x180], R14 ;  /* 0x00006000191a7a25 */ /* 0x000fc800078e000e */
[----:B------:R-:W-:Y:S01]  /*0530*/  IMAD R17, R25, c[0x0][0x184], R16 ;  /* 0x0000610019117a24 */ /* 0x000fe200078e0210 */
[----:B------:R-:W-:-:S03]  /*0540*/  LEA R16, P1, R26, c[0x0][0x168], 0x1 ;  /* 0x00005a001a107a11 */ /* 0x000fc600078208ff */
[----:B------:R-:W-:-:S05]  /*0550*/  IMAD.IADD R17, R27, 0x1, R17 ;  /* 0x000000011b117824 */ /* 0x000fca00078e0211 */
[----:B------:R-:W-:-:S05]  /*0560*/  LEA.HI.X R17, R26, c[0x0][0x16c], R17, 0x1, P1 ;  /* 0x00005b001a117a11 */ /* 0x000fca00008f0c11 */
[----:B------:R-:W2:Y:S01]  /*0570*/  LDG.E.U16 R16, [R16.64] ;  /* 0x0000000810107981 */ /* 0x000ea2000c1e1500 */
[----:B------:R-:W-:-:S04]  /*0580*/  IADD3 R25, P1, R25, c[0x0][0x0], RZ ;  /* 0x0000000019197a10 */ /* 0x000fc80007f3e0ff */
[----:B------:R-:W-:Y:S02]  /*0590*/  IADD3.X R23, RZ, R23, RZ, P1, !PT ;  /* 0x00000017ff177210 */ /* 0x000fe40000ffe4ff */
[----:B------:R-:W-:-:S04]  /*05a0*/  ISETP.GE.U32.AND P1, PT, R25, c[0x0][0x178], PT ;  /* 0x00005e0019007a0c */ /* 0x000fc80003f26070 */
[----:B------:R-:W-:Y:S02]  /*05b0*/  ISETP.GE.AND.EX P1, PT, R23, c[0x0][0x17c], PT, P1 ;  /* 0x00005f0017007a0c */ /* 0x000fe40003f26310 */
[----:B--2---:R-:W-:-:S05]  /*05c0*/  PRMT R17, RZ, 0x5410, R16 ;  /* 0x00005410ff117816 */ /* 0x004fca0000000010 */
[----:B------:R-:W-:-:S04]  /*05d0*/  FADD.FTZ R26, R17, -R18 ;  /* 0x80000012111a7221 */ /* 0x000fc80000010000 */
[----:B------:R-:W-:-:S06]  /*05e0*/  FMUL.FTZ R26, R26, 1.4426950216293334961 ;  /* 0x3fb8aa3b1a1a7820 */ /* 0x000fcc0000410000 */
[----:B------:R-:W0:Y:S02]  /*05f0*/  MUFU.EX2 R26, R26 ;  /* 0x0000001a001a7308 */ /* 0x000e240000000800 */
[----:B0-----:R-:W-:Y:S01]  /*0600*/  FADD.FTZ R19, R26, R19 ;  /* 0x000000131a137221 */ /* 0x001fe20000010000 */
[----:B------:R-:W-:Y:S05]  /*0610*/  @!P1 BRA `(.L_x_6641) ;  /* 0xfffffef000009947 */ /* 0x000fea000383ffff */
.L_x_6640:
[----:B------:R-:W-:Y:S05]  /*0620*/  BSYNC B2 ;  /* 0x0000000000027941 */ /* 0x000fea0003800000 */
.L_x_6639:
[----:B------:R-:W-:Y:S01]  /*0630*/  BSSY B2, `(.L_x_6642) ;  /* 0x000001b000027945 */ /* 0x000fe20003800000 */
[----:B------:R-:W-:Y:S05]  /*0640*/  @P0 BRA `(.L_x_6643) ;  /* 0x0000019000000947 */ /* 0x000fea0003800000 */
[----:B------:R-:W0:Y:S01]  /*0650*/  MUFU.RCP R19, R19 ;  /* 0x0000001300137308 */ /* 0x000e220000001000 */
[----:B------:R-:W-:Y:S02]  /*0660*/  IMAD.MOV.U32 R25, RZ, RZ, R2 ;  /* 0x000000ffff197224 */ /* 0x000fe400078e0002 */
[----:B------:R-:W-:-:S05]  /*0670*/  IMAD.MOV.U32 R23, RZ, RZ, RZ ;  /* 0x000000ffff177224 */ /* 0x000fca00078e00ff */
.L_x_6644:
[----:B------:R-:W-:Y:S01]  /*0680*/  MOV R29, R15 ;  /* 0x0000000f001d7202 */ /* 0x000fe20000000f00 */
[----:B0-----:R-:W-:Y:S02]  /*0690*/  IMAD R16, R23, c[0x0][0x180], RZ ;  /* 0x0000600017107a24 */ /* 0x001fe400078e02ff */
[----:B------:R-:W-:-:S02]  /*06a0*/  IMAD.MOV.U32 R28, RZ, RZ, R14 ;  /* 0x000000ffff1c7224 */ /* 0x000fc400078e000e */
[C---:B------:R-:W-:Y:S02]  /*06b0*/  IMAD R17, R25.reuse, c[0x0][0x184], R16 ;  /* 0x0000610019117a24 */ /* 0x040fe400078e0210 */
[----:B------:R-:W-:-:S04]  /*06c0*/  IMAD.WIDE.U32 R28, R25, c[0x0][0x180], R28 ;  /* 0x00006000191c7a25 */ /* 0x000fc800078e001c */
[----:B------:R-:W-:Y:S01]  /*06d0*/  IMAD.IADD R17, R29, 0x1, R17 ;  /* 0x000000011d117824 */ /* 0x000fe200078e0211 */
[----:B------:R-:W-:-:S04]  /*06e0*/  LEA R32, P0, R28, c[0x0][0x168], 0x1 ;  /* 0x00005a001c207a11 */ /* 0x000fc800078008ff */
[----:B------:R-:W-:-:S05]  /*06f0*/  LEA.HI.X R33, R28, c[0x0][0x16c], R17, 0x1, P0 ;  /* 0x00005b001c217a11 */ /* 0x000fca00000f0c11 */
[----:B------:R-:W2:Y:S01]  /*0700*/  LDG.E.U16 R32, [R32.64] ;  /* 0x0000000820207981 */ /* 0x000ea2000c1e1500 */
[----:B------:R-:W-:-:S04]  /*0710*/  LEA R16, P0, R28, c[0x0][0x160], 0x2 ;  /* 0x000058001c107a11 */ /* 0x000fc800078010ff */
[----:B------:R-:W-:Y:S02]  /*0720*/  LEA.HI.X R17, R28, c[0x0][0x164], R17, 0x2, P0 ;  /* 0x000059001c117a11 */ /* 0x000fe400000f1411 */
[----:B------:R-:W-:-:S05]  /*0730*/  IADD3 R25, P0, R25, c[0x0][0x0], RZ ;  /* 0x0000000019197a10 */ /* 0x000fca0007f1e0ff */
[----:B------:R-:W-:Y:S01]  /*0740*/  IMAD.X R23, RZ, RZ, R23, P0 ;  /* 0x000000ffff177224 */ /* 0x000fe200000e0617 */
[----:B------:R-:W-:-:S04]  /*0750*/  ISETP.GE.U32.AND P0, PT, R25, c[0x0][0x178], PT ;  /* 0x00005e0019007a0c */ /* 0x000fc80003f06070 */
[----:B------:R-:W-:Y:S02]  /*0760*/  ISETP.GE.AND.EX P0, PT, R23, c[0x0][0x17c], PT, P0 ;  /* 0x00005f0017007a0c */ /* 0x000fe40003f06300 */
[----:B--2---:R-:W-:-:S05]  /*0770*/  PRMT R27, RZ, 0x5410, R32 ;  /* 0x00005410ff1b7816 */ /* 0x004fca0000000020 */
[----:B------:R-:W-:-:S04]  /*0780*/  FADD.FTZ R27, R27, -R18 ;  /* 0x800000121b1b7221 */ /* 0x000fc80000010000 */
[----:B------:R-:W-:-:S06]  /*0790*/  FMUL.FTZ R26, R27, 1.4426950216293334961 ;  /* 0x3fb8aa3b1b1a7820 */ /* 0x000fcc0000410000 */
[----:B------:R-:W1:Y:S02]  /*07a0*/  MUFU.EX2 R26, R26 ;  /* 0x0000001a001a7308 */ /* 0x000e640000000800 */
[----:B01----:R-:W-:-:S05]  /*07b0*/  FMUL.FTZ R27, R26, R19 ;  /* 0x000000131a1b7220 */ /* 0x003fca0000410000 */
[----:B------:R0:W-:Y:S01]  /*07c0*/  STG.E [R16.64], R27 ;  /* 0x0000001b10007986 */ /* 0x0001e2000c101908 */
[----:B------:R-:W-:Y:S05]  /*07d0*/  @!P0 BRA `(.L_x_6644) ;  /* 0xfffffea000008947 */ /* 0x000fea000383ffff */
.L_x_6643:
[----:B------:R-:W-:Y:S05]  /*07e0*/  BSYNC B2 ;  /* 0x0000000000027941 */ /* 0x000fea0003800000 */
.L_x_6642:
[----:B------:R-:W-:Y:S05]  /*07f0*/  BRA `(.L_x_6645) ;  /* 0x000006e000007947 */ /* 0x000fea0003800000 */
.L_x_6635:
[----:B------:R-:W-:Y:S01]  /*0800*/  ISETP.GE.U32.AND P0, PT, R2, c[0x0][0x178], PT ;  /* 0x00005e0002007a0c */ /* 0x000fe20003f06070 */
[----:B------:R-:W-:-:S03]  /*0810*/  IMAD.MOV.U32 R26, RZ, RZ, -0x800001 ;  /* 0xff7fffffff1a7424 */ /* 0x000fc600078e00ff */
[----:B------:R-:W-:-:S13]  /*0820*/  ISETP.GE.AND.EX P0, PT, RZ, c[0x0][0x17c], PT, P0 ;  /* 0x00005f00ff007a0c */ /* 0x000fda0003f06300 */
[----:B------:R-:W-:Y:S05]  /*0830*/  @P0 BRA `(.L_x_6646) ;  /* 0x0000014000000947 */ /* 0x000fea0003800000 */
[----:B------:R-:W-:Y:S01]  /*0840*/  MOV R26, 0xff7fffff ;  /* 0xff7fffff001a7802 */ /* 0x000fe20000000f00 */
[----:B------:R-:W-:Y:S02]  /*0850*/  IMAD.MOV.U32 R23, RZ, RZ, R2 ;  /* 0x000000ffff177224 */ /* 0x000fe400078e0002 */
[----:B------:R-:W-:-:S03]  /*0860*/  IMAD.MOV.U32 R25, RZ, RZ, RZ ;  /* 0x000000ffff197224 */ /* 0x000fc600078e00ff */
.L_x_6647:
[----:B------:R-:W-:Y:S01]  /*0870*/  MOV R19, R15 ;  /* 0x0000000f00137202 */ /* 0x000fe20000000f00 */
[----:B------:R-:W-:Y:S02]  /*0880*/  IMAD R16, R25, c[0x0][0x180], RZ ;  /* 0x0000600019107a24 */ /* 0x000fe400078e02ff */
[----:B------:R-:W-:Y:S02]  /*0890*/  IMAD.MOV.U32 R18, RZ, RZ, R14 ;  /* 0x000000ffff127224 */ /* 0x000fe400078e000e */
[C---:B------:R-:W-:Y:S02]  /*08a0*/  IMAD R17, R23.reuse, c[0x0][0x184], R16 ;  /* 0x0000610017117a24 */ /* 0x040fe400078e0210 */
[----:B------:R-:W-:-:S04]  /*08b0*/  IMAD.WIDE.U32 R18, R23, c[0x0][0x180], R18 ;  /* 0x0000600017127a25 */ /* 0x000fc800078e0012 */
[----:B------:R-:W-:Y:S01]  /*08c0*/  IMAD.IADD R17, R19, 0x1, R17 ;  /* 0x0000000113117824 */ /* 0x000fe200078e0211 */
[----:B------:R-:W-:-:S04]  /*08d0*/  LEA R16, P1, R18, c[0x0][0x168], 0x1 ;  /* 0x00005a0012107a11 */ /* 0x000fc800078208ff */
[----:B------:R-:W-:-:S05]  /*08e0*/  LEA.HI.X R17, R18, c[0x0][0x16c], R17, 0x1, P1 ;  /* 0x00005b0012117a11 */ /* 0x000fca00008f0c11 */
[----:B------:R-:W2:Y:S01]  /*08f0*/  LDG.E.U16 R16, [R16.64] ;  /* 0x0000000810107981 */ /* 0x000ea2000c1e1500 */
[----:B------:R-:W-:-:S05]  /*0900*/  IADD3 R23, P1, R23, c[0x0][0x0], RZ ;  /* 0x0000000017177a10 */ /* 0x000fca0007f3e0ff */
[----:B------:R-:W-:Y:S01]  /*0910*/  IMAD.X R25, RZ, RZ, R25, P1 ;  /* 0x000000ffff197224 */ /* 0x000fe200008e0619 */
[----:B------:R-:W-:-:S04]  /*0920*/  ISETP.GE.U32.AND P1, PT, R23, c[0x0][0x178], PT ;  /* 0x00005e0017007a0c */ /* 0x000fc80003f26070 */
[----:B------:R-:W-:Y:S02]  /*0930*/  ISETP.GE.AND.EX P1, PT, R25, c[0x0][0x17c], PT, P1 ;  /* 0x00005f0019007a0c */ /* 0x000fe40003f26310 */
[----:B--2---:R-:W-:-:S04]  /*0940*/  PRMT R17, RZ, 0x5410, R16 ;  /* 0x00005410ff117816 */ /* 0x004fc80000000010 */
[----:B------:R-:W-:-:S04]  /*0950*/  FSETP.GEU.FTZ.AND P2, PT, R26, R17, PT ;  /* 0x000000111a00720b */ /* 0x000fc80003f5e000 */
[----:B------:R-:W-:-:S03]  /*0960*/  FSEL R26, R17, R26, !P2 ;  /* 0x0000001a111a7208 */ /* 0x000fc60005000000 */
[----:B------:R-:W-:Y:S05]  /*0970*/  @!P1 BRA `(.L_x_6647) ;  /* 0xfffffef000009947 */ /* 0x000fea000383ffff */
.L_x_6646:
[----:B------:R-:W-:Y:S02]  /*0980*/  WARPSYNC 0xffffffff ;  /* 0xffffffff00007948 */ /* 0x000fe40003800000 */
[----:B------:R-:W-:Y:S01]  /*0990*/  BAR.SYNC.DEFER_BLOCKING 0x0 ;  /* 0x0000000000007b1d */ /* 0x000fe20000010000 */
[----:B------:R-:W-:-:S05]  /*09a0*/  ISETP.NE.AND P2, PT, R7, RZ, PT ;  /* 0x000000ff0700720c */ /* 0x000fca0003f45270 */
[----:B------:R0:W-:Y:S08]  /*09b0*/  STS [R9], R26 ;  /* 0x0000001a09007388 */ /* 0x0001f00000000800 */
[----:B------:R-:W-:Y:S05]  /*09c0*/  @!P2 BRA `(.L_x_6648) ;  /* 0x000000c00000a947 */ /* 0x000fea0003800000 */
[----:B------:R-:W-:-:S04]  /*09d0*/  IMAD.MOV.U32 R16, RZ, RZ, R7 ;  /* 0x000000ffff107224 */ /* 0x000fc800078e0007 */
.L_x_6649:
[----:B------:R-:W-:Y:S01]  /*09e0*/  BAR.SYNC.DEFER_BLOCKING 0x0 ;  /* 0x0000000000007b1d */ /* 0x000fe20000010000 */
[----:B------:R-:W-:-:S13]  /*09f0*/  ISETP.GE.U32.AND P1, PT, R2, R16, PT ;  /* 0x000000100200720c */ /* 0x000fda0003f26070 */
[----:B------:R-:W-:Y:S02]  /*0a00*/  @!P1 LEA R18, R16, R9, 0x2 ;  /* 0x0000000910129211 */ /* 0x000fe400078e10ff */
[----:B------:R-:W-:Y:S01]  /*0a10*/  SHF.R.U32.HI R16, RZ, 0x1, R16 ;  /* 0x00000001ff107819 */ /* 0x000fe20000011610 */
[----:B------:R-:W-:Y:S04]  /*0a20*/  @!P1 LDS R17, [R9] ;  /* 0x0000000009119984 */ /* 0x000fe80000000800 */
[----:B------:R-:W1:Y:S02]  /*0a30*/  @!P1 LDS R18, [R18] ;  /* 0x0000000012129984 */ /* 0x000e640000000800 */
[----:B-1----:R-:W-:-:S04]  /*0a40*/  @!P1 FSETP.GEU.FTZ.AND P3, PT, R17, R18, PT ;  /* 0x000000121100920b */ /* 0x002fc80003f7e000 */
[----:B0-----:R-:W-:-:S05]  /*0a50*/  @!P1 FSEL R26, R18, R17, !P3 ;  /* 0x00000011121a9208 */ /* 0x001fca0005800000 */
[----:B------:R0:W-:Y:S01]  /*0a60*/  @!P1 STS [R9], R26 ;  /* 0x0000001a09009388 */ /* 0x0001e20000000800 */
[----:B------:R-:W-:-:S13]  /*0a70*/  ISETP.NE.AND P1, PT, R16, RZ, PT ;  /* 0x000000ff1000720c */ /* 0x000fda0003f25270 */
[----:B0-----:R-:W-:Y:S05]  /*0a80*/  @P1 BRA `(.L_x_6649) ;  /* 0xffffff5000001947 */ /* 0x001fea000383ffff */
.L_x_6648:
[----:B------:R-:W-:Y:S01]  /*0a90*/  BAR.SYNC.DEFER_BLOCKING 0x0 ;  /* 0x0000000000007b1d */ /* 0x000fe20000010000 */
[----:B------:R-:W-:-:S05]  /*0aa0*/  IMAD.MOV.U32 R18, RZ, RZ, RZ ;  /* 0x000000ffff127224 */ /* 0x000fca00078e00ff */
[----:B------:R-:W-:Y:S01]  /*0ab0*/  BSSY B2, `(.L_x_6650) ;  /* 0x0000018000027945 */ /* 0x000fe20003800000 */
[----:B------:R1:W2:Y:S01]  /*0ac0*/  LDS R23, [R3.X4] ;  /* 0x0000000003177984 */ /* 0x0002a20000004800 */
[----:B------:R-:W-:Y:S05]  /*0ad0*/  @P0 BRA `(.L_x_6651) ;  /* 0x0000015000000947 */ /* 0x000fea0003800000 */
[----:B------:R-:W-:Y:S01]  /*0ae0*/  CS2R R18, SRZ ;  /* 0x0000000000127805 */ /* 0x000fe2000001ff00 */
[----:B------:R-:W-:-:S04]  /*0af0*/  IMAD.MOV.U32 R25, RZ, RZ, R2 ;  /* 0x000000ffff197224 */ /* 0x000fc800078e0002 */
.L_x_6652:
[----:B0-----:R-:W-:Y:S01]  /*0b00*/  MOV R26, R14 ;  /* 0x0000000e001a7202 */ /* 0x001fe20000000f00 */
[----:B------:R-:W-:Y:S02]  /*0b10*/  IMAD R16, R19, c[0x0][0x180], RZ ;  /* 0x0000600013107a24 */ /* 0x000fe400078e02ff */
[----:B------:R-:W-:Y:S02]  /*0b20*/  IMAD.MOV.U32 R27, RZ, RZ, R15 ;  /* 0x000000ffff1b7224 */ /* 0x000fe400078e000f */
[C---:B------:R-:W-:Y:S02]  /*0b30*/  IMAD R17, R25.reuse, c[0x0][0x184], R16 ;  /* 0x0000610019117a24 */ /* 0x040fe400078e0210 */
[----:B------:R-:W-:-:S04]  /*0b40*/  IMAD.WIDE.U32 R26, R25, c[0x0][0x180], R26 ;  /* 0x00006000191a7a25 */ /* 0x000fc800078e001a */
[----:B------:R-:W-:Y:S01]  /*0b50*/  IMAD.IADD R17, R27, 0x1, R17 ;  /* 0x000000011b117824 */ /* 0x000fe200078e0211 */
[----:B------:R-:W-:-:S04]  /*0b60*/  LEA R16, P1, R26, c[0x0][0x168], 0x1 ;  /* 0x00005a001a107a11 */ /* 0x000fc800078208ff */
[----:B------:R-:W-:-:S05]  /*0b70*/  LEA.HI.X R17, R26, c[0x0][0x16c], R17, 0x1, P1 ;  /* 0x00005b001a117a11 */ /* 0x000fca00008f0c11 */
[----:B------:R-:W3:Y:S01]  /*0b80*/  LDG.E.U16 R16, [R16.64] ;  /* 0x0000000810107981 */ /* 0x000ee2000c1e1500 */
[----:B------:R-:W-:-:S04]  /*0b90*/  IADD3 R25, P1, R25, c[0x0][0x0], RZ ;  /* 0x0000000019197a10 */ /* 0x000fc80007f3e0ff */
[----:B------:R-:W-:Y:S02]  /*0ba0*/  IADD3.X R19, RZ, R19, RZ, P1, !PT ;  /* 0x00000013ff137210 */ /* 0x000fe40000ffe4ff */
[----:B------:R-:W-:-:S04]  /*0bb0*/  ISETP.GE.U32.AND P1, PT, R25, c[0x0][0x178], PT ;  /* 0x00005e0019007a0c */ /* 0x000fc80003f26070 */
[----:B------:R-:W-:Y:S02]  /*0bc0*/  ISETP.GE.AND.EX P1, PT, R19, c[0x0][0x17c], PT, P1 ;  /* 0x00005f0013007a0c */ /* 0x000fe40003f26310 */
[----:B---3--:R-:W-:-:S05]  /*0bd0*/  PRMT R16, RZ, 0x5410, R16 ;  /* 0x00005410ff107816 */ /* 0x008fca0000000010 */
[----:B--2---:R-:W-:-:S04]  /*0be0*/  FADD.FTZ R26, -R23, R16 ;  /* 0x00000010171a7221 */ /* 0x004fc80000010100 */
[----:B------:R-:W-:-:S04]  /*0bf0*/  FMUL.FTZ R26, R26, 1.4426950216293334961 ;  /* 0x3fb8aa3b1a1a7820 */ /* 0x000fc80000410000 */
[----:B------:R-:W0:Y:S02]  /*0c00*/  MUFU.EX2 R27, R26 ;  /* 0x0000001a001b7308 */ /* 0x000e240000000800 */
[----:B0-----:R-:W-:Y:S01]  /*0c10*/  FADD.FTZ R18, R27, R18 ;  /* 0x000000121b127221 */ /* 0x001fe20000010000 */
[----:B------:R-:W-:Y:S05]  /*0c20*/  @!P1 BRA `(.L_x_6652) ;  /* 0xfffffed000009947 */ /* 0x000fea000383ffff */
.L_x_6651:
[----:B------:R-:W-:Y:S05]  /*0c30*/  BSYNC B2 ;  /* 0x0000000000027941 */ /* 0x000fea0003800000 */
.L_x_6650:
[----:B------:R-:W-:Y:S06]  /*0c40*/  BAR.SYNC.DEFER_BLOCKING 0x0 ;  /* 0x0000000000007b1d */ /* 0x000fec0000010000 */
[----:B------:R3:W-:Y:S01]  /*0c50*/  STS [R9], R18 ;  /* 0x0000001209007388 */ /* 0x0007e20000000800 */
[----:B------:R-:W-:Y:S05]  /*0c60*/  @!P2 BRA `(.L_x_6653) ;  /* 0x000000b00000a947 */ /* 0x000fea0003800000 */
[----:B------:R-:W-:-:S04]  /*0c70*/  IMAD.MOV.U32 R16, RZ, RZ, R7 ;  /* 0x000000ffff107224 */ /* 0x000fc800078e0007 */
.L_x_6654:
[----:B------:R-:W-:Y:S01]  /*0c80*/  BAR.SYNC.DEFER_BLOCKING 0x0 ;  /* 0x0000000000007b1d */ /* 0x000fe20000010000 */
[----:B------:R-:W-:-:S13]  /*0c90*/  ISETP.GE.U32.AND P1, PT, R2, R16, PT ;  /* 0x000000100200720c */ /* 0x000fda0003f26070 */
[----:B---3--:R-:W-:Y:S01]  /*0ca0*/  @!P1 IMAD R18, R16, 0x4, R9 ;  /* 0x0000000410129824 */ /* 0x008fe200078e0209 */
[----:B------:R-:W-:Y:S01]  /*0cb0*/  SHF.R.U32.HI R16, RZ, 0x1, R16 ;  /* 0x00000001ff107819 */ /* 0x000fe20000011610 */
[----:B------:R-:W-:Y:S04]  /*0cc0*/  @!P1 LDS R17, [R9] ;  /* 0x0000000009119984 */ /* 0x000fe80000000800 */
[----:B------:R-:W3:Y:S02]  /*0cd0*/  @!P1 LDS R18, [R18] ;  /* 0x0000000012129984 */ /* 0x000ee40000000800 */
[----:B0--3--:R-:W-:-:S05]  /*0ce0*/  @!P1 FADD.FTZ R26, R17, R18 ;  /* 0x00000012111a9221 */ /* 0x009fca0000010000 */
[----:B------:R0:W-:Y:S01]  /*0cf0*/  @!P1 STS [R9], R26 ;  /* 0x0000001a09009388 */ /* 0x0001e20000000800 */
[----:B------:R-:W-:-:S13]  /*0d00*/  ISETP.NE.AND P1, PT, R16, RZ, PT ;  /* 0x000000ff1000720c */ /* 0x000fda0003f25270 */
[----:B0-----:R-:W-:Y:S05]  /*0d10*/  @P1 BRA `(.L_x_6654) ;  /* 0xffffff6000001947 */ /* 0x001fea000383ffff */
.L_x_6653:
[----:B------:R-:W-:Y:S06]  /*0d20*/  BAR.SYNC.DEFER_BLOCKING 0x0 ;  /* 0x0000000000007b1d */ /* 0x000fec0000010000 */
[----:B------:R-:W-:Y:S05]  /*0d30*/  @P0 BRA `(.L_x_6645) ;  /* 0x000001a000000947 */ /* 0x000fea0003800000 */
[----:B------:R-:W4:Y:S01]  /*0d40*/  LDS R25, [R3.X4] ;  /* 0x0000000003197984 */ /* 0x000f220000004800 */
[----:B0-----:R-:W-:Y:S01]  /*0d50*/  MOV R26, R2 ;  /* 0x00000002001a7202 */ /* 0x001fe20000000f00 */
[----:B------:R-:W-:Y:S01]  /*0d60*/  IMAD.MOV.U32 R27, RZ, RZ, RZ ;  /* 0x000000ffff1b7224 */ /* 0x000fe200078e00ff */
[----:B----4-:R-:W0:Y:S06]  /*0d70*/  MUFU.RCP R25, R25 ;  /* 0x0000001900197308 */ /* 0x010e2c0000001000 */
.L_x_6655:
[----:B0-----:R-:W-:Y:S01]  /*0d80*/  MOV R17, R15 ;  /* 0x0000000f00117202 */ /* 0x001fe20000000f00 */
[----:B------:R-:W-:-:S02]  /*0d90*/  IMAD R19, R27, c[0x0][0x180], RZ ;  /* 0x000060001b137a24 */ /* 0x000fc400078e02ff */
[----:B------:R-:W-:Y:S02]  /*0da0*/  IMAD.MOV.U32 R16, RZ, RZ, R14 ;  /* 0x000000ffff107224 */ /* 0x000fe400078e000e */
[C---:B------:R-:W-:Y:S02]  /*0db0*/  IMAD R19, R26.reuse, c[0x0][0x184], R19 ;  /* 0x000061001a137a24 */ /* 0x040fe400078e0213 */
[----:B------:R-:W-:-:S04]  /*0dc0*/  IMAD.WIDE.U32 R16, R26, c[0x0][0x180], R16 ;  /* 0x000060001a107a25 */ /* 0x000fc800078e0010 */
[----:B------:R-:W-:Y:S01]  /*0dd0*/  IMAD.IADD R17, R17, 0x1, R19 ;  /* 0x0000000111117824 */ /* 0x000fe200078e0213 */
[----:B------:R-:W-:-:S04]  /*0de0*/  LEA R32, P0, R16, c[0x0][0x168], 0x1 ;  /* 0x00005a0010207a11 */ /* 0x000fc800078008ff */
[----:B------:R-:W-:-:S05]  /*0df0*/  LEA.HI.X R33, R16, c[0x0][0x16c], R17, 0x1, P0 ;  /* 0x00005b0010217a11 */ /* 0x000fca00000f0c11 */
[----:B------:R-:W4:Y:S02]  /*0e00*/  LDG.E.U16 R32, [R32.64] ;  /* 0x0000000820207981 */ /* 0x000f24000c1e1500 */
[----:B----4-:R-:W-:-:S05]  /*0e10*/  PRMT R32, RZ, 0x5410, R32 ;  /* 0x00005410ff207816 */ /* 0x010fca0000000020 */
[----:B--23--:R-:W-:-:S04]  /*0e20*/  FADD.FTZ R18, -R23, R32 ;  /* 0x0000002017127221 */ /* 0x00cfc80000010100 */
[----:B------:R-:W-:Y:S01]  /*0e30*/  FMUL.FTZ R28, R18, 1.4426950216293334961 ;  /* 0x3fb8aa3b121c7820 */ /* 0x000fe20000410000 */
[----:B------:R-:W-:-:S04]  /*0e40*/  LEA R18, P0, R16, c[0x0][0x160], 0x2 ;  /* 0x0000580010127a11 */ /* 0x000fc800078010ff */
[----:B------:R-:W-:Y:S01]  /*0e50*/  LEA.HI.X R19, R16, c[0x0][0x164], R17, 0x2, P0 ;  /* 0x0000590010137a11 */ /* 0x000fe200000f1411 */
[----:B------:R-:W2:Y:S01]  /*0e60*/  MUFU.EX2 R28, R28 ;  /* 0x0000001c001c7308 */ /* 0x000ea20000000800 */
[----:B------:R-:W-:-:S05]  /*0e70*/  IADD3 R26, P0, R26, c[0x0][0x0], RZ ;  /* 0x000000001a1a7a10 */ /* 0x000fca0007f1e0ff */
[----:B------:R-:W-:Y:S01]  /*0e80*/  IMAD.X R27, RZ, RZ, R27, P0 ;  /* 0x000000ffff1b7224 */ /* 0x000fe200000e061b */
[----:B------:R-:W-:-:S04]  /*0e90*/  ISETP.GE.U32.AND P0, PT, R26, c[0x0][0x178], PT ;  /* 0x00005e001a007a0c */ /* 0x000fc80003f06070 */
[----:B------:R-:W-:Y:S01]  /*0ea0*/  ISETP.GE.AND.EX P0, PT, R27, c[0x0][0x17c], PT, P0 ;  /* 0x00005f001b007a0c */ /* 0x000fe20003f06300 */
[----:B0-2---:R-:W-:-:S05]  /*0eb0*/  FMUL.FTZ R17, R28, R25 ;  /* 0x000000191c117220 */ /* 0x005fca0000410000 */
[----:B------:R0:W-:Y:S07]  /*0ec0*/  STG.E [R18.64], R17 ;  /* 0x0000001112007986 */ /* 0x0001ee000c101908 */
[----:B------:R-:W-:Y:S05]  /*0ed0*/  @!P0 BRA `(.L_x_6655) ;  /* 0xfffffea000008947 */ /* 0x000fea000383ffff */
.L_x_6645:
[----:B------:R-:W-:Y:S05]  /*0ee0*/  BSYNC B0 ;  /* 0x0000000000007941 */ /* 0x000fea0003800000 */
.L_x_6634:
[----:B------:R-:W-:-:S05]  /*0ef0*/  IMAD R15, R6, c[0x0][0x10], RZ ;  /* 0x00000400060f7a24 */ /* 0x000fca00078e02ff */
[----:B------:R-:W-:-:S04]  /*0f00*/  IADD3 R20, P0, R15, R20, RZ ;  /* 0x000000140f147210 */ /* 0x000fc80007f1e0ff */
[----:B------:R-:W-:Y:S02]  /*0f10*/  IADD3.X R21, RZ, R21, RZ, P0, !PT ;  /* 0x00000015ff157210 */ /* 0x000fe400007fe4ff */
[----:B------:R-:W-:-:S04]  /*0f20*/  ISETP.GE.U32.AND P0, PT, R20, c[0x0][0x180], PT ;  /* 0x0000600014007a0c */ /* 0x000fc80003f06070 */
[----:B------:R-:W-:-:S13]  /*0f30*/  ISETP.GE.AND.EX P0, PT, R21, c[0x0][0x184], PT, P0 ;  /* 0x0000610015007a0c */ /* 0x000fda0003f06300 */
[----:B------:R-:W-:Y:S01]  /*0f40*/  @P0 CALL.REL.NOINC `(.L_x_6633) ;  /* 0x0000001000000944 */ /* 0x000fe20003c00000 */
[----:B------:R-:W-:Y:S05]  /*0f50*/  BRA `(.L_x_6656) ;  /* 0xfffff34000007947 */ /* 0x000fea000383ffff */
.L_x_6633:
[----:B------:R-:W-:Y:S05]  /*0f60*/  BSYNC B1 ;  /* 0x0000000000017941 */ /* 0x000fea0003800000 */
.L_x_6632:
[----:B------:R-:W-:-:S05]  /*0f70*/  IADD3 R4, P0, R4, c[0x0][0xc], RZ ;  /* 0x0000030004047a10 */ /* 0x000fca0007f1e0ff */
[----:B------:R-:W-:Y:S01]  /*0f80*/  IMAD.X R5, RZ, RZ, R5, P0 ;  /* 0x000000ffff057224 */ /* 0x000fe200000e0605 */
[----:B------:R-:W-:-:S04]  /*0f90*/  ISETP.GE.U32.AND P0, PT, R4, c[0x0][0x170], PT ;  /* 0x00005c0004007a0c */ /* 0x000fc80003f06070 */
[----:B------:R-:W-:-:S13]  /*0fa0*/  ISETP.GE.AND.EX P0, PT, R5, c[0x0][0x174], PT, P0 ;  /* 0x00005d0005007a0c */ /* 0x000fda0003f06300 */
[----:B------:R-:W-:Y:S01]  /*0fb0*/  @P0 CALL.REL.NOINC `(.L_x_6657) ;  /* 0x0000001000000944 */ /* 0x000fe20003c00000 */
[----:B------:R-:W-:Y:S05]  /*0fc0*/  BRA `(.L_x_6658) ;  /* 0xfffff1d000007947 */ /* 0x000fea000383ffff */
.L_x_6657:
[----:B------:R-:W-:Y:S05]  /*0fd0*/  EXIT ;  /* 0x000000000000794d */ /* 0x000fea0003800000 */
.L_x_6659:
        /* <DEDUP_REMOVED lines=10> */
.L_x_11226:


//--------------------- .text._ZN2at6native43_GLOBAL__N__9ae7fba5_10_SoftMax_cu_9f978f6326cunn_SpatialSoftMaxForwardIN3c108BFloat16EfS4_lNS1_22SoftMaxForwardEpilogueEEEvPT1_PKT_T2_SB_SB_ --------------------------
	.section	.text._ZN2at6native43_GLOBAL__N__9ae7fba5_10_SoftMax_cu_9f978f6326cunn_SpatialSoftMaxForwardIN3c108BFloat16EfS4_lNS1_22SoftMaxForwardEpilogueEEEvPT1_PKT_T2_SB_SB_,"ax",@progbits
	.sectioninfo	@"SHI_REGISTERS=32"
	.align	128
.text._ZN2at6native43_GLOBAL__N__9ae7fba5_10_SoftMax_cu_9f978f6326cunn_SpatialSoftMaxForwardIN3c108BFloat16EfS4_lNS1_22SoftMaxForwardEpilogueEEEvPT1_PKT_T2_SB_SB_:
        .type           _ZN2at6native43_GLOBAL__N__9ae7fba5_10_SoftMax_cu_9f978f6326cunn_SpatialSoftMaxForwardIN3c108BFloat16EfS4_lNS1_22SoftMaxForwardEpilogueEEEvPT1_PKT_T2_SB_SB_,@function
        .size           _ZN2at6native43_GLOBAL__N__9ae7fba5_10_SoftMax_cu_9f978f6326cunn_SpatialSoftMaxForwardIN3c108BFloat16EfS4_lNS1_22SoftMaxForwardEpilogueEEEvPT1_PKT_T2_SB_SB_,(.L_x_11227 - _ZN2at6native43_GLOBAL__N__9ae7fba5_10_SoftMax_cu_9f978f6326cunn_SpatialSoftMaxForwardIN3c108BFloat16EfS4_lNS1_22SoftMaxForwardEpilogueEEEvPT1_PKT_T2_SB_SB_)
        .other          _ZN2at6native43_GLOBAL__N__9ae7fba5_10_SoftMax_cu_9f978f6326cunn_SpatialSoftMaxForwardIN3c108BFloat16EfS4_lNS1_22SoftMaxForwardEpilogueEEEvPT1_PKT_T2_SB_SB_,@"STO_CUDA_ENTRY STV_DEFAULT"
_ZN2at6native43_GLOBAL__N__9ae7fba5_10_SoftMax_cu_9f978f6326cunn_SpatialSoftMaxForwardIN3c108BFloat16EfS4_lNS1_22SoftMaxForwardEpilogueEEEvPT1_PKT_T2_SB_SB_:
        /* <DEDUP_REMOVED lines=11> */
[----:B------:R-:W-:Y:S01]  /*00b0*/  ULDC.64 UR10, c[0x0][0x180] ;  /* 0x00006000000a7ab9 */ /* 0x000fe20000000a00 */
[----:B------:R-:W-:Y:S01]  /*00c0*/  MOV R6, c[0x0][0x4] ;  /* 0x0000010000067a02 */ /* 0x000fe20000000f00 */
[----:B------:R-:W1:Y:S01]  /*00d0*/  S2R R0, SR_TID.X ;  /* 0x0000000000007919 */ /* 0x000e620000002100 */
[----:B------:R-:W-:Y:S01]  /*00e0*/  UIMAD UR6, UR8, UR11, URZ ;  /* 0x0000000b080672a4 */ /* 0x000fe2000f8e023f */
[----:B------:R-:W-:Y:S01]  /*00f0*/  IMAD R11, R7, c[0x0][0x184], R15 ;  /* 0x00006100070b7a24 */ /* 0x000fe200078e020f */
[----:B------:R-:W-:Y:S01]  /*0100*/  UIMAD.WIDE.U32 UR4, UR8, UR10, URZ ;  /* 0x0000000a080472a5 */ /* 0x000fe2000f8e003f */
[----:B------:R-:W-:Y:S01]  /*0110*/  SHF.R.U32.HI R7, RZ, 0x1, R7 ;  /* 0x00000001ff077819 */ /* 0x000fe20000011607 */
[----:B------:R-:W-:-:S02]  /*0120*/  UIMAD UR6, UR10, UR9, UR6 ;  /* 0x000000090a0672a4 */ /* 0x000fc4000f8e0206 */
[----:B------:R-:W-:Y:S01]  /*0130*/  SHF.L.U64.HI R8, R14, 0x1, R11 ;  /* 0x000000010e087819 */ /* 0x000fe2000001020b */
[----:B------:R-:W-:Y:S02]  /*0140*/  ULDC.64 UR8, c[0x0][0x118] ;  /* 0x0000460000087ab9 */ /* 0x000fe40000000a00 */
[----:B------:R-:W-:Y:S01]  /*0150*/  UIADD3 UR6, UR5, UR6, URZ ;  /* 0x0000000605067290 */ /* 0x000fe2000fffe03f */
[----:B0-----:R-:W-:Y:S02]  /*0160*/  IMAD R2, R2, c[0x0][0x4], R3 ;  /* 0x0000010002027a24 */ /* 0x001fe400078e0203 */
[----:B------:R-:W-:-:S04]  /*0170*/  IMAD R3, R3, c[0x0][0x0], RZ ;  /* 0x0000000003037a24 */ /* 0x000fc800078e02ff */
[----:B------:R-:W-:-:S04]  /*0180*/  IMAD.SHL.U32 R9, R3, 0x4, RZ ;  /* 0x0000000403097824 */ /* 0x000fc800078e00ff */
[----:B-1----:R-:W-:Y:S02]  /*0190*/  IMAD R9, R0, 0x4, R9 ;  /* 0x0000000400097824 */ /* 0x002fe400078e0209 */
.L_x_6686:
[----:B------:R-:W-:Y:S01]  /*01a0*/  ISETP.GE.U32.AND P0, PT, R2, c[0x0][0x180], PT ;  /* 0x0000600002007a0c */ /* 0x000fe20003f06070 */
[----:B------:R-:W-:Y:S03]  /*01b0*/  BSSY B1, `(.L_x_6660) ;  /* 0x00000e2000017945 */ /* 0x000fe60003800000 */
[----:B------:R-:W-:-:S13]  /*01c0*/  ISETP.GE.AND.EX P0, PT, RZ, c[0x0][0x184], PT, P0 ;  /* 0x00006100ff007a0c */ /* 0x000fda0003f06300 */
[----:B0123--:R-:W-:Y:S05]  /*01d0*/  @P0 BRA `(.L_x_6661) ;  /* 0x00000df000000947 */ /* 0x00ffea0003800000 */
[----:B------:R-:W-:Y:S01]  /*01e0*/  IMAD R17, R5, c[0x0][0x178], RZ ;  /* 0x00005e0005117a24 */ /* 0x000fe200078e02ff */
[----:B------:R-:W-:Y:S01]  /*01f0*/  MOV R20, R2 ;  /* 0x0000000200147202 */ /* 0x000fe20000000f00 */
[C---:B------:R-:W-:Y:S02]  /*0200*/  IMAD R16, R4.reuse, UR6, RZ ;  /* 0x0000000604107c24 */ /* 0x040fe4000f8e02ff */
[----:B------:R-:W-:Y:S02]  /*0210*/  IMAD.MOV.U32 R10, RZ, RZ, R0 ;  /* 0x000000ffff0a7224 */ /* 0x000fe400078e0000 */
[----:B------:R-:W-:Y:S02]  /*0220*/  IMAD.MOV.U32 R11, RZ, RZ, RZ ;  /* 0x000000ffff0b7224 */ /* 0x000fe400078e00ff */
[----:B------:R-:W-:-:S04]  /*0230*/  IMAD.WIDE.U32 R12, R4, UR4, RZ ;  /* 0x00000004040c7c25 */ /* 0x000fc8000f8e00ff */
[----:B------:R-:W-:-:S04]  /*0240*/  IMAD.WIDE.U32 R10, R4, c[0x0][0x178], R10 ;  /* 0x00005e00040a7a25 */ /* 0x000fc800078e000a */
[----:B------:R-:W-:Y:S02]  /*0250*/  IMAD R17, R4, c[0x0][0x17c], R17 ;  /* 0x00005f0004117a24 */ /* 0x000fe400078e0211 */
[----:B------:R-:W-:Y:S02]  /*0260*/  IMAD R19, R5, UR4, R16 ;  /* 0x0000000405137c24 */ /* 0x000fe4000f8e0210 */
[----:B------:R-:W-:Y:S02]  /*0270*/  IMAD.MOV.U32 R21, RZ, RZ, RZ ;  /* 0x000000ffff157224 */ /* 0x000fe400078e00ff */
[----:B------:R-:W-:Y:S02]  /*0280*/  IMAD.IADD R22, R11, 0x1, R17 ;  /* 0x000000010b167824 */ /* 0x000fe400078e0211 */
[----:B------:R-:W-:Y:S02]  /*0290*/  IMAD.IADD R24, R13, 0x1, R19 ;  /* 0x000000010d187824 */ /* 0x000fe400078e0213 */
.L_x_6684:
[----:B------:R-:W-:Y:S01]  /*02a0*/  MOV R17, c[0x0][0x0] ;  /* 0x0000000000117a02 */ /* 0x000fe20000000f00 */
[----:B------:R-:W-:Y:S01]  /*02b0*/  BSSY B0, `(.L_x_6662) ;  /* 0x00000ca000007945 */ /* 0x000fe20003800000 */
[----:B------:R-:W-:-:S02]  /*02c0*/  IADD3 R16, P1, R20, R12, RZ ;  /* 0x0000000c14107210 */ /* 0x000fc40007f3e0ff */
[----:B------:R-:W-:-:S03]  /*02d0*/  ISETP.GT.U32.AND P0, PT, R17, 0x1, PT ;  /* 0x000000011100780c */ /* 0x000fc60003f04070 */
[----:B------:R-:W-:-:S10]  /*02e0*/  IMAD.X R17, R21, 0x1, R24, P1 ;  /* 0x0000000115117824 */ /* 0x000fd400008e0618 */
[----:B0123--:R-:W-:Y:S05]  /*02f0*/  @P0 BRA `(.L_x_6663) ;  /* 0x0000053000000947 */ /* 0x00ffea0003800000 */
[----:B------:R-:W-:Y:S01]  /*0300*/  ISETP.GE.U32.AND P0, PT, R0, c[0x0][0x178], PT ;  /* 0x00005e0000007a0c */ /* 0x000fe20003f06070 */
[----:B------:R-:W-:Y:S01]  /*0310*/  BSSY B2, `(.L_x_6664) ;  /* 0x0000019000027945 */ /* 0x000fe20003800000 */
[----:B------:R-:W-:Y:S02]  /*0320*/  IMAD.MOV.U32 R23, RZ, RZ, -0x800001 ;  /* 0xff7fffffff177424 */ /* 0x000fe400078e00ff */
[----:B------:R-:W-:-:S13]  /*0330*/  ISETP.GE.AND.EX P0, PT, RZ, c[0x0][0x17c], PT, P0 ;  /* 0x00005f00ff007a0c */ /* 0x000fda0003f06300 */
[----:B------:R-:W-:Y:S05]  /*0340*/  @P0 BRA `(.L_x_6665) ;  /* 0x0000015000000947 */ /* 0x000fea0003800000 */
[----:B------:R-:W-:Y:S02]  /*0350*/  IMAD R23, R22, c[0x0][0x180], RZ ;  /* 0x0000600016177a24 */ /* 0x000fe400078e02ff */
[----:B------:R-:W-:-:S04]  /*0360*/  IMAD.WIDE.U32 R18, R10, c[0x0][0x180], R20 ;  /* 0x000060000a127a25 */ /* 0x000fc800078e0014 */
[----:B------:R-:W-:Y:S01]  /*0370*/  IMAD R23, R10, c[0x0][0x184], R23 ;  /* 0x000061000a177a24 */ /* 0x000fe200078e0217 */
[----:B------:R-:W-:Y:S01]  /*0380*/  LEA R25, P1, R18, c[0x0][0x168], 0x1 ;  /* 0x00005a0012197a11 */ /* 0x000fe200078208ff */
[----:B------:R-:W-:Y:S02]  /*0390*/  IMAD.MOV.U32 R26, RZ, RZ, R0 ;  /* 0x000000ffff1a7224 */ /* 0x000fe400078e0000 */
[----:B------:R-:W-:Y:S01]  /*03a0*/  IMAD.IADD R19, R19, 0x1, R23 ;  /* 0x0000000113137824 */ /* 0x000fe200078e0217 */
[----:B------:R-:W-:Y:S01]  /*03b0*/  MOV R23, 0xff7fffff ;  /* 0xff7fffff00177802 */ /* 0x000fe20000000f00 */
[----:B------:R-:W-:-:S03]  /*03c0*/  IMAD.MOV.U32 R27, RZ, RZ, RZ ;  /* 0x000000ffff1b7224 */ /* 0x000fc600078e00ff */
[----:B------:R-:W-:Y:S02]  /*03d0*/  LEA.HI.X R19, R18, c[0x0][0x16c], R19, 0x1, P1 ;  /* 0x00005b0012137a11 */ /* 0x000fe400008f0c13 */
.L_x_6666:
[----:B------:R-:W-:-:S06]  /*03e0*/  IMAD.MOV.U32 R18, RZ, RZ, R25 ;  /* 0x000000ffff127224 */ /* 0x000fcc00078e0019 */
[----:B------:R0:W2:Y:S01]  /*03f0*/  LDG.E.U16 R18, [R18.64] ;  /* 0x0000000812127981 */ /* 0x0000a2000c1e1500 */
[----:B------:R-:W-:-:S04]  /*0400*/  IADD3 R26, P2, R26, c[0x0][0x0], RZ ;  /* 0x000000001a1a7a10 */ /* 0x000fc80007f5e0ff */
[----:B------:R-:W-:Y:S02]  /*0410*/  IADD3.X R27, RZ, R27, RZ, P2, !PT ;  /* 0x0000001bff1b7210 */ /* 0x000fe400017fe4ff */
[----:B------:R-:W-:-:S05]  /*0420*/  LEA R25, P2, R14, R25, 0x1 ;  /* 0x000000190e197211 */ /* 0x000fca00078408ff */
[----:B0-----:R-:W-:Y:S01]  /*0430*/  IMAD.X R19, R19, 0x1, R8, P2 ;  /* 0x0000000113137824 */ /* 0x001fe200010e0608 */
[----:B--2---:R-:W-:-:S04]  /*0440*/  PRMT R18, RZ, 0x5410, R18 ;  /* 0x00005410ff127816 */ /* 0x004fc80000000012 */
[----:B------:R-:W-:-:S04]  /*0450*/  FSETP.GEU.FTZ.AND P1, PT, R23, R18, PT ;  /* 0x000000121700720b */ /* 0x000fc80003f3e000 */
[----:B------:R-:W-:Y:S02]  /*0460*/  FSEL R23, R18, R23, !P1 ;  /* 0x0000001712177208 */ /* 0x000fe40004800000 */
[----:B------:R-:W-:-:S04]  /*0470*/  ISETP.GE.U32.AND P1, PT, R26, c[0x0][0x178], PT ;  /* 0x00005e001a007a0c */ /* 0x000fc80003f26070 */
[----:B------:R-:W-:-:S13]  /*0480*/  ISETP.GE.AND.EX P1, PT, R27, c[0x0][0x17c], PT, P1 ;  /* 0x00005f001b007a0c */ /* 0x000fda0003f26310 */
[----:B------:R-:W-:Y:S05]  /*0490*/  @!P1 BRA `(.L_x_6666) ;  /* 0xffffff4000009947 */ /* 0x000fea000383ffff */
.L_x_6665:
[----:B------:R-:W-:Y:S05]  /*04a0*/  BSYNC B2 ;  /* 0x0000000000027941 */ /* 0x000fea0003800000 */
.L_x_6664:
[----:B------:R-:W-:Y:S01]  /*04b0*/  BSSY B2, `(.L_x_6667) ;  /* 0x0000017000027945 */ /* 0x000fe20003800000 */
[----:B------:R-:W-:Y:S01]  /*04c0*/  IMAD.MOV.U32 R25, RZ, RZ, RZ ;  /* 0x000000ffff197224 */ /* 0x000fe200078e00ff */
[----:B------:R-:W-:Y:S05]  /*04d0*/  @P0 BRA `(.L_x_6668) ;  /* 0x0000014000000947 */ /* 0x000fea0003800000 */
[----:B------:R-:W-:Y:S01]  /*04e0*/  IMAD.MOV.U32 R25, RZ, RZ, RZ ;  /* 0x000000ffff197224 */ /* 0x000fe200078e00ff */
[----:B------:R-:W-:Y:S01]  /*04f0*/  MOV R27, R0 ;  /* 0x00000000001b7202 */ /* 0x000fe20000000f00 */
[----:B------:R-:W-:-:S04]  /*0500*/  IMAD.MOV.U32 R26, RZ, RZ, RZ ;  /* 0x000000ffff1a7224 */ /* 0x000fc800078e00ff */
.L_x_6669:
[----:B------:R-:W-:Y:S02]  /*0510*/  IMAD R18, R26, c[0x0][0x180], RZ ;  /* 0x000060001a127a24 */ /* 0x000fe400078e02ff */
[----:B------:R-:W-:-:S04]  /*0520*/  IMAD.WIDE.U32 R28, R27, c[0x0][0x180], R16 ;  /* 0x000060001b1c7a25 */ /* 0x000fc800078e0010 */
[----:B------:R-:W-:Y:S01]  /*0530*/  IMAD R19, R27, c[0x0][0x184], R18 ;  /* 0x000061001b137a24 */ /* 0x000fe200078e0212 */
[----:B------:R-:W-:-:S03]  /*0540*/  LEA R18, P1, R28, c[0x0][0x168], 0x1 ;  /* 0x00005a001c127a11 */ /* 0x000fc600078208ff */
[----:B------:R-:W-:-:S05]  /*0550*/  IMAD.IADD R19, R29, 0x1, R19 ;  /* 0x000000011d137824 */ /* 0x000fca00078e0213 */
[----:B------:R-:W-:-:S05]  /*0560*/  LEA.HI.X R19, R28, c[0x0][0x16c], R19, 0x1, P1 ;  /* 0x00005b001c137a11 */ /* 0x000fca00008f0c13 */
[----:B------:R-:W2:Y:S01]  /*0570*/  LDG.E.U16 R18, [R18.64] ;  /* 0x0000000812127981 */ /* 0x000ea2000c1e1500 */
[----:B------:R-:W-:-:S05]  /*0580*/  IADD3 R27, P1, R27, c[0x0][0x0], RZ ;  /* 0x000000001b1b7a10 */ /* 0x000fca0007f3e0ff */
[----:B------:R-:W-:Y:S01]  /*0590*/  IMAD.X R26, RZ, RZ, R26, P1 ;  /* 0x000000ffff1a7224 */ /* 0x000fe200008e061a */
        /* <DEDUP_REMOVED lines=8> */
.L_x_6668:
[----:B------:R-:W-:Y:S05]  /*0620*/  BSYNC B2 ;  /* 0x0000000000027941 */ /* 0x000fea0003800000 */
.L_x_6667:
[----:B------:R-:W-:Y:S01]  /*0630*/  BSSY B2, `(.L_x_6670) ;  /* 0x000001e000027945 */ /* 0x000fe20003800000 */
[----:B------:R-:W-:Y:S05]  /*0640*/  @P0 BRA `(.L_x_6671) ;  /* 0x000001c000000947 */ /* 0x000fea0003800000 */
[----:B------:R-:W0:Y:S01]  /*0650*/  MUFU.RCP R25, R25 ;  /* 0x0000001900197308 */ /* 0x000e220000001000 */
[----:B------:R-:W-:Y:S01]  /*0660*/  MOV R27, R0 ;  /* 0x00000000001b7202 */ /* 0x000fe20000000f00 */
[----:B------:R-:W-:-:S06]  /*0670*/  IMAD.MOV.U32 R26, RZ, RZ, RZ ;  /* 0x000000ffff1a7224 */ /* 0x000fcc00078e00ff */
.L_x_6672:
[----:B0-----:R-:W-:Y:S02]  /*0680*/  IMAD R28, R26, c[0x0][0x180], RZ ;  /* 0x000060001a1c7a24 */ /* 0x001fe400078e02ff */
[----:B------:R-:W-:Y:S02]  /*0690*/  IMAD.MOV.U32 R18, RZ, RZ, R16 ;  /* 0x000000ffff127224 */ /* 0x000fe400078e0010 */
[----:B------:R-:W-:-:S02]  /*06a0*/  IMAD.MOV.U32 R19, RZ, RZ, R17 ;  /* 0x000000ffff137224 */ /* 0x000fc400078e0011 */
[C---:B------:R-:W-:Y:S02]  /*06b0*/  IMAD R29, R27.reuse, c[0x0][0x184], R28 ;  /* 0x000061001b1d7a24 */ /* 0x040fe400078e021c */
[----:B------:R-:W-:-:S05]  /*06c0*/  IMAD.WIDE.U32 R18, R27, c[0x0][0x180], R18 ;  /* 0x000060001b127a25 */ /* 0x000fca00078e0012 */
[----:B------:R-:W-:-:S04]  /*06d0*/  IADD3 R19, R19, R29, RZ ;  /* 0x0000001d13137210 */ /* 0x000fc80007ffe0ff */
[C---:B------:R-:W-:Y:S01]  /*06e0*/  SHF.L.U64.HI R19, R18.reuse, 0x1, R19 ;  /* 0x0000000112137819 */ /* 0x040fe20000010213 */
[----:B------:R-:W-:-:S05]  /*06f0*/  IMAD.SHL.U32 R18, R18, 0x2, RZ ;  /* 0x0000000212127824 */ /* 0x000fca00078e00ff */
[----:B------:R-:W-:-:S04]  /*0700*/  IADD3 R28, P0, R18, c[0x0][0x168], RZ ;  /* 0x00005a00121c7a10 */ /* 0x000fc80007f1e0ff */
[----:B------:R-:W-:-:S05]  /*0710*/  IADD3.X R29, R19, c[0x0][0x16c], RZ, P0, !PT ;  /* 0x00005b00131d7a10 */ /* 0x000fca00007fe4ff */
[----:B------:R-:W2:Y:S01]  /*0720*/  LDG.E.U16 R28, [R28.64] ;  /* 0x000000081c1c7981 */ /* 0x000ea2000c1e1500 */
[----:B------:R-:W-:-:S04]  /*0730*/  IADD3 R18, P0, R18, c[0x0][0x160], RZ ;  /* 0x0000580012127a10 */ /* 0x000fc80007f1e0ff */
[----:B------:R-:W-:Y:S02]  /*0740*/  IADD3.X R19, R19, c[0x0][0x164], RZ, P0, !PT ;  /* 0x0000590013137a10 */ /* 0x000fe400007fe4ff */
[----:B------:R-:W-:-:S05]  /*0750*/  IADD3 R27, P0, R27, c[0x0][0x0], RZ ;  /* 0x000000001b1b7a10 */ /* 0x000fca0007f1e0ff */
[----:B------:R-:W-:Y:S01]  /*0760*/  IMAD.X R26, RZ, RZ, R26, P0 ;  /* 0x000000ffff1a7224 */ /* 0x000fe200000e061a */
[----:B------:R-:W-:-:S04]  /*0770*/  ISETP.GE.U32.AND P0, PT, R27, c[0x0][0x178], PT ;  /* 0x00005e001b007a0c */ /* 0x000fc80003f06070 */
[----:B------:R-:W-:Y:S02]  /*0780*/  ISETP.GE.AND.EX P0, PT, R26, c[0x0][0x17c], PT, P0 ;  /* 0x00005f001a007a0c */ /* 0x000fe40003f06300 */
[----:B--2---:R-:W-:-:S05]  /*0790*/  PRMT R28, RZ, 0x5410, R28 ;  /* 0x00005410ff1c7816 */ /* 0x004fca000000001c */
[----:B------:R-:W-:-:S04]  /*07a0*/  FADD.FTZ R28, R28, -R23 ;  /* 0x800000171c1c7221 */ /* 0x000fc80000010000 */
[----:B------:R-:W-:-:S04]  /*07b0*/  FMUL.FTZ R29, R28, 1.4426950216293334961 ;  /* 0x3fb8aa3b1c1d7820 */ /* 0x000fc80000410000 */
[----:B------:R-:W1:Y:S02]  /*07c0*/  MUFU.EX2 R28, R29 ;  /* 0x0000001d001c7308 */ /* 0x000e640000000800 */
[----:B01----:R-:W-:-:S05]  /*07d0*/  FMUL.FTZ R28, R28, R25 ;  /* 0x000000191c1c7220 */ /* 0x003fca0000410000 */
[----:B------:R-:W-:-:S05]  /*07e0*/  F2FP.BF16.PACK_AB R28, RZ, R28 ;  /* 0x0000001cff1c723e */ /* 0x000fca00000010ff */
[----:B------:R0:W-:Y:S01]  /*07f0*/  STG.E.U16 [R18.64], R28 ;  /* 0x0000001c12007986 */ /* 0x0001e2000c101508 */
[----:B------:R-:W-:Y:S05]  /*0800*/  @!P0 BRA `(.L_x_6672) ;  /* 0xfffffe7000008947 */ /* 0x000fea000383ffff */
.L_x_6671:
[----:B------:R-:W-:Y:S05]  /*0810*/  BSYNC B2 ;  /* 0x0000000000027941 */ /* 0x000fea0003800000 */
.L_x_6670:
[----:B------:R-:W-:Y:S05]  /*0820*/  BRA `(.L_x_6673) ;  /* 0x0000072000007947 */ /* 0x000fea0003800000 */
.L_x_6663:
[----:B------:R-:W-:Y:S01]  /*0830*/  ISETP.GE.U32.AND P0, PT, R0, c[0x0][0x178], PT ;  /* 0x00005e0000007a0c */ /* 0x000fe20003f06070 */
[----:B------:R-:W-:-:S03]  /*0840*/  IMAD.MOV.U32 R28, RZ, RZ, -0x800001 ;  /* 0xff7fffffff1c7424 */ /* 0x000fc600078e00ff */
[----:B------:R-:W-:-:S13]  /*0850*/  ISETP.GE.AND.EX P0, PT, RZ, c[0x0][0x17c], PT, P0 ;  /* 0x00005f00ff007a0c */ /* 0x000fda0003f06300 */
[----:B------:R-:W-:Y:S05]  /*0860*/  @P0 BRA `(.L_x_6674) ;  /* 0x0000014000000947 */ /* 0x000fea0003800000 */
[----:B------:R-:W-:Y:S01]  /*0870*/  MOV R28, 0xff7fffff ;  /* 0xff7fffff001c7802 */ /* 0x000fe20000000f00 */
[----:B------:R-:W-:Y:S02]  /*0880*/  IMAD.MOV.U32 R23, RZ, RZ, R0 ;  /* 0x000000ffff177224 */ /* 0x000fe400078e0000 */
[----:B------:R-:W-:-:S03]  /*0890*/  IMAD.MOV.U32 R25, RZ, RZ, RZ ;  /* 0x000000ffff197224 */ /* 0x000fc600078e00ff */
.L_x_6675:
        /* <DEDUP_REMOVED lines=17> */
.L_x_6674:
[----:B------:R-:W-:Y:S02]  /*09b0*/  WARPSYNC 0xffffffff ;  /* 0xffffffff00007948 */ /* 0x000fe40003800000 */
[----:B------:R-:W-:Y:S01]  /*09c0*/  BAR.SYNC.DEFER_BLOCKING 0x0 ;  /* 0x0000000000007b1d */ /* 0x000fe20000010000 */
[----:B------:R-:W-:-:S05]  /*09d0*/  ISETP.NE.AND P2, PT, R7, RZ, PT ;  /* 0x000000ff0700720c */ /* 0x000fca0003f45270 */
[----:B------:R0:W-:Y:S08]  /*09e0*/  STS [R9], R28 ;  /* 0x0000001c09007388 */ /* 0x0001f00000000800 */
[----:B------:R-:W-:Y:S05]  /*09f0*/  @!P2 BRA `(.L_x_6676) ;  /* 0x000000c00000a947 */ /* 0x000fea0003800000 */
[----:B------:R-:W-:-:S04]  /*0a00*/  IMAD.MOV.U32 R18, RZ, RZ, R7 ;  /* 0x000000ffff127224 */ /* 0x000fc800078e0007 */
.L_x_6677:
[----:B------:R-:W-:Y:S01]  /*0a10*/  BAR.SYNC.DEFER_BLOCKING 0x0 ;  /* 0x0000000000007b1d */ /* 0x000fe20000010000 */
[----:B------:R-:W-:-:S13]  /*0a20*/  ISETP.GE.U32.AND P1, PT, R0, R18, PT ;  /* 0x000000120000720c */ /* 0x000fda0003f26070 */
[----:B------:R-:W-:Y:S02]  /*0a30*/  @!P1 LEA R23, R18, R9, 0x2 ;  /* 0x0000000912179211 */ /* 0x000fe400078e10ff */
[----:B------:R-:W-:Y:S01]  /*0a40*/  SHF.R.U32.HI R18, RZ, 0x1, R18 ;  /* 0x00000001ff127819 */ /* 0x000fe20000011612 */
[----:B------:R-:W-:Y:S04]  /*0a50*/  @!P1 LDS R19, [R9] ;  /* 0x0000000009139984 */ /* 0x000fe80000000800 */
[----:B------:R-:W1:Y:S02]  /*0a60*/  @!P1 LDS R26, [R23] ;  /* 0x00000000171a9984 */ /* 0x000e640000000800 */
[----:B-1----:R-:W-:-:S04]  /*0a70*/  @!P1 FSETP.GEU.FTZ.AND P3, PT, R19, R26, PT ;  /* 0x0000001a1300920b */ /* 0x002fc80003f7e000 */
[----:B------:R-:W-:-:S05]  /*0a80*/  @!P1 FSEL R26, R26, R19, !P3 ;  /* 0x000000131a1a9208 */ /* 0x000fca0005800000 */
[----:B------:R1:W-:Y:S01]  /*0a90*/  @!P1 STS [R9], R26 ;  /* 0x0000001a09009388 */ /* 0x0003e20000000800 */
[----:B------:R-:W-:-:S13]  /*0aa0*/  ISETP.NE.AND P1, PT, R18, RZ, PT ;  /* 0x000000ff1200720c */ /* 0x000fda0003f25270 */
[----:B-1----:R-:W-:Y:S05]  /*0ab0*/  @P1 BRA `(.L_x_6677) ;  /* 0xffffff5000001947 */ /* 0x002fea000383ffff */
.L_x_6676:
[----:B------:R-:W-:Y:S01]  /*0ac0*/  BAR.SYNC.DEFER_BLOCKING 0x0 ;  /* 0x0000000000007b1d */ /* 0x000fe20000010000 */
[----:B------:R-:W-:-:S05]  /*0ad0*/  IMAD.MOV.U32 R26, RZ, RZ, RZ ;  /* 0x000000ffff1a7224 */ /* 0x000fca00078e00ff */
[----:B------:R-:W-:Y:S01]  /*0ae0*/  BSSY B2, `(.L_x_6678) ;  /* 0x0000019000027945 */ /* 0x000fe20003800000 */
[----:B------:R1:W2:Y:S01]  /*0af0*/  LDS R23, [R3.X4] ;  /* 0x0000000003177984 */ /* 0x0002a20000004800 */
[----:B------:R-:W-:Y:S05]  /*0b00*/  @P0 BRA `(.L_x_6679) ;  /* 0x0000016000000947 */ /* 0x000fea0003800000 */
[----:B------:R-:W-:Y:S01]  /*0b10*/  HFMA2.MMA R25, -RZ, RZ, 0, 0 ;  /* 0x00000000ff197435 */ /* 0x000fe200000001ff */
[----:B------:R-:W-:Y:S02]  /*0b20*/  IMAD.MOV.U32 R26, RZ, RZ, RZ ;  /* 0x000000ffff1a7224 */ /* 0x000fe400078e00ff */
[----:B------:R-:W-:-:S07]  /*0b30*/  IMAD.MOV.U32 R27, RZ, RZ, R0 ;  /* 0x000000ffff1b7224 */ /* 0x000fce00078e0000 */
.L_x_6680:
[----:B------:R-:W-:Y:S02]  /*0b40*/  IMAD R18, R25, c[0x0][0x180], RZ ;  /* 0x0000600019127a24 */ /* 0x000fe400078e02ff */
[----:B0-----:R-:W-:Y:S02]  /*0b50*/  IMAD.MOV.U32 R28, RZ, RZ, R16 ;  /* 0x000000ffff1c7224 */ /* 0x001fe400078e0010 */
[----:B------:R-:W-:Y:S02]  /*0b60*/  IMAD.MOV.U32 R29, RZ, RZ, R17 ;  /* 0x000000ffff1d7224 */ /* 0x000fe400078e0011 */
[----:B------:R-:W-:-:S02]  /*0b70*/  IMAD R19, R27, c[0x0][0x184], R18 ;  /* 0x000061001b137a24 */ /* 0x000fc400078e0212 */
        /* <DEDUP_REMOVED lines=15> */
.L_x_6679:
[----:B------:R-:W-:Y:S05]  /*0c70*/  BSYNC B2 ;  /* 0x0000000000027941 */ /* 0x000fea0003800000 */
.L_x_6678:
[----:B------:R-:W-:Y:S06]  /*0c80*/  BAR.SYNC.DEFER_BLOCKING 0x0 ;  /* 0x0000000000007b1d */ /* 0x000fec0000010000 */
[----:B------:R3:W-:Y:S01]  /*0c90*/  STS [R9], R26 ;  /* 0x0000001a09007388 */ /* 0x0007e20000000800 */
[----:B------:R-:W-:Y:S05]  /*0ca0*/  @!P2 BRA `(.L_x_6681) ;  /* 0x000000b00000a947 */ /* 0x000fea0003800000 */
[----:B------:R-:W-:-:S04]  /*0cb0*/  IMAD.MOV.U32 R18, RZ, RZ, R7 ;  /* 0x000000ffff127224 */ /* 0x000fc800078e0007 */
.L_x_6682:
[----:B------:R-:W-:Y:S01]  /*0cc0*/  BAR.SYNC.DEFER_BLOCKING 0x0 ;  /* 0x0000000000007b1d */ /* 0x000fe20000010000 */
[----:B------:R-:W-:-:S13]  /*0cd0*/  ISETP.GE.U32.AND P1, PT, R0, R18, PT ;  /* 0x000000120000720c */ /* 0x000fda0003f26070 */
[----:B------:R-:W-:Y:S01]  /*0ce0*/  @!P1 IMAD R25, R18, 0x4, R9 ;  /* 0x0000000412199824 */ /* 0x000fe200078e0209 */
[----:B------:R-:W-:-:S04]  /*0cf0*/  SHF.R.U32.HI R18, RZ, 0x1, R18 ;  /* 0x00000001ff127819 */ /* 0x000fc80000011612 */
[----:B---3--:R-:W-:Y:S04]  /*0d00*/  @!P1 LDS R26, [R25] ;  /* 0x00000000191a9984 */ /* 0x008fe80000000800 */
[----:B------:R-:W3:Y:S02]  /*0d10*/  @!P1 LDS R19, [R9] ;  /* 0x0000000009139984 */ /* 0x000ee40000000800 */
[----:B---3--:R-:W-:-:S05]  /*0d20*/  @!P1 FADD.FTZ R26, R19, R26 ;  /* 0x0000001a131a9221 */ /* 0x008fca0000010000 */
[----:B------:R3:W-:Y:S01]  /*0d30*/  @!P1 STS [R9], R26 ;  /* 0x0000001a09009388 */ /* 0x0007e20000000800 */
[----:B------:R-:W-:-:S13]  /*0d40*/  ISETP.NE.AND P1, PT, R18, RZ, PT ;  /* 0x000000ff1200720c */ /* 0x000fda0003f25270 */
[----:B---3--:R-:W-:Y:S05]  /*0d50*/  @P1 BRA `(.L_x_6682) ;  /* 0xffffff6000001947 */ /* 0x008fea000383ffff */
.L_x_6681:
[----:B------:R-:W-:Y:S06]  /*0d60*/  BAR.SYNC.DEFER_BLOCKING 0x0 ;  /* 0x0000000000007b1d */ /* 0x000fec0000010000 */
[----:B------:R-:W-:Y:S05]  /*0d70*/  @P0 BRA `(.L_x_6673) ;  /* 0x000001d000000947 */ /* 0x000fea0003800000 */
[----:B------:R-:W4:Y:S01]  /*0d80*/  LDS R25, [R3.X4] ;  /* 0x0000000003197984 */ /* 0x000f220000004800 */
[----:B------:R-:W-:Y:S01]  /*0d90*/  IMAD.MOV.U32 R27, RZ, RZ, R0 ;  /* 0x000000ffff1b7224 */ /* 0x000fe200078e0000 */
[----:B---3--:R-:W-:Y:S01]  /*0da0*/  MOV R26, RZ ;  /* 0x000000ff001a7202 */ /* 0x008fe20000000f00 */
[----:B----4-:R-:W3:Y:S06]  /*0db0*/  MUFU.RCP R25, R25 ;  /* 0x0000001900197308 */ /* 0x010eec0000001000 */
.L_x_6683:
[----:B0-----:R-:W-:Y:S02]  /*0dc0*/  IMAD R28, R26, c[0x0][0x180], RZ ;  /* 0x000060001a1c7a24 */ /* 0x001fe400078e02ff */
[----:B------:R-:W-:-:S02]  /*0dd0*/  IMAD.MOV.U32 R18, RZ, RZ, R16 ;  /* 0x000000ffff127224 */ /* 0x000fc400078e0010 */
[----:B------:R-:W-:Y:S02]  /*0de0*/  IMAD.MOV.U32 R19, RZ, RZ, R17 ;  /* 0x000000ffff137224 */ /* 0x000fe400078e0011 */
[C---:B------:R-:W-:Y:S02]  /*0df0*/  IMAD R29, R27.reuse, c[0x0][0x184], R28 ;  /* 0x000061001b1d7a24 */ /* 0x040fe400078e021c */
[----:B------:R-:W-:-:S05]  /*0e00*/  IMAD.WIDE.U32 R18, R27, c[0x0][0x180], R18 ;  /* 0x000060001b127a25 */ /* 0x000fca00078e0012 */
[----:B------:R-:W-:-:S04]  /*0e10*/  IADD3 R19, R19, R29, RZ ;  /* 0x0000001d13137210 */ /* 0x000fc80007ffe0ff */
[C---:B------:R-:W-:Y:S01]  /*0e20*/  SHF.L.U64.HI R19, R18.reuse, 0x1, R19 ;  /* 0x0000000112137819 */ /* 0x040fe20000010213 */
[----:B------:R-:W-:-:S05]  /*0e30*/  IMAD.SHL.U32 R18, R18, 0x2, RZ ;  /* 0x0000000212127824 */ /* 0x000fca00078e00ff */
[----:B------:R-:W-:-:S04]  /*0e40*/  IADD3 R28, P0, R18, c[0x0][0x168], RZ ;  /* 0x00005a00121c7a10 */ /* 0x000fc80007f1e0ff */
[----:B------:R-:W-:-:S05]  /*0e50*/  IADD3.X R29, R19, c[0x0][0x16c], RZ, P0, !PT ;  /* 0x00005b00131d7a10 */ /* 0x000fca00007fe4ff */
[----:B------:R-:W4:Y:S01]  /*0e60*/  LDG.E.U16 R28, [R28.64] ;  /* 0x000000081c1c7981 */ /* 0x000f22000c1e1500 */
[----:B------:R-:W-:-:S04]  /*0e70*/  IADD3 R18, P0, R18, c[0x0][0x160], RZ ;  /* 0x0000580012127a10 */ /* 0x000fc80007f1e0ff */
[----:B------:R-:W-:Y:S02]  /*0e80*/  IADD3.X R19, R19, c[0x0][0x164], RZ, P0, !PT ;  /* 0x0000590013137a10 */ /* 0x000fe400007fe4ff */
[----:B------:R-:W-:-:S05]  /*0e90*/  IADD3 R27, P0, R27, c[0x0][0x0], RZ ;  /* 0x000000001b1b7a10 */ /* 0x000fca0007f1e0ff */
[----:B------:R-:W-:Y:S01]  /*0ea0*/  IMAD.X R26, RZ, RZ, R26, P0 ;  /* 0x000000ffff1a7224 */ /* 0x000fe200000e061a */
[----:B------:R-:W-:-:S04]  /*0eb0*/  ISETP.GE.U32.AND P0, PT, R27, c[0x0][0x178], PT ;  /* 0x00005e001b007a0c */ /* 0x000fc80003f06070 */
[----:B------:R-:W-:Y:S02]  /*0ec0*/  ISETP.GE.AND.EX P0, PT, R26, c[0x0][0x17c], PT, P0 ;  /* 0x00005f001a007a0c */ /* 0x000fe40003f06300 */
[----:B----4-:R-:W-:-:S05]  /*0ed0*/  PRMT R28, RZ, 0x5410, R28 ;  /* 0x00005410ff1c7816 */ /* 0x010fca000000001c */
[----:B--2---:R-:W-:-:S04]  /*0ee0*/  FADD.FTZ R28, -R23, R28 ;  /* 0x0000001c171c7221 */ /* 0x004fc80000010100 */
[----:B------:R-:W-:-:S04]  /*0ef0*/  FMUL.FTZ R29, R28, 1.4426950216293334961 ;  /* 0x3fb8aa3b1c1d7820 */ /* 0x000fc80000410000 */
[----:B------:R-:W0:Y:S02]  /*0f00*/  MUFU.EX2 R28, R29 ;  /* 0x0000001d001c7308 */ /* 0x000e240000000800 */
[----:B0--3--:R-:W-:-:S05]  /*0f10*/  FMUL.FTZ R28, R28, R25 ;  /* 0x000000191c1c7220 */ /* 0x009fca0000410000 */
[----:B------:R-:W-:-:S05]  /*0f20*/  F2FP.BF16.PACK_AB R28, RZ, R28 ;  /* 0x0000001cff1c723e */ /* 0x000fca00000010ff */
[----:B------:R0:W-:Y:S01]  /*0f30*/  STG.E.U16 [R18.64], R28 ;  /* 0x0000001c12007986 */ /* 0x0001e2000c101508 */
[----:B------:R-:W-:Y:S05]  /*0f40*/  @!P0 BRA `(.L_x_6683) ;  /* 0xfffffe7000008947 */ /* 0x000fea000383ffff */
.L_x_6673:
[----:B------:R-:W-:Y:S05]  /*0f50*/  BSYNC B0 ;  /* 0x0000000000007941 */ /* 0x000fea0003800000 */
.L_x_6662:
[----:B------:R-:W-:-:S05]  /*0f60*/  IMAD R17, R6, c[0x0][0x10], RZ ;  /* 0x0000040006117a24 */ /* 0x000fca00078e02ff */
[----:B------:R-:W-:-:S04]  /*0f70*/  IADD3 R20, P0, R17, R20, RZ ;  /* 0x0000001411147210 */ /* 0x000fc80007f1e0ff */
[----:B------:R-:W-:Y:S02]  /*0f80*/  IADD3.X R21, RZ, R21, RZ, P0, !PT ;  /* 0x00000015ff157210 */ /* 0x000fe400007fe4ff */
[----:B------:R-:W-:-:S04]  /*0f90*/  ISETP.GE.U32.AND P0, PT, R20, c[0x0][0x180], PT ;  /* 0x0000600014007a0c */ /* 0x000fc80003f06070 */
[----:B------:R-:W-:-:S13]  /*0fa0*/  ISETP.GE.AND.EX P0, PT, R21, c[0x0][0x184], PT, P0 ;  /* 0x0000610015007a0c */ /* 0x000fda0003f06300 */
[----:B------:R-:W-:Y:S01]  /*0fb0*/  @P0 CALL.REL.NOINC `(.L_x_6661) ;  /* 0x0000001000000944 */ /* 0x000fe20003c00000 */
[----:B------:R-:W-:Y:S05]  /*0fc0*/  BRA `(.L_x_6684) ;  /* 0xfffff2d000007947 */ /* 0x000fea000383ffff */
.L_x_6661:
[----:B------:R-:W-:Y:S05]  /*0fd0*/  BSYNC B1 ;  /* 0x0000000000017941 */ /* 0x000fea0003800000 */
.L_x_6660:
[----:B------:R-:W-:-:S05]  /*0fe0*/  IADD3 R4, P0, R4, c[0x0][0xc], RZ ;  /* 0x0000030004047a10 */ /* 0x000fca0007f1e0ff */
[----:B------:R-:W-:Y:S01]  /*0ff0*/  IMAD.X R5, RZ, RZ, R5, P0 ;  /* 0x000000ffff057224 */ /* 0x000fe200000e0605 */
[----:B------:R-:W-:-:S04]  /*1000*/  ISETP.GE.U32.AND P0, PT, R4, c[0x0][0x170], PT ;  /* 0x00005c0004007a0c */ /* 0x000fc80003f06070 */
[----:B------:R-:W-:-:S13]  /*1010*/  ISETP.GE.AND.EX P0, PT, R5, c[0x0][0x174], PT, P0 ;  /* 0x00005d0005007a0c */ /* 0x000fda0003f06300 */
[----:B------:R-:W-:Y:S01]  /*1020*/  @P0 CALL.REL.NOINC `(.L_x_6685) ;  /* 0x0000001000000944 */ /* 0x000fe20003c00000 */
[----:B------:R-:W-:Y:S05]  /*1030*/  BRA `(.L_x_6686) ;  /* 0xfffff16000007947 */ /* 0x000fea000383ffff */
.L_x_6685:
[----:B------:R-:W-:Y:S05]  /*1040*/  EXIT ;  /* 0x000000000000794d */ /* 0x000fea0003800000 */
.L_x_6687:
        /* <DEDUP_REMOVED lines=11> */
.L_x_11227:


//--------------------- .text._ZN2at6native43_GLOBAL__N__9ae7fba5_10_SoftMax_cu_9f978f6326cunn_SpatialSoftMaxForwardIN3c108BFloat16EffiNS1_22SoftMaxForwardEpilogueEEEvPT1_PKT_T2_SB_SB_ --------------------------
	.section	.text._ZN2at6native43_GLOBAL__N__9ae7fba5_10_SoftMax_cu_9f978f6326cunn_SpatialSoftMaxForwardIN3c108BFloat16EffiNS1_22SoftMaxForwardEpilogueEEEvPT1_PKT_T2_SB_SB_,"ax",@progbits
	.sectioninfo	@"SHI_REGISTERS=21"
	.align	128
.text._ZN2at6native43_GLOBAL__N__9ae7fba5_10_SoftMax_cu_9f978f6326cunn_SpatialSoftMaxForwardIN3c108BFloat16EffiNS1_22SoftMaxForwardEpilogueEEEvPT1_PKT_T2_SB_SB_:
        .type           _ZN2at6native43_GLOBAL__N__9ae7fba5_10_SoftMax_cu_9f978f6326cunn_SpatialSoftMaxForwardIN3c108BFloat16EffiNS1_22SoftMaxForwardEpilogueEEEvPT1_PKT_T2_SB_SB_,@function
        .size           _ZN2at6native43_GLOBAL__N__9ae7fba5_10_SoftMax_cu_9f978f6326cunn_SpatialSoftMaxForwardIN3c108BFloat16EffiNS1_22SoftMaxForwardEpilogueEEEvPT1_PKT_T2_SB_SB_,(.L_x_11228 - _ZN2at6native43_GLOBAL__N__9ae7fba5_10_SoftMax_cu_9f978f6326cunn_SpatialSoftMaxForwardIN3c108BFloat16EffiNS1_22SoftMaxForwardEpilogueEEEvPT1_PKT_T2_SB_SB_)
        .other          _ZN2at6native43_GLOBAL__N__9ae7fba5_10_SoftMax_cu_9f978f6326cunn_SpatialSoftMaxForwardIN3c108BFloat16EffiNS1_22SoftMaxForwardEpilogueEEEvPT1_PKT_T2_SB_SB_,@"STO_CUDA_ENTRY STV_DEFAULT"
_ZN2at6native43_GLOBAL__N__9ae7fba5_10_SoftMax_cu_9f978f6326cunn_SpatialSoftMaxForwardIN3c108BFloat16EffiNS1_22SoftMaxForwardEpilogueEEEvPT1_PKT_T2_SB_SB_:
[----:B------:R-:W-:Y:S02]  /*0000*/  IMAD.MOV.U32 R1, RZ, RZ, c[0x0][0x28] ;  /* 0x00000a00ff017624 */ /* 0x000fe400078e00ff */
[----:B------:R-:W0:Y:S02]  /*0010*/  S2R R0, SR_CTAID.X ;  /* 0x0000000000007919 */ /* 0x000e240000002500 */
[----:B0-----:R-:W-:-:S13]  /*0020*/  ISETP.GE.AND P0, PT, R0, c[0x0][0x170], PT ;  /* 0x00005c0000007a0c */ /* 0x001fda0003f06270 */
[----:B------:R-:W-:Y:S05]  /*0030*/  @P0 EXIT ;  /* 0x000000000000094d */ /* 0x000fea0003800000 */
[----:B------:R-:W0:Y:S01]  /*0040*/  S2R R7, SR_TID.Y ;  /* 0x0000000000077919 */ /* 0x000e220000002200 */
[----:B------:R-:W-:Y:S02]  /*0050*/  ULDC UR5, c[0x0][0x178] ;  /* 0x00005e0000057ab9 */ /* 0x000fe40000000800 */
[----:B------:R-:W-:Y:S01]  /*0060*/  ULDC UR6, c[0x0][0x174] ;  /* 0x00005d0000067ab9 */ /* 0x000fe20000000800 */
[----:B------:R-:W1:Y:S01]  /*0070*/  S2R R2, SR_CTAID.Y ;  /* 0x0000000000027919 */ /* 0x000e620000002600 */
[----:B------:R-:W-:Y:S02]  /*0080*/  ULDC UR4, c[0x0][0x0] ;  /* 0x0000000000047ab9 */ /* 0x000fe40000000800 */
[----:B------:R-:W-:Y:S01]  /*0090*/  UIMAD UR5, UR5, UR6, URZ ;  /* 0x00000006050572a4 */ /* 0x000fe2000f8e023f */
[----:B------:R-:W2:Y:S01]  /*00a0*/  S2R R5, SR_TID.X ;  /* 0x0000000000057919 */ /* 0x000ea20000002100 */
[----:B------:R-:W-:Y:S02]  /*00b0*/  USHF.R.U32.HI UR4, URZ, 0x1, UR4 ;  /* 0x000000013f047899 */ /* 0x000fe40008011604 */
[----:B------:R-:W-:Y:S01]  /*00c0*/  ULDC.64 UR6, c[0x0][0x118] ;  /* 0x0000460000067ab9 */ /* 0x000fe20000000a00 */
[----:B0-----:R-:W-:-:S04]  /*00d0*/  IMAD R3, R7, c[0x0][0x0], RZ ;  /* 0x0000000007037a24 */ /* 0x001fc800078e02ff */
[----:B------:R-:W-:Y:S02]  /*00e0*/  IMAD.SHL.U32 R4, R3, 0x4, RZ ;  /* 0x0000000403047824 */ /* 0x000fe400078e00ff */
[----:B-1----:R-:W-:-:S03]  /*00f0*/  IMAD R2, R2, c[0x0][0x4], R7 ;  /* 0x0000010002027a24 */ /* 0x002fc600078e0207 */
[----:B--2---:R-:W-:Y:S02]  /*0100*/  LEA R4, R5, R4, 0x2 ;  /* 0x0000000405047211 */ /* 0x004fe400078e10ff */
.L_x_6713:
[----:B------:R-:W-:Y:S01]  /*0110*/  ISETP.GE.AND P0, PT, R2, c[0x0][0x178], PT ;  /* 0x00005e0002007a0c */ /* 0x000fe20003f06270 */
[----:B------:R-:W-:-:S12]  /*0120*/  BSSY B1, `(.L_x_6688) ;  /* 0x000009e000017945 */ /* 0x000fd80003800000 */
[----:B0123--:R-:W-:Y:S05]  /*0130*/  @P0 BRA `(.L_x_6689) ;  /* 0x000009c000000947 */ /* 0x00ffea0003800000 */
[C---:B------:R-:W-:Y:S02]  /*0140*/  IMAD R6, R0.reuse, c[0x0][0x174], R5 ;  /* 0x00005d0000067a24 */ /* 0x040fe400078e0205 */
[----:B------:R-:W-:Y:S02]  /*0150*/  IMAD R7, R0, UR5, RZ ;  /* 0x0000000500077c24 */ /* 0x000fe4000f8e02ff */
[----:B------:R-:W-:-:S03]  /*0160*/  IMAD.MOV.U32 R8, RZ, RZ, R2 ;  /* 0x000000ffff087224 */ /* 0x000fc600078e0002 */
.L_x_6712:
[----:B------:R-:W-:Y:S01]  /*0170*/  IMAD.MOV.U32 R16, RZ, RZ, c[0x0][0x0] ;  /* 0x00000000ff107624 */ /* 0x000fe200078e00ff */
[----:B------:R-:W-:Y:S01]  /*0180*/  BSSY B0, `(.L_x_6690) ;  /* 0x0000093000007945 */ /* 0x000fe20003800000 */
[----:B------:R-:W-:-:S03]  /*0190*/  IADD3 R9, R7, R8, RZ ;  /* 0x0000000807097210 */ /* 0x000fc60007ffe0ff */
[----:B------:R-:W-:-:S13]  /*01a0*/  ISETP.GT.U32.AND P0, PT, R16, 0x1, PT ;  /* 0x000000011000780c */ /* 0x000fda0003f04070 */
[----:B0123--:R-:W-:Y:S05]  /*01b0*/  @P0 BRA `(.L_x_6691) ;  /* 0x0000039000000947 */ /* 0x00ffea0003800000 */
[----:B------:R-:W-:Y:S01]  /*01c0*/  ISETP.GE.AND P2, PT, R5, c[0x0][0x174], PT ;  /* 0x00005d0005007a0c */ /* 0x000fe20003f46270 */
[----:B------:R-:W-:Y:S01]  /*01d0*/  BSSY B2, `(.L_x_6692) ;  /* 0x0000011000027945 */ /* 0x000fe20003800000 */
[----:B------:R-:W-:Y:S02]  /*01e0*/  IMAD.MOV.U32 R15, RZ, RZ, RZ ;  /* 0x000000ffff0f7224 */ /* 0x000fe400078e00ff */
[----:B------:R-:W-:-:S09]  /*01f0*/  IMAD.MOV.U32 R10, RZ, RZ, -0x800001 ;  /* 0xff7fffffff0a7424 */ /* 0x000fd200078e00ff */
[----:B------:R-:W-:Y:S05]  /*0200*/  @P2 BRA `(.L_x_6693) ;  /* 0x000000d000002947 */ /* 0x000fea0003800000 */
[----:B------:R-:W-:Y:S01]  /*0210*/  IMAD R11, R6, c[0x0][0x178], R8 ;  /* 0x00005e00060b7a24 */ /* 0x000fe200078e0208 */
[----:B------:R-:W-:Y:S01]  /*0220*/  MOV R10, 0xff7fffff ;  /* 0xff7fffff000a7802 */ /* 0x000fe20000000f00 */
[----:B------:R-:W-:Y:S02]  /*0230*/  IMAD.MOV.U32 R14, RZ, RZ, R5 ;  /* 0x000000ffff0e7224 */ /* 0x000fe400078e0005 */
.L_x_6694:
[----:B------:R-:W-:-:S10]  /*0240*/  HFMA2.MMA R12, -RZ, RZ, 0, 1.1920928955078125e-07 ;  /* 0x00000002ff0c7435 */ /* 0x000fd400000001ff */
[----:B------:R-:W-:-:S06]  /*0250*/  IMAD.WIDE R12, R11, R12, c[0x0][0x168] ;  /* 0x00005a000b0c7625 */ /* 0x000fcc00078e020c */
[----:B------:R-:W2:Y:S01]  /*0260*/  LDG.E.U16 R12, [R12.64] ;  /* 0x000000060c0c7981 */ /* 0x000ea2000c1e1500 */
[----:B------:R-:W-:Y:S01]  /*0270*/  IADD3 R14, R14, c[0x0][0x0], RZ ;  /* 0x000000000e0e7a10 */ /* 0x000fe20007ffe0ff */
[----:B------:R-:W-:-:S03]  /*0280*/  IMAD R11, R16, c[0x0][0x178], R11 ;  /* 0x00005e00100b7a24 */ /* 0x000fc600078e020b */
[----:B------:R-:W-:Y:S02]  /*0290*/  ISETP.GE.AND P1, PT, R14, c[0x0][0x174], PT ;  /* 0x00005d000e007a0c */ /* 0x000fe40003f26270 */
[----:B--2---:R-:W-:-:S04]  /*02a0*/  PRMT R13, RZ, 0x5410, R12 ;  /* 0x00005410ff0d7816 */ /* 0x004fc8000000000c */
[----:B------:R-:W-:-:S04]  /*02b0*/  FSETP.GEU.FTZ.AND P0, PT, R10, R13, PT ;  /* 0x0000000d0a00720b */ /* 0x000fc80003f1e000 */
[----:B------:R-:W-:-:S03]  /*02c0*/  FSEL R10, R13, R10, !P0 ;  /* 0x0000000a0d0a7208 */ /* 0x000fc60004000000 */
[----:B------:R-:W-:Y:S05]  /*02d0*/  @!P1 BRA `(.L_x_6694) ;  /* 0xffffff6000009947 */ /* 0x000fea000383ffff */
.L_x_6693:
[----:B------:R-:W-:Y:S05]  /*02e0*/  BSYNC B2 ;  /* 0x0000000000027941 */ /* 0x000fea0003800000 */
.L_x_6692:
[----:B------:R-:W-:Y:S01]  /*02f0*/  BSSY B2, `(.L_x_6695) ;  /* 0x0000010000027945 */ /* 0x000fe20003800000 */
[----:B------:R-:W-:Y:S05]  /*0300*/  @P2 BRA `(.L_x_6696) ;  /* 0x000000e000002947 */ /* 0x000fea0003800000 */
[----:B------:R-:W-:Y:S01]  /*0310*/  IMAD.MOV.U32 R15, RZ, RZ, RZ ;  /* 0x000000ffff0f7224 */ /* 0x000fe200078e00ff */
[----:B------:R-:W-:-:S03]  /*0320*/  MOV R14, R5 ;  /* 0x00000005000e7202 */ /* 0x000fc60000000f00 */
.L_x_6697:
[----:B------:R-:W-:Y:S02]  /*0330*/  IMAD.MOV.U32 R13, RZ, RZ, 0x2 ;  /* 0x00000002ff0d7424 */ /* 0x000fe400078e00ff */
[----:B------:R-:W-:-:S04]  /*0340*/  IMAD R12, R14, c[0x0][0x178], R9 ;  /* 0x00005e000e0c7a24 */ /* 0x000fc800078e0209 */
[----:B------:R-:W-:-:S06]  /*0350*/  IMAD.WIDE R12, R12, R13, c[0x0][0x168] ;  /* 0x00005a000c0c7625 */ /* 0x000fcc00078e020d */
[----:B------:R-:W2:Y:S01]  /*0360*/  LDG.E.U16 R12, [R12.64] ;  /* 0x000000060c0c7981 */ /* 0x000ea2000c1e1500 */
[----:B------:R-:W-:-:S04]  /*0370*/  IADD3 R14, R14, c[0x0][0x0], RZ ;  /* 0x000000000e0e7a10 */ /* 0x000fc80007ffe0ff */
[----:B------:R-:W-:Y:S02]  /*0380*/  ISETP.GE.AND P0, PT, R14, c[0x0][0x174], PT ;  /* 0x00005d000e007a0c */ /* 0x000fe40003f06270 */
[----:B--2---:R-:W-:-:S05]  /*0390*/  PRMT R11, RZ, 0x5410, R12 ;  /* 0x00005410ff0b7816 */ /* 0x004fca000000000c */
[----:B------:R-:W-:-:S04]  /*03a0*/  FADD.FTZ R11, R11, -R10 ;  /* 0x8000000a0b0b7221 */ /* 0x000fc80000010000 */
[----:B------:R-:W-:-:S04]  /*03b0*/  FMUL.FTZ R11, R11, 1.4426950216293334961 ;  /* 0x3fb8aa3b0b0b7820 */ /* 0x000fc80000410000 */
[----:B------:R-:W0:Y:S02]  /*03c0*/  MUFU.EX2 R16, R11 ;  /* 0x0000000b00107308 */ /* 0x000e240000000800 */
[----:B0-----:R-:W-:Y:S01]  /*03d0*/  FADD.FTZ R15, R16, R15 ;  /* 0x0000000f100f7221 */ /* 0x001fe20000010000 */
[----:B------:R-:W-:Y:S05]  /*03e0*/  @!P0 BRA `(.L_x_6697) ;  /* 0xffffff4000008947 */ /* 0x000fea000383ffff */
.L_x_6696:
[----:B------:R-:W-:Y:S05]  /*03f0*/  BSYNC B2 ;  /* 0x0000000000027941 */ /* 0x000fea0003800000 */
.L_x_6695:
[----:B------:R-:W-:Y:S01]  /*0400*/  BSSY B2, `(.L_x_6698) ;  /* 0x0000013000027945 */ /* 0x000fe20003800000 */
[----:B------:R-:W-:Y:S05]  /*0410*/  @P2 BRA `(.L_x_6699) ;  /* 0x0000011000002947 */ /* 0x000fea0003800000 */
[----:B------:R0:W1:Y:S01]  /*0420*/  MUFU.RCP R18, R15 ;  /* 0x0000000f00127308 */ /* 0x0000620000001000 */
[----:B------:R-:W-:-:S07]  /*0430*/  MOV R16, R5 ;  /* 0x0000000500107202 */ /* 0x000fce0000000f00 */
.L_x_6700:
[----:B0-----:R-:W-:Y:S02]  /*0440*/  IMAD.MOV.U32 R15, RZ, RZ, 0x2 ;  /* 0x00000002ff0f7424 */ /* 0x001fe400078e00ff */
[----:B------:R-:W-:-:S04]  /*0450*/  IMAD R12, R16, c[0x0][0x178], R9 ;  /* 0x00005e00100c7a24 */ /* 0x000fc800078e0209 */
[----:B------:R-:W-:-:S06]  /*0460*/  IMAD.WIDE R14, R12, R15, c[0x0][0x168] ;  /* 0x00005a000c0e7625 */ /* 0x000fcc00078e020f */
[----:B------:R-:W2:Y:S01]  /*0470*/  LDG.E.U16 R14, [R14.64] ;  /* 0x000000060e0e7981 */ /* 0x000ea2000c1e1500 */
[----:B------:R-:W-:Y:S01]  /*0480*/  HFMA2.MMA R13, -RZ, RZ, 0, 2.384185791015625e-07 ;  /* 0x00000004ff0d7435 */ /* 0x000fe200000001ff */
[----:B------:R-:W-:-:S04]  /*0490*/  IADD3 R16, R16, c[0x0][0x0], RZ ;  /* 0x0000000010107a10 */ /* 0x000fc80007ffe0ff */
[----:B------:R-:W-:-:S05]  /*04a0*/  ISETP.GE.AND P0, PT, R16, c[0x0][0x174], PT ;  /* 0x00005d0010007a0c */ /* 0x000fca0003f06270 */
[----:B------:R-:W-:Y:S01]  /*04b0*/  IMAD.WIDE R12, R12, R13, c[0x0][0x160] ;  /* 0x000058000c0c7625 */ /* 0x000fe200078e020d */
[----:B--2---:R-:W-:-:S05]  /*04c0*/  PRMT R11, RZ, 0x5410, R14 ;  /* 0x00005410ff0b7816 */ /* 0x004fca000000000e */
[----:B------:R-:W-:-:S04]  /*04d0*/  FADD.FTZ R11, R11, -R10 ;  /* 0x8000000a0b0b7221 */ /* 0x000fc80000010000 */
[----:B------:R-:W-:-:S06]  /*04e0*/  FMUL.FTZ R11, R11, 1.4426950216293334961 ;  /* 0x3fb8aa3b0b0b7820 */ /* 0x000fcc0000410000 */
[----:B------:R-:W0:Y:S02]  /*04f0*/  MUFU.EX2 R11, R11 ;  /* 0x0000000b000b7308 */ /* 0x000e240000000800 */
[----:B01----:R-:W-:-:S05]  /*0500*/  FMUL.FTZ R17, R11, R18 ;  /* 0x000000120b117220 */ /* 0x003fca0000410000 */
[----:B------:R0:W-:Y:S01]  /*0510*/  STG.E [R12.64], R17 ;  /* 0x000000110c007986 */ /* 0x0001e2000c101906 */
[----:B------:R-:W-:Y:S05]  /*0520*/  @!P0 BRA `(.L_x_6700) ;  /* 0xffffff1000008947 */ /* 0x000fea000383ffff */
.L_x_6699:
[----:B------:R-:W-:Y:S05]  /*0530*/  BSYNC B2 ;  /* 0x0000000000027941 */ /* 0x000fea0003800000 */
.L_x_6698:
[----:B------:R-:W-:Y:S05]  /*0540*/  BRA `(.L_x_6701) ;  /* 0x0000056000007947 */ /* 0x000fea0003800000 */
.L_x_6691:
[----:B------:R-:W-:Y:S01]  /*0550*/  ISETP.GE.AND P0, PT, R5, c[0x0][0x174], PT ;  /* 0x00005d0005007a0c */ /* 0x000fe20003f06270 */
[----:B------:R-:W-:-:S12]  /*0560*/  IMAD.MOV.U32 R13, RZ, RZ, -0x800001 ;  /* 0xff7fffffff0d7424 */ /* 0x000fd800078e00ff */
[----:B------:R-:W-:Y:S05]  /*0570*/  @P0 BRA `(.L_x_6702) ;  /* 0x000000c000000947 */ /* 0x000fea0003800000 */
[----:B------:R-:W-:Y:S01]  /*0580*/  MOV R13, 0xff7fffff ;  /* 0xff7fffff000d7802 */ /* 0x000fe20000000f00 */
[----:B------:R-:W-:-:S03]  /*0590*/  IMAD.MOV.U32 R12, RZ, RZ, R5 ;  /* 0x000000ffff0c7224 */ /* 0x000fc600078e0005 */
.L_x_6703:
[----:B------:R-:W-:Y:S01]  /*05a0*/  HFMA2.MMA R11, -RZ, RZ, 0, 1.1920928955078125e-07 ;  /* 0x00000002ff0b7435 */ /* 0x000fe200000001ff */
[----:B------:R-:W-:-:S09]  /*05b0*/  IMAD R10, R12, c[0x0][0x178], R9 ;  /* 0x00005e000c0a7a24 */ /* 0x000fd200078e0209 */
[----:B------:R-:W-:-:S06]  /*05c0*/  IMAD.WIDE R10, R10, R11, c[0x0][0x168] ;  /* 0x00005a000a0a7625 */ /* 0x000fcc00078e020b */
[----:B------:R-:W2:Y:S01]  /*05d0*/  LDG.E.U16 R10, [R10.64] ;  /* 0x000000060a0a7981 */ /* 0x000ea2000c1e1500 */
[----:B------:R-:W-:-:S04]  /*05e0*/  IADD3 R12, R12, c[0x0][0x0], RZ ;  /* 0x000000000c0c7a10 */ /* 0x000fc80007ffe0ff */
[----:B------:R-:W-:Y:S02]  /*05f0*/  ISETP.GE.AND P2, PT, R12, c[0x0][0x174], PT ;  /* 0x00005d000c007a0c */ /* 0x000fe40003f46270 */
[----:B--2---:R-:W-:-:S04]  /*0600*/  PRMT R10, RZ, 0x5410, R10 ;  /* 0x00005410ff0a7816 */ /* 0x004fc8000000000a */
[----:B------:R-:W-:-:S04]  /*0610*/  FSETP.GEU.FTZ.AND P1, PT, R13, R10, PT ;  /* 0x0000000a0d00720b */ /* 0x000fc80003f3e000 */
[----:B------:R-:W-:-:S03]  /*0620*/  FSEL R13, R10, R13, !P1 ;  /* 0x0000000d0a0d7208 */ /* 0x000fc60004800000 */
[----:B------:R-:W-:Y:S05]  /*0630*/  @!P2 BRA `(.L_x_6703) ;  /* 0xffffff600000a947 */ /* 0x000fea000383ffff */
.L_x_6702:
[----:B------:R-:W-:Y:S02]  /*0640*/  WARPSYNC 0xffffffff ;  /* 0xffffffff00007948 */ /* 0x000fe40003800000 */
[----:B------:R-:W-:Y:S01]  /*0650*/  BAR.SYNC.DEFER_BLOCKING 0x0 ;  /* 0x0000000000007b1d */ /* 0x000fe20000010000 */
[----:B------:R-:W-:-:S05]  /*0660*/  ISETP.NE.AND P1, PT, RZ, UR4, PT ;  /* 0x00000004ff007c0c */ /* 0x000fca000bf25270 */
[----:B------:R0:W-:Y:S08]  /*0670*/  STS [R4], R13 ;  /* 0x0000000d04007388 */ /* 0x0001f00000000800 */
[----:B------:R-:W-:Y:S05]  /*0680*/  @!P1 BRA `(.L_x_6704) ;  /* 0x000000c000009947 */ /* 0x000fea0003800000 */
[----:B------:R-:W-:-:S04]  /*0690*/  IMAD.U32 R10, RZ, RZ, UR4 ;  /* 0x00000004ff0a7e24 */ /* 0x000fc8000f8e00ff */
.L_x_6705:
        /* <DEDUP_REMOVED lines=11> */
.L_x_6704:
[----:B------:R-:W-:Y:S01]  /*0750*/  BAR.SYNC.DEFER_BLOCKING 0x0 ;  /* 0x0000000000007b1d */ /* 0x000fe20000010000 */
[----:B------:R-:W-:-:S05]  /*0760*/  IMAD.MOV.U32 R11, RZ, RZ, RZ ;  /* 0x000000ffff0b7224 */ /* 0x000fca00078e00ff */
[----:B------:R-:W-:Y:S01]  /*0770*/  BSSY B2, `(.L_x_6706) ;  /* 0x0000011000027945 */ /* 0x000fe20003800000 */
[----:B------:R1:W2:Y:S01]  /*0780*/  LDS R10, [R3.X4] ;  /* 0x00000000030a7984 */ /* 0x0002a20000004800 */
[----:B------:R-:W-:Y:S05]  /*0790*/  @P0 BRA `(.L_x_6707) ;  /* 0x000000e000000947 */ /* 0x000fea0003800000 */
[----:B------:R-:W-:Y:S01]  /*07a0*/  MOV R11, RZ ;  /* 0x000000ff000b7202 */ /* 0x000fe20000000f00 */
[----:B------:R-:W-:-:S03]  /*07b0*/  IMAD.MOV.U32 R14, RZ, RZ, R5 ;  /* 0x000000ffff0e7224 */ /* 0x000fc600078e0005 */
.L_x_6708:
[----:B0-----:R-:W-:Y:S01]  /*07c0*/  HFMA2.MMA R13, -RZ, RZ, 0, 1.1920928955078125e-07 ;  /* 0x00000002ff0d7435 */ /* 0x001fe200000001ff */
[----:B------:R-:W-:-:S09]  /*07d0*/  IMAD R12, R14, c[0x0][0x178], R9 ;  /* 0x00005e000e0c7a24 */ /* 0x000fd200078e0209 */
[----:B------:R-:W-:-:S06]  /*07e0*/  IMAD.WIDE R12, R12, R13, c[0x0][0x168] ;  /* 0x00005a000c0c7625 */ /* 0x000fcc00078e020d */
[----:B------:R-:W3:Y:S01]  /*07f0*/  LDG.E.U16 R12, [R12.64] ;  /* 0x000000060c0c7981 */ /* 0x000ee2000c1e1500 */
[----:B------:R-:W-:-:S04]  /*0800*/  IADD3 R14, R14, c[0x0][0x0], RZ ;  /* 0x000000000e0e7a10 */ /* 0x000fc80007ffe0ff */
[----:B------:R-:W-:Y:S02]  /*0810*/  ISETP.GE.AND P2, PT, R14, c[0x0][0x174], PT ;  /* 0x00005d000e007a0c */ /* 0x000fe40003f46270 */
[----:B---3--:R-:W-:-:S05]  /*0820*/  PRMT R13, RZ, 0x5410, R12 ;  /* 0x00005410ff0d7816 */ /* 0x008fca000000000c */
[----:B--2---:R-:W-:-:S04]  /*0830*/  FADD.FTZ R15, -R10, R13 ;  /* 0x0000000d0a0f7221 */ /* 0x004fc80000010100 */
[----:B------:R-:W-:-:S04]  /*0840*/  FMUL.FTZ R15, R15, 1.4426950216293334961 ;  /* 0x3fb8aa3b0f0f7820 */ /* 0x000fc80000410000 */
[----:B------:R-:W0:Y:S02]  /*0850*/  MUFU.EX2 R16, R15 ;  /* 0x0000000f00107308 */ /* 0x000e240000000800 */
[----:B0-----:R-:W-:Y:S01]  /*0860*/  FADD.FTZ R11, R16, R11 ;  /* 0x0000000b100b7221 */ /* 0x001fe20000010000 */
[----:B------:R-:W-:Y:S05]  /*0870*/  @!P2 BRA `(.L_x_6708) ;  /* 0xffffff400000a947 */ /* 0x000fea000383ffff */
.L_x_6707:
[----:B------:R-:W-:Y:S05]  /*0880*/  BSYNC B2 ;  /* 0x0000000000027941 */ /* 0x000fea0003800000 */
.L_x_6706:
[----:B------:R-:W-:Y:S06]  /*0890*/  BAR.SYNC.DEFER_BLOCKING 0x0 ;  /* 0x0000000000007b1d */ /* 0x000fec0000010000 */
[----:B------:R3:W-:Y:S01]  /*08a0*/  STS [R4], R11 ;  /* 0x0000000b04007388 */ /* 0x0007e20000000800 */
[----:B------:R-:W-:Y:S05]  /*08b0*/  @!P1 BRA `(.L_x_6709) ;  /* 0x000000b000009947 */ /* 0x000fea0003800000 */
[----:B---3--:R-:W-:-:S04]  /*08c0*/  IMAD.U32 R11, RZ, RZ, UR4 ;  /* 0x00000004ff0b7e24 */ /* 0x008fc8000f8e00ff */
.L_x_6710:
[----:B------:R-:W-:Y:S01]  /*08d0*/  BAR.SYNC.DEFER_BLOCKING 0x0 ;  /* 0x0000000000007b1d */ /* 0x000fe20000010000 */
[----:B------:R-:W-:-:S13]  /*08e0*/  ISETP.GE.U32.AND P1, PT, R5, R11, PT ;  /* 0x0000000b0500720c */ /* 0x000fda0003f26070 */
[----:B0-----:R-:W-:Y:S02]  /*08f0*/  @!P1 LEA R13, R11, R4, 0x2 ;  /* 0x000000040b0d9211 */ /* 0x001fe400078e10ff */
[----:B------:R-:W-:Y:S01]  /*0900*/  SHF.R.U32.HI R11, RZ, 0x1, R11 ;  /* 0x00000001ff0b7819 */ /* 0x000fe2000001160b */
[----:B------:R-:W-:Y:S04]  /*0910*/  @!P1 LDS R12, [R4] ;  /* 0x00000000040c9984 */ /* 0x000fe80000000800 */
[----:B------:R-:W0:Y:S02]  /*0920*/  @!P1 LDS R13, [R13] ;  /* 0x000000000d0d9984 */ /* 0x000e240000000800 */
[----:B0-----:R-:W-:-:S05]  /*0930*/  @!P1 FADD.FTZ R15, R12, R13 ;  /* 0x0000000d0c0f9221 */ /* 0x001fca0000010000 */
[----:B------:R0:W-:Y:S01]  /*0940*/  @!P1 STS [R4], R15 ;  /* 0x0000000f04009388 */ /* 0x0001e20000000800 */
[----:B------:R-:W-:-:S13]  /*0950*/  ISETP.NE.AND P1, PT, R11, RZ, PT ;  /* 0x000000ff0b00720c */ /* 0x000fda0003f25270 */
[----:B0-----:R-:W-:Y:S05]  /*0960*/  @P1 BRA `(.L_x_6710) ;  /* 0xffffff6000001947 */ /* 0x001fea000383ffff */
.L_x_6709:
[----:B------:R-:W-:Y:S06]  /*0970*/  BAR.SYNC.DEFER_BLOCKING 0x0 ;  /* 0x0000000000007b1d */ /* 0x000fec0000010000 */
[----:B------:R-:W-:Y:S05]  /*0980*/  @P0 BRA `(.L_x_6701) ;  /* 0x0000012000000947 */ /* 0x000fea0003800000 */
[----:B---3--:R-:W3:Y:S01]  /*0990*/  LDS R11, [R3.X4] ;  /* 0x00000000030b7984 */ /* 0x008ee20000004800 */
[----:B------:R-:W-:Y:S01]  /*09a0*/  IMAD.MOV.U32 R16, RZ, RZ, R5 ;  /* 0x000000ffff107224 */ /* 0x000fe200078e0005 */
[----:B---3--:R3:W4:Y:S06]  /*09b0*/  MUFU.RCP R18, R11 ;  /* 0x0000000b00127308 */ /* 0x00872c0000001000 */
.L_x_6711:
[----:B------:R-:W-:Y:S01]  /*09c0*/  MOV R15, 0x2 ;  /* 0x00000002000f7802 */ /* 0x000fe20000000f00 */
[----:B0-----:R-:W-:-:S04]  /*09d0*/  IMAD R12, R16, c[0x0][0x178], R9 ;  /* 0x00005e00100c7a24 */ /* 0x001fc800078e0209 */
[----:B------:R-:W-:-:S06]  /*09e0*/  IMAD.WIDE R14, R12, R15, c[0x0][0x168] ;  /* 0x00005a000c0e7625 */ /* 0x000fcc00078e020f */
[----:B------:R-:W5:Y:S01]  /*09f0*/  LDG.E.U16 R14, [R14.64] ;  /* 0x000000060e0e7981 */ /* 0x000f62000c1e1500 */
[----:B0-----:R-:W-:Y:S01]  /*0a00*/  IMAD.MOV.U32 R13, RZ, RZ, 0x4 ;  /* 0x00000004ff0d7424 */ /* 0x001fe200078e00ff */
[----:B------:R-:W-:-:S03]  /*0a10*/  IADD3 R16, R16, c[0x0][0x0], RZ ;  /* 0x0000000010107a10 */ /* 0x000fc60007ffe0ff */
[----:B------:R-:W-:Y:S01]  /*0a20*/  IMAD.WIDE R12, R12, R13, c[0x0][0x160] ;  /* 0x000058000c0c7625 */ /* 0x000fe200078e020d */
[----:B------:R-:W-:Y:S02]  /*0a30*/  ISETP.GE.AND P0, PT, R16, c[0x0][0x174], PT ;  /* 0x00005d0010007a0c */ /* 0x000fe40003f06270 */
[----:B---3-5:R-:W-:-:S05]  /*0a40*/  PRMT R11, RZ, 0x5410, R14 ;  /* 0x00005410ff0b7816 */ /* 0x028fca000000000e */
[----:B--2---:R-:W-:-:S04]  /*0a50*/  FADD.FTZ R11, -R10, R11 ;  /* 0x0000000b0a0b7221 */ /* 0x004fc80000010100 */
[----:B------:R-:W-:-:S06]  /*0a60*/  FMUL.FTZ R11, R11, 1.4426950216293334961 ;  /* 0x3fb8aa3b0b0b7820 */ /* 0x000fcc0000410000 */
[----:B------:R-:W0:Y:S02]  /*0a70*/  MUFU.EX2 R11, R11 ;  /* 0x0000000b000b7308 */ /* 0x000e240000000800 */
[----:B0---4-:R-:W-:-:S05]  /*0a80*/  FMUL.FTZ R17, R11, R18 ;  /* 0x000000120b117220 */ /* 0x011fca0000410000 */
[----:B------:R0:W-:Y:S01]  /*0a90*/  STG.E [R12.64], R17 ;  /* 0x000000110c007986 */ /* 0x0001e2000c101906 */
[----:B------:R-:W-:Y:S05]  /*0aa0*/  @!P0 BRA `(.L_x_6711) ;  /* 0xffffff1000008947 */ /* 0x000fea000383ffff */
.L_x_6701:
[----:B------:R-:W-:Y:S05]  /*0ab0*/  BSYNC B0 ;  /* 0x0000000000007941 */ /* 0x000fea0003800000 */
.L_x_6690:
[----:B------:R-:W-:-:S05]  /*0ac0*/  MOV R9, c[0x0][0x4] ;  /* 0x0000010000097a02 */ /* 0x000fca0000000f00 */
[----:B------:R-:W-:-:S05]  /*0ad0*/  IMAD R8, R9, c[0x0][0x10], R8 ;  /* 0x0000040009087a24 */ /* 0x000fca00078e0208 */
[----:B------:R-:W-:-:S13]  /*0ae0*/  ISETP.GE.AND P0, PT, R8, c[0x0][0x178], PT ;  /* 0x00005e0008007a0c */ /* 0x000fda0003f06270 */
[----:B------:R-:W-:Y:S05]  /*0af0*/  @!P0 BRA `(.L_x_6712) ;  /* 0xfffff67000008947 */ /* 0x000fea000383ffff */
.L_x_6689:
[----:B------:R-:W-:Y:S05]  /*0b00*/  BSYNC B1 ;  /* 0x0000000000017941 */ /* 0x000fea0003800000 */
.L_x_6688:
[----:B------:R-:W-:-:S04]  /*0b10*/  IADD3 R0, R0, c[0x0][0xc], RZ ;  /* 0x0000030000007a10 */ /* 0x000fc80007ffe0ff */
[----:B------:R-:W-:-:S13]  /*0b20*/  ISETP.GE.AND P0, PT, R0, c[0x0][0x170], PT ;  /* 0x00005c0000007a0c */ /* 0x000fda0003f06270 */
[----:B------:R-:W-:Y:S05]  /*0b30*/  @!P0 BRA `(.L_x_6713) ;  /* 0xfffff5d000008947 */ /* 0x000fea000383ffff */
[----:B------:R-:W-:Y:S05]  /*0b40*/  EXIT ;  /* 0x000000000000794d */ /* 0x000fea0003800000 */
.L_x_6714:
        /* <DEDUP_REMOVED lines=11> */
.L_x_11228:


//--------------------- .text._ZN2at6native43_GLOBAL__N__9ae7fba5_10_SoftMax_cu_9f978f6326cunn_SpatialSoftMaxForwardIN3c108BFloat16EfS4_iNS1_22SoftMaxForwardEpilogueEEEvPT1_PKT_T2_SB_SB_ --------------------------
	.section	.text._ZN2at6native43_GLOBAL__N__9ae7fba5_10_SoftMax_cu_9f978f6326cunn_SpatialSoftMaxForwardIN3c108BFloat16EfS4_iNS1_22SoftMaxForwardEpilogueEEEvPT1_PKT_T2_SB_SB_,"ax",@progbits
	.sectioninfo	@"SHI_REGISTERS=21"
	.align	128
.text._ZN2at6native43_GLOBAL__N__9ae7fba5_10_SoftMax_cu_9f978f6326cunn_SpatialSoftMaxForwardIN3c108BFloat16EfS4_iNS1_22SoftMaxForwardEpilogueEEEvPT1_PKT_T2_SB_SB_:
        .type           _ZN2at6native43_GLOBAL__N__9ae7fba5_10_SoftMax_cu_9f978f6326cunn_SpatialSoftMaxForwardIN3c108BFloat16EfS4_iNS1_22SoftMaxForwardEpilogueEEEvPT1_PKT_T2_SB_SB_,@function
        .size           _ZN2at6native43_GLOBAL__N__9ae7fba5_10_SoftMax_cu_9f978f6326cunn_SpatialSoftMaxForwardIN3c108BFloat16EfS4_iNS1_22SoftMaxForwardEpilogueEEEvPT1_PKT_T2_SB_SB_,(.L_x_11229 - _ZN2at6native43_GLOBAL__N__9ae7fba5_10_SoftMax_cu_9f978f6326cunn_SpatialSoftMaxForwardIN3c108BFloat16EfS4_iNS1_22SoftMaxForwardEpilogueEEEvPT1_PKT_T2_SB_SB_)
        .other          _ZN2at6native43_GLOBAL__N__9ae7fba5_10_SoftMax_cu_9f978f6326cunn_SpatialSoftMaxForwardIN3c108BFloat16EfS4_iNS1_22SoftMaxForwardEpilogueEEEvPT1_PKT_T2_SB_SB_,@"STO_CUDA_ENTRY STV_DEFAULT"
_ZN2at6native43_GLOBAL__N__9ae7fba5_10_SoftMax_cu_9f978f6326cunn_SpatialSoftMaxForwardIN3c108BFloat16EfS4_iNS1_22SoftMaxForwardEpilogueEEEvPT1_PKT_T2_SB_SB_:
        /* <DEDUP_REMOVED lines=17> */
.L_x_6740:
[----:B------:R-:W-:Y:S01]  /*0110*/  ISETP.GE.AND P0, PT, R2, c[0x0][0x178], PT ;  /* 0x00005e0002007a0c */ /* 0x000fe20003f06270 */
[----:B------:R-:W-:-:S12]  /*0120*/  BSSY B1, `(.L_x_6715) ;  /* 0x000009e000017945 */ /* 0x000fd80003800000 */
[----:B0123--:R-:W-:Y:S05]  /*0130*/  @P0 BRA `(.L_x_6716) ;  /* 0x000009c000000947 */ /* 0x00ffea0003800000 */
[C---:B------:R-:W-:Y:S02]  /*0140*/  IMAD R6, R0.reuse, c[0x0][0x174], R5 ;  /* 0x00005d0000067a24 */ /* 0x040fe400078e0205 */
[----:B------:R-:W-:Y:S02]  /*0150*/  IMAD R7, R0, UR5, RZ ;  /* 0x0000000500077c24 */ /* 0x000fe4000f8e02ff */
[----:B------:R-:W-:-:S03]  /*0160*/  IMAD.MOV.U32 R8, RZ, RZ, R2 ;  /* 0x000000ffff087224 */ /* 0x000fc600078e0002 */
.L_x_6739:
        /* <DEDUP_REMOVED lines=13> */
.L_x_6721:
[----:B------:R-:W-:-:S04]  /*0240*/  IMAD.MOV.U32 R12, RZ, RZ, 0x2 ;  /* 0x00000002ff0c7424 */ /* 0x000fc800078e00ff */
        /* <DEDUP_REMOVED lines=9> */
.L_x_6720:
[----:B------:R-:W-:Y:S05]  /*02e0*/  BSYNC B2 ;  /* 0x0000000000027941 */ /* 0x000fea0003800000 */
.L_x_6719:
[----:B------:R-:W-:Y:S01]  /*02f0*/  BSSY B2, `(.L_x_6722) ;  /* 0x0000010000027945 */ /* 0x000fe20003800000 */
[----:B------:R-:W-:Y:S05]  /*0300*/  @P2 BRA `(.L_x_6723) ;  /* 0x000000e000002947 */ /* 0x000fea0003800000 */
[----:B------:R-:W-:Y:S01]  /*0310*/  HFMA2.MMA R15, -RZ, RZ, 0, 0 ;  /* 0x00000000ff0f7435 */ /* 0x000fe200000001ff */
[----:B------:R-:W-:Y:S02]  /*0320*/  IMAD.MOV.U32 R14, RZ, RZ, R5 ;  /* 0x000000ffff0e7224 */ /* 0x000fe400078e0005 */
.L_x_6724:
        /* <DEDUP_REMOVED lines=12> */
.L_x_6723:
[----:B------:R-:W-:Y:S05]  /*03f0*/  BSYNC B2 ;  /* 0x0000000000027941 */ /* 0x000fea0003800000 */
.L_x_6722:
[----:B------:R-:W-:Y:S01]  /*0400*/  BSSY B2, `(.L_x_6725) ;  /* 0x0000013000027945 */ /* 0x000fe20003800000 */
[----:B------:R-:W-:Y:S05]  /*0410*/  @P2 BRA `(.L_x_6726) ;  /* 0x0000011000002947 */ /* 0x000fea0003800000 */
[----:B------:R0:W1:Y:S01]  /*0420*/  MUFU.RCP R18, R15 ;  /* 0x0000000f00127308 */ /* 0x0000620000001000 */
[----:B------:R-:W-:-:S07]  /*0430*/  MOV R16, R5 ;  /* 0x0000000500107202 */ /* 0x000fce0000000f00 */
.L_x_6727:
[----:B------:R-:W-:Y:S02]  /*0440*/  IMAD.MOV.U32 R17, RZ, RZ, 0x2 ;  /* 0x00000002ff117424 */ /* 0x000fe400078e00ff */
[----:B0-----:R-:W-:-:S04]  /*0450*/  IMAD R14, R16, c[0x0][0x178], R9 ;  /* 0x00005e00100e7a24 */ /* 0x001fc800078e0209 */
[----:B------:R-:W-:-:S06]  /*0460*/  IMAD.WIDE R12, R14, R17, c[0x0][0x168] ;  /* 0x00005a000e0c7625 */ /* 0x000fcc00078e0211 */
[----:B------:R-:W2:Y:S01]  /*0470*/  LDG.E.U16 R12, [R12.64] ;  /* 0x000000060c0c7981 */ /* 0x000ea2000c1e1500 */
[----:B------:R-:W-:-:S04]  /*0480*/  IADD3 R16, R16, c[0x0][0x0], RZ ;  /* 0x0000000010107a10 */ /* 0x000fc80007ffe0ff */
[----:B------:R-:W-:Y:S02]  /*0490*/  ISETP.GE.AND P0, PT, R16, c[0x0][0x174], PT ;  /* 0x00005d0010007a0c */ /* 0x000fe40003f06270 */
[----:B--2---:R-:W-:-:S05]  /*04a0*/  PRMT R11, RZ, 0x5410, R12 ;  /* 0x00005410ff0b7816 */ /* 0x004fca000000000c */
[----:B------:R-:W-:-:S04]  /*04b0*/  FADD.FTZ R11, R11, -R10 ;  /* 0x8000000a0b0b7221 */ /* 0x000fc80000010000 */
[----:B------:R-:W-:-:S06]  /*04c0*/  FMUL.FTZ R11, R11, 1.4426950216293334961 ;  /* 0x3fb8aa3b0b0b7820 */ /* 0x000fcc0000410000 */
[----:B------:R-:W2:Y:S02]  /*04d0*/  MUFU.EX2 R11, R11 ;  /* 0x0000000b000b7308 */ /* 0x000ea40000000800 */
[----:B012---:R-:W-:-:S05]  /*04e0*/  FMUL.FTZ R15, R11, R18 ;  /* 0x000000120b0f7220 */ /* 0x007fca0000410000 */
[----:B------:R-:W-:Y:S01]  /*04f0*/  F2FP.BF16.PACK_AB R13, RZ, R15 ;  /* 0x0000000fff0d723e */ /* 0x000fe200000010ff */
[----:B------:R-:W-:-:S05]  /*0500*/  IMAD.WIDE R14, R14, R17, c[0x0][0x160] ;  /* 0x000058000e0e7625 */ /* 0x000fca00078e0211 */
[----:B------:R0:W-:Y:S01]  /*0510*/  STG.E.U16 [R14.64], R13 ;  /* 0x0000000d0e007986 */ /* 0x0001e2000c101506 */
[----:B------:R-:W-:Y:S05]  /*0520*/  @!P0 BRA `(.L_x_6727) ;  /* 0xffffff1000008947 */ /* 0x000fea000383ffff */
.L_x_6726:
[----:B------:R-:W-:Y:S05]  /*0530*/  BSYNC B2 ;  /* 0x0000000000027941 */ /* 0x000fea0003800000 */
.L_x_6725:
[----:B------:R-:W-:Y:S05]  /*0540*/  BRA `(.L_x_6728) ;  /* 0x0000056000007947 */ /* 0x000fea0003800000 */
.L_x_6718:
[----:B------:R-:W-:Y:S02]  /*0550*/  ISETP.GE.AND P0, PT, R5, c[0x0][0x174], PT ;  /* 0x00005d0005007a0c */ /* 0x000fe40003f06270 */
[----:B------:R-:W-:-:S11]  /*0560*/  MOV R13, 0xff7fffff ;  /* 0xff7fffff000d7802 */ /* 0x000fd60000000f00 */
[----:B------:R-:W-:Y:S05]  /*0570*/  @P0 BRA `(.L_x_6729) ;  /* 0x000000c000000947 */ /* 0x000fea0003800000 */
[----:B------:R-:W-:Y:S01]  /*0580*/  IMAD.MOV.U32 R13, RZ, RZ, -0x800001 ;  /* 0xff7fffffff0d7424 */ /* 0x000fe200078e00ff */
[----:B------:R-:W-:-:S03]  /*0590*/  MOV R12, R5 ;  /* 0x00000005000c7202 */ /* 0x000fc60000000f00 */
.L_x_6730:
[----:B------:R-:W-:Y:S02]  /*05a0*/  IMAD.MOV.U32 R11, RZ, RZ, 0x2 ;  /* 0x00000002ff0b7424 */ /* 0x000fe400078e00ff */
[----:B------:R-:W-:-:S04]  /*05b0*/  IMAD R10, R12, c[0x0][0x178], R9 ;  /* 0x00005e000c0a7a24 */ /* 0x000fc800078e0209 */
        /* <DEDUP_REMOVED lines=8> */
.L_x_6729:
[----:B------:R-:W-:Y:S02]  /*0640*/  WARPSYNC 0xffffffff ;  /* 0xffffffff00007948 */ /* 0x000fe40003800000 */
[----:B------:R-:W-:Y:S01]  /*0650*/  BAR.SYNC.DEFER_BLOCKING 0x0 ;  /* 0x0000000000007b1d */ /* 0x000fe20000010000 */
[----:B------:R-:W-:-:S05]  /*0660*/  ISETP.NE.AND P1, PT, RZ, UR4, PT ;  /* 0x00000004ff007c0c */ /* 0x000fca000bf25270 */
[----:B------:R0:W-:Y:S08]  /*0670*/  STS [R4], R13 ;  /* 0x0000000d04007388 */ /* 0x0001f00000000800 */
[----:B------:R-:W-:Y:S05]  /*0680*/  @!P1 BRA `(.L_x_6731) ;  /* 0x000000c000009947 */ /* 0x000fea0003800000 */
[----:B------:R-:W-:-:S03]  /*0690*/  MOV R10, UR4 ;  /* 0x00000004000a7c02 */ /* 0x000fc60008000f00 */
.L_x_6732:
[----:B------:R-:W-:Y:S01]  /*06a0*/  BAR.SYNC.DEFER_BLOCKING 0x0 ;  /* 0x0000000000007b1d */ /* 0x000fe20000010000 */
[----:B------:R-:W-:-:S13]  /*06b0*/  ISETP.GE.U32.AND P2, PT, R5, R10, PT ;  /* 0x0000000a0500720c */ /* 0x000fda0003f46070 */
[----:B------:R-:W-:Y:S01]  /*06c0*/  @!P2 IMAD R12, R10, 0x4, R4 ;  /* 0x000000040a0ca824 */ /* 0x000fe200078e0204 */
        /* <DEDUP_REMOVED lines=8> */
.L_x_6731:
[----:B------:R-:W-:Y:S01]  /*0750*/  BAR.SYNC.DEFER_BLOCKING 0x0 ;  /* 0x0000000000007b1d */ /* 0x000fe20000010000 */
[----:B------:R-:W-:-:S05]  /*0760*/  HFMA2.MMA R11, -RZ, RZ, 0, 0 ;  /* 0x00000000ff0b7435 */ /* 0x000fca00000001ff */
[----:B------:R-:W-:Y:S01]  /*0770*/  BSSY B2, `(.L_x_6733) ;  /* 0x0000011000027945 */ /* 0x000fe20003800000 */
[----:B------:R1:W2:Y:S01]  /*0780*/  LDS R10, [R3.X4] ;  /* 0x00000000030a7984 */ /* 0x0002a20000004800 */
[----:B------:R-:W-:Y:S05]  /*0790*/  @P0 BRA `(.L_x_6734) ;  /* 0x000000e000000947 */ /* 0x000fea0003800000 */
[----:B------:R-:W-:Y:S01]  /*07a0*/  IMAD.MOV.U32 R11, RZ, RZ, RZ ;  /* 0x000000ffff0b7224 */ /* 0x000fe200078e00ff */
[----:B------:R-:W-:-:S03]  /*07b0*/  MOV R14, R5 ;  /* 0x00000005000e7202 */ /* 0x000fc60000000f00 */
.L_x_6735:
[----:B0-----:R-:W-:Y:S02]  /*07c0*/  IMAD.MOV.U32 R13, RZ, RZ, 0x2 ;  /* 0x00000002ff0d7424 */ /* 0x001fe400078e00ff */
[----:B------:R-:W-:-:S04]  /*07d0*/  IMAD R12, R14, c[0x0][0x178], R9 ;  /* 0x00005e000e0c7a24 */ /* 0x000fc800078e0209 */
        /* <DEDUP_REMOVED lines=10> */
.L_x_6734:
[----:B------:R-:W-:Y:S05]  /*0880*/  BSYNC B2 ;  /* 0x0000000000027941 */ /* 0x000fea0003800000 */
.L_x_6733:
[----:B------:R-:W-:Y:S06]  /*0890*/  BAR.SYNC.DEFER_BLOCKING 0x0 ;  /* 0x0000000000007b1d */ /* 0x000fec0000010000 */
[----:B------:R3:W-:Y:S01]  /*08a0*/  STS [R4], R11 ;  /* 0x0000000b04007388 */ /* 0x0007e20000000800 */
[----:B------:R-:W-:Y:S05]  /*08b0*/  @!P1 BRA `(.L_x_6736) ;  /* 0x000000b000009947 */ /* 0x000fea0003800000 */
[----:B---3--:R-:W-:-:S03]  /*08c0*/  MOV R11, UR4 ;  /* 0x00000004000b7c02 */ /* 0x008fc60008000f00 */
.L_x_6737:
[----:B------:R-:W-:Y:S01]  /*08d0*/  BAR.SYNC.DEFER_BLOCKING 0x0 ;  /* 0x0000000000007b1d */ /* 0x000fe20000010000 */
[----:B------:R-:W-:-:S13]  /*08e0*/  ISETP.GE.U32.AND P1, PT, R5, R11, PT ;  /* 0x0000000b0500720c */ /* 0x000fda0003f26070 */
[----:B0-----:R-:W-:Y:S01]  /*08f0*/  @!P1 IMAD R13, R11, 0x4, R4 ;  /* 0x000000040b0d9824 */ /* 0x001fe200078e0204 */
[----:B------:R-:W-:Y:S01]  /*0900*/  SHF.R.U32.HI R11, RZ, 0x1, R11 ;  /* 0x00000001ff0b7819 */ /* 0x000fe2000001160b */
[----:B------:R-:W-:Y:S04]  /*0910*/  @!P1 LDS R12, [R4] ;  /* 0x00000000040c9984 */ /* 0x000fe80000000800 */
[----:B------:R-:W0:Y:S02]  /*0920*/  @!P1 LDS R13, [R13] ;  /* 0x000000000d0d9984 */ /* 0x000e240000000800 */
[----:B0-----:R-:W-:-:S05]  /*0930*/  @!P1 FADD.FTZ R15, R12, R13 ;  /* 0x0000000d0c0f9221 */ /* 0x001fca0000010000 */
[----:B------:R0:W-:Y:S01]  /*0940*/  @!P1 STS [R4], R15 ;  /* 0x0000000f04009388 */ /* 0x0001e20000000800 */
[----:B------:R-:W-:-:S13]  /*0950*/  ISETP.NE.AND P1, PT, R11, RZ, PT ;  /* 0x000000ff0b00720c */ /* 0x000fda0003f25270 */
[----:B0-----:R-:W-:Y:S05]  /*0960*/  @P1 BRA `(.L_x_6737) ;  /* 0xffffff6000001947 */ /* 0x001fea000383ffff */
.L_x_6736:
[----:B------:R-:W-:Y:S06]  /*0970*/  BAR.SYNC.DEFER_BLOCKING 0x0 ;  /* 0x0000000000007b1d */ /* 0x000fec0000010000 */
[----:B------:R-:W-:Y:S05]  /*0980*/  @P0 BRA `(.L_x_6728) ;  /* 0x0000012000000947 */ /* 0x000fea0003800000 */
[----:B---3--:R-:W3:Y:S01]  /*0990*/  LDS R11, [R3.X4] ;  /* 0x00000000030b7984 */ /* 0x008ee20000004800 */
[----:B------:R-:W-:Y:S01]  /*09a0*/  MOV R16, R5 ;  /* 0x0000000500107202 */ /* 0x000fe20000000f00 */
[----:B---3--:R3:W4:Y:S06]  /*09b0*/  MUFU.RCP R18, R11 ;  /* 0x0000000b00127308 */ /* 0x00872c0000001000 */
.L_x_6738:
[----:B------:R-:W-:Y:S02]  /*09c0*/  IMAD.MOV.U32 R17, RZ, RZ, 0x2 ;  /* 0x00000002ff117424 */ /* 0x000fe400078e00ff */
[----:B0-----:R-:W-:-:S04]  /*09d0*/  IMAD R14, R16, c[0x0][0x178], R9 ;  /* 0x00005e00100e7a24 */ /* 0x001fc800078e0209 */
[----:B0-----:R-:W-:-:S06]  /*09e0*/  IMAD.WIDE R12, R14, R17, c[0x0][0x168] ;  /* 0x00005a000e0c7625 */ /* 0x001fcc00078e0211 */
[----:B------:R-:W5:Y:S01]  /*09f0*/  LDG.E.U16 R12, [R12.64] ;  /* 0x000000060c0c7981 */ /* 0x000f62000c1e1500 */
[----:B------:R-:W-:-:S04]  /*0a00*/  IADD3 R16, R16, c[0x0][0x0], RZ ;  /* 0x0000000010107a10 */ /* 0x000fc80007ffe0ff */
[----:B------:R-:W-:Y:S02]  /*0a10*/  ISETP.GE.AND P0, PT, R16, c[0x0][0x174], PT ;  /* 0x00005d0010007a0c */ /* 0x000fe40003f06270 */
[----:B---3-5:R-:W-:-:S05]  /*0a20*/  PRMT R11, RZ, 0x5410, R12 ;  /* 0x00005410ff0b7816 */ /* 0x028fca000000000c */
[----:B--2---:R-:W-:-:S04]  /*0a30*/  FADD.FTZ R11, -R10, R11 ;  /* 0x0000000b0a0b7221 */ /* 0x004fc80000010100 */
[----:B------:R-:W-:-:S06]  /*0a40*/  FMUL.FTZ R11, R11, 1.4426950216293334961 ;  /* 0x3fb8aa3b0b0b7820 */ /* 0x000fcc0000410000 */
[----:B------:R-:W0:Y:S02]  /*0a50*/  MUFU.EX2 R11, R11 ;  /* 0x0000000b000b7308 */ /* 0x000e240000000800 */
[----:B0---4-:R-:W-:-:S05]  /*0a60*/  FMUL.FTZ R15, R11, R18 ;  /* 0x000000120b0f7220 */ /* 0x011fca0000410000 */
[----:B------:R-:W-:Y:S01]  /*0a70*/  F2FP.BF16.PACK_AB R13, RZ, R15 ;  /* 0x0000000fff0d723e */ /* 0x000fe200000010ff */
[----:B------:R-:W-:-:S05]  /*0a80*/  IMAD.WIDE R14, R14, R17, c[0x0][0x160] ;  /* 0x000058000e0e7625 */ /* 0x000fca00078e0211 */
[----:B------:R0:W-:Y:S01]  /*0a90*/  STG.E.U16 [R14.64], R13 ;  /* 0x0000000d0e007986 */ /* 0x0001e2000c101506 */
[----:B------:R-:W-:Y:S05]  /*0aa0*/  @!P0 BRA `(.L_x_6738) ;  /* 0xffffff1000008947 */ /* 0x000fea000383ffff */
.L_x_6728:
[----:B------:R-:W-:Y:S05]  /*0ab0*/  BSYNC B0 ;  /* 0x0000000000007941 */ /* 0x000fea0003800000 */
.L_x_6717:
[----:B------:R-:W-:-:S05]  /*0ac0*/  MOV R9, c[0x0][0x4] ;  /* 0x0000010000097a02 */ /* 0x000fca0000000f00 */
[----:B------:R-:W-:-:S05]  /*0ad0*/  IMAD R8, R9, c[0x0][0x10], R8 ;  /* 0x0000040009087a24 */ /* 0x000fca00078e0208 */
[----:B------:R-:W-:-:S13]  /*0ae0*/  ISETP.GE.AND P0, PT, R8, c[0x0][0x178], PT ;  /* 0x00005e0008007a0c */ /* 0x000fda0003f06270 */
[----:B------:R-:W-:Y:S05]  /*0af0*/  @!P0 BRA `(.L_x_6739) ;  /* 0xfffff67000008947 */ /* 0x000fea000383ffff */
.L_x_6716:
[----:B------:R-:W-:Y:S05]  /*0b00*/  BSYNC B1 ;  /* 0x0000000000017941 */ /* 0x000fea0003800000 */
.L_x_6715:
[----:B------:R-:W-:-:S04]  /*0b10*/  IADD3 R0, R0, c[0x0][0xc], RZ ;  /* 0x0000030000007a10 */ /* 0x000fc80007ffe0ff */
[----:B------:R-:W-:-:S13]  /*0b20*/  ISETP.GE.AND P0, PT, R0, c[0x0][0x170], PT ;  /* 0x00005c0000007a0c */ /* 0x000fda0003f06270 */
[----:B------:R-:W-:Y:S05]  /*0b30*/  @!P0 BRA `(.L_x_6740) ;  /* 0xfffff5d000008947 */ /* 0x000fea000383ffff */
[----:B------:R-:W-:Y:S05]  /*0b40*/  EXIT ;  /* 0x000000000000794d */ /* 0x000fea0003800000 */
.L_x_6741:
        /* <DEDUP_REMOVED lines=11> */
.L_x_11229:


//--------------------- .text._ZN2at6native43_GLOBAL__N__9ae7fba5_10_SoftMax_cu_9f978f6326cunn_SpatialSoftMaxForwardIN3c104HalfEfflNS1_22SoftMaxForwardEpilogueEEEvPT1_PKT_T2_SB_SB_ --------------------------
	.section	.text._ZN2at6native43_GLOBAL__N__9ae7fba5_10_SoftMax_cu_9f978f6326cunn_SpatialSoftMaxForwardIN3c104HalfEfflNS1_22SoftMaxForwardEpilogueEEEvPT1_PKT_T2_SB_SB_,"ax",@progbits
	.sectioninfo	@"SHI_REGISTERS=36"
	.align	128
.text._ZN2at6native43_GLOBAL__N__9ae7fba5_10_SoftMax_cu_9f978f6326cunn_SpatialSoftMaxForwardIN3c104HalfEfflNS1_22SoftMaxForwardEpilogueEEEvPT1_PKT_T2_SB_SB_:
        .type           _ZN2at6native43_GLOBAL__N__9ae7fba5_10_SoftMax_cu_9f978f6326cunn_SpatialSoftMaxForwardIN3c104HalfEfflNS1_22SoftMaxForwardEpilogueEEEvPT1_PKT_T2_SB_SB_,@function
        .size           _ZN2at6native43_GLOBAL__N__9ae7fba5_10_SoftMax_cu_9f978f6326cunn_SpatialSoftMaxForwardIN3c104HalfEfflNS1_22SoftMaxForwardEpilogueEEEvPT1_PKT_T2_SB_SB_,(.L_x_11230 - _ZN2at6native43_GLOBAL__N__9ae7fba5_10_SoftMax_cu_9f978f6326cunn_SpatialSoftMaxForwardIN3c104HalfEfflNS1_22SoftMaxForwardEpilogueEEEvPT1_PKT_T2_SB_SB_)
        .other          _ZN2at6native43_GLOBAL__N__9ae7fba5_10_SoftMax_cu_9f978f6326cunn_SpatialSoftMaxForwardIN3c104HalfEfflNS1_22SoftMaxForwardEpilogueEEEvPT1_PKT_T2_SB_SB_,@"STO_CUDA_ENTRY STV_DEFAULT"
_ZN2at6native43_GLOBAL__N__9ae7fba5_10_SoftMax_cu_9f978f6326cunn_SpatialSoftMaxForwardIN3c104HalfEfflNS1_22SoftMaxForwardEpilogueEEEvPT1_PKT_T2_SB_SB_:
        /* <DEDUP_REMOVED lines=26> */
.L_x_6768:
[----:B------:R-:W-:Y:S01]  /*01a0*/  ISETP.GE.U32.AND P0, PT, R0, c[0x0][0x180], PT ;  /* 0x0000600000007a0c */ /* 0x000fe20003f06070 */
[----:B------:R-:W-:Y:S03]  /*01b0*/  BSSY B1, `(.L_x_6742) ;  /* 0x00000db000017945 */ /* 0x000fe60003800000 */
[----:B------:R-:W-:-:S13]  /*01c0*/  ISETP.GE.AND.EX P0, PT, RZ, c[0x0][0x184], PT, P0 ;  /* 0x00006100ff007a0c */ /* 0x000fda0003f06300 */
[----:B0123--:R-:W-:Y:S05]  /*01d0*/  @P0 BRA `(.L_x_6743) ;  /* 0x00000d8000000947 */ /* 0x00ffea0003800000 */
[----:B------:R-:W-:Y:S01]  /*01e0*/  HFMA2.MMA R11, -RZ, RZ, 0, 0 ;  /* 0x00000000ff0b7435 */ /* 0x000fe200000001ff */
[----:B------:R-:W-:Y:S02]  /*01f0*/  IMAD R15, R5, c[0x0][0x178], RZ ;  /* 0x00005e00050f7a24 */ /* 0x000fe400078e02ff */
[----:B------:R-:W-:Y:S02]  /*0200*/  IMAD.MOV.U32 R10, RZ, RZ, R2 ;  /* 0x000000ffff0a7224 */ /* 0x000fe400078e0002 */
[C---:B------:R-:W-:Y:S02]  /*0210*/  IMAD R14, R4.reuse, UR6, RZ ;  /* 0x00000006040e7c24 */ /* 0x040fe4000f8e02ff */
[C---:B------:R-:W-:Y:S02]  /*0220*/  IMAD R15, R4.reuse, c[0x0][0x17c], R15 ;  /* 0x00005f00040f7a24 */ /* 0x040fe400078e020f */
[----:B------:R-:W-:-:S04]  /*0230*/  IMAD.WIDE.U32 R12, R4, UR4, RZ ;  /* 0x00000004040c7c25 */ /* 0x000fc8000f8e00ff */
[----:B------:R-:W-:-:S04]  /*0240*/  IMAD.WIDE.U32 R10, R4, c[0x0][0x178], R10 ;  /* 0x00005e00040a7a25 */ /* 0x000fc800078e000a */
[----:B------:R-:W-:Y:S01]  /*0250*/  IMAD R17, R5, UR4, R14 ;  /* 0x0000000405117c24 */ /* 0x000fe2000f8e020e */
[----:B------:R-:W-:Y:S01]  /*0260*/  IADD3 R22, R11, R15, RZ ;  /* 0x0000000f0b167210 */ /* 0x000fe20007ffe0ff */
[----:B------:R-:W-:Y:S02]  /*0270*/  IMAD.MOV.U32 R20, RZ, RZ, R0 ;  /* 0x000000ffff147224 */ /* 0x000fe400078e0000 */
[----:B------:R-:W-:Y:S02]  /*0280*/  IMAD.MOV.U32 R21, RZ, RZ, RZ ;  /* 0x000000ffff157224 */ /* 0x000fe400078e00ff */
[----:B------:R-:W-:Y:S02]  /*0290*/  IMAD.IADD R24, R13, 0x1, R17 ;  /* 0x000000010d187824 */ /* 0x000fe400078e0211 */
.L_x_6766:
[----:B------:R-:W-:Y:S01]  /*02a0*/  IMAD.MOV.U32 R15, RZ, RZ, c[0x0][0x0] ;  /* 0x00000000ff0f7624 */ /* 0x000fe200078e00ff */
[----:B------:R-:W-:Y:S01]  /*02b0*/  IADD3 R14, P1, R20, R12, RZ ;  /* 0x0000000c140e7210 */ /* 0x000fe20007f3e0ff */
[----:B------:R-:W-:Y:S03]  /*02c0*/  BSSY B0, `(.L_x_6744) ;  /* 0x00000c2000007945 */ /* 0x000fe60003800000 */
[----:B------:R-:W-:-:S02]  /*02d0*/  ISETP.GT.U32.AND P0, PT, R15, 0x1, PT ;  /* 0x000000010f00780c */ /* 0x000fc40003f04070 */
[----:B------:R-:W-:-:S11]  /*02e0*/  IADD3.X R15, R21, R24, RZ, P1, !PT ;  /* 0x00000018150f7210 */ /* 0x000fd60000ffe4ff */
[----:B0123--:R-:W-:Y:S05]  /*02f0*/  @P0 BRA `(.L_x_6745) ;  /* 0x0000050000000947 */ /* 0x00ffea0003800000 */
[----:B------:R-:W-:Y:S01]  /*0300*/  ISETP.GE.U32.AND P0, PT, R2, c[0x0][0x178], PT ;  /* 0x00005e0002007a0c */ /* 0x000fe20003f06070 */
[----:B------:R-:W-:Y:S01]  /*0310*/  BSSY B2, `(.L_x_6746) ;  /* 0x000001a000027945 */ /* 0x000fe20003800000 */
[----:B------:R-:W-:Y:S02]  /*0320*/  IMAD.MOV.U32 R19, RZ, RZ, RZ ;  /* 0x000000ffff137224 */ /* 0x000fe400078e00ff */
[----:B------:R-:W-:Y:S01]  /*0330*/  ISETP.GE.AND.EX P0, PT, RZ, c[0x0][0x17c], PT, P0 ;  /* 0x00005f00ff007a0c */ /* 0x000fe20003f06300 */
[----:B------:R-:W-:-:S12]  /*0340*/  IMAD.MOV.U32 R18, RZ, RZ, -0x800001 ;  /* 0xff7fffffff127424 */ /* 0x000fd800078e00ff */
[----:B------:R-:W-:Y:S05]  /*0350*/  @P0 BRA `(.L_x_6747) ;  /* 0x0000015000000947 */ /* 0x000fea0003800000 */
[----:B------:R-:W-:Y:S01]  /*0360*/  IMAD R23, R22, c[0x0][0x180], RZ ;  /* 0x0000600016177a24 */ /* 0x000fe200078e02ff */
[----:B------:R-:W-:Y:S01]  /*0370*/  MOV R26, RZ ;  /* 0x000000ff001a7202 */ /* 0x000fe20000000f00 */
[----:B------:R-:W-:-:S04]  /*0380*/  IMAD.WIDE.U32 R16, R10, c[0x0][0x180], R20 ;  /* 0x000060000a107a25 */ /* 0x000fc800078e0014 */
[----:B------:R-:W-:Y:S01]  /*0390*/  IMAD R23, R10, c[0x0][0x184], R23 ;  /* 0x000061000a177a24 */ /* 0x000fe200078e0217 */
[----:B------:R-:W-:Y:S01]  /*03a0*/  LEA R25, P1, R16, c[0x0][0x168], 0x1 ;  /* 0x00005a0010197a11 */ /* 0x000fe200078208ff */
[----:B------:R-:W-:-:S03]  /*03b0*/  IMAD.MOV.U32 R18, RZ, RZ, -0x800001 ;  /* 0xff7fffffff127424 */ /* 0x000fc600078e00ff */
[----:B------:R-:W-:Y:S01]  /*03c0*/  IADD3 R17, R17, R23, RZ ;  /* 0x0000001711117210 */ /* 0x000fe20007ffe0ff */
[----:B------:R-:W-:-:S03]  /*03d0*/  IMAD.MOV.U32 R23, RZ, RZ, R2 ;  /* 0x000000ffff177224 */ /* 0x000fc600078e0002 */
[----:B------:R-:W-:Y:S02]  /*03e0*/  LEA.HI.X R17, R16, c[0x0][0x16c], R17, 0x1, P1 ;  /* 0x00005b0010117a11 */ /* 0x000fe400008f0c11 */
.L_x_6748:
[----:B------:R-:W-:-:S06]  /*03f0*/  IMAD.MOV.U32 R16, RZ, RZ, R25 ;  /* 0x000000ffff107224 */ /* 0x000fcc00078e0019 */
[----:B------:R0:W2:Y:S01]  /*0400*/  LDG.E.U16 R16, [R16.64] ;  /* 0x0000000810107981 */ /* 0x0000a2000c1e1500 */
[----:B------:R-:W-:Y:S02]  /*0410*/  IADD3 R23, P1, R23, c[0x0][0x0], RZ ;  /* 0x0000000017177a10 */ /* 0x000fe40007f3e0ff */
[----:B------:R-:W-:-:S03]  /*0420*/  LEA R25, P2, R30, R25, 0x1 ;  /* 0x000000191e197211 */ /* 0x000fc600078408ff */
[----:B------:R-:W-:Y:S01]  /*0430*/  IMAD.X R26, RZ, RZ, R26, P1 ;  /* 0x000000ffff1a7224 */ /* 0x000fe200008e061a */
[----:B------:R-:W-:Y:S02]  /*0440*/  ISETP.GE.U32.AND P1, PT, R23, c[0x0][0x178], PT ;  /* 0x00005e0017007a0c */ /* 0x000fe40003f26070 */
[----:B0-----:R-:W-:Y:S02]  /*0450*/  IADD3.X R17, R17, R8, RZ, P2, !PT ;  /* 0x0000000811117210 */ /* 0x001fe400017fe4ff */
[----:B------:R-:W-:Y:S01]  /*0460*/  ISETP.GE.AND.EX P1, PT, R26, c[0x0][0x17c], PT, P1 ;  /* 0x00005f001a007a0c */ /* 0x000fe20003f26310 */
[----:B--2---:R-:W-:-:S05]  /*0470*/  HADD2.F32 R27, -RZ, R16.H0_H0 ;  /* 0x20000010ff1b7230 */ /* 0x004fca0000004100 */
[----:B------:R-:W-:-:S04]  /*0480*/  FSETP.GEU.FTZ.AND P3, PT, R18, R27, PT ;  /* 0x0000001b1200720b */ /* 0x000fc80003f7e000 */
[----:B------:R-:W-:-:S03]  /*0490*/  FSEL R18, R27, R18, !P3 ;  /* 0x000000121b127208 */ /* 0x000fc60005800000 */
[----:B------:R-:W-:Y:S05]  /*04a0*/  @!P1 BRA `(.L_x_6748) ;  /* 0xffffff4000009947 */ /* 0x000fea000383ffff */
.L_x_6747:
[----:B------:R-:W-:Y:S05]  /*04b0*/  BSYNC B2 ;  /* 0x0000000000027941 */ /* 0x000fea0003800000 */
.L_x_6746:
[----:B------:R-:W-:Y:S01]  /*04c0*/  BSSY B2, `(.L_x_6749) ;  /* 0x0000016000027945 */ /* 0x000fe20003800000 */
[----:B------:R-:W-:Y:S05]  /*04d0*/  @P0 BRA `(.L_x_6750) ;  /* 0x0000014000000947 */ /* 0x000fea0003800000 */
[----:B------:R-:W-:Y:S01]  /*04e0*/  HFMA2.MMA R23, -RZ, RZ, 0, 0 ;  /* 0x00000000ff177435 */ /* 0x000fe200000001ff */
[----:B------:R-:W-:Y:S02]  /*04f0*/  IMAD.MOV.U32 R19, RZ, RZ, RZ ;  /* 0x000000ffff137224 */ /* 0x000fe400078e00ff */
[----:B------:R-:W-:-:S07]  /*0500*/  IMAD.MOV.U32 R25, RZ, RZ, R2 ;  /* 0x000000ffff197224 */ /* 0x000fce00078e0002 */
.L_x_6751:
        /* <DEDUP_REMOVED lines=10> */
[----:B------:R-:W-:Y:S01]  /*05b0*/  ISETP.GE.AND.EX P1, PT, R23, c[0x0][0x17c], PT, P1 ;  /* 0x00005f0017007a0c */ /* 0x000fe20003f26310 */
[----:B--2---:R-:W-:-:S05]  /*05c0*/  HADD2.F32 R27, -RZ, R16.H0_H0 ;  /* 0x20000010ff1b7230 */ /* 0x004fca0000004100 */
[----:B------:R-:W-:-:S04]  /*05d0*/  FADD.FTZ R27, R27, -R18 ;  /* 0x800000121b1b7221 */ /* 0x000fc80000010000 */
[----:B------:R-:W-:-:S04]  /*05e0*/  FMUL.FTZ R27, R27, 1.4426950216293334961 ;  /* 0x3fb8aa3b1b1b7820 */ /* 0x000fc80000410000 */
[----:B------:R-:W0:Y:S02]  /*05f0*/  MUFU.EX2 R26, R27 ;  /* 0x0000001b001a7308 */ /* 0x000e240000000800 */
[----:B0-----:R-:W-:Y:S01]  /*0600*/  FADD.FTZ R19, R26, R19 ;  /* 0x000000131a137221 */ /* 0x001fe20000010000 */
[----:B------:R-:W-:Y:S05]  /*0610*/  @!P1 BRA `(.L_x_6751) ;  /* 0xfffffef000009947 */ /* 0x000fea000383ffff */
.L_x_6750:
[----:B------:R-:W-:Y:S05]  /*0620*/  BSYNC B2 ;  /* 0x0000000000027941 */ /* 0x000fea0003800000 */
.L_x_6749:
[----:B------:R-:W-:Y:S01]  /*0630*/  BSSY B2, `(.L_x_6752) ;  /* 0x000001b000027945 */ /* 0x000fe20003800000 */
[----:B------:R-:W-:Y:S05]  /*0640*/  @P0 BRA `(.L_x_6753) ;  /* 0x0000019000000947 */ /* 0x000fea0003800000 */
[----:B------:R-:W0:Y:S01]  /*0650*/  MUFU.RCP R19, R19 ;  /* 0x0000001300137308 */ /* 0x000e220000001000 */
[----:B------:R-:W-:Y:S01]  /*0660*/  MOV R25, R2 ;  /* 0x0000000200197202 */ /* 0x000fe20000000f00 */
[----:B------:R-:W-:-:S06]  /*0670*/  IMAD.MOV.U32 R23, RZ, RZ, RZ ;  /* 0x000000ffff177224 */ /* 0x000fcc00078e00ff */
.L_x_6754:
[----:B------:R-:W-:Y:S01]  /*0680*/  MOV R29, R15 ;  /* 0x0000000f001d7202 */ /* 0x000fe20000000f00 */
[----:B0-----:R-:W-:Y:S02]  /*0690*/  IMAD R16, R23, c[0x0][0x180], RZ ;  /* 0x0000600017107a24 */ /* 0x001fe400078e02ff */
[----:B------:R-:W-:Y:S02]  /*06a0*/  IMAD.MOV.U32 R28, RZ, RZ, R14 ;  /* 0x000000ffff1c7224 */ /* 0x000fe400078e000e */
[----:B------:R-:W-:-:S02]  /*06b0*/  IMAD R17, R25, c[0x0][0x184], R16 ;  /* 0x0000610019117a24 */ /* 0x000fc400078e0210 */
        /* <DEDUP_REMOVED lines=10> */
[----:B------:R-:W-:Y:S01]  /*0760*/  ISETP.GE.AND.EX P0, PT, R23, c[0x0][0x17c], PT, P0 ;  /* 0x00005f0017007a0c */ /* 0x000fe20003f06300 */
[----:B--2---:R-:W-:-:S05]  /*0770*/  HADD2.F32 R27, -RZ, R32.H0_H0 ;  /* 0x20000020ff1b7230 */ /* 0x004fca0000004100 */
[----:B------:R-:W-:-:S04]  /*0780*/  FADD.FTZ R27, R27, -R18 ;  /* 0x800000121b1b7221 */ /* 0x000fc80000010000 */
[----:B------:R-:W-:-:S06]  /*0790*/  FMUL.FTZ R26, R27, 1.4426950216293334961 ;  /* 0x3fb8aa3b1b1a7820 */ /* 0x000fcc0000410000 */
[----:B------:R-:W1:Y:S02]  /*07a0*/  MUFU.EX2 R26, R26 ;  /* 0x0000001a001a7308 */ /* 0x000e640000000800 */
[----:B01----:R-:W-:-:S05]  /*07b0*/  FMUL.FTZ R27, R26, R19 ;  /* 0x000000131a1b7220 */ /* 0x003fca0000410000 */
[----:B------:R0:W-:Y:S01]  /*07c0*/  STG.E [R16.64], R27 ;  /* 0x0000001b10007986 */ /* 0x0001e2000c101908 */
[----:B------:R-:W-:Y:S05]  /*07d0*/  @!P0 BRA `(.L_x_6754) ;  /* 0xfffffea000008947 */ /* 0x000fea000383ffff */
.L_x_6753:
[----:B------:R-:W-:Y:S05]  /*07e0*/  BSYNC B2 ;  /* 0x0000000000027941 */ /* 0x000fea0003800000 */
.L_x_6752:
[----:B------:R-:W-:Y:S05]  /*07f0*/  BRA `(.L_x_6755) ;  /* 0x000006e000007947 */ /* 0x000fea0003800000 */
.L_x_6745:
[----:B------:R-:W-:Y:S02]  /*0800*/  ISETP.GE.U32.AND P0, PT, R2, c[0x0][0x178], PT ;  /* 0x00005e0002007a0c */ /* 0x000fe40003f06070 */
[----:B------:R-:W-:Y:S02]  /*0810*/  MOV R26, 0xff7fffff ;  /* 0xff7fffff001a7802 */ /* 0x000fe40000000f00 */
[----:B------:R-:W-:-:S13]  /*0820*/  ISETP.GE.AND.EX P0, PT, RZ, c[0x0][0x17c], PT, P0 ;  /* 0x00005f00ff007a0c */ /* 0x000fda0003f06300 */
[----:B------:R-:W-:Y:S05]  /*0830*/  @P0 BRA `(.L_x_6756) ;  /* 0x0000014000000947 */ /* 0x000fea0003800000 */
[----:B------:R-:W-:Y:S01]  /*0840*/  HFMA2.MMA R25, -RZ, RZ, 0, 0 ;  /* 0x00000000ff197435 */ /* 0x000fe200000001ff */
[----:B------:R-:W-:Y:S02]  /*0850*/  IMAD.MOV.U32 R26, RZ, RZ, -0x800001 ;  /* 0xff7fffffff1a7424 */ /* 0x000fe400078e00ff */
[----:B------:R-:W-:-:S07]  /*0860*/  IMAD.MOV.U32 R23, RZ, RZ, R2 ;  /* 0x000000ffff177224 */ /* 0x000fce00078e0002 */
.L_x_6757:
[----:B------:R-:W-:Y:S02]  /*0870*/  IMAD R16, R25, c[0x0][0x180], RZ ;  /* 0x0000600019107a24 */ /* 0x000fe400078e02ff */
[----:B------:R-:W-:Y:S02]  /*0880*/  IMAD.MOV.U32 R18, RZ, RZ, R14 ;  /* 0x000000ffff127224 */ /* 0x000fe400078e000e */
[----:B------:R-:W-:Y:S02]  /*0890*/  IMAD.MOV.U32 R19, RZ, RZ, R15 ;  /* 0x000000ffff137224 */ /* 0x000fe400078e000f */
[C---:B------:R-:W-:Y:S02]  /*08a0*/  IMAD R17, R23.reuse, c[0x0][0x184], R16 ;  /* 0x0000610017117a24 */ /* 0x040fe400078e0210 */
[----:B------:R-:W-:-:S05]  /*08b0*/  IMAD.WIDE.U32 R18, R23, c[0x0][0x180], R18 ;  /* 0x0000600017127a25 */ /* 0x000fca00078e0012 */
[----:B------:R-:W-:Y:S02]  /*08c0*/  IADD3 R17, R19, R17, RZ ;  /* 0x0000001113117210 */ /* 0x000fe40007ffe0ff */
[----:B------:R-:W-:-:S04]  /*08d0*/  LEA R16, P1, R18, c[0x0][0x168], 0x1 ;  /* 0x00005a0012107a11 */ /* 0x000fc800078208ff */
[----:B------:R-:W-:-:S05]  /*08e0*/  LEA.HI.X R17, R18, c[0x0][0x16c], R17, 0x1, P1 ;  /* 0x00005b0012117a11 */ /* 0x000fca00008f0c11 */
[----:B------:R-:W2:Y:S01]  /*08f0*/  LDG.E.U16 R16, [R16.64] ;  /* 0x0000000810107981 */ /* 0x000ea2000c1e1500 */
[----:B------:R-:W-:-:S05]  /*0900*/  IADD3 R23, P1, R23, c[0x0][0x0], RZ ;  /* 0x0000000017177a10 */ /* 0x000fca0007f3e0ff */
[----:B------:R-:W-:Y:S01]  /*0910*/  IMAD.X R25, RZ, RZ, R25, P1 ;  /* 0x000000ffff197224 */ /* 0x000fe200008e0619 */
[----:B------:R-:W-:-:S04]  /*0920*/  ISETP.GE.U32.AND P1, PT, R23, c[0x0][0x178], PT ;  /* 0x00005e0017007a0c */ /* 0x000fc80003f26070 */
[----:B------:R-:W-:Y:S01]  /*0930*/  ISETP.GE.AND.EX P1, PT, R25, c[0x0][0x17c], PT, P1 ;  /* 0x00005f0019007a0c */ /* 0x000fe20003f26310 */
[----:B--2---:R-:W-:-:S05]  /*0940*/  HADD2.F32 R19, -RZ, R16.H0_H0 ;  /* 0x20000010ff137230 */ /* 0x004fca0000004100 */
[----:B------:R-:W-:-:S04]  /*0950*/  FSETP.GEU.FTZ.AND P2, PT, R26, R19, PT ;  /* 0x000000131a00720b */ /* 0x000fc80003f5e000 */
[----:B------:R-:W-:-:S03]  /*0960*/  FSEL R26, R19, R26, !P2 ;  /* 0x0000001a131a7208 */ /* 0x000fc60005000000 */
[----:B------:R-:W-:Y:S05]  /*0970*/  @!P1 BRA `(.L_x_6757) ;  /* 0xfffffef000009947 */ /* 0x000fea000383ffff */
.L_x_6756:
[----:B------:R-:W-:Y:S02]  /*0980*/  WARPSYNC 0xffffffff ;  /* 0xffffffff00007948 */ /* 0x000fe40003800000 */
[----:B------:R-:W-:Y:S01]  /*0990*/  BAR.SYNC.DEFER_BLOCKING 0x0 ;  /* 0x0000000000007b1d */ /* 0x000fe20000010000 */
[----:B------:R-:W-:-:S05]  /*09a0*/  ISETP.NE.AND P2, PT, R7, RZ, PT ;  /* 0x000000ff0700720c */ /* 0x000fca0003f45270 */
[----:B------:R0:W-:Y:S08]  /*09b0*/  STS [R9], R26 ;  /* 0x0000001a09007388 */ /* 0x0001f00000000800 */
[----:B------:R-:W-:Y:S05]  /*09c0*/  @!P2 BRA `(.L_x_6758) ;  /* 0x000000c00000a947 */ /* 0x000fea0003800000 */
[----:B------:R-:W-:-:S04]  /*09d0*/  IMAD.MOV.U32 R16, RZ, RZ, R7 ;  /* 0x000000ffff107224 */ /* 0x000fc800078e0007 */
.L_x_6759:
        /* <DEDUP_REMOVED lines=11> */
.L_x_6758:
[----:B------:R-:W-:Y:S01]  /*0a90*/  BAR.SYNC.DEFER_BLOCKING 0x0 ;  /* 0x0000000000007b1d */ /* 0x000fe20000010000 */
[----:B------:R-:W-:-:S05]  /*0aa0*/  IMAD.MOV.U32 R18, RZ, RZ, RZ ;  /* 0x000000ffff127224 */ /* 0x000fca00078e00ff */
[----:B------:R-:W-:Y:S01]  /*0ab0*/  BSSY B2, `(.L_x_6760) ;  /* 0x0000018000027945 */ /* 0x000fe20003800000 */
[----:B------:R1:W2:Y:S01]  /*0ac0*/  LDS R23, [R3.X4] ;  /* 0x0000000003177984 */ /* 0x0002a20000004800 */
[----:B------:R-:W-:Y:S05]  /*0ad0*/  @P0 BRA `(.L_x_6761) ;  /* 0x0000015000000947 */ /* 0x000fea0003800000 */
[----:B------:R-:W-:Y:S01]  /*0ae0*/  CS2R R18, SRZ ;  /* 0x0000000000127805 */ /* 0x000fe2000001ff00 */
[----:B------:R-:W-:-:S04]  /*0af0*/  IMAD.MOV.U32 R25, RZ, RZ, R2 ;  /* 0x000000ffff197224 */ /* 0x000fc800078e0002 */
.L_x_6762:
        /* <DEDUP_REMOVED lines=12> */
[----:B------:R-:W-:Y:S01]  /*0bc0*/  ISETP.GE.AND.EX P1, PT, R19, c[0x0][0x17c], PT, P1 ;  /* 0x00005f0013007a0c */ /* 0x000fe20003f26310 */
[----:B---3--:R-:W-:-:S05]  /*0bd0*/  HADD2.F32 R26, -RZ, R16.H0_H0 ;  /* 0x20000010ff1a7230 */ /* 0x008fca0000004100 */
[----:B--2---:R-:W-:-:S04]  /*0be0*/  FADD.FTZ R26, -R23, R26 ;  /* 0x0000001a171a7221 */ /* 0x004fc80000010100 */
[----:B------:R-:W-:-:S04]  /*0bf0*/  FMUL.FTZ R26, R26, 1.4426950216293334961 ;  /* 0x3fb8aa3b1a1a7820 */ /* 0x000fc80000410000 */
[----:B------:R-:W0:Y:S02]  /*0c00*/  MUFU.EX2 R27, R26 ;  /* 0x0000001a001b7308 */ /* 0x000e240000000800 */
[----:B0-----:R-:W-:Y:S01]  /*0c10*/  FADD.FTZ R18, R27, R18 ;  /* 0x000000121b127221 */ /* 0x001fe20000010000 */
[----:B------:R-:W-:Y:S05]  /*0c20*/  @!P1 BRA `(.L_x_6762) ;  /* 0xfffffed000009947 */ /* 0x000fea000383ffff */
.L_x_6761:
[----:B------:R-:W-:Y:S05]  /*0c30*/  BSYNC B2 ;  /* 0x0000000000027941 */ /* 0x000fea0003800000 */
.L_x_6760:
[----:B------:R-:W-:Y:S06]  /*0c40*/  BAR.SYNC.DEFER_BLOCKING 0x0 ;  /* 0x0000000000007b1d */ /* 0x000fec0000010000 */
[----:B------:R3:W-:Y:S01]  /*0c50*/  STS [R9], R18 ;  /* 0x0000001209007388 */ /* 0x0007e20000000800 */
[----:B------:R-:W-:Y:S05]  /*0c60*/  @!P2 BRA `(.L_x_6763) ;  /* 0x000000b00000a947 */ /* 0x000fea0003800000 */
[----:B------:R-:W-:-:S04]  /*0c70*/  IMAD.MOV.U32 R16, RZ, RZ, R7 ;  /* 0x000000ffff107224 */ /* 0x000fc800078e0007 */
.L_x_6764:
        /* <DEDUP_REMOVED lines=10> */
.L_x_6763:
[----:B------:R-:W-:Y:S06]  /*0d20*/  BAR.SYNC.DEFER_BLOCKING 0x0 ;  /* 0x0000000000007b1d */ /* 0x000fec0000010000 */
[----:B------:R-:W-:Y:S05]  /*0d30*/  @P0 BRA `(.L_x_6755) ;  /* 0x000001a000000947 */ /* 0x000fea0003800000 */
[----:B------:R-:W4:Y:S01]  /*0d40*/  LDS R25, [R3.X4] ;  /* 0x0000000003197984 */ /* 0x000f220000004800 */
[----:B0-----:R-:W-:Y:S01]  /*0d50*/  MOV R26, R2 ;  /* 0x00000002001a7202 */ /* 0x001fe20000000f00 */
[----:B------:R-:W-:Y:S01]  /*0d60*/  IMAD.MOV.U32 R27, RZ, RZ, RZ ;  /* 0x000000ffff1b7224 */ /* 0x000fe200078e00ff */
[----:B----4-:R-:W0:Y:S06]  /*0d70*/  MUFU.RCP R25, R25 ;  /* 0x0000001900197308 */ /* 0x010e2c0000001000 */
.L_x_6765:
        /* <DEDUP_REMOVED lines=9> */
[----:B---34-:R-:W-:-:S05]  /*0e10*/  HADD2.F32 R18, -RZ, R32.H0_H0 ;  /* 0x20000020ff127230 */ /* 0x018fca0000004100 */
[----:B--2---:R-:W-:-:S04]  /*0e20*/  FADD.FTZ R18, -R23, R18 ;  /* 0x0000001217127221 */ /* 0x004fc80000010100 */
        /* <DEDUP_REMOVED lines=11> */
.L_x_6755:
[----:B------:R-:W-:Y:S05]  /*0ee0*/  BSYNC B0 ;  /* 0x0000000000007941 */ /* 0x000fea0003800000 */
.L_x_6744:
[----:B------:R-:W-:-:S05]  /*0ef0*/  IMAD R15, R6, c[0x0][0x10], RZ ;  /* 0x00000400060f7a24 */ /* 0x000fca00078e02ff */
[----:B------:R-:W-:-:S04]  /*0f00*/  IADD3 R20, P0, R15, R20, RZ ;  /* 0x000000140f147210 */ /* 0x000fc80007f1e0ff */
[----:B------:R-:W-:Y:S02]  /*0f10*/  IADD3.X R21, RZ, R21, RZ, P0, !PT ;  /* 0x00000015ff157210 */ /* 0x000fe400007fe4ff */
[----:B------:R-:W-:-:S04]  /*0f20*/  ISETP.GE.U32.AND P0, PT, R20, c[0x0][0x180], PT ;  /* 0x0000600014007a0c */ /* 0x000fc80003f06070 */
[----:B------:R-:W-:-:S13]  /*0f30*/  ISETP.GE.AND.EX P0, PT, R21, c[0x0][0x184], PT, P0 ;  /* 0x0000610015007a0c */ /* 0x000fda0003f06300 */
[----:B------:R-:W-:Y:S01]  /*0f40*/  @P0 CALL.REL.NOINC `(.L_x_6743) ;  /* 0x0000001000000944 */ /* 0x000fe20003c00000 */
[----:B------:R-:W-:Y:S05]  /*0f50*/  BRA `(.L_x_6766) ;  /* 0xfffff34000007947 */ /* 0x000fea000383ffff */
.L_x_6743:
[----:B------:R-:W-:Y:S05]  /*0f60*/  BSYNC B1 ;  /* 0x0000000000017941 */ /* 0x000fea0003800000 */
.L_x_6742:
[----:B------:R-:W-:-:S05]  /*0f70*/  IADD3 R4, P0, R4, c[0x0][0xc], RZ ;  /* 0x0000030004047a10 */ /* 0x000fca0007f1e0ff */
[----:B------:R-:W-:Y:S01]  /*0f80*/  IMAD.X R5, RZ, RZ, R5, P0 ;  /* 0x000000ffff057224 */ /* 0x000fe200000e0605 */
[----:B------:R-:W-:-:S04]  /*0f90*/  ISETP.GE.U32.AND P0, PT, R4, c[0x0][0x170], PT ;  /* 0x00005c0004007a0c */ /* 0x000fc80003f06070 */
[----:B------:R-:W-:-:S13]  /*0fa0*/  ISETP.GE.AND.EX P0, PT, R5, c[0x0][0x174], PT, P0 ;  /* 0x00005d0005007a0c */ /* 0x000fda0003f06300 */
[----:B------:R-:W-:Y:S01]  /*0fb0*/  @P0 CALL.REL.NOINC `(.L_x_6767) ;  /* 0x0000001000000944 */ /* 0x000fe20003c00000 */
[----:B------:R-:W-:Y:S05]  /*0fc0*/  BRA `(.L_x_6768) ;  /* 0xfffff1d000007947 */ /* 0x000fea000383ffff */
.L_x_6767:
[----:B------:R-:W-:Y:S05]  /*0fd0*/  EXIT ;  /* 0x000000000000794d */ /* 0x000fea0003800000 */
.L_x_6769:
        /* <DEDUP_REMOVED lines=10> */
.L_x_11230:


//--------------------- .text._ZN2at6native43_GLOBAL__N__9ae7fba5_10_SoftMax_cu_9f978f6326cunn_SpatialSoftMaxForwardIN3c104HalfEfS4_lNS1_22SoftMaxForwardEpilogueEEEvPT1_PKT_T2_SB_SB_ --------------------------
	.section	.text._ZN2at6native43_GLOBAL__N__9ae7fba5_10_SoftMax_cu_9f978f6326cunn_SpatialSoftMaxForwardIN3c104HalfEfS4_lNS1_22SoftMaxForwardEpilogueEEEvPT1_PKT_T2_SB_SB_,"ax",@progbits
	.sectioninfo	@"SHI_REGISTERS=32"
	.align	128
.text._ZN2at6native43_GLOBAL__N__9ae7fba5_10_SoftMax_cu_9f978f6326cunn_SpatialSoftMaxForwardIN3c104HalfEfS4_lNS1_22SoftMaxForwardEpilogueEEEvPT1_PKT_T2_SB_SB_:
        .type           _ZN2at6native43_GLOBAL__N__9ae7fba5_10_SoftMax_cu_9f978f6326cunn_SpatialSoftMaxForwardIN3c104HalfEfS4_lNS1_22SoftMaxForwardEpilogueEEEvPT1_PKT_T2_SB_SB_,@function
        .size           _ZN2at6native43_GLOBAL__N__9ae7fba5_10_SoftMax_cu_9f978f6326cunn_SpatialSoftMaxForwardIN3c104HalfEfS4_lNS1_22SoftMaxForwardEpilogueEEEvPT1_PKT_T2_SB_SB_,(.L_x_11231 - _ZN2at6native43_GLOBAL__N__9ae7fba5_10_SoftMax_cu_9f978f6326cunn_SpatialSoftMaxForwardIN3c104HalfEfS4_lNS1_22SoftMaxForwardEpilogueEEEvPT1_PKT_T2_SB_SB_)
        .other          _ZN2at6native43_GLOBAL__N__9ae7fba5_10_SoftMax_cu_9f978f6326cunn_SpatialSoftMaxForwardIN3c104HalfEfS4_lNS1_22SoftMaxForwardEpilogueEEEvPT1_PKT_T2_SB_SB_,@"STO_CUDA_ENTRY STV_DEFAULT"
_ZN2at6native43_GLOBAL__N__9ae7fba5_10_SoftMax_cu_9f978f6326cunn_SpatialSoftMaxForwardIN3c104HalfEfS4_lNS1_22SoftMaxForwardEpilogueEEEvPT1_PKT_T2_SB_SB_:
        /* <DEDUP_REMOVED lines=26> */
.L_x_6796:
        /* <DEDUP_REMOVED lines=16> */
.L_x_6794:
        /* <DEDUP_REMOVED lines=16> */
[----:B------:R-:W-:Y:S01]  /*03a0*/  IMAD.MOV.U32 R27, RZ, RZ, RZ ;  /* 0x000000ffff1b7224 */ /* 0x000fe200078e00ff */
[----:B------:R-:W-:Y:S01]  /*03b0*/  IADD3 R19, R19, R23, RZ ;  /* 0x0000001713137210 */ /* 0x000fe20007ffe0ff */
[----:B------:R-:W-:-:S03]  /*03c0*/  IMAD.MOV.U32 R23, RZ, RZ, -0x800001 ;  /* 0xff7fffffff177424 */ /* 0x000fc600078e00ff */
[----:B------:R-:W-:Y:S02]  /*03d0*/  LEA.HI.X R19, R18, c[0x0][0x16c], R19, 0x1, P1 ;  /* 0x00005b0012137a11 */ /* 0x000fe400008f0c13 */
.L_x_6776:
[----:B------:R-:W-:-:S06]  /*03e0*/  MOV R18, R25 ;  /* 0x0000001900127202 */ /* 0x000fcc0000000f00 */
[----:B------:R0:W2:Y:S01]  /*03f0*/  LDG.E.U16 R18, [R18.64] ;  /* 0x0000000812127981 */ /* 0x0000a2000c1e1500 */
[----:B------:R-:W-:-:S05]  /*0400*/  IADD3 R26, P2, R26, c[0x0][0x0], RZ ;  /* 0x000000001a1a7a10 */ /* 0x000fca0007f5e0ff */
[----:B------:R-:W-:Y:S01]  /*0410*/  IMAD.X R27, RZ, RZ, R27, P2 ;  /* 0x000000ffff1b7224 */ /* 0x000fe200010e061b */
[----:B------:R-:W-:-:S05]  /*0420*/  LEA R25, P2, R14, R25, 0x1 ;  /* 0x000000190e197211 */ /* 0x000fca00078408ff */
[----:B0-----:R-:W-:Y:S01]  /*0430*/  IMAD.X R19, R19, 0x1, R8, P2 ;  /* 0x0000000113137824 */ /* 0x001fe200010e0608 */
[----:B--2---:R-:W-:-:S05]  /*0440*/  HADD2.F32 R28, -RZ, R18.H0_H0 ;  /* 0x20000012ff1c7230 */ /* 0x004fca0000004100 */
[----:B------:R-:W-:-:S04]  /*0450*/  FSETP.GEU.FTZ.AND P1, PT, R23, R28, PT ;  /* 0x0000001c1700720b */ /* 0x000fc80003f3e000 */
[----:B------:R-:W-:Y:S02]  /*0460*/  FSEL R23, R28, R23, !P1 ;  /* 0x000000171c177208 */ /* 0x000fe40004800000 */
[----:B------:R-:W-:-:S04]  /*0470*/  ISETP.GE.U32.AND P1, PT, R26, c[0x0][0x178], PT ;  /* 0x00005e001a007a0c */ /* 0x000fc80003f26070 */
[----:B------:R-:W-:-:S13]  /*0480*/  ISETP.GE.AND.EX P1, PT, R27, c[0x0][0x17c], PT, P1 ;  /* 0x00005f001b007a0c */ /* 0x000fda0003f26310 */
[----:B------:R-:W-:Y:S05]  /*0490*/  @!P1 BRA `(.L_x_6776) ;  /* 0xffffff4000009947 */ /* 0x000fea000383ffff */
.L_x_6775:
[----:B------:R-:W-:Y:S05]  /*04a0*/  BSYNC B2 ;  /* 0x0000000000027941 */ /* 0x000fea0003800000 */
.L_x_6774:
[----:B------:R-:W-:Y:S01]  /*04b0*/  BSSY B2, `(.L_x_6777) ;  /* 0x0000017000027945 */ /* 0x000fe20003800000 */
[----:B------:R-:W-:Y:S01]  /*04c0*/  IMAD.MOV.U32 R25, RZ, RZ, RZ ;  /* 0x000000ffff197224 */ /* 0x000fe200078e00ff */
[----:B------:R-:W-:Y:S05]  /*04d0*/  @P0 BRA `(.L_x_6778) ;  /* 0x0000014000000947 */ /* 0x000fea0003800000 */
[----:B------:R-:W-:Y:S01]  /*04e0*/  HFMA2.MMA R25, -RZ, RZ, 0, 0 ;  /* 0x00000000ff197435 */ /* 0x000fe200000001ff */
[----:B------:R-:W-:Y:S02]  /*04f0*/  IMAD.MOV.U32 R27, RZ, RZ, R0 ;  /* 0x000000ffff1b7224 */ /* 0x000fe400078e0000 */
[----:B------:R-:W-:-:S04]  /*0500*/  IMAD.MOV.U32 R26, RZ, RZ, RZ ;  /* 0x000000ffff1a7224 */ /* 0x000fc800078e00ff */
.L_x_6779:
[----:B------:R-:W-:Y:S02]  /*0510*/  IMAD R18, R26, c[0x0][0x180], RZ ;  /* 0x000060001a127a24 */ /* 0x000fe400078e02ff */
[----:B------:R-:W-:-:S04]  /*0520*/  IMAD.WIDE.U32 R28, R27, c[0x0][0x180], R16 ;  /* 0x000060001b1c7a25 */ /* 0x000fc800078e0010 */
[----:B------:R-:W-:Y:S01]  /*0530*/  IMAD R19, R27, c[0x0][0x184], R18 ;  /* 0x000061001b137a24 */ /* 0x000fe200078e0212 */
[----:B------:R-:W-:-:S04]  /*0540*/  LEA R18, P1, R28, c[0x0][0x168], 0x1 ;  /* 0x00005a001c127a11 */ /* 0x000fc800078208ff */
[----:B------:R-:W-:-:S04]  /*0550*/  IADD3 R19, R29, R19, RZ ;  /* 0x000000131d137210 */ /* 0x000fc80007ffe0ff */
        /* <DEDUP_REMOVED lines=8> */
[----:B------:R-:W-:-:S06]  /*05e0*/  FMUL.FTZ R28, R28, 1.4426950216293334961 ;  /* 0x3fb8aa3b1c1c7820 */ /* 0x000fcc0000410000 */
[----:B------:R-:W0:Y:S02]  /*05f0*/  MUFU.EX2 R28, R28 ;  /* 0x0000001c001c7308 */ /* 0x000e240000000800 */
[----:B0-----:R-:W-:Y:S01]  /*0600*/  FADD.FTZ R25, R28, R25 ;  /* 0x000000191c197221 */ /* 0x001fe20000010000 */
[----:B------:R-:W-:Y:S05]  /*0610*/  @!P1 BRA `(.L_x_6779) ;  /* 0xfffffef000009947 */ /* 0x000fea000383ffff */
.L_x_6778:
[----:B------:R-:W-:Y:S05]  /*0620*/  BSYNC B2 ;  /* 0x0000000000027941 */ /* 0x000fea0003800000 */
.L_x_6777:
[----:B------:R-:W-:Y:S01]  /*0630*/  BSSY B2, `(.L_x_6780) ;  /* 0x000001e000027945 */ /* 0x000fe20003800000 */
[----:B------:R-:W-:Y:S05]  /*0640*/  @P0 BRA `(.L_x_6781) ;  /* 0x000001c000000947 */ /* 0x000fea0003800000 */
[----:B------:R-:W0:Y:S01]  /*0650*/  MUFU.RCP R25, R25 ;  /* 0x0000001900197308 */ /* 0x000e220000001000 */
[----:B------:R-:W-:Y:S01]  /*0660*/  IMAD.MOV.U32 R27, RZ, RZ, R0 ;  /* 0x000000ffff1b7224 */ /* 0x000fe200078e0000 */
[----:B------:R-:W-:-:S06]  /*0670*/  MOV R26, RZ ;  /* 0x000000ff001a7202 */ /* 0x000fcc0000000f00 */
.L_x_6782:
        /* <DEDUP_REMOVED lines=16> */
[----:B------:R-:W-:Y:S01]  /*0780*/  ISETP.GE.AND.EX P0, PT, R26, c[0x0][0x17c], PT, P0 ;  /* 0x00005f001a007a0c */ /* 0x000fe20003f06300 */
[----:B--2---:R-:W-:-:S05]  /*0790*/  HADD2.F32 R28, -RZ, R28.H0_H0 ;  /* 0x2000001cff1c7230 */ /* 0x004fca0000004100 */
[----:B------:R-:W-:-:S04]  /*07a0*/  FADD.FTZ R28, R28, -R23 ;  /* 0x800000171c1c7221 */ /* 0x000fc80000010000 */
[----:B------:R-:W-:-:S04]  /*07b0*/  FMUL.FTZ R29, R28, 1.4426950216293334961 ;  /* 0x3fb8aa3b1c1d7820 */ /* 0x000fc80000410000 */
[----:B------:R-:W1:Y:S02]  /*07c0*/  MUFU.EX2 R28, R29 ;  /* 0x0000001d001c7308 */ /* 0x000e640000000800 */
[----:B01----:R-:W-:-:S05]  /*07d0*/  FMUL.FTZ R28, R28, R25 ;  /* 0x000000191c1c7220 */ /* 0x003fca0000410000 */
[----:B------:R-:W-:-:S05]  /*07e0*/  F2FP.PACK_AB R28, RZ, R28 ;  /* 0x0000001cff1c723e */ /* 0x000fca00000000ff */
[----:B------:R0:W-:Y:S01]  /*07f0*/  STG.E.U16 [R18.64], R28 ;  /* 0x0000001c12007986 */ /* 0x0001e2000c101508 */
[----:B------:R-:W-:Y:S05]  /*0800*/  @!P0 BRA `(.L_x_6782) ;  /* 0xfffffe7000008947 */ /* 0x000fea000383ffff */
.L_x_6781:
[----:B------:R-:W-:Y:S05]  /*0810*/  BSYNC B2 ;  /* 0x0000000000027941 */ /* 0x000fea0003800000 */
.L_x_6780:
[----:B------:R-:W-:Y:S05]  /*0820*/  BRA `(.L_x_6783) ;  /* 0x0000072000007947 */ /* 0x000fea0003800000 */
.L_x_6773:
[----:B------:R-:W-:Y:S02]  /*0830*/  ISETP.GE.U32.AND P0, PT, R0, c[0x0][0x178], PT ;  /* 0x00005e0000007a0c */ /* 0x000fe40003f06070 */
[----:B------:R-:W-:Y:S02]  /*0840*/  MOV R28, 0xff7fffff ;  /* 0xff7fffff001c7802 */ /* 0x000fe40000000f00 */
[----:B------:R-:W-:-:S13]  /*0850*/  ISETP.GE.AND.EX P0, PT, RZ, c[0x0][0x17c], PT, P0 ;  /* 0x00005f00ff007a0c */ /* 0x000fda0003f06300 */
[----:B------:R-:W-:Y:S05]  /*0860*/  @P0 BRA `(.L_x_6784) ;  /* 0x0000014000000947 */ /* 0x000fea0003800000 */
[----:B------:R-:W-:Y:S01]  /*0870*/  HFMA2.MMA R25, -RZ, RZ, 0, 0 ;  /* 0x00000000ff197435 */ /* 0x000fe200000001ff */
[----:B------:R-:W-:Y:S02]  /*0880*/  IMAD.MOV.U32 R28, RZ, RZ, -0x800001 ;  /* 0xff7fffffff1c7424 */ /* 0x000fe400078e00ff */
[----:B------:R-:W-:-:S07]  /*0890*/  IMAD.MOV.U32 R23, RZ, RZ, R0 ;  /* 0x000000ffff177224 */ /* 0x000fce00078e0000 */
.L_x_6785:
        /* <DEDUP_REMOVED lines=17> */
.L_x_6784:
[----:B------:R-:W-:Y:S02]  /*09b0*/  WARPSYNC 0xffffffff ;  /* 0xffffffff00007948 */ /* 0x000fe40003800000 */
[----:B------:R-:W-:Y:S01]  /*09c0*/  BAR.SYNC.DEFER_BLOCKING 0x0 ;  /* 0x0000000000007b1d */ /* 0x000fe20000010000 */
[----:B------:R-:W-:-:S05]  /*09d0*/  ISETP.NE.AND P2, PT, R7, RZ, PT ;  /* 0x000000ff0700720c */ /* 0x000fca0003f45270 */
[----:B------:R0:W-:Y:S08]  /*09e0*/  STS [R9], R28 ;  /* 0x0000001c09007388 */ /* 0x0001f00000000800 */
[----:B------:R-:W-:Y:S05]  /*09f0*/  @!P2 BRA `(.L_x_6786) ;  /* 0x000000c00000a947 */ /* 0x000fea0003800000 */
[----:B------:R-:W-:-:S04]  /*0a00*/  IMAD.MOV.U32 R18, RZ, RZ, R7 ;  /* 0x000000ffff127224 */ /* 0x000fc800078e0007 */
.L_x_6787:
        /* <DEDUP_REMOVED lines=11> */
.L_x_6786:
[----:B------:R-:W-:Y:S01]  /*0ac0*/  BAR.SYNC.DEFER_BLOCKING 0x0 ;  /* 0x0000000000007b1d */ /* 0x000fe20000010000 */
[----:B------:R-:W-:-:S05]  /*0ad0*/  IMAD.MOV.U32 R26, RZ, RZ, RZ ;  /* 0x000000ffff1a7224 */ /* 0x000fca00078e00ff */
[----:B------:R-:W-:Y:S01]  /*0ae0*/  BSSY B2, `(.L_x_6788) ;  /* 0x0000019000027945 */ /* 0x000fe20003800000 */
[----:B------:R1:W2:Y:S01]  /*0af0*/  LDS R23, [R3.X4] ;  /* 0x0000000003177984 */ /* 0x0002a20000004800 */
[----:B------:R-:W-:Y:S05]  /*0b00*/  @P0 BRA `(.L_x_6789) ;  /* 0x0000016000000947 */ /* 0x000fea0003800000 */
[----:B------:R-:W-:Y:S01]  /*0b10*/  IMAD.MOV.U32 R26, RZ, RZ, RZ ;  /* 0x000000ffff1a7224 */ /* 0x000fe200078e00ff */
[----:B------:R-:W-:Y:S01]  /*0b20*/  MOV R27, R0 ;  /* 0x00000000001b7202 */ /* 0x000fe20000000f00 */
[----:B------:R-:W-:-:S03]  /*0b30*/  IMAD.MOV.U32 R25, RZ, RZ, RZ ;  /* 0x000000ffff197224 */ /* 0x000fc600078e00ff */
.L_x_6790:
[----:B------:R-:W-:Y:S01]  /*0b40*/  MOV R29, R17 ;  /* 0x00000011001d7202 */ /* 0x000fe20000000f00 */
[----:B------:R-:W-:Y:S02]  /*0b50*/  IMAD R18, R25, c[0x0][0x180], RZ ;  /* 0x0000600019127a24 */ /* 0x000fe400078e02ff */
[----:B0-----:R-:W-:Y:S02]  /*0b60*/  IMAD.MOV.U32 R28, RZ, RZ, R16 ;  /* 0x000000ffff1c7224 */ /* 0x001fe400078e0010 */
[C---:B------:R-:W-:Y:S02]  /*0b70*/  IMAD R19, R27.reuse, c[0x0][0x184], R18 ;  /* 0x000061001b137a24 */ /* 0x040fe400078e0212 */
[----:B------:R-:W-:-:S04]  /*0b80*/  IMAD.WIDE.U32 R28, R27, c[0x0][0x180], R28 ;  /* 0x000060001b1c7a25 */ /* 0x000fc800078e001c */
[----:B------:R-:W-:Y:S01]  /*0b90*/  IMAD.IADD R19, R29, 0x1, R19 ;  /* 0x000000011d137824 */ /* 0x000fe200078e0213 */
[----:B------:R-:W-:-:S04]  /*0ba0*/  LEA R18, P1, R28, c[0x0][0x168], 0x1 ;  /* 0x00005a001c127a11 */ /* 0x000fc800078208ff */
[----:B------:R-:W-:-:S05]  /*0bb0*/  LEA.HI.X R19, R28, c[0x0][0x16c], R19, 0x1, P1 ;  /* 0x00005b001c137a11 */ /* 0x000fca00008f0c13 */
[----:B------:R-:W3:Y:S01]  /*0bc0*/  LDG.E.U16 R18, [R18.64] ;  /* 0x0000000812127981 */ /* 0x000ee2000c1e1500 */
[----:B------:R-:W-:-:S05]  /*0bd0*/  IADD3 R27, P1, R27, c[0x0][0x0], RZ ;  /* 0x000000001b1b7a10 */ /* 0x000fca0007f3e0ff */
[----:B------:R-:W-:Y:S01]  /*0be0*/  IMAD.X R25, RZ, RZ, R25, P1 ;  /* 0x000000ffff197224 */ /* 0x000fe200008e0619 */
        /* <DEDUP_REMOVED lines=8> */
.L_x_6789:
[----:B------:R-:W-:Y:S05]  /*0c70*/  BSYNC B2 ;  /* 0x0000000000027941 */ /* 0x000fea0003800000 */
.L_x_6788:
[----:B------:R-:W-:Y:S06]  /*0c80*/  BAR.SYNC.DEFER_BLOCKING 0x0 ;  /* 0x0000000000007b1d */ /* 0x000fec0000010000 */
[----:B------:R3:W-:Y:S01]  /*0c90*/  STS [R9], R26 ;  /* 0x0000001a09007388 */ /* 0x0007e20000000800 */
[----:B------:R-:W-:Y:S05]  /*0ca0*/  @!P2 BRA `(.L_x_6791) ;  /* 0x000000b00000a947 */ /* 0x000fea0003800000 */
[----:B------:R-:W-:-:S03]  /*0cb0*/  MOV R18, R7 ;  /* 0x0000000700127202 */ /* 0x000fc60000000f00 */
.L_x_6792:
        /* <DEDUP_REMOVED lines=10> */
.L_x_6791:
[----:B------:R-:W-:Y:S06]  /*0d60*/  BAR.SYNC.DEFER_BLOCKING 0x0 ;  /* 0x0000000000007b1d */ /* 0x000fec0000010000 */
[----:B------:R-:W-:Y:S05]  /*0d70*/  @P0 BRA `(.L_x_6783) ;  /* 0x000001d000000947 */ /* 0x000fea0003800000 */
[----:B------:R-:W4:Y:S01]  /*0d80*/  LDS R25, [R3.X4] ;  /* 0x0000000003197984 */ /* 0x000f220000004800 */
[----:B---3--:R-:W-:Y:S01]  /*0d90*/  HFMA2.MMA R26, -RZ, RZ, 0, 0 ;  /* 0x00000000ff1a7435 */ /* 0x008fe200000001ff */
[----:B------:R-:W-:Y:S01]  /*0da0*/  IMAD.MOV.U32 R27, RZ, RZ, R0 ;  /* 0x000000ffff1b7224 */ /* 0x000fe200078e0000 */
[----:B----4-:R-:W3:Y:S08]  /*0db0*/  MUFU.RCP R25, R25 ;  /* 0x0000001900197308 */ /* 0x010ef00000001000 */
.L_x_6793:
        /* <DEDUP_REMOVED lines=16> */
[----:B------:R-:W-:Y:S01]  /*0ec0*/  ISETP.GE.AND.EX P0, PT, R26, c[0x0][0x17c], PT, P0 ;  /* 0x00005f001a007a0c */ /* 0x000fe20003f06300 */
[----:B----4-:R-:W-:-:S05]  /*0ed0*/  HADD2.F32 R28, -RZ, R28.H0_H0 ;  /* 0x2000001cff1c7230 */ /* 0x010fca0000004100 */
[----:B--2---:R-:W-:-:S04]  /*0ee0*/  FADD.FTZ R28, -R23, R28 ;  /* 0x0000001c171c7221 */ /* 0x004fc80000010100 */
[----:B------:R-:W-:-:S04]  /*0ef0*/  FMUL.FTZ R29, R28, 1.4426950216293334961 ;  /* 0x3fb8aa3b1c1d7820 */ /* 0x000fc80000410000 */
[----:B------:R-:W0:Y:S02]  /*0f00*/  MUFU.EX2 R28, R29 ;  /* 0x0000001d001c7308 */ /* 0x000e240000000800 */
[----:B0--3--:R-:W-:-:S05]  /*0f10*/  FMUL.FTZ R28, R28, R25 ;  /* 0x000000191c1c7220 */ /* 0x009fca0000410000 */
[----:B------:R-:W-:-:S05]  /*0f20*/  F2FP.PACK_AB R28, RZ, R28 ;  /* 0x0000001cff1c723e */ /* 0x000fca00000000ff */
[----:B------:R0:W-:Y:S01]  /*0f30*/  STG.E.U16 [R18.64], R28 ;  /* 0x0000001c12007986 */ /* 0x0001e2000c101508 */
[----:B------:R-:W-:Y:S05]  /*0f40*/  @!P0 BRA `(.L_x_6793) ;  /* 0xfffffe7000008947 */ /* 0x000fea000383ffff */
.L_x_6783:
[----:B------:R-:W-:Y:S05]  /*0f50*/  BSYNC B0 ;  /* 0x0000000000007941 */ /* 0x000fea0003800000 */
.L_x_6772:
[----:B------:R-:W-:-:S05]  /*0f60*/  IMAD R17, R6, c[0x0][0x10], RZ ;  /* 0x0000040006117a24 */ /* 0x000fca00078e02ff */
[----:B------:R-:W-:-:S04]  /*0f70*/  IADD3 R20, P0, R17, R20, RZ ;  /* 0x0000001411147210 */ /* 0x000fc80007f1e0ff */
[----:B------:R-:W-:Y:S02]  /*0f80*/  IADD3.X R21, RZ, R21, RZ, P0, !PT ;  /* 0x00000015ff157210 */ /* 0x000fe400007fe4ff */
[----:B------:R-:W-:-:S04]  /*0f90*/  ISETP.GE.U32.AND P0, PT, R20, c[0x0][0x180], PT ;  /* 0x0000600014007a0c */ /* 0x000fc80003f06070 */
[----:B------:R-:W-:-:S13]  /*0fa0*/  ISETP.GE.AND.EX P0, PT, R21, c[0x0][0x184], PT, P0 ;  /* 0x0000610015007a0c */ /* 0x000fda0003f06300 */
[----:B------:R-:W-:Y:S01]  /*0fb0*/  @P0 CALL.REL.NOINC `(.L_x_6771) ;  /* 0x0000001000000944 */ /* 0x000fe20003c00000 */
[----:B------:R-:W-:Y:S05]  /*0fc0*/  BRA `(.L_x_6794) ;  /* 0xfffff2d000007947 */ /* 0x000fea000383ffff */
.L_x_6771:
[----:B------:R-:W-:Y:S05]  /*0fd0*/  BSYNC B1 ;  /* 0x0000000000017941 */ /* 0x000fea0003800000 */
.L_x_6770:
[----:B------:R-:W-:-:S05]  /*0fe0*/  IADD3 R4, P0, R4, c[0x0][0xc], RZ ;  /* 0x0000030004047a10 */ /* 0x000fca0007f1e0ff */
[----:B------:R-:W-:Y:S01]  /*0ff0*/  IMAD.X R5, RZ, RZ, R5, P0 ;  /* 0x000000ffff057224 */ /* 0x000fe200000e0605 */
[----:B------:R-:W-:-:S04]  /*1000*/  ISETP.GE.U32.AND P0, PT, R4, c[0x0][0x170], PT ;  /* 0x00005c0004007a0c */ /* 0x000fc80003f06070 */
[----:B------:R-:W-:-:S13]  /*1010*/  ISETP.GE.AND.EX P0, PT, R5, c[0x0][0x174], PT, P0 ;  /* 0x00005d0005007a0c */ /* 0x000fda0003f06300 */
[----:B------:R-:W-:Y:S01]  /*1020*/  @P0 CALL.REL.NOINC `(.L_x_6795) ;  /* 0x0000001000000944 */ /* 0x000fe20003c00000 */
[----:B------:R-:W-:Y:S05]  /*1030*/  BRA `(.L_x_6796) ;  /* 0xfffff16000007947 */ /* 0x000fea000383ffff */
.L_x_6795:
[----:B------:R-:W-:Y:S05]  /*1040*/  EXIT ;  /* 0x000000000000794d */ /* 0x000fea0003800000 */
.L_x_6797:
        /* <DEDUP_REMOVED lines=11> */
.L_x_11231:


//--------------------- .text._ZN2at6native43_GLOBAL__N__9ae7fba5_10_SoftMax_cu_9f978f6326cunn_SpatialSoftMaxForwardIN3c104HalfEffiNS1_22SoftMaxForwardEpilogueEEEvPT1_PKT_T2_SB_SB_ --------------------------
	.section	.text._ZN2at6native43_GLOBAL__N__9ae7fba5_10_SoftMax_cu_9f978f6326cunn_SpatialSoftMaxForwardIN3c104HalfEffiNS1_22SoftMaxForwardEpilogueEEEvPT1_PKT_T2_SB_SB_,"ax",@progbits
	.sectioninfo	@"SHI_REGISTERS=21"
	.align	128
.text._ZN2at6native43_GLOBAL__N__9ae7fba5_10_SoftMax_cu_9f978f6326cunn_SpatialSoftMaxForwardIN3c104HalfEffiNS1_22SoftMaxForwardEpilogueEEEvPT1_PKT_T2_SB_SB_:
        .type           _ZN2at6native43_GLOBAL__N__9ae7fba5_10_SoftMax_cu_9f978f6326cunn_SpatialSoftMaxForwardIN3c104HalfEffiNS1_22SoftMaxForwardEpilogueEEEvPT1_PKT_T2_SB_SB_,@function
        .size           _ZN2at6native43_GLOBAL__N__9ae7fba5_10_SoftMax_cu_9f978f6326cunn_SpatialSoftMaxForwardIN3c104HalfEffiNS1_22SoftMaxForwardEpilogueEEEvPT1_PKT_T2_SB_SB_,(.L_x_11232 - _ZN2at6native43_GLOBAL__N__9ae7fba5_10_SoftMax_cu_9f978f6326cunn_SpatialSoftMaxForwardIN3c104HalfEffiNS1_22SoftMaxForwardEpilogueEEEvPT1_PKT_T2_SB_SB_)
        .other          _ZN2at6native43_GLOBAL__N__9ae7fba5_10_SoftMax_cu_9f978f6326cunn_SpatialSoftMaxForwardIN3c104HalfEffiNS1_22SoftMaxForwardEpilogueEEEvPT1_PKT_T2_SB_SB_,@"STO_CUDA_ENTRY STV_DEFAULT"
_ZN2at6native43_GLOBAL__N__9ae7fba5_10_SoftMax_cu_9f978f6326cunn_SpatialSoftMaxForwardIN3c104HalfEffiNS1_22SoftMaxForwardEpilogueEEEvPT1_PKT_T2_SB_SB_:
[----:B------:R-:W-:Y:S02]  /*0000*/  MOV R1, c[0x0][0x28] ;  /* 0x00000a0000017a02 */ /* 0x000fe40000000f00 */
        /* <DEDUP_REMOVED lines=12> */
[----:B0-----:R-:W-:-:S02]  /*00d0*/  IMAD R3, R7, c[0x0][0x0], RZ ;  /* 0x0000000007037a24 */ /* 0x001fc400078e02ff */
[----:B-1----:R-:W-:-:S03]  /*00e0*/  IMAD R2, R2, c[0x0][0x4], R7 ;  /* 0x0000010002027a24 */ /* 0x002fc600078e0207 */
[----:B------:R-:W-:-:S05]  /*00f0*/  SHF.L.U32 R4, R3, 0x2, RZ ;  /* 0x0000000203047819 */ /* 0x000fca00000006ff */
[----:B--2---:R-:W-:Y:S02]  /*0100*/  IMAD R4, R5, 0x4, R4 ;  /* 0x0000000405047824 */ /* 0x004fe400078e0204 */
.L_x_6823:
[----:B------:R-:W-:Y:S01]  /*0110*/  ISETP.GE.AND P0, PT, R2, c[0x0][0x178], PT ;  /* 0x00005e0002007a0c */ /* 0x000fe20003f06270 */
[----:B------:R-:W-:-:S12]  /*0120*/  BSSY B1, `(.L_x_6798) ;  /* 0x000009e000017945 */ /* 0x000fd80003800000 */
[----:B0123--:R-:W-:Y:S05]  /*0130*/  @P0 BRA `(.L_x_6799) ;  /* 0x000009c000000947 */ /* 0x00ffea0003800000 */
[C---:B------:R-:W-:Y:S01]  /*0140*/  IMAD R6, R0.reuse, c[0x0][0x174], R5 ;  /* 0x00005d0000067a24 */ /* 0x040fe200078e0205 */
[----:B------:R-:W-:Y:S01]  /*0150*/  MOV R8, R2 ;  /* 0x0000000200087202 */ /* 0x000fe20000000f00 */
[----:B------:R-:W-:-:S03]  /*0160*/  IMAD R7, R0, UR5, RZ ;  /* 0x0000000500077c24 */ /* 0x000fc6000f8e02ff */
.L_x_6822:
[----:B------:R-:W-:Y:S01]  /*0170*/  IMAD.MOV.U32 R18, RZ, RZ, c[0x0][0x0] ;  /* 0x00000000ff127624 */ /* 0x000fe200078e00ff */
[----:B------:R-:W-:Y:S01]  /*0180*/  BSSY B0, `(.L_x_6800) ;  /* 0x0000093000007945 */ /* 0x000fe20003800000 */
[----:B------:R-:W-:-:S03]  /*0190*/  IADD3 R9, R7, R8, RZ ;  /* 0x0000000807097210 */ /* 0x000fc60007ffe0ff */
[----:B------:R-:W-:-:S13]  /*01a0*/  ISETP.GT.U32.AND P0, PT, R18, 0x1, PT ;  /* 0x000000011200780c */ /* 0x000fda0003f04070 */
[----:B0123--:R-:W-:Y:S05]  /*01b0*/  @P0 BRA `(.L_x_6801) ;  /* 0x0000039000000947 */ /* 0x00ffea0003800000 */
[----:B------:R-:W-:Y:S01]  /*01c0*/  ISETP.GE.AND P2, PT, R5, c[0x0][0x174], PT ;  /* 0x00005d0005007a0c */ /* 0x000fe20003f46270 */
[----:B------:R-:W-:Y:S01]  /*01d0*/  BSSY B2, `(.L_x_6802) ;  /* 0x0000011000027945 */ /* 0x000fe20003800000 */
[----:B------:R-:W-:Y:S01]  /*01e0*/  IMAD.MOV.U32 R16, RZ, RZ, RZ ;  /* 0x000000ffff107224 */ /* 0x000fe200078e00ff */
[----:B------:R-:W-:-:S10]  /*01f0*/  MOV R10, 0xff7fffff ;  /* 0xff7fffff000a7802 */ /* 0x000fd40000000f00 */
[----:B------:R-:W-:Y:S05]  /*0200*/  @P2 BRA `(.L_x_6803) ;  /* 0x000000d000002947 */ /* 0x000fea0003800000 */
[----:B------:R-:W-:Y:S01]  /*0210*/  IMAD R11, R6, c[0x0][0x178], R8 ;  /* 0x00005e00060b7a24 */ /* 0x000fe200078e0208 */
[----:B------:R-:W-:Y:S01]  /*0220*/  MOV R14, R5 ;  /* 0x00000005000e7202 */ /* 0x000fe20000000f00 */
[----:B------:R-:W-:Y:S02]  /*0230*/  IMAD.MOV.U32 R10, RZ, RZ, -0x800001 ;  /* 0xff7fffffff0a7424 */ /* 0x000fe400078e00ff */
.L_x_6804:
[----:B------:R-:W-:-:S04]  /*0240*/  IMAD.MOV.U32 R12, RZ, RZ, 0x2 ;  /* 0x00000002ff0c7424 */ /* 0x000fc800078e00ff */
[----:B------:R-:W-:-:S06]  /*0250*/  IMAD.WIDE R12, R11, R12, c[0x0][0x168] ;  /* 0x00005a000b0c7625 */ /* 0x000fcc00078e020c */
[----:B------:R-:W2:Y:S01]  /*0260*/  LDG.E.U16 R12, [R12.64] ;  /* 0x000000060c0c7981 */ /* 0x000ea2000c1e1500 */
[----:B------:R-:W-:Y:S01]  /*0270*/  IADD3 R14, R14, c[0x0][0x0], RZ ;  /* 0x000000000e0e7a10 */ /* 0x000fe20007ffe0ff */
[----:B------:R-:W-:-:S03]  /*0280*/  IMAD R11, R18, c[0x0][0x178], R11 ;  /* 0x00005e00120b7a24 */ /* 0x000fc600078e020b */
[----:B------:R-:W-:Y:S01]  /*0290*/  ISETP.GE.AND P1, PT, R14, c[0x0][0x174], PT ;  /* 0x00005d000e007a0c */ /* 0x000fe20003f26270 */
[----:B--2---:R-:W-:-:S05]  /*02a0*/  HADD2.F32 R15, -RZ, R12.H0_H0 ;  /* 0x2000000cff0f7230 */ /* 0x004fca0000004100 */
[----:B------:R-:W-:-:S04]  /*02b0*/  FSETP.GEU.FTZ.AND P0, PT, R10, R15, PT ;  /* 0x0000000f0a00720b */ /* 0x000fc80003f1e000 */
[----:B------:R-:W-:-:S03]  /*02c0*/  FSEL R10, R15, R10, !P0 ;  /* 0x0000000a0f0a7208 */ /* 0x000fc60004000000 */
[----:B------:R-:W-:Y:S05]  /*02d0*/  @!P1 BRA `(.L_x_6804) ;  /* 0xffffff6000009947 */ /* 0x000fea000383ffff */
.L_x_6803:
[----:B------:R-:W-:Y:S05]  /*02e0*/  BSYNC B2 ;  /* 0x0000000000027941 */ /* 0x000fea0003800000 */
.L_x_6802:
[----:B------:R-:W-:Y:S01]  /*02f0*/  BSSY B2, `(.L_x_6805) ;  /* 0x0000010000027945 */ /* 0x000fe20003800000 */
[----:B------:R-:W-:Y:S05]  /*0300*/  @P2 BRA `(.L_x_6806) ;  /* 0x000000e000002947 */ /* 0x000fea0003800000 */
[----:B------:R-:W-:Y:S01]  /*0310*/  HFMA2.MMA R16, -RZ, RZ, 0, 0 ;  /* 0x00000000ff107435 */ /* 0x000fe200000001ff */
[----:B------:R-:W-:-:S03]  /*0320*/  IMAD.MOV.U32 R14, RZ, RZ, R5 ;  /* 0x000000ffff0e7224 */ /* 0x000fc600078e0005 */
.L_x_6807:
[----:B------:R-:W-:Y:S01]  /*0330*/  MOV R13, 0x2 ;  /* 0x00000002000d7802 */ /* 0x000fe20000000f00 */
[----:B------:R-:W-:-:S04]  /*0340*/  IMAD R12, R14, c[0x0][0x178], R9 ;  /* 0x00005e000e0c7a24 */ /* 0x000fc800078e0209 */
[----:B------:R-:W-:-:S06]  /*0350*/  IMAD.WIDE R12, R12, R13, c[0x0][0x168] ;  /* 0x00005a000c0c7625 */ /* 0x000fcc00078e020d */
[----:B------:R-:W2:Y:S01]  /*0360*/  LDG.E.U16 R12, [R12.64] ;  /* 0x000000060c0c7981 */ /* 0x000ea2000c1e1500 */
[----:B------:R-:W-:-:S04]  /*0370*/  IADD3 R14, R14, c[0x0][0x0], RZ ;  /* 0x000000000e0e7a10 */ /* 0x000fc80007ffe0ff */
[----:B------:R-:W-:Y:S01]  /*0380*/  ISETP.GE.AND P0, PT, R14, c[0x0][0x174], PT ;  /* 0x00005d000e007a0c */ /* 0x000fe20003f06270 */
[----:B--2---:R-:W-:-:S05]  /*0390*/  HADD2.F32 R11, -RZ, R12.H0_H0 ;  /* 0x2000000cff0b7230 */ /* 0x004fca0000004100 */
[----:B------:R-:W-:-:S04]  /*03a0*/  FADD.FTZ R11, R11, -R10 ;  /* 0x8000000a0b0b7221 */ /* 0x000fc80000010000 */
[----:B------:R-:W-:-:S06]  /*03b0*/  FMUL.FTZ R11, R11, 1.4426950216293334961 ;  /* 0x3fb8aa3b0b0b7820 */ /* 0x000fcc0000410000 */
[----:B------:R-:W0:Y:S02]  /*03c0*/  MUFU.EX2 R11, R11 ;  /* 0x0000000b000b7308 */ /* 0x000e240000000800 */
[----:B0-----:R-:W-:Y:S01]  /*03d0*/  FADD.FTZ R16, R11, R16 ;  /* 0x000000100b107221 */ /* 0x001fe20000010000 */
[----:B------:R-:W-:Y:S05]  /*03e0*/  @!P0 BRA `(.L_x_6807) ;  /* 0xffffff4000008947 */ /* 0x000fea000383ffff */
.L_x_6806:
[----:B------:R-:W-:Y:S05]  /*03f0*/  BSYNC B2 ;  /* 0x0000000000027941 */ /* 0x000fea0003800000 */
.L_x_6805:
[----:B------:R-:W-:Y:S01]  /*0400*/  BSSY B2, `(.L_x_6808) ;  /* 0x0000013000027945 */ /* 0x000fe20003800000 */
[----:B------:R-:W-:Y:S05]  /*0410*/  @P2 BRA `(.L_x_6809) ;  /* 0x0000011000002947 */ /* 0x000fea0003800000 */
[----:B------:R-:W0:Y:S01]  /*0420*/  MUFU.RCP R16, R16 ;  /* 0x0000001000107308 */ /* 0x000e220000001000 */
[----:B------:R-:W-:-:S07]  /*0430*/  IMAD.MOV.U32 R18, RZ, RZ, R5 ;  /* 0x000000ffff127224 */ /* 0x000fce00078e0005 */
.L_x_6810:
[----:B------:R-:W-:Y:S01]  /*0440*/  MOV R15, 0x2 ;  /* 0x00000002000f7802 */ /* 0x000fe20000000f00 */
[----:B0-----:R-:W-:-:S04]  /*0450*/  IMAD R12, R18, c[0x0][0x178], R9 ;  /* 0x00005e00120c7a24 */ /* 0x001fc800078e0209 */
[----:B------:R-:W-:-:S06]  /*0460*/  IMAD.WIDE R14, R12, R15, c[0x0][0x168] ;  /* 0x00005a000c0e7625 */ /* 0x000fcc00078e020f */
[----:B------:R-:W2:Y:S01]  /*0470*/  LDG.E.U16 R14, [R14.64] ;  /* 0x000000060e0e7981 */ /* 0x000ea2000c1e1500 */
[----:B------:R-:W-:Y:S01]  /*0480*/  IMAD.MOV.U32 R13, RZ, RZ, 0x4 ;  /* 0x00000004ff0d7424 */ /* 0x000fe200078e00ff */
[----:B------:R-:W-:-:S03]  /*0490*/  IADD3 R18, R18, c[0x0][0x0], RZ ;  /* 0x0000000012127a10 */ /* 0x000fc60007ffe0ff */
[----:B------:R-:W-:Y:S01]  /*04a0*/  IMAD.WIDE R12, R12, R13, c[0x0][0x160] ;  /* 0x000058000c0c7625 */ /* 0x000fe200078e020d */
[----:B------:R-:W-:Y:S01]  /*04b0*/  ISETP.GE.AND P0, PT, R18, c[0x0][0x174], PT ;  /* 0x00005d0012007a0c */ /* 0x000fe20003f06270 */
[----:B--2---:R-:W-:-:S05]  /*04c0*/  HADD2.F32 R11, -RZ, R14.H0_H0 ;  /* 0x2000000eff0b7230 */ /* 0x004fca0000004100 */
[----:B------:R-:W-:-:S04]  /*04d0*/  FADD.FTZ R11, R11, -R10 ;  /* 0x8000000a0b0b7221 */ /* 0x000fc80000010000 */
[----:B------:R-:W-:-:S06]  /*04e0*/  FMUL.FTZ R11, R11, 1.4426950216293334961 ;  /* 0x3fb8aa3b0b0b7820 */ /* 0x000fcc0000410000 */
[----:B------:R-:W1:Y:S02]  /*04f0*/  MUFU.EX2 R11, R11 ;  /* 0x0000000b000b7308 */ /* 0x000e640000000800 */
[----:B01----:R-:W-:-:S05]  /*0500*/  FMUL.FTZ R17, R11, R16 ;  /* 0x000000100b117220 */ /* 0x003fca0000410000 */
[----:B------:R0:W-:Y:S01]  /*0510*/  STG.E [R12.64], R17 ;  /* 0x000000110c007986 */ /* 0x0001e2000c101906 */
[----:B------:R-:W-:Y:S05]  /*0520*/  @!P0 BRA `(.L_x_6810) ;  /* 0xffffff1000008947 */ /* 0x000fea000383ffff */
.L_x_6809:
[----:B------:R-:W-:Y:S05]  /*0530*/  BSYNC B2 ;  /* 0x0000000000027941 */ /* 0x000fea0003800000 */
.L_x_6808:
[----:B------:R-:W-:Y:S05]  /*0540*/  BRA `(.L_x_6811) ;  /* 0x0000056000007947 */ /* 0x000fea0003800000 */
.L_x_6801:
[----:B------:R-:W-:Y:S02]  /*0550*/  ISETP.GE.AND P0, PT, R5, c[0x0][0x174], PT ;  /* 0x00005d0005007a0c */ /* 0x000fe40003f06270 */
[----:B------:R-:W-:-:S11]  /*0560*/  MOV R13, 0xff7fffff ;  /* 0xff7fffff000d7802 */ /* 0x000fd60000000f00 */
[----:B------:R-:W-:Y:S05]  /*0570*/  @P0 BRA `(.L_x_6812) ;  /* 0x000000c000000947 */ /* 0x000fea0003800000 */
[----:B------:R-:W-:Y:S01]  /*0580*/  IMAD.MOV.U32 R13, RZ, RZ, -0x800001 ;  /* 0xff7fffffff0d7424 */ /* 0x000fe200078e00ff */
[----:B------:R-:W-:-:S03]  /*0590*/  MOV R12, R5 ;  /* 0x00000005000c7202 */ /* 0x000fc60000000f00 */
.L_x_6813:
[----:B------:R-:W-:Y:S02]  /*05a0*/  IMAD.MOV.U32 R11, RZ, RZ, 0x2 ;  /* 0x00000002ff0b7424 */ /* 0x000fe400078e00ff */
[----:B------:R-:W-:-:S04]  /*05b0*/  IMAD R10, R12, c[0x0][0x178], R9 ;  /* 0x00005e000c0a7a24 */ /* 0x000fc800078e0209 */
[----:B------:R-:W-:-:S06]  /*05c0*/  IMAD.WIDE R10, R10, R11, c[0x0][0x168] ;  /* 0x00005a000a0a7625 */ /* 0x000fcc00078e020b */
[----:B------:R-:W2:Y:S01]  /*05d0*/  LDG.E.U16 R10, [R10.64] ;  /* 0x000000060a0a7981 */ /* 0x000ea2000c1e1500 */
[----:B------:R-:W-:-:S04]  /*05e0*/  IADD3 R12, R12, c[0x0][0x0], RZ ;  /* 0x000000000c0c7a10 */ /* 0x000fc80007ffe0ff */
[----:B------:R-:W-:Y:S01]  /*05f0*/  ISETP.GE.AND P2, PT, R12, c[0x0][0x174], PT ;  /* 0x00005d000c007a0c */ /* 0x000fe20003f46270 */
[----:B--2---:R-:W-:-:S05]  /*0600*/  HADD2.F32 R14, -RZ, R10.H0_H0 ;  /* 0x2000000aff0e7230 */ /* 0x004fca0000004100 */
[----:B------:R-:W-:-:S04]  /*0610*/  FSETP.GEU.FTZ.AND P1, PT, R13, R14, PT ;  /* 0x0000000e0d00720b */ /* 0x000fc80003f3e000 */
[----:B------:R-:W-:-:S03]  /*0620*/  FSEL R13, R14, R13, !P1 ;  /* 0x0000000d0e0d7208 */ /* 0x000fc60004800000 */
[----:B------:R-:W-:Y:S05]  /*0630*/  @!P2 BRA `(.L_x_6813) ;  /* 0xffffff600000a947 */ /* 0x000fea000383ffff */
.L_x_6812:
[----:B------:R-:W-:Y:S02]  /*0640*/  WARPSYNC 0xffffffff ;  /* 0xffffffff00007948 */ /* 0x000fe40003800000 */
[----:B------:R-:W-:Y:S01]  /*0650*/  BAR.SYNC.DEFER_BLOCKING 0x0 ;  /* 0x0000000000007b1d */ /* 0x000fe20000010000 */
[----:B------:R-:W-:-:S05]  /*0660*/  ISETP.NE.AND P1, PT, RZ, UR4, PT ;  /* 0x00000004ff007c0c */ /* 0x000fca000bf25270 */
[----:B------:R0:W-:Y:S08]  /*0670*/  STS [R4], R13 ;  /* 0x0000000d04007388 */ /* 0x0001f00000000800 */
[----:B------:R-:W-:Y:S05]  /*0680*/  @!P1 BRA `(.L_x_6814) ;  /* 0x000000c000009947 */ /* 0x000fea0003800000 */
[----:B------:R-:W-:-:S03]  /*0690*/  MOV R10, UR4 ;  /* 0x00000004000a7c02 */ /* 0x000fc60008000f00 */
.L_x_6815:
        /* <DEDUP_REMOVED lines=11> */
.L_x_6814:
[----:B------:R-:W-:Y:S01]  /*0750*/  BAR.SYNC.DEFER_BLOCKING 0x0 ;  /* 0x0000000000007b1d */ /* 0x000fe20000010000 */
[----:B------:R-:W-:-:S05]  /*0760*/  HFMA2.MMA R11, -RZ, RZ, 0, 0 ;  /* 0x00000000ff0b7435 */ /* 0x000fca00000001ff */
[----:B------:R-:W-:Y:S01]  /*0770*/  BSSY B2, `(.L_x_6816) ;  /* 0x0000011000027945 */ /* 0x000fe20003800000 */
[----:B------:R1:W2:Y:S01]  /*0780*/  LDS R10, [R3.X4] ;  /* 0x00000000030a7984 */ /* 0x0002a20000004800 */
[----:B------:R-:W-:Y:S05]  /*0790*/  @P0 BRA `(.L_x_6817) ;  /* 0x000000e000000947 */ /* 0x000fea0003800000 */
[----:B------:R-:W-:Y:S01]  /*07a0*/  IMAD.MOV.U32 R11, RZ, RZ, RZ ;  /* 0x000000ffff0b7224 */ /* 0x000fe200078e00ff */
[----:B------:R-:W-:-:S03]  /*07b0*/  MOV R14, R5 ;  /* 0x00000005000e7202 */ /* 0x000fc60000000f00 */
.L_x_6818:
[----:B0-----:R-:W-:Y:S02]  /*07c0*/  IMAD.MOV.U32 R13, RZ, RZ, 0x2 ;  /* 0x00000002ff0d7424 */ /* 0x001fe400078e00ff */
[----:B------:R-:W-:-:S04]  /*07d0*/  IMAD R12, R14, c[0x0][0x178], R9 ;  /* 0x00005e000e0c7a24 */ /* 0x000fc800078e0209 */
[----:B------:R-:W-:-:S06]  /*07e0*/  IMAD.WIDE R12, R12, R13, c[0x0][0x168] ;  /* 0x00005a000c0c7625 */ /* 0x000fcc00078e020d */
[----:B------:R-:W3:Y:S01]  /*07f0*/  LDG.E.U16 R12, [R12.64] ;  /* 0x000000060c0c7981 */ /* 0x000ee2000c1e1500 */
[----:B------:R-:W-:-:S04]  /*0800*/  IADD3 R14, R14, c[0x0][0x0], RZ ;  /* 0x000000000e0e7a10 */ /* 0x000fc80007ffe0ff */
[----:B------:R-:W-:Y:S01]  /*0810*/  ISETP.GE.AND P2, PT, R14, c[0x0][0x174], PT ;  /* 0x00005d000e007a0c */ /* 0x000fe20003f46270 */
[----:B---3--:R-:W-:-:S05]  /*0820*/  HADD2.F32 R15, -RZ, R12.H0_H0 ;  /* 0x2000000cff0f7230 */ /* 0x008fca0000004100 */
[----:B--2---:R-:W-:-:S04]  /*0830*/  FADD.FTZ R15, -R10, R15 ;  /* 0x0000000f0a0f7221 */ /* 0x004fc80000010100 */
[----:B------:R-:W-:-:S04]  /*0840*/  FMUL.FTZ R15, R15, 1.4426950216293334961 ;  /* 0x3fb8aa3b0f0f7820 */ /* 0x000fc80000410000 */
[----:B------:R-:W0:Y:S02]  /*0850*/  MUFU.EX2 R16, R15 ;  /* 0x0000000f00107308 */ /* 0x000e240000000800 */
[----:B0-----:R-:W-:Y:S01]  /*0860*/  FADD.FTZ R11, R16, R11 ;  /* 0x0000000b100b7221 */ /* 0x001fe20000010000 */
[----:B------:R-:W-:Y:S05]  /*0870*/  @!P2 BRA `(.L_x_6818) ;  /* 0xffffff400000a947 */ /* 0x000fea000383ffff */
.L_x_6817:
[----:B------:R-:W-:Y:S05]  /*0880*/  BSYNC B2 ;  /* 0x0000000000027941 */ /* 0x000fea0003800000 */
.L_x_6816:
[----:B------:R-:W-:Y:S06]  /*0890*/  BAR.SYNC.DEFER_BLOCKING 0x0 ;  /* 0x0000000000007b1d */ /* 0x000fec0000010000 */
[----:B------:R3:W-:Y:S01]  /*08a0*/  STS [R4], R11 ;  /* 0x0000000b04007388 */ /* 0x0007e20000000800 */
[----:B------:R-:W-:Y:S05]  /*08b0*/  @!P1 BRA `(.L_x_6819) ;  /* 0x000000b000009947 */ /* 0x000fea0003800000 */
[----:B---3--:R-:W-:-:S03]  /*08c0*/  MOV R11, UR4 ;  /* 0x00000004000b7c02 */ /* 0x008fc60008000f00 */
.L_x_6820:
        /* <DEDUP_REMOVED lines=10> */
.L_x_6819:
[----:B------:R-:W-:Y:S06]  /*0970*/  BAR.SYNC.DEFER_BLOCKING 0x0 ;  /* 0x0000000000007b1d */ /* 0x000fec0000010000 */
[----:B------:R-:W-:Y:S05]  /*0980*/  @P0 BRA `(.L_x_6811) ;  /* 0x0000012000000947 */ /* 0x000fea0003800000 */
[----:B---3--:R-:W3:Y:S01]  /*0990*/  LDS R11, [R3.X4] ;  /* 0x00000000030b7984 */ /* 0x008ee20000004800 */
[----:B------:R-:W-:Y:S01]  /*09a0*/  MOV R16, R5 ;  /* 0x0000000500107202 */ /* 0x000fe20000000f00 */
[----:B---3--:R3:W4:Y:S06]  /*09b0*/  MUFU.RCP R18, R11 ;  /* 0x0000000b00127308 */ /* 0x00872c0000001000 */
.L_x_6821:
[----:B------:R-:W-:Y:S02]  /*09c0*/  IMAD.MOV.U32 R15, RZ, RZ, 0x2 ;  /* 0x00000002ff0f7424 */ /* 0x000fe400078e00ff */
[----:B0-----:R-:W-:-:S04]  /*09d0*/  IMAD R12, R16, c[0x0][0x178], R9 ;  /* 0x00005e00100c7a24 */ /* 0x001fc800078e0209 */
[----:B------:R-:W-:-:S06]  /*09e0*/  IMAD.WIDE R14, R12, R15, c[0x0][0x168] ;  /* 0x00005a000c0e7625 */ /* 0x000fcc00078e020f */
[----:B------:R-:W5:Y:S01]  /*09f0*/  LDG.E.U16 R14, [R14.64] ;  /* 0x000000060e0e7981 */ /* 0x000f62000c1e1500 */
[----:B0-----:R-:W-:Y:S01]  /*0a00*/  HFMA2.MMA R13, -RZ, RZ, 0, 2.384185791015625e-07 ;  /* 0x00000004ff0d7435 */ /* 0x001fe200000001ff */
[----:B------:R-:W-:-:S04]  /*0a10*/  IADD3 R16, R16, c[0x0][0x0], RZ ;  /* 0x0000000010107a10 */ /* 0x000fc80007ffe0ff */
[----:B------:R-:W-:-:S05]  /*0a20*/  ISETP.GE.AND P0, PT, R16, c[0x0][0x174], PT ;  /* 0x00005d0010007a0c */ /* 0x000fca0003f06270 */
[----:B------:R-:W-:Y:S01]  /*0a30*/  IMAD.WIDE R12, R12, R13, c[0x0][0x160] ;  /* 0x000058000c0c7625 */ /* 0x000fe200078e020d */
[----:B---3-5:R-:W-:-:S05]  /*0a40*/  HADD2.F32 R11, -RZ, R14.H0_H0 ;  /* 0x2000000eff0b7230 */ /* 0x028fca0000004100 */
[----:B--2---:R-:W-:-:S04]  /*0a50*/  FADD.FTZ R11, -R10, R11 ;  /* 0x0000000b0a0b7221 */ /* 0x004fc80000010100 */
[----:B------:R-:W-:-:S06]  /*0a60*/  FMUL.FTZ R11, R11, 1.4426950216293334961 ;  /* 0x3fb8aa3b0b0b7820 */ /* 0x000fcc0000410000 */
[----:B------:R-:W0:Y:S02]  /*0a70*/  MUFU.EX2 R11, R11 ;  /* 0x0000000b000b7308 */ /* 0x000e240000000800 */
[----:B0---4-:R-:W-:-:S05]  /*0a80*/  FMUL.FTZ R17, R11, R18 ;  /* 0x000000120b117220 */ /* 0x011fca0000410000 */
[----:B------:R0:W-:Y:S01]  /*0a90*/  STG.E [R12.64], R17 ;  /* 0x000000110c007986 */ /* 0x0001e2000c101906 */
[----:B------:R-:W-:Y:S05]  /*0aa0*/  @!P0 BRA `(.L_x_6821) ;  /* 0xffffff1000008947 */ /* 0x000fea000383ffff */
.L_x_6811:
[----:B------:R-:W-:Y:S05]  /*0ab0*/  BSYNC B0 ;  /* 0x0000000000007941 */ /* 0x000fea0003800000 */
.L_x_6800:
[----:B------:R-:W-:-:S04]  /*0ac0*/  IMAD.MOV.U32 R9, RZ, RZ, c[0x0][0x4] ;  /* 0x00000100ff097624 */ /* 0x000fc800078e00ff */
[----:B------:R-:W-:-:S05]  /*0ad0*/  IMAD R8, R9, c[0x0][0x10], R8 ;  /* 0x0000040009087a24 */ /* 0x000fca00078e0208 */
[----:B------:R-:W-:-:S13]  /*0ae0*/  ISETP.GE.AND P0, PT, R8, c[0x0][0x178], PT ;  /* 0x00005e0008007a0c */ /* 0x000fda0003f06270 */
[----:B------:R-:W-:Y:S05]  /*0af0*/  @!P0 BRA `(.L_x_6822) ;  /* 0xfffff67000008947 */ /* 0x000fea000383ffff */
.L_x_6799:
[----:B------:R-:W-:Y:S05]  /*0b00*/  BSYNC B1 ;  /* 0x0000000000017941 */ /* 0x000fea0003800000 */
.L_x_6798:
[----:B------:R-:W-:-:S04]  /*0b10*/  IADD3 R0, R0, c[0x0][0xc], RZ ;  /* 0x0000030000007a10 */ /* 0x000fc80007ffe0ff */
[----:B------:R-:W-:-:S13]  /*0b20*/  ISETP.GE.AND P0, PT, R0, c[0x0][0x170], PT ;  /* 0x00005c0000007a0c */ /* 0x000fda0003f06270 */
[----:B------:R-:W-:Y:S05]  /*0b30*/  @!P0 BRA `(.L_x_6823) ;  /* 0xfffff5d000008947 */ /* 0x000fea000383ffff */
[----:B------:R-:W-:Y:S05]  /*0b40*/  EXIT ;  /* 0x000000000000794d */ /* 0x000fea0003800000 */
.L_x_6824:
        /* <DEDUP_REMOVED lines=11> */
.L_x_11232:


//--------------------- .text._ZN2at6native43_GLOBAL__N__9ae7fba5_10_SoftMax_cu_9f978f6326cunn_SpatialSoftMaxForwardIN3c104HalfEfS4_iNS1_22SoftMaxForwardEpilogueEEEvPT1_PKT_T2_SB_SB_ --------------------------
	.section	.text._ZN2at6native43_GLOBAL__N__9ae7fba5_10_SoftMax_cu_9f978f6326cunn_SpatialSoftMaxForwardIN3c104HalfEfS4_iNS1_22SoftMaxForwardEpilogueEEEvPT1_PKT_T2_SB_SB_,"ax",@progbits
	.sectioninfo	@"SHI_REGISTERS=21"
	.align	128
.text._ZN2at6native43_GLOBAL__N__9ae7fba5_10_SoftMax_cu_9f978f6326cunn_SpatialSoftMaxForwardIN3c104HalfEfS4_iNS1_22SoftMaxForwardEpilogueEEEvPT1_PKT_T2_SB_SB_:
        .type           _ZN2at6native43_GLOBAL__N__9ae7fba5_10_SoftMax_cu_9f978f6326cunn_SpatialSoftMaxForwardIN3c104HalfEfS4_iNS1_22SoftMaxForwardEpilogueEEEvPT1_PKT_T2_SB_SB_,@function
        .size           _ZN2at6native43_GLOBAL__N__9ae7fba5_10_SoftMax_cu_9f978f6326cunn_SpatialSoftMaxForwardIN3c104HalfEfS4_iNS1_22SoftMaxForwardEpilogueEEEvPT1_PKT_T2_SB_SB_,(.L_x_11233 - _ZN2at6native43_GLOBAL__N__9ae7fba5_10_SoftMax_cu_9f978f6326cunn_SpatialSoftMaxForwardIN3c104HalfEfS4_iNS1_22SoftMaxForwardEpilogueEEEvPT1_PKT_T2_SB_SB_)
        .other          _ZN2at6native43_GLOBAL__N__9ae7fba5_10_SoftMax_cu_9f978f6326cunn_SpatialSoftMaxForwardIN3c104HalfEfS4_iNS1_22SoftMaxForwardEpilogueEEEvPT1_PKT_T2_SB_SB_,@"STO_CUDA_ENTRY STV_DEFAULT"
_ZN2at6native43_GLOBAL__N__9ae7fba5_10_SoftMax_cu_9f978f6326cunn_SpatialSoftMaxForwardIN3c104HalfEfS4_iNS1_22SoftMaxForwardEpilogueEEEvPT1_PKT_T2_SB_SB_:
        /* <DEDUP_REMOVED lines=17> */
.L_x_6850:
[----:B------:R-:W-:Y:S01]  /*0110*/  ISETP.GE.AND P0, PT, R2, c[0x0][0x178], PT ;  /* 0x00005e0002007a0c */ /* 0x000fe20003f06270 */
[----:B------:R-:W-:-:S12]  /*0120*/  BSSY B1, `(.L_x_6825) ;  /* 0x000009e000017945 */ /* 0x000fd80003800000 */
[----:B0123--:R-:W-:Y:S05]  /*0130*/  @P0 BRA `(.L_x_6826) ;  /* 0x000009c000000947 */ /* 0x00ffea0003800000 */
[C---:B------:R-:W-:Y:S01]  /*0140*/  IMAD R6, R0.reuse, c[0x0][0x174], R5 ;  /* 0x00005d0000067a24 */ /* 0x040fe200078e0205 */
[----:B------:R-:W-:Y:S01]  /*0150*/  MOV R8, R2 ;  /* 0x0000000200087202 */ /* 0x000fe20000000f00 */
[----:B------:R-:W-:-:S03]  /*0160*/  IMAD R7, R0, UR5, RZ ;  /* 0x0000000500077c24 */ /* 0x000fc6000f8e02ff */
.L_x_6849:
        /* <DEDUP_REMOVED lines=13> */
.L_x_6831:
        /* <DEDUP_REMOVED lines=10> */
.L_x_6830:
[----:B------:R-:W-:Y:S05]  /*02e0*/  BSYNC B2 ;  /* 0x0000000000027941 */ /* 0x000fea0003800000 */
.L_x_6829:
[----:B------:R-:W-:Y:S01]  /*02f0*/  BSSY B2, `(.L_x_6832) ;  /* 0x0000010000027945 */ /* 0x000fe20003800000 */
[----:B------:R-:W-:Y:S05]  /*0300*/  @P2 BRA `(.L_x_6833) ;  /* 0x000000e000002947 */ /* 0x000fea0003800000 */
[----:B------:R-:W-:Y:S01]  /*0310*/  HFMA2.MMA R16, -RZ, RZ, 0, 0 ;  /* 0x00000000ff107435 */ /* 0x000fe200000001ff */
[----:B------:R-:W-:-:S03]  /*0320*/  IMAD.MOV.U32 R14, RZ, RZ, R5 ;  /* 0x000000ffff0e7224 */ /* 0x000fc600078e0005 */
.L_x_6834:
        /* <DEDUP_REMOVED lines=12> */
.L_x_6833:
[----:B------:R-:W-:Y:S05]  /*03f0*/  BSYNC B2 ;  /* 0x0000000000027941 */ /* 0x000fea0003800000 */
.L_x_6832:
[----:B------:R-:W-:Y:S01]  /*0400*/  BSSY B2, `(.L_x_6835) ;  /* 0x0000013000027945 */ /* 0x000fe20003800000 */
[----:B------:R-:W-:Y:S05]  /*0410*/  @P2 BRA `(.L_x_6836) ;  /* 0x0000011000002947 */ /* 0x000fea0003800000 */
[----:B------:R-:W0:Y:S01]  /*0420*/  MUFU.RCP R16, R16 ;  /* 0x0000001000107308 */ /* 0x000e220000001000 */
[----:B------:R-:W-:-:S07]  /*0430*/  IMAD.MOV.U32 R18, RZ, RZ, R5 ;  /* 0x000000ffff127224 */ /* 0x000fce00078e0005 */
.L_x_6837:
[----:B------:R-:W-:Y:S01]  /*0440*/  MOV R17, 0x2 ;  /* 0x0000000200117802 */ /* 0x000fe20000000f00 */
[----:B0-----:R-:W-:-:S04]  /*0450*/  IMAD R14, R18, c[0x0][0x178], R9 ;  /* 0x00005e00120e7a24 */ /* 0x001fc800078e0209 */
[----:B------:R-:W-:-:S06]  /*0460*/  IMAD.WIDE R12, R14, R17, c[0x0][0x168] ;  /* 0x00005a000e0c7625 */ /* 0x000fcc00078e0211 */
[----:B------:R-:W2:Y:S01]  /*0470*/  LDG.E.U16 R12, [R12.64] ;  /* 0x000000060c0c7981 */ /* 0x000ea2000c1e1500 */
[----:B------:R-:W-:-:S04]  /*0480*/  IADD3 R18, R18, c[0x0][0x0], RZ ;  /* 0x0000000012127a10 */ /* 0x000fc80007ffe0ff */
[----:B------:R-:W-:Y:S01]  /*0490*/  ISETP.GE.AND P0, PT, R18, c[0x0][0x174], PT ;  /* 0x00005d0012007a0c */ /* 0x000fe20003f06270 */
[----:B--2---:R-:W-:-:S05]  /*04a0*/  HADD2.F32 R11, -RZ, R12.H0_H0 ;  /* 0x2000000cff0b7230 */ /* 0x004fca0000004100 */
[----:B------:R-:W-:-:S04]  /*04b0*/  FADD.FTZ R11, R11, -R10 ;  /* 0x8000000a0b0b7221 */ /* 0x000fc80000010000 */
[----:B------:R-:W-:-:S06]  /*04c0*/  FMUL.FTZ R11, R11, 1.4426950216293334961 ;  /* 0x3fb8aa3b0b0b7820 */ /* 0x000fcc0000410000 */
[----:B------:R-:W1:Y:S02]  /*04d0*/  MUFU.EX2 R11, R11 ;  /* 0x0000000b000b7308 */ /* 0x000e640000000800 */
[----:B01----:R-:W-:-:S05]  /*04e0*/  FMUL.FTZ R15, R11, R16 ;  /* 0x000000100b0f7220 */ /* 0x003fca0000410000 */
[----:B------:R-:W-:Y:S01]  /*04f0*/  F2FP.PACK_AB R13, RZ, R15 ;  /* 0x0000000fff0d723e */ /* 0x000fe200000000ff */
[----:B------:R-:W-:-:S05]  /*0500*/  IMAD.WIDE R14, R14, R17, c[0x0][0x160] ;  /* 0x000058000e0e7625 */ /* 0x000fca00078e0211 */
[----:B------:R0:W-:Y:S01]  /*0510*/  STG.E.U16 [R14.64], R13 ;  /* 0x0000000d0e007986 */ /* 0x0001e2000c101506 */
[----:B------:R-:W-:Y:S05]  /*0520*/  @!P0 BRA `(.L_x_6837) ;  /* 0xffffff1000008947 */ /* 0x000fea000383ffff */
.L_x_6836:
[----:B------:R-:W-:Y:S05]  /*0530*/  BSYNC B2 ;  /* 0x0000000000027941 */ /* 0x000fea0003800000 */
.L_x_6835:
[----:B------:R-:W-:Y:S05]  /*0540*/  BRA `(.L_x_6838) ;  /* 0x0000056000007947 */ /* 0x000fea0003800000 */
.L_x_6828:
[----:B------:R-:W-:Y:S01]  /*0550*/  ISETP.GE.AND P0, PT, R5, c[0x0][0x174], PT ;  /* 0x00005d0005007a0c */ /* 0x000fe20003f06270 */
[----:B------:R-:W-:-:S12]  /*0560*/  IMAD.MOV.U32 R13, RZ, RZ, -0x800001 ;  /* 0xff7fffffff0d7424 */ /* 0x000fd800078e00ff */
[----:B------:R-:W-:Y:S05]  /*0570*/  @P0 BRA `(.L_x_6839) ;  /* 0x000000c000000947 */ /* 0x000fea0003800000 */
[----:B------:R-:W-:Y:S01]  /*0580*/  MOV R13, 0xff7fffff ;  /* 0xff7fffff000d7802 */ /* 0x000fe20000000f00 */
[----:B------:R-:W-:-:S03]  /*0590*/  IMAD.MOV.U32 R12, RZ, RZ, R5 ;  /* 0x000000ffff0c7224 */ /* 0x000fc600078e0005 */
.L_x_6840:
[----:B------:R-:W-:Y:S01]  /*05a0*/  HFMA2.MMA R11, -RZ, RZ, 0, 1.1920928955078125e-07 ;  /* 0x00000002ff0b7435 */ /* 0x000fe200000001ff */
[----:B------:R-:W-:-:S09]  /*05b0*/  IMAD R10, R12, c[0x0][0x178], R9 ;  /* 0x00005e000c0a7a24 */ /* 0x000fd200078e0209 */
        /* <DEDUP_REMOVED lines=8> */
.L_x_6839:
[----:B------:R-:W-:Y:S02]  /*0640*/  WARPSYNC 0xffffffff ;  /* 0xffffffff00007948 */ /* 0x000fe40003800000 */
[----:B------:R-:W-:Y:S01]  /*0650*/  BAR.SYNC.DEFER_BLOCKING 0x0 ;  /* 0x0000000000007b1d */ /* 0x000fe20000010000 */
[----:B------:R-:W-:-:S05]  /*0660*/  ISETP.NE.AND P1, PT, RZ, UR4, PT ;  /* 0x00000004ff007c0c */ /* 0x000fca000bf25270 */
[----:B------:R0:W-:Y:S08]  /*0670*/  STS [R4], R13 ;  /* 0x0000000d04007388 */ /* 0x0001f00000000800 */
[----:B------:R-:W-:Y:S05]  /*0680*/  @!P1 BRA `(.L_x_6841) ;  /* 0x000000c000009947 */ /* 0x000fea0003800000 */
[----:B------:R-:W-:-:S04]  /*0690*/  IMAD.U32 R10, RZ, RZ, UR4 ;  /* 0x00000004ff0a7e24 */ /* 0x000fc8000f8e00ff */
.L_x_6842:
        /* <DEDUP_REMOVED lines=11> */
.L_x_6841:
[----:B------:R-:W-:Y:S01]  /*0750*/  BAR.SYNC.DEFER_BLOCKING 0x0 ;  /* 0x0000000000007b1d */ /* 0x000fe20000010000 */
[----:B------:R-:W-:-:S05]  /*0760*/  IMAD.MOV.U32 R11, RZ, RZ, RZ ;  /* 0x000000ffff0b7224 */ /* 0x000fca00078e00ff */
[----:B------:R-:W-:Y:S01]  /*0770*/  BSSY B2, `(.L_x_6843) ;  /* 0x0000011000027945 */ /* 0x000fe20003800000 */
[----:B------:R1:W2:Y:S01]  /*0780*/  LDS R10, [R3.X4] ;  /* 0x00000000030a7984 */ /* 0x0002a20000004800 */
[----:B------:R-:W-:Y:S05]  /*0790*/  @P0 BRA `(.L_x_6844) ;  /* 0x000000e000000947 */ /* 0x000fea0003800000 */
[----:B------:R-:W-:Y:S01]  /*07a0*/  MOV R11, RZ ;  /* 0x000000ff000b7202 */ /* 0x000fe20000000f00 */
[----:B------:R-:W-:-:S03]  /*07b0*/  IMAD.MOV.U32 R14, RZ, RZ, R5 ;  /* 0x000000ffff0e7224 */ /* 0x000fc600078e0005 */
.L_x_6845:
[----:B0-----:R-:W-:Y:S01]  /*07c0*/  HFMA2.MMA R13, -RZ, RZ, 0, 1.1920928955078125e-07 ;  /* 0x00000002ff0d7435 */ /* 0x001fe200000001ff */
[----:B------:R-:W-:-:S09]  /*07d0*/  IMAD R12, R14, c[0x0][0x178], R9 ;  /* 0x00005e000e0c7a24 */ /* 0x000fd200078e0209 */
        /* <DEDUP_REMOVED lines=10> */
.L_x_6844:
[----:B------:R-:W-:Y:S05]  /*0880*/  BSYNC B2 ;  /* 0x0000000000027941 */ /* 0x000fea0003800000 */
.L_x_6843:
[----:B------:R-:W-:Y:S06]  /*0890*/  BAR.SYNC.DEFER_BLOCKING 0x0 ;  /* 0x0000000000007b1d */ /* 0x000fec0000010000 */
[----:B------:R3:W-:Y:S01]  /*08a0*/  STS [R4], R11 ;  /* 0x0000000b04007388 */ /* 0x0007e20000000800 */
[----:B------:R-:W-:Y:S05]  /*08b0*/  @!P1 BRA `(.L_x_6846) ;  /* 0x000000b000009947 */ /* 0x000fea0003800000 */
[----:B---3--:R-:W-:-:S04]  /*08c0*/  IMAD.U32 R11, RZ, RZ, UR4 ;  /* 0x00000004ff0b7e24 */ /* 0x008fc8000f8e00ff */
.L_x_6847:
        /* <DEDUP_REMOVED lines=10> */
.L_x_6846:
[----:B------:R-:W-:Y:S06]  /*0970*/  BAR.SYNC.DEFER_BLOCKING 0x0 ;  /* 0x0000000000007b1d */ /* 0x000fec0000010000 */
[----:B------:R-:W-:Y:S05]  /*0980*/  @P0 BRA `(.L_x_6838) ;  /* 0x0000012000000947 */ /* 0x000fea0003800000 */
[----:B---3--:R-:W3:Y:S01]  /*0990*/  LDS R11, [R3.X4] ;  /* 0x00000000030b7984 */ /* 0x008ee20000004800 */
[----:B------:R-:W-:Y:S01]  /*09a0*/  IMAD.MOV.U32 R16, RZ, RZ, R5 ;  /* 0x000000ffff107224 */ /* 0x000fe200078e0005 */
[----:B---3--:R3:W4:Y:S06]  /*09b0*/  MUFU.RCP R18, R11 ;  /* 0x0000000b00127308 */ /* 0x00872c0000001000 */
.L_x_6848:
[----:B------:R-:W-:Y:S01]  /*09c0*/  MOV R17, 0x2 ;  /* 0x0000000200117802 */ /* 0x000fe20000000f00 */
[----:B0-----:R-:W-:-:S04]  /*09d0*/  IMAD R14, R16, c[0x0][0x178], R9 ;  /* 0x00005e00100e7a24 */ /* 0x001fc800078e0209 */
[----:B0-----:R-:W-:-:S06]  /*09e0*/  IMAD.WIDE R12, R14, R17, c[0x0][0x168] ;  /* 0x00005a000e0c7625 */ /* 0x001fcc00078e0211 */
[----:B------:R-:W5:Y:S01]  /*09f0*/  LDG.E.U16 R12, [R12.64] ;  /* 0x000000060c0c7981 */ /* 0x000f62000c1e1500 */
[----:B------:R-:W-:-:S04]  /*0a00*/  IADD3 R16, R16, c[0x0][0x0], RZ ;  /* 0x0000000010107a10 */ /* 0x000fc80007ffe0ff */
[----:B------:R-:W-:Y:S01]  /*0a10*/  ISETP.GE.AND P0, PT, R16, c[0x0][0x174], PT ;  /* 0x00005d0010007a0c */ /* 0x000fe20003f06270 */
[----:B---3-5:R-:W-:-:S05]  /*0a20*/  HADD2.F32 R11, -RZ, R12.H0_H0 ;  /* 0x2000000cff0b7230 */ /* 0x028fca0000004100 */
[----:B--2---:R-:W-:-:S04]  /*0a30*/  FADD.FTZ R11, -R10, R11 ;  /* 0x0000000b0a0b7221 */ /* 0x004fc80000010100 */
[----:B------:R-:W-:-:S06]  /*0a40*/  FMUL.FTZ R11, R11, 1.4426950216293334961 ;  /* 0x3fb8aa3b0b0b7820 */ /* 0x000fcc0000410000 */
[----:B------:R-:W0:Y:S02]  /*0a50*/  MUFU.EX2 R11, R11 ;  /* 0x0000000b000b7308 */ /* 0x000e240000000800 */
[----:B0---4-:R-:W-:-:S05]  /*0a60*/  FMUL.FTZ R15, R11, R18 ;  /* 0x000000120b0f7220 */ /* 0x011fca0000410000 */
[----:B------:R-:W-:Y:S01]  /*0a70*/  F2FP.PACK_AB R13, RZ, R15 ;  /* 0x0000000fff0d723e */ /* 0x000fe200000000ff */
[----:B------:R-:W-:-:S05]  /*0a80*/  IMAD.WIDE R14, R14, R17, c[0x0][0x160] ;  /* 0x000058000e0e7625 */ /* 0x000fca00078e0211 */
[----:B------:R0:W-:Y:S01]  /*0a90*/  STG.E.U16 [R14.64], R13 ;  /* 0x0000000d0e007986 */ /* 0x0001e2000c101506 */
[----:B------:R-:W-:Y:S05]  /*0aa0*/  @!P0 BRA `(.L_x_6848) ;  /* 0xffffff1000008947 */ /* 0x000fea000383ffff */
.L_x_6838:
[----:B------:R-:W-:Y:S05]  /*0ab0*/  BSYNC B0 ;  /* 0x0000000000007941 */ /* 0x000fea0003800000 */
.L_x_6827:
[----:B------:R-:W-:-:S04]  /*0ac0*/  IMAD.MOV.U32 R9, RZ, RZ, c[0x0][0x4] ;  /* 0x00000100ff097624 */ /* 0x000fc800078e00ff */
[----:B------:R-:W-:-:S05]  /*0ad0*/  IMAD R8, R9, c[0x0][0x10], R8 ;  /* 0x0000040009087a24 */ /* 0x000fca00078e0208 */
[----:B------:R-:W-:-:S13]  /*0ae0*/  ISETP.GE.AND P0, PT, R8, c[0x0][0x178], PT ;  /* 0x00005e0008007a0c */ /* 0x000fda0003f06270 */
[----:B------:R-:W-:Y:S05]  /*0af0*/  @!P0 BRA `(.L_x_6849) ;  /* 0xfffff67000008947 */ /* 0x000fea000383ffff */
.L_x_6826:
[----:B------:R-:W-:Y:S05]  /*0b00*/  BSYNC B1 ;  /* 0x0000000000017941 */ /* 0x000fea0003800000 */
.L_x_6825:
[----:B------:R-:W-:-:S04]  /*0b10*/  IADD3 R0, R0, c[0x0][0xc], RZ ;  /* 0x0000030000007a10 */ /* 0x000fc80007ffe0ff */
[----:B------:R-:W-:-:S13]  /*0b20*/  ISETP.GE.AND P0, PT, R0, c[0x0][0x170], PT ;  /* 0x00005c0000007a0c */ /* 0x000fda0003f06270 */
[----:B------:R-:W-:Y:S05]  /*0b30*/  @!P0 BRA `(.L_x_6850) ;  /* 0xfffff5d000008947 */ /* 0x000fea000383ffff */
[----:B------:R-:W-:Y:S05]  /*0b40*/  EXIT ;  /* 0x000000000000794d */ /* 0x000fea0003800000 */
.L_x_6851:
        /* <DEDUP_REMOVED lines=11> */
.L_x_11233:


//--------------------- .text._ZN2at6native43_GLOBAL__N__9ae7fba5_10_SoftMax_cu_9f978f6326cunn_SpatialSoftMaxForwardIffflNS1_22SoftMaxForwardEpilogueEEEvPT1_PKT_T2_S9_S9_ --------------------------
	.section	.text._ZN2at6native43_GLOBAL__N__9ae7fba5_10_SoftMax_cu_9f978f6326cunn_SpatialSoftMaxForwardIffflNS1_22SoftMaxForwardEpilogueEEEvPT1_PKT_T2_S9_S9_,"ax",@progbits
	.sectioninfo	@"SHI_REGISTERS=32"
	.align	128
.text._ZN2at6native43_GLOBAL__N__9ae7fba5_10_SoftMax_cu_9f978f6326cunn_SpatialSoftMaxForwardIffflNS1_22SoftMaxForwardEpilogueEEEvPT1_PKT_T2_S9_S9_:
        .type           _ZN2at6native43_GLOBAL__N__9ae7fba5_10_SoftMax_cu_9f978f6326cunn_SpatialSoftMaxForwardIffflNS1_22SoftMaxForwardEpilogueEEEvPT1_PKT_T2_S9_S9_,@function
        .size           _ZN2at6native43_GLOBAL__N__9ae7fba5_10_SoftMax_cu_9f978f6326cunn_SpatialSoftMaxForwardIffflNS1_22SoftMaxForwardEpilogueEEEvPT1_PKT_T2_S9_S9_,(.L_x_11234 - _ZN2at6native43_GLOBAL__N__9ae7fba5_10_SoftMax_cu_9f978f6326cunn_SpatialSoftMaxForwardIffflNS1_22SoftMaxForwardEpilogueEEEvPT1_PKT_T2_S9_S9_)
        .other          _ZN2at6native43_GLOBAL__N__9ae7fba5_10_SoftMax_cu_9f978f6326cunn_SpatialSoftMaxForwardIffflNS1_22SoftMaxForwardEpilogueEEEvPT1_PKT_T2_S9_S9_,@"STO_CUDA_ENTRY STV_DEFAULT"
_ZN2at6native43_GLOBAL__N__9ae7fba5_10_SoftMax_cu_9f978f6326cunn_SpatialSoftMaxForwardIffflNS1_22SoftMaxForwardEpilogueEEEvPT1_PKT_T2_S9_S9_:
        /* <DEDUP_REMOVED lines=26> */
.L_x_6878:
        /* <DEDUP_REMOVED lines=16> */
.L_x_6876:
        /* <DEDUP_REMOVED lines=8> */
[----:B------:R-:W-:Y:S02]  /*0320*/  MOV R23, 0xff7fffff ;  /* 0xff7fffff00177802 */ /* 0x000fe40000000f00 */
[----:B------:R-:W-:-:S13]  /*0330*/  ISETP.GE.AND.EX P0, PT, RZ, c[0x0][0x17c], PT, P0 ;  /* 0x00005f00ff007a0c */ /* 0x000fda0003f06300 */
[----:B------:R-:W-:Y:S05]  /*0340*/  @P0 BRA `(.L_x_6857) ;  /* 0x0000014000000947 */ /* 0x000fea0003800000 */
[----:B------:R-:W-:Y:S01]  /*0350*/  IMAD R23, R22, c[0x0][0x180], RZ ;  /* 0x0000600016177a24 */ /* 0x000fe200078e02ff */
[----:B------:R-:W-:Y:S01]  /*0360*/  MOV R26, R0 ;  /* 0x00000000001a7202 */ /* 0x000fe20000000f00 */
[----:B------:R-:W-:-:S04]  /*0370*/  IMAD.WIDE.U32 R18, R10, c[0x0][0x180], R20 ;  /* 0x000060000a127a25 */ /* 0x000fc800078e0014 */
[----:B------:R-:W-:Y:S01]  /*0380*/  IMAD R23, R10, c[0x0][0x184], R23 ;  /* 0x000061000a177a24 */ /* 0x000fe200078e0217 */
[----:B------:R-:W-:Y:S01]  /*0390*/  LEA R25, P1, R18, c[0x0][0x168], 0x2 ;  /* 0x00005a0012197a11 */ /* 0x000fe200078210ff */
[----:B------:R-:W-:Y:S02]  /*03a0*/  IMAD.MOV.U32 R27, RZ, RZ, RZ ;  /* 0x000000ffff1b7224 */ /* 0x000fe400078e00ff */
[----:B------:R-:W-:Y:S02]  /*03b0*/  IMAD.IADD R19, R19, 0x1, R23 ;  /* 0x0000000113137824 */ /* 0x000fe400078e0217 */
[----:B------:R-:W-:-:S03]  /*03c0*/  IMAD.MOV.U32 R23, RZ, RZ, -0x800001 ;  /* 0xff7fffffff177424 */ /* 0x000fc600078e00ff */
[----:B------:R-:W-:Y:S02]  /*03d0*/  LEA.HI.X R19, R18, c[0x0][0x16c], R19, 0x2, P1 ;  /* 0x00005b0012137a11 */ /* 0x000fe400008f1413 */
.L_x_6858:
[----:B------:R-:W-:-:S06]  /*03e0*/  IMAD.MOV.U32 R18, RZ, RZ, R25 ;  /* 0x000000ffff127224 */ /* 0x000fcc00078e0019 */
[----:B------:R0:W2:Y:S01]  /*03f0*/  LDG.E R18, [R18.64] ;  /* 0x0000000812127981 */ /* 0x0000a2000c1e1900 */
[----:B------:R-:W-:-:S04]  /*0400*/  IADD3 R26, P2, R26, c[0x0][0x0], RZ ;  /* 0x000000001a1a7a10 */ /* 0x000fc80007f5e0ff */
[----:B------:R-:W-:Y:S02]  /*0410*/  IADD3.X R27, RZ, R27, RZ, P2, !PT ;  /* 0x0000001bff1b7210 */ /* 0x000fe400017fe4ff */
[----:B------:R-:W-:-:S05]  /*0420*/  LEA R25, P2, R14, R25, 0x2 ;  /* 0x000000190e197211 */ /* 0x000fca00078410ff */
[----:B0-----:R-:W-:Y:S01]  /*0430*/  IMAD.X R19, R19, 0x1, R8, P2 ;  /* 0x0000000113137824 */ /* 0x001fe200010e0608 */
[----:B--2---:R-:W-:-:S04]  /*0440*/  FSETP.GEU.FTZ.AND P1, PT, R23, R18, PT ;  /* 0x000000121700720b */ /* 0x004fc80003f3e000 */
[----:B------:R-:W-:Y:S02]  /*0450*/  FSEL R23, R18, R23, !P1 ;  /* 0x0000001712177208 */ /* 0x000fe40004800000 */
[----:B------:R-:W-:-:S04]  /*0460*/  ISETP.GE.U32.AND P1, PT, R26, c[0x0][0x178], PT ;  /* 0x00005e001a007a0c */ /* 0x000fc80003f26070 */
[----:B------:R-:W-:-:S13]  /*0470*/  ISETP.GE.AND.EX P1, PT, R27, c[0x0][0x17c], PT, P1 ;  /* 0x00005f001b007a0c */ /* 0x000fda0003f26310 */
[----:B------:R-:W-:Y:S05]  /*0480*/  @!P1 BRA `(.L_x_6858) ;  /* 0xffffff5000009947 */ /* 0x000fea000383ffff */
.L_x_6857:
[----:B------:R-:W-:Y:S05]  /*0490*/  BSYNC B2 ;  /* 0x0000000000027941 */ /* 0x000fea0003800000 */
.L_x_6856:
[----:B------:R-:W-:Y:S01]  /*04a0*/  BSSY B2, `(.L_x_6859) ;  /* 0x0000016000027945 */ /* 0x000fe20003800000 */
[----:B------:R-:W-:Y:S01]  /*04b0*/  IMAD.MOV.U32 R25, RZ, RZ, RZ ;  /* 0x000000ffff197224 */ /* 0x000fe200078e00ff */
[----:B------:R-:W-:Y:S05]  /*04c0*/  @P0 BRA `(.L_x_6860) ;  /* 0x0000013000000947 */ /* 0x000fea0003800000 */
[----:B------:R-:W-:Y:S01]  /*04d0*/  HFMA2.MMA R25, -RZ, RZ, 0, 0 ;  /* 0x00000000ff197435 */ /* 0x000fe200000001ff */
[----:B------:R-:W-:Y:S02]  /*04e0*/  IMAD.MOV.U32 R27, RZ, RZ, R0 ;  /* 0x000000ffff1b7224 */ /* 0x000fe400078e0000 */
[----:B------:R-:W-:-:S04]  /*04f0*/  IMAD.MOV.U32 R26, RZ, RZ, RZ ;  /* 0x000000ffff1a7224 */ /* 0x000fc800078e00ff */
.L_x_6861:
[----:B------:R-:W-:Y:S02]  /*0500*/  IMAD R18, R26, c[0x0][0x180], RZ ;  /* 0x000060001a127a24 */ /* 0x000fe400078e02ff */
[----:B------:R-:W-:-:S04]  /*0510*/  IMAD.WIDE.U32 R28, R27, c[0x0][0x180], R16 ;  /* 0x000060001b1c7a25 */ /* 0x000fc800078e0010 */
[----:B------:R-:W-:Y:S01]  /*0520*/  IMAD R19, R27, c[0x0][0x184], R18 ;  /* 0x000061001b137a24 */ /* 0x000fe200078e0212 */
[----:B------:R-:W-:-:S04]  /*0530*/  LEA R18, P1, R28, c[0x0][0x168], 0x2 ;  /* 0x00005a001c127a11 */ /* 0x000fc800078210ff */
[----:B------:R-:W-:-:S04]  /*0540*/  IADD3 R19, R29, R19, RZ ;  /* 0x000000131d137210 */ /* 0x000fc80007ffe0ff */
[----:B------:R-:W-:-:S05]  /*0550*/  LEA.HI.X R19, R28, c[0x0][0x16c], R19, 0x2, P1 ;  /* 0x00005b001c137a11 */ /* 0x000fca00008f1413 */
[----:B------:R-:W2:Y:S01]  /*0560*/  LDG.E R18, [R18.64] ;  /* 0x0000000812127981 */ /* 0x000ea2000c1e1900 */
[----:B------:R-:W-:-:S05]  /*0570*/  IADD3 R27, P1, R27, c[0x0][0x0], RZ ;  /* 0x000000001b1b7a10 */ /* 0x000fca0007f3e0ff */
[----:B------:R-:W-:Y:S01]  /*0580*/  IMAD.X R26, RZ, RZ, R26, P1 ;  /* 0x000000ffff1a7224 */ /* 0x000fe200008e061a */
[----:B------:R-:W-:-:S04]  /*0590*/  ISETP.GE.U32.AND P1, PT, R27, c[0x0][0x178], PT ;  /* 0x00005e001b007a0c */ /* 0x000fc80003f26070 */
[----:B------:R-:W-:Y:S01]  /*05a0*/  ISETP.GE.AND.EX P1, PT, R26, c[0x0][0x17c], PT, P1 ;  /* 0x00005f001a007a0c */ /* 0x000fe20003f26310 */
[----:B--2---:R-:W-:-:S04]  /*05b0*/  FADD.FTZ R28, R18, -R23 ;  /* 0x80000017121c7221 */ /* 0x004fc80000010000 */
[----:B------:R-:W-:-:S06]  /*05c0*/  FMUL.FTZ R28, R28, 1.4426950216293334961 ;  /* 0x3fb8aa3b1c1c7820 */ /* 0x000fcc0000410000 */
[----:B------:R-:W0:Y:S02]  /*05d0*/  MUFU.EX2 R28, R28 ;  /* 0x0000001c001c7308 */ /* 0x000e240000000800 */
[----:B0-----:R-:W-:Y:S01]  /*05e0*/  FADD.FTZ R25, R28, R25 ;  /* 0x000000191c197221 */ /* 0x001fe20000010000 */
[----:B------:R-:W-:Y:S05]  /*05f0*/  @!P1 BRA `(.L_x_6861) ;  /* 0xffffff0000009947 */ /* 0x000fea000383ffff */
.L_x_6860:
[----:B------:R-:W-:Y:S05]  /*0600*/  BSYNC B2 ;  /* 0x0000000000027941 */ /* 0x000fea0003800000 */
.L_x_6859:
[----:B------:R-:W-:Y:S01]  /*0610*/  BSSY B2, `(.L_x_6862) ;  /* 0x000001c000027945 */ /* 0x000fe20003800000 */
[----:B------:R-:W-:Y:S05]  /*0620*/  @P0 BRA `(.L_x_6863) ;  /* 0x000001a000000947 */ /* 0x000fea0003800000 */
[----:B------:R-:W0:Y:S01]  /*0630*/  MUFU.RCP R25, R25 ;  /* 0x0000001900197308 */ /* 0x000e220000001000 */
[----:B------:R-:W-:Y:S01]  /*0640*/  IMAD.MOV.U32 R27, RZ, RZ, R0 ;  /* 0x000000ffff1b7224 */ /* 0x000fe200078e0000 */
[----:B------:R-:W-:-:S06]  /*0650*/  MOV R26, RZ ;  /* 0x000000ff001a7202 */ /* 0x000fcc0000000f00 */
.L_x_6864:
[----:B------:R-:W-:Y:S02]  /*0660*/  IMAD R28, R26, c[0x0][0x180], RZ ;  /* 0x000060001a1c7a24 */ /* 0x000fe400078e02ff */
[----:B0-----:R-:W-:Y:S02]  /*0670*/  IMAD.MOV.U32 R18, RZ, RZ, R16 ;  /* 0x000000ffff127224 */ /* 0x001fe400078e0010 */
        /* <DEDUP_REMOVED lines=8> */
[----:B------:R-:W2:Y:S01]  /*0700*/  LDG.E R28, [R28.64] ;  /* 0x000000081c1c7981 */ /* 0x000ea2000c1e1900 */
[----:B------:R-:W-:-:S04]  /*0710*/  IADD3 R18, P0, R18, c[0x0][0x160], RZ ;  /* 0x0000580012127a10 */ /* 0x000fc80007f1e0ff */
[----:B------:R-:W-:Y:S02]  /*0720*/  IADD3.X R19, R19, c[0x0][0x164], RZ, P0, !PT ;  /* 0x0000590013137a10 */ /* 0x000fe400007fe4ff */
[----:B------:R-:W-:-:S05]  /*0730*/  IADD3 R27, P0, R27, c[0x0][0x0], RZ ;  /* 0x000000001b1b7a10 */ /* 0x000fca0007f1e0ff */
[----:B------:R-:W-:Y:S01]  /*0740*/  IMAD.X R26, RZ, RZ, R26, P0 ;  /* 0x000000ffff1a7224 */ /* 0x000fe200000e061a */
[----:B------:R-:W-:-:S04]  /*0750*/  ISETP.GE.U32.AND P0, PT, R27, c[0x0][0x178], PT ;  /* 0x00005e001b007a0c */ /* 0x000fc80003f06070 */
[----:B------:R-:W-:Y:S01]  /*0760*/  ISETP.GE.AND.EX P0, PT, R26, c[0x0][0x17c], PT, P0 ;  /* 0x00005f001a007a0c */ /* 0x000fe20003f06300 */
[----:B--2---:R-:W-:-:S04]  /*0770*/  FADD.FTZ R28, R28, -R23 ;  /* 0x800000171c1c7221 */ /* 0x004fc80000010000 */
[----:B------:R-:W-:-:S06]  /*0780*/  FMUL.FTZ R28, R28, 1.4426950216293334961 ;  /* 0x3fb8aa3b1c1c7820 */ /* 0x000fcc0000410000 */
[----:B------:R-:W1:Y:S02]  /*0790*/  MUFU.EX2 R28, R28 ;  /* 0x0000001c001c7308 */ /* 0x000e640000000800 */
[----:B01----:R-:W-:-:S05]  /*07a0*/  FMUL.FTZ R29, R28, R25 ;  /* 0x000000191c1d7220 */ /* 0x003fca0000410000 */
[----:B------:R0:W-:Y:S01]  /*07b0*/  STG.E [R18.64], R29 ;  /* 0x0000001d12007986 */ /* 0x0001e2000c101908 */
[----:B------:R-:W-:Y:S05]  /*07c0*/  @!P0 BRA `(.L_x_6864) ;  /* 0xfffffe9000008947 */ /* 0x000fea000383ffff */
.L_x_6863:
[----:B------:R-:W-:Y:S05]  /*07d0*/  BSYNC B2 ;  /* 0x0000000000027941 */ /* 0x000fea0003800000 */
.L_x_6862:
[----:B------:R-:W-:Y:S05]  /*07e0*/  BRA `(.L_x_6865) ;  /* 0x000006e000007947 */ /* 0x000fea0003800000 */
.L_x_6855:
[----:B------:R-:W-:Y:S02]  /*07f0*/  ISETP.GE.U32.AND P0, PT, R0, c[0x0][0x178], PT ;  /* 0x00005e0000007a0c */ /* 0x000fe40003f06070 */
[----:B------:R-:W-:Y:S02]  /*0800*/  MOV R28, 0xff7fffff ;  /* 0xff7fffff001c7802 */ /* 0x000fe40000000f00 */
[----:B------:R-:W-:-:S13]  /*0810*/  ISETP.GE.AND.EX P0, PT, RZ, c[0x0][0x17c], PT, P0 ;  /* 0x00005f00ff007a0c */ /* 0x000fda0003f06300 */
[----:B------:R-:W-:Y:S05]  /*0820*/  @P0 BRA `(.L_x_6866) ;  /* 0x0000013000000947 */ /* 0x000fea0003800000 */
[----:B------:R-:W-:Y:S01]  /*0830*/  HFMA2.MMA R23, -RZ, RZ, 0, 0 ;  /* 0x00000000ff177435 */ /* 0x000fe200000001ff */
[----:B------:R-:W-:Y:S02]  /*0840*/  IMAD.MOV.U32 R28, RZ, RZ, -0x800001 ;  /* 0xff7fffffff1c7424 */ /* 0x000fe400078e00ff */
[----:B------:R-:W-:-:S07]  /*0850*/  IMAD.MOV.U32 R25, RZ, RZ, R0 ;  /* 0x000000ffff197224 */ /* 0x000fce00078e0000 */
.L_x_6867:
[----:B------:R-:W-:Y:S02]  /*0860*/  IMAD R18, R23, c[0x0][0x180], RZ ;  /* 0x0000600017127a24 */ /* 0x000fe400078e02ff */
[----:B------:R-:W-:Y:S02]  /*0870*/  IMAD.MOV.U32 R26, RZ, RZ, R16 ;  /* 0x000000ffff1a7224 */ /* 0x000fe400078e0010 */
[----:B------:R-:W-:Y:S02]  /*0880*/  IMAD.MOV.U32 R27, RZ, RZ, R17 ;  /* 0x000000ffff1b7224 */ /* 0x000fe400078e0011 */
[C---:B------:R-:W-:Y:S02]  /*0890*/  IMAD R19, R25.reuse, c[0x0][0x184], R18 ;  /* 0x0000610019137a24 */ /* 0x040fe400078e0212 */
[----:B------:R-:W-:-:S05]  /*08a0*/  IMAD.WIDE.U32 R26, R25, c[0x0][0x180], R26 ;  /* 0x00006000191a7a25 */ /* 0x000fca00078e001a */
[----:B------:R-:W-:Y:S02]  /*08b0*/  IADD3 R19, R27, R19, RZ ;  /* 0x000000131b137210 */ /* 0x000fe40007ffe0ff */
[----:B------:R-:W-:-:S04]  /*08c0*/  LEA R18, P1, R26, c[0x0][0x168], 0x2 ;  /* 0x00005a001a127a11 */ /* 0x000fc800078210ff */
[----:B------:R-:W-:-:S06]  /*08d0*/  LEA.HI.X R19, R26, c[0x0][0x16c], R19, 0x2, P1 ;  /* 0x00005b001a137a11 */ /* 0x000fcc00008f1413 */
[----:B------:R-:W2:Y:S01]  /*08e0*/  LDG.E R19, [R18.64] ;  /* 0x0000000812137981 */ /* 0x000ea2000c1e1900 */
[----:B------:R-:W-:-:S05]  /*08f0*/  IADD3 R25, P1, R25, c[0x0][0x0], RZ ;  /* 0x0000000019197a10 */ /* 0x000fca0007f3e0ff */
[----:B------:R-:W-:Y:S01]  /*0900*/  IMAD.X R23, RZ, RZ, R23, P1 ;  /* 0x000000ffff177224 */ /* 0x000fe200008e0617 */
[----:B------:R-:W-:-:S04]  /*0910*/  ISETP.GE.U32.AND P1, PT, R25, c[0x0][0x178], PT ;  /* 0x00005e0019007a0c */ /* 0x000fc80003f26070 */
[----:B------:R-:W-:Y:S02]  /*0920*/  ISETP.GE.AND.EX P1, PT, R23, c[0x0][0x17c], PT, P1 ;  /* 0x00005f0017007a0c */ /* 0x000fe40003f26310 */
[----:B--2---:R-:W-:-:S04]  /*0930*/  FSETP.GEU.FTZ.AND P2, PT, R28, R19, PT ;  /* 0x000000131c00720b */ /* 0x004fc80003f5e000 */
[----:B------:R-:W-:-:S07]  /*0940*/  FSEL R28, R19, R28, !P2 ;  /* 0x0000001c131c7208 */ /* 0x000fce0005000000 */
[----:B------:R-:W-:Y:S05]  /*0950*/  @!P1 BRA `(.L_x_6867) ;  /* 0xffffff0000009947 */ /* 0x000fea000383ffff */
.L_x_6866:
[----:B------:R-:W-:Y:S02]  /*0960*/  WARPSYNC 0xffffffff ;  /* 0xffffffff00007948 */ /* 0x000fe40003800000 */
[----:B------:R-:W-:Y:S01]  /*0970*/  BAR.SYNC.DEFER_BLOCKING 0x0 ;  /* 0x0000000000007b1d */ /* 0x000fe20000010000 */
[----:B------:R-:W-:-:S05]  /*0980*/  ISETP.NE.AND P2, PT, R7, RZ, PT ;  /* 0x000000ff0700720c */ /* 0x000fca0003f45270 */
[----:B------:R0:W-:Y:S08]  /*0990*/  STS [R9], R28 ;  /* 0x0000001c09007388 */ /* 0x0001f00000000800 */
[----:B------:R-:W-:Y:S05]  /*09a0*/  @!P2 BRA `(.L_x_6868) ;  /* 0x000000c00000a947 */ /* 0x000fea0003800000 */
[----:B------:R-:W-:-:S04]  /*09b0*/  IMAD.MOV.U32 R18, RZ, RZ, R7 ;  /* 0x000000ffff127224 */ /* 0x000fc800078e0007 */
.L_x_6869:
        /* <DEDUP_REMOVED lines=11> */
.L_x_6868:
        /* <DEDUP_REMOVED lines=8> */
.L_x_6872:
        /* <DEDUP_REMOVED lines=8> */
[----:B------:R-:W3:Y:S01]  /*0b70*/  LDG.E R18, [R18.64] ;  /* 0x0000000812127981 */ /* 0x000ee2000c1e1900 */
[----:B------:R-:W-:-:S05]  /*0b80*/  IADD3 R27, P1, R27, c[0x0][0x0], RZ ;  /* 0x000000001b1b7a10 */ /* 0x000fca0007f3e0ff */
[----:B------:R-:W-:Y:S01]  /*0b90*/  IMAD.X R25, RZ, RZ, R25, P1 ;  /* 0x000000ffff197224 */ /* 0x000fe200008e0619 */
[----:B------:R-:W-:-:S04]  /*0ba0*/  ISETP.GE.U32.AND P1, PT, R27, c[0x0][0x178], PT ;  /* 0x00005e001b007a0c */ /* 0x000fc80003f26070 */
[----:B------:R-:W-:Y:S01]  /*0bb0*/  ISETP.GE.AND.EX P1, PT, R25, c[0x0][0x17c], PT, P1 ;  /* 0x00005f0019007a0c */ /* 0x000fe20003f26310 */
[----:B--23--:R-:W-:-:S04]  /*0bc0*/  FADD.FTZ R28, -R23, R18 ;  /* 0x00000012171c7221 */ /* 0x00cfc80000010100 */
[----:B------:R-:W-:-:S04]  /*0bd0*/  FMUL.FTZ R28, R28, 1.4426950216293334961 ;  /* 0x3fb8aa3b1c1c7820 */ /* 0x000fc80000410000 */
[----:B------:R-:W0:Y:S02]  /*0be0*/  MUFU.EX2 R29, R28 ;  /* 0x0000001c001d7308 */ /* 0x000e240000000800 */
[----:B0-----:R-:W-:Y:S02]  /*0bf0*/  FADD.FTZ R26, R29, R26 ;  /* 0x0000001a1d1a7221 */ /* 0x001fe40000010000 */
[----:B------:R-:W-:Y:S05]  /*0c00*/  @!P1 BRA `(.L_x_6872) ;  /* 0xfffffee000009947 */ /* 0x000fea000383ffff */
.L_x_6871:
[----:B------:R-:W-:Y:S05]  /*0c10*/  BSYNC B2 ;  /* 0x0000000000027941 */ /* 0x000fea0003800000 */
.L_x_6870:
[----:B------:R-:W-:Y:S06]  /*0c20*/  BAR.SYNC.DEFER_BLOCKING 0x0 ;  /* 0x0000000000007b1d */ /* 0x000fec0000010000 */
[----:B------:R3:W-:Y:S01]  /*0c30*/  STS [R9], R26 ;  /* 0x0000001a09007388 */ /* 0x0007e20000000800 */
[----:B------:R-:W-:Y:S05]  /*0c40*/  @!P2 BRA `(.L_x_6873) ;  /* 0x000000b00000a947 */ /* 0x000fea0003800000 */
[----:B------:R-:W-:-:S03]  /*0c50*/  MOV R18, R7 ;  /* 0x0000000700127202 */ /* 0x000fc60000000f00 */
.L_x_6874:
        /* <DEDUP_REMOVED lines=10> */
.L_x_6873:
[----:B------:R-:W-:Y:S06]  /*0d00*/  BAR.SYNC.DEFER_BLOCKING 0x0 ;  /* 0x0000000000007b1d */ /* 0x000fec0000010000 */
[----:B------:R-:W-:Y:S05]  /*0d10*/  @P0 BRA `(.L_x_6865) ;  /* 0x000001b000000947 */ /* 0x000fea0003800000 */
[----:B------:R-:W4:Y:S01]  /*0d20*/  LDS R25, [R3.X4] ;  /* 0x0000000003197984 */ /* 0x000f220000004800 */
[----:B---3--:R-:W-:Y:S01]  /*0d30*/  HFMA2.MMA R26, -RZ, RZ, 0, 0 ;  /* 0x00000000ff1a7435 */ /* 0x008fe200000001ff */
[----:B------:R-:W-:Y:S01]  /*0d40*/  IMAD.MOV.U32 R27, RZ, RZ, R0 ;  /* 0x000000ffff1b7224 */ /* 0x000fe200078e0000 */
[----:B----4-:R-:W3:Y:S08]  /*0d50*/  MUFU.RCP R25, R25 ;  /* 0x0000001900197308 */ /* 0x010ef00000001000 */
.L_x_6875:
        /* <DEDUP_REMOVED lines=10> */
[----:B------:R-:W4:Y:S01]  /*0e00*/  LDG.E R28, [R28.64] ;  /* 0x000000081c1c7981 */ /* 0x000f22000c1e1900 */
[----:B------:R-:W-:-:S04]  /*0e10*/  IADD3 R18, P0, R18, c[0x0][0x160], RZ ;  /* 0x0000580012127a10 */ /* 0x000fc80007f1e0ff */
[----:B------:R-:W-:Y:S02]  /*0e20*/  IADD3.X R19, R19, c[0x0][0x164], RZ, P0, !PT ;  /* 0x0000590013137a10 */ /* 0x000fe400007fe4ff */
[----:B------:R-:W-:-:S05]  /*0e30*/  IADD3 R27, P0, R27, c[0x0][0x0], RZ ;  /* 0x000000001b1b7a10 */ /* 0x000fca0007f1e0ff */
[----:B------:R-:W-:Y:S01]  /*0e40*/  IMAD.X R26, RZ, RZ, R26, P0 ;  /* 0x000000ffff1a7224 */ /* 0x000fe200000e061a */
[----:B------:R-:W-:-:S04]  /*0e50*/  ISETP.GE.U32.AND P0, PT, R27, c[0x0][0x178], PT ;  /* 0x00005e001b007a0c */ /* 0x000fc80003f06070 */
[----:B------:R-:W-:Y:S01]  /*0e60*/  ISETP.GE.AND.EX P0, PT, R26, c[0x0][0x17c], PT, P0 ;  /* 0x00005f001a007a0c */ /* 0x000fe20003f06300 */
[----:B--2-4-:R-:W-:-:S04]  /*0e70*/  FADD.FTZ R28, -R23, R28 ;  /* 0x0000001c171c7221 */ /* 0x014fc80000010100 */
[----:B------:R-:W-:-:S06]  /*0e80*/  FMUL.FTZ R28, R28, 1.4426950216293334961 ;  /* 0x3fb8aa3b1c1c7820 */ /* 0x000fcc0000410000 */
[----:B------:R-:W0:Y:S02]  /*0e90*/  MUFU.EX2 R28, R28 ;  /* 0x0000001c001c7308 */ /* 0x000e240000000800 */
[----:B0--3--:R-:W-:-:S05]  /*0ea0*/  FMUL.FTZ R29, R28, R25 ;  /* 0x000000191c1d7220 */ /* 0x009fca0000410000 */
[----:B------:R0:W-:Y:S01]  /*0eb0*/  STG.E [R18.64], R29 ;  /* 0x0000001d12007986 */ /* 0x0001e2000c101908 */
[----:B------:R-:W-:Y:S05]  /*0ec0*/  @!P0 BRA `(.L_x_6875) ;  /* 0xfffffe9000008947 */ /* 0x000fea000383ffff */
.L_x_6865:
[----:B------:R-:W-:Y:S05]  /*0ed0*/  BSYNC B0 ;  /* 0x0000000000007941 */ /* 0x000fea0003800000 */
.L_x_6854:
[----:B------:R-:W-:-:S05]  /*0ee0*/  IMAD R17, R6, c[0x0][0x10], RZ ;  /* 0x0000040006117a24 */ /* 0x000fca00078e02ff */
[----:B------:R-:W-:-:S04]  /*0ef0*/  IADD3 R20, P0, R17, R20, RZ ;  /* 0x0000001411147210 */ /* 0x000fc80007f1e0ff */
[----:B------:R-:W-:Y:S02]  /*0f00*/  IADD3.X R21, RZ, R21, RZ, P0, !PT ;  /* 0x00000015ff157210 */ /* 0x000fe400007fe4ff */
[----:B------:R-:W-:-:S04]  /*0f10*/  ISETP.GE.U32.AND P0, PT, R20, c[0x0][0x180], PT ;  /* 0x0000600014007a0c */ /* 0x000fc80003f06070 */
[----:B------:R-:W-:-:S13]  /*0f20*/  ISETP.GE.AND.EX P0, PT, R21, c[0x0][0x184], PT, P0 ;  /* 0x0000610015007a0c */ /* 0x000fda0003f06300 */
[----:B------:R-:W-:Y:S01]  /*0f30*/  @P0 CALL.REL.NOINC `(.L_x_6853) ;  /* 0x0000001000000944 */ /* 0x000fe20003c00000 */
[----:B------:R-:W-:Y:S05]  /*0f40*/  BRA `(.L_x_6876) ;  /* 0xfffff35000007947 */ /* 0x000fea000383ffff */
.L_x_6853:
[----:B------:R-:W-:Y:S05]  /*0f50*/  BSYNC B1 ;  /* 0x0000000000017941 */ /* 0x000fea0003800000 */
.L_x_6852:
[----:B------:R-:W-:-:S05]  /*0f60*/  IADD3 R4, P0, R4, c[0x0][0xc], RZ ;  /* 0x0000030004047a10 */ /* 0x000fca0007f1e0ff */
[----:B------:R-:W-:Y:S01]  /*0f70*/  IMAD.X R5, RZ, RZ, R5, P0 ;  /* 0x000000ffff057224 */ /* 0x000fe200000e0605 */
[----:B------:R-:W-:-:S04]  /*0f80*/  ISETP.GE.U32.AND P0, PT, R4, c[0x0][0x170], PT ;  /* 0x00005c0004007a0c */ /* 0x000fc80003f06070 */
[----:B------:R-:W-:-:S13]  /*0f90*/  ISETP.GE.AND.EX P0, PT, R5, c[0x0][0x174], PT, P0 ;  /* 0x00005d0005007a0c */ /* 0x000fda0003f06300 */
[----:B------:R-:W-:Y:S01]  /*0fa0*/  @P0 CALL.REL.NOINC `(.L_x_6877) ;  /* 0x0000001000000944 */ /* 0x000fe20003c00000 */
[----:B------:R-:W-:Y:S05]  /*0fb0*/  BRA `(.L_x_6878) ;  /* 0xfffff1e000007947 */ /* 0x000fea000383ffff */
.L_x_6877:
[----:B------:R-:W-:Y:S05]  /*0fc0*/  EXIT ;  /* 0x000000000000794d */ /* 0x000fea0003800000 */
.L_x_6879:
        /* <DEDUP_REMOVED lines=11> */
.L_x_11234:


//--------------------- .text._ZN2at6native43_GLOBAL__N__9ae7fba5_10_SoftMax_cu_9f978f6326cunn_SpatialSoftMaxForwardIfffiNS1_22SoftMaxForwardEpilogueEEEvPT1_PKT_T2_S9_S9_ --------------------------
	.section	.text._ZN2at6native43_GLOBAL__N__9ae7fba5_10_SoftMax_cu_9f978f6326cunn_SpatialSoftMaxForwardIfffiNS1_22SoftMaxForwardEpilogueEEEvPT1_PKT_T2_S9_S9_,"ax",@progbits
	.sectioninfo	@"SHI_REGISTERS=21"
	.align	128
.text._ZN2at6native43_GLOBAL__N__9ae7fba5_10_SoftMax_cu_9f978f6326cunn_SpatialSoftMaxForwardIfffiNS1_22SoftMaxForwardEpilogueEEEvPT1_PKT_T2_S9_S9_:
        .type           _ZN2at6native43_GLOBAL__N__9ae7fba5_10_SoftMax_cu_9f978f6326cunn_SpatialSoftMaxForwardIfffiNS1_22SoftMaxForwardEpilogueEEEvPT1_PKT_T2_S9_S9_,@function
        .size           _ZN2at6native43_GLOBAL__N__9ae7fba5_10_SoftMax_cu_9f978f6326cunn_SpatialSoftMaxForwardIfffiNS1_22SoftMaxForwardEpilogueEEEvPT1_PKT_T2_S9_S9_,(.L_x_11235 - _ZN2at6native43_GLOBAL__N__9ae7fba5_10_SoftMax_cu_9f978f6326cunn_SpatialSoftMaxForwardIfffiNS1_22SoftMaxForwardEpilogueEEEvPT1_PKT_T2_S9_S9_)
        .other          _ZN2at6native43_GLOBAL__N__9ae7fba5_10_SoftMax_cu_9f978f6326cunn_SpatialSoftMaxForwardIfffiNS1_22SoftMaxForwardEpilogueEEEvPT1_PKT_T2_S9_S9_,@"STO_CUDA_ENTRY STV_DEFAULT"
_ZN2at6native43_GLOBAL__N__9ae7fba5_10_SoftMax_cu_9f978f6326cunn_SpatialSoftMaxForwardIfffiNS1_22SoftMaxForwardEpilogueEEEvPT1_PKT_T2_S9_S9_:
        /* <DEDUP_REMOVED lines=17> */
.L_x_6905:
[----:B------:R-:W-:Y:S01]  /*0110*/  ISETP.GE.AND P0, PT, R2, c[0x0][0x178], PT ;  /* 0x00005e0002007a0c */ /* 0x000fe20003f06270 */
[----:B------:R-:W-:-:S12]  /*0120*/  BSSY B1, `(.L_x_6880) ;  /* 0x0000096000017945 */ /* 0x000fd80003800000 */
[----:B0123--:R-:W-:Y:S05]  /*0130*/  @P0 BRA `(.L_x_6881) ;  /* 0x0000094000000947 */ /* 0x00ffea0003800000 */
[C---:B------:R-:W-:Y:S01]  /*0140*/  IMAD R6, R0.reuse, c[0x0][0x174], R5 ;  /* 0x00005d0000067a24 */ /* 0x040fe200078e0205 */
[----:B------:R-:W-:Y:S01]  /*0150*/  MOV R8, R2 ;  /* 0x0000000200087202 */ /* 0x000fe20000000f00 */
[----:B------:R-:W-:-:S03]  /*0160*/  IMAD R7, R0, UR5, RZ ;  /* 0x0000000500077c24 */ /* 0x000fc6000f8e02ff */
.L_x_6904:
        /* <DEDUP_REMOVED lines=13> */
.L_x_6886:
[----:B------:R-:W-:-:S04]  /*0240*/  IMAD.MOV.U32 R12, RZ, RZ, 0x4 ;  /* 0x00000004ff0c7424 */ /* 0x000fc800078e00ff */
[----:B------:R-:W-:-:S06]  /*0250*/  IMAD.WIDE R12, R11, R12, c[0x0][0x168] ;  /* 0x00005a000b0c7625 */ /* 0x000fcc00078e020c */
[----:B------:R-:W2:Y:S01]  /*0260*/  LDG.E R13, [R12.64] ;  /* 0x000000060c0d7981 */ /* 0x000ea2000c1e1900 */
[----:B------:R-:W-:Y:S01]  /*0270*/  IADD3 R14, R14, c[0x0][0x0], RZ ;  /* 0x000000000e0e7a10 */ /* 0x000fe20007ffe0ff */
[----:B------:R-:W-:-:S03]  /*0280*/  IMAD R11, R16, c[0x0][0x178], R11 ;  /* 0x00005e00100b7a24 */ /* 0x000fc600078e020b */
[----:B------:R-:W-:Y:S02]  /*0290*/  ISETP.GE.AND P1, PT, R14, c[0x0][0x174], PT ;  /* 0x00005d000e007a0c */ /* 0x000fe40003f26270 */
[----:B--2---:R-:W-:-:S04]  /*02a0*/  FSETP.GEU.FTZ.AND P0, PT, R10, R13, PT ;  /* 0x0000000d0a00720b */ /* 0x004fc80003f1e000 */
[----:B------:R-:W-:-:S07]  /*02b0*/  FSEL R10, R13, R10, !P0 ;  /* 0x0000000a0d0a7208 */ /* 0x000fce0004000000 */
[----:B------:R-:W-:Y:S05]  /*02c0*/  @!P1 BRA `(.L_x_6886) ;  /* 0xffffff7000009947 */ /* 0x000fea000383ffff */
.L_x_6885:
[----:B------:R-:W-:Y:S05]  /*02d0*/  BSYNC B2 ;  /* 0x0000000000027941 */ /* 0x000fea0003800000 */
.L_x_6884:
[----:B------:R-:W-:Y:S01]  /*02e0*/  BSSY B2, `(.L_x_6887) ;  /* 0x000000f000027945 */ /* 0x000fe20003800000 */
[----:B------:R-:W-:Y:S05]  /*02f0*/  @P2 BRA `(.L_x_6888) ;  /* 0x000000d000002947 */ /* 0x000fea0003800000 */
[----:B------:R-:W-:Y:S01]  /*0300*/  HFMA2.MMA R15, -RZ, RZ, 0, 0 ;  /* 0x00000000ff0f7435 */ /* 0x000fe200000001ff */
[----:B------:R-:W-:-:S03]  /*0310*/  IMAD.MOV.U32 R14, RZ, RZ, R5 ;  /* 0x000000ffff0e7224 */ /* 0x000fc600078e0005 */
.L_x_6889:
[----:B------:R-:W-:Y:S01]  /*0320*/  MOV R13, 0x4 ;  /* 0x00000004000d7802 */ /* 0x000fe20000000f00 */
[----:B------:R-:W-:-:S04]  /*0330*/  IMAD R12, R14, c[0x0][0x178], R9 ;  /* 0x00005e000e0c7a24 */ /* 0x000fc800078e0209 */
[----:B------:R-:W-:-:S06]  /*0340*/  IMAD.WIDE R12, R12, R13, c[0x0][0x168] ;  /* 0x00005a000c0c7625 */ /* 0x000fcc00078e020d */
[----:B------:R-:W2:Y:S01]  /*0350*/  LDG.E R13, [R12.64] ;  /* 0x000000060c0d7981 */ /* 0x000ea2000c1e1900 */
[----:B------:R-:W-:-:S04]  /*0360*/  IADD3 R14, R14, c[0x0][0x0], RZ ;  /* 0x000000000e0e7a10 */ /* 0x000fc80007ffe0ff */
[----:B------:R-:W-:Y:S01]  /*0370*/  ISETP.GE.AND P0, PT, R14, c[0x0][0x174], PT ;  /* 0x00005d000e007a0c */ /* 0x000fe20003f06270 */
[----:B--2---:R-:W-:-:S04]  /*0380*/  FADD.FTZ R11, R13, -R10 ;  /* 0x8000000a0d0b7221 */ /* 0x004fc80000010000 */
[----:B------:R-:W-:-:S04]  /*0390*/  FMUL.FTZ R11, R11, 1.4426950216293334961 ;  /* 0x3fb8aa3b0b0b7820 */ /* 0x000fc80000410000 */
[----:B------:R-:W0:Y:S02]  /*03a0*/  MUFU.EX2 R16, R11 ;  /* 0x0000000b00107308 */ /* 0x000e240000000800 */
[----:B0-----:R-:W-:Y:S02]  /*03b0*/  FADD.FTZ R15, R16, R15 ;  /* 0x0000000f100f7221 */ /* 0x001fe40000010000 */
[----:B------:R-:W-:Y:S05]  /*03c0*/  @!P0 BRA `(.L_x_6889) ;  /* 0xffffff5000008947 */ /* 0x000fea000383ffff */
.L_x_6888:
[----:B------:R-:W-:Y:S05]  /*03d0*/  BSYNC B2 ;  /* 0x0000000000027941 */ /* 0x000fea0003800000 */
.L_x_6887:
[----:B------:R-:W-:Y:S01]  /*03e0*/  BSSY B2, `(.L_x_6890) ;  /* 0x0000011000027945 */ /* 0x000fe20003800000 */
[----:B------:R-:W-:Y:S05]  /*03f0*/  @P2 BRA `(.L_x_6891) ;  /* 0x000000f000002947 */ /* 0x000fea0003800000 */
[----:B------:R0:W1:Y:S01]  /*0400*/  MUFU.RCP R18, R15 ;  /* 0x0000000f00127308 */ /* 0x0000620000001000 */
[----:B------:R-:W-:-:S07]  /*0410*/  IMAD.MOV.U32 R16, RZ, RZ, R5 ;  /* 0x000000ffff107224 */ /* 0x000fce00078e0005 */
.L_x_6892:
[----:B0-----:R-:W-:Y:S01]  /*0420*/  MOV R13, 0x4 ;  /* 0x00000004000d7802 */ /* 0x001fe20000000f00 */
[----:B------:R-:W-:-:S04]  /*0430*/  IMAD R12, R16, c[0x0][0x178], R9 ;  /* 0x00005e00100c7a24 */ /* 0x000fc800078e0209 */
[----:B0-----:R-:W-:-:S06]  /*0440*/  IMAD.WIDE R14, R12, R13, c[0x0][0x168] ;  /* 0x00005a000c0e7625 */ /* 0x001fcc00078e020d */
[----:B------:R-:W2:Y:S01]  /*0450*/  LDG.E R15, [R14.64] ;  /* 0x000000060e0f7981 */ /* 0x000ea2000c1e1900 */
[----:B------:R-:W-:Y:S01]  /*0460*/  IMAD.WIDE R12, R12, R13, c[0x0][0x160] ;  /* 0x000058000c0c7625 */ /* 0x000fe200078e020d */
[----:B------:R-:W-:-:S04]  /*0470*/  IADD3 R16, R16, c[0x0][0x0], RZ ;  /* 0x0000000010107a10 */ /* 0x000fc80007ffe0ff */
[----:B------:R-:W-:Y:S01]  /*0480*/  ISETP.GE.AND P0, PT, R16, c[0x0][0x174], PT ;  /* 0x00005d0010007a0c */ /* 0x000fe20003f06270 */
[----:B--2---:R-:W-:-:S04]  /*0490*/  FADD.FTZ R11, R15, -R10 ;  /* 0x8000000a0f0b7221 */ /* 0x004fc80000010000 */
[----:B------:R-:W-:-:S06]  /*04a0*/  FMUL.FTZ R11, R11, 1.4426950216293334961 ;  /* 0x3fb8aa3b0b0b7820 */ /* 0x000fcc0000410000 */
[----:B------:R-:W0:Y:S02]  /*04b0*/  MUFU.EX2 R11, R11 ;  /* 0x0000000b000b7308 */ /* 0x000e240000000800 */
[----:B01----:R-:W-:-:S05]  /*04c0*/  FMUL.FTZ R17, R11, R18 ;  /* 0x000000120b117220 */ /* 0x003fca0000410000 */
[----:B------:R0:W-:Y:S01]  /*04d0*/  STG.E [R12.64], R17 ;  /* 0x000000110c007986 */ /* 0x0001e2000c101906 */
[----:B------:R-:W-:Y:S05]  /*04e0*/  @!P0 BRA `(.L_x_6892) ;  /* 0xffffff3000008947 */ /* 0x000fea000383ffff */
.L_x_6891:
[----:B------:R-:W-:Y:S05]  /*04f0*/  BSYNC B2 ;  /* 0x0000000000027941 */ /* 0x000fea0003800000 */
.L_x_6890:
[----:B------:R-:W-:Y:S05]  /*0500*/  BRA `(.L_x_6893) ;  /* 0x0000052000007947 */ /* 0x000fea0003800000 */
.L_x_6883:
[----:B------:R-:W-:Y:S01]  /*0510*/  ISETP.GE.AND P0, PT, R5, c[0x0][0x174], PT ;  /* 0x00005d0005007a0c */ /* 0x000fe20003f06270 */
[----:B------:R-:W-:-:S12]  /*0520*/  IMAD.MOV.U32 R13, RZ, RZ, -0x800001 ;  /* 0xff7fffffff0d7424 */ /* 0x000fd800078e00ff */
[----:B------:R-:W-:Y:S05]  /*0530*/  @P0 BRA `(.L_x_6894) ;  /* 0x000000b000000947 */ /* 0x000fea0003800000 */
[----:B------:R-:W-:Y:S01]  /*0540*/  MOV R13, 0xff7fffff ;  /* 0xff7fffff000d7802 */ /* 0x000fe20000000f00 */
[----:B------:R-:W-:-:S03]  /*0550*/  IMAD.MOV.U32 R12, RZ, RZ, R5 ;  /* 0x000000ffff0c7224 */ /* 0x000fc600078e0005 */
.L_x_6895:
[----:B------:R-:W-:Y:S01]  /*0560*/  HFMA2.MMA R11, -RZ, RZ, 0, 2.384185791015625e-07 ;  /* 0x00000004ff0b7435 */ /* 0x000fe200000001ff */
[----:B------:R-:W-:-:S09]  /*0570*/  IMAD R10, R12, c[0x0][0x178], R9 ;  /* 0x00005e000c0a7a24 */ /* 0x000fd200078e0209 */
[----:B------:R-:W-:-:S06]  /*0580*/  IMAD.WIDE R10, R10, R11, c[0x0][0x168] ;  /* 0x00005a000a0a7625 */ /* 0x000fcc00078e020b */
[----:B------:R-:W2:Y:S01]  /*0590*/  LDG.E R10, [R10.64] ;  /* 0x000000060a0a7981 */ /* 0x000ea2000c1e1900 */
[----:B------:R-:W-:-:S04]  /*05a0*/  IADD3 R12, R12, c[0x0][0x0], RZ ;  /* 0x000000000c0c7a10 */ /* 0x000fc80007ffe0ff */
[----:B------:R-:W-:Y:S02]  /*05b0*/  ISETP.GE.AND P2, PT, R12, c[0x0][0x174], PT ;  /* 0x00005d000c007a0c */ /* 0x000fe40003f46270 */
[----:B--2---:R-:W-:-:S04]  /*05c0*/  FSETP.GEU.FTZ.AND P1, PT, R13, R10, PT ;  /* 0x0000000a0d00720b */ /* 0x004fc80003f3e000 */
[----:B------:R-:W-:-:S07]  /*05d0*/  FSEL R13, R10, R13, !P1 ;  /* 0x0000000d0a0d7208 */ /* 0x000fce0004800000 */
[----:B------:R-:W-:Y:S05]  /*05e0*/  @!P2 BRA `(.L_x_6895) ;  /* 0xffffff700000a947 */ /* 0x000fea000383ffff */
.L_x_6894:
[----:B------:R-:W-:Y:S02]  /*05f0*/  WARPSYNC 0xffffffff ;  /* 0xffffffff00007948 */ /* 0x000fe40003800000 */
[----:B------:R-:W-:Y:S01]  /*0600*/  BAR.SYNC.DEFER_BLOCKING 0x0 ;  /* 0x0000000000007b1d */ /* 0x000fe20000010000 */
[----:B------:R-:W-:-:S05]  /*0610*/  ISETP.NE.AND P1, PT, RZ, UR4, PT ;  /* 0x00000004ff007c0c */ /* 0x000fca000bf25270 */
[----:B------:R0:W-:Y:S08]  /*0620*/  STS [R4], R13 ;  /* 0x0000000d04007388 */ /* 0x0001f00000000800 */
[----:B------:R-:W-:Y:S05]  /*0630*/  @!P1 BRA `(.L_x_6896) ;  /* 0x000000c000009947 */ /* 0x000fea0003800000 */
[----:B------:R-:W-:-:S04]  /*0640*/  IMAD.U32 R10, RZ, RZ, UR4 ;  /* 0x00000004ff0a7e24 */ /* 0x000fc8000f8e00ff */
.L_x_6897:
        /* <DEDUP_REMOVED lines=11> */
.L_x_6896:
[----:B------:R-:W-:Y:S01]  /*0700*/  BAR.SYNC.DEFER_BLOCKING 0x0 ;  /* 0x0000000000007b1d */ /* 0x000fe20000010000 */
[----:B------:R-:W-:-:S05]  /*0710*/  IMAD.MOV.U32 R11, RZ, RZ, RZ ;  /* 0x000000ffff0b7224 */ /* 0x000fca00078e00ff */
[----:B------:R-:W-:Y:S01]  /*0720*/  BSSY B2, `(.L_x_6898) ;  /* 0x0000010000027945 */ /* 0x000fe20003800000 */
[----:B------:R1:W2:Y:S01]  /*0730*/  LDS R10, [R3.X4] ;  /* 0x00000000030a7984 */ /* 0x0002a20000004800 */
[----:B------:R-:W-:Y:S05]  /*0740*/  @P0 BRA `(.L_x_6899) ;  /* 0x000000d000000947 */ /* 0x000fea0003800000 */
[----:B------:R-:W-:Y:S01]  /*0750*/  MOV R11, RZ ;  /* 0x000000ff000b7202 */ /* 0x000fe20000000f00 */
[----:B------:R-:W-:-:S03]  /*0760*/  IMAD.MOV.U32 R14, RZ, RZ, R5 ;  /* 0x000000ffff0e7224 */ /* 0x000fc600078e0005 */
.L_x_6900:
[----:B0-----:R-:W-:Y:S01]  /*0770*/  HFMA2.MMA R13, -RZ, RZ, 0, 2.384185791015625e-07 ;  /* 0x00000004ff0d7435 */ /* 0x001fe200000001ff */
[----:B------:R-:W-:-:S09]  /*0780*/  IMAD R12, R14, c[0x0][0x178], R9 ;  /* 0x00005e000e0c7a24 */ /* 0x000fd200078e0209 */
[----:B------:R-:W-:-:S06]  /*0790*/  IMAD.WIDE R12, R12, R13, c[0x0][0x168] ;  /* 0x00005a000c0c7625 */ /* 0x000fcc00078e020d */
[----:B------:R-:W3:Y:S01]  /*07a0*/  LDG.E R13, [R12.64] ;  /* 0x000000060c0d7981 */ /* 0x000ee2000c1e1900 */
[----:B------:R-:W-:-:S04]  /*07b0*/  IADD3 R14, R14, c[0x0][0x0], RZ ;  /* 0x000000000e0e7a10 */ /* 0x000fc80007ffe0ff */
[----:B------:R-:W-:Y:S01]  /*07c0*/  ISETP.GE.AND P2, PT, R14, c[0x0][0x174], PT ;  /* 0x00005d000e007a0c */ /* 0x000fe20003f46270 */
[----:B--23--:R-:W-:-:S04]  /*07d0*/  FADD.FTZ R15, -R10, R13 ;  /* 0x0000000d0a0f7221 */ /* 0x00cfc80000010100 */
[----:B------:R-:W-:-:S04]  /*07e0*/  FMUL.FTZ R15, R15, 1.4426950216293334961 ;  /* 0x3fb8aa3b0f0f7820 */ /* 0x000fc80000410000 */
[----:B------:R-:W0:Y:S02]  /*07f0*/  MUFU.EX2 R16, R15 ;  /* 0x0000000f00107308 */ /* 0x000e240000000800 */
[----:B0-----:R-:W-:Y:S02]  /*0800*/  FADD.FTZ R11, R16, R11 ;  /* 0x0000000b100b7221 */ /* 0x001fe40000010000 */
[----:B------:R-:W-:Y:S05]  /*0810*/  @!P2 BRA `(.L_x_6900) ;  /* 0xffffff500000a947 */ /* 0x000fea000383ffff */
.L_x_6899:
[----:B------:R-:W-:Y:S05]  /*0820*/  BSYNC B2 ;  /* 0x0000000000027941 */ /* 0x000fea0003800000 */
.L_x_6898:
[----:B------:R-:W-:Y:S06]  /*0830*/  BAR.SYNC.DEFER_BLOCKING 0x0 ;  /* 0x0000000000007b1d */ /* 0x000fec0000010000 */
[----:B------:R3:W-:Y:S01]  /*0840*/  STS [R4], R11 ;  /* 0x0000000b04007388 */ /* 0x0007e20000000800 */
[----:B------:R-:W-:Y:S05]  /*0850*/  @!P1 BRA `(.L_x_6901) ;  /* 0x000000b000009947 */ /* 0x000fea0003800000 */
[----:B---3--:R-:W-:-:S04]  /*0860*/  IMAD.U32 R11, RZ, RZ, UR4 ;  /* 0x00000004ff0b7e24 */ /* 0x008fc8000f8e00ff */
.L_x_6902:
        /* <DEDUP_REMOVED lines=10> */
.L_x_6901:
[----:B------:R-:W-:Y:S06]  /*0910*/  BAR.SYNC.DEFER_BLOCKING 0x0 ;  /* 0x0000000000007b1d */ /* 0x000fec0000010000 */
[----:B------:R-:W-:Y:S05]  /*0920*/  @P0 BRA `(.L_x_6893) ;  /* 0x0000010000000947 */ /* 0x000fea0003800000 */
[----:B---3--:R-:W3:Y:S01]  /*0930*/  LDS R11, [R3.X4] ;  /* 0x00000000030b7984 */ /* 0x008ee20000004800 */
[----:B------:R-:W-:Y:S01]  /*0940*/  IMAD.MOV.U32 R16, RZ, RZ, R5 ;  /* 0x000000ffff107224 */ /* 0x000fe200078e0005 */
[----:B---3--:R3:W4:Y:S06]  /*0950*/  MUFU.RCP R18, R11 ;  /* 0x0000000b00127308 */ /* 0x00872c0000001000 */
.L_x_6903:
[----:B0-----:R-:W-:Y:S01]  /*0960*/  MOV R13, 0x4 ;  /* 0x00000004000d7802 */ /* 0x001fe20000000f00 */
[----:B------:R-:W-:-:S04]  /*0970*/  IMAD R12, R16, c[0x0][0x178], R9 ;  /* 0x00005e00100c7a24 */ /* 0x000fc800078e0209 */
[----:B------:R-:W-:-:S06]  /*0980*/  IMAD.WIDE R14, R12, R13, c[0x0][0x168] ;  /* 0x00005a000c0e7625 */ /* 0x000fcc00078e020d */
[----:B------:R-:W5:Y:S01]  /*0990*/  LDG.E R15, [R14.64] ;  /* 0x000000060e0f7981 */ /* 0x000f62000c1e1900 */
[----:B------:R-:W-:Y:S01]  /*09a0*/  IMAD.WIDE R12, R12, R13, c[0x0][0x160] ;  /* 0x000058000c0c7625 */ /* 0x000fe200078e020d */
[----:B------:R-:W-:-:S04]  /*09b0*/  IADD3 R16, R16, c[0x0][0x0], RZ ;  /* 0x0000000010107a10 */ /* 0x000fc80007ffe0ff */
[----:B------:R-:W-:Y:S01]  /*09c0*/  ISETP.GE.AND P0, PT, R16, c[0x0][0x174], PT ;  /* 0x00005d0010007a0c */ /* 0x000fe20003f06270 */
[----:B--23-5:R-:W-:-:S04]  /*09d0*/  FADD.FTZ R11, -R10, R15 ;  /* 0x0000000f0a0b7221 */ /* 0x02cfc80000010100 */
[----:B------:R-:W-:-:S06]  /*09e0*/  FMUL.FTZ R11, R11, 1.4426950216293334961 ;  /* 0x3fb8aa3b0b0b7820 */ /* 0x000fcc0000410000 */
[----:B------:R-:W0:Y:S02]  /*09f0*/  MUFU.EX2 R11, R11 ;  /* 0x0000000b000b7308 */ /* 0x000e240000000800 */
[----:B0---4-:R-:W-:-:S05]  /*0a00*/  FMUL.FTZ R17, R11, R18 ;  /* 0x000000120b117220 */ /* 0x011fca0000410000 */
[----:B------:R0:W-:Y:S01]  /*0a10*/  STG.E [R12.64], R17 ;  /* 0x000000110c007986 */ /* 0x0001e2000c101906 */
[----:B------:R-:W-:Y:S05]  /*0a20*/  @!P0 BRA `(.L_x_6903) ;  /* 0xffffff3000008947 */ /* 0x000fea000383ffff */
.L_x_6893:
[----:B------:R-:W-:Y:S05]  /*0a30*/  BSYNC B0 ;  /* 0x0000000000007941 */ /* 0x000fea0003800000 */
.L_x_6882:
[----:B------:R-:W-:-:S04]  /*0a40*/  IMAD.MOV.U32 R9, RZ, RZ, c[0x0][0x4] ;  /* 0x00000100ff097624 */ /* 0x000fc800078e00ff */
[----:B------:R-:W-:-:S05]  /*0a50*/  IMAD R8, R9, c[0x0][0x10], R8 ;  /* 0x0000040009087a24 */ /* 0x000fca00078e0208 */
[----:B------:R-:W-:-:S13]  /*0a60*/  ISETP.GE.AND P0, PT, R8, c[0x0][0x178], PT ;  /* 0x00005e0008007a0c */ /* 0x000fda0003f06270 */
[----:B------:R-:W-:Y:S05]  /*0a70*/  @!P0 BRA `(.L_x_6904) ;  /* 0xfffff6f000008947 */ /* 0x000fea000383ffff */
.L_x_6881:
[----:B------:R-:W-:Y:S05]  /*0a80*/  BSYNC B1 ;  /* 0x0000000000017941 */ /* 0x000fea0003800000 */
.L_x_6880:
[----:B------:R-:W-:-:S04]  /*0a90*/  IADD3 R0, R0, c[0x0][0xc], RZ ;  /* 0x0000030000007a10 */ /* 0x000fc80007ffe0ff */
[----:B------:R-:W-:-:S13]  /*0aa0*/  ISETP.GE.AND P0, PT, R0, c[0x0][0x170], PT ;  /* 0x00005c0000007a0c */ /* 0x000fda0003f06270 */
[----:B------:R-:W-:Y:S05]  /*0ab0*/  @!P0 BRA `(.L_x_6905) ;  /* 0xfffff65000008947 */ /* 0x000fea000383ffff */
[----:B------:R-:W-:Y:S05]  /*0ac0*/  EXIT ;  /* 0x000000000000794d */ /* 0x000fea0003800000 */
.L_x_6906:
        /* <DEDUP_REMOVED lines=11> */
.L_x_11235:


//--------------------- .text._ZN2at6native43_GLOBAL__N__9ae7fba5_10_SoftMax_cu_9f978f6326cunn_SpatialSoftMaxForwardIdddlNS1_22SoftMaxForwardEpilogueEEEvPT1_PKT_T2_S9_S9_ --------------------------
	.section	.text._ZN2at6native43_GLOBAL__N__9ae7fba5_10_SoftMax_cu_9f978f6326cunn_SpatialSoftMaxForwardIdddlNS1_22SoftMaxForwardEpilogueEEEvPT1_PKT_T2_S9_S9_,"ax",@progbits
	.sectioninfo	@"SHI_REGISTERS=48"
	.align	128
.text._ZN2at6native43_GLOBAL__N__9ae7fba5_10_SoftMax_cu_9f978f6326cunn_SpatialSoftMaxForwardIdddlNS1_22SoftMaxForwardEpilogueEEEvPT1_PKT_T2_S9_S9_:
        .type           _ZN2at6native43_GLOBAL__N__9ae7fba5_10_SoftMax_cu_9f978f6326cunn_SpatialSoftMaxForwardIdddlNS1_22SoftMaxForwardEpilogueEEEvPT1_PKT_T2_S9_S9_,@function
        .size           _ZN2at6native43_GLOBAL__N__9ae7fba5_10_SoftMax_cu_9f978f6326cunn_SpatialSoftMaxForwardIdddlNS1_22SoftMaxForwardEpilogueEEEvPT1_PKT_T2_S9_S9_,(.L_x_11236 - _ZN2at6native43_GLOBAL__N__9ae7fba5_10_SoftMax_cu_9f978f6326cunn_SpatialSoftMaxForwardIdddlNS1_22SoftMaxForwardEpilogueEEEvPT1_PKT_T2_S9_S9_)
        .other          _ZN2at6native43_GLOBAL__N__9ae7fba5_10_SoftMax_cu_9f978f6326cunn_SpatialSoftMaxForwardIdddlNS1_22SoftMaxForwardEpilogueEEEvPT1_PKT_T2_S9_S9_,@"STO_CUDA_ENTRY STV_DEFAULT"
_ZN2at6native43_GLOBAL__N__9ae7fba5_10_SoftMax_cu_9f978f6326cunn_SpatialSoftMaxForwardIdddlNS1_22SoftMaxForwardEpilogueEEEvPT1_PKT_T2_S9_S9_:
[----:B------:R-:W-:Y:S02]  /*0000*/  IMAD.MOV.U32 R1, RZ, RZ, c[0x0][0x28] ;  /* 0x00000a00ff017624 */ /* 0x000fe400078e00ff */
[----:B------:R-:W0:Y:S02]  /*0010*/  S2R R5, SR_CTAID.X ;  /* 0x0000000000057919 */ /* 0x000e240000002500 */
[----:B0-----:R-:W-:-:S04]  /*0020*/  ISETP.GE.U32.AND P0, PT, R5, c[0x0][0x170], PT ;  /* 0x00005c0005007a0c */ /* 0x001fc80003f06070 */
[----:B------:R-:W-:-:S13]  /*0030*/  ISETP.GE.AND.EX P0, PT, RZ, c[0x0][0x174], PT, P0 ;  /* 0x00005d00ff007a0c */ /* 0x000fda0003f06300 */
[----:B------:R-:W-:Y:S05]  /*0040*/  @P0 EXIT ;  /* 0x000000000000094d */ /* 0x000fea0003800000 */
[----:B------:R-:W0:Y:S01]  /*0050*/  S2R R7, SR_TID.Y ;  /* 0x0000000000077919 */ /* 0x000e220000002200 */
[----:B------:R-:W-:Y:S01]  /*0060*/  IMAD.MOV.U32 R13, RZ, RZ, c[0x0][0x0] ;  /* 0x00000000ff0d7624 */ /* 0x000fe200078e00ff */
[----:B------:R-:W-:Y:S01]  /*0070*/  ULDC.64 UR12, c[0x0][0x118] ;  /* 0x00004600000c7ab9 */ /* 0x000fe20000000a00 */
[----:B------:R-:W-:Y:S01]  /*0080*/  IMAD.MOV.U32 R6, RZ, RZ, RZ ;  /* 0x000000ffff067224 */ /* 0x000fe200078e00ff */
[----:B------:R-:W1:Y:S01]  /*0090*/  S2R R4, SR_CTAID.Y ;  /* 0x0000000000047919 */ /* 0x000e620000002600 */
[C---:B------:R-:W-:Y:S01]  /*00a0*/  IMAD.WIDE.U32 R14, R13.reuse, c[0x0][0x180], RZ ;  /* 0x000060000d0e7a25 */ /* 0x040fe200078e00ff */
[----:B------:R-:W-:Y:S02]  /*00b0*/  SHF.R.U32.HI R8, RZ, 0x1, R13 ;  /* 0x00000001ff087819 */ /* 0x000fe4000001160d */
[----:B------:R-:W2:Y:S01]  /*00c0*/  S2R R2, SR_TID.X ;  /* 0x0000000000027919 */ /* 0x000ea20000002100 */
[----:B------:R-:W-:-:S05]  /*00d0*/  IMAD R9, R13, c[0x0][0x184], R15 ;  /* 0x000061000d097a24 */ /* 0x000fca00078e020f */
[----:B------:R-:W-:Y:S01]  /*00e0*/  SHF.L.U64.HI R9, R14, 0x3, R9 ;  /* 0x000000030e097819 */ /* 0x000fe20000010209 */
[----:B0-----:R-:W-:-:S04]  /*00f0*/  IMAD R3, R7, c[0x0][0x0], RZ ;  /* 0x0000000007037a24 */ /* 0x001fc800078e02ff */
[----:B------:R-:W-:Y:S02]  /*0100*/  IMAD.SHL.U32 R11, R3, 0x8, RZ ;  /* 0x00000008030b7824 */ /* 0x000fe400078e00ff */
[----:B-1----:R-:W-:Y:S02]  /*0110*/  IMAD R4, R4, c[0x0][0x4], R7 ;  /* 0x0000010004047a24 */ /* 0x002fe400078e0207 */
[----:B------:R-:W-:Y:S02]  /*0120*/  IMAD.MOV.U32 R7, RZ, RZ, c[0x0][0x4] ;  /* 0x00000100ff077624 */ /* 0x000fe400078e00ff */
[----:B--2---:R-:W-:Y:S02]  /*0130*/  IMAD R10, R2, 0x8, R11 ;  /* 0x00000008020a7824 */ /* 0x004fe400078e020b */
.L_x_6945:
[----:B------:R-:W-:Y:S01]  /*0140*/  ISETP.GE.U32.AND P0, PT, R4, c[0x0][0x180], PT ;  /* 0x0000600004007a0c */ /* 0x000fe20003f06070 */
[----:B------:R-:W-:Y:S03]  /*0150*/  BSSY B1, `(.L_x_6907) ;  /* 0x00001a5000017945 */ /* 0x000fe60003800000 */
[----:B------:R-:W-:-:S13]  /*0160*/  ISETP.GE.AND.EX P0, PT, RZ, c[0x0][0x184], PT, P0 ;  /* 0x00006100ff007a0c */ /* 0x000fda0003f06300 */
[----:B01234-:R-:W-:Y:S05]  /*0170*/  @P0 BRA `(.L_x_6908) ;  /* 0x00001a2000000947 */ /* 0x01ffea0003800000 */
[----:B------:R-:W-:Y:S02]  /*0180*/  IMAD.MOV.U32 R12, RZ, RZ, R4 ;  /* 0x000000ffff0c7224 */ /* 0x000fe400078e0004 */
[----:B------:R-:W-:Y:S02]  /*0190*/  IMAD.MOV.U32 R13, RZ, RZ, RZ ;  /* 0x000000ffff0d7224 */ /* 0x000fe400078e00ff */
.L_x_6943:
[----:B------:R-:W-:Y:S01]  /*01a0*/  ULDC.64 UR8, c[0x0][0x178] ;  /* 0x00005e0000087ab9 */ /* 0x000fe20000000a00 */
[----:B------:R-:W-:Y:S01]  /*01b0*/  IMAD.MOV.U32 R0, RZ, RZ, c[0x0][0x0] ;  /* 0x00000000ff007624 */ /* 0x000fe200078e00ff */
[----:B------:R-:W-:Y:S01]  /*01c0*/  ULDC.64 UR10, c[0x0][0x180] ;  /* 0x00006000000a7ab9 */ /* 0x000fe20000000a00 */
[----:B------:R-:W-:Y:S01]  /*01d0*/  BSSY B0, `(.L_x_6909) ;  /* 0x0000195000007945 */ /* 0x000fe20003800000 */
[----:B------:R-:W-:Y:S02]  /*01e0*/  UIMAD UR6, UR8, UR11, URZ ;  /* 0x0000000b080672a4 */ /* 0x000fe4000f8e023f */
[----:B------:R-:W-:Y:S01]  /*01f0*/  UIMAD.WIDE.U32 UR4, UR8, UR10, URZ ;  /* 0x0000000a080472a5 */ /* 0x000fe2000f8e003f */
[----:B------:R-:W-:Y:S01]  /*0200*/  ISETP.GT.U32.AND P0, PT, R0, 0x1, PT ;  /* 0x000000010000780c */ /* 0x000fe20003f04070 */
[----:B------:R-:W-:-:S04]  /*0210*/  UIMAD UR6, UR10, UR9, UR6 ;  /* 0x000000090a0672a4 */ /* 0x000fc8000f8e0206 */
[----:B------:R-:W-:Y:S01]  /*0220*/  UIADD3 UR5, UR5, UR6, URZ ;  /* 0x0000000605057290 */ /* 0x000fe2000fffe03f */
[----:B------:R-:W-:-:S05]  /*0230*/  IMAD.WIDE.U32 R16, R5, UR4, R12 ;  /* 0x0000000405107c25 */ /* 0x000fca000f8e000c */
[----:B------:R-:W-:-:S04]  /*0240*/  IMAD R11, R5, UR5, RZ ;  /* 0x00000005050b7c24 */ /* 0x000fc8000f8e02ff */
[----:B------:R-:W-:-:S04]  /*0250*/  IMAD R11, R6, UR4, R11 ;  /* 0x00000004060b7c24 */ /* 0x000fc8000f8e020b */
[----:B------:R-:W-:Y:S01]  /*0260*/  IMAD.IADD R11, R17, 0x1, R11 ;  /* 0x00000001110b7824 */ /* 0x000fe200078e020b */
[----:B01234-:R-:W-:Y:S05]  /*0270*/  @P0 BRA `(.L_x_6910) ;  /* 0x00000b9000000947 */ /* 0x01ffea0003800000 */
[----:B------:R-:W-:Y:S01]  /*0280*/  ISETP.GE.U32.AND P0, PT, R2, c[0x0][0x178], PT ;  /* 0x00005e0002007a0c */ /* 0x000fe20003f06070 */
[----:B------:R-:W-:Y:S01]  /*0290*/  BSSY B2, `(.L_x_6911) ;  /* 0x0000022000027945 */ /* 0x000fe20003800000 */
[----:B------:R-:W-:Y:S01]  /*02a0*/  IMAD.MOV.U32 R18, RZ, RZ, -0x1 ;  /* 0xffffffffff127424 */ /* 0x000fe200078e00ff */
[----:B------:R-:W-:Y:S02]  /*02b0*/  MOV R19, 0xffefffff ;  /* 0xffefffff00137802 */ /* 0x000fe40000000f00 */
[----:B------:R-:W-:-:S13]  /*02c0*/  ISETP.GE.AND.EX P0, PT, RZ, c[0x0][0x17c], PT, P0 ;  /* 0x00005f00ff007a0c */ /* 0x000fda0003f06300 */
[----:B------:R-:W-:Y:S05]  /*02d0*/  @P0 BRA `(.L_x_6912) ;  /* 0x000001d000000947 */ /* 0x000fea0003800000 */
[----:B------:R-:W-:Y:S02]  /*02e0*/  IMAD R0, R6, c[0x0][0x178], RZ ;  /* 0x00005e0006007a24 */ /* 0x000fe400078e02ff */
[----:B------:R-:W-:Y:S02]  /*02f0*/  IMAD.MOV.U32 R18, RZ, RZ, R2 ;  /* 0x000000ffff127224 */ /* 0x000fe400078e0002 */
[----:B------:R-:W-:Y:S02]  /*0300*/  IMAD.MOV.U32 R19, RZ, RZ, RZ ;  /* 0x000000ffff137224 */ /* 0x000fe400078e00ff */
[C---:B------:R-:W-:Y:S02]  /*0310*/  IMAD R21, R5.reuse, c[0x0][0x17c], R0 ;  /* 0x00005f0005157a24 */ /* 0x040fe400078e0200 */
[----:B------:R-:W-:-:S04]  /*0320*/  IMAD.WIDE.U32 R18, R5, c[0x0][0x178], R18 ;  /* 0x00005e0005127a25 */ /* 0x000fc800078e0012 */
[----:B------:R-:W-:Y:S02]  /*0330*/  IMAD.IADD R0, R19, 0x1, R21 ;  /* 0x0000000113007824 */ /* 0x000fe400078e0215 */
[----:B------:R-:W-:-:S04]  /*0340*/  IMAD.WIDE.U32 R20, R18, c[0x0][0x180], R12 ;  /* 0x0000600012147a25 */ /* 0x000fc800078e000c */
[----:B------:R-:W-:Y:S01]  /*0350*/  IMAD R19, R0, c[0x0][0x180], RZ ;  /* 0x0000600000137a24 */ /* 0x000fe200078e02ff */
[----:B------:R-:W-:Y:S01]  /*0360*/  LEA R23, P1, R20, c[0x0][0x168], 0x3 ;  /* 0x00005a0014177a11 */ /* 0x000fe200078218ff */
[----:B------:R-:W-:Y:S02]  /*0370*/  IMAD.MOV.U32 R0, RZ, RZ, R2 ;  /* 0x000000ffff007224 */ /* 0x000fe400078e0002 */
[----:B------:R-:W-:Y:S02]  /*0380*/  IMAD R19, R18, c[0x0][0x184], R19 ;  /* 0x0000610012137a24 */ /* 0x000fe400078e0213 */
[----:B------:R-:W-:Y:S02]  /*0390*/  IMAD.MOV.U32 R22, RZ, RZ, RZ ;  /* 0x000000ffff167224 */ /* 0x000fe400078e00ff */
[----:B------:R-:W-:Y:S02]  /*03a0*/  IMAD.IADD R19, R21, 0x1, R19 ;  /* 0x0000000115137824 */ /* 0x000fe400078e0213 */
[----:B------:R-:W-:-:S03]  /*03b0*/  IMAD.MOV.U32 R18, RZ, RZ, -0x1 ;  /* 0xffffffffff127424 */ /* 0x000fc600078e00ff */
[----:B------:R-:W-:Y:S01]  /*03c0*/  LEA.HI.X R24, R20, c[0x0][0x16c], R19, 0x3, P1 ;  /* 0x00005b0014187a11 */ /* 0x000fe200008f1c13 */
[----:B------:R-:W-:Y:S02]  /*03d0*/  IMAD.MOV.U32 R19, RZ, RZ, -0x100001 ;  /* 0xffefffffff137424 */ /* 0x000fe400078e00ff */
.L_x_6913:
[----:B------:R-:W-:Y:S02]  /*03e0*/  IMAD.MOV.U32 R20, RZ, RZ, R23 ;  /* 0x000000ffff147224 */ /* 0x000fe400078e0017 */
[----:B------:R-:W-:-:S06]  /*03f0*/  IMAD.MOV.U32 R21, RZ, RZ, R24 ;  /* 0x000000ffff157224 */ /* 0x000fcc00078e0018 */
[----:B------:R-:W2:Y:S01]  /*0400*/  LDG.E.64 R20, [R20.64] ;  /* 0x0000000c14147981 */ /* 0x000ea2000c1e1b00 */
[----:B------:R-:W-:Y:S02]  /*0410*/  IADD3 R0, P1, R0, c[0x0][0x0], RZ ;  /* 0x0000000000007a10 */ /* 0x000fe40007f3e0ff */
[----:B------:R-:W-:Y:S02]  /*0420*/  LEA R23, P3, R14, R23, 0x3 ;  /* 0x000000170e177211 */ /* 0x000fe400078618ff */
[----:B------:R-:W-:Y:S02]  /*0430*/  IADD3.X R22, RZ, R22, RZ, P1, !PT ;  /* 0x00000016ff167210 */ /* 0x000fe40000ffe4ff */
[----:B------:R-:W-:Y:S01]  /*0440*/  ISETP.GE.U32.AND P1, PT, R0, c[0x0][0x178], PT ;  /* 0x00005e0000007a0c */ /* 0x000fe20003f26070 */
[----:B------:R-:W-:-:S03]  /*0450*/  IMAD.X R24, R24, 0x1, R9, P3 ;  /* 0x0000000118187824 */ /* 0x000fc600018e0609 */
[----:B------:R-:W-:Y:S01]  /*0460*/  ISETP.GE.AND.EX P1, PT, R22, c[0x0][0x17c], PT, P1 ;  /* 0x00005f0016007a0c */ /* 0x000fe20003f26310 */
[----:B--2---:R-:W0:-:S06]  /*0470*/  DSETP.GEU.AND P2, PT, R18, R20, PT ;  /* 0x000000141200722a */ /* 0x004e0c0003f4e000 */
[----:B0-----:R-:W-:Y:S02]  /*0480*/  FSEL R18, R20, R18, !P2 ;  /* 0x0000001214127208 */ /* 0x001fe40005000000 */
[----:B------:R-:W-:-:S04]  /*0490*/  FSEL R19, R21, R19, !P2 ;  /* 0x0000001315137208 */ /* 0x000fc80005000000 */
[----:B------:R-:W-:Y:S05]  /*04a0*/  @!P1 BRA `(.L_x_6913) ;  /* 0xffffff3000009947 */ /* 0x000fea000383ffff */
.L_x_6912:
[----:B------:R-:W-:Y:S05]  /*04b0*/  BSYNC B2 ;  /* 0x0000000000027941 */ /* 0x000fea0003800000 */
.L_x_6911:
[----:B------:R-:W-:Y:S01]  /*04c0*/  BSSY B2, `(.L_x_6914) ;  /* 0x000003b000027945 */ /* 0x000fe20003800000 */
[----:B------:R-:W-:Y:S01]  /*04d0*/  CS2R R20, SRZ ;  /* 0x0000000000147805 */ /* 0x000fe2000001ff00 */
[----:B------:R-:W-:Y:S05]  /*04e0*/  @P0 BRA `(.L_x_6915) ;  /* 0x0000038000000947 */ /* 0x000fea0003800000 */
[----:B------:R-:W-:Y:S01]  /*04f0*/  IMAD.MOV.U32 R0, RZ, RZ, R2 ;  /* 0x000000ffff007224 */ /* 0x000fe200078e0002 */
[----:B------:R-:W-:Y:S01]  /*0500*/  CS2R R20, SRZ ;  /* 0x0000000000147805 */ /* 0x000fe2000001ff00 */
[----:B------:R-:W-:-:S04]  /*0510*/  IMAD.MOV.U32 R32, RZ, RZ, RZ ;  /* 0x000000ffff207224 */ /* 0x000fc800078e00ff */
.L_x_6918:
        /* <DEDUP_REMOVED lines=8> */
[----:B--2---:R-:W2:Y:S01]  /*05a0*/  LDG.E.64 R22, [R34.64] ;  /* 0x0000000c22167981 */ /* 0x004ea2000c1e1b00 */
[----:B------:R-:W-:Y:S01]  /*05b0*/  IMAD.MOV.U32 R24, RZ, RZ, 0x652b82fe ;  /* 0x652b82feff187424 */ /* 0x000fe200078e00ff */
[----:B------:R-:W-:Y:S01]  /*05c0*/  IADD3 R0, P0, R0, c[0x0][0x0], RZ ;  /* 0x0000000000007a10 */ /* 0x000fe20007f1e0ff */
[----:B------:R-:W-:Y:S01]  /*05d0*/  IMAD.MOV.U32 R25, RZ, RZ, 0x3ff71547 ;  /* 0x3ff71547ff197424 */ /* 0x000fe200078e00ff */
[----:B------:R-:W-:Y:S01]  /*05e0*/  BSSY B3, `(.L_x_6916) ;  /* 0x0000026000037945 */ /* 0x000fe20003800000 */
[----:B-1----:R-:W-:Y:S01]  /*05f0*/  IMAD.MOV.U32 R26, RZ, RZ, 0x69ce2bdf ;  /* 0x69ce2bdfff1a7424 */ /* 0x002fe200078e00ff */
[----:B------:R-:W-:Y:S01]  /*0600*/  IADD3.X R32, RZ, R32, RZ, P0, !PT ;  /* 0x00000020ff207210 */ /* 0x000fe200007fe4ff */
[----:B------:R-:W-:Y:S01]  /*0610*/  IMAD.MOV.U32 R27, RZ, RZ, 0x3e5ade15 ;  /* 0x3e5ade15ff1b7424 */ /* 0x000fe200078e00ff */
[----:B------:R-:W-:-:S04]  /*0620*/  ISETP.GE.U32.AND P0, PT, R0, c[0x0][0x178], PT ;  /* 0x00005e0000007a0c */ /* 0x000fc80003f06070 */
[----:B------:R-:W-:Y:S01]  /*0630*/  ISETP.GE.AND.EX P0, PT, R32, c[0x0][0x17c], PT, P0 ;  /* 0x00005f0020007a0c */ /* 0x000fe20003f06300 */
[----:B--2---:R-:W0:-:S06]  /*0640*/  DADD R22, R22, -R18 ;  /* 0x0000000016167229 */ /* 0x004e0c0000000812 */
        /* <DEDUP_REMOVED lines=31> */
.L_x_6917:
[----:B------:R-:W-:Y:S05]  /*0840*/  BSYNC B3 ;  /* 0x0000000000037941 */ /* 0x000fea0003800000 */
.L_x_6916:
[----:B-1----:R1:W2:Y:S01]  /*0850*/  DADD R20, R26, R20 ;  /* 0x000000001a147229 */ /* 0x0022a20000000014 */
[----:B------:R-:W-:Y:S05]  /*0860*/  @!P0 BRA `(.L_x_6918) ;  /* 0xfffffcb000008947 */ /* 0x000fea000383ffff */
.L_x_6915:
[----:B------:R-:W-:Y:S05]  /*0870*/  BSYNC B2 ;  /* 0x0000000000027941 */ /* 0x000fea0003800000 */
.L_x_6914:
[----:B------:R-:W-:Y:S01]  /*0880*/  ISETP.GE.U32.AND P0, PT, R2, c[0x0][0x178], PT ;  /* 0x00005e0002007a0c */ /* 0x000fe20003f06070 */
[----:B------:R-:W-:Y:S03]  /*0890*/  BSSY B2, `(.L_x_6919) ;  /* 0x0000056000027945 */ /* 0x000fe60003800000 */
[----:B------:R-:W-:-:S13]  /*08a0*/  ISETP.GE.AND.EX P0, PT, RZ, c[0x0][0x17c], PT, P0 ;  /* 0x00005f00ff007a0c */ /* 0x000fda0003f06300 */
[----:B------:R-:W-:Y:S05]  /*08b0*/  @P0 BRA `(.L_x_6920) ;  /* 0x0000053000000947 */ /* 0x000fea0003800000 */
[----:B------:R-:W-:Y:S02]  /*08c0*/  IMAD.MOV.U32 R40, RZ, RZ, R2 ;  /* 0x000000ffff287224 */ /* 0x000fe400078e0002 */
[----:B------:R-:W-:-:S04]  /*08d0*/  IMAD.MOV.U32 R38, RZ, RZ, RZ ;  /* 0x000000ffff267224 */ /* 0x000fc800078e00ff */
.L_x_6925:
[----:B------:R-:W-:Y:S02]  /*08e0*/  IMAD R25, R38, c[0x0][0x180], RZ ;  /* 0x0000600026197a24 */ /* 0x000fe400078e02ff */
[----:B0-----:R-:W-:Y:S02]  /*08f0*/  IMAD.MOV.U32 R22, RZ, RZ, R16 ;  /* 0x000000ffff167224 */ /* 0x001fe400078e0010 */
[----:B------:R-:W-:Y:S02]  /*0900*/  IMAD.MOV.U32 R23, RZ, RZ, R11 ;  /* 0x000000ffff177224 */ /* 0x000fe400078e000b */
[C---:B------:R-:W-:Y:S02]  /*0910*/  IMAD R25, R40.reuse, c[0x0][0x184], R25 ;  /* 0x0000610028197a24 */ /* 0x040fe400078e0219 */
[----:B------:R-:W-:-:S04]  /*0920*/  IMAD.WIDE.U32 R22, R40, c[0x0][0x180], R22 ;  /* 0x0000600028167a25 */ /* 0x000fc800078e0016 */
[----:B------:R-:W-:Y:S01]  /*0930*/  IMAD.IADD R23, R23, 0x1, R25 ;  /* 0x0000000117177824 */ /* 0x000fe200078e0219 */
[----:B------:R-:W-:-:S04]  /*0940*/  SHF.L.U32 R34, R22, 0x3, RZ ;  /* 0x0000000316227819 */ /* 0x000fc800000006ff */
[----:B------:R-:W-:Y:S02]  /*0950*/  SHF.L.U64.HI R0, R22, 0x3, R23 ;  /* 0x0000000316007819 */ /* 0x000fe40000010217 */
[----:B------:R-:W-:-:S04]  /*0960*/  IADD3 R28, P0, R34, c[0x0][0x168], RZ ;  /* 0x00005a00221c7a10 */ /* 0x000fc80007f1e0ff */
[----:B------:R-:W-:-:S05]  /*0970*/  IADD3.X R29, R0, c[0x0][0x16c], RZ, P0, !PT ;  /* 0x00005b00001d7a10 */ /* 0x000fca00007fe4ff */
[----:B------:R-:W3:Y:S01]  /*0980*/  LDG.E.64 R22, [R28.64] ;  /* 0x0000000c1c167981 */ /* 0x000ee2000c1e1b00 */
[----:B------:R-:W-:Y:S01]  /*0990*/  IMAD.MOV.U32 R32, RZ, RZ, 0x652b82fe ;  /* 0x652b82feff207424 */ /* 0x000fe200078e00ff */
[----:B------:R-:W-:Y:S01]  /*09a0*/  BSSY B3, `(.L_x_6921) ;  /* 0x000002b000037945 */ /* 0x000fe20003800000 */
[----:B------:R-:W-:Y:S02]  /*09b0*/  IMAD.MOV.U32 R33, RZ, RZ, 0x3ff71547 ;  /* 0x3ff71547ff217424 */ /* 0x000fe400078e00ff */
[----:B------:R-:W-:Y:S02]  /*09c0*/  IMAD.MOV.U32 R24, RZ, RZ, 0x69ce2bdf ;  /* 0x69ce2bdfff187424 */ /* 0x000fe400078e00ff */
[----:B------:R-:W-:Y:S01]  /*09d0*/  IMAD.MOV.U32 R25, RZ, RZ, 0x3e5ade15 ;  /* 0x3e5ade15ff197424 */ /* 0x000fe200078e00ff */
[----:B---3--:R-:W0:-:S06]  /*09e0*/  DADD R22, R22, -R18 ;  /* 0x0000000016167229 */ /* 0x008e0c0000000812 */
[----:B0-----:R-:W0:-:S04]  /*09f0*/  DFMA R32, R22, R32, 6.75539944105574400000e+15 ;  /* 0x433800001620742b */ /* 0x001e080000000020 */
[----:B------:R-:W-:Y:S02]  /*0a00*/  FSETP.GEU.FTZ.AND P0, PT, |R23|, 4.1917929649353027344, PT ;  /* 0x4086232b1700780b */ /* 0x000fe40003f1e200 */
[----:B01----:R-:W0:-:S06]  /*0a10*/  DADD R26, R32, -6.75539944105574400000e+15 ;  /* 0xc3380000201a7429 */ /* 0x003e0c0000000000 */
[----:B0-----:R-:W0:-:S06]  /*0a20*/  DFMA R30, R26, c[0x2][0x0], R22 ;  /* 0x008000001a1e7a2b */ /* 0x001e0c0000000016 */
[----:B0-----:R-:W0:-:S06]  /*0a30*/  DFMA R30, R26, c[0x2][0x8], R30 ;  /* 0x008002001a1e7a2b */ /* 0x001e0c000000001e */
[----:B0-----:R-:W0:-:S06]  /*0a40*/  DFMA R24, R30, R24, c[0x2][0x10] ;  /* 0x008004001e18762b */ /* 0x001e0c0000000018 */
[C---:B0-----:R0:W1:Y:S02]  /*0a50*/  DFMA R26, R30.reuse, R24, c[0x2][0x18] ;  /* 0x008006001e1a762b */ /* 0x0410640000000018 */
[----:B0-----:R-:W-:Y:S02]  /*0a60*/  IMAD.MOV.U32 R24, RZ, RZ, 0x1 ;  /* 0x00000001ff187424 */ /* 0x001fe400078e00ff */
[----:B--2---:R-:W0:Y:S02]  /*0a70*/  MUFU.RCP64H R25, R21 ;  /* 0x0000001500197308 */ /* 0x004e240000001800 */
[----:B-1----:R-:W1:-:S06]  /*0a80*/  DFMA R26, R30, R26, c[0x2][0x20] ;  /* 0x008008001e1a762b */ /* 0x002e4c000000001a */
[----:B-1----:R-:W1:-:S06]  /*0a90*/  DFMA R26, R30, R26, c[0x2][0x28] ;  /* 0x00800a001e1a762b */ /* 0x002e4c000000001a */
[----:B-1----:R-:W1:-:S04]  /*0aa0*/  DFMA R26, R30, R26, c[0x2][0x30] ;  /* 0x00800c001e1a762b */ /* 0x002e48000000001a */
[----:B0-----:R-:W0:-:S04]  /*0ab0*/  DFMA R28, R24, -R20, 1 ;  /* 0x3ff00000181c742b */ /* 0x001e080000000814 */
[----:B-1----:R-:W1:-:S04]  /*0ac0*/  DFMA R26, R30, R26, c[0x2][0x38] ;  /* 0x00800e001e1a762b */ /* 0x002e48000000001a */
[----:B0-----:R-:W0:-:S04]  /*0ad0*/  DFMA R28, R28, R28, R28 ;  /* 0x0000001c1c1c722b */ /* 0x001e08000000001c */
[----:B-1----:R-:W1:-:S04]  /*0ae0*/  DFMA R26, R30, R26, c[0x2][0x40] ;  /* 0x008010001e1a762b */ /* 0x002e48000000001a */
[----:B0-----:R-:W0:-:S04]  /*0af0*/  DFMA R28, R24, R28, R24 ;  /* 0x0000001c181c722b */ /* 0x001e080000000018 */
[----:B-1----:R-:W1:-:S04]  /*0b00*/  DFMA R26, R30, R26, c[0x2][0x48] ;  /* 0x008012001e1a762b */ /* 0x002e48000000001a */
[----:B0-----:R-:W0:-:S04]  /*0b10*/  DFMA R24, R28, -R20, 1 ;  /* 0x3ff000001c18742b */ /* 0x001e080000000814 */
[----:B-1----:R-:W1:-:S04]  /*0b20*/  DFMA R26, R30, R26, c[0x2][0x50] ;  /* 0x008014001e1a762b */ /* 0x002e48000000001a */
[----:B0-----:R-:W-:-:S04]  /*0b30*/  DFMA R28, R28, R24, R28 ;  /* 0x000000181c1c722b */ /* 0x001fc8000000001c */
[----:B-1----:R-:W0:-:S06]  /*0b40*/  DFMA R26, R30, R26, 1 ;  /* 0x3ff000001e1a742b */ /* 0x002e0c000000001a */
        /* <DEDUP_REMOVED lines=16> */
.L_x_6922:
[----:B------:R-:W-:Y:S05]  /*0c50*/  BSYNC B3 ;  /* 0x0000000000037941 */ /* 0x000fea0003800000 */
.L_x_6921:
[----:B01----:R-:W-:Y:S01]  /*0c60*/  MOV R22, R24 ;  /* 0x0000001800167202 */ /* 0x003fe20000000f00 */
[----:B------:R-:W-:Y:S01]  /*0c70*/  IMAD.MOV.U32 R23, RZ, RZ, R25 ;  /* 0x000000ffff177224 */ /* 0x000fe200078e0019 */
[----:B------:R-:W-:Y:S01]  /*0c80*/  FSETP.GEU.AND P3, PT, |R25|, 6.5827683646048100446e-37, PT ;  /* 0x036000001900780b */ /* 0x000fe20003f6e200 */
[----:B------:R-:W-:Y:S01]  /*0c90*/  BSSY B3, `(.L_x_6923) ;  /* 0x0000013000037945 */ /* 0x000fe20003800000 */
[----:B------:R-:W-:-:S03]  /*0ca0*/  IADD3 R40, P0, R40, c[0x0][0x0], RZ ;  /* 0x0000000028287a10 */ /* 0x000fc60007f1e0ff */
[----:B------:R-:W0:Y:S02]  /*0cb0*/  DMUL R26, R28, R22 ;  /* 0x000000161c1a7228 */ /* 0x000e240000000000 */
[----:B------:R-:W-:Y:S01]  /*0cc0*/  IMAD.X R38, RZ, RZ, R38, P0 ;  /* 0x000000ffff267224 */ /* 0x000fe200000e0626 */
[----:B------:R-:W-:-:S03]  /*0cd0*/  ISETP.GE.U32.AND P0, PT, R40, c[0x0][0x178], PT ;  /* 0x00005e0028007a0c */ /* 0x000fc60003f06070 */
[----:B0-----:R-:W0:Y:S01]  /*0ce0*/  DFMA R22, R26, -R20, R22 ;  /* 0x800000141a16722b */ /* 0x001e220000000016 */
[----:B------:R-:W-:-:S05]  /*0cf0*/  ISETP.GE.AND.EX P0, PT, R38, c[0x0][0x17c], PT, P0 ;  /* 0x00005f0026007a0c */ /* 0x000fca0003f06300 */
[----:B0-----:R0:W1:Y:S02]  /*0d00*/  DFMA R26, R28, R22, R26 ;  /* 0x000000161c1a722b */ /* 0x001064000000001a */
[----:B0-----:R-:W-:-:S08]  /*0d10*/  IADD3 R22, P2, R34, c[0x0][0x160], RZ ;  /* 0x0000580022167a10 */ /* 0x001fd00007f5e0ff */
[----:B-1----:R-:W-:-:S05]  /*0d20*/  FFMA R23, RZ, R21, R27 ;  /* 0x00000015ff177223 */ /* 0x002fca000000001b */
[----:B------:R-:W-:Y:S02]  /*0d30*/  FSETP.GT.AND P1, PT, |R23|, 1.469367938527859385e-39, PT ;  /* 0x001000001700780b */ /* 0x000fe40003f24200 */
[----:B------:R-:W-:-:S11]  /*0d40*/  IADD3.X R23, R0, c[0x0][0x164], RZ, P2, !PT ;  /* 0x0000590000177a10 */ /* 0x000fd600017fe4ff */
[----:B------:R-:W-:Y:S05]  /*0d50*/  @P1 BRA P3, `(.L_x_6924) ;  /* 0x0000006000001947 */ /* 0x000fea0001800000 */
[----:B------:R-:W-:Y:S01]  /*0d60*/  IMAD.MOV.U32 R28, RZ, RZ, R24 ;  /* 0x000000ffff1c7224 */ /* 0x000fe200078e0018 */
[----:B------:R-:W-:Y:S01]  /*0d70*/  MOV R0, 0xdc0 ;  /* 0x00000dc000007802 */ /* 0x000fe20000000f00 */
[----:B------:R-:W-:Y:S02]  /*0d80*/  IMAD.MOV.U32 R29, RZ, RZ, R25 ;  /* 0x000000ffff1d7224 */ /* 0x000fe400078e0019 */
[----:B------:R-:W-:Y:S02]  /*0d90*/  IMAD.MOV.U32 R26, RZ, RZ, R20 ;  /* 0x000000ffff1a7224 */ /* 0x000fe400078e0014 */
[----:B------:R-:W-:Y:S02]  /*0da0*/  IMAD.MOV.U32 R27, RZ, RZ, R21 ;  /* 0x000000ffff1b7224 */ /* 0x000fe400078e0015 */
[----:B------:R-:W-:Y:S05]  /*0db0*/  CALL.REL.NOINC `($__internal_46_$__cuda_sm20_div_rn_f64_full) ;  /* 0x00000e6000007944 */ /* 0x000fea0003c00000 */
.L_x_6924:
[----:B------:R-:W-:Y:S05]  /*0dc0*/  BSYNC B3 ;  /* 0x0000000000037941 */ /* 0x000fea0003800000 */
.L_x_6923:
[----:B------:R0:W-:Y:S01]  /*0dd0*/  STG.E.64 [R22.64], R26 ;  /* 0x0000001a16007986 */ /* 0x0001e2000c101b0c */
[----:B------:R-:W-:Y:S05]  /*0de0*/  @!P0 BRA `(.L_x_6925) ;  /* 0xfffffaf000008947 */ /* 0x000fea000383ffff */
.L_x_6920:
[----:B------:R-:W-:Y:S05]  /*0df0*/  BSYNC B2 ;  /* 0x0000000000027941 */ /* 0x000fea0003800000 */
.L_x_6919:
[----:B------:R-:W-:Y:S05]  /*0e00*/  BRA `(.L_x_6926) ;  /* 0x00000d1000007947 */ /* 0x000fea0003800000 */
.L_x_6910:
[----:B------:R-:W-:Y:S01]  /*0e10*/  ISETP.GE.U32.AND P0, PT, R2, c[0x0][0x178], PT ;  /* 0x00005e0002007a0c */ /* 0x000fe20003f06070 */
[----:B------:R-:W-:Y:S01]  /*0e20*/  IMAD.MOV.U32 R18, RZ, RZ, -0x1 ;  /* 0xffffffffff127424 */ /* 0x000fe200078e00ff */
[----:B------:R-:W-:Y:S01]  /*0e30*/  ISETP.NE.AND P2, PT, R8, RZ, PT ;  /* 0x000000ff0800720c */ /* 0x000fe20003f45270 */
[----:B------:R-:W-:Y:S01]  /*0e40*/  IMAD.MOV.U32 R19, RZ, RZ, -0x100001 ;  /* 0xffefffffff137424 */ /* 0x000fe200078e00ff */
[----:B------:R-:W-:-:S13]  /*0e50*/  ISETP.GE.AND.EX P0, PT, RZ, c[0x0][0x17c], PT, P0 ;  /* 0x00005f00ff007a0c */ /* 0x000fda0003f06300 */
[----:B------:R-:W-:Y:S05]  /*0e60*/  @P0 BRA `(.L_x_6927) ;  /* 0x0000015000000947 */ /* 0x000fea0003800000 */
[----:B------:R-:W-:Y:S01]  /*0e70*/  IMAD.MOV.U32 R25, RZ, RZ, R2 ;  /* 0x000000ffff197224 */ /* 0x000fe200078e0002 */
[----:B------:R-:W-:Y:S01]  /*0e80*/  MOV R18, 0xffffffff ;  /* 0xffffffff00127802 */ /* 0x000fe20000000f00 */
[----:B------:R-:W-:Y:S02]  /*0e90*/  IMAD.MOV.U32 R0, RZ, RZ, RZ ;  /* 0x000000ffff007224 */ /* 0x000fe400078e00ff */
[----:B------:R-:W-:Y:S02]  /*0ea0*/  IMAD.MOV.U32 R19, RZ, RZ, -0x100001 ;  /* 0xffefffffff137424 */ /* 0x000fe400078e00ff */
.L_x_6928:
[----:B------:R-:W-:Y:S02]  /*0eb0*/  IMAD R22, R0, c[0x0][0x180], RZ ;  /* 0x0000600000167a24 */ /* 0x000fe400078e02ff */
[----:B------:R-:W-:Y:S02]  /*0ec0*/  IMAD.MOV.U32 R20, RZ, RZ, R16 ;  /* 0x000000ffff147224 */ /* 0x000fe400078e0010 */
[----:B------:R-:W-:Y:S02]  /*0ed0*/  IMAD.MOV.U32 R21, RZ, RZ, R11 ;  /* 0x000000ffff157224 */ /* 0x000fe400078e000b */
[----:B------:R-:W-:-:S02]  /*0ee0*/  IMAD R23, R25, c[0x0][0x184], R22 ;  /* 0x0000610019177a24 */ /* 0x000fc400078e0216 */
[----:B------:R-:W-:-:S04]  /*0ef0*/  IMAD.WIDE.U32 R20, R25, c[0x0][0x180], R20 ;  /* 0x0000600019147a25 */ /* 0x000fc800078e0014 */
[----:B------:R-:W-:Y:S01]  /*0f00*/  IMAD.IADD R21, R21, 0x1, R23 ;  /* 0x0000000115157824 */ /* 0x000fe200078e0217 */
[----:B------:R-:W-:-:S04]  /*0f10*/  LEA R22, P1, R20, c[0x0][0x168], 0x3 ;  /* 0x00005a0014167a11 */ /* 0x000fc800078218ff */
[----:B------:R-:W-:-:S05]  /*0f20*/  LEA.HI.X R23, R20, c[0x0][0x16c], R21, 0x3, P1 ;  /* 0x00005b0014177a11 */ /* 0x000fca00008f1c15 */
[----:B------:R-:W2:Y:S01]  /*0f30*/  LDG.E.64 R20, [R22.64] ;  /* 0x0000000c16147981 */ /* 0x000ea2000c1e1b00 */
[----:B------:R-:W-:-:S05]  /*0f40*/  IADD3 R25, P1, R25, c[0x0][0x0], RZ ;  /* 0x0000000019197a10 */ /* 0x000fca0007f3e0ff */
[----:B------:R-:W-:Y:S01]  /*0f50*/  IMAD.X R0, RZ, RZ, R0, P1 ;  /* 0x000000ffff007224 */ /* 0x000fe200008e0600 */
[----:B------:R-:W-:-:S04]  /*0f60*/  ISETP.GE.U32.AND P1, PT, R25, c[0x0][0x178], PT ;  /* 0x00005e0019007a0c */ /* 0x000fc80003f26070 */
[----:B------:R-:W-:Y:S01]  /*0f70*/  ISETP.GE.AND.EX P1, PT, R0, c[0x0][0x17c], PT, P1 ;  /* 0x00005f0000007a0c */ /* 0x000fe20003f26310 */
[----:B--2---:R-:W0:-:S06]  /*0f80*/  DSETP.GEU.AND P3, PT, R18, R20, PT ;  /* 0x000000141200722a */ /* 0x004e0c0003f6e000 */
[----:B0-----:R-:W-:Y:S02]  /*0f90*/  FSEL R18, R20, R18, !P3 ;  /* 0x0000001214127208 */ /* 0x001fe40005800000 */
[----:B------:R-:W-:-:S04]  /*0fa0*/  FSEL R19, R21, R19, !P3 ;  /* 0x0000001315137208 */ /* 0x000fc80005800000 */
[----:B------:R-:W-:Y:S05]  /*0fb0*/  @!P1 BRA `(.L_x_6928) ;  /* 0xfffffef000009947 */ /* 0x000fea000383ffff */
.L_x_6927:
[----:B------:R-:W-:Y:S01]  /*0fc0*/  WARPSYNC 0xffffffff ;  /* 0xffffffff00007948 */ /* 0x000fe20003800000 */
[----:B------:R-:W-:Y:S06]  /*0fd0*/  BAR.SYNC.DEFER_BLOCKING 0x0 ;  /* 0x0000000000007b1d */ /* 0x000fec0000010000 */
[----:B------:R0:W-:Y:S01]  /*0fe0*/  STS.64 [R10], R18 ;  /* 0x000000120a007388 */ /* 0x0001e20000000a00 */
[----:B------:R-:W-:Y:S05]  /*0ff0*/  @!P2 BRA `(.L_x_6929) ;  /* 0x000000d00000a947 */ /* 0x000fea0003800000 */
[----:B------:R-:W-:-:S04]  /*1000*/  IMAD.MOV.U32 R23, RZ, RZ, R8 ;  /* 0x000000ffff177224 */ /* 0x000fc800078e0008 */
.L_x_6930:
[----:B------:R-:W-:Y:S01]  /*1010*/  BAR.SYNC.DEFER_BLOCKING 0x0 ;  /* 0x0000000000007b1d */ /* 0x000fe20000010000 */
[----:B------:R-:W-:-:S13]  /*1020*/  ISETP.GE.U32.AND P1, PT, R2, R23, PT ;  /* 0x000000170200720c */ /* 0x000fda0003f26070 */
[----:B------:R-:W-:Y:S01]  /*1030*/  @!P1 IMAD R20, R23, 0x8, R10 ;  /* 0x0000000817149824 */ /* 0x000fe200078e020a */
[----:B------:R-:W-:Y:S01]  /*1040*/  SHF.R.U32.HI R23, RZ, 0x1, R23 ;  /* 0x00000001ff177819 */ /* 0x000fe20000011617 */
[----:B0-----:R-:W-:Y:S04]  /*1050*/  @!P1 LDS.64 R18, [R10] ;  /* 0x000000000a129984 */ /* 0x001fe80000000a00 */
[----:B------:R-:W0:Y:S02]  /*1060*/  @!P1 LDS.64 R20, [R20] ;  /* 0x0000000014149984 */ /* 0x000e240000000a00 */
[----:B0-----:R-:W0:-:S06]  /*1070*/  @!P1 DSETP.GEU.AND P2, PT, R18, R20, PT ;  /* 0x000000141200922a */ /* 0x001e0c0003f4e000 */
[----:B0-----:R-:W-:Y:S02]  /*1080*/  @!P1 FSEL R18, R20, R18, !P2 ;  /* 0x0000001214129208 */ /* 0x001fe40005000000 */
[----:B------:R-:W-:-:S05]  /*1090*/  @!P1 FSEL R19, R21, R19, !P2 ;  /* 0x0000001315139208 */ /* 0x000fca0005000000 */
[----:B------:R0:W-:Y:S01]  /*10a0*/  @!P1 STS.64 [R10], R18 ;  /* 0x000000120a009388 */ /* 0x0001e20000000a00 */
[----:B------:R-:W-:-:S13]  /*10b0*/  ISETP.NE.AND P1, PT, R23, RZ, PT ;  /* 0x000000ff1700720c */ /* 0x000fda0003f25270 */
[----:B0-----:R-:W-:Y:S05]  /*10c0*/  @P1 BRA `(.L_x_6930) ;  /* 0xffffff4000001947 */ /* 0x001fea000383ffff */
.L_x_6929:
[----:B------:R-:W-:Y:S01]  /*10d0*/  BAR.SYNC.DEFER_BLOCKING 0x0 ;  /* 0x0000000000007b1d */ /* 0x000fe20000010000 */
[----:B0-----:R-:W-:-:S05]  /*10e0*/  CS2R R18, SRZ ;  /* 0x0000000000127805 */ /* 0x001fca000001ff00 */
[----:B------:R-:W-:Y:S01]  /*10f0*/  BSSY B2, `(.L_x_6931) ;  /* 0x000003b000027945 */ /* 0x000fe20003800000 */
[----:B------:R0:W1:Y:S01]  /*1100*/  LDS.64 R42, [R3.X8] ;  /* 0x00000000032a7984 */ /* 0x0000620000008a00 */
[----:B------:R-:W-:Y:S05]  /*1110*/  @P0 BRA `(.L_x_6932) ;  /* 0x0000038000000947 */ /* 0x000fea0003800000 */
[----:B------:R-:W-:Y:S01]  /*1120*/  IMAD.MOV.U32 R0, RZ, RZ, R2 ;  /* 0x000000ffff007224 */ /* 0x000fe200078e0002 */
[----:B------:R-:W-:Y:S01]  /*1130*/  CS2R R18, SRZ ;  /* 0x0000000000127805 */ /* 0x000fe2000001ff00 */
[----:B------:R-:W-:-:S03]  /*1140*/  IMAD.MOV.U32 R30, RZ, RZ, RZ ;  /* 0x000000ffff1e7224 */ /* 0x000fc600078e00ff */
.L_x_6935:
[----:B-1----:R-:W-:Y:S01]  /*1150*/  MOV R21, R11 ;  /* 0x0000000b00157202 */ /* 0x002fe20000000f00 */
[----:B------:R-:W-:Y:S02]  /*1160*/  IMAD R23, R30, c[0x0][0x180], RZ ;  /* 0x000060001e177a24 */ /* 0x000fe400078e02ff */
[----:B------:R-:W-:Y:S02]  /*1170*/  IMAD.MOV.U32 R20, RZ, RZ, R16 ;  /* 0x000000ffff147224 */ /* 0x000fe400078e0010 */
[C---:B------:R-:W-:Y:S02]  /*1180*/  IMAD R23, R0.reuse, c[0x0][0x184], R23 ;  /* 0x0000610000177a24 */ /* 0x040fe400078e0217 */
        /* <DEDUP_REMOVED lines=9> */
[----:B------:R-:W-:Y:S02]  /*1220*/  IMAD.MOV.U32 R24, RZ, RZ, 0x69ce2bdf ;  /* 0x69ce2bdfff187424 */ /* 0x000fe400078e00ff */
[----:B------:R-:W-:Y:S02]  /*1230*/  IMAD.MOV.U32 R25, RZ, RZ, 0x3e5ade15 ;  /* 0x3e5ade15ff197424 */ /* 0x000fe400078e00ff */
[----:B------:R-:W-:Y:S01]  /*1240*/  IMAD.X R30, RZ, RZ, R30, P0 ;  /* 0x000000ffff1e7224 */ /* 0x000fe200000e061e */
[----:B------:R-:W-:-:S04]  /*1250*/  ISETP.GE.U32.AND P0, PT, R0, c[0x0][0x178], PT ;  /* 0x00005e0000007a0c */ /* 0x000fc80003f06070 */
[----:B------:R-:W-:Y:S01]  /*1260*/  ISETP.GE.AND.EX P0, PT, R30, c[0x0][0x17c], PT, P0 ;  /* 0x00005f001e007a0c */ /* 0x000fe20003f06300 */
[----:B-12---:R-:W1:-:S06]  /*1270*/  DADD R20, -R42, R20 ;  /* 0x000000002a147229 */ /* 0x006e4c0000000114 */
[----:B-1----:R-:W1:-:S04]  /*1280*/  DFMA R22, R20, R22, 6.75539944105574400000e+15 ;  /* 0x433800001416742b */ /* 0x002e480000000016 */
[----:B------:R-:W-:Y:S02]  /*1290*/  FSETP.GEU.FTZ.AND P1, PT, |R21|, 4.1917929649353027344, PT ;  /* 0x4086232b1500780b */ /* 0x000fe40003f3e200 */
        /* <DEDUP_REMOVED lines=16> */
[----:B---3--:R-:W-:Y:S05]  /*13a0*/  @!P1 BRA `(.L_x_6934) ;  /* 0x000000c000009947 */ /* 0x008fea0003800000 */
        /* <DEDUP_REMOVED lines=9> */
[----:B------:R-:W-:Y:S02]  /*1440*/  @!P1 LEA R21, R20, 0x3ff00000, 0x14 ;  /* 0x3ff0000014159811 */ /* 0x000fe400078ea0ff */
[----:B------:R-:W-:-:S06]  /*1450*/  @!P1 MOV R20, RZ ;  /* 0x000000ff00149202 */ /* 0x000fcc0000000f00 */
[----:B------:R1:W2:-:S06]  /*1460*/  @!P1 DMUL R24, R26, R20 ;  /* 0x000000141a189228 */ /* 0x00028c0000000000 */
.L_x_6934:
[----:B------:R-:W-:Y:S05]  /*1470*/  BSYNC B3 ;  /* 0x0000000000037941 */ /* 0x000fea0003800000 */
.L_x_6933:
[----:B--2---:R2:W3:Y:S01]  /*1480*/  DADD R18, R24, R18 ;  /* 0x0000000018127229 */ /* 0x0044e20000000012 */
[----:B------:R-:W-:Y:S05]  /*1490*/  @!P0 BRA `(.L_x_6935) ;  /* 0xfffffcb000008947 */ /* 0x000fea000383ffff */
.L_x_6932:
[----:B------:R-:W-:Y:S05]  /*14a0*/  BSYNC B2 ;  /* 0x0000000000027941 */ /* 0x000fea0003800000 */
.L_x_6931:
[----:B------:R-:W-:Y:S01]  /*14b0*/  BAR.SYNC.DEFER_BLOCKING 0x0 ;  /* 0x0000000000007b1d */ /* 0x000fe20000010000 */
[----:B------:R-:W-:-:S05]  /*14c0*/  ISETP.NE.AND P0, PT, R8, RZ, PT ;  /* 0x000000ff0800720c */ /* 0x000fca0003f05270 */
[----:B---3--:R3:W-:Y:S08]  /*14d0*/  STS.64 [R10], R18 ;  /* 0x000000120a007388 */ /* 0x0087f00000000a00 */
[----:B------:R-:W-:Y:S05]  /*14e0*/  @!P0 BRA `(.L_x_6936) ;  /* 0x000000b000008947 */ /* 0x000fea0003800000 */
[----:B------:R-:W-:-:S04]  /*14f0*/  IMAD.MOV.U32 R23, RZ, RZ, R8 ;  /* 0x000000ffff177224 */ /* 0x000fc800078e0008 */
.L_x_6937:
[----:B------:R-:W-:Y:S01]  /*1500*/  BAR.SYNC.DEFER_BLOCKING 0x0 ;  /* 0x0000000000007b1d */ /* 0x000fe20000010000 */
[----:B------:R-:W-:-:S13]  /*1510*/  ISETP.GE.U32.AND P0, PT, R2, R23, PT ;  /* 0x000000170200720c */ /* 0x000fda0003f06070 */
[----:B-1----:R-:W-:Y:S01]  /*1520*/  @!P0 IMAD R20, R23, 0x8, R10 ;  /* 0x0000000817148824 */ /* 0x002fe200078e020a */
[----:B------:R-:W-:Y:S01]  /*1530*/  SHF.R.U32.HI R23, RZ, 0x1, R23 ;  /* 0x00000001ff177819 */ /* 0x000fe20000011617 */
[----:B---3--:R-:W-:Y:S04]  /*1540*/  @!P0 LDS.64 R18, [R10] ;  /* 0x000000000a128984 */ /* 0x008fe80000000a00 */
[----:B------:R-:W1:Y:S02]  /*1550*/  @!P0 LDS.64 R20, [R20] ;  /* 0x0000000014148984 */ /* 0x000e640000000a00 */
[----:B-1----:R-:W1:-:S07]  /*1560*/  @!P0 DADD R18, R18, R20 ;  /* 0x0000000012128229 */ /* 0x002e4e0000000014 */
[----:B-1----:R1:W-:Y:S01]  /*1570*/  @!P0 STS.64 [R10], R18 ;  /* 0x000000120a008388 */ /* 0x0023e20000000a00 */
[----:B------:R-:W-:-:S13]  /*1580*/  ISETP.NE.AND P0, PT, R23, RZ, PT ;  /* 0x000000ff1700720c */ /* 0x000fda0003f05270 */
[----:B-1----:R-:W-:Y:S05]  /*1590*/  @P0 BRA `(.L_x_6937) ;  /* 0xffffff6000000947 */ /* 0x002fea000383ffff */
.L_x_6936:
[----:B------:R-:W-:Y:S01]  /*15a0*/  BAR.SYNC.DEFER_BLOCKING 0x0 ;  /* 0x0000000000007b1d */ /* 0x000fe20000010000 */
[----:B------:R-:W-:-:S04]  /*15b0*/  ISETP.GE.U32.AND P0, PT, R2, c[0x0][0x178], PT ;  /* 0x00005e0002007a0c */ /* 0x000fc80003f06070 */
[----:B------:R-:W-:-:S13]  /*15c0*/  ISETP.GE.AND.EX P0, PT, RZ, c[0x0][0x17c], PT, P0 ;  /* 0x00005f00ff007a0c */ /* 0x000fda0003f06300 */
[----:B------:R-:W-:Y:S05]  /*15d0*/  @P0 BRA `(.L_x_6926) ;  /* 0x0000054000000947 */ /* 0x000fea0003800000 */
[----:B------:R4:W0:Y:S01]  /*15e0*/  LDS.64 R22, [R3.X8] ;  /* 0x0000000003167984 */ /* 0x0008220000008a00 */
[----:B-1----:R-:W-:Y:S02]  /*15f0*/  IMAD.MOV.U32 R20, RZ, RZ, R2 ;  /* 0x000000ffff147224 */ /* 0x002fe400078e0002 */
[----:B------:R-:W-:-:S04]  /*1600*/  IMAD.MOV.U32 R21, RZ, RZ, RZ ;  /* 0x000000ffff157224 */ /* 0x000fc800078e00ff */
.L_x_6942:
[----:B--2---:R-:W-:Y:S02]  /*1610*/  IMAD R25, R21, c[0x0][0x180], RZ ;  /* 0x0000600015197a24 */ /* 0x004fe400078e02ff */
[----:B0--3--:R-:W-:Y:S02]  /*1620*/  IMAD.MOV.U32 R18, RZ, RZ, R16 ;  /* 0x000000ffff127224 */ /* 0x009fe400078e0010 */
[----:B------:R-:W-:Y:S02]  /*1630*/  IMAD.MOV.U32 R19, RZ, RZ, R11 ;  /* 0x000000ffff137224 */ /* 0x000fe400078e000b */
[C---:B------:R-:W-:Y:S02]  /*1640*/  IMAD R25, R20.reuse, c[0x0][0x184], R25 ;  /* 0x0000610014197a24 */ /* 0x040fe400078e0219 */
[----:B------:R-:W-:-:S04]  /*1650*/  IMAD.WIDE.U32 R18, R20, c[0x0][0x180], R18 ;  /* 0x0000600014127a25 */ /* 0x000fc800078e0012 */
[----:B------:R-:W-:Y:S02]  /*1660*/  IMAD.IADD R19, R19, 0x1, R25 ;  /* 0x0000000113137824 */ /* 0x000fe400078e0219 */
[----:B------:R-:W-:-:S03]  /*1670*/  IMAD.SHL.U32 R34, R18, 0x8, RZ ;  /* 0x0000000812227824 */ /* 0x000fc600078e00ff */
[----:B------:R-:W-:Y:S02]  /*1680*/  SHF.L.U64.HI R0, R18, 0x3, R19 ;  /* 0x0000000312007819 */ /* 0x000fe40000010213 */
[----:B------:R-:W-:-:S04]  /*1690*/  IADD3 R28, P0, R34, c[0x0][0x168], RZ ;  /* 0x00005a00221c7a10 */ /* 0x000fc80007f1e0ff */
[----:B------:R-:W-:-:S05]  /*16a0*/  IADD3.X R29, R0, c[0x0][0x16c], RZ, P0, !PT ;  /* 0x00005b00001d7a10 */ /* 0x000fca00007fe4ff */
[----:B------:R-:W2:Y:S01]  /*16b0*/  LDG.E.64 R18, [R28.64] ;  /* 0x0000000c1c127981 */ /* 0x000ea2000c1e1b00 */
[----:B------:R-:W-:Y:S01]  /*16c0*/  IMAD.MOV.U32 R32, RZ, RZ, 0x652b82fe ;  /* 0x652b82feff207424 */ /* 0x000fe200078e00ff */
[----:B------:R-:W-:Y:S01]  /*16d0*/  MOV R24, 0x69ce2bdf ;  /* 0x69ce2bdf00187802 */ /* 0x000fe20000000f00 */
[----:B------:R-:W-:Y:S01]  /*16e0*/  IMAD.MOV.U32 R33, RZ, RZ, 0x3ff71547 ;  /* 0x3ff71547ff217424 */ /* 0x000fe200078e00ff */
[----:B------:R-:W-:Y:S01]  /*16f0*/  BSSY B2, `(.L_x_6938) ;  /* 0x0000029000027945 */ /* 0x000fe20003800000 */
[----:B------:R-:W-:Y:S01]  /*1700*/  IMAD.MOV.U32 R25, RZ, RZ, 0x3e5ade15 ;  /* 0x3e5ade15ff197424 */ /* 0x000fe200078e00ff */
[----:B--2---:R-:W1:-:S06]  /*1710*/  DADD R18, -R42, R18 ;  /* 0x000000002a127229 */ /* 0x004e4c0000000112 */
[----:B-1----:R-:W1:-:S04]  /*1720*/  DFMA R32, R18, R32, 6.75539944105574400000e+15 ;  /* 0x433800001220742b */ /* 0x002e480000000020 */
[----:B------:R-:W-:Y:S02]  /*1730*/  FSETP.GEU.FTZ.AND P0, PT, |R19|, 4.1917929649353027344, PT ;  /* 0x4086232b1300780b */ /* 0x000fe40003f1e200 */
[----:B-1----:R-:W1:-:S06]  /*1740*/  DADD R26, R32, -6.75539944105574400000e+15 ;  /* 0xc3380000201a7429 */ /* 0x002e4c0000000000 */
[----:B-1----:R-:W1:-:S06]  /*1750*/  DFMA R30, R26, c[0x2][0x0], R18 ;  /* 0x008000001a1e7a2b */ /* 0x002e4c0000000012 */
[----:B-1----:R-:W1:-:S06]  /*1760*/  DFMA R30, R26, c[0x2][0x8], R30 ;  /* 0x008002001a1e7a2b */ /* 0x002e4c000000001e */
[----:B-1----:R-:W1:-:S06]  /*1770*/  DFMA R24, R30, R24, c[0x2][0x10] ;  /* 0x008004001e18762b */ /* 0x002e4c0000000018 */
[C---:B-1----:R1:W2:Y:S02]  /*1780*/  DFMA R26, R30.reuse, R24, c[0x2][0x18] ;  /* 0x008006001e1a762b */ /* 0x0422a40000000018 */
[----:B-1----:R-:W-:Y:S02]  /*1790*/  IMAD.MOV.U32 R24, RZ, RZ, 0x1 ;  /* 0x00000001ff187424 */ /* 0x002fe400078e00ff */
[----:B0-----:R-:W0:Y:S02]  /*17a0*/  MUFU.RCP64H R25, R23 ;  /* 0x0000001700197308 */ /* 0x001e240000001800 */
[----:B--2---:R-:W1:-:S06]  /*17b0*/  DFMA R26, R30, R26, c[0x2][0x20] ;  /* 0x008008001e1a762b */ /* 0x004e4c000000001a */
[----:B-1----:R-:W1:-:S06]  /*17c0*/  DFMA R26, R30, R26, c[0x2][0x28] ;  /* 0x00800a001e1a762b */ /* 0x002e4c000000001a */
[----:B-1----:R-:W1:-:S04]  /*17d0*/  DFMA R26, R30, R26, c[0x2][0x30] ;  /* 0x00800c001e1a762b */ /* 0x002e48000000001a */
[----:B0-----:R-:W0:-:S04]  /*17e0*/  DFMA R28, -R22, R24, 1 ;  /* 0x3ff00000161c742b */ /* 0x001e080000000118 */
[----:B-1----:R-:W1:-:S04]  /*17f0*/  DFMA R26, R30, R26, c[0x2][0x38] ;  /* 0x00800e001e1a762b */ /* 0x002e48000000001a */
[----:B0-----:R-:W0:-:S04]  /*1800*/  DFMA R28, R28, R28, R28 ;  /* 0x0000001c1c1c722b */ /* 0x001e08000000001c */
[----:B-1----:R-:W1:-:S04]  /*1810*/  DFMA R26, R30, R26, c[0x2][0x40] ;  /* 0x008010001e1a762b */ /* 0x002e48000000001a */
[----:B0-----:R-:W0:-:S04]  /*1820*/  DFMA R28, R24, R28, R24 ;  /* 0x0000001c181c722b */ /* 0x001e080000000018 */
[----:B-1----:R-:W1:-:S04]  /*1830*/  DFMA R26, R30, R26, c[0x2][0x48] ;  /* 0x008012001e1a762b */ /* 0x002e48000000001a */
[----:B0-----:R-:W0:-:S04]  /*1840*/  DFMA R24, -R22, R28, 1 ;  /* 0x3ff000001618742b */ /* 0x001e08000000011c */
        /* <DEDUP_REMOVED lines=19> */
.L_x_6939:
[----:B------:R-:W-:Y:S05]  /*1980*/  BSYNC B2 ;  /* 0x0000000000027941 */ /* 0x000fea0003800000 */
.L_x_6938:
[----:B01----:R-:W-:Y:S01]  /*1990*/  IMAD.MOV.U32 R18, RZ, RZ, R24 ;  /* 0x000000ffff127224 */ /* 0x003fe200078e0018 */
[----:B------:R-:W-:Y:S01]  /*19a0*/  FSETP.GEU.AND P3, PT, |R25|, 6.5827683646048100446e-37, PT ;  /* 0x036000001900780b */ /* 0x000fe20003f6e200 */
[----:B------:R-:W-:Y:S01]  /*19b0*/  IMAD.MOV.U32 R19, RZ, RZ, R25 ;  /* 0x000000ffff137224 */ /* 0x000fe200078e0019 */
[----:B------:R-:W-:Y:S01]  /*19c0*/  IADD3 R20, P0, R20, c[0x0][0x0], RZ ;  /* 0x0000000014147a10 */ /* 0x000fe20007f1e0ff */
[----:B------:R-:W-:Y:S04]  /*19d0*/  BSSY B2, `(.L_x_6940) ;  /* 0x0000012000027945 */ /* 0x000fe80003800000 */
[----:B------:R-:W0:Y:S01]  /*19e0*/  DMUL R26, R28, R18 ;  /* 0x000000121c1a7228 */ /* 0x000e220000000000 */
[----:B------:R-:W-:Y:S01]  /*19f0*/  IMAD.X R21, RZ, RZ, R21, P0 ;  /* 0x000000ffff157224 */ /* 0x000fe200000e0615 */
[----:B------:R-:W-:-:S04]  /*1a00*/  ISETP.GE.U32.AND P0, PT, R20, c[0x0][0x178], PT ;  /* 0x00005e0014007a0c */ /* 0x000fc80003f06070 */
[----:B0-----:R-:W0:Y:S01]  /*1a10*/  DFMA R18, -R22, R26, R18 ;  /* 0x0000001a1612722b */ /* 0x001e220000000112 */
[----:B------:R-:W-:-:S05]  /*1a20*/  ISETP.GE.AND.EX P0, PT, R21, c[0x0][0x17c], PT, P0 ;  /* 0x00005f0015007a0c */ /* 0x000fca0003f06300 */
[----:B0-----:R0:W1:Y:S02]  /*1a30*/  DFMA R26, R28, R18, R26 ;  /* 0x000000121c1a722b */ /* 0x001064000000001a */
[----:B0-----:R-:W-:-:S08]  /*1a40*/  IADD3 R18, P2, R34, c[0x0][0x160], RZ ;  /* 0x0000580022127a10 */ /* 0x001fd00007f5e0ff */
[----:B-1----:R-:W-:-:S05]  /*1a50*/  FFMA R19, RZ, R23, R27 ;  /* 0x00000017ff137223 */ /* 0x002fca000000001b */
[----:B------:R-:W-:Y:S02]  /*1a60*/  FSETP.GT.AND P1, PT, |R19|, 1.469367938527859385e-39, PT ;  /* 0x001000001300780b */ /* 0x000fe40003f24200 */
[----:B------:R-:W-:-:S11]  /*1a70*/  IADD3.X R19, R0, c[0x0][0x164], RZ, P2, !PT ;  /* 0x0000590000137a10 */ /* 0x000fd600017fe4ff */
[----:B------:R-:W-:Y:S05]  /*1a80*/  @P1 BRA P3, `(.L_x_6941) ;  /* 0x0000006000001947 */ /* 0x000fea0001800000 */
[----:B------:R-:W-:Y:S01]  /*1a90*/  MOV R28, R24 ;  /* 0x00000018001c7202 */ /* 0x000fe20000000f00 */
[----:B------:R-:W-:Y:S01]  /*1aa0*/  IMAD.MOV.U32 R29, RZ, RZ, R25 ;  /* 0x000000ffff1d7224 */ /* 0x000fe200078e0019 */
[----:B------:R-:W-:Y:S01]  /*1ab0*/  MOV R0, 0x1af0 ;  /* 0x00001af000007802 */ /* 0x000fe20000000f00 */
[----:B------:R-:W-:Y:S02]  /*1ac0*/  IMAD.MOV.U32 R26, RZ, RZ, R22 ;  /* 0x000000ffff1a7224 */ /* 0x000fe400078e0016 */
[----:B------:R-:W-:Y:S02]  /*1ad0*/  IMAD.MOV.U32 R27, RZ, RZ, R23 ;  /* 0x000000ffff1b7224 */ /* 0x000fe400078e0017 */
[----:B----4-:R-:W-:Y:S05]  /*1ae0*/  CALL.REL.NOINC `($__internal_46_$__cuda_sm20_div_rn_f64_full) ;  /* 0x0000013000007944 */ /* 0x010fea0003c00000 */
.L_x_6941:
[----:B------:R-:W-:Y:S05]  /*1af0*/  BSYNC B2 ;  /* 0x0000000000027941 */ /* 0x000fea0003800000 */
.L_x_6940:
[----:B------:R0:W-:Y:S01]  /*1b00*/  STG.E.64 [R18.64], R26 ;  /* 0x0000001a12007986 */ /* 0x0001e2000c101b0c */
[----:B------:R-:W-:Y:S05]  /*1b10*/  @!P0 BRA `(.L_x_6942) ;  /* 0xfffffaf000008947 */ /* 0x000fea000383ffff */
.L_x_6926:
[----:B------:R-:W-:Y:S05]  /*1b20*/  BSYNC B0 ;  /* 0x0000000000007941 */ /* 0x000fea0003800000 */
.L_x_6909:
[----:B------:R-:W-:-:S05]  /*1b30*/  IMAD R11, R7, c[0x0][0x10], RZ ;  /* 0x00000400070b7a24 */ /* 0x000fca00078e02ff */
[----:B------:R-:W-:-:S05]  /*1b40*/  IADD3 R12, P0, R11, R12, RZ ;  /* 0x0000000c0b0c7210 */ /* 0x000fca0007f1e0ff */
[----:B------:R-:W-:Y:S01]  /*1b50*/  IMAD.X R13, RZ, RZ, R13, P0 ;  /* 0x000000ffff0d7224 */ /* 0x000fe200000e060d */
[----:B------:R-:W-:-:S04]  /*1b60*/  ISETP.GE.U32.AND P0, PT, R12, c[0x0][0x180], PT ;  /* 0x000060000c007a0c */ /* 0x000fc80003f06070 */
[----:B------:R-:W-:-:S13]  /*1b70*/  ISETP.GE.AND.EX P0, PT, R13, c[0x0][0x184], PT, P0 ;  /* 0x000061000d007a0c */ /* 0x000fda0003f06300 */
[----:B------:R-:W-:Y:S01]  /*1b80*/  @P0 CALL.REL.NOINC `(.L_x_6908) ;  /* 0x0000001000000944 */ /* 0x000fe20003c00000 */
[----:B------:R-:W-:Y:S05]  /*1b90*/  BRA `(.L_x_6943) ;  /* 0xffffe60000007947 */ /* 0x000fea000383ffff */
.L_x_6908:
[----:B------:R-:W-:Y:S05]  /*1ba0*/  BSYNC B1 ;  /* 0x0000000000017941 */ /* 0x000fea0003800000 */
.L_x_6907:
[----:B------:R-:W-:-:S05]  /*1bb0*/  IADD3 R5, P0, R5, c[0x0][0xc], RZ ;  /* 0x0000030005057a10 */ /* 0x000fca0007f1e0ff */
[----:B------:R-:W-:Y:S01]  /*1bc0*/  IMAD.X R6, RZ, RZ, R6, P0 ;  /* 0x000000ffff067224 */ /* 0x000fe200000e0606 */
[----:B------:R-:W-:-:S04]  /*1bd0*/  ISETP.GE.U32.AND P0, PT, R5, c[0x0][0x170], PT ;  /* 0x00005c0005007a0c */ /* 0x000fc80003f06070 */
[----:B------:R-:W-:-:S13]  /*1be0*/  ISETP.GE.AND.EX P0, PT, R6, c[0x0][0x174], PT, P0 ;  /* 0x00005d0006007a0c */ /* 0x000fda0003f06300 */
[----:B------:R-:W-:Y:S01]  /*1bf0*/  @P0 CALL.REL.NOINC `(.L_x_6944) ;  /* 0x0000001000000944 */ /* 0x000fe20003c00000 */
[----:B------:R-:W-:Y:S05]  /*1c00*/  BRA `(.L_x_6945) ;  /* 0xffffe53000007947 */ /* 0x000fea000383ffff */
.L_x_6944:
[----:B------:R-:W-:Y:S05]  /*1c10*/  EXIT ;  /* 0x000000000000794d */ /* 0x000fea0003800000 */
        .weak           $__internal_46_$__cuda_sm20_div_rn_f64_full
        .type           $__internal_46_$__cuda_sm20_div_rn_f64_full,@function
        .size           $__internal_46_$__cuda_sm20_div_rn_f64_full,(.L_x_11236 - $__internal_46_$__cuda_sm20_div_rn_f64_full)
$__internal_46_$__cuda_sm20_div_rn_f64_full:
        /* <DEDUP_REMOVED lines=8> */
[----:B------:R-:W-:Y:S02]  /*1ca0*/  LOP3.LUT R36, R29, 0x7ff00000, RZ, 0xc0, !PT ;  /* 0x7ff000001d247812 */ /* 0x000fe400078ec0ff */
[----:B------:R-:W-:-:S03]  /*1cb0*/  LOP3.LUT R39, R27, 0x7ff00000, RZ, 0xc0, !PT ;  /* 0x7ff000001b277812 */ /* 0x000fc600078ec0ff */
[----:B------:R-:W0:Y:S01]  /*1cc0*/  @!P1 DMUL R24, R26, 8.98846567431157953865e+307 ;  /* 0x7fe000001a189828 */ /* 0x000e220000000000 */
[----:B------:R-:W-:-:S03]  /*1cd0*/  ISETP.GE.U32.AND P2, PT, R36, R39, PT ;  /* 0x000000272400720c */ /* 0x000fc60003f46070 */
[----:B------:R-:W-:Y:S02]  /*1ce0*/  @!P3 LOP3.LUT R31, R27, 0x7ff00000, RZ, 0xc0, !PT ;  /* 0x7ff000001b1fb812 */ /* 0x000fe400078ec0ff */
[----:B0-----:R-:W0:Y:S01]  /*1cf0*/  MUFU.RCP64H R33, R25 ;  /* 0x0000001900217308 */ /* 0x001e220000001800 */
[----:B------:R-:W-:Y:S02]  /*1d00*/  @!P3 MOV R44, RZ ;  /* 0x000000ff002cb202 */ /* 0x000fe40000000f00 */
        /* <DEDUP_REMOVED lines=8> */
[----:B------:R-:W-:-:S05]  /*1d90*/  IMAD.MOV.U32 R30, RZ, RZ, R28 ;  /* 0x000000ffff1e7224 */ /* 0x000fca00078e001c */
[----:B0-----:R-:W0:-:S04]  /*1da0*/  DFMA R34, R34, R34, R34 ;  /* 0x000000222222722b */ /* 0x001e080000000022 */
[----:B------:R-:W-:-:S04]  /*1db0*/  @!P3 DFMA R30, R30, 2, -R44 ;  /* 0x400000001e1eb82b */ /* 0x000fc8000000082c */
        /* <DEDUP_REMOVED lines=31> */
[----:B------:R-:W-:Y:S02]  /*1fb0*/  IMAD.MOV R25, RZ, RZ, -R28 ;  /* 0x000000ffff197224 */ /* 0x000fe400078e0a1c */
[----:B------:R-:W-:-:S06]  /*1fc0*/  IMAD.MOV.U32 R24, RZ, RZ, RZ ;  /* 0x000000ffff187224 */ /* 0x000fcc00078e00ff */
[----:B------:R-:W0:-:S04]  /*1fd0*/  DFMA R24, R36, -R24, R32 ;  /* 0x800000182418722b */ /* 0x000e080000000020 */
[----:B------:R-:W1:Y:S02]  /*1fe0*/  DMUL.RP R32, R32, R34 ;  /* 0x0000002220207228 */ /* 0x000e640000008000 */
[----:B0-----:R-:W-:-:S04]  /*1ff0*/  IADD3 R24, -R28, -0x43300000, RZ ;  /* 0xbcd000001c187810 */ /* 0x001fc80007ffe1ff */
[----:B------:R-:W-:-:S04]  /*2000*/  FSETP.NEU.AND P1, PT, |R25|, R24, PT ;  /* 0x000000181900720b */ /* 0x000fc80003f2d200 */
[----:B-1----:R-:W-:Y:S02]  /*2010*/  LOP3.LUT R27, R33, R27, RZ, 0x3c, !PT ;  /* 0x0000001b211b7212 */ /* 0x002fe400078e3cff */
[----:B------:R-:W-:Y:S02]  /*2020*/  FSEL R36, R32, R36, !P1 ;  /* 0x0000002420247208 */ /* 0x000fe40004800000 */
[----:B------:R-:W-:Y:S01]  /*2030*/  FSEL R37, R27, R37, !P1 ;  /* 0x000000251b257208 */ /* 0x000fe20004800000 */
[----:B------:R-:W-:Y:S05]  /*2040*/  BRA `(.L_x_6948) ;  /* 0x0000015000007947 */ /* 0x000fea0003800000 */
.L_x_6947:
        /* <DEDUP_REMOVED lines=11> */
[----:B------:R-:W-:Y:S02]  /*2100*/  @P1 LOP3.LUT R24, R37, 0x7ff00000, RZ, 0xfc, !PT ;  /* 0x7ff0000025181812 */ /* 0x000fe400078efcff */
[----:B------:R-:W-:Y:S01]  /*2110*/  @!P1 MOV R36, RZ ;  /* 0x000000ff00249202 */ /* 0x000fe20000000f00 */
[----:B------:R-:W-:Y:S02]  /*2120*/  @P1 IMAD.MOV.U32 R36, RZ, RZ, RZ ;  /* 0x000000ffff241224 */ /* 0x000fe400078e00ff */
[----:B------:R-:W-:Y:S01]  /*2130*/  @P1 IMAD.MOV.U32 R37, RZ, RZ, R24 ;  /* 0x000000ffff251224 */ /* 0x000fe200078e0018 */
[----:B------:R-:W-:Y:S05]  /*2140*/  BRA `(.L_x_6948) ;  /* 0x0000005000007947 */ /* 0x000fea0003800000 */
.L_x_6950:
[----:B------:R-:W-:Y:S01]  /*2150*/  LOP3.LUT R37, R27, 0x80000, RZ, 0xfc, !PT ;  /* 0x000800001b257812 */ /* 0x000fe200078efcff */
[----:B------:R-:W-:Y:S01]  /*2160*/  IMAD.MOV.U32 R36, RZ, RZ, R26 ;  /* 0x000000ffff247224 */ /* 0x000fe200078e001a */
[----:B------:R-:W-:Y:S05]  /*2170*/  BRA `(.L_x_6948) ;  /* 0x0000002000007947 */ /* 0x000fea0003800000 */
.L_x_6949:
[----:B------:R-:W-:Y:S01]  /*2180*/  LOP3.LUT R37, R29, 0x80000, RZ, 0xfc, !PT ;  /* 0x000800001d257812 */ /* 0x000fe200078efcff */
[----:B------:R-:W-:Y:S02]  /*2190*/  IMAD.MOV.U32 R36, RZ, RZ, R28 ;  /* 0x000000ffff247224 */ /* 0x000fe400078e001c */
.L_x_6948:
[----:B------:R-:W-:Y:S05]  /*21a0*/  BSYNC B4 ;  /* 0x0000000000047941 */ /* 0x000fea0003800000 */
.L_x_6946:
[----:B------:R-:W-:Y:S02]  /*21b0*/  IMAD.MOV.U32 R24, RZ, RZ, R0 ;  /* 0x000000ffff187224 */ /* 0x000fe400078e0000 */
[----:B------:R-:W-:-:S02]  /*21c0*/  IMAD.MOV.U32 R25, RZ, RZ, 0x0 ;  /* 0x00000000ff197424 */ /* 0x000fc400078e00ff */
[----:B------:R-:W-:Y:S02]  /*21d0*/  IMAD.MOV.U32 R26, RZ, RZ, R36 ;  /* 0x000000ffff1a7224 */ /* 0x000fe400078e0024 */
[----:B------:R-:W-:Y:S01]  /*21e0*/  IMAD.MOV.U32 R27, RZ, RZ, R37 ;  /* 0x000000ffff1b7224 */ /* 0x000fe200078e0025 */
[----:B------:R-:W-:Y:S06]  /*21f0*/  RET.REL.NODEC R24 `(_ZN2at6native43_GLOBAL__N__9ae7fba5_10_SoftMax_cu_9f978f6326cunn_SpatialSoftMaxForwardIdddlNS1_22SoftMaxForwardEpilogueEEEvPT1_PKT_T2_S9_S9_) ;  /* 0xffffde0018007950 */ /* 0x000fec0003c3ffff */
.L_x_6951:
        /* <DEDUP_REMOVED lines=16> */
.L_x_11236:


//--------------------- .text._ZN2at6native43_GLOBAL__N__9ae7fba5_10_SoftMax_cu_9f978f6326cunn_SpatialSoftMaxForwardIdddiNS1_22SoftMaxForwardEpilogueEEEvPT1_PKT_T2_S9_S9_ --------------------------
	.section	.text._ZN2at6native43_GLOBAL__N__9ae7fba5_10_SoftMax_cu_9f978f6326cunn_SpatialSoftMaxForwardIdddiNS1_22SoftMaxForwardEpilogueEEEvPT1_PKT_T2_S9_S9_,"ax",@progbits
	.sectioninfo	@"SHI_REGISTERS=38"
	.align	128
.text._ZN2at6native43_GLOBAL__N__9ae7fba5_10_SoftMax_cu_9f978f6326cunn_SpatialSoftMaxForwardIdddiNS1_22SoftMaxForwardEpilogueEEEvPT1_PKT_T2_S9_S9_:
        .type           _ZN2at6native43_GLOBAL__N__9ae7fba5_10_SoftMax_cu_9f978f6326cunn_SpatialSoftMaxForwardIdddiNS1_22SoftMaxForwardEpilogueEEEvPT1_PKT_T2_S9_S9_,@function
        .size           _ZN2at6native43_GLOBAL__N__9ae7fba5_10_SoftMax_cu_9f978f6326cunn_SpatialSoftMaxForwardIdddiNS1_22SoftMaxForwardEpilogueEEEvPT1_PKT_T2_S9_S9_,(.L_x_11238 - _ZN2at6native43_GLOBAL__N__9ae7fba5_10_SoftMax_cu_9f978f6326cunn_SpatialSoftMaxForwardIdddiNS1_22SoftMaxForwardEpilogueEEEvPT1_PKT_T2_S9_S9_)
        .other          _ZN2at6native43_GLOBAL__N__9ae7fba5_10_SoftMax_cu_9f978f6326cunn_SpatialSoftMaxForwardIdddiNS1_22SoftMaxForwardEpilogueEEEvPT1_PKT_T2_S9_S9_,@"STO_CUDA_ENTRY STV_DEFAULT"
_ZN2at6native43_GLOBAL__N__9ae7fba5_10_SoftMax_cu_9f978f6326cunn_SpatialSoftMaxForwardIdddiNS1_22SoftMaxForwardEpilogueEEEvPT1_PKT_T2_S9_S9_:
[----:B------:R-:W-:Y:S02]  /*0000*/  IMAD.MOV.U32 R1, RZ, RZ, c[0x0][0x28] ;  /* 0x00000a00ff017624 */ /* 0x000fe400078e00ff */
[----:B------:R-:W0:Y:S02]  /*0010*/  S2R R5, SR_CTAID.X ;  /* 0x0000000000057919 */ /* 0x000e240000002500 */
[----:B0-----:R-:W-:-:S13]  /*0020*/  ISETP.GE.AND P0, PT, R5, c[0x0][0x170], PT ;  /* 0x00005c0005007a0c */ /* 0x001fda0003f06270 */
[----:B------:R-:W-:Y:S05]  /*0030*/  @P0 EXIT ;  /* 0x000000000000094d */ /* 0x000fea0003800000 */
[----:B------:R-:W0:Y:S01]  /*0040*/  S2R R7, SR_TID.Y ;  /* 0x0000000000077919 */ /* 0x000e220000002200 */
[----:B------:R-:W-:Y:S02]  /*0050*/  ULDC UR4, c[0x0][0x0] ;  /* 0x0000000000047ab9 */ /* 0x000fe40000000800 */
[----:B------:R-:W-:Y:S01]  /*0060*/  USHF.R.U32.HI UR4, URZ, 0x1, UR4 ;  /* 0x000000013f047899 */ /* 0x000fe20008011604 */
[----:B------:R-:W1:Y:S01]  /*0070*/  S2R R4, SR_CTAID.Y ;  /* 0x0000000000047919 */ /* 0x000e620000002600 */
[----:B------:R-:W-:-:S03]  /*0080*/  ULDC.64 UR8, c[0x0][0x118] ;  /* 0x0000460000087ab9 */ /* 0x000fc60000000a00 */
[----:B------:R-:W2:Y:S01]  /*0090*/  S2R R8, SR_TID.X ;  /* 0x0000000000087919 */ /* 0x000ea20000002100 */
[----:B0-----:R-:W-:-:S04]  /*00a0*/  IMAD R6, R7, c[0x0][0x0], RZ ;  /* 0x0000000007067a24 */ /* 0x001fc800078e02ff */
[----:B------:R-:W-:Y:S02]  /*00b0*/  IMAD.SHL.U32 R3, R6, 0x8, RZ ;  /* 0x0000000806037824 */ /* 0x000fe400078e00ff */
[----:B-1----:R-:W-:Y:S02]  /*00c0*/  IMAD R4, R4, c[0x0][0x4], R7 ;  /* 0x0000010004047a24 */ /* 0x002fe400078e0207 */
[----:B--2---:R-:W-:-:S03]  /*00d0*/  IMAD R3, R8, 0x8, R3 ;  /* 0x0000000808037824 */ /* 0x004fc600078e0203 */
.L_x_6990:
[----:B------:R-:W-:Y:S01]  /*00e0*/  ISETP.GE.AND P0, PT, R4, c[0x0][0x178], PT ;  /* 0x00005e0004007a0c */ /* 0x000fe20003f06270 */
[----:B------:R-:W-:-:S12]  /*00f0*/  BSSY B1, `(.L_x_6952) ;  /* 0x0000165000017945 */ /* 0x000fd80003800000 */
[----:B01234-:R-:W-:Y:S05]  /*0100*/  @P0 BRA `(.L_x_6953) ;  /* 0x0000163000000947 */ /* 0x01ffea0003800000 */
[----:B------:R-:W-:Y:S02]  /*0110*/  IMAD.MOV.U32 R2, RZ, RZ, R4 ;  /* 0x000000ffff027224 */ /* 0x000fe400078e0004 */
.L_x_6988:
[----:B01----:R-:W-:Y:S01]  /*0120*/  IMAD.MOV.U32 R12, RZ, RZ, c[0x0][0x0] ;  /* 0x00000000ff0c7624 */ /* 0x003fe200078e00ff */
[----:B------:R-:W-:Y:S01]  /*0130*/  ULDC UR5, c[0x0][0x178] ;  /* 0x00005e0000057ab9 */ /* 0x000fe20000000800 */
[----:B------:R-:W-:Y:S01]  /*0140*/  BSSY B0, `(.L_x_6954) ;  /* 0x000015a000007945 */ /* 0x000fe20003800000 */
[----:B------:R-:W-:Y:S02]  /*0150*/  ULDC UR6, c[0x0][0x174] ;  /* 0x00005d0000067ab9 */ /* 0x000fe40000000800 */
[----:B------:R-:W-:Y:S01]  /*0160*/  ISETP.GT.U32.AND P0, PT, R12, 0x1, PT ;  /* 0x000000010c00780c */ /* 0x000fe20003f04070 */
[----:B------:R-:W-:-:S06]  /*0170*/  UIMAD UR5, UR5, UR6, URZ ;  /* 0x00000006050572a4 */ /* 0x000fcc000f8e023f */
[----:B------:R-:W-:-:S06]  /*0180*/  IMAD R0, R5, UR5, R2 ;  /* 0x0000000505007c24 */ /* 0x000fcc000f8e0202 */
[----:B--234-:R-:W-:Y:S05]  /*0190*/  @P0 BRA `(.L_x_6955) ;  /* 0x000009b000000947 */ /* 0x01cfea0003800000 */
[----:B------:R-:W-:Y:S01]  /*01a0*/  ISETP.GE.AND P2, PT, R8, c[0x0][0x174], PT ;  /* 0x00005d0008007a0c */ /* 0x000fe20003f46270 */
[----:B------:R-:W-:Y:S01]  /*01b0*/  BSSY B2, `(.L_x_6956) ;  /* 0x0000013000027945 */ /* 0x000fe20003800000 */
[----:B------:R-:W-:Y:S02]  /*01c0*/  IMAD.MOV.U32 R22, RZ, RZ, -0x1 ;  /* 0xffffffffff167424 */ /* 0x000fe400078e00ff */
[----:B------:R-:W-:-:S09]  /*01d0*/  IMAD.MOV.U32 R23, RZ, RZ, -0x100001 ;  /* 0xffefffffff177424 */ /* 0x000fd200078e00ff */
[----:B------:R-:W-:Y:S05]  /*01e0*/  @P2 BRA `(.L_x_6957) ;  /* 0x000000f000002947 */ /* 0x000fea0003800000 */
[--C-:B------:R-:W-:Y:S02]  /*01f0*/  IMAD R7, R5, c[0x0][0x174], R8.reuse ;  /* 0x00005d0005077a24 */ /* 0x100fe400078e0208 */
[----:B------:R-:W-:Y:S02]  /*0200*/  IMAD.MOV.U32 R9, RZ, RZ, R8 ;  /* 0x000000ffff097224 */ /* 0x000fe400078e0008 */
[----:B------:R-:W-:Y:S02]  /*0210*/  IMAD.MOV.U32 R22, RZ, RZ, -0x1 ;  /* 0xffffffffff167424 */ /* 0x000fe400078e00ff */
[----:B------:R-:W-:Y:S02]  /*0220*/  IMAD.MOV.U32 R23, RZ, RZ, -0x100001 ;  /* 0xffefffffff177424 */ /* 0x000fe400078e00ff */
[----:B------:R-:W-:Y:S02]  /*0230*/  IMAD R7, R7, c[0x0][0x178], R2 ;  /* 0x00005e0007077a24 */ /* 0x000fe400078e0202 */
.L_x_6958:
[----:B------:R-:W-:-:S04]  /*0240*/  IMAD.MOV.U32 R10, RZ, RZ, 0x8 ;  /* 0x00000008ff0a7424 */ /* 0x000fc800078e00ff */
[----:B------:R-:W-:-:S06]  /*0250*/  IMAD.WIDE R10, R7, R10, c[0x0][0x168] ;  /* 0x00005a00070a7625 */ /* 0x000fcc00078e020a */
[----:B------:R-:W2:Y:S01]  /*0260*/  LDG.E.64 R10, [R10.64] ;  /* 0x000000080a0a7981 */ /* 0x000ea2000c1e1b00 */
[----:B------:R-:W-:Y:S01]  /*0270*/  IADD3 R9, R9, c[0x0][0x0], RZ ;  /* 0x0000000009097a10 */ /* 0x000fe20007ffe0ff */
[----:B------:R-:W-:-:S03]  /*0280*/  IMAD R7, R12, c[0x0][0x178], R7 ;  /* 0x00005e000c077a24 */ /* 0x000fc600078e0207 */
[----:B------:R-:W-:Y:S01]  /*0290*/  ISETP.GE.AND P1, PT, R9, c[0x0][0x174], PT ;  /* 0x00005d0009007a0c */ /* 0x000fe20003f26270 */
[----:B--2---:R-:W0:-:S06]  /*02a0*/  DSETP.GEU.AND P0, PT, R22, R10, PT ;  /* 0x0000000a1600722a */ /* 0x004e0c0003f0e000 */
[----:B0-----:R-:W-:Y:S02]  /*02b0*/  FSEL R22, R10, R22, !P0 ;  /* 0x000000160a167208 */ /* 0x001fe40004000000 */
[----:B------:R-:W-:-:S04]  /*02c0*/  FSEL R23, R11, R23, !P0 ;  /* 0x000000170b177208 */ /* 0x000fc80004000000 */
[----:B------:R-:W-:Y:S05]  /*02d0*/  @!P1 BRA `(.L_x_6958) ;  /* 0xffffff6000009947 */ /* 0x000fea000383ffff */
.L_x_6957:
[----:B------:R-:W-:Y:S05]  /*02e0*/  BSYNC B2 ;  /* 0x0000000000027941 */ /* 0x000fea0003800000 */
.L_x_6956:
[----:B------:R-:W-:Y:S01]  /*02f0*/  BSSY B2, `(.L_x_6959) ;  /* 0x0000034000027945 */ /* 0x000fe20003800000 */
[----:B------:R-:W-:Y:S01]  /*0300*/  CS2R R20, SRZ ;  /* 0x0000000000147805 */ /* 0x000fe2000001ff00 */
[----:B------:R-:W-:Y:S05]  /*0310*/  @P2 BRA `(.L_x_6960) ;  /* 0x0000031000002947 */ /* 0x000fea0003800000 */
[----:B------:R-:W-:Y:S01]  /*0320*/  IMAD.MOV.U32 R7, RZ, RZ, R8 ;  /* 0x000000ffff077224 */ /* 0x000fe200078e0008 */
[----:B------:R-:W-:Y:S02]  /*0330*/  CS2R R20, SRZ ;  /* 0x0000000000147805 */ /* 0x000fe4000001ff00 */
.L_x_6963:
[----:B------:R-:W-:Y:S02]  /*0340*/  IMAD.MOV.U32 R17, RZ, RZ, 0x8 ;  /* 0x00000008ff117424 */ /* 0x000fe400078e00ff */
[----:B------:R-:W-:-:S04]  /*0350*/  IMAD R16, R7, c[0x0][0x178], R0 ;  /* 0x00005e0007107a24 */ /* 0x000fc800078e0200 */
[----:B------:R-:W-:-:S05]  /*0360*/  IMAD.WIDE R16, R16, R17, c[0x0][0x168] ;  /* 0x00005a0010107625 */ /* 0x000fca00078e0211 */
[----:B0-2---:R-:W2:Y:S01]  /*0370*/  LDG.E.64 R10, [R16.64] ;  /* 0x00000008100a7981 */ /* 0x005ea2000c1e1b00 */
[----:B------:R-:W-:Y:S01]  /*0380*/  IMAD.MOV.U32 R12, RZ, RZ, 0x652b82fe ;  /* 0x652b82feff0c7424 */ /* 0x000fe200078e00ff */
[----:B------:R-:W-:Y:S01]  /*0390*/  IADD3 R7, R7, c[0x0][0x0], RZ ;  /* 0x0000000007077a10 */ /* 0x000fe20007ffe0ff */
[----:B------:R-:W-:Y:S01]  /*03a0*/  IMAD.MOV.U32 R13, RZ, RZ, 0x3ff71547 ;  /* 0x3ff71547ff0d7424 */ /* 0x000fe200078e00ff */
[----:B------:R-:W-:Y:S01]  /*03b0*/  BSSY B3, `(.L_x_6961) ;  /* 0x0000025000037945 */ /* 0x000fe20003800000 */
[----:B------:R-:W-:Y:S01]  /*03c0*/  IMAD.MOV.U32 R24, RZ, RZ, 0x69ce2bdf ;  /* 0x69ce2bdfff187424 */ /* 0x000fe200078e00ff */
[----:B------:R-:W-:Y:S01]  /*03d0*/  ISETP.GE.AND P2, PT, R7, c[0x0][0x174], PT ;  /* 0x00005d0007007a0c */ /* 0x000fe20003f46270 */
[----:B------:R-:W-:Y:S01]  /*03e0*/  IMAD.MOV.U32 R25, RZ, RZ, 0x3e5ade15 ;  /* 0x3e5ade15ff197424 */ /* 0x000fe200078e00ff */
[----:B--2---:R-:W0:-:S06]  /*03f0*/  DADD R10, R10, -R22 ;  /* 0x000000000a0a7229 */ /* 0x004e0c0000000816 */
[----:B0-----:R-:W0:-:S04]  /*0400*/  DFMA R12, R10, R12, 6.75539944105574400000e+15 ;  /* 0x433800000a0c742b */ /* 0x001e08000000000c */
[----:B------:R-:W-:Y:S02]  /*0410*/  FSETP.GEU.FTZ.AND P0, PT, |R11|, 4.1917929649353027344, PT ;  /* 0x4086232b0b00780b */ /* 0x000fe40003f1e200 */
        /* <DEDUP_REMOVED lines=22> */
[----:B------:R-:W-:Y:S02]  /*0580*/  @!P0 MOV R10, R18 ;  /* 0x00000012000a8202 */ /* 0x000fe40000000f00 */
[----:B------:R-:W-:Y:S02]  /*0590*/  @!P0 SHF.R.S32.HI R9, RZ, 0x1, R9 ;  /* 0x00000001ff098819 */ /* 0x000fe40000011409 */
[----:B------:R-:W-:-:S03]  /*05a0*/  FSEL R15, R15, RZ, P1 ;  /* 0x000000ff0f0f7208 */ /* 0x000fc60000800000 */
[----:B------:R-:W-:Y:S02]  /*05b0*/  @!P0 IMAD.IADD R12, R12, 0x1, -R9 ;  /* 0x000000010c0c8824 */ /* 0x000fe400078e0a09 */
[----:B------:R-:W-:-:S03]  /*05c0*/  @!P0 IMAD R11, R9, 0x100000, R19 ;  /* 0x00100000090b8824 */ /* 0x000fc600078e0213 */
[----:B------:R-:W-:Y:S01]  /*05d0*/  @!P0 LEA R13, R12, 0x3ff00000, 0x14 ;  /* 0x3ff000000c0d8811 */ /* 0x000fe200078ea0ff */
[----:B------:R-:W-:-:S06]  /*05e0*/  @!P0 IMAD.MOV.U32 R12, RZ, RZ, RZ ;  /* 0x000000ffff0c8224 */ /* 0x000fcc00078e00ff */
[----:B------:R0:W1:-:S06]  /*05f0*/  @!P0 DMUL R14, R10, R12 ;  /* 0x0000000c0a0e8228 */ /* 0x00004c0000000000 */
.L_x_6962:
[----:B------:R-:W-:Y:S05]  /*0600*/  BSYNC B3 ;  /* 0x0000000000037941 */ /* 0x000fea0003800000 */
.L_x_6961:
[----:B-1----:R1:W2:Y:S01]  /*0610*/  DADD R20, R14, R20 ;  /* 0x000000000e147229 */ /* 0x0022a20000000014 */
[----:B------:R-:W-:Y:S05]  /*0620*/  @!P2 BRA `(.L_x_6963) ;  /* 0xfffffd100000a947 */ /* 0x000fea000383ffff */
.L_x_6960:
[----:B------:R-:W-:Y:S05]  /*0630*/  BSYNC B2 ;  /* 0x0000000000027941 */ /* 0x000fea0003800000 */
.L_x_6959:
[----:B------:R-:W-:Y:S01]  /*0640*/  ISETP.GE.AND P0, PT, R8, c[0x0][0x174], PT ;  /* 0x00005d0008007a0c */ /* 0x000fe20003f06270 */
[----:B------:R-:W-:-:S12]  /*0650*/  BSSY B2, `(.L_x_6964) ;  /* 0x000004e000027945 */ /* 0x000fd80003800000 */
[----:B------:R-:W-:Y:S05]  /*0660*/  @P0 BRA `(.L_x_6965) ;  /* 0x000004c000000947 */ /* 0x000fea0003800000 */
[----:B------:R-:W-:Y:S02]  /*0670*/  IMAD.MOV.U32 R35, RZ, RZ, R8 ;  /* 0x000000ffff237224 */ /* 0x000fe400078e0008 */
.L_x_6970:
[----:B------:R-:W-:Y:S02]  /*0680*/  IMAD.MOV.U32 R16, RZ, RZ, 0x8 ;  /* 0x00000008ff107424 */ /* 0x000fe400078e00ff */
[----:B------:R-:W-:-:S04]  /*0690*/  IMAD R7, R35, c[0x0][0x178], R0 ;  /* 0x00005e0023077a24 */ /* 0x000fc800078e0200 */
[----:B------:R-:W-:-:S05]  /*06a0*/  IMAD.WIDE R16, R7, R16, c[0x0][0x168] ;  /* 0x00005a0007107625 */ /* 0x000fca00078e0210 */
[----:B0-----:R0:W3:Y:S01]  /*06b0*/  LDG.E.64 R10, [R16.64] ;  /* 0x00000008100a7981 */ /* 0x0010e2000c1e1b00 */
[----:B------:R-:W-:Y:S01]  /*06c0*/  IMAD.MOV.U32 R12, RZ, RZ, 0x652b82fe ;  /* 0x652b82feff0c7424 */ /* 0x000fe200078e00ff */
[----:B------:R-:W-:Y:S01]  /*06d0*/  BSSY B3, `(.L_x_6966) ;  /* 0x000002b000037945 */ /* 0x000fe20003800000 */
[----:B------:R-:W-:Y:S02]  /*06e0*/  IMAD.MOV.U32 R13, RZ, RZ, 0x3ff71547 ;  /* 0x3ff71547ff0d7424 */ /* 0x000fe400078e00ff */
[----:B------:R-:W-:Y:S02]  /*06f0*/  IMAD.MOV.U32 R24, RZ, RZ, 0x69ce2bdf ;  /* 0x69ce2bdfff187424 */ /* 0x000fe400078e00ff */
[----:B------:R-:W-:Y:S01]  /*0700*/  IMAD.MOV.U32 R25, RZ, RZ, 0x3e5ade15 ;  /* 0x3e5ade15ff197424 */ /* 0x000fe200078e00ff */
[----:B0-2---:R-:W0:Y:S01]  /*0710*/  MUFU.RCP64H R17, R21 ;  /* 0x0000001500117308 */ /* 0x005e220000001800 */
[----:B------:R-:W-:Y:S01]  /*0720*/  IMAD.MOV.U32 R16, RZ, RZ, 0x1 ;  /* 0x00000001ff107424 */ /* 0x000fe200078e00ff */
[----:B---3--:R-:W2:-:S06]  /*0730*/  DADD R10, R10, -R22 ;  /* 0x000000000a0a7229 */ /* 0x008e8c0000000816 */
[----:B--2---:R-:W2:-:S04]  /*0740*/  DFMA R12, R10, R12, 6.75539944105574400000e+15 ;  /* 0x433800000a0c742b */ /* 0x004e88000000000c */
[----:B------:R-:W-:Y:S02]  /*0750*/  FSETP.GEU.FTZ.AND P0, PT, |R11|, 4.1917929649353027344, PT ;  /* 0x4086232b0b00780b */ /* 0x000fe40003f1e200 */
[----:B-12---:R-:W1:-:S06]  /*0760*/  DADD R14, R12, -6.75539944105574400000e+15 ;  /* 0xc33800000c0e7429 */ /* 0x006e4c0000000000 */
[----:B-1----:R-:W1:-:S06]  /*0770*/  DFMA R18, R14, c[0x2][0x0], R10 ;  /* 0x008000000e127a2b */ /* 0x002e4c000000000a */
[----:B-1----:R-:W1:-:S06]  /*0780*/  DFMA R14, R14, c[0x2][0x8], R18 ;  /* 0x008002000e0e7a2b */ /* 0x002e4c0000000012 */
[----:B-1----:R-:W1:-:S04]  /*0790*/  DFMA R18, R14, R24, c[0x2][0x10] ;  /* 0x008004000e12762b */ /* 0x002e480000000018 */
[----:B0-----:R-:W0:-:S04]  /*07a0*/  DFMA R24, R16, -R20, 1 ;  /* 0x3ff000001018742b */ /* 0x001e080000000814 */
[----:B-1----:R-:W1:-:S04]  /*07b0*/  DFMA R18, R14, R18, c[0x2][0x18] ;  /* 0x008006000e12762b */ /* 0x002e480000000012 */
[----:B0-----:R-:W0:-:S04]  /*07c0*/  DFMA R24, R24, R24, R24 ;  /* 0x000000181818722b */ /* 0x001e080000000018 */
[----:B-1----:R-:W1:-:S04]  /*07d0*/  DFMA R18, R14, R18, c[0x2][0x20] ;  /* 0x008008000e12762b */ /* 0x002e480000000012 */
[----:B0-----:R-:W-:-:S04]  /*07e0*/  DFMA R16, R16, R24, R16 ;  /* 0x000000181010722b */ /* 0x001fc80000000010 */
[----:B-1----:R-:W0:-:S06]  /*07f0*/  DFMA R18, R14, R18, c[0x2][0x28] ;  /* 0x00800a000e12762b */ /* 0x002e0c0000000012 */
[----:B0-----:R-:W0:-:S06]  /*0800*/  DFMA R18, R14, R18, c[0x2][0x30] ;  /* 0x00800c000e12762b */ /* 0x001e0c0000000012 */
[----:B0-----:R-:W0:-:S06]  /*0810*/  DFMA R18, R14, R18, c[0x2][0x38] ;  /* 0x00800e000e12762b */ /* 0x001e0c0000000012 */
[----:B0-----:R-:W0:-:S06]  /*0820*/  DFMA R18, R14, R18, c[0x2][0x40] ;  /* 0x008010000e12762b */ /* 0x001e0c0000000012 */
[----:B0-----:R-:W0:-:S06]  /*0830*/  DFMA R18, R14, R18, c[0x2][0x48] ;  /* 0x008012000e12762b */ /* 0x001e0c0000000012 */
[----:B0-----:R-:W0:-:S06]  /*0840*/  DFMA R18, R14, R18, c[0x2][0x50] ;  /* 0x008014000e12762b */ /* 0x001e0c0000000012 */
[----:B0-----:R-:W0:-:S06]  /*0850*/  DFMA R18, R14, R18, 1 ;  /* 0x3ff000000e12742b */ /* 0x001e0c0000000012 */
[----:B0-----:R-:W-:-:S04]  /*0860*/  DFMA R18, R14, R18, 1 ;  /* 0x3ff000000e12742b */ /* 0x001fc80000000012 */
[----:B------:R-:W0:-:S06]  /*0870*/  DFMA R14, R16, -R20, 1 ;  /* 0x3ff00000100e742b */ /* 0x000e0c0000000814 */
[----:B0-----:R0:W1:Y:S02]  /*0880*/  DFMA R16, R16, R14, R16 ;  /* 0x0000000e1010722b */ /* 0x0010640000000010 */
        /* <DEDUP_REMOVED lines=15> */
.L_x_6967:
[----:B-1----:R-:W-:Y:S05]  /*0980*/  BSYNC B3 ;  /* 0x0000000000037941 */ /* 0x002fea0003800000 */
.L_x_6966:
[----:B------:R-:W-:Y:S01]  /*0990*/  IMAD.MOV.U32 R12, RZ, RZ, R14 ;  /* 0x000000ffff0c7224 */ /* 0x000fe200078e000e */
[----:B------:R-:W-:Y:S01]  /*09a0*/  FSETP.GEU.AND P3, PT, |R15|, 6.5827683646048100446e-37, PT ;  /* 0x036000000f00780b */ /* 0x000fe20003f6e200 */
[----:B------:R-:W-:Y:S01]  /*09b0*/  IMAD.MOV.U32 R13, RZ, RZ, R15 ;  /* 0x000000ffff0d7224 */ /* 0x000fe200078e000f */
[----:B------:R-:W-:Y:S01]  /*09c0*/  IADD3 R35, R35, c[0x0][0x0], RZ ;  /* 0x0000000023237a10 */ /* 0x000fe20007ffe0ff */
[----:B------:R-:W-:Y:S01]  /*09d0*/  BSSY B3, `(.L_x_6968) ;  /* 0x0000013000037945 */ /* 0x000fe20003800000 */
[----:B0-----:R-:W-:Y:S02]  /*09e0*/  LEA R18, P2, R7, c[0x0][0x160], 0x3 ;  /* 0x0000580007127a11 */ /* 0x001fe400078418ff */
[----:B------:R-:W-:Y:S01]  /*09f0*/  ISETP.GE.AND P1, PT, R35, c[0x0][0x174], PT ;  /* 0x00005d0023007a0c */ /* 0x000fe20003f26270 */
[----:B------:R-:W0:-:S06]  /*0a00*/  DMUL R10, R16, R12 ;  /* 0x0000000c100a7228 */ /* 0x000e0c0000000000 */
[----:B0-----:R-:W0:-:S06]  /*0a10*/  DFMA R12, R10, -R20, R12 ;  /* 0x800000140a0c722b */ /* 0x001e0c000000000c */
[----:B0-----:R0:W1:Y:S02]  /*0a20*/  DFMA R10, R16, R12, R10 ;  /* 0x0000000c100a722b */ /* 0x001064000000000a */
[----:B0-----:R-:W-:-:S04]  /*0a30*/  SHF.R.S32.HI R12, RZ, 0x1f, R7 ;  /* 0x0000001fff0c7819 */ /* 0x001fc80000011407 */
[----:B------:R-:W-:-:S04]  /*0a40*/  LEA.HI.X R19, R7, c[0x0][0x164], R12, 0x3, P2 ;  /* 0x0000590007137a11 */ /* 0x000fc800010f1c0c */
[----:B-1----:R-:W-:-:S05]  /*0a50*/  FFMA R9, RZ, R21, R11 ;  /* 0x00000015ff097223 */ /* 0x002fca000000000b */
[----:B------:R-:W-:-:S13]  /*0a60*/  FSETP.GT.AND P0, PT, |R9|, 1.469367938527859385e-39, PT ;  /* 0x001000000900780b */ /* 0x000fda0003f04200 */
[----:B------:R-:W-:Y:S05]  /*0a70*/  @P0 BRA P3, `(.L_x_6969) ;  /* 0x0000008000000947 */ /* 0x000fea0001800000 */
[----:B------:R-:W-:Y:S01]  /*0a80*/  IMAD.MOV.U32 R12, RZ, RZ, R14 ;  /* 0x000000ffff0c7224 */ /* 0x000fe200078e000e */
[----:B------:R-:W-:Y:S01]  /*0a90*/  MOV R14, R20 ;  /* 0x00000014000e7202 */ /* 0x000fe20000000f00 */
[----:B------:R-:W-:Y:S01]  /*0aa0*/  IMAD.MOV.U32 R13, RZ, RZ, R15 ;  /* 0x000000ffff0d7224 */ /* 0x000fe200078e000f */
[----:B------:R-:W-:Y:S01]  /*0ab0*/  MOV R10, 0xae0 ;  /* 0x00000ae0000a7802 */ /* 0x000fe20000000f00 */
[----:B------:R-:W-:Y:S02]  /*0ac0*/  IMAD.MOV.U32 R15, RZ, RZ, R21 ;  /* 0x000000ffff0f7224 */ /* 0x000fe400078e0015 */
[----:B------:R-:W-:Y:S05]  /*0ad0*/  CALL.REL.NOINC `($__internal_47_$__cuda_sm20_div_rn_f64_full) ;  /* 0x00000cc000007944 */ /* 0x000fea0003c00000 */
[----:B------:R-:W-:Y:S02]  /*0ae0*/  IMAD.MOV.U32 R10, RZ, RZ, R26 ;  /* 0x000000ffff0a7224 */ /* 0x000fe400078e001a */
[----:B------:R-:W-:Y:S02]  /*0af0*/  IMAD.MOV.U32 R11, RZ, RZ, R27 ;  /* 0x000000ffff0b7224 */ /* 0x000fe400078e001b */
.L_x_6969:
[----:B------:R-:W-:Y:S05]  /*0b00*/  BSYNC B3 ;  /* 0x0000000000037941 */ /* 0x000fea0003800000 */
.L_x_6968:
[----:B------:R0:W-:Y:S01]  /*0b10*/  STG.E.64 [R18.64], R10 ;  /* 0x0000000a12007986 */ /* 0x0001e2000c101b08 */
[----:B------:R-:W-:Y:S05]  /*0b20*/  @!P1 BRA `(.L_x_6970) ;  /* 0xfffffb5000009947 */ /* 0x000fea000383ffff */
.L_x_6965:
[----:B------:R-:W-:Y:S05]  /*0b30*/  BSYNC B2 ;  /* 0x0000000000027941 */ /* 0x000fea0003800000 */
.L_x_6964:
[----:B------:R-:W-:Y:S05]  /*0b40*/  BRA `(.L_x_6971) ;  /* 0x00000b9000007947 */ /* 0x000fea0003800000 */
.L_x_6955:
[----:B------:R-:W-:Y:S01]  /*0b50*/  ISETP.GE.AND P0, PT, R8, c[0x0][0x174], PT ;  /* 0x00005d0008007a0c */ /* 0x000fe20003f06270 */
[----:B------:R-:W-:Y:S01]  /*0b60*/  IMAD.MOV.U32 R10, RZ, RZ, -0x1 ;  /* 0xffffffffff0a7424 */ /* 0x000fe200078e00ff */
[----:B------:R-:W-:Y:S01]  /*0b70*/  ISETP.NE.AND P3, PT, RZ, UR4, PT ;  /* 0x00000004ff007c0c */ /* 0x000fe2000bf65270 */
[----:B------:R-:W-:-:S10]  /*0b80*/  IMAD.MOV.U32 R11, RZ, RZ, -0x100001 ;  /* 0xffefffffff0b7424 */ /* 0x000fd400078e00ff */
[----:B------:R-:W-:Y:S05]  /*0b90*/  @P0 BRA `(.L_x_6972) ;  /* 0x000000d000000947 */ /* 0x000fea0003800000 */
[----:B------:R-:W-:Y:S02]  /*0ba0*/  IMAD.MOV.U32 R7, RZ, RZ, R8 ;  /* 0x000000ffff077224 */ /* 0x000fe400078e0008 */
[----:B------:R-:W-:Y:S02]  /*0bb0*/  IMAD.MOV.U32 R10, RZ, RZ, -0x1 ;  /* 0xffffffffff0a7424 */ /* 0x000fe400078e00ff */
[----:B------:R-:W-:Y:S02]  /*0bc0*/  IMAD.MOV.U32 R11, RZ, RZ, -0x100001 ;  /* 0xffefffffff0b7424 */ /* 0x000fe400078e00ff */
.L_x_6973:
[----:B------:R-:W-:Y:S02]  /*0bd0*/  IMAD.MOV.U32 R13, RZ, RZ, 0x8 ;  /* 0x00000008ff0d7424 */ /* 0x000fe400078e00ff */
[----:B------:R-:W-:-:S04]  /*0be0*/  IMAD R12, R7, c[0x0][0x178], R0 ;  /* 0x00005e00070c7a24 */ /* 0x000fc800078e0200 */
[----:B------:R-:W-:-:S06]  /*0bf0*/  IMAD.WIDE R12, R12, R13, c[0x0][0x168] ;  /* 0x00005a000c0c7625 */ /* 0x000fcc00078e020d */
[----:B------:R-:W2:Y:S01]  /*0c00*/  LDG.E.64 R12, [R12.64] ;  /* 0x000000080c0c7981 */ /* 0x000ea2000c1e1b00 */
[----:B------:R-:W-:-:S04]  /*0c10*/  IADD3 R7, R7, c[0x0][0x0], RZ ;  /* 0x0000000007077a10 */ /* 0x000fc80007ffe0ff */
[----:B------:R-:W-:Y:S01]  /*0c20*/  ISETP.GE.AND P2, PT, R7, c[0x0][0x174], PT ;  /* 0x00005d0007007a0c */ /* 0x000fe20003f46270 */
[----:B--2---:R-:W0:-:S06]  /*0c30*/  DSETP.GEU.AND P1, PT, R10, R12, PT ;  /* 0x0000000c0a00722a */ /* 0x004e0c0003f2e000 */
[----:B0-----:R-:W-:Y:S02]  /*0c40*/  FSEL R10, R12, R10, !P1 ;  /* 0x0000000a0c0a7208 */ /* 0x001fe40004800000 */
[----:B------:R-:W-:-:S04]  /*0c50*/  FSEL R11, R13, R11, !P1 ;  /* 0x0000000b0d0b7208 */ /* 0x000fc80004800000 */
[----:B------:R-:W-:Y:S05]  /*0c60*/  @!P2 BRA `(.L_x_6973) ;  /* 0xffffff600000a947 */ /* 0x000fea000383ffff */
.L_x_6972:
[----:B------:R-:W-:Y:S01]  /*0c70*/  WARPSYNC 0xffffffff ;  /* 0xffffffff00007948 */ /* 0x000fe20003800000 */
[----:B------:R-:W-:Y:S06]  /*0c80*/  BAR.SYNC.DEFER_BLOCKING 0x0 ;  /* 0x0000000000007b1d */ /* 0x000fec0000010000 */
[----:B------:R0:W-:Y:S01]  /*0c90*/  STS.64 [R3], R10 ;  /* 0x0000000a03007388 */ /* 0x0001e20000000a00 */
[----:B------:R-:W-:Y:S05]  /*0ca0*/  @!P3 BRA `(.L_x_6974) ;  /* 0x000000d00000b947 */ /* 0x000fea0003800000 */
[----:B------:R-:W-:-:S04]  /*0cb0*/  IMAD.U32 R7, RZ, RZ, UR4 ;  /* 0x00000004ff077e24 */ /* 0x000fc8000f8e00ff */
.L_x_6975:
        /* <DEDUP_REMOVED lines=12> */
.L_x_6974:
[----:B------:R-:W-:Y:S01]  /*0d80*/  BAR.SYNC.DEFER_BLOCKING 0x0 ;  /* 0x0000000000007b1d */ /* 0x000fe20000010000 */
[----:B0-----:R-:W-:-:S05]  /*0d90*/  CS2R R10, SRZ ;  /* 0x00000000000a7805 */ /* 0x001fca000001ff00 */
[----:B------:R-:W-:Y:S01]  /*0da0*/  BSSY B2, `(.L_x_6976) ;  /* 0x0000034000027945 */ /* 0x000fe20003800000 */
[----:B------:R0:W1:Y:S01]  /*0db0*/  LDS.64 R22, [R6.X8] ;  /* 0x0000000006167984 */ /* 0x0000620000008a00 */
[----:B------:R-:W-:Y:S05]  /*0dc0*/  @P0 BRA `(.L_x_6977) ;  /* 0x0000031000000947 */ /* 0x000fea0003800000 */
[----:B------:R-:W-:Y:S01]  /*0dd0*/  IMAD.MOV.U32 R7, RZ, RZ, R8 ;  /* 0x000000ffff077224 */ /* 0x000fe200078e0008 */
[----:B------:R-:W-:Y:S02]  /*0de0*/  CS2R R10, SRZ ;  /* 0x00000000000a7805 */ /* 0x000fe4000001ff00 */
.L_x_6980:
[----:B------:R-:W-:Y:S02]  /*0df0*/  IMAD.MOV.U32 R19, RZ, RZ, 0x8 ;  /* 0x00000008ff137424 */ /* 0x000fe400078e00ff */
[----:B------:R-:W-:-:S04]  /*0e00*/  IMAD R18, R7, c[0x0][0x178], R0 ;  /* 0x00005e0007127a24 */ /* 0x000fc800078e0200 */
[----:B------:R-:W-:-:S05]  /*0e10*/  IMAD.WIDE R18, R18, R19, c[0x0][0x168] ;  /* 0x00005a0012127625 */ /* 0x000fca00078e0213 */
[----:B-12---:R-:W2:Y:S01]  /*0e20*/  LDG.E.64 R12, [R18.64] ;  /* 0x00000008120c7981 */ /* 0x006ea2000c1e1b00 */
[----:B------:R-:W-:Y:S01]  /*0e30*/  IMAD.MOV.U32 R14, RZ, RZ, 0x652b82fe ;  /* 0x652b82feff0e7424 */ /* 0x000fe200078e00ff */
[----:B------:R-:W-:Y:S01]  /*0e40*/  MOV R25, 0x3e5ade15 ;  /* 0x3e5ade1500197802 */ /* 0x000fe20000000f00 */
[----:B------:R-:W-:Y:S01]  /*0e50*/  IMAD.MOV.U32 R15, RZ, RZ, 0x3ff71547 ;  /* 0x3ff71547ff0f7424 */ /* 0x000fe200078e00ff */
[----:B------:R-:W-:Y:S01]  /*0e60*/  IADD3 R7, R7, c[0x0][0x0], RZ ;  /* 0x0000000007077a10 */ /* 0x000fe20007ffe0ff */
[----:B------:R-:W-:Y:S01]  /*0e70*/  IMAD.MOV.U32 R24, RZ, RZ, 0x69ce2bdf ;  /* 0x69ce2bdfff187424 */ /* 0x000fe200078e00ff */
[----:B------:R-:W-:Y:S02]  /*0e80*/  BSSY B3, `(.L_x_6978) ;  /* 0x0000023000037945 */ /* 0x000fe40003800000 */
[----:B------:R-:W-:Y:S01]  /*0e90*/  ISETP.GE.AND P2, PT, R7, c[0x0][0x174], PT ;  /* 0x00005d0007007a0c */ /* 0x000fe20003f46270 */
        /* <DEDUP_REMOVED lines=24> */
[----:B------:R-:W-:Y:S01]  /*1020*/  @!P0 LEA.HI R9, R14, R14, RZ, 0x1 ;  /* 0x0000000e0e098211 */ /* 0x000fe200078f08ff */
[----:B------:R-:W-:Y:S01]  /*1030*/  @!P0 IMAD.MOV.U32 R12, RZ, RZ, R20 ;  /* 0x000000ffff0c8224 */ /* 0x000fe200078e0014 */
[----:B------:R-:W-:Y:S02]  /*1040*/  FSEL R17, R17, RZ, P1 ;  /* 0x000000ff11117208 */ /* 0x000fe40000800000 */
[----:B------:R-:W-:-:S05]  /*1050*/  @!P0 SHF.R.S32.HI R9, RZ, 0x1, R9 ;  /* 0x00000001ff098819 */ /* 0x000fca0000011409 */
[----:B------:R-:W-:Y:S02]  /*1060*/  @!P0 IMAD.IADD R14, R14, 0x1, -R9 ;  /* 0x000000010e0e8824 */ /* 0x000fe400078e0a09 */
[----:B------:R-:W-:-:S03]  /*1070*/  @!P0 IMAD R13, R9, 0x100000, R21 ;  /* 0x00100000090d8824 */ /* 0x000fc600078e0215 */
[----:B------:R-:W-:Y:S01]  /*1080*/  @!P0 LEA R15, R14, 0x3ff00000, 0x14 ;  /* 0x3ff000000e0f8811 */ /* 0x000fe200078ea0ff */
[----:B------:R-:W-:-:S06]  /*1090*/  @!P0 IMAD.MOV.U32 R14, RZ, RZ, RZ ;  /* 0x000000ffff0e8224 */ /* 0x000fcc00078e00ff */
[----:B------:R1:W2:-:S06]  /*10a0*/  @!P0 DMUL R16, R12, R14 ;  /* 0x0000000e0c108228 */ /* 0x00028c0000000000 */
.L_x_6979:
[----:B------:R-:W-:Y:S05]  /*10b0*/  BSYNC B3 ;  /* 0x0000000000037941 */ /* 0x000fea0003800000 */
.L_x_6978:
[----:B--2---:R2:W3:Y:S01]  /*10c0*/  DADD R10, R16, R10 ;  /* 0x00000000100a7229 */ /* 0x0044e2000000000a */
[----:B------:R-:W-:Y:S05]  /*10d0*/  @!P2 BRA `(.L_x_6980) ;  /* 0xfffffd100000a947 */ /* 0x000fea000383ffff */
.L_x_6977:
[----:B------:R-:W-:Y:S05]  /*10e0*/  BSYNC B2 ;  /* 0x0000000000027941 */ /* 0x000fea0003800000 */
.L_x_6976:
[----:B------:R-:W-:Y:S01]  /*10f0*/  BAR.SYNC.DEFER_BLOCKING 0x0 ;  /* 0x0000000000007b1d */ /* 0x000fe20000010000 */
[----:B------:R-:W-:-:S05]  /*1100*/  ISETP.NE.AND P0, PT, RZ, UR4, PT ;  /* 0x00000004ff007c0c */ /* 0x000fca000bf05270 */
[----:B---3--:R3:W-:Y:S08]  /*1110*/  STS.64 [R3], R10 ;  /* 0x0000000a03007388 */ /* 0x0087f00000000a00 */
[----:B------:R-:W-:Y:S05]  /*1120*/  @!P0 BRA `(.L_x_6981) ;  /* 0x000000b000008947 */ /* 0x000fea0003800000 */
[----:B------:R-:W-:-:S04]  /*1130*/  IMAD.U32 R7, RZ, RZ, UR4 ;  /* 0x00000004ff077e24 */ /* 0x000fc8000f8e00ff */
.L_x_6982:
        /* <DEDUP_REMOVED lines=10> */
.L_x_6981:
[----:B------:R-:W-:Y:S01]  /*11e0*/  BAR.SYNC.DEFER_BLOCKING 0x0 ;  /* 0x0000000000007b1d */ /* 0x000fe20000010000 */
[----:B------:R-:W-:-:S13]  /*11f0*/  ISETP.GE.AND P0, PT, R8, c[0x0][0x174], PT ;  /* 0x00005d0008007a0c */ /* 0x000fda0003f06270 */
[----:B------:R-:W-:Y:S05]  /*1200*/  @P0 BRA `(.L_x_6971) ;  /* 0x000004d000000947 */ /* 0x000fea0003800000 */
[----:B------:R4:W0:Y:S01]  /*1210*/  LDS.64 R20, [R6.X8] ;  /* 0x0000000006147984 */ /* 0x0008220000008a00 */
[----:B------:R-:W-:-:S03]  /*1220*/  IMAD.MOV.U32 R35, RZ, RZ, R8 ;  /* 0x000000ffff237224 */ /* 0x000fc600078e0008 */
.L_x_6987:
[----:B--2---:R-:W-:Y:S02]  /*1230*/  IMAD.MOV.U32 R16, RZ, RZ, 0x8 ;  /* 0x00000008ff107424 */ /* 0x004fe400078e00ff */
[----:B------:R-:W-:-:S04]  /*1240*/  IMAD R7, R35, c[0x0][0x178], R0 ;  /* 0x00005e0023077a24 */ /* 0x000fc800078e0200 */
[----:B------:R-:W-:-:S05]  /*1250*/  IMAD.WIDE R16, R7, R16, c[0x0][0x168] ;  /* 0x00005a0007107625 */ /* 0x000fca00078e0210 */
[----:B0--3--:R2:W3:Y:S01]  /*1260*/  LDG.E.64 R10, [R16.64] ;  /* 0x00000008100a7981 */ /* 0x0094e2000c1e1b00 */
[----:B-1----:R-:W-:Y:S01]  /*1270*/  IMAD.MOV.U32 R12, RZ, RZ, 0x652b82fe ;  /* 0x652b82feff0c7424 */ /* 0x002fe200078e00ff */
[----:B------:R-:W-:Y:S01]  /*1280*/  BSSY B2, `(.L_x_6983) ;  /* 0x000002b000027945 */ /* 0x000fe20003800000 */
[----:B------:R-:W-:Y:S02]  /*1290*/  IMAD.MOV.U32 R13, RZ, RZ, 0x3ff71547 ;  /* 0x3ff71547ff0d7424 */ /* 0x000fe400078e00ff */
[----:B------:R-:W-:Y:S02]  /*12a0*/  IMAD.MOV.U32 R24, RZ, RZ, 0x69ce2bdf ;  /* 0x69ce2bdfff187424 */ /* 0x000fe400078e00ff */
[----:B------:R-:W-:Y:S01]  /*12b0*/  IMAD.MOV.U32 R25, RZ, RZ, 0x3e5ade15 ;  /* 0x3e5ade15ff197424 */ /* 0x000fe200078e00ff */
[----:B0-2---:R-:W0:Y:S01]  /*12c0*/  MUFU.RCP64H R17, R21 ;  /* 0x0000001500117308 */ /* 0x005e220000001800 */
[----:B------:R-:W-:Y:S01]  /*12d0*/  IMAD.MOV.U32 R16, RZ, RZ, 0x1 ;  /* 0x00000001ff107424 */ /* 0x000fe200078e00ff */
[----:B---3--:R-:W1:-:S06]  /*12e0*/  DADD R10, -R22, R10 ;  /* 0x00000000160a7229 */ /* 0x008e4c000000010a */
[----:B-1----:R-:W1:-:S04]  /*12f0*/  DFMA R12, R10, R12, 6.75539944105574400000e+15 ;  /* 0x433800000a0c742b */ /* 0x002e48000000000c */
[----:B------:R-:W-:Y:S02]  /*1300*/  FSETP.GEU.FTZ.AND P0, PT, |R11|, 4.1917929649353027344, PT ;  /* 0x4086232b0b00780b */ /* 0x000fe40003f1e200 */
[----:B-1----:R-:W1:-:S06]  /*1310*/  DADD R14, R12, -6.75539944105574400000e+15 ;  /* 0xc33800000c0e7429 */ /* 0x002e4c0000000000 */
[----:B-1----:R-:W1:-:S06]  /*1320*/  DFMA R18, R14, c[0x2][0x0], R10 ;  /* 0x008000000e127a2b */ /* 0x002e4c000000000a */
[----:B-1----:R-:W1:-:S06]  /*1330*/  DFMA R14, R14, c[0x2][0x8], R18 ;  /* 0x008002000e0e7a2b */ /* 0x002e4c0000000012 */
[----:B-1----:R-:W1:-:S04]  /*1340*/  DFMA R18, R14, R24, c[0x2][0x10] ;  /* 0x008004000e12762b */ /* 0x002e480000000018 */
[----:B0-----:R-:W0:-:S04]  /*1350*/  DFMA R24, -R20, R16, 1 ;  /* 0x3ff000001418742b */ /* 0x001e080000000110 */
        /* <DEDUP_REMOVED lines=12> */
[----:B------:R-:W0:-:S06]  /*1420*/  DFMA R14, -R20, R16, 1 ;  /* 0x3ff00000140e742b */ /* 0x000e0c0000000110 */
[----:B0-----:R0:W1:Y:S02]  /*1430*/  DFMA R16, R16, R14, R16 ;  /* 0x0000000e1010722b */ /* 0x0010640000000010 */
[----:B0-----:R-:W-:Y:S01]  /*1440*/  IMAD R15, R12, 0x100000, R19 ;  /* 0x001000000c0f7824 */ /* 0x001fe200078e0213 */
[----:B------:R-:W-:Y:S01]  /*1450*/  MOV R14, R18 ;  /* 0x00000012000e7202 */ /* 0x000fe20000000f00 */
        /* <DEDUP_REMOVED lines=13> */
.L_x_6984:
[----:B-1----:R-:W-:Y:S05]  /*1530*/  BSYNC B2 ;  /* 0x0000000000027941 */ /* 0x002fea0003800000 */
.L_x_6983:
        /* <DEDUP_REMOVED lines=8> */
[----:B0-----:R-:W0:-:S06]  /*15c0*/  DFMA R12, -R20, R10, R12 ;  /* 0x0000000a140c722b */ /* 0x001e0c000000010c */
[----:B0-----:R0:W1:Y:S02]  /*15d0*/  DFMA R10, R16, R12, R10 ;  /* 0x0000000c100a722b */ /* 0x001064000000000a */
[----:B0-----:R-:W-:-:S04]  /*15e0*/  SHF.R.S32.HI R12, RZ, 0x1f, R7 ;  /* 0x0000001fff0c7819 */ /* 0x001fc80000011407 */
[----:B------:R-:W-:-:S04]  /*15f0*/  LEA.HI.X R19, R7, c[0x0][0x164], R12, 0x3, P2 ;  /* 0x0000590007137a11 */ /* 0x000fc800010f1c0c */
        /* <DEDUP_REMOVED lines=8> */
[----:B----4-:R-:W-:Y:S05]  /*1680*/  CALL.REL.NOINC `($__internal_47_$__cuda_sm20_div_rn_f64_full) ;  /* 0x0000011000007944 */ /* 0x010fea0003c00000 */
[----:B------:R-:W-:Y:S02]  /*1690*/  IMAD.MOV.U32 R10, RZ, RZ, R26 ;  /* 0x000000ffff0a7224 */ /* 0x000fe400078e001a */
[----:B------:R-:W-:Y:S02]  /*16a0*/  IMAD.MOV.U32 R11, RZ, RZ, R27 ;  /* 0x000000ffff0b7224 */ /* 0x000fe400078e001b */
.L_x_6986:
[----:B------:R-:W-:Y:S05]  /*16b0*/  BSYNC B2 ;  /* 0x0000000000027941 */ /* 0x000fea0003800000 */
.L_x_6985:
[----:B------:R0:W-:Y:S01]  /*16c0*/  STG.E.64 [R18.64], R10 ;  /* 0x0000000a12007986 */ /* 0x0001e2000c101b08 */
[----:B------:R-:W-:Y:S05]  /*16d0*/  @!P1 BRA `(.L_x_6987) ;  /* 0xfffffb5000009947 */ /* 0x000fea000383ffff */
.L_x_6971:
[----:B------:R-:W-:Y:S05]  /*16e0*/  BSYNC B0 ;  /* 0x0000000000007941 */ /* 0x000fea0003800000 */
.L_x_6954:
[----:B------:R-:W-:-:S04]  /*16f0*/  IMAD.MOV.U32 R7, RZ, RZ, c[0x0][0x4] ;  /* 0x00000100ff077624 */ /* 0x000fc800078e00ff */
[----:B------:R-:W-:-:S05]  /*1700*/  IMAD R2, R7, c[0x0][0x10], R2 ;  /* 0x0000040007027a24 */ /* 0x000fca00078e0202 */
[----:B------:R-:W-:-:S13]  /*1710*/  ISETP.GE.AND P0, PT, R2, c[0x0][0x178], PT ;  /* 0x00005e0002007a0c */ /* 0x000fda0003f06270 */
[----:B------:R-:W-:Y:S01]  /*1720*/  @P0 CALL.REL.NOINC `(.L_x_6953) ;  /* 0x0000001000000944 */ /* 0x000fe20003c00000 */
[----:B------:R-:W-:Y:S05]  /*1730*/  BRA `(.L_x_6988) ;  /* 0xffffe9e000007947 */ /* 0x000fea000383ffff */
.L_x_6953:
[----:B------:R-:W-:Y:S05]  /*1740*/  BSYNC B1 ;  /* 0x0000000000017941 */ /* 0x000fea0003800000 */
.L_x_6952:
[----:B------:R-:W-:-:S04]  /*1750*/  IADD3 R5, R5, c[0x0][0xc], RZ ;  /* 0x0000030005057a10 */ /* 0x000fc80007ffe0ff */
[----:B------:R-:W-:-:S13]  /*1760*/  ISETP.GE.AND P0, PT, R5, c[0x0][0x170], PT ;  /* 0x00005c0005007a0c */ /* 0x000fda0003f06270 */
[----:B------:R-:W-:Y:S01]  /*1770*/  @P0 CALL.REL.NOINC `(.L_x_6989) ;  /* 0x0000001000000944 */ /* 0x000fe20003c00000 */
[----:B------:R-:W-:Y:S05]  /*1780*/  BRA `(.L_x_6990) ;  /* 0xffffe95000007947 */ /* 0x000fea000383ffff */
.L_x_6989:
[----:B------:R-:W-:Y:S05]  /*1790*/  EXIT ;  /* 0x000000000000794d */ /* 0x000fea0003800000 */
        .weak           $__internal_47_$__cuda_sm20_div_rn_f64_full
        .type           $__internal_47_$__cuda_sm20_div_rn_f64_full,@function
        .size           $__internal_47_$__cuda_sm20_div_rn_f64_full,(.L_x_11238 - $__internal_47_$__cuda_sm20_div_rn_f64_full)
$__internal_47_$__cuda_sm20_div_rn_f64_full:
        /* <DEDUP_REMOVED lines=14> */
[----:B------:R-:W-:Y:S02]  /*1880*/  SEL R25, R9, 0x63400000, !P2 ;  /* 0x6340000009197807 */ /* 0x000fe40005000000 */
[----:B------:R-:W-:Y:S01]  /*1890*/  @!P3 ISETP.GE.U32.AND P4, PT, R7, R24, PT ;  /* 0x000000180700b20c */ /* 0x000fe20003f86070 */
[----:B------:R-:W-:Y:S01]  /*18a0*/  IMAD.MOV.U32 R24, RZ, RZ, R12 ;  /* 0x000000ffff187224 */ /* 0x000fe200078e000c */
[----:B------:R-:W-:Y:S02]  /*18b0*/  LOP3.LUT R25, R25, 0x800fffff, R13, 0xf8, !PT ;  /* 0x800fffff19197812 */ /* 0x000fe400078ef80d */
[----:B------:R-:W-:Y:S02]  /*18c0*/  @!P3 SEL R11, R9, 0x63400000, !P4 ;  /* 0x63400000090bb807 */ /* 0x000fe40006000000 */
[----:B------:R-:W-:-:S02]  /*18d0*/  @!P3 MOV R30, RZ ;  /* 0x000000ff001eb202 */ /* 0x000fc40000000f00 */
[----:B------:R-:W-:Y:S02]  /*18e0*/  @!P3 LOP3.LUT R11, R11, 0x80000000, R13, 0xf8, !PT ;  /* 0x800000000b0bb812 */ /* 0x000fe400078ef80d */
[----:B------:R-:W-:Y:S02]  /*18f0*/  @!P0 LOP3.LUT R32, R17, 0x7ff00000, RZ, 0xc0, !PT ;  /* 0x7ff0000011208812 */ /* 0x000fe400078ec0ff */
[----:B------:R-:W-:Y:S01]  /*1900*/  @!P3 LOP3.LUT R31, R11, 0x100000, RZ, 0xfc, !PT ;  /* 0x001000000b1fb812 */ /* 0x000fe200078efcff */
[----:B0-----:R-:W0:Y:S01]  /*1910*/  DFMA R26, R28, -R16, 1 ;  /* 0x3ff000001c1a742b */ /* 0x001e220000000810 */
[----:B------:R-:W-:Y:S01]  /*1920*/  IMAD.MOV.U32 R11, RZ, RZ, R7 ;  /* 0x000000ffff0b7224 */ /* 0x000fe200078e0007 */
[----:B------:R-:W-:-:S03]  /*1930*/  IADD3 R33, R32, -0x1, RZ ;  /* 0xffffffff20217810 */ /* 0x000fc60007ffe0ff */
        /* <DEDUP_REMOVED lines=41> */
.L_x_6992:
        /* <DEDUP_REMOVED lines=16> */
.L_x_6995:
[----:B0-----:R-:W-:Y:S01]  /*1cd0*/  LOP3.LUT R27, R15, 0x80000, RZ, 0xfc, !PT ;  /* 0x000800000f1b7812 */ /* 0x001fe200078efcff */
[----:B------:R-:W-:Y:S01]  /*1ce0*/  IMAD.MOV.U32 R26, RZ, RZ, R14 ;  /* 0x000000ffff1a7224 */ /* 0x000fe200078e000e */
[----:B------:R-:W-:Y:S05]  /*1cf0*/  BRA `(.L_x_6993) ;  /* 0x0000002000007947 */ /* 0x000fea0003800000 */
.L_x_6994:
[----:B0-----:R-:W-:Y:S01]  /*1d00*/  LOP3.LUT R27, R13, 0x80000, RZ, 0xfc, !PT ;  /* 0x000800000d1b7812 */ /* 0x001fe200078efcff */
[----:B------:R-:W-:Y:S02]  /*1d10*/  IMAD.MOV.U32 R26, RZ, RZ, R12 ;  /* 0x000000ffff1a7224 */ /* 0x000fe400078e000c */
.L_x_6993:
[----:B------:R-:W-:Y:S05]  /*1d20*/  BSYNC B4 ;  /* 0x0000000000047941 */ /* 0x000fea0003800000 */
.L_x_6991:
[----:B------:R-:W-:-:S04]  /*1d30*/  IMAD.MOV.U32 R11, RZ, RZ, 0x0 ;  /* 0x00000000ff0b7424 */ /* 0x000fc800078e00ff */
[----:B------:R-:W-:Y:S05]  /*1d40*/  RET.REL.NODEC R10 `(_ZN2at6native43_GLOBAL__N__9ae7fba5_10_SoftMax_cu_9f978f6326cunn_SpatialSoftMaxForwardIdddiNS1_22SoftMaxForwardEpilogueEEEvPT1_PKT_T2_S9_S9_) ;  /* 0xffffe2b00a007950 */ /* 0x000fea0003c3ffff */
.L_x_6996:
        /* <DEDUP_REMOVED lines=11> */
.L_x_11238:


//--------------------- .text._ZN2at6native43_GLOBAL__N__9ae7fba5_10_SoftMax_cu_9f978f6319cunn_SoftMaxForwardILi8EN3c108BFloat16EffNS1_22SoftMaxForwardEpilogueEEEvPT2_PKT0_i --------------------------
	.section	.text._ZN2at6native43_GLOBAL__N__9ae7fba5_10_SoftMax_cu_9f978f6319cunn_SoftMaxForwardILi8EN3c108BFloat16EffNS1_22SoftMaxForwardEpilogueEEEvPT2_PKT0_i,"ax",@progbits
	.sectioninfo	@"SHI_REGISTERS=32"
	.align	128
.text._ZN2at6native43_GLOBAL__N__9ae7fba5_10_SoftMax_cu_9f978f6319cunn_SoftMaxForwardILi8EN3c108BFloat16EffNS1_22SoftMaxForwardEpilogueEEEvPT2_PKT0_i:
        .type           _ZN2at6native43_GLOBAL__N__9ae7fba5_10_SoftMax_cu_9f978f6319cunn_SoftMaxForwardILi8EN3c108BFloat16EffNS1_22SoftMaxForwardEpilogueEEEvPT2_PKT0_i,@function
        .size           _ZN2at6native43_GLOBAL__N__9ae7fba5_10_SoftMax_cu_9f978f6319cunn_SoftMaxForwardILi8EN3c108BFloat16EffNS1_22SoftMaxForwardEpilogueEEEvPT2_PKT0_i,(.L_x_11240 - _ZN2at6native43_GLOBAL__N__9ae7fba5_10_SoftMax_cu_9f978f6319cunn_SoftMaxForwardILi8EN3c108BFloat16EffNS1_22SoftMaxForwardEpilogueEEEvPT2_PKT0_i)
        .other          _ZN2at6native43_GLOBAL__N__9ae7fba5_10_SoftMax_cu_9f978f6319cunn_SoftMaxForwardILi8EN3c108BFloat16EffNS1_22SoftMaxForwardEpilogueEEEvPT2_PKT0_i,@"STO_CUDA_ENTRY STV_DEFAULT"
_ZN2at6native43_GLOBAL__N__9ae7fba5_10_SoftMax_cu_9f978f6319cunn_SoftMaxForwardILi8EN3c108BFloat16EffNS1_22SoftMaxForwardEpilogueEEEvPT2_PKT0_i:
[----:B------:R-:W-:Y:S02]  /*0000*/  IMAD.MOV.U32 R1, RZ, RZ, c[0x0][0x28] ;  /* 0x00000a00ff017624 */ /* 0x000fe400078e00ff */
[----:B------:R-:W0:Y:S01]  /*0010*/  S2UR UR7, SR_CTAID.X ;  /* 0x00000000000779c3 */ /* 0x000e220000002500 */
[----:B------:R-:W-:Y:S01]  /*0020*/  ULDC UR6, c[0x0][0x170] ;  /* 0x00005c0000067ab9 */ /* 0x000fe20000000800 */
[----:B------:R-:W1:Y:S01]  /*0030*/  S2R R8, SR_TID.X ;  /* 0x0000000000087919 */ /* 0x000e620000002100 */
[----:B------:R-:W-:Y:S02]  /*0040*/  ULDC.64 UR8, c[0x0][0x168] ;  /* 0x00005a0000087ab9 */ /* 0x000fe40000000a00 */
[----:B------:R-:W-:Y:S02]  /*0050*/  ULDC.64 UR16, c[0x0][0x118] ;  /* 0x0000460000107ab9 */ /* 0x000fe40000000a00 */
[----:B0-----:R-:W-:-:S04]  /*0060*/  UIMAD.WIDE.U32 UR4, UR7, UR6, URZ ;  /* 0x00000006070472a5 */ /* 0x001fc8000f8e003f */
[----:B------:R-:W-:Y:S02]  /*0070*/  ULEA UR10, UP0, UR4, UR8, 0x1 ;  /* 0x00000008040a7291 */ /* 0x000fe4000f80083f */
[----:B------:R-:W-:Y:S02]  /*0080*/  USHF.R.S32.HI UR8, URZ, 0x1f, UR6 ;  /* 0x0000001f3f087899 */ /* 0x000fe40008011406 */
[----:B------:R-:W-:Y:S02]  /*0090*/  ULOP3.LUT UR14, UR10, 0xe, URZ, 0xc0, !UPT ;  /* 0x0000000e0a0e7892 */ /* 0x000fe4000f8ec03f */
[----:B------:R-:W-:Y:S02]  /*00a0*/  UIMAD UR8, UR8, UR7, URZ ;  /* 0x00000007080872a4 */ /* 0x000fe4000f8e023f */
[----:B------:R-:W-:Y:S02]  /*00b0*/  USHF.R.U64 UR14, UR14, 0x1, URZ ;  /* 0x000000010e0e7899 */ /* 0x000fe4000800123f */
[----:B------:R-:W-:-:S02]  /*00c0*/  UIADD3 UR13, UR5, UR8, URZ ;  /* 0x00000008050d7290 */ /* 0x000fc4000fffe03f */
[----:B------:R-:W-:Y:S02]  /*00d0*/  UMOV UR12, UR4 ;  /* 0x00000004000c7c82 */ /* 0x000fe40008000000 */
[----:B------:R-:W-:Y:S01]  /*00e0*/  ISETP.NE.AND P1, PT, RZ, UR14, PT ;  /* 0x0000000eff007c0c */ /* 0x000fe2000bf25270 */
[----:B------:R-:W-:Y:S01]  /*00f0*/  USHF.L.U64.HI UR11, UR4, 0x1, UR13 ;  /* 0x00000001040b7899 */ /* 0x000fe2000801020d */
[----:B-1----:R-:W-:-:S03]  /*0100*/  IADD3 R12, P0, R8, -UR14, RZ ;  /* 0x8000000e080c7c10 */ /* 0x002fc6000ff1e0ff */
[----:B------:R-:W-:Y:S01]  /*0110*/  UIADD3.X UR11, UR11, UR9, URZ, UP0, !UPT ;  /* 0x000000090b0b7290 */ /* 0x000fe200087fe43f */
[----:B------:R-:W-:Y:S02]  /*0120*/  LEA.HI.X.SX32 R11, R8, 0xffffffff, 0x1, P0 ;  /* 0xffffffff080b7811 */ /* 0x000fe400000f0eff */
[----:B------:R-:W-:-:S04]  /*0130*/  LEA R2, P0, R12, UR10, 0x1 ;  /* 0x0000000a0c027c11 */ /* 0x000fc8000f8008ff */
[----:B------:R-:W-:Y:S01]  /*0140*/  LEA.HI.X R3, R12, UR11, R11, 0x1, P0 ;  /* 0x0000000b0c037c11 */ /* 0x000fe200080f0c0b */
[----:B------:R-:W-:Y:S05]  /*0150*/  @!P1 BRA `(.L_x_6997) ;  /* 0x0000013000009947 */ /* 0x000fea0003800000 */
[----:B------:R-:W-:Y:S02]  /*0160*/  ULDC UR4, c[0x0][0x170] ;  /* 0x00005c0000047ab9 */ /* 0x000fe40000000800 */
[----:B------:R-:W-:Y:S02]  /*0170*/  UIADD3 UR4, UR14, UR4, URZ ;  /* 0x000000040e047290 */ /* 0x000fe4000fffe03f */
[----:B------:R-:W-:Y:S02]  /*0180*/  ULDC UR5, c[0x0][0x0] ;  /* 0x0000000000057ab9 */ /* 0x000fe40000000800 */
[----:B------:R-:W-:Y:S02]  /*0190*/  ULDC.64 UR18, c[0x0][0x168] ;  /* 0x00005a0000127ab9 */ /* 0x000fe40000000a00 */
[----:B------:R-:W-:-:S04]  /*01a0*/  ISETP.GE.AND P0, PT, R8, UR4, PT ;  /* 0x0000000408007c0c */ /* 0x000fc8000bf06270 */
[----:B------:R-:W-:-:S13]  /*01b0*/  ISETP.LT.OR P0, PT, R8, UR14, P0 ;  /* 0x0000000e08007c0c */ /* 0x000fda0008701670 */
[----:B------:R-:W2:Y:S01]  /*01c0*/  @!P0 LDG.E.U16 R4, [R2.64] ;  /* 0x0000001002048981 */ /* 0x000ea2000c1e1500 */
[----:B------:R-:W-:Y:S01]  /*01d0*/  UISETP.LT.U32.AND UP0, UPT, UR4, UR5, UPT ;  /* 0x000000050400728c */ /* 0x000fe2000bf01070 */
[----:B------:R-:W-:Y:S01]  /*01e0*/  IMAD.MOV.U32 R0, RZ, RZ, -0x800001 ;  /* 0xff7fffffff007424 */ /* 0x000fe200078e00ff */
[----:B------:R-:W-:Y:S02]  /*01f0*/  UIADD3 UR8, UP1, UP2, -UR14, UR5, UR12 ;  /* 0x000000050e087290 */ /* 0x000fe4000fa3e10c */
[----:B------:R-:W-:Y:S02]  /*0200*/  USEL UR5, UR4, UR5, UP0 ;  /* 0x0000000504057287 */ /* 0x000fe40008000000 */
[----:B------:R-:W-:Y:S02]  /*0210*/  UIADD3.X UR9, UR13, -0x1, URZ, UP1, UP2 ;  /* 0xffffffff0d097890 */ /* 0x000fe40008fe443f */
[----:B------:R-:W-:Y:S02]  /*0220*/  ULEA UR7, UP1, UR8, UR18, 0x1 ;  /* 0x0000001208077291 */ /* 0x000fe4000f82083f */
[----:B------:R-:W-:-:S02]  /*0230*/  UIADD3 UR4, UR4, -UR5, URZ ;  /* 0x8000000504047290 */ /* 0x000fc4000fffe03f */
[----:B------:R-:W-:Y:S02]  /*0240*/  ULEA.HI.X UR8, UR8, UR19, UR9, 0x1, UP1 ;  /* 0x0000001308087291 */ /* 0x000fe400088f0c09 */
[----:B------:R-:W-:Y:S01]  /*0250*/  UMOV UR5, 0xff7fffff ;  /* 0xff7fffff00057882 */ /* 0x000fe20000000000 */
[----:B--2---:R-:W-:-:S04]  /*0260*/  @!P0 PRMT R4, RZ, 0x5410, R4 ;  /* 0x00005410ff048816 */ /* 0x004fc80000000004 */
[----:B------:R-:W-:Y:S01]  /*0270*/  @!P0 FMNMX.FTZ R0, R4, -3.40282346638528859812e+38, !PT ;  /* 0xff7fffff04008809 */ /* 0x000fe20007810000 */
[----:B------:R-:W-:Y:S05]  /*0280*/  BRA `(.L_x_6998) ;  /* 0x0000005000007947 */ /* 0x000fea0003800000 */
.L_x_6997:
[----:B------:R-:W-:Y:S01]  /*0290*/  IMAD.MOV.U32 R0, RZ, RZ, -0x800001 ;  /* 0xff7fffffff007424 */ /* 0x000fe200078e00ff */
[----:B------:R-:W-:Y:S02]  /*02a0*/  UMOV UR5, 0xff7fffff ;  /* 0xff7fffff00057882 */ /* 0x000fe40000000000 */
[----:B------:R-:W-:Y:S02]  /*02b0*/  ULDC UR4, c[0x0][0x170] ;  /* 0x00005c0000047ab9 */ /* 0x000fe40000000800 */
[----:B------:R-:W-:Y:S02]  /*02c0*/  UMOV UR7, UR10 ;  /* 0x0000000a00077c82 */ /* 0x000fe40008000000 */
[----:B------:R-:W-:Y:S02]  /*02d0*/  UMOV UR8, UR11 ;  /* 0x0000000b00087c82 */ /* 0x000fe40008000000 */
.L_x_6998:
[----:B------:R-:W-:Y:S01]  /*02e0*/  IMAD.MOV.U32 R16, RZ, RZ, c[0x0][0x0] ;  /* 0x00000000ff107624 */ /* 0x000fe200078e00ff */
[----:B------:R-:W-:Y:S01]  /*02f0*/  BSSY B0, `(.L_x_6999) ;  /* 0x0000032000007945 */ /* 0x000fe20003800000 */
[----:B------:R-:W-:-:S02]  /*0300*/  IMAD.SHL.U32 R9, R8, 0x8, RZ ;  /* 0x0000000808097824 */ /* 0x000fc400078e00ff */
[----:B------:R-:W-:Y:S01]  /*0310*/  IMAD.U32 R14, RZ, RZ, UR7 ;  /* 0x00000007ff0e7e24 */ /* 0x000fe2000f8e00ff */
[----:B------:R-:W-:Y:S01]  /*0320*/  SHF.L.U32 R10, R16, 0x3, RZ ;  /* 0x00000003100a7819 */ /* 0x000fe200000006ff */
[----:B------:R-:W-:-:S03]  /*0330*/  IMAD.U32 R15, RZ, RZ, UR8 ;  /* 0x00000008ff0f7e24 */ /* 0x000fc6000f8e00ff */
[----:B------:R-:W0:Y:S01]  /*0340*/  I2F.U32.RP R6, R10 ;  /* 0x0000000a00067306 */ /* 0x000e220000209000 */
[----:B------:R-:W-:Y:S01]  /*0350*/  IMAD.MOV R7, RZ, RZ, -R10 ;  /* 0x000000ffff077224 */ /* 0x000fe200078e0a0a */
[----:B------:R-:W-:-:S06]  /*0360*/  ISETP.NE.U32.AND P2, PT, R10, RZ, PT ;  /* 0x000000ff0a00720c */ /* 0x000fcc0003f45070 */
[----:B0-----:R-:W0:Y:S02]  /*0370*/  MUFU.RCP R6, R6 ;  /* 0x0000000600067308 */ /* 0x001e240000001000 */
[----:B0-----:R-:W-:-:S06]  /*0380*/  IADD3 R4, R6, 0xffffffe, RZ ;  /* 0x0ffffffe06047810 */ /* 0x001fcc0007ffe0ff */
[----:B------:R0:W1:Y:S02]  /*0390*/  F2I.FTZ.U32.TRUNC.NTZ R5, R4 ;  /* 0x0000000400057305 */ /* 0x000064000021f000 */
[----:B0-----:R-:W-:Y:S02]  /*03a0*/  IMAD.MOV.U32 R4, RZ, RZ, RZ ;  /* 0x000000ffff047224 */ /* 0x001fe400078e00ff */
[----:B-1----:R-:W-:-:S04]  /*03b0*/  IMAD R7, R7, R5, RZ ;  /* 0x0000000507077224 */ /* 0x002fc800078e02ff */
[----:B------:R-:W-:-:S06]  /*03c0*/  IMAD.HI.U32 R5, R5, R7, R4 ;  /* 0x0000000705057227 */ /* 0x000fcc00078e0004 */
[----:B------:R-:W-:-:S04]  /*03d0*/  IMAD.HI.U32 R5, R5, UR4, RZ ;  /* 0x0000000405057c27 */ /* 0x000fc8000f8e00ff */
[----:B------:R-:W-:-:S04]  /*03e0*/  IMAD.MOV R5, RZ, RZ, -R5 ;  /* 0x000000ffff057224 */ /* 0x000fc800078e0a05 */
[----:B------:R-:W-:-:S05]  /*03f0*/  IMAD R17, R10, R5, UR4 ;  /* 0x000000040a117e24 */ /* 0x000fca000f8e0205 */
[----:B------:R-:W-:-:S13]  /*0400*/  ISETP.GE.U32.AND P0, PT, R17, R10, PT ;  /* 0x0000000a1100720c */ /* 0x000fda0003f06070 */
[----:B------:R-:W-:-:S05]  /*0410*/  @P0 IMAD.IADD R17, R17, 0x1, -R10 ;  /* 0x0000000111110824 */ /* 0x000fca00078e0a0a */
[----:B------:R-:W-:-:S13]  /*0420*/  ISETP.GE.U32.AND P0, PT, R17, R10, PT ;  /* 0x0000000a1100720c */ /* 0x000fda0003f06070 */
[----:B------:R-:W-:Y:S02]  /*0430*/  @P0 IADD3 R17, -R10, R17, RZ ;  /* 0x000000110a110210 */ /* 0x000fe40007ffe1ff */
[----:B------:R-:W-:-:S04]  /*0440*/  @!P2 LOP3.LUT R17, RZ, R10, RZ, 0x33, !PT ;  /* 0x0000000aff11a212 */ /* 0x000fc800078e33ff */
[----:B------:R-:W-:-:S04]  /*0450*/  IADD3 R17, -R17, UR4, RZ ;  /* 0x0000000411117c10 */ /* 0x000fc8000fffe1ff */
[----:B------:R-:W-:Y:S01]  /*0460*/  ISETP.GE.AND P0, PT, R9, R17, PT ;  /* 0x000000110900720c */ /* 0x000fe20003f06270 */
[----:B------:R-:W-:-:S05]  /*0470*/  IMAD.IADD R18, R8, 0x1, R17 ;  /* 0x0000000108127824 */ /* 0x000fca00078e0211 */
[----:B------:R-:W-:-:S07]  /*0480*/  ISETP.GE.AND P2, PT, R18, UR4, PT ;  /* 0x0000000412007c0c */ /* 0x000fce000bf46270 */
[----:B------:R-:W-:Y:S05]  /*0490*/  @P0 BRA `(.L_x_7000) ;  /* 0x0000017000000947 */ /* 0x000fea0003800000 */
[----:B------:R-:W-:-:S05]  /*04a0*/  MOV R13, R8 ;  /* 0x00000008000d7202 */ /* 0x000fca0000000f00 */
.L_x_7001:
[----:B------:R-:W-:-:S06]  /*04b0*/  IMAD.WIDE R4, R13, 0x10, R14 ;  /* 0x000000100d047825 */ /* 0x000fcc00078e020e */
[----:B------:R-:W2:Y:S01]  /*04c0*/  LDG.E.128 R4, [R4.64] ;  /* 0x0000001004047981 */ /* 0x000ea2000c1e1d00 */
[----:B------:R-:W-:Y:S02]  /*04d0*/  IADD3 R13, R13, c[0x0][0x0], RZ ;  /* 0x000000000d0d7a10 */ /* 0x000fe40007ffe0ff */
[--C-:B--2---:R-:W-:Y:S02]  /*04e0*/  PRMT R19, RZ, 0x5410, R4.reuse ;  /* 0x00005410ff137816 */ /* 0x104fe40000000004 */
[----:B------:R-:W-:Y:S02]  /*04f0*/  PRMT R4, RZ, 0x7610, R4 ;  /* 0x00007610ff047816 */ /* 0x000fe40000000004 */
[----:B------:R-:W-:Y:S02]  /*0500*/  FMNMX.FTZ R19, R19, R0, !PT ;  /* 0x0000000013137209 */ /* 0x000fe40007810000 */
[--C-:B------:R-:W-:Y:S02]  /*0510*/  PRMT R0, RZ, 0x5410, R5.reuse ;  /* 0x00005410ff007816 */ /* 0x100fe40000000005 */
[----:B------:R-:W-:Y:S01]  /*0520*/  FMNMX.FTZ R19, R19, R4, !PT ;  /* 0x0000000413137209 */ /* 0x000fe20007810000 */
[----:B------:R-:W-:Y:S01]  /*0530*/  IMAD.SHL.U32 R4, R13, 0x8, RZ ;  /* 0x000000080d047824 */ /* 0x000fe200078e00ff */
[----:B------:R-:W-:-:S02]  /*0540*/  PRMT R5, RZ, 0x7610, R5 ;  /* 0x00007610ff057816 */ /* 0x000fc40000000005 */
[----:B------:R-:W-:Y:S02]  /*0550*/  FMNMX.FTZ R0, R19, R0, !PT ;  /* 0x0000000013007209 */ /* 0x000fe40007810000 */
[----:B------:R-:W-:Y:S02]  /*0560*/  ISETP.GE.AND P0, PT, R4, R17, PT ;  /* 0x000000110400720c */ /* 0x000fe40003f06270 */
[----:B------:R-:W-:Y:S02]  /*0570*/  FMNMX.FTZ R0, R0, R5, !PT ;  /* 0x0000000500007209 */ /* 0x000fe40007810000 */
[----:B------:R-:W-:-:S04]  /*0580*/  PRMT R5, RZ, 0x5410, R6 ;  /* 0x00005410ff057816 */ /* 0x000fc80000000006 */
[----:B------:R-:W-:Y:S02]  /*0590*/  FMNMX.FTZ R0, R0, R5, !PT ;  /* 0x0000000500007209 */ /* 0x000fe40007810000 */
[----:B------:R-:W-:-:S04]  /*05a0*/  PRMT R5, RZ, 0x7610, R6 ;  /* 0x00007610ff057816 */ /* 0x000fc80000000006 */
[----:B------:R-:W-:Y:S02]  /*05b0*/  FMNMX.FTZ R0, R0, R5, !PT ;  /* 0x0000000500007209 */ /* 0x000fe40007810000 */
[--C-:B------:R-:W-:Y:S02]  /*05c0*/  PRMT R5, RZ, 0x5410, R7.reuse ;  /* 0x00005410ff057816 */ /* 0x100fe40000000007 */
[----:B------:R-:W-:Y:S02]  /*05d0*/  PRMT R7, RZ, 0x7610, R7 ;  /* 0x00007610ff077816 */ /* 0x000fe40000000007 */
[----:B------:R-:W-:-:S04]  /*05e0*/  FMNMX.FTZ R0, R0, R5, !PT ;  /* 0x0000000500007209 */ /* 0x000fc80007810000 */
[----:B------:R-:W-:Y:S01]  /*05f0*/  FMNMX.FTZ R0, R0, R7, !PT ;  /* 0x0000000700007209 */ /* 0x000fe20007810000 */
[----:B------:R-:W-:Y:S05]  /*0600*/  @!P0 BRA `(.L_x_7001) ;  /* 0xfffffea000008947 */ /* 0x000fea000383ffff */
.L_x_7000:
[----:B------:R-:W-:Y:S05]  /*0610*/  BSYNC B0 ;  /* 0x0000000000007941 */ /* 0x000fea0003800000 */
.L_x_6999:
[----:B------:R-:W-:Y:S01]  /*0620*/  BSSY B0, `(.L_x_7002) ;  /* 0x0000009000007945 */ /* 0x000fe20003800000 */
[----:B------:R-:W-:Y:S05]  /*0630*/  @P2 BRA `(.L_x_7003) ;  /* 0x0000007000002947 */ /* 0x000fea0003800000 */
.L_x_7004:
[----:B------:R-:W-:-:S06]  /*0640*/  IMAD.WIDE R4, R18, 0x2, R14 ;  /* 0x0000000212047825 */ /* 0x000fcc00078e020e */
[----:B------:R-:W2:Y:S01]  /*0650*/  LDG.E.U16 R4, [R4.64] ;  /* 0x0000001004047981 */ /* 0x000ea2000c1e1500 */
[----:B------:R-:W-:-:S04]  /*0660*/  IADD3 R18, R18, c[0x0][0x0], RZ ;  /* 0x0000000012127a10 */ /* 0x000fc80007ffe0ff */
[----:B------:R-:W-:Y:S02]  /*0670*/  ISETP.GE.AND P0, PT, R18, UR4, PT ;  /* 0x0000000412007c0c */ /* 0x000fe4000bf06270 */
[----:B--2---:R-:W-:-:S04]  /*0680*/  PRMT R5, RZ, 0x5410, R4 ;  /* 0x00005410ff057816 */ /* 0x004fc80000000004 */
[----:B------:R-:W-:-:S07]  /*0690*/  FMNMX.FTZ R0, R5, R0, !PT ;  /* 0x0000000005007209 */ /* 0x000fce0007810000 */
[----:B------:R-:W-:Y:S05]  /*06a0*/  @!P0 BRA `(.L_x_7004) ;  /* 0xffffff9000008947 */ /* 0x000fea000383ffff */
.L_x_7003:
[----:B------:R-:W-:Y:S05]  /*06b0*/  BSYNC B0 ;  /* 0x0000000000007941 */ /* 0x000fea0003800000 */
.L_x_7002:
[----:B------:R-:W0:Y:S01]  /*06c0*/  SHFL.DOWN PT, R5, R0, 0x10, 0x1f ;  /* 0x0a001f0000057f89 */ /* 0x000e2200000e0000 */
[----:B------:R-:W-:Y:S01]  /*06d0*/  SHF.R.S32.HI R13, RZ, 0x1f, R8 ;  /* 0x0000001fff0d7819 */ /* 0x000fe20000011408 */
[----:B------:R-:W-:Y:S02]  /*06e0*/  BSSY B0, `(.L_x_7005) ;  /* 0x0000030000007945 */ /* 0x000fe40003800000 */
[----:B------:R-:W-:Y:S01]  /*06f0*/  BAR.SYNC.DEFER_BLOCKING 0x0 ;  /* 0x0000000000007b1d */ /* 0x000fe20000010000 */
[----:B------:R-:W-:Y:S02]  /*0700*/  LEA.HI R13, R13, R8, RZ, 0x5 ;  /* 0x000000080d0d7211 */ /* 0x000fe400078f28ff */
[----:B0-----:R-:W-:-:S04]  /*0710*/  FSETP.GEU.FTZ.AND P0, PT, R0, R5, PT ;  /* 0x000000050000720b */ /* 0x001fc80003f1e000 */
[----:B------:R-:W-:-:S05]  /*0720*/  FSEL R5, R5, R0, !P0 ;  /* 0x0000000005057208 */ /* 0x000fca0004000000 */
[----:B------:R-:W0:Y:S02]  /*0730*/  SHFL.DOWN PT, R4, R5, 0x8, 0x1f ;  /* 0x09001f0005047f89 */ /* 0x000e2400000e0000 */
[----:B0-----:R-:W-:-:S04]  /*0740*/  FSETP.GEU.FTZ.AND P0, PT, R5, R4, PT ;  /* 0x000000040500720b */ /* 0x001fc80003f1e000 */
[----:B------:R-:W-:Y:S02]  /*0750*/  FSEL R4, R4, R5, !P0 ;  /* 0x0000000504047208 */ /* 0x000fe40004000000 */
[----:B------:R-:W-:-:S03]  /*0760*/  LOP3.LUT R5, R13, 0xffffffe0, RZ, 0xc0, !PT ;  /* 0xffffffe00d057812 */ /* 0x000fc600078ec0ff */
[----:B------:R-:W0:Y:S02]  /*0770*/  SHFL.DOWN PT, R7, R4, 0x4, 0x1f ;  /* 0x08801f0004077f89 */ /* 0x000e2400000e0000 */
[----:B------:R-:W-:Y:S01]  /*0780*/  IMAD.IADD R14, R8, 0x1, -R5 ;  /* 0x00000001080e7824 */ /* 0x000fe200078e0a05 */
[----:B------:R-:W-:-:S03]  /*0790*/  SHF.R.U32.HI R5, RZ, 0x5, R16 ;  /* 0x00000005ff057819 */ /* 0x000fc60000011610 */
[C---:B------:R-:W-:Y:S01]  /*07a0*/  IMAD.SHL.U32 R16, R14.reuse, 0x4, RZ ;  /* 0x000000040e107824 */ /* 0x040fe200078e00ff */
[----:B------:R-:W-:Y:S02]  /*07b0*/  ISETP.NE.AND P2, PT, R14, RZ, PT ;  /* 0x000000ff0e00720c */ /* 0x000fe40003f45270 */
[----:B------:R-:W-:-:S11]  /*07c0*/  ISETP.GE.AND P3, PT, R8, R5, PT ;  /* 0x000000050800720c */ /* 0x000fd60003f66270 */
[----:B------:R-:W-:Y:S02]  /*07d0*/  @!P2 SHF.R.S32.HI R0, RZ, 0x5, R13 ;  /* 0x00000005ff00a819 */ /* 0x000fe4000001140d */
[----:B0-----:R-:W-:-:S04]  /*07e0*/  FSETP.GEU.FTZ.AND P0, PT, R4, R7, PT ;  /* 0x000000070400720b */ /* 0x001fc80003f1e000 */
[----:B------:R-:W-:Y:S02]  /*07f0*/  FSEL R7, R7, R4, !P0 ;  /* 0x0000000407077208 */ /* 0x000fe40004000000 */
[----:B------:R-:W-:-:S03]  /*0800*/  IADD3 R4, R8, 0x1f, RZ ;  /* 0x0000001f08047810 */ /* 0x000fc60007ffe0ff */
[----:B------:R-:W0:Y:S01]  /*0810*/  SHFL.DOWN PT, R6, R7, 0x2, 0x1f ;  /* 0x08401f0007067f89 */ /* 0x000e2200000e0000 */
[----:B------:R-:W-:Y:S02]  /*0820*/  ISETP.GT.U32.AND P4, PT, R4, 0x3e, PT ;  /* 0x0000003e0400780c */ /* 0x000fe40003f84070 */
[----:B0-----:R-:W-:-:S04]  /*0830*/  FSETP.GEU.FTZ.AND P0, PT, R7, R6, PT ;  /* 0x000000060700720b */ /* 0x001fc80003f1e000 */
[----:B------:R-:W-:Y:S01]  /*0840*/  FSEL R6, R6, R7, !P0 ;  /* 0x0000000706067208 */ /* 0x000fe20004000000 */
[----:B------:R-:W-:-:S04]  /*0850*/  IMAD.U32 R7, RZ, RZ, UR5 ;  /* 0x00000005ff077e24 */ /* 0x000fc8000f8e00ff */
[----:B------:R-:W0:Y:S02]  /*0860*/  SHFL.DOWN PT, R15, R6, 0x1, 0x1f ;  /* 0x08201f00060f7f89 */ /* 0x000e2400000e0000 */
[----:B0-----:R-:W-:-:S04]  /*0870*/  FSETP.GEU.FTZ.AND P0, PT, R6, R15, PT ;  /* 0x0000000f0600720b */ /* 0x001fc80003f1e000 */
[----:B------:R-:W-:-:S05]  /*0880*/  FSEL R15, R15, R6, !P0 ;  /* 0x000000060f0f7208 */ /* 0x000fca0004000000 */
[----:B------:R0:W-:Y:S04]  /*0890*/  @!P2 STS [R0.X4], R15 ;  /* 0x0000000f0000a388 */ /* 0x0001e80000004800 */
[----:B------:R-:W-:Y:S06]  /*08a0*/  BAR.SYNC.DEFER_BLOCKING 0x0 ;  /* 0x0000000000007b1d */ /* 0x000fec0000010000 */
[----:B------:R0:W1:Y:S01]  /*08b0*/  @!P3 LDS R7, [R16] ;  /* 0x000000001007b984 */ /* 0x0000620000000800 */
[----:B------:R-:W-:Y:S05]  /*08c0*/  @P4 BRA `(.L_x_7006) ;  /* 0x0000011000004947 */ /* 0x000fea0003800000 */
[----:B------:R-:W-:Y:S05]  /*08d0*/  BRA.DIV ~URZ, `(.L_x_7007) ;  /* 0x000014027f007947 */ /* 0x000fea000b800000 */
[----:B01----:R0:W1:Y:S02]  /*08e0*/  SHFL.DOWN PT, R0, R7, 0x10, 0x1f ;  /* 0x0a001f0007007f89 */ /* 0x00306400000e0000 */
.L_x_7027:
[----:B-1----:R-:W-:-:S04]  /*08f0*/  FSETP.GEU.FTZ.AND P0, PT, R7, R0, PT ;  /* 0x000000000700720b */ /* 0x002fc80003f1e000 */
[----:B0-----:R-:W-:Y:S01]  /*0900*/  FSEL R7, R0, R7, !P0 ;  /* 0x0000000700077208 */ /* 0x001fe20004000000 */
[----:B------:R-:W-:Y:S05]  /*0910*/  BRA.DIV ~URZ, `(.L_x_7008) ;  /* 0x000014327f007947 */ /* 0x000fea000b800000 */
[----:B------:R-:W0:Y:S02]  /*0920*/  SHFL.DOWN PT, R0, R7, 0x8, 0x1f ;  /* 0x09001f0007007f89 */ /* 0x000e2400000e0000 */
[----:B0-----:R-:W-:-:S04]  /*0930*/  FSETP.GEU.FTZ.AND P0, PT, R7, R0, PT ;  /* 0x000000000700720b */ /* 0x001fc80003f1e000 */
[----:B------:R-:W-:-:S05]  /*0940*/  FSEL R0, R0, R7, !P0 ;  /* 0x0000000700007208 */ /* 0x000fca0004000000 */
[----:B------:R-:W0:Y:S02]  /*0950*/  SHFL.DOWN PT, R5, R0, 0x4, 0x1f ;  /* 0x08801f0000057f89 */ /* 0x000e2400000e0000 */
[----:B0-----:R-:W-:-:S04]  /*0960*/  FSETP.GEU.FTZ.AND P0, PT, R0, R5, PT ;  /* 0x000000050000720b */ /* 0x001fc80003f1e000 */
[----:B------:R-:W-:-:S05]  /*0970*/  FSEL R5, R5, R0, !P0 ;  /* 0x0000000005057208 */ /* 0x000fca0004000000 */
[----:B------:R-:W0:Y:S02]  /*0980*/  SHFL.DOWN PT, R4, R5, 0x2, 0x1f ;  /* 0x08401f0005047f89 */ /* 0x000e2400000e0000 */
[----:B0-----:R-:W-:-:S04]  /*0990*/  FSETP.GEU.FTZ.AND P0, PT, R5, R4, PT ;  /* 0x000000040500720b */ /* 0x001fc80003f1e000 */
[----:B------:R-:W-:-:S05]  /*09a0*/  FSEL R7, R4, R5, !P0 ;  /* 0x0000000504077208 */ /* 0x000fca0004000000 */
[----:B------:R0:W1:Y:S04]  /*09b0*/  SHFL.DOWN PT, R4, R7, 0x1, 0x1f ;  /* 0x08201f0007047f89 */ /* 0x00006800000e0000 */
.L_x_7028:
[----:B-1----:R-:W-:-:S04]  /*09c0*/  FSETP.GEU.FTZ.AND P0, PT, R7, R4, PT ;  /* 0x000000040700720b */ /* 0x002fc80003f1e000 */
[----:B0-----:R-:W-:-:S04]  /*09d0*/  FSEL R7, R4, R7, !P0 ;  /* 0x0000000704077208 */ /* 0x001fc80004000000 */
.L_x_7006:
[----:B------:R-:W-:Y:S05]  /*09e0*/  BSYNC B0 ;  /* 0x0000000000007941 */ /* 0x000fea0003800000 */
.L_x_7005:
[----:B------:R-:W-:Y:S01]  /*09f0*/  ISETP.NE.AND P5, PT, R8, RZ, PT ;  /* 0x000000ff0800720c */ /* 0x000fe20003fa5270 */
[----:B------:R-:W-:-:S12]  /*0a00*/  WARPSYNC 0xffffffff ;  /* 0xffffffff00007948 */ /* 0x000fd80003800000 */
[----:B-1----:R1:W-:Y:S02]  /*0a10*/  @!P5 STS [RZ], R7 ;  /* 0x00000007ff00d388 */ /* 0x0023e40000000800 */
[----:B0-----:R-:W0:Y:S01]  /*0a20*/  I2F.U32.RP R0, R10 ;  /* 0x0000000a00007306 */ /* 0x001e220000209000 */
[----:B------:R-:W-:Y:S01]  /*0a30*/  BAR.SYNC.DEFER_BLOCKING 0x0 ;  /* 0x0000000000007b1d */ /* 0x000fe20000010000 */
[----:B-1----:R-:W-:Y:S01]  /*0a40*/  IADD3 R7, RZ, -R10, RZ ;  /* 0x8000000aff077210 */ /* 0x002fe20007ffe0ff */
[----:B------:R-:W-:-:S04]  /*0a50*/  IMAD.MOV.U32 R17, RZ, RZ, RZ ;  /* 0x000000ffff117224 */ /* 0x000fc800078e00ff */
[----:B------:R-:W-:Y:S02]  /*0a60*/  ULDC UR4, c[0x0][0x170] ;  /* 0x00005c0000047ab9 */ /* 0x000fe40000000800 */
[----:B------:R-:W-:Y:S02]  /*0a70*/  UMOV UR5, UR10 ;  /* 0x0000000a00057c82 */ /* 0x000fe40008000000 */
[----:B------:R-:W-:Y:S01]  /*0a80*/  UMOV UR7, UR11 ;  /* 0x0000000b00077c82 */ /* 0x000fe20008000000 */
[----:B0-----:R-:W0:Y:S02]  /*0a90*/  MUFU.RCP R0, R0 ;  /* 0x0000000000007308 */ /* 0x001e240000001000 */
[----:B0-----:R-:W-:Y:S02]  /*0aa0*/  IADD3 R4, R0, 0xffffffe, RZ ;  /* 0x0ffffffe00047810 */ /* 0x001fe40007ffe0ff */
[----:B------:R-:W0:Y:S04]  /*0ab0*/  LDS R0, [RZ] ;  /* 0x00000000ff007984 */ /* 0x000e280000000800 */
[----:B------:R1:W2:Y:S02]  /*0ac0*/  F2I.FTZ.U32.TRUNC.NTZ R5, R4 ;  /* 0x0000000400057305 */ /* 0x0002a4000021f000 */
[----:B-1----:R-:W-:-:S02]  /*0ad0*/  IMAD.MOV.U32 R4, RZ, RZ, RZ ;  /* 0x000000ffff047224 */ /* 0x002fc400078e00ff */
[----:B--2---:R-:W-:-:S04]  /*0ae0*/  IMAD R7, R7, R5, RZ ;  /* 0x0000000507077224 */ /* 0x004fc800078e02ff */
[----:B------:R-:W-:Y:S01]  /*0af0*/  IMAD.HI.U32 R7, R5, R7, R4 ;  /* 0x0000000705077227 */ /* 0x000fe200078e0004 */
        /* <DEDUP_REMOVED lines=8> */
[----:B------:R-:W-:Y:S01]  /*0b80*/  UIADD3 UR7, UP1, UP2, -UR14, UR8, UR12 ;  /* 0x000000080e077290 */ /* 0x000fe2000fa3e10c */
[----:B------:R-:W-:Y:S01]  /*0b90*/  IMAD.MOV.U32 R17, RZ, RZ, RZ ;  /* 0x000000ffff117224 */ /* 0x000fe200078e00ff */
[----:B------:R-:W-:Y:S02]  /*0ba0*/  UISETP.LT.U32.AND UP0, UPT, UR4, UR8, UPT ;  /* 0x000000080400728c */ /* 0x000fe4000bf01070 */
[----:B------:R-:W-:Y:S02]  /*0bb0*/  UIADD3.X UR9, UR13, -0x1, URZ, UP1, UP2 ;  /* 0xffffffff0d097890 */ /* 0x000fe40008fe443f */
[----:B------:R-:W-:Y:S02]  /*0bc0*/  ULEA UR5, UP1, UR7, UR18, 0x1 ;  /* 0x0000001207057291 */ /* 0x000fe4000f82083f */
[----:B------:R-:W-:Y:S02]  /*0bd0*/  USEL UR8, UR4, UR8, UP0 ;  /* 0x0000000804087287 */ /* 0x000fe40008000000 */
[----:B------:R-:W-:-:S02]  /*0be0*/  ULEA.HI.X UR7, UR7, UR19, UR9, 0x1, UP1 ;  /* 0x0000001307077291 */ /* 0x000fc400088f0c09 */
[----:B------:R-:W-:Y:S01]  /*0bf0*/  UIADD3 UR4, UR4, -UR8, URZ ;  /* 0x8000000804047290 */ /* 0x000fe2000fffe03f */
[----:B--2---:R-:W-:-:S05]  /*0c00*/  @!P0 PRMT R5, RZ, 0x5410, R4 ;  /* 0x00005410ff058816 */ /* 0x004fca0000000004 */
[----:B0-----:R-:W-:-:S04]  /*0c10*/  @!P0 FADD.FTZ R5, -R0, R5 ;  /* 0x0000000500058221 */ /* 0x001fc80000010100 */
[----:B------:R-:W-:-:S06]  /*0c20*/  @!P0 FMUL.FTZ R5, R5, 1.4426950216293334961 ;  /* 0x3fb8aa3b05058820 */ /* 0x000fcc0000410000 */
[----:B------:R-:W0:Y:S02]  /*0c30*/  @!P0 MUFU.EX2 R5, R5 ;  /* 0x0000000500058308 */ /* 0x000e240000000800 */
[----:B0-----:R-:W-:-:S06]  /*0c40*/  @!P0 FADD.FTZ R17, RZ, R5 ;  /* 0x00000005ff118221 */ /* 0x001fcc0000010000 */
.L_x_7009:
[----:B------:R-:W-:Y:S01]  /*0c50*/  IMAD.HI.U32 R4, R7, UR4, RZ ;  /* 0x0000000407047c27 */ /* 0x000fe2000f8e00ff */
[C---:B------:R-:W-:Y:S01]  /*0c60*/  ISETP.NE.U32.AND P6, PT, R10.reuse, RZ, PT ;  /* 0x000000ff0a00720c */ /* 0x040fe20003fc5070 */
[----:B------:R-:W-:Y:S02]  /*0c70*/  BSSY B0, `(.L_x_7010) ;  /* 0x000003d000007945 */ /* 0x000fe40003800000 */
[----:B------:R-:W-:Y:S02]  /*0c80*/  IMAD.MOV R5, RZ, RZ, -R4 ;  /* 0x000000ffff057224 */ /* 0x000fe400078e0a04 */
[----:B------:R-:W-:Y:S02]  /*0c90*/  IMAD.U32 R14, RZ, RZ, UR5 ;  /* 0x00000005ff0e7e24 */ /* 0x000fe4000f8e00ff */
[----:B------:R-:W-:-:S02]  /*0ca0*/  IMAD R5, R10, R5, UR4 ;  /* 0x000000040a057e24 */ /* 0x000fc4000f8e0205 */
[----:B------:R-:W-:-:S03]  /*0cb0*/  IMAD.U32 R15, RZ, RZ, UR7 ;  /* 0x00000007ff0f7e24 */ /* 0x000fc6000f8e00ff */
[----:B------:R-:W-:-:S13]  /*0cc0*/  ISETP.GE.U32.AND P0, PT, R5, R10, PT ;  /* 0x0000000a0500720c */ /* 0x000fda0003f06070 */
[----:B------:R-:W-:-:S04]  /*0cd0*/  @P0 IADD3 R5, -R10, R5, RZ ;  /* 0x000000050a050210 */ /* 0x000fc80007ffe1ff */
[----:B------:R-:W-:-:S13]  /*0ce0*/  ISETP.GE.U32.AND P0, PT, R5, R10, PT ;  /* 0x0000000a0500720c */ /* 0x000fda0003f06070 */
[----:B------:R-:W-:Y:S01]  /*0cf0*/  @P0 IMAD.IADD R5, R5, 0x1, -R10 ;  /* 0x0000000105050824 */ /* 0x000fe200078e0a0a */
[----:B------:R-:W-:-:S04]  /*0d00*/  @!P6 LOP3.LUT R5, RZ, R10, RZ, 0x33, !PT ;  /* 0x0000000aff05e212 */ /* 0x000fc800078e33ff */
[----:B------:R-:W-:-:S04]  /*0d10*/  IADD3 R18, -R5, UR4, RZ ;  /* 0x0000000405127c10 */ /* 0x000fc8000fffe1ff */
[----:B------:R-:W-:Y:S01]  /*0d20*/  ISETP.GE.AND P0, PT, R9, R18, PT ;  /* 0x000000120900720c */ /* 0x000fe20003f06270 */
[----:B------:R-:W-:-:S12]  /*0d30*/  IMAD.IADD R19, R8, 0x1, R18 ;  /* 0x0000000108137824 */ /* 0x000fd800078e0212 */
[----:B------:R-:W-:Y:S05]  /*0d40*/  @P0 BRA `(.L_x_7011) ;  /* 0x000002f000000947 */ /* 0x000fea0003800000 */
[----:B------:R-:W-:-:S05]  /*0d50*/  MOV R21, R8 ;  /* 0x0000000800157202 */ /* 0x000fca0000000f00 */
.L_x_7012:
[----:B------:R-:W-:-:S06]  /*0d60*/  IMAD.WIDE R4, R21, 0x10, R14 ;  /* 0x0000001015047825 */ /* 0x000fcc00078e020e */
[----:B------:R-:W2:Y:S01]  /*0d70*/  LDG.E.128 R4, [R4.64] ;  /* 0x0000001004047981 */ /* 0x000ea2000c1e1d00 */
[----:B------:R-:W-:Y:S02]  /*0d80*/  IADD3 R21, R21, c[0x0][0x0], RZ ;  /* 0x0000000015157a10 */ /* 0x000fe40007ffe0ff */
[--C-:B--2---:R-:W-:Y:S02]  /*0d90*/  PRMT R23, RZ, 0x5410, R4.reuse ;  /* 0x00005410ff177816 */ /* 0x104fe40000000004 */
[----:B------:R-:W-:-:S03]  /*0da0*/  PRMT R25, RZ, 0x7610, R4 ;  /* 0x00007610ff197816 */ /* 0x000fc60000000004 */
[C---:B0-----:R-:W-:Y:S02]  /*0db0*/  FADD.FTZ R23, -R0.reuse, R23 ;  /* 0x0000001700177221 */ /* 0x041fe40000010100 */
[C---:B------:R-:W-:Y:S02]  /*0dc0*/  FADD.FTZ R25, -R0.reuse, R25 ;  /* 0x0000001900197221 */ /* 0x040fe40000010100 */
[----:B------:R-:W-:Y:S01]  /*0dd0*/  FMUL.FTZ R20, R23, 1.4426950216293334961 ;  /* 0x3fb8aa3b17147820 */ /* 0x000fe20000410000 */
[--C-:B------:R-:W-:Y:S01]  /*0de0*/  PRMT R23, RZ, 0x5410, R5.reuse ;  /* 0x00005410ff177816 */ /* 0x100fe20000000005 */
[----:B------:R-:W-:Y:S01]  /*0df0*/  FMUL.FTZ R22, R25, 1.4426950216293334961 ;  /* 0x3fb8aa3b19167820 */ /* 0x000fe20000410000 */
[----:B------:R-:W-:Y:S02]  /*0e00*/  PRMT R5, RZ, 0x7610, R5 ;  /* 0x00007610ff057816 */ /* 0x000fe40000000005 */
[----:B------:R-:W-:Y:S01]  /*0e10*/  PRMT R25, RZ, 0x7610, R6 ;  /* 0x00007610ff197816 */ /* 0x000fe20000000006 */
[C---:B------:R-:W-:Y:S01]  /*0e20*/  FADD.FTZ R23, -R0.reuse, R23 ;  /* 0x0000001700177221 */ /* 0x040fe20000010100 */
[----:B------:R-:W0:Y:S01]  /*0e30*/  MUFU.EX2 R20, R20 ;  /* 0x0000001400147308 */ /* 0x000e220000000800 */
[----:B------:R-:W-:-:S02]  /*0e40*/  FADD.FTZ R5, -R0, R5 ;  /* 0x0000000500057221 */ /* 0x000fc40000010100 */
[----:B------:R-:W-:Y:S01]  /*0e50*/  FMUL.FTZ R4, R23, 1.4426950216293334961 ;  /* 0x3fb8aa3b17047820 */ /* 0x000fe20000410000 */
[----:B------:R-:W-:Y:S01]  /*0e60*/  PRMT R23, RZ, 0x5410, R6 ;  /* 0x00005410ff177816 */ /* 0x000fe20000000006 */
[----:B------:R-:W-:Y:S02]  /*0e70*/  FMUL.FTZ R5, R5, 1.4426950216293334961 ;  /* 0x3fb8aa3b05057820 */ /* 0x000fe40000410000 */
[C---:B------:R-:W-:Y:S01]  /*0e80*/  FADD.FTZ R25, -R0.reuse, R25 ;  /* 0x0000001900197221 */ /* 0x040fe20000010100 */
[----:B------:R-:W1:Y:S01]  /*0e90*/  MUFU.EX2 R22, R22 ;  /* 0x0000001600167308 */ /* 0x000e620000000800 */
[----:B------:R-:W-:-:S04]  /*0ea0*/  FADD.FTZ R23, -R0, R23 ;  /* 0x0000001700177221 */ /* 0x000fc80000010100 */
[----:B------:R-:W-:Y:S02]  /*0eb0*/  FMUL.FTZ R6, R23, 1.4426950216293334961 ;  /* 0x3fb8aa3b17067820 */ /* 0x000fe40000410000 */
[----:B------:R-:W-:Y:S01]  /*0ec0*/  FMUL.FTZ R23, R25, 1.4426950216293334961 ;  /* 0x3fb8aa3b19177820 */ /* 0x000fe20000410000 */
[----:B------:R-:W2:Y:S01]  /*0ed0*/  MUFU.EX2 R4, R4 ;  /* 0x0000000400047308 */ /* 0x000ea20000000800 */
[----:B0-----:R-:W-:Y:S01]  /*0ee0*/  FADD.FTZ R17, R20, R17 ;  /* 0x0000001114117221 */ /* 0x001fe20000010000 */
[--C-:B------:R-:W-:Y:S02]  /*0ef0*/  PRMT R25, RZ, 0x5410, R7.reuse ;  /* 0x00005410ff197816 */ /* 0x100fe40000000007 */
[----:B------:R-:W-:-:S03]  /*0f00*/  PRMT R7, RZ, 0x7610, R7 ;  /* 0x00007610ff077816 */ /* 0x000fc60000000007 */
[C---:B------:R-:W-:Y:S01]  /*0f10*/  FADD.FTZ R25, -R0.reuse, R25 ;  /* 0x0000001900197221 */ /* 0x040fe20000010100 */
[----:B------:R-:W0:Y:S01]  /*0f20*/  MUFU.EX2 R5, R5 ;  /* 0x0000000500057308 */ /* 0x000e220000000800 */
[----:B-1----:R-:W-:Y:S02]  /*0f30*/  FADD.FTZ R17, R17, R22 ;  /* 0x0000001611117221 */ /* 0x002fe40000010000 */
[----:B------:R-:W-:Y:S02]  /*0f40*/  FMUL.FTZ R25, R25, 1.4426950216293334961 ;  /* 0x3fb8aa3b19197820 */ /* 0x000fe40000410000 */
[----:B------:R-:W-:-:S03]  /*0f50*/  FADD.FTZ R7, -R0, R7 ;  /* 0x0000000700077221 */ /* 0x000fc60000010100 */
[----:B------:R-:W1:Y:S01]  /*0f60*/  MUFU.EX2 R6, R6 ;  /* 0x0000000600067308 */ /* 0x000e620000000800 */
[----:B--2---:R-:W-:Y:S02]  /*0f70*/  FADD.FTZ R4, R17, R4 ;  /* 0x0000000411047221 */ /* 0x004fe40000010000 */
[----:B------:R-:W-:Y:S02]  /*0f80*/  FMUL.FTZ R7, R7, 1.4426950216293334961 ;  /* 0x3fb8aa3b07077820 */ /* 0x000fe40000410000 */
[----:B0-----:R-:W-:-:S03]  /*0f90*/  FADD.FTZ R5, R4, R5 ;  /* 0x0000000504057221 */ /* 0x001fc60000010000 */
[----:B------:R-:W0:Y:S01]  /*0fa0*/  MUFU.EX2 R23, R23 ;  /* 0x0000001700177308 */ /* 0x000e220000000800 */
[----:B-1----:R-:W-:-:S07]  /*0fb0*/  FADD.FTZ R6, R5, R6 ;  /* 0x0000000605067221 */ /* 0x002fce0000010000 */
[----:B------:R-:W1:Y:S01]  /*0fc0*/  MUFU.EX2 R25, R25 ;  /* 0x0000001900197308 */ /* 0x000e620000000800 */
[----:B------:R-:W-:-:S05]  /*0fd0*/  IMAD.SHL.U32 R5, R21, 0x8, RZ ;  /* 0x0000000815057824 */ /* 0x000fca00078e00ff */
[----:B------:R-:W-:Y:S02]  /*0fe0*/  ISETP.GE.AND P0, PT, R5, R18, PT ;  /* 0x000000120500720c */ /* 0x000fe40003f06270 */
[----:B------:R-:W2:Y:S01]  /*0ff0*/  MUFU.EX2 R7, R7 ;  /* 0x0000000700077308 */ /* 0x000ea20000000800 */
[----:B0-----:R-:W-:-:S04]  /*1000*/  FADD.FTZ R6, R6, R23 ;  /* 0x0000001706067221 */ /* 0x001fc80000010000 */
[----:B-1----:R-:W-:-:S04]  /*1010*/  FADD.FTZ R6, R6, R25 ;  /* 0x0000001906067221 */ /* 0x002fc80000010000 */
[----:B--2---:R-:W-:Y:S02]  /*1020*/  FADD.FTZ R17, R6, R7 ;  /* 0x0000000706117221 */ /* 0x004fe40000010000 */
[----:B------:R-:W-:Y:S05]  /*1030*/  @!P0 BRA `(.L_x_7012) ;  /* 0xfffffd2000008947 */ /* 0x000fea000383ffff */
.L_x_7011:
[----:B------:R-:W-:Y:S05]  /*1040*/  BSYNC B0 ;  /* 0x0000000000007941 */ /* 0x000fea0003800000 */
.L_x_7010:
[----:B------:R-:W-:Y:S01]  /*1050*/  ISETP.GE.AND P0, PT, R19, UR4, PT ;  /* 0x0000000413007c0c */ /* 0x000fe2000bf06270 */
[----:B------:R-:W-:-:S12]  /*1060*/  BSSY B0, `(.L_x_7013) ;  /* 0x000000c000007945 */ /* 0x000fd80003800000 */
[----:B------:R-:W-:Y:S05]  /*1070*/  @P0 BRA `(.L_x_7014) ;  /* 0x000000a000000947 */ /* 0x000fea0003800000 */
.L_x_7015:
[----:B------:R-:W-:-:S06]  /*1080*/  IMAD.WIDE R4, R19, 0x2, R14 ;  /* 0x0000000213047825 */ /* 0x000fcc00078e020e */
[----:B------:R-:W2:Y:S01]  /*1090*/  LDG.E.U16 R4, [R4.64] ;  /* 0x0000001004047981 */ /* 0x000ea2000c1e1500 */
[----:B------:R-:W-:-:S04]  /*10a0*/  IADD3 R19, R19, c[0x0][0x0], RZ ;  /* 0x0000000013137a10 */ /* 0x000fc80007ffe0ff */
[----:B------:R-:W-:Y:S02]  /*10b0*/  ISETP.GE.AND P0, PT, R19, UR4, PT ;  /* 0x0000000413007c0c */ /* 0x000fe4000bf06270 */
[----:B--2---:R-:W-:-:S05]  /*10c0*/  PRMT R5, RZ, 0x5410, R4 ;  /* 0x00005410ff057816 */ /* 0x004fca0000000004 */
[----:B0-----:R-:W-:-:S04]  /*10d0*/  FADD.FTZ R6, -R0, R5 ;  /* 0x0000000500067221 */ /* 0x001fc80000010100 */
[----:B------:R-:W-:-:S06]  /*10e0*/  FMUL.FTZ R6, R6, 1.4426950216293334961 ;  /* 0x3fb8aa3b06067820 */ /* 0x000fcc0000410000 */
[----:B------:R-:W0:Y:S02]  /*10f0*/  MUFU.EX2 R6, R6 ;  /* 0x0000000600067308 */ /* 0x000e240000000800 */
[----:B0-----:R-:W-:Y:S01]  /*1100*/  FADD.FTZ R17, R6, R17 ;  /* 0x0000001106117221 */ /* 0x001fe20000010000 */
[----:B------:R-:W-:Y:S05]  /*1110*/  @!P0 BRA `(.L_x_7015) ;  /* 0xffffff6000008947 */ /* 0x000fea000383ffff */
.L_x_7014:
[----:B------:R-:W-:Y:S05]  /*1120*/  BSYNC B0 ;  /* 0x0000000000007941 */ /* 0x000fea0003800000 */
.L_x_7013:
[----:B------:R-:W1:Y:S01]  /*1130*/  SHFL.DOWN PT, R4, R17, 0x10, 0x1f ;  /* 0x0a001f0011047f89 */ /* 0x000e6200000e0000 */
[----:B------:R-:W-:Y:S01]  /*1140*/  @!P2 SHF.R.S32.HI R15, RZ, 0x5, R13 ;  /* 0x00000005ff0fa819 */ /* 0x000fe2000001140d */
[----:B------:R-:W-:Y:S01]  /*1150*/  IMAD.MOV.U32 R13, RZ, RZ, RZ ;  /* 0x000000ffff0d7224 */ /* 0x000fe200078e00ff */
[----:B------:R-:W-:Y:S01]  /*1160*/  BSSY B0, `(.L_x_7016) ;  /* 0x000001b000007945 */ /* 0x000fe20003800000 */
[----:B------:R-:W-:Y:S01]  /*1170*/  BAR.SYNC.DEFER_BLOCKING 0x0 ;  /* 0x0000000000007b1d */ /* 0x000fe20000010000 */
[----:B-1----:R-:W-:-:S05]  /*1180*/  FADD.FTZ R4, R4, R17 ;  /* 0x0000001104047221 */ /* 0x002fca0000010000 */
[----:B------:R-:W1:Y:S02]  /*1190*/  SHFL.DOWN PT, R5, R4, 0x8, 0x1f ;  /* 0x09001f0004057f89 */ /* 0x000e6400000e0000 */
[----:B-1----:R-:W-:-:S05]  /*11a0*/  FADD.FTZ R5, R4, R5 ;  /* 0x0000000504057221 */ /* 0x002fca0000010000 */
[----:B------:R-:W1:Y:S02]  /*11b0*/  SHFL.DOWN PT, R6, R5, 0x4, 0x1f ;  /* 0x08801f0005067f89 */ /* 0x000e6400000e0000 */
[----:B-1----:R-:W-:-:S05]  /*11c0*/  FADD.FTZ R6, R5, R6 ;  /* 0x0000000605067221 */ /* 0x002fca0000010000 */
[----:B------:R-:W1:Y:S02]  /*11d0*/  SHFL.DOWN PT, R7, R6, 0x2, 0x1f ;  /* 0x08401f0006077f89 */ /* 0x000e6400000e0000 */
[----:B-1----:R-:W-:-:S05]  /*11e0*/  FADD.FTZ R7, R6, R7 ;  /* 0x0000000706077221 */ /* 0x002fca0000010000 */
[----:B------:R-:W1:Y:S02]  /*11f0*/  SHFL.DOWN PT, R14, R7, 0x1, 0x1f ;  /* 0x08201f00070e7f89 */ /* 0x000e6400000e0000 */
[----:B-1----:R-:W-:-:S05]  /*1200*/  FADD.FTZ R14, R7, R14 ;  /* 0x0000000e070e7221 */ /* 0x002fca0000010000 */
[----:B------:R1:W-:Y:S04]  /*1210*/  @!P2 STS [R15.X4], R14 ;  /* 0x0000000e0f00a388 */ /* 0x0003e80000004800 */
[----:B------:R-:W-:Y:S06]  /*1220*/  BAR.SYNC.DEFER_BLOCKING 0x0 ;  /* 0x0000000000007b1d */ /* 0x000fec0000010000 */
[----:B------:R1:W2:Y:S01]  /*1230*/  @!P3 LDS R13, [R16] ;  /* 0x00000000100db984 */ /* 0x0002a20000000800 */
[----:B------:R-:W-:Y:S05]  /*1240*/  @P4 BRA `(.L_x_7017) ;  /* 0x000000c000004947 */ /* 0x000fea0003800000 */
[----:B------:R-:W-:Y:S05]  /*1250*/  BRA.DIV ~URZ, `(.L_x_7018) ;  /* 0x00000cb27f007947 */ /* 0x000fea000b800000 */
[----:B--2---:R2:W3:Y:S02]  /*1260*/  SHFL.DOWN PT, R4, R13, 0x10, 0x1f ;  /* 0x0a001f000d047f89 */ /* 0x0044e400000e0000 */
.L_x_7029:
[----:B---3--:R-:W-:Y:S01]  /*1270*/  FADD.FTZ R7, R13, R4 ;  /* 0x000000040d077221 */ /* 0x008fe20000010000 */
[----:B------:R-:W-:Y:S05]  /*1280*/  BRA.DIV ~URZ, `(.L_x_7019) ;  /* 0x00000d027f007947 */ /* 0x000fea000b800000 */
[----:B------:R-:W3:Y:S02]  /*1290*/  SHFL.DOWN PT, R4, R7, 0x8, 0x1f ;  /* 0x09001f0007047f89 */ /* 0x000ee400000e0000 */
[----:B---3--:R-:W-:-:S05]  /*12a0*/  FADD.FTZ R4, R7, R4 ;  /* 0x0000000407047221 */ /* 0x008fca0000010000 */
[----:B------:R-:W3:Y:S02]  /*12b0*/  SHFL.DOWN PT, R5, R4, 0x4, 0x1f ;  /* 0x08801f0004057f89 */ /* 0x000ee400000e0000 */
[----:B---3--:R-:W-:-:S05]  /*12c0*/  FADD.FTZ R5, R4, R5 ;  /* 0x0000000504057221 */ /* 0x008fca0000010000 */
[----:B------:R-:W3:Y:S02]  /*12d0*/  SHFL.DOWN PT, R6, R5, 0x2, 0x1f ;  /* 0x08401f0005067f89 */ /* 0x000ee400000e0000 */
[----:B---3--:R-:W-:-:S05]  /*12e0*/  FADD.FTZ R6, R5, R6 ;  /* 0x0000000605067221 */ /* 0x008fca0000010000 */
[----:B--2---:R2:W3:Y:S02]  /*12f0*/  SHFL.DOWN PT, R13, R6, 0x1, 0x1f ;  /* 0x08201f00060d7f89 */ /* 0x0044e400000e0000 */
.L_x_7030:
[----:B---3--:R-:W-:Y:S02]  /*1300*/  FADD.FTZ R13, R13, R6 ;  /* 0x000000060d0d7221 */ /* 0x008fe40000010000 */
.L_x_7017:
[----:B------:R-:W-:Y:S05]  /*1310*/  BSYNC B0 ;  /* 0x0000000000007941 */ /* 0x000fea0003800000 */
.L_x_7016:
[----:B--2---:R2:W-:Y:S01]  /*1320*/  @!P5 STS [RZ], R13 ;  /* 0x0000000dff00d388 */ /* 0x0045e20000000800 */
[----:B------:R-:W-:Y:S02]  /*1330*/  WARPSYNC 0xffffffff ;  /* 0xffffffff00007948 */ /* 0x000fe40003800000 */
[----:B------:R-:W-:Y:S06]  /*1340*/  BAR.SYNC.DEFER_BLOCKING 0x0 ;  /* 0x0000000000007b1d */ /* 0x000fec0000010000 */
[----:B------:R-:W-:Y:S02]  /*1350*/  ULDC UR4, c[0x0][0x160] ;  /* 0x0000580000047ab9 */ /* 0x000fe40000000800 */
[----:B------:R-:W-:-:S04]  /*1360*/  ULEA UR4, UR12, UR4, 0x2 ;  /* 0x000000040c047291 */ /* 0x000fc8000f8e103f */
[----:B------:R-:W-:-:S06]  /*1370*/  ULOP3.LUT UR4, UR4, 0xc, URZ, 0xc0, !UPT ;  /* 0x0000000c04047892 */ /* 0x000fcc000f8ec03f */
[----:B------:R-:W-:-:S05]  /*1380*/  IMAD.U32 R4, RZ, RZ, UR4 ;  /* 0x00000004ff047e24 */ /* 0x000fca000f8e00ff */
[----:B------:R-:W-:Y:S01]  /*1390*/  SHF.R.U64 R4, R4, 0x2, RZ ;  /* 0x0000000204047819 */ /* 0x000fe200000012ff */
[----:B-1----:R-:W1:Y:S03]  /*13a0*/  LDS R14, [RZ] ;  /* 0x00000000ff0e7984 */ /* 0x002e660000000800 */
[----:B------:R-:W-:-:S13]  /*13b0*/  ISETP.NE.AND P0, PT, R4, UR14, PT ;  /* 0x0000000e04007c0c */ /* 0x000fda000bf05270 */
[----:B------:R-:W-:Y:S05]  /*13c0*/  @!P0 BRA `(.L_x_7020) ;  /* 0x0000015000008947 */ /* 0x000fea0003800000 */
[----:B------:R-:W-:-:S13]  /*13d0*/  ISETP.GE.AND P0, PT, R8, c[0x0][0x170], PT ;  /* 0x00005c0008007a0c */ /* 0x000fda0003f06270 */
[----:B------:R-:W-:Y:S05]  /*13e0*/  @P0 EXIT ;  /* 0x000000000000094d */ /* 0x000fea0003800000 */
[----:B-1----:R1:W3:Y:S02]  /*13f0*/  MUFU.RCP R9, R14 ;  /* 0x0000000e00097308 */ /* 0x0022e40000001000 */
.L_x_7021:
[----:B------:R-:W-:Y:S01]  /*1400*/  MOV R3, UR11 ;  /* 0x0000000b00037c02 */ /* 0x000fe20008000f00 */
[----:B------:R-:W-:-:S04]  /*1410*/  IMAD.U32 R2, RZ, RZ, UR10 ;  /* 0x0000000aff027e24 */ /* 0x000fc8000f8e00ff */
[----:B------:R-:W-:-:S06]  /*1420*/  IMAD.WIDE R2, R8, 0x2, R2 ;  /* 0x0000000208027825 */ /* 0x000fcc00078e0202 */
[----:B------:R-:W4:Y:S01]  /*1430*/  LDG.E.U16 R2, [R2.64] ;  /* 0x0000001002027981 */ /* 0x000f22000c1e1500 */
[----:B0-----:R-:W-:-:S04]  /*1440*/  IADD3 R5, P0, R8, UR12, RZ ;  /* 0x0000000c08057c10 */ /* 0x001fc8000ff1e0ff */
[C---:B------:R-:W-:Y:S02]  /*1450*/  LEA.HI.X.SX32 R10, R8.reuse, UR13, 0x1, P0 ;  /* 0x0000000d080a7c11 */ /* 0x040fe400080f0eff */
[----:B------:R-:W-:Y:S02]  /*1460*/  IADD3 R8, R8, c[0x0][0x0], RZ ;  /* 0x0000000008087a10 */ /* 0x000fe40007ffe0ff */
[----:B----4-:R-:W-:-:S05]  /*1470*/  PRMT R3, RZ, 0x5410, R2 ;  /* 0x00005410ff037816 */ /* 0x010fca0000000002 */
[----:B0-----:R-:W-:-:S04]  /*1480*/  FADD.FTZ R4, -R0, R3 ;  /* 0x0000000300047221 */ /* 0x001fc80000010100 */
[----:B------:R-:W-:Y:S01]  /*1490*/  FMUL.FTZ R6, R4, 1.4426950216293334961 ;  /* 0x3fb8aa3b04067820 */ /* 0x000fe20000410000 */
[----:B------:R-:W-:-:S04]  /*14a0*/  LEA R4, P0, R5, c[0x0][0x160], 0x2 ;  /* 0x0000580005047a11 */ /* 0x000fc800078010ff */
[----:B------:R-:W-:Y:S01]  /*14b0*/  LEA.HI.X R5, R5, c[0x0][0x164], R10, 0x2, P0 ;  /* 0x0000590005057a11 */ /* 0x000fe200000f140a */
[----:B------:R-:W0:Y:S01]  /*14c0*/  MUFU.EX2 R6, R6 ;  /* 0x0000000600067308 */ /* 0x000e220000000800 */
[----:B------:R-:W-:Y:S01]  /*14d0*/  ISETP.GE.AND P0, PT, R8, c[0x0][0x170], PT ;  /* 0x00005c0008007a0c */ /* 0x000fe20003f06270 */
[----:B0--3--:R-:W-:-:S05]  /*14e0*/  FMUL.FTZ R7, R6, R9 ;  /* 0x0000000906077220 */ /* 0x009fca0000410000 */
[----:B------:R0:W-:Y:S07]  /*14f0*/  STG.E [R4.64], R7 ;  /* 0x0000000704007986 */ /* 0x0001ee000c101910 */
[----:B------:R-:W-:Y:S05]  /*1500*/  @!P0 BRA `(.L_x_7021) ;  /* 0xfffffef000008947 */ /* 0x000fea000383ffff */
[----:B------:R-:W-:Y:S05]  /*1510*/  EXIT ;  /* 0x000000000000794d */ /* 0x000fea0003800000 */
.L_x_7020:
[----:B------:R-:W3:Y:S01]  /*1520*/  I2F.U32.RP R6, R10 ;  /* 0x0000000a00067306 */ /* 0x000ee20000209000 */
[----:B------:R-:W-:-:S07]  /*1530*/  IMAD.MOV R7, RZ, RZ, -R10 ;  /* 0x000000ffff077224 */ /* 0x000fce00078e0a0a */
[----:B---3--:R-:W3:Y:S02]  /*1540*/  MUFU.RCP R6, R6 ;  /* 0x0000000600067308 */ /* 0x008ee40000001000 */
[----:B---3--:R-:W-:-:S06]  /*1550*/  IADD3 R4, R6, 0xffffffe, RZ ;  /* 0x0ffffffe06047810 */ /* 0x008fcc0007ffe0ff */
[----:B------:R3:W4:Y:S02]  /*1560*/  F2I.FTZ.U32.TRUNC.NTZ R5, R4 ;  /* 0x0000000400057305 */ /* 0x000724000021f000 */
[----:B---3--:R-:W-:Y:S02]  /*1570*/  IMAD.MOV.U32 R4, RZ, RZ, RZ ;  /* 0x000000ffff047224 */ /* 0x008fe400078e00ff */
[----:B----4-:R-:W-:-:S04]  /*1580*/  IMAD R7, R7, R5, RZ ;  /* 0x0000000507077224 */ /* 0x010fc800078e02ff */
[----:B--2---:R-:W-:Y:S01]  /*1590*/  IMAD.HI.U32 R13, R5, R7, R4 ;  /* 0x00000007050d7227 */ /* 0x004fe200078e0004 */
[----:B------:R-:W-:Y:S05]  /*15a0*/  @!P1 BRA `(.L_x_7022) ;  /* 0x000001a000009947 */ /* 0x000fea0003800000 */
[----:B------:R-:W-:Y:S02]  /*15b0*/  ULDC UR6, c[0x0][0x170] ;  /* 0x00005c0000067ab9 */ /* 0x000fe40000000800 */
[----:B------:R-:W-:-:S06]  /*15c0*/  UIADD3 UR6, UR14, UR6, URZ ;  /* 0x000000060e067290 */ /* 0x000fcc000fffe03f */
[----:B------:R-:W-:-:S04]  /*15d0*/  ISETP.GE.AND P0, PT, R8, UR6, PT ;  /* 0x0000000608007c0c */ /* 0x000fc8000bf06270 */
[----:B------:R-:W-:-:S13]  /*15e0*/  ISETP.LT.OR P0, PT, R8, UR14, P0 ;  /* 0x0000000e08007c0c */ /* 0x000fda0008701670 */
[----:B------:R-:W2:Y:S01]  /*15f0*/  @!P0 LDG.E.U16 R2, [R2.64] ;  /* 0x0000001002028981 */ /* 0x000ea2000c1e1500 */
[----:B-1----:R-:W-:Y:S01]  /*1600*/  @!P0 MUFU.RCP R7, R14 ;  /* 0x0000000e00078308 */ /* 0x002fe20000001000 */
[----:B------:R-:W-:Y:S01]  /*1610*/  @!P0 IADD3 R12, P1, R12, UR12, RZ ;  /* 0x0000000c0c0c8c10 */ /* 0x000fe2000ff3e0ff */
[----:B------:R-:W-:Y:S02]  /*1620*/  ULDC UR7, c[0x0][0x0] ;  /* 0x0000000000077ab9 */ /* 0x000fe40000000800 */
[----:B------:R-:W-:Y:S01]  /*1630*/  UIADD3 UR4, UP0, -UR14, UR7, URZ ;  /* 0x000000070e047290 */ /* 0x000fe2000ff1e13f */
[----:B------:R-:W-:Y:S01]  /*1640*/  @!P0 IADD3.X R11, R11, UR13, RZ, P1, !PT ;  /* 0x0000000d0b0b8c10 */ /* 0x000fe20008ffe4ff */
[----:B------:R-:W-:Y:S02]  /*1650*/  UISETP.LT.U32.AND UP2, UPT, UR6, UR7, UPT ;  /* 0x000000070600728c */ /* 0x000fe4000bf41070 */
[----:B------:R-:W-:Y:S02]  /*1660*/  UIADD3.X UR5, URZ, -0x1, URZ, UP0, !UPT ;  /* 0xffffffff3f057890 */ /* 0x000fe400087fe43f */
[----:B------:R-:W-:-:S02]  /*1670*/  ULEA UR10, UP1, UR4, UR10, 0x1 ;  /* 0x0000000a040a7291 */ /* 0x000fc4000f82083f */
[----:B------:R-:W-:Y:S02]  /*1680*/  USEL UR7, UR6, UR7, UP2 ;  /* 0x0000000706077287 */ /* 0x000fe40009000000 */
[----:B------:R-:W-:Y:S02]  /*1690*/  UIADD3 UR12, UP0, UR4, UR12, URZ ;  /* 0x0000000c040c7290 */ /* 0x000fe4000ff1e03f */
[----:B------:R-:W-:Y:S02]  /*16a0*/  ULEA.HI.X UR11, UR4, UR11, UR5, 0x1, UP1 ;  /* 0x0000000b040b7291 */ /* 0x000fe400088f0c05 */
[----:B------:R-:W-:Y:S02]  /*16b0*/  UIADD3 UR6, UR6, -UR7, URZ ;  /* 0x8000000706067290 */ /* 0x000fe4000fffe03f */
[----:B------:R-:W-:Y:S01]  /*16c0*/  UIADD3.X UR13, UR5, UR13, URZ, UP0, !UPT ;  /* 0x0000000d050d7290 */ /* 0x000fe200087fe43f */
[----:B--2---:R-:W-:-:S05]  /*16d0*/  @!P0 PRMT R3, RZ, 0x5410, R2 ;  /* 0x00005410ff038816 */ /* 0x004fca0000000002 */
[----:B0-----:R-:W-:-:S04]  /*16e0*/  @!P0 FADD.FTZ R4, -R0, R3 ;  /* 0x0000000300048221 */ /* 0x001fc80000010100 */
[----:B------:R-:W-:Y:S01]  /*16f0*/  @!P0 FMUL.FTZ R6, R4, 1.4426950216293334961 ;  /* 0x3fb8aa3b04068820 */ /* 0x000fe20000410000 */
[----:B------:R-:W-:-:S04]  /*1700*/  @!P0 LEA R4, P1, R12, c[0x0][0x160], 0x2 ;  /* 0x000058000c048a11 */ /* 0x000fc800078210ff */
[----:B------:R-:W-:Y:S01]  /*1710*/  @!P0 LEA.HI.X R5, R12, c[0x0][0x164], R11, 0x2, P1 ;  /* 0x000059000c058a11 */ /* 0x000fe200008f140b */
[----:B------:R-:W0:Y:S02]  /*1720*/  @!P0 MUFU.EX2 R6, R6 ;  /* 0x0000000600068308 */ /* 0x000e240000000800 */
[----:B0-----:R-:W-:-:S05]  /*1730*/  @!P0 FMUL.FTZ R7, R6, R7 ;  /* 0x0000000706078220 */ /* 0x001fca0000410000 */
[----:B------:R0:W-:Y:S02]  /*1740*/  @!P0 STG.E [R4.64], R7 ;  /* 0x0000000704008986 */ /* 0x0001e4000c101910 */
.L_x_7022:
[----:B------:R-:W-:Y:S01]  /*1750*/  IMAD.HI.U32 R2, R13, UR6, RZ ;  /* 0x000000060d027c27 */ /* 0x000fe2000f8e00ff */
[C---:B------:R-:W-:Y:S01]  /*1760*/  ISETP.NE.U32.AND P1, PT, R10.reuse, RZ, PT ;  /* 0x000000ff0a00720c */ /* 0x040fe20003f25070 */
[----:B------:R-:W-:Y:S01]  /*1770*/  ULDC.64 UR4, c[0x0][0x160] ;  /* 0x0000580000047ab9 */ /* 0x000fe20000000a00 */
[----:B------:R-:W-:Y:S01]  /*1780*/  BSSY B0, `(.L_x_7023) ;  /* 0x0000045000007945 */ /* 0x000fe20003800000 */
[----:B------:R-:W-:Y:S01]  /*1790*/  IMAD.MOV R15, RZ, RZ, -R2 ;  /* 0x000000ffff0f7224 */ /* 0x000fe200078e0a02 */
[----:B------:R-:W-:Y:S01]  /*17a0*/  ULEA UR4, UP0, UR12, UR4, 0x2 ;  /* 0x000000040c047291 */ /* 0x000fe2000f80103f */
[----:B------:R-:W-:Y:S02]  /*17b0*/  IMAD.U32 R2, RZ, RZ, UR10 ;  /* 0x0000000aff027e24 */ /* 0x000fe4000f8e00ff */
[----:B------:R-:W-:Y:S01]  /*17c0*/  IMAD R15, R10, R15, UR6 ;  /* 0x000000060a0f7e24 */ /* 0x000fe2000f8e020f */
[----:B------:R-:W-:Y:S01]  /*17d0*/  ULEA.HI.X UR12, UR12, UR5, UR13, 0x2, UP0 ;  /* 0x000000050c0c7291 */ /* 0x000fe200080f140d */
[----:B------:R-:W-:-:S02]  /*17e0*/  IMAD.U32 R3, RZ, RZ, UR11 ;  /* 0x0000000bff037e24 */ /* 0x000fc4000f8e00ff */
[----:B------:R-:W-:Y:S01]  /*17f0*/  IMAD.U32 R12, RZ, RZ, UR4 ;  /* 0x00000004ff0c7e24 */ /* 0x000fe2000f8e00ff */
[----:B------:R-:W-:Y:S02]  /*1800*/  ISETP.GE.U32.AND P0, PT, R15, R10, PT ;  /* 0x0000000a0f00720c */ /* 0x000fe40003f06070 */
[----:B------:R-:W-:-:S11]  /*1810*/  IMAD.U32 R13, RZ, RZ, UR12 ;  /* 0x0000000cff0d7e24 */ /* 0x000fd6000f8e00ff */
[----:B------:R-:W-:-:S05]  /*1820*/  @P0 IMAD.IADD R15, R15, 0x1, -R10 ;  /* 0x000000010f0f0824 */ /* 0x000fca00078e0a0a */
[----:B------:R-:W-:-:S13]  /*1830*/  ISETP.GE.U32.AND P0, PT, R15, R10, PT ;  /* 0x0000000a0f00720c */ /* 0x000fda0003f06070 */
[----:B------:R-:W-:Y:S02]  /*1840*/  @P0 IADD3 R15, -R10, R15, RZ ;  /* 0x0000000f0a0f0210 */ /* 0x000fe40007ffe1ff */
[----:B------:R-:W-:-:S04]  /*1850*/  @!P1 LOP3.LUT R15, RZ, R10, RZ, 0x33, !PT ;  /* 0x0000000aff0f9212 */ /* 0x000fc800078e33ff */
[----:B------:R-:W-:-:S04]  /*1860*/  IADD3 R15, -R15, UR6, RZ ;  /* 0x000000060f0f7c10 */ /* 0x000fc8000fffe1ff */
[-C--:B------:R-:W-:Y:S02]  /*1870*/  ISETP.GE.AND P0, PT, R9, R15.reuse, PT ;  /* 0x0000000f0900720c */ /* 0x080fe40003f06270 */
[----:B------:R-:W-:-:S11]  /*1880*/  IADD3 R18, R8, R15, RZ ;  /* 0x0000000f08127210 */ /* 0x000fd60007ffe0ff */
[----:B------:R-:W-:Y:S05]  /*1890*/  @P0 BRA `(.L_x_7024) ;  /* 0x0000033000000947 */ /* 0x000fea0003800000 */
[----:B------:R-:W-:-:S04]  /*18a0*/  IMAD.MOV.U32 R19, RZ, RZ, R8 ;  /* 0x000000ffff137224 */ /* 0x000fc800078e0008 */
.L_x_7025:
[----:B01----:R-:W-:-:S06]  /*18b0*/  IMAD.WIDE R4, R19, 0x10, R2 ;  /* 0x0000001013047825 */ /* 0x003fcc00078e0202 */
[----:B------:R-:W2:Y:S01]  /*18c0*/  LDG.E.128 R4, [R4.64] ;  /* 0x0000001004047981 */ /* 0x000ea2000c1e1d00 */
[----:B-1----:R-:W-:Y:S01]  /*18d0*/  MUFU.RCP R8, R14 ;  /* 0x0000000e00087308 */ /* 0x002fe20000001000 */
[--C-:B--2---:R-:W-:Y:S02]  /*18e0*/  PRMT R21, RZ, 0x7610, R5.reuse ;  /* 0x00007610ff157816 */ /* 0x104fe40000000005 */
[----:B------:R-:W-:Y:S02]  /*18f0*/  PRMT R17, RZ, 0x5410, R5 ;  /* 0x00005410ff117816 */ /* 0x000fe40000000005 */
[--C-:B------:R-:W-:Y:S01]  /*1900*/  PRMT R9, RZ, 0x5410, R4.reuse ;  /* 0x00005410ff097816 */ /* 0x100fe20000000004 */
[C---:B------:R-:W-:Y:S01]  /*1910*/  FADD.FTZ R21, -R0.reuse, R21 ;  /* 0x0000001500157221 */ /* 0x040fe20000010100 */
[----:B------:R-:W-:Y:S01]  /*1920*/  PRMT R11, RZ, 0x7610, R4 ;  /* 0x00007610ff0b7816 */ /* 0x000fe20000000004 */
[C---:B------:R-:W-:Y:S02]  /*1930*/  FADD.FTZ R17, -R0.reuse, R17 ;  /* 0x0000001100117221 */ /* 0x040fe40000010100 */
[----:B------:R-:W-:Y:S01]  /*1940*/  FMUL.FTZ R23, R21, 1.4426950216293334961 ;  /* 0x3fb8aa3b15177820 */ /* 0x000fe20000410000 */
[--C-:B------:R-:W-:Y:S01]  /*1950*/  PRMT R21, RZ, 0x5410, R7.reuse ;  /* 0x00005410ff157816 */ /* 0x100fe20000000007 */
[----:B------:R-:W-:Y:S01]  /*1960*/  FMUL.FTZ R5, R17, 1.4426950216293334961 ;  /* 0x3fb8aa3b11057820 */ /* 0x000fe20000410000 */
[----:B------:R-:W-:Y:S01]  /*1970*/  PRMT R7, RZ, 0x7610, R7 ;  /* 0x00007610ff077816 */ /* 0x000fe20000000007 */
[C---:B------:R-:W-:Y:S01]  /*1980*/  FADD.FTZ R9, -R0.reuse, R9 ;  /* 0x0000000900097221 */ /* 0x040fe20000010100 */
[--C-:B------:R-:W-:Y:S01]  /*1990*/  PRMT R17, RZ, 0x7610, R6.reuse ;  /* 0x00007610ff117816 */ /* 0x100fe20000000006 */
[C---:B------:R-:W-:Y:S01]  /*19a0*/  FADD.FTZ R11, -R0.reuse, R11 ;  /* 0x0000000b000b7221 */ /* 0x040fe20000010100 */
[----:B------:R-:W0:Y:S01]  /*19b0*/  MUFU.EX2 R23, R23 ;  /* 0x0000001700177308 */ /* 0x000e220000000800 */
[C---:B------:R-:W-:Y:S01]  /*19c0*/  FADD.FTZ R10, -R0.reuse, R7 ;  /* 0x00000007000a7221 */ /* 0x040fe20000010100 */
[----:B------:R-:W-:Y:S01]  /*19d0*/  PRMT R7, RZ, 0x5410, R6 ;  /* 0x00005410ff077816 */ /* 0x000fe20000000006 */
[----:B------:R-:W-:-:S02]  /*19e0*/  FADD.FTZ R17, -R0, R17 ;  /* 0x0000001100117221 */ /* 0x000fc40000010100 */
[C---:B------:R-:W-:Y:S02]  /*19f0*/  FADD.FTZ R4, -R0.reuse, R21 ;  /* 0x0000001500047221 */ /* 0x040fe40000010100 */
[----:B------:R-:W-:Y:S01]  /*1a00*/  FMUL.FTZ R9, R9, 1.4426950216293334961 ;  /* 0x3fb8aa3b09097820 */ /* 0x000fe20000410000 */
[----:B------:R-:W1:Y:S01]  /*1a10*/  MUFU.EX2 R5, R5 ;  /* 0x0000000500057308 */ /* 0x000e620000000800 */
[----:B------:R-:W-:Y:S02]  /*1a20*/  FMUL.FTZ R11, R11, 1.4426950216293334961 ;  /* 0x3fb8aa3b0b0b7820 */ /* 0x000fe40000410000 */
[----:B------:R-:W-:Y:S02]  /*1a30*/  FADD.FTZ R7, -R0, R7 ;  /* 0x0000000700077221 */ /* 0x000fe40000010100 */
[----:B------:R-:W-:Y:S02]  /*1a40*/  FMUL.FTZ R17, R17, 1.4426950216293334961 ;  /* 0x3fb8aa3b11117820 */ /* 0x000fe40000410000 */
[----:B------:R-:W-:Y:S01]  /*1a50*/  FMUL.FTZ R4, R4, 1.4426950216293334961 ;  /* 0x3fb8aa3b04047820 */ /* 0x000fe20000410000 */
[----:B------:R-:W-:Y:S01]  /*1a60*/  MUFU.EX2 R9, R9 ;  /* 0x0000000900097308 */ /* 0x000fe20000000800 */
[----:B------:R-:W-:-:S02]  /*1a70*/  FMUL.FTZ R22, R10, 1.4426950216293334961 ;  /* 0x3fb8aa3b0a167820 */ /* 0x000fc40000410000 */
[----:B------:R-:W-:Y:S02]  /*1a80*/  FMUL.FTZ R20, R7, 1.4426950216293334961 ;  /* 0x3fb8aa3b07147820 */ /* 0x000fe40000410000 */
[----:B0-----:R-:W-:-:S03]  /*1a90*/  FMUL.FTZ R7, R23, R8 ;  /* 0x0000000817077220 */ /* 0x001fc60000410000 */
[----:B------:R-:W0:Y:S01]  /*1aa0*/  MUFU.EX2 R11, R11 ;  /* 0x0000000b000b7308 */ /* 0x000e220000000800 */
[----:B-1----:R-:W-:-:S07]  /*1ab0*/  FMUL.FTZ R6, R5, R8 ;  /* 0x0000000805067220 */ /* 0x002fce0000410000 */
[----:B------:R1:W2:Y:S08]  /*1ac0*/  MUFU.EX2 R21, R17 ;  /* 0x0000001100157308 */ /* 0x0002b00000000800 */
[----:B------:R3:W4:Y:S01]  /*1ad0*/  MUFU.EX2 R25, R4 ;  /* 0x0000000400197308 */ /* 0x0007220000000800 */
[----:B0-----:R-:W-:Y:S02]  /*1ae0*/  FMUL.FTZ R5, R11, R8 ;  /* 0x000000080b057220 */ /* 0x001fe40000410000 */
[C---:B-1----:R-:W-:Y:S01]  /*1af0*/  IMAD.WIDE R16, R19.reuse, 0x20, R12 ;  /* 0x0000002013107825 */ /* 0x042fe200078e020c */
[----:B------:R-:W-:-:S04]  /*1b00*/  IADD3 R19, R19, c[0x0][0x0], RZ ;  /* 0x0000000013137a10 */ /* 0x000fc80007ffe0ff */
[----:B------:R-:W0:Y:S01]  /*1b10*/  MUFU.EX2 R29, R22 ;  /* 0x00000016001d7308 */ /* 0x000e220000000800 */
[-C--:B---3--:R-:W-:Y:S02]  /*1b20*/  FMUL.FTZ R4, R9, R8.reuse ;  /* 0x0000000809047220 */ /* 0x088fe40000410000 */
[----:B--2---:R-:W-:-:S03]  /*1b30*/  FMUL.FTZ R9, R21, R8 ;  /* 0x0000000815097220 */ /* 0x004fc60000410000 */
[----:B------:R1:W-:Y:S02]  /*1b40*/  STG.E.128 [R16.64], R4 ;  /* 0x0000000410007986 */ /* 0x0003e4000c101d10 */
[----:B------:R2:W3:Y:S01]  /*1b50*/  MUFU.EX2 R27, R20 ;  /* 0x00000014001b7308 */ /* 0x0004e20000000800 */
[-C--:B----4-:R-:W-:Y:S02]  /*1b60*/  FMUL.FTZ R10, R25, R8.reuse ;  /* 0x00000008190a7220 */ /* 0x090fe40000410000 */
[----:B0-----:R-:W-:Y:S02]  /*1b70*/  FMUL.FTZ R11, R29, R8 ;  /* 0x000000081d0b7220 */ /* 0x001fe40000410000 */
[----:B--2---:R-:W-:-:S05]  /*1b80*/  IMAD.SHL.U32 R20, R19, 0x8, RZ ;  /* 0x0000000813147824 */ /* 0x004fca00078e00ff */
[----:B------:R-:W-:Y:S01]  /*1b90*/  ISETP.GE.AND P0, PT, R20, R15, PT ;  /* 0x0000000f1400720c */ /* 0x000fe20003f06270 */
[----:B---3--:R-:W-:-:S05]  /*1ba0*/  FMUL.FTZ R8, R27, R8 ;  /* 0x000000081b087220 */ /* 0x008fca0000410000 */
[----:B------:R1:W-:Y:S07]  /*1bb0*/  STG.E.128 [R16.64+0x10], R8 ;  /* 0x0000100810007986 */ /* 0x0003ee000c101d10 */
[----:B------:R-:W-:Y:S05]  /*1bc0*/  @!P0 BRA `(.L_x_7025) ;  /* 0xfffffce000008947 */ /* 0x000fea000383ffff */
.L_x_7024:
[----:B------:R-:W-:Y:S05]  /*1bd0*/  BSYNC B0 ;  /* 0x0000000000007941 */ /* 0x000fea0003800000 */
.L_x_7023:
[----:B------:R-:W-:-:S13]  /*1be0*/  ISETP.GE.AND P0, PT, R18, UR6, PT ;  /* 0x0000000612007c0c */ /* 0x000fda000bf06270 */
[----:B------:R-:W-:Y:S05]  /*1bf0*/  @P0 EXIT ;  /* 0x000000000000094d */ /* 0x000fea0003800000 */
[----:B-1----:R1:W2:Y:S02]  /*1c00*/  MUFU.RCP R11, R14 ;  /* 0x0000000e000b7308 */ /* 0x0022a40000001000 */
.L_x_7026:
[----:B0-----:R-:W-:-:S06]  /*1c10*/  IMAD.WIDE R4, R18, 0x2, R2 ;  /* 0x0000000212047825 */ /* 0x001fcc00078e0202 */
[----:B------:R-:W3:Y:S02]  /*1c20*/  LDG.E.U16 R4, [R4.64] ;  /* 0x0000001004047981 */ /* 0x000ee4000c1e1500 */
[----:B---3--:R-:W-:-:S05]  /*1c30*/  PRMT R5, RZ, 0x5410, R4 ;  /* 0x00005410ff057816 */ /* 0x008fca0000000004 */
[----:B------:R-:W-:-:S04]  /*1c40*/  FADD.FTZ R6, -R0, R5 ;  /* 0x0000000500067221 */ /* 0x000fc80000010100 */
[----:B------:R-:W-:Y:S02]  /*1c50*/  FMUL.FTZ R8, R6, 1.4426950216293334961 ;  /* 0x3fb8aa3b06087820 */ /* 0x000fe40000410000 */
[C---:B------:R-:W-:Y:S01]  /*1c60*/  IMAD.WIDE R6, R18.reuse, 0x4, R12 ;  /* 0x0000000412067825 */ /* 0x040fe200078e020c */
[----:B------:R-:W-:-:S03]  /*1c70*/  IADD3 R18, R18, c[0x0][0x0], RZ ;  /* 0x0000000012127a10 */ /* 0x000fc60007ffe0ff */
[----:B------:R-:W0:Y:S01]  /*1c80*/  MUFU.EX2 R8, R8 ;  /* 0x0000000800087308 */ /* 0x000e220000000800 */
[----:B------:R-:W-:Y:S01]  /*1c90*/  ISETP.GE.AND P0, PT, R18, UR6, PT ;  /* 0x0000000612007c0c */ /* 0x000fe2000bf06270 */
[----:B0-2---:R-:W-:-:S05]  /*1ca0*/  FMUL.FTZ R9, R8, R11 ;  /* 0x0000000b08097220 */ /* 0x005fca0000410000 */
[----:B------:R0:W-:Y:S07]  /*1cb0*/  STG.E [R6.64], R9 ;  /* 0x0000000906007986 */ /* 0x0001ee000c101910 */
[----:B------:R-:W-:Y:S05]  /*1cc0*/  @!P0 BRA `(.L_x_7026) ;  /* 0xffffff4000008947 */ /* 0x000fea000383ffff */
[----:B------:R-:W-:Y:S05]  /*1cd0*/  EXIT ;  /* 0x000000000000794d */ /* 0x000fea0003800000 */
.L_x_7007:
[----:B------:R-:W-:Y:S01]  /*1ce0*/  IMAD.MOV.U32 R14, RZ, RZ, 0x10 ;  /* 0x00000010ff0e7424 */ /* 0x000fe200078e00ff */
[----:B------:R-:W-:Y:S01]  /*1cf0*/  MOV R18, 0xffffffff ;  /* 0xffffffff00127802 */ /* 0x000fe20000000f00 */
[----:B0-----:R-:W-:Y:S01]  /*1d00*/  IMAD.MOV.U32 R15, RZ, RZ, 0x1f ;  /* 0x0000001fff0f7424 */ /* 0x001fe200078e00ff */
[----:B------:R-:W-:-:S02]  /*1d10*/  MOV R4, 0x1d30 ;  /* 0x00001d3000047802 */ /* 0x000fc40000000f00 */
[----:B-1----:R-:W-:Y:S05]  /*1d20*/  CALL.REL.NOINC `($__internal_48_$__cuda_sm70_shflsync_down_p) ;  /* 0x0000040000007944 */ /* 0x002fea0003c00000 */
[----:B-1----:R-:W-:Y:S01]  /*1d30*/  IMAD.MOV.U32 R0, RZ, RZ, R14 ;  /* 0x000000ffff007224 */ /* 0x002fe200078e000e */
[----:B0-----:R-:W-:Y:S05]  /*1d40*/  BRA `(.L_x_7027) ;  /* 0xffffeba000007947 */ /* 0x001fea000383ffff */
.L_x_7008:
[----:B------:R-:W-:Y:S01]  /*1d50*/  IMAD.MOV.U32 R14, RZ, RZ, 0x8 ;  /* 0x00000008ff0e7424 */ /* 0x000fe200078e00ff */
[----:B------:R-:W-:Y:S01]  /*1d60*/  MOV R18, 0xffffffff ;  /* 0xffffffff00127802 */ /* 0x000fe20000000f00 */
[----:B------:R-:W-:Y:S01]  /*1d70*/  IMAD.MOV.U32 R15, RZ, RZ, 0x1f ;  /* 0x0000001fff0f7424 */ /* 0x000fe200078e00ff */
[----:B------:R-:W-:-:S02]  /*1d80*/  MOV R4, 0x1da0 ;  /* 0x00001da000047802 */ /* 0x000fc40000000f00 */
[----:B------:R-:W-:Y:S05]  /*1d90*/  CALL.REL.NOINC `($__internal_48_$__cuda_sm70_shflsync_down_p) ;  /* 0x0000039000007944 */ /* 0x000fea0003c00000 */
[----:B-1----:R-:W-:Y:S01]  /*1da0*/  FSETP.GEU.FTZ.AND P0, PT, R7, R14, PT ;  /* 0x0000000e0700720b */ /* 0x002fe20003f1e000 */
[----:B0-----:R-:W-:Y:S01]  /*1db0*/  IMAD.MOV.U32 R15, RZ, RZ, 0x1f ;  /* 0x0000001fff0f7424 */ /* 0x001fe200078e00ff */
[----:B------:R-:W-:Y:S01]  /*1dc0*/  MOV R4, 0x1e10 ;  /* 0x00001e1000047802 */ /* 0x000fe20000000f00 */
[----:B------:R-:W-:Y:S01]  /*1dd0*/  IMAD.MOV.U32 R18, RZ, RZ, -0x1 ;  /* 0xffffffffff127424 */ /* 0x000fe200078e00ff */
[----:B------:R-:W-:Y:S01]  /*1de0*/  FSEL R7, R14, R7, !P0 ;  /* 0x000000070e077208 */ /* 0x000fe20004000000 */
[----:B------:R-:W-:-:S03]  /*1df0*/  IMAD.MOV.U32 R14, RZ, RZ, 0x4 ;  /* 0x00000004ff0e7424 */ /* 0x000fc600078e00ff */
[----:B------:R-:W-:Y:S05]  /*1e00*/  CALL.REL.NOINC `($__internal_48_$__cuda_sm70_shflsync_down_p) ;  /* 0x0000032000007944 */ /* 0x000fea0003c00000 */
[----:B-1----:R-:W-:Y:S01]  /*1e10*/  FSETP.GEU.FTZ.AND P0, PT, R7, R14, PT ;  /* 0x0000000e0700720b */ /* 0x002fe20003f1e000 */
[----:B0-----:R-:W-:Y:S01]  /*1e20*/  IMAD.MOV.U32 R15, RZ, RZ, 0x1f ;  /* 0x0000001fff0f7424 */ /* 0x001fe200078e00ff */
[----:B------:R-:W-:Y:S01]  /*1e30*/  MOV R4, 0x1e80 ;  /* 0x00001e8000047802 */ /* 0x000fe20000000f00 */
[----:B------:R-:W-:Y:S01]  /*1e40*/  IMAD.MOV.U32 R18, RZ, RZ, -0x1 ;  /* 0xffffffffff127424 */ /* 0x000fe200078e00ff */
[----:B------:R-:W-:Y:S01]  /*1e50*/  FSEL R7, R14, R7, !P0 ;  /* 0x000000070e077208 */ /* 0x000fe20004000000 */
[----:B------:R-:W-:-:S06]  /*1e60*/  HFMA2.MMA R14, -RZ, RZ, 0, 1.1920928955078125e-07 ;  /* 0x00000002ff0e7435 */ /* 0x000fcc00000001ff */
[----:B------:R-:W-:Y:S05]  /*1e70*/  CALL.REL.NOINC `($__internal_48_$__cuda_sm70_shflsync_down_p) ;  /* 0x000002b000007944 */ /* 0x000fea0003c00000 */
[----:B-1----:R-:W-:Y:S01]  /*1e80*/  FSETP.GEU.FTZ.AND P0, PT, R7, R14, PT ;  /* 0x0000000e0700720b */ /* 0x002fe20003f1e000 */
[----:B0-----:R-:W-:Y:S01]  /*1e90*/  IMAD.MOV.U32 R18, RZ, RZ, -0x1 ;  /* 0xffffffffff127424 */ /* 0x001fe200078e00ff */
[----:B------:R-:W-:-:S02]  /*1ea0*/  MOV R15, 0x1f ;  /* 0x0000001f000f7802 */ /* 0x000fc40000000f00 */
[----:B------:R-:W-:Y:S01]  /*1eb0*/  FSEL R7, R14, R7, !P0 ;  /* 0x000000070e077208 */ /* 0x000fe20004000000 */
[----:B------:R-:W-:Y:S01]  /*1ec0*/  IMAD.MOV.U32 R14, RZ, RZ, 0x1 ;  /* 0x00000001ff0e7424 */ /* 0x000fe200078e00ff */
[----:B------:R-:W-:Y:S02]  /*1ed0*/  MOV R4, 0x1ef0 ;  /* 0x00001ef000047802 */ /* 0x000fe40000000f00 */
[----:B------:R-:W-:Y:S05]  /*1ee0*/  CALL.REL.NOINC `($__internal_48_$__cuda_sm70_shflsync_down_p) ;  /* 0x0000024000007944 */ /* 0x000fea0003c00000 */
[----:B-1----:R-:W-:Y:S01]  /*1ef0*/  IMAD.MOV.U32 R4, RZ, RZ, R14 ;  /* 0x000000ffff047224 */ /* 0x002fe200078e000e */
[----:B0-----:R-:W-:Y:S05]  /*1f00*/  BRA `(.L_x_7028) ;  /* 0xffffeab000007947 */ /* 0x001fea000383ffff */
.L_x_7018:
[----:B-1----:R-:W-:Y:S01]  /*1f10*/  HFMA2.MMA R14, -RZ, RZ, 0, 9.5367431640625e-07 ;  /* 0x00000010ff0e7435 */ /* 0x002fe200000001ff */
[----:B--2---:R-:W-:Y:S01]  /*1f20*/  IMAD.MOV.U32 R7, RZ, RZ, R13 ;  /* 0x000000ffff077224 */ /* 0x004fe200078e000d */
[----:B------:R-:W-:Y:S01]  /*1f30*/  MOV R4, 0x1f70 ;  /* 0x00001f7000047802 */ /* 0x000fe20000000f00 */
[----:B------:R-:W-:Y:S02]  /*1f40*/  IMAD.MOV.U32 R15, RZ, RZ, 0x1f ;  /* 0x0000001fff0f7424 */ /* 0x000fe400078e00ff */
[----:B------:R-:W-:Y:S02]  /*1f50*/  IMAD.MOV.U32 R18, RZ, RZ, -0x1 ;  /* 0xffffffffff127424 */ /* 0x000fe400078e00ff */
[----:B0-----:R-:W-:Y:S05]  /*1f60*/  CALL.REL.NOINC `($__internal_48_$__cuda_sm70_shflsync_down_p) ;  /* 0x000001c000007944 */ /* 0x001fea0003c00000 */
[----:B-1----:R-:W-:Y:S01]  /*1f70*/  IMAD.MOV.U32 R4, RZ, RZ, R14 ;  /* 0x000000ffff047224 */ /* 0x002fe200078e000e */
[----:B0-----:R-:W-:Y:S05]  /*1f80*/  BRA `(.L_x_7029) ;  /* 0xfffff2e000007947 */ /* 0x001fea000383ffff */
.L_x_7019:
[----:B-1----:R-:W-:Y:S01]  /*1f90*/  MOV R14, 0x8 ;  /* 0x00000008000e7802 */ /* 0x002fe20000000f00 */
[----:B------:R-:W-:Y:S01]  /*1fa0*/  IMAD.MOV.U32 R15, RZ, RZ, 0x1f ;  /* 0x0000001fff0f7424 */ /* 0x000fe200078e00ff */
[----:B------:R-:W-:Y:S01]  /*1fb0*/  MOV R4, 0x1fe0 ;  /* 0x00001fe000047802 */ /* 0x000fe20000000f00 */
[----:B------:R-:W-:-:S02]  /*1fc0*/  IMAD.MOV.U32 R18, RZ, RZ, -0x1 ;  /* 0xffffffffff127424 */ /* 0x000fc400078e00ff */
[----:B0-2---:R-:W-:Y:S05]  /*1fd0*/  CALL.REL.NOINC `($__internal_48_$__cuda_sm70_shflsync_down_p) ;  /* 0x0000015000007944 */ /* 0x005fea0003c00000 */
[----:B0-----:R-:W-:Y:S01]  /*1fe0*/  HFMA2.MMA R15, -RZ, RZ, 0, 1.847743988037109375e-06 ;  /* 0x0000001fff0f7435 */ /* 0x001fe200000001ff */
[----:B-1----:R-:W-:Y:S01]  /*1ff0*/  FADD.FTZ R7, R7, R14 ;  /* 0x0000000e07077221 */ /* 0x002fe20000010000 */
[----:B------:R-:W-:Y:S01]  /*2000*/  MOV R4, 0x2040 ;  /* 0x0000204000047802 */ /* 0x000fe20000000f00 */
[----:B------:R-:W-:-:S02]  /*2010*/  IMAD.MOV.U32 R14, RZ, RZ, 0x4 ;  /* 0x00000004ff0e7424 */ /* 0x000fc400078e00ff */
[----:B------:R-:W-:Y:S02]  /*2020*/  IMAD.MOV.U32 R18, RZ, RZ, -0x1 ;  /* 0xffffffffff127424 */ /* 0x000fe400078e00ff */
[----:B------:R-:W-:Y:S05]  /*2030*/  CALL.REL.NOINC `($__internal_48_$__cuda_sm70_shflsync_down_p) ;  /* 0x000000f000007944 */ /* 0x000fea0003c00000 */
[----:B01----:R-:W-:Y:S01]  /*2040*/  FADD.FTZ R7, R7, R14 ;  /* 0x0000000e07077221 */ /* 0x003fe20000010000 */
[----:B------:R-:W-:Y:S01]  /*2050*/  MOV R18, 0xffffffff ;  /* 0xffffffff00127802 */ /* 0x000fe20000000f00 */
[----:B------:R-:W-:Y:S01]  /*2060*/  IMAD.MOV.U32 R14, RZ, RZ, 0x2 ;  /* 0x00000002ff0e7424 */ /* 0x000fe200078e00ff */
[----:B------:R-:W-:Y:S01]  /*2070*/  MOV R4, 0x20a0 ;  /* 0x000020a000047802 */ /* 0x000fe20000000f00 */
[----:B------:R-:W-:Y:S02]  /*2080*/  IMAD.MOV.U32 R15, RZ, RZ, 0x1f ;  /* 0x0000001fff0f7424 */ /* 0x000fe400078e00ff */
[----:B------:R-:W-:Y:S05]  /*2090*/  CALL.REL.NOINC `($__internal_48_$__cuda_sm70_shflsync_down_p) ;  /* 0x0000009000007944 */ /* 0x000fea0003c00000 */
[----:B-1----:R-:W-:Y:S01]  /*20a0*/  FADD.FTZ R6, R7, R14 ;  /* 0x0000000e07067221 */ /* 0x002fe20000010000 */
[----:B------:R-:W-:Y:S01]  /*20b0*/  MOV R4, 0x2110 ;  /* 0x0000211000047802 */ /* 0x000fe20000000f00 */
[----:B------:R-:W-:Y:S02]  /*20c0*/  IMAD.MOV.U32 R14, RZ, RZ, 0x1 ;  /* 0x00000001ff0e7424 */ /* 0x000fe400078e00ff */
[----:B0-----:R-:W-:Y:S01]  /*20d0*/  IMAD.MOV.U32 R15, RZ, RZ, 0x1f ;  /* 0x0000001fff0f7424 */ /* 0x001fe200078e00ff */
[----:B------:R-:W-:Y:S01]  /*20e0*/  MOV R7, R6 ;  /* 0x0000000600077202 */ /* 0x000fe20000000f00 */
[----:B------:R-:W-:-:S02]  /*20f0*/  IMAD.MOV.U32 R18, RZ, RZ, -0x1 ;  /* 0xffffffffff127424 */ /* 0x000fc400078e00ff */
[----:B------:R-:W-:Y:S05]  /*2100*/  CALL.REL.NOINC `($__internal_48_$__cuda_sm70_shflsync_down_p) ;  /* 0x0000002000007944 */ /* 0x000fea0003c00000 */
[----:B-1----:R-:W-:Y:S01]  /*2110*/  IMAD.MOV.U32 R13, RZ, RZ, R14 ;  /* 0x000000ffff0d7224 */ /* 0x002fe200078e000e */
[----:B0-----:R-:W-:Y:S05]  /*2120*/  BRA `(.L_x_7030) ;  /* 0xfffff1d000007947 */ /* 0x001fea000383ffff */
        .weak           $__internal_48_$__cuda_sm70_shflsync_down_p
        .type           $__internal_48_$__cuda_sm70_shflsync_down_p,@function
        .size           $__internal_48_$__cuda_sm70_shflsync_down_p,(.L_x_11240 - $__internal_48_$__cuda_sm70_shflsync_down_p)
$__internal_48_$__cuda_sm70_shflsync_down_p:
[----:B------:R-:W-:Y:S01]  /*2130*/  IMAD.MOV.U32 R5, RZ, RZ, 0x0 ;  /* 0x00000000ff057424 */ /* 0x000fe200078e00ff */
[----:B------:R-:W-:Y:S04]  /*2140*/  WARPSYNC R18 ;  /* 0x0000001200007348 */ /* 0x000fe80003800000 */
[----:B------:R0:W1:Y:S01]  /*2150*/  SHFL.DOWN PT, R14, R7, R14, R15 ;  /* 0x0800000e070e7389 */ /* 0x00006200000e000f */
[----:B------:R-:W-:Y:S05]  /*2160*/  RET.REL.NODEC R4 `(_ZN2at6native43_GLOBAL__N__9ae7fba5_10_SoftMax_cu_9f978f6319cunn_SoftMaxForwardILi8EN3c108BFloat16EffNS1_22SoftMaxForwardEpilogueEEEvPT2_PKT0_i) ;  /* 0xffffde9004007950 */ /* 0x000fea0003c3ffff */
.L_x_7031:
        /* <DEDUP_REMOVED lines=9> */
.L_x_11240:


//--------------------- .text._ZN2at6native43_GLOBAL__N__9ae7fba5_10_SoftMax_cu_9f978f6323cunn_SoftMaxForwardSmemILi8EN3c108BFloat16EffNS1_22SoftMaxForwardEpilogueElEEvPT2_PKT0_T4_ --------------------------
	.section	.text._ZN2at6native43_GLOBAL__N__9ae7fba5_10_SoftMax_cu_9f978f6323cunn_SoftMaxForwardSmemILi8EN3c108BFloat16EffNS1_22SoftMaxForwardEpilogueElEEvPT2_PKT0_T4_,"ax",@progbits
	.sectioninfo	@"SHI_REGISTERS=30"
	.align	128
.text._ZN2at6native43_GLOBAL__N__9ae7fba5_10_SoftMax_cu_9f978f6323cunn_SoftMaxForwardSmemILi8EN3c108BFloat16EffNS1_22SoftMaxForwardEpilogueElEEvPT2_PKT0_T4_:
        .type           _ZN2at6native43_GLOBAL__N__9ae7fba5_10_SoftMax_cu_9f978f6323cunn_SoftMaxForwardSmemILi8EN3c108BFloat16EffNS1_22SoftMaxForwardEpilogueElEEvPT2_PKT0_T4_,@function
        .size           _ZN2at6native43_GLOBAL__N__9ae7fba5_10_SoftMax_cu_9f978f6323cunn_SoftMaxForwardSmemILi8EN3c108BFloat16EffNS1_22SoftMaxForwardEpilogueElEEvPT2_PKT0_T4_,(.L_x_11242 - _ZN2at6native43_GLOBAL__N__9ae7fba5_10_SoftMax_cu_9f978f6323cunn_SoftMaxForwardSmemILi8EN3c108BFloat16EffNS1_22SoftMaxForwardEpilogueElEEvPT2_PKT0_T4_)
        .other          _ZN2at6native43_GLOBAL__N__9ae7fba5_10_SoftMax_cu_9f978f6323cunn_SoftMaxForwardSmemILi8EN3c108BFloat16EffNS1_22SoftMaxForwardEpilogueElEEvPT2_PKT0_T4_,@"STO_CUDA_ENTRY STV_DEFAULT"
_ZN2at6native43_GLOBAL__N__9ae7fba5_10_SoftMax_cu_9f978f6323cunn_SoftMaxForwardSmemILi8EN3c108BFloat16EffNS1_22SoftMaxForwardEpilogueElEEvPT2_PKT0_T4_:
[----:B------:R-:W-:Y:S02]  /*0000*/  IMAD.MOV.U32 R1, RZ, RZ, c[0x0][0x28] ;  /* 0x00000a00ff017624 */ /* 0x000fe400078e00ff */
[----:B------:R-:W0:Y:S01]  /*0010*/  S2R R3, SR_TID.X ;  /* 0x0000000000037919 */ /* 0x000e220000002100 */
[----:B------:R-:W-:Y:S01]  /*0020*/  ULDC.64 UR6, c[0x0][0x118] ;  /* 0x0000460000067ab9 */ /* 0x000fe20000000a00 */
[----:B------:R-:W-:Y:S01]  /*0030*/  BSSY B0, `(.L_x_7032) ;  /* 0x000002a000007945 */ /* 0x000fe20003800000 */
[----:B------:R-:W-:Y:S01]  /*0040*/  IMAD.MOV.U32 R0, RZ, RZ, RZ ;  /* 0x000000ffff007224 */ /* 0x000fe200078e00ff */
[----:B------:R-:W1:Y:S01]  /*0050*/  S2R R11, SR_CTAID.X ;  /* 0x00000000000b7919 */ /* 0x000e620000002500 */
[----:B------:R-:W-:Y:S02]  /*0060*/  IMAD.MOV.U32 R14, RZ, RZ, -0x800001 ;  /* 0xff7fffffff0e7424 */ /* 0x000fe400078e00ff */
[----:B0-----:R-:W-:-:S04]  /*0070*/  IMAD.WIDE.U32 R4, R3, 0x8, RZ ;  /* 0x0000000803047825 */ /* 0x001fc800078e00ff */
[----:B-1----:R-:W-:Y:S01]  /*0080*/  IMAD.WIDE.U32 R8, R11, c[0x0][0x170], RZ ;  /* 0x00005c000b087a25 */ /* 0x002fe200078e00ff */
[----:B------:R-:W-:-:S03]  /*0090*/  ISETP.GE.U32.AND P0, PT, R4, c[0x0][0x170], PT ;  /* 0x00005c0004007a0c */ /* 0x000fc60003f06070 */
[----:B------:R-:W-:Y:S01]  /*00a0*/  IMAD R11, R11, c[0x0][0x174], R9 ;  /* 0x00005d000b0b7a24 */ /* 0x000fe200078e0209 */
[----:B------:R-:W-:-:S13]  /*00b0*/  ISETP.GE.AND.EX P0, PT, R5, c[0x0][0x174], PT, P0 ;  /* 0x00005d0005007a0c */ /* 0x000fda0003f06300 */
[----:B------:R-:W-:Y:S05]  /*00c0*/  @P0 BRA `(.L_x_7033) ;  /* 0x0000020000000947 */ /* 0x000fea0003800000 */
[C---:B------:R-:W-:Y:S01]  /*00d0*/  LEA R10, P1, R8.reuse, c[0x0][0x168], 0x1 ;  /* 0x00005a00080a7a11 */ /* 0x040fe200078208ff */
[----:B------:R-:W-:Y:S01]  /*00e0*/  IMAD.MOV.U32 R14, RZ, RZ, -0x800001 ;  /* 0xff7fffffff0e7424 */ /* 0x000fe200078e00ff */
[----:B------:R-:W-:Y:S01]  /*00f0*/  MOV R12, R0 ;  /* 0x00000000000c7202 */ /* 0x000fe20000000f00 */
[----:B------:R-:W-:Y:S01]  /*0100*/  IMAD.MOV.U32 R13, RZ, RZ, R3 ;  /* 0x000000ffff0d7224 */ /* 0x000fe200078e0003 */
[----:B------:R-:W-:-:S04]  /*0110*/  LEA.HI.X R2, R8, c[0x0][0x16c], R11, 0x1, P1 ;  /* 0x00005b0008027a11 */ /* 0x000fc800008f0c0b */
.L_x_7034:
[----:B------:R-:W-:-:S04]  /*0120*/  LEA R4, P1, R13, R10, 0x4 ;  /* 0x0000000a0d047211 */ /* 0x000fc800078220ff */
[----:B------:R-:W-:-:S06]  /*0130*/  LEA.HI.X R5, R13, R2, R12, 0x4, P1 ;  /* 0x000000020d057211 */ /* 0x000fcc00008f240c */
[----:B------:R-:W2:Y:S02]  /*0140*/  LDG.E.128 R4, [R4.64] ;  /* 0x0000000604047981 */ /* 0x000ea4000c1e1d00 */
[--C-:B--2---:R-:W-:Y:S02]  /*0150*/  PRMT R15, RZ, 0x5410, R4.reuse ;  /* 0x00005410ff0f7816 */ /* 0x104fe40000000004 */
[----:B------:R0:W-:Y:S02]  /*0160*/  STS.128 [R13.X16], R4 ;  /* 0x000000040d007388 */ /* 0x0001e4000000cc00 */
[----:B------:R-:W-:Y:S02]  /*0170*/  FMNMX.FTZ R15, R15, R14, !PT ;  /* 0x0000000e0f0f7209 */ /* 0x000fe40007810000 */
[----:B------:R-:W-:-:S04]  /*0180*/  PRMT R14, RZ, 0x7610, R4 ;  /* 0x00007610ff0e7816 */ /* 0x000fc80000000004 */
[----:B------:R-:W-:Y:S02]  /*0190*/  FMNMX.FTZ R14, R15, R14, !PT ;  /* 0x0000000e0f0e7209 */ /* 0x000fe40007810000 */
[----:B------:R-:W-:-:S04]  /*01a0*/  PRMT R15, RZ, 0x5410, R5 ;  /* 0x00005410ff0f7816 */ /* 0x000fc80000000005 */
[----:B------:R-:W-:Y:S02]  /*01b0*/  FMNMX.FTZ R14, R14, R15, !PT ;  /* 0x0000000f0e0e7209 */ /* 0x000fe40007810000 */
[----:B0-----:R-:W-:Y:S02]  /*01c0*/  IADD3 R13, P1, R13, c[0x0][0x0], RZ ;  /* 0x000000000d0d7a10 */ /* 0x001fe40007f3e0ff */
[----:B------:R-:W-:-:S03]  /*01d0*/  PRMT R5, RZ, 0x7610, R5 ;  /* 0x00007610ff057816 */ /* 0x000fc60000000005 */
[----:B------:R-:W-:Y:S01]  /*01e0*/  IMAD.SHL.U32 R15, R13, 0x8, RZ ;  /* 0x000000080d0f7824 */ /* 0x000fe200078e00ff */
[----:B------:R-:W-:Y:S01]  /*01f0*/  FMNMX.FTZ R14, R14, R5, !PT ;  /* 0x000000050e0e7209 */ /* 0x000fe20007810000 */
[----:B------:R-:W-:Y:S01]  /*0200*/  IMAD.X R12, RZ, RZ, R12, P1 ;  /* 0x000000ffff0c7224 */ /* 0x000fe200008e060c */
[----:B------:R-:W-:Y:S02]  /*0210*/  PRMT R5, RZ, 0x5410, R6 ;  /* 0x00005410ff057816 */ /* 0x000fe40000000006 */
[----:B------:R-:W-:Y:S02]  /*0220*/  ISETP.GE.U32.AND P1, PT, R15, c[0x0][0x170], PT ;  /* 0x00005c000f007a0c */ /* 0x000fe40003f26070 */
[----:B------:R-:W-:Y:S02]  /*0230*/  SHF.L.U64.HI R4, R13, 0x3, R12 ;  /* 0x000000030d047819 */ /* 0x000fe4000001020c */
[----:B------:R-:W-:Y:S02]  /*0240*/  FMNMX.FTZ R14, R14, R5, !PT ;  /* 0x000000050e0e7209 */ /* 0x000fe40007810000 */
[----:B------:R-:W-:-:S02]  /*0250*/  ISETP.GE.AND.EX P1, PT, R4, c[0x0][0x174], PT, P1 ;  /* 0x00005d0004007a0c */ /* 0x000fc40003f26310 */
[----:B------:R-:W-:Y:S02]  /*0260*/  PRMT R5, RZ, 0x7610, R6 ;  /* 0x00007610ff057816 */ /* 0x000fe40000000006 */
[--C-:B------:R-:W-:Y:S02]  /*0270*/  PRMT R4, RZ, 0x5410, R7.reuse ;  /* 0x00005410ff047816 */ /* 0x100fe40000000007 */
[----:B------:R-:W-:Y:S02]  /*0280*/  FMNMX.FTZ R5, R14, R5, !PT ;  /* 0x000000050e057209 */ /* 0x000fe40007810000 */
[----:B------:R-:W-:Y:S02]  /*0290*/  PRMT R7, RZ, 0x7610, R7 ;  /* 0x00007610ff077816 */ /* 0x000fe40000000007 */
[----:B------:R-:W-:-:S04]  /*02a0*/  FMNMX.FTZ R4, R5, R4, !PT ;  /* 0x0000000405047209 */ /* 0x000fc80007810000 */
[----:B------:R-:W-:Y:S01]  /*02b0*/  FMNMX.FTZ R14, R4, R7, !PT ;  /* 0x00000007040e7209 */ /* 0x000fe20007810000 */
[----:B------:R-:W-:Y:S05]  /*02c0*/  @!P1 BRA `(.L_x_7034) ;  /* 0xfffffe5000009947 */ /* 0x000fea000383ffff */
.L_x_7033:
[----:B------:R-:W-:Y:S05]  /*02d0*/  BSYNC B0 ;  /* 0x0000000000007941 */ /* 0x000fea0003800000 */
.L_x_7032:
[----:B------:R-:W0:Y:S01]  /*02e0*/  SHFL.DOWN PT, R5, R14, 0x10, 0x1f ;  /* 0x0a001f000e057f89 */ /* 0x000e2200000e0000 */
[----:B------:R-:W-:Y:S01]  /*02f0*/  SHF.R.S32.HI R10, RZ, 0x1f, R3 ;  /* 0x0000001fff0a7819 */ /* 0x000fe20000011403 */
[----:B------:R-:W-:Y:S01]  /*0300*/  ULDC UR4, c[0x0][0x0] ;  /* 0x0000000000047ab9 */ /* 0x000fe20000000800 */
[----:B------:R-:W-:Y:S01]  /*0310*/  IMAD.MOV.U32 R6, RZ, RZ, -0x800001 ;  /* 0xff7fffffff067424 */ /* 0x000fe200078e00ff */
[----:B------:R-:W-:Y:S01]  /*0320*/  BAR.SYNC.DEFER_BLOCKING 0x0 ;  /* 0x0000000000007b1d */ /* 0x000fe20000010000 */
[----:B------:R-:W-:Y:S01]  /*0330*/  LEA.HI R10, R10, R3, RZ, 0x5 ;  /* 0x000000030a0a7211 */ /* 0x000fe200078f28ff */
[----:B------:R-:W-:-:S03]  /*0340*/  USHF.R.U32.HI UR4, URZ, 0x5, UR4 ;  /* 0x000000053f047899 */ /* 0x000fc60008011604 */
[----:B------:R-:W-:Y:S01]  /*0350*/  LOP3.LUT R12, R10, 0xffffffe0, RZ, 0xc0, !PT ;  /* 0xffffffe00a0c7812 */ /* 0x000fe200078ec0ff */
[----:B------:R-:W-:Y:S01]  /*0360*/  ULDC UR5, c[0x0][0x170] ;  /* 0x00005c0000057ab9 */ /* 0x000fe20000000800 */
[----:B------:R-:W-:Y:S01]  /*0370*/  BSSY B0, `(.L_x_7035) ;  /* 0x000002b000007945 */ /* 0x000fe20003800000 */
[C---:B------:R-:W-:Y:S01]  /*0380*/  ISETP.GE.AND P3, PT, R3.reuse, UR4, PT ;  /* 0x0000000403007c0c */ /* 0x040fe2000bf66270 */
[----:B------:R-:W-:Y:S01]  /*0390*/  USHF.L.U32 UR4, UR5, 0x1, URZ ;  /* 0x0000000105047899 */ /* 0x000fe2000800063f */
[----:B------:R-:W-:-:S05]  /*03a0*/  IMAD.IADD R12, R3, 0x1, -R12 ;  /* 0x00000001030c7824 */ /* 0x000fca00078e0a0c */
[----:B------:R-:W-:Y:S02]  /*03b0*/  ISETP.NE.AND P2, PT, R12, RZ, PT ;  /* 0x000000ff0c00720c */ /* 0x000fe40003f45270 */
[----:B0-----:R-:W-:-:S04]  /*03c0*/  FSETP.GEU.FTZ.AND P1, PT, R14, R5, PT ;  /* 0x000000050e00720b */ /* 0x001fc80003f3e000 */
[----:B------:R-:W-:-:S05]  /*03d0*/  FSEL R5, R5, R14, !P1 ;  /* 0x0000000e05057208 */ /* 0x000fca0004800000 */
[----:B------:R-:W0:Y:S02]  /*03e0*/  SHFL.DOWN PT, R2, R5, 0x8, 0x1f ;  /* 0x09001f0005027f89 */ /* 0x000e2400000e0000 */
[----:B0-----:R-:W-:-:S04]  /*03f0*/  FSETP.GEU.FTZ.AND P1, PT, R5, R2, PT ;  /* 0x000000020500720b */ /* 0x001fc80003f3e000 */
[----:B------:R-:W-:-:S05]  /*0400*/  FSEL R2, R2, R5, !P1 ;  /* 0x0000000502027208 */ /* 0x000fca0004800000 */
[----:B------:R-:W0:Y:S02]  /*0410*/  SHFL.DOWN PT, R7, R2, 0x4, 0x1f ;  /* 0x08801f0002077f89 */ /* 0x000e2400000e0000 */
[----:B0-----:R-:W-:-:S04]  /*0420*/  FSETP.GEU.FTZ.AND P1, PT, R2, R7, PT ;  /* 0x000000070200720b */ /* 0x001fc80003f3e000 */
[----:B------:R-:W-:Y:S02]  /*0430*/  FSEL R7, R7, R2, !P1 ;  /* 0x0000000207077208 */ /* 0x000fe40004800000 */
[----:B------:R-:W-:-:S03]  /*0440*/  @!P2 SHF.R.S32.HI R2, RZ, 0x5, R10 ;  /* 0x00000005ff02a819 */ /* 0x000fc6000001140a */
[----:B------:R-:W0:Y:S02]  /*0450*/  SHFL.DOWN PT, R4, R7, 0x2, 0x1f ;  /* 0x08401f0007047f89 */ /* 0x000e2400000e0000 */
[----:B0-----:R-:W-:-:S04]  /*0460*/  FSETP.GEU.FTZ.AND P1, PT, R7, R4, PT ;  /* 0x000000040700720b */ /* 0x001fc80003f3e000 */
[----:B------:R-:W-:-:S05]  /*0470*/  FSEL R4, R4, R7, !P1 ;  /* 0x0000000704047208 */ /* 0x000fca0004800000 */
[----:B------:R-:W0:Y:S02]  /*0480*/  SHFL.DOWN PT, R13, R4, 0x1, 0x1f ;  /* 0x08201f00040d7f89 */ /* 0x000e2400000e0000 */
[----:B0-----:R-:W-:-:S04]  /*0490*/  FSETP.GEU.FTZ.AND P1, PT, R4, R13, PT ;  /* 0x0000000d0400720b */ /* 0x001fc80003f3e000 */
[----:B------:R-:W-:Y:S02]  /*04a0*/  FSEL R13, R13, R4, !P1 ;  /* 0x000000040d0d7208 */ /* 0x000fe40004800000 */
[----:B------:R-:W-:-:S03]  /*04b0*/  IADD3 R4, R3, 0x1f, RZ ;  /* 0x0000001f03047810 */ /* 0x000fc60007ffe0ff */
[----:B------:R0:W-:Y:S04]  /*04c0*/  @!P2 STS [R2.X4+UR4], R13 ;  /* 0x0000000d0200a988 */ /* 0x0001e80008004804 */
[----:B------:R-:W-:Y:S01]  /*04d0*/  BAR.SYNC.DEFER_BLOCKING 0x0 ;  /* 0x0000000000007b1d */ /* 0x000fe20000010000 */
[----:B------:R-:W-:-:S05]  /*04e0*/  ISETP.GT.U32.AND P4, PT, R4, 0x3e, PT ;  /* 0x0000003e0400780c */ /* 0x000fca0003f84070 */
[----:B------:R0:W1:Y:S08]  /*04f0*/  @!P3 LDS R6, [R12.X4+UR4] ;  /* 0x000000040c06b984 */ /* 0x0000700008004800 */
[----:B------:R-:W-:Y:S05]  /*0500*/  @P4 BRA `(.L_x_7036) ;  /* 0x0000011000004947 */ /* 0x000fea0003800000 */
[----:B------:R-:W-:Y:S05]  /*0510*/  BRA.DIV ~URZ, `(.L_x_7037) ;  /* 0x00000a927f007947 */ /* 0x000fea000b800000 */
[----:B-1----:R1:W2:Y:S02]  /*0520*/  SHFL.DOWN PT, R5, R6, 0x10, 0x1f ;  /* 0x0a001f0006057f89 */ /* 0x0022a400000e0000 */
.L_x_7047:
[----:B--2---:R-:W-:-:S04]  /*0530*/  FSETP.GEU.FTZ.AND P1, PT, R6, R5, PT ;  /* 0x000000050600720b */ /* 0x004fc80003f3e000 */
[----:B-1----:R-:W-:Y:S01]  /*0540*/  FSEL R6, R5, R6, !P1 ;  /* 0x0000000605067208 */ /* 0x002fe20004800000 */
[----:B------:R-:W-:Y:S05]  /*0550*/  BRA.DIV ~URZ, `(.L_x_7038) ;  /* 0x00000ac27f007947 */ /* 0x000fea000b800000 */
[----:B0-----:R-:W0:Y:S02]  /*0560*/  SHFL.DOWN PT, R2, R6, 0x8, 0x1f ;  /* 0x09001f0006027f89 */ /* 0x001e2400000e0000 */
        /* <DEDUP_REMOVED lines=9> */
.L_x_7048:
[----:B-1----:R-:W-:-:S04]  /*0600*/  FSETP.GEU.FTZ.AND P1, PT, R6, R7, PT ;  /* 0x000000070600720b */ /* 0x002fc80003f3e000 */
[----:B0-----:R-:W-:-:S04]  /*0610*/  FSEL R6, R7, R6, !P1 ;  /* 0x0000000607067208 */ /* 0x001fc80004800000 */
.L_x_7036:
[----:B------:R-:W-:Y:S05]  /*0620*/  BSYNC B0 ;  /* 0x0000000000007941 */ /* 0x000fea0003800000 */
.L_x_7035:
[----:B------:R-:W-:Y:S01]  /*0630*/  ISETP.NE.AND P5, PT, R3, RZ, PT ;  /* 0x000000ff0300720c */ /* 0x000fe20003fa5270 */
[----:B------:R-:W-:-:S12]  /*0640*/  WARPSYNC 0xffffffff ;  /* 0xffffffff00007948 */ /* 0x000fd80003800000 */
[----:B-1----:R1:W-:Y:S02]  /*0650*/  @!P5 STS [UR4], R6 ;  /* 0x00000006ff00d988 */ /* 0x0023e40008000804 */
[----:B------:R-:W-:Y:S01]  /*0660*/  BAR.SYNC.DEFER_BLOCKING 0x0 ;  /* 0x0000000000007b1d */ /* 0x000fe20000010000 */
[----:B------:R-:W-:-:S05]  /*0670*/  HFMA2.MMA R15, -RZ, RZ, 0, 0 ;  /* 0x00000000ff0f7435 */ /* 0x000fca00000001ff */
[----:B------:R-:W-:Y:S01]  /*0680*/  BSSY B0, `(.L_x_7039) ;  /* 0x0000036000007945 */ /* 0x000fe20003800000 */
[----:B0-----:R-:W0:Y:S01]  /*0690*/  LDS R2, [UR4] ;  /* 0x00000004ff027984 */ /* 0x001e220008000800 */
[----:B------:R-:W-:Y:S05]  /*06a0*/  @P0 BRA `(.L_x_7040) ;  /* 0x0000033000000947 */ /* 0x000fea0003800000 */
[----:B------:R-:W-:Y:S02]  /*06b0*/  IMAD.MOV.U32 R15, RZ, RZ, RZ ;  /* 0x000000ffff0f7224 */ /* 0x000fe400078e00ff */
[----:B------:R-:W-:Y:S02]  /*06c0*/  IMAD.MOV.U32 R13, RZ, RZ, R3 ;  /* 0x000000ffff0d7224 */ /* 0x000fe400078e0003 */
[----:B------:R-:W-:-:S03]  /*06d0*/  IMAD.MOV.U32 R14, RZ, RZ, R0 ;  /* 0x000000ffff0e7224 */ /* 0x000fc600078e0000 */
.L_x_7041:
[----:B-1----:R1:W2:Y:S02]  /*06e0*/  LDS.128 R4, [R13.X16] ;  /* 0x000000000d047984 */ /* 0x0022a4000000cc00 */
[----:B-1----:R-:W-:-:S04]  /*06f0*/  IADD3 R13, P1, R13, c[0x0][0x0], RZ ;  /* 0x000000000d0d7a10 */ /* 0x002fc80007f3e0ff */
[----:B------:R-:W-:Y:S02]  /*0700*/  IADD3.X R14, RZ, R14, RZ, P1, !PT ;  /* 0x0000000eff0e7210 */ /* 0x000fe40000ffe4ff */
[--C-:B--2---:R-:W-:Y:S02]  /*0710*/  PRMT R17, RZ, 0x5410, R4.reuse ;  /* 0x00005410ff117816 */ /* 0x104fe40000000004 */
[----:B------:R-:W-:Y:S02]  /*0720*/  PRMT R19, RZ, 0x7610, R4 ;  /* 0x00007610ff137816 */ /* 0x000fe40000000004 */
[----:B------:R-:W-:Y:S01]  /*0730*/  PRMT R21, RZ, 0x7610, R6 ;  /* 0x00007610ff157816 */ /* 0x000fe20000000006 */
[C---:B0-----:R-:W-:Y:S02]  /*0740*/  FADD.FTZ R17, -R2.reuse, R17 ;  /* 0x0000001102117221 */ /* 0x041fe40000010100 */
[C---:B------:R-:W-:Y:S02]  /*0750*/  FADD.FTZ R19, -R2.reuse, R19 ;  /* 0x0000001302137221 */ /* 0x040fe40000010100 */
[----:B------:R-:W-:Y:S01]  /*0760*/  FMUL.FTZ R4, R17, 1.4426950216293334961 ;  /* 0x3fb8aa3b11047820 */ /* 0x000fe20000410000 */
[--C-:B------:R-:W-:Y:S01]  /*0770*/  PRMT R17, RZ, 0x5410, R5.reuse ;  /* 0x00005410ff117816 */ /* 0x100fe20000000005 */
[----:B------:R-:W-:Y:S01]  /*0780*/  FMUL.FTZ R16, R19, 1.4426950216293334961 ;  /* 0x3fb8aa3b13107820 */ /* 0x000fe20000410000 */
[----:B------:R-:W-:Y:S01]  /*0790*/  PRMT R19, RZ, 0x7610, R5 ;  /* 0x00007610ff137816 */ /* 0x000fe20000000005 */
[----:B------:R-:W-:-:S02]  /*07a0*/  FADD.FTZ R21, -R2, R21 ;  /* 0x0000001502157221 */ /* 0x000fc40000010100 */
[C---:B------:R-:W-:Y:S01]  /*07b0*/  FADD.FTZ R17, -R2.reuse, R17 ;  /* 0x0000001102117221 */ /* 0x040fe20000010100 */
[----:B------:R-:W0:Y:S01]  /*07c0*/  MUFU.EX2 R4, R4 ;  /* 0x0000000400047308 */ /* 0x000e220000000800 */
[C---:B------:R-:W-:Y:S02]  /*07d0*/  FADD.FTZ R19, -R2.reuse, R19 ;  /* 0x0000001302137221 */ /* 0x040fe40000010100 */
[----:B------:R-:W-:Y:S02]  /*07e0*/  FMUL.FTZ R5, R17, 1.4426950216293334961 ;  /* 0x3fb8aa3b11057820 */ /* 0x000fe40000410000 */
[----:B------:R-:W-:Y:S01]  /*07f0*/  FMUL.FTZ R17, R19, 1.4426950216293334961 ;  /* 0x3fb8aa3b13117820 */ /* 0x000fe20000410000 */
[----:B------:R-:W-:Y:S01]  /*0800*/  PRMT R19, RZ, 0x5410, R6 ;  /* 0x00005410ff137816 */ /* 0x000fe20000000006 */
[----:B------:R-:W-:Y:S01]  /*0810*/  FMUL.FTZ R18, R21, 1.4426950216293334961 ;  /* 0x3fb8aa3b15127820 */ /* 0x000fe20000410000 */
[----:B------:R-:W1:Y:S03]  /*0820*/  MUFU.EX2 R16, R16 ;  /* 0x0000001000107308 */ /* 0x000e660000000800 */
[----:B------:R-:W-:-:S04]  /*0830*/  FADD.FTZ R19, -R2, R19 ;  /* 0x0000001302137221 */ /* 0x000fc80000010100 */
        /* <DEDUP_REMOVED lines=8> */
[----:B------:R-:W-:Y:S02]  /*08c0*/  FADD.FTZ R7, -R2, R7 ;  /* 0x0000000702077221 */ /* 0x000fe40000010100 */
[----:B------:R-:W-:Y:S02]  /*08d0*/  FMUL.FTZ R19, R19, 1.4426950216293334961 ;  /* 0x3fb8aa3b13137820 */ /* 0x000fe40000410000 */
[----:B------:R-:W-:Y:S01]  /*08e0*/  FMUL.FTZ R7, R7, 1.4426950216293334961 ;  /* 0x3fb8aa3b07077820 */ /* 0x000fe20000410000 */
[----:B------:R-:W1:Y:S01]  /*08f0*/  MUFU.EX2 R6, R6 ;  /* 0x0000000600067308 */ /* 0x000e620000000800 */
[----:B--2---:R-:W-:-:S02]  /*0900*/  FADD.FTZ R16, R16, R5 ;  /* 0x0000000510107221 */ /* 0x004fc40000010000 */
[----:B------:R-:W-:-:S05]  /*0910*/  IMAD.SHL.U32 R5, R13, 0x8, RZ ;  /* 0x000000080d057824 */ /* 0x000fca00078e00ff */
[----:B------:R-:W2:Y:S01]  /*0920*/  MUFU.EX2 R18, R18 ;  /* 0x0000001200127308 */ /* 0x000ea20000000800 */
[----:B------:R-:W-:Y:S01]  /*0930*/  ISETP.GE.U32.AND P1, PT, R5, c[0x0][0x170], PT ;  /* 0x00005c0005007a0c */ /* 0x000fe20003f26070 */
[----:B0-----:R-:W-:Y:S01]  /*0940*/  FADD.FTZ R17, R16, R17 ;  /* 0x0000001110117221 */ /* 0x001fe20000010000 */
[----:B------:R-:W-:-:S04]  /*0950*/  SHF.L.U64.HI R5, R13, 0x3, R14 ;  /* 0x000000030d057819 */ /* 0x000fc8000001020e */
[----:B------:R-:W-:Y:S01]  /*0960*/  ISETP.GE.AND.EX P1, PT, R5, c[0x0][0x174], PT, P1 ;  /* 0x00005d0005007a0c */ /* 0x000fe20003f26310 */
[----:B------:R-:W0:Y:S01]  /*0970*/  MUFU.EX2 R4, R19 ;  /* 0x0000001300047308 */ /* 0x000e220000000800 */
[----:B-1----:R-:W-:-:S07]  /*0980*/  FADD.FTZ R17, R17, R6 ;  /* 0x0000000611117221 */ /* 0x002fce0000010000 */
[----:B------:R-:W1:Y:S01]  /*0990*/  MUFU.EX2 R7, R7 ;  /* 0x0000000700077308 */ /* 0x000e620000000800 */
[----:B--2---:R-:W-:-:S04]  /*09a0*/  FADD.FTZ R17, R17, R18 ;  /* 0x0000001211117221 */ /* 0x004fc80000010000 */
[----:B0-----:R-:W-:-:S04]  /*09b0*/  FADD.FTZ R4, R17, R4 ;  /* 0x0000000411047221 */ /* 0x001fc80000010000 */
[----:B-1----:R-:W-:Y:S01]  /*09c0*/  FADD.FTZ R15, R4, R7 ;  /* 0x00000007040f7221 */ /* 0x002fe20000010000 */
[----:B------:R-:W-:Y:S05]  /*09d0*/  @!P1 BRA `(.L_x_7041) ;  /* 0xfffffd0000009947 */ /* 0x000fea000383ffff */
.L_x_7040:
[----:B------:R-:W-:Y:S05]  /*09e0*/  BSYNC B0 ;  /* 0x0000000000007941 */ /* 0x000fea0003800000 */
.L_x_7039:
[----:B------:R-:W2:Y:S01]  /*09f0*/  SHFL.DOWN PT, R4, R15, 0x10, 0x1f ;  /* 0x0a001f000f047f89 */ /* 0x000ea200000e0000 */
[----:B------:R-:W-:Y:S01]  /*0a00*/  @!P2 SHF.R.S32.HI R13, RZ, 0x5, R10 ;  /* 0x00000005ff0da819 */ /* 0x000fe2000001140a */
[----:B------:R-:W-:Y:S01]  /*0a10*/  IMAD.MOV.U32 R10, RZ, RZ, RZ ;  /* 0x000000ffff0a7224 */ /* 0x000fe200078e00ff */
[----:B------:R-:W-:Y:S01]  /*0a20*/  BSSY B0, `(.L_x_7042) ;  /* 0x000001b000007945 */ /* 0x000fe20003800000 */
[----:B------:R-:W-:Y:S01]  /*0a30*/  BAR.SYNC.DEFER_BLOCKING 0x0 ;  /* 0x0000000000007b1d */ /* 0x000fe20000010000 */
[----:B--2---:R-:W-:-:S05]  /*0a40*/  FADD.FTZ R4, R4, R15 ;  /* 0x0000000f04047221 */ /* 0x004fca0000010000 */
[----:B------:R-:W2:Y:S02]  /*0a50*/  SHFL.DOWN PT, R5, R4, 0x8, 0x1f ;  /* 0x09001f0004057f89 */ /* 0x000ea400000e0000 */
[----:B--2---:R-:W-:-:S05]  /*0a60*/  FADD.FTZ R5, R4, R5 ;  /* 0x0000000504057221 */ /* 0x004fca0000010000 */
[----:B-1----:R-:W1:Y:S02]  /*0a70*/  SHFL.DOWN PT, R6, R5, 0x4, 0x1f ;  /* 0x08801f0005067f89 */ /* 0x002e6400000e0000 */
[----:B-1----:R-:W-:-:S05]  /*0a80*/  FADD.FTZ R6, R5, R6 ;  /* 0x0000000605067221 */ /* 0x002fca0000010000 */
[----:B------:R-:W1:Y:S02]  /*0a90*/  SHFL.DOWN PT, R7, R6, 0x2, 0x1f ;  /* 0x08401f0006077f89 */ /* 0x000e6400000e0000 */
[----:B-1----:R-:W-:-:S05]  /*0aa0*/  FADD.FTZ R7, R6, R7 ;  /* 0x0000000706077221 */ /* 0x002fca0000010000 */
[----:B------:R-:W1:Y:S02]  /*0ab0*/  SHFL.DOWN PT, R14, R7, 0x1, 0x1f ;  /* 0x08201f00070e7f89 */ /* 0x000e6400000e0000 */
[----:B-1----:R-:W-:-:S05]  /*0ac0*/  FADD.FTZ R14, R7, R14 ;  /* 0x0000000e070e7221 */ /* 0x002fca0000010000 */
[----:B------:R1:W-:Y:S04]  /*0ad0*/  @!P2 STS [R13.X4+UR4], R14 ;  /* 0x0000000e0d00a988 */ /* 0x0003e80008004804 */
[----:B------:R-:W-:Y:S06]  /*0ae0*/  BAR.SYNC.DEFER_BLOCKING 0x0 ;  /* 0x0000000000007b1d */ /* 0x000fec0000010000 */
[----:B------:R1:W2:Y:S01]  /*0af0*/  @!P3 LDS R10, [R12.X4+UR4] ;  /* 0x000000040c0ab984 */ /* 0x0002a20008004800 */
[----:B------:R-:W-:Y:S05]  /*0b00*/  @P4 BRA `(.L_x_7043) ;  /* 0x000000c000004947 */ /* 0x000fea0003800000 */
[----:B------:R-:W-:Y:S05]  /*0b10*/  BRA.DIV ~URZ, `(.L_x_7044) ;  /* 0x000006b27f007947 */ /* 0x000fea000b800000 */
[----:B--2---:R2:W3:Y:S02]  /*0b20*/  SHFL.DOWN PT, R5, R10, 0x10, 0x1f ;  /* 0x0a001f000a057f89 */ /* 0x0044e400000e0000 */
.L_x_7049:
[----:B--23--:R-:W-:Y:S01]  /*0b30*/  FADD.FTZ R10, R10, R5 ;  /* 0x000000050a0a7221 */ /* 0x00cfe20000010000 */
[----:B------:R-:W-:Y:S05]  /*0b40*/  BRA.DIV ~URZ, `(.L_x_7045) ;  /* 0x000007027f007947 */ /* 0x000fea000b800000 */
[----:B------:R-:W2:Y:S02]  /*0b50*/  SHFL.DOWN PT, R4, R10, 0x8, 0x1f ;  /* 0x09001f000a047f89 */ /* 0x000ea400000e0000 */
[----:B--2---:R-:W-:-:S05]  /*0b60*/  FADD.FTZ R4, R10, R4 ;  /* 0x000000040a047221 */ /* 0x004fca0000010000 */
[----:B------:R-:W2:Y:S02]  /*0b70*/  SHFL.DOWN PT, R5, R4, 0x4, 0x1f ;  /* 0x08801f0004057f89 */ /* 0x000ea400000e0000 */
[----:B--2---:R-:W-:-:S05]  /*0b80*/  FADD.FTZ R5, R4, R5 ;  /* 0x0000000504057221 */ /* 0x004fca0000010000 */
[----:B------:R-:W2:Y:S02]  /*0b90*/  SHFL.DOWN PT, R6, R5, 0x2, 0x1f ;  /* 0x08401f0005067f89 */ /* 0x000ea400000e0000 */
[----:B--2---:R-:W-:-:S05]  /*0ba0*/  FADD.FTZ R6, R5, R6 ;  /* 0x0000000605067221 */ /* 0x004fca0000010000 */
[----:B------:R2:W3:Y:S02]  /*0bb0*/  SHFL.DOWN PT, R7, R6, 0x1, 0x1f ;  /* 0x08201f0006077f89 */ /* 0x0004e400000e0000 */
.L_x_7050:
[----:B---3--:R-:W-:Y:S02]  /*0bc0*/  FADD.FTZ R10, R7, R6 ;  /* 0x00000006070a7221 */ /* 0x008fe40000010000 */
.L_x_7043:
[----:B------:R-:W-:Y:S05]  /*0bd0*/  BSYNC B0 ;  /* 0x0000000000007941 */ /* 0x000fea0003800000 */
.L_x_7042:
[----:B--2---:R2:W-:Y:S01]  /*0be0*/  @!P5 STS [UR4], R10 ;  /* 0x0000000aff00d988 */ /* 0x0045e20008000804 */
[----:B------:R-:W-:Y:S03]  /*0bf0*/  WARPSYNC 0xffffffff ;  /* 0xffffffff00007948 */ /* 0x000fe60003800000 */
[----:B------:R-:W-:Y:S06]  /*0c00*/  BAR.SYNC.DEFER_BLOCKING 0x0 ;  /* 0x0000000000007b1d */ /* 0x000fec0000010000 */
[----:B------:R-:W-:Y:S05]  /*0c10*/  @P0 EXIT ;  /* 0x000000000000094d */ /* 0x000fea0003800000 */
[----:B-12---:R-:W1:Y:S01]  /*0c20*/  LDS R14, [UR4] ;  /* 0x00000004ff0e7984 */ /* 0x006e620008000800 */
[----:B------:R-:W-:-:S04]  /*0c30*/  LEA R16, P0, R8, c[0x0][0x160], 0x2 ;  /* 0x0000580008107a11 */ /* 0x000fc800078010ff */
[----:B------:R-:W-:Y:S01]  /*0c40*/  LEA.HI.X R15, R8, c[0x0][0x164], R11, 0x2, P0 ;  /* 0x00005900080f7a11 */ /* 0x000fe200000f140b */
[----:B-1----:R-:W1:Y:S08]  /*0c50*/  MUFU.RCP R14, R14 ;  /* 0x0000000e000e7308 */ /* 0x002e700000001000 */
.L_x_7046:
[----:B0-----:R-:W2:Y:S01]  /*0c60*/  LDS.128 R4, [R3.X16] ;  /* 0x0000000003047984 */ /* 0x001ea2000000cc00 */
[----:B------:R-:W-:Y:S02]  /*0c70*/  LEA R12, P0, R3, R16, 0x5 ;  /* 0x00000010030c7211 */ /* 0x000fe400078028ff */
[--C-:B--2---:R-:W-:Y:S02]  /*0c80*/  PRMT R13, RZ, 0x5410, R5.reuse ;  /* 0x00005410ff0d7816 */ /* 0x104fe40000000005 */
[----:B------:R-:W-:Y:S02]  /*0c90*/  PRMT R5, RZ, 0x7610, R5 ;  /* 0x00007610ff057816 */ /* 0x000fe40000000005 */
[--C-:B------:R-:W-:Y:S01]  /*0ca0*/  PRMT R9, RZ, 0x5410, R4.reuse ;  /* 0x00005410ff097816 */ /* 0x100fe20000000004 */
[C---:B0-----:R-:W-:Y:S01]  /*0cb0*/  FADD.FTZ R13, -R2.reuse, R13 ;  /* 0x0000000d020d7221 */ /* 0x041fe20000010100 */
[----:B------:R-:W-:Y:S01]  /*0cc0*/  PRMT R11, RZ, 0x7610, R4 ;  /* 0x00007610ff0b7816 */ /* 0x000fe20000000004 */
[----:B------:R-:W-:-:S02]  /*0cd0*/  FADD.FTZ R5, -R2, R5 ;  /* 0x0000000502057221 */ /* 0x000fc40000010100 */
[----:B------:R-:W-:Y:S02]  /*0ce0*/  FMUL.FTZ R13, R13, 1.4426950216293334961 ;  /* 0x3fb8aa3b0d0d7820 */ /* 0x000fe40000410000 */
[----:B------:R-:W-:Y:S02]  /*0cf0*/  FMUL.FTZ R5, R5, 1.4426950216293334961 ;  /* 0x3fb8aa3b05057820 */ /* 0x000fe40000410000 */
[----:B------:R0:W-:Y:S01]  /*0d00*/  MUFU.EX2 R17, R13 ;  /* 0x0000000d00117308 */ /* 0x0001e20000000800 */
[C---:B------:R-:W-:Y:S02]  /*0d10*/  FADD.FTZ R9, -R2.reuse, R9 ;  /* 0x0000000902097221 */ /* 0x040fe40000010100 */
[----:B------:R-:W-:Y:S02]  /*0d20*/  FADD.FTZ R11, -R2, R11 ;  /* 0x0000000b020b7221 */ /* 0x000fe40000010100 */
[----:B------:R-:W-:Y:S02]  /*0d30*/  FMUL.FTZ R9, R9, 1.4426950216293334961 ;  /* 0x3fb8aa3b09097820 */ /* 0x000fe40000410000 */
[----:B------:R-:W-:Y:S01]  /*0d40*/  FMUL.FTZ R11, R11, 1.4426950216293334961 ;  /* 0x3fb8aa3b0b0b7820 */ /* 0x000fe20000410000 */
[----:B------:R2:W3:Y:S01]  /*0d50*/  MUFU.EX2 R19, R5 ;  /* 0x0000000500137308 */ /* 0x0004e20000000800 */
[----:B0-----:R-:W-:-:S05]  /*0d60*/  PRMT R13, RZ, 0x5410, R6 ;  /* 0x00005410ff0d7816 */ /* 0x001fca0000000006 */
[----:B------:R-:W-:Y:S01]  /*0d70*/  FADD.FTZ R4, -R2, R13 ;  /* 0x0000000d02047221 */ /* 0x000fe20000010100 */
[C---:B------:R-:W-:Y:S01]  /*0d80*/  LEA.HI.X R13, R3.reuse, R15, R0, 0x5, P0 ;  /* 0x0000000f030d7211 */ /* 0x040fe200000f2c00 */
[----:B------:R-:W-:Y:S01]  /*0d90*/  MUFU.EX2 R9, R9 ;  /* 0x0000000900097308 */ /* 0x000fe20000000800 */
[----:B--2---:R-:W-:Y:S01]  /*0da0*/  PRMT R5, RZ, 0x7610, R6 ;  /* 0x00007610ff057816 */ /* 0x004fe20000000006 */
[----:B------:R-:W-:Y:S01]  /*0db0*/  FMUL.FTZ R4, R4, 1.4426950216293334961 ;  /* 0x3fb8aa3b04047820 */ /* 0x000fe20000410000 */
[----:B------:R-:W-:-:S03]  /*0dc0*/  IADD3 R3, P0, R3, c[0x0][0x0], RZ ;  /* 0x0000000003037a10 */ /* 0x000fc60007f1e0ff */
[----:B------:R-:W-:Y:S01]  /*0dd0*/  FADD.FTZ R6, -R2, R5 ;  /* 0x0000000502067221 */ /* 0x000fe20000010100 */
[--C-:B------:R-:W-:Y:S01]  /*0de0*/  PRMT R5, RZ, 0x7610, R7.reuse ;  /* 0x00007610ff057816 */ /* 0x100fe20000000007 */
[----:B------:R-:W0:Y:S01]  /*0df0*/  MUFU.EX2 R11, R11 ;  /* 0x0000000b000b7308 */ /* 0x000e220000000800 */
[----:B------:R-:W-:Y:S01]  /*0e00*/  PRMT R7, RZ, 0x5410, R7 ;  /* 0x00005410ff077816 */ /* 0x000fe20000000007 */
[----:B------:R-:W-:Y:S02]  /*0e10*/  FMUL.FTZ R6, R6, 1.4426950216293334961 ;  /* 0x3fb8aa3b06067820 */ /* 0x000fe40000410000 */
[C---:B------:R-:W-:Y:S02]  /*0e20*/  FADD.FTZ R8, -R2.reuse, R5 ;  /* 0x0000000502087221 */ /* 0x040fe40000010100 */
[----:B------:R-:W-:Y:S02]  /*0e30*/  FADD.FTZ R7, -R2, R7 ;  /* 0x0000000702077221 */ /* 0x000fe40000010100 */
[----:B------:R-:W-:Y:S01]  /*0e40*/  FMUL.FTZ R10, R8, 1.4426950216293334961 ;  /* 0x3fb8aa3b080a7820 */ /* 0x000fe20000410000 */
[----:B------:R2:W4:Y:S01]  /*0e50*/  MUFU.EX2 R21, R4 ;  /* 0x0000000400157308 */ /* 0x0005220000000800 */
[----:B------:R-:W-:-:S02]  /*0e60*/  FMUL.FTZ R18, R7, 1.4426950216293334961 ;  /* 0x3fb8aa3b07127820 */ /* 0x000fc40000410000 */
[-C--:B-1-3--:R-:W-:Y:S02]  /*0e70*/  FMUL.FTZ R7, R19, R14.reuse ;  /* 0x0000000e13077220 */ /* 0x08afe40000410000 */
[----:B------:R-:W-:Y:S02]  /*0e80*/  IMAD.X R0, RZ, RZ, R0, P0 ;  /* 0x000000ffff007224 */ /* 0x000fe400000e0600 */
[-C--:B0-----:R-:W-:Y:S01]  /*0e90*/  FMUL.FTZ R5, R11, R14.reuse ;  /* 0x0000000e0b057220 */ /* 0x081fe20000410000 */
[----:B------:R0:W1:Y:S01]  /*0ea0*/  MUFU.EX2 R23, R6 ;  /* 0x0000000600177308 */ /* 0x0000620000000800 */
[----:B--2---:R-:W-:-:S07]  /*0eb0*/  FMUL.FTZ R4, R9, R14 ;  /* 0x0000000e09047220 */ /* 0x004fce0000410000 */
[----:B------:R-:W2:Y:S01]  /*0ec0*/  MUFU.EX2 R27, R10 ;  /* 0x0000000a001b7308 */ /* 0x000ea20000000800 */
[-C--:B0-----:R-:W-:Y:S02]  /*0ed0*/  FMUL.FTZ R6, R17, R14.reuse ;  /* 0x0000000e11067220 */ /* 0x081fe40000410000 */
[-C--:B----4-:R-:W-:Y:S02]  /*0ee0*/  FMUL.FTZ R8, R21, R14.reuse ;  /* 0x0000000e15087220 */ /* 0x090fe40000410000 */
[----:B------:R-:W-:Y:S01]  /*0ef0*/  IMAD.SHL.U32 R17, R3, 0x8, RZ ;  /* 0x0000000803117824 */ /* 0x000fe200078e00ff */
[----:B------:R0:W-:Y:S02]  /*0f00*/  STG.E.128 [R12.64], R4 ;  /* 0x000000040c007986 */ /* 0x0001e4000c101d06 */
[----:B------:R-:W3:Y:S01]  /*0f10*/  MUFU.EX2 R25, R18 ;  /* 0x0000001200197308 */ /* 0x000ee20000000800 */
[----:B-1----:R-:W-:Y:S01]  /*0f20*/  FMUL.FTZ R9, R23, R14 ;  /* 0x0000000e17097220 */ /* 0x002fe20000410000 */
[----:B------:R-:W-:-:S02]  /*0f30*/  ISETP.GE.U32.AND P0, PT, R17, c[0x0][0x170], PT ;  /* 0x00005c0011007a0c */ /* 0x000fc40003f06070 */
[----:B------:R-:W-:Y:S01]  /*0f40*/  SHF.L.U64.HI R17, R3, 0x3, R0 ;  /* 0x0000000303117819 */ /* 0x000fe20000010200 */
[----:B--2---:R-:W-:-:S03]  /*0f50*/  FMUL.FTZ R11, R27, R14 ;  /* 0x0000000e1b0b7220 */ /* 0x004fc60000410000 */
[----:B------:R-:W-:Y:S01]  /*0f60*/  ISETP.GE.AND.EX P0, PT, R17, c[0x0][0x174], PT, P0 ;  /* 0x00005d0011007a0c */ /* 0x000fe20003f06300 */
[----:B---3--:R-:W-:-:S05]  /*0f70*/  FMUL.FTZ R10, R25, R14 ;  /* 0x0000000e190a7220 */ /* 0x008fca0000410000 */
[----:B------:R0:W-:Y:S07]  /*0f80*/  STG.E.128 [R12.64+0x10], R8 ;  /* 0x000010080c007986 */ /* 0x0001ee000c101d06 */
[----:B------:R-:W-:Y:S05]  /*0f90*/  @!P0 BRA `(.L_x_7046) ;  /* 0xfffffcc000008947 */ /* 0x000fea000383ffff */
[----:B------:R-:W-:Y:S05]  /*0fa0*/  EXIT ;  /* 0x000000000000794d */ /* 0x000fea0003800000 */
.L_x_7037:
[----:B------:R-:W-:Y:S01]  /*0fb0*/  IMAD.MOV.U32 R7, RZ, RZ, 0x10 ;  /* 0x00000010ff077424 */ /* 0x000fe200078e00ff */
[----:B0-----:R-:W-:Y:S01]  /*0fc0*/  MOV R13, 0x1f ;  /* 0x0000001f000d7802 */ /* 0x001fe20000000f00 */
[----:B------:R-:W-:Y:S01]  /*0fd0*/  IMAD.MOV.U32 R14, RZ, RZ, -0x1 ;  /* 0xffffffffff0e7424 */ /* 0x000fe200078e00ff */
[----:B------:R-:W-:-:S02]  /*0fe0*/  MOV R4, 0x1000 ;  /* 0x0000100000047802 */ /* 0x000fc40000000f00 */
[----:B-1----:R-:W-:Y:S05]  /*0ff0*/  CALL.REL.NOINC `($__internal_49_$__cuda_sm70_shflsync_down_p) ;  /* 0x000003e000007944 */ /* 0x002fea0003c00000 */
[----:B-1----:R-:W-:Y:S01]  /*1000*/  IMAD.MOV.U32 R5, RZ, RZ, R7 ;  /* 0x000000ffff057224 */ /* 0x002fe200078e0007 */
[----:B0-----:R-:W-:Y:S05]  /*1010*/  BRA `(.L_x_7047) ;  /* 0xfffff51000007947 */ /* 0x001fea000383ffff */
.L_x_7038:
[----:B------:R-:W-:Y:S01]  /*1020*/  IMAD.MOV.U32 R7, RZ, RZ, 0x8 ;  /* 0x00000008ff077424 */ /* 0x000fe200078e00ff */
[----:B------:R-:W-:Y:S01]  /*1030*/  MOV R14, 0xffffffff ;  /* 0xffffffff000e7802 */ /* 0x000fe20000000f00 */
[----:B0-----:R-:W-:Y:S01]  /*1040*/  IMAD.MOV.U32 R13, RZ, RZ, 0x1f ;  /* 0x0000001fff0d7424 */ /* 0x001fe200078e00ff */
[----:B------:R-:W-:-:S02]  /*1050*/  MOV R4, 0x1070 ;  /* 0x0000107000047802 */ /* 0x000fc40000000f00 */
[----:B------:R-:W-:Y:S05]  /*1060*/  CALL.REL.NOINC `($__internal_49_$__cuda_sm70_shflsync_down_p) ;  /* 0x0000037000007944 */ /* 0x000fea0003c00000 */
[----:B-1----:R-:W-:Y:S01]  /*1070*/  FSETP.GEU.FTZ.AND P1, PT, R6, R7, PT ;  /* 0x000000070600720b */ /* 0x002fe20003f3e000 */
[----:B0-----:R-:W-:Y:S01]  /*1080*/  IMAD.MOV.U32 R13, RZ, RZ, 0x1f ;  /* 0x0000001fff0d7424 */ /* 0x001fe200078e00ff */
[----:B------:R-:W-:Y:S01]  /*1090*/  MOV R4, 0x10e0 ;  /* 0x000010e000047802 */ /* 0x000fe20000000f00 */
[----:B------:R-:W-:Y:S01]  /*10a0*/  IMAD.MOV.U32 R14, RZ, RZ, -0x1 ;  /* 0xffffffffff0e7424 */ /* 0x000fe200078e00ff */
[----:B------:R-:W-:Y:S01]  /*10b0*/  FSEL R6, R7, R6, !P1 ;  /* 0x0000000607067208 */ /* 0x000fe20004800000 */
[----:B------:R-:W-:-:S03]  /*10c0*/  IMAD.MOV.U32 R7, RZ, RZ, 0x4 ;  /* 0x00000004ff077424 */ /* 0x000fc600078e00ff */
[----:B------:R-:W-:Y:S05]  /*10d0*/  CALL.REL.NOINC `($__internal_49_$__cuda_sm70_shflsync_down_p) ;  /* 0x0000030000007944 */ /* 0x000fea0003c00000 */
[----:B-1----:R-:W-:Y:S01]  /*10e0*/  FSETP.GEU.FTZ.AND P1, PT, R6, R7, PT ;  /* 0x000000070600720b */ /* 0x002fe20003f3e000 */
[----:B0-----:R-:W-:Y:S01]  /*10f0*/  HFMA2.MMA R13, -RZ, RZ, 0, 1.847743988037109375e-06 ;  /* 0x0000001fff0d7435 */ /* 0x001fe200000001ff */
[----:B------:R-:W-:Y:S01]  /*1100*/  IMAD.MOV.U32 R14, RZ, RZ, -0x1 ;  /* 0xffffffffff0e7424 */ /* 0x000fe200078e00ff */
[----:B------:R-:W-:-:S02]  /*1110*/  MOV R4, 0x1150 ;  /* 0x0000115000047802 */ /* 0x000fc40000000f00 */
[----:B------:R-:W-:Y:S01]  /*1120*/  FSEL R6, R7, R6, !P1 ;  /* 0x0000000607067208 */ /* 0x000fe20004800000 */
[----:B------:R-:W-:Y:S02]  /*1130*/  IMAD.MOV.U32 R7, RZ, RZ, 0x2 ;  /* 0x00000002ff077424 */ /* 0x000fe400078e00ff */
        /* <DEDUP_REMOVED lines=8> */
[----:B01----:R-:W-:Y:S05]  /*11c0*/  BRA `(.L_x_7048) ;  /* 0xfffff43000007947 */ /* 0x003fea000383ffff */
.L_x_7044:
[----:B--2---:R-:W-:Y:S01]  /*11d0*/  MOV R6, R10 ;  /* 0x0000000a00067202 */ /* 0x004fe20000000f00 */
[----:B------:R-:W-:Y:S01]  /*11e0*/  IMAD.MOV.U32 R7, RZ, RZ, 0x10 ;  /* 0x00000010ff077424 */ /* 0x000fe200078e00ff */
[----:B------:R-:W-:Y:S01]  /*11f0*/  MOV R4, 0x1230 ;  /* 0x0000123000047802 */ /* 0x000fe20000000f00 */
[----:B-1----:R-:W-:Y:S02]  /*1200*/  IMAD.MOV.U32 R13, RZ, RZ, 0x1f ;  /* 0x0000001fff0d7424 */ /* 0x002fe400078e00ff */
[----:B------:R-:W-:-:S02]  /*1210*/  IMAD.MOV.U32 R14, RZ, RZ, -0x1 ;  /* 0xffffffffff0e7424 */ /* 0x000fc400078e00ff */
[----:B0-----:R-:W-:Y:S05]  /*1220*/  CALL.REL.NOINC `($__internal_49_$__cuda_sm70_shflsync_down_p) ;  /* 0x000001b000007944 */ /* 0x001fea0003c00000 */
[----:B-1----:R-:W-:Y:S01]  /*1230*/  IMAD.MOV.U32 R5, RZ, RZ, R7 ;  /* 0x000000ffff057224 */ /* 0x002fe200078e0007 */
[----:B0-----:R-:W-:Y:S05]  /*1240*/  BRA `(.L_x_7049) ;  /* 0xfffff8e000007947 */ /* 0x001fea000383ffff */
.L_x_7045:
[----:B------:R-:W-:Y:S01]  /*1250*/  MOV R6, R10 ;  /* 0x0000000a00067202 */ /* 0x000fe20000000f00 */
[----:B------:R-:W-:Y:S01]  /*1260*/  IMAD.MOV.U32 R7, RZ, RZ, 0x8 ;  /* 0x00000008ff077424 */ /* 0x000fe200078e00ff */
[----:B------:R-:W-:Y:S01]  /*1270*/  MOV R4, 0x12b0 ;  /* 0x000012b000047802 */ /* 0x000fe20000000f00 */
[----:B-1----:R-:W-:-:S02]  /*1280*/  IMAD.MOV.U32 R13, RZ, RZ, 0x1f ;  /* 0x0000001fff0d7424 */ /* 0x002fc400078e00ff */
[----:B------:R-:W-:Y:S02]  /*1290*/  IMAD.MOV.U32 R14, RZ, RZ, -0x1 ;  /* 0xffffffffff0e7424 */ /* 0x000fe400078e00ff */
[----:B0-----:R-:W-:Y:S05]  /*12a0*/  CALL.REL.NOINC `($__internal_49_$__cuda_sm70_shflsync_down_p) ;  /* 0x0000013000007944 */ /* 0x001fea0003c00000 */
[----:B0-----:R-:W-:Y:S01]  /*12b0*/  HFMA2.MMA R13, -RZ, RZ, 0, 1.847743988037109375e-06 ;  /* 0x0000001fff0d7435 */ /* 0x001fe200000001ff */
[----:B-1----:R-:W-:Y:S01]  /*12c0*/  FADD.FTZ R6, R10, R7 ;  /* 0x000000070a067221 */ /* 0x002fe20000010000 */
[----:B------:R-:W-:Y:S01]  /*12d0*/  MOV R4, 0x1310 ;  /* 0x0000131000047802 */ /* 0x000fe20000000f00 */
[----:B------:R-:W-:Y:S02]  /*12e0*/  IMAD.MOV.U32 R7, RZ, RZ, 0x4 ;  /* 0x00000004ff077424 */ /* 0x000fe400078e00ff */
[----:B------:R-:W-:Y:S02]  /*12f0*/  IMAD.MOV.U32 R14, RZ, RZ, -0x1 ;  /* 0xffffffffff0e7424 */ /* 0x000fe400078e00ff */
[----:B------:R-:W-:Y:S05]  /*1300*/  CALL.REL.NOINC `($__internal_49_$__cuda_sm70_shflsync_down_p) ;  /* 0x000000d000007944 */ /* 0x000fea0003c00000 */
[----:B01----:R-:W-:Y:S01]  /*1310*/  FADD.FTZ R6, R6, R7 ;  /* 0x0000000706067221 */ /* 0x003fe20000010000 */
[----:B------:R-:W-:Y:S01]  /*1320*/  MOV R4, 0x1370 ;  /* 0x0000137000047802 */ /* 0x000fe20000000f00 */
[----:B------:R-:W-:Y:S02]  /*1330*/  IMAD.MOV.U32 R7, RZ, RZ, 0x2 ;  /* 0x00000002ff077424 */ /* 0x000fe400078e00ff */
[----:B------:R-:W-:Y:S02]  /*1340*/  IMAD.MOV.U32 R13, RZ, RZ, 0x1f ;  /* 0x0000001fff0d7424 */ /* 0x000fe400078e00ff */
[----:B------:R-:W-:-:S02]  /*1350*/  IMAD.MOV.U32 R14, RZ, RZ, -0x1 ;  /* 0xffffffffff0e7424 */ /* 0x000fc400078e00ff */
[----:B------:R-:W-:Y:S05]  /*1360*/  CALL.REL.NOINC `($__internal_49_$__cuda_sm70_shflsync_down_p) ;  /* 0x0000007000007944 */ /* 0x000fea0003c00000 */
[----:B01----:R-:W-:Y:S01]  /*1370*/  FADD.FTZ R6, R6, R7 ;  /* 0x0000000706067221 */ /* 0x003fe20000010000 */
[----:B------:R-:W-:Y:S01]  /*1380*/  MOV R7, 0x1 ;  /* 0x0000000100077802 */ /* 0x000fe20000000f00 */
[----:B------:R-:W-:Y:S01]  /*1390*/  IMAD.MOV.U32 R13, RZ, RZ, 0x1f ;  /* 0x0000001fff0d7424 */ /* 0x000fe200078e00ff */
[----:B------:R-:W-:Y:S01]  /*13a0*/  MOV R4, 0x13d0 ;  /* 0x000013d000047802 */ /* 0x000fe20000000f00 */
[----:B------:R-:W-:-:S02]  /*13b0*/  IMAD.MOV.U32 R14, RZ, RZ, -0x1 ;  /* 0xffffffffff0e7424 */ /* 0x000fc400078e00ff */
[----:B------:R-:W-:Y:S05]  /*13c0*/  CALL.REL.NOINC `($__internal_49_$__cuda_sm70_shflsync_down_p) ;  /* 0x0000001000007944 */ /* 0x000fea0003c00000 */
[----:B01----:R-:W-:Y:S05]  /*13d0*/  BRA `(.L_x_7050) ;  /* 0xfffff7e000007947 */ /* 0x003fea000383ffff */
        .weak           $__internal_49_$__cuda_sm70_shflsync_down_p
        .type           $__internal_49_$__cuda_sm70_shflsync_down_p,@function
        .size           $__internal_49_$__cuda_sm70_shflsync_down_p,(.L_x_11242 - $__internal_49_$__cuda_sm70_shflsync_down_p)
$__internal_49_$__cuda_sm70_shflsync_down_p:
[----:B------:R-:W-:Y:S01]  /*13e0*/  IMAD.MOV.U32 R5, RZ, RZ, 0x0 ;  /* 0x00000000ff057424 */ /* 0x000fe200078e00ff */
[----:B------:R-:W-:Y:S04]  /*13f0*/  WARPSYNC R14 ;  /* 0x0000000e00007348 */ /* 0x000fe80003800000 */
[----:B------:R0:W1:Y:S01]  /*1400*/  SHFL.DOWN PT, R7, R6, R7, R13 ;  /* 0x0800000706077389 */ /* 0x00006200000e000d */
[----:B------:R-:W-:Y:S05]  /*1410*/  RET.REL.NODEC R4 `(_ZN2at6native43_GLOBAL__N__9ae7fba5_10_SoftMax_cu_9f978f6323cunn_SoftMaxForwardSmemILi8EN3c108BFloat16EffNS1_22SoftMaxForwardEpilogueElEEvPT2_PKT0_T4_) ;  /* 0xffffebe004007950 */ /* 0x000fea0003c3ffff */
.L_x_7051:
        /* <DEDUP_REMOVED lines=14> */
.L_x_11242:


//--------------------- .text._ZN2at6native43_GLOBAL__N__9ae7fba5_10_SoftMax_cu_9f978f6319cunn_SoftMaxForwardILi8EN3c108BFloat16EfS4_NS1_22SoftMaxForwardEpilogueEEEvPT2_PKT0_i --------------------------
	.section	.text._ZN2at6native43_GLOBAL__N__9ae7fba5_10_SoftMax_cu_9f978f6319cunn_SoftMaxForwardILi8EN3c108BFloat16EfS4_NS1_22SoftMaxForwardEpilogueEEEvPT2_PKT0_i,"ax",@progbits
	.sectioninfo	@"SHI_REGISTERS=30"
	.align	128
.text._ZN2at6native43_GLOBAL__N__9ae7fba5_10_SoftMax_cu_9f978f6319cunn_SoftMaxForwardILi8EN3c108BFloat16EfS4_NS1_22SoftMaxForwardEpilogueEEEvPT2_PKT0_i:
        .type           _ZN2at6native43_GLOBAL__N__9ae7fba5_10_SoftMax_cu_9f978f6319cunn_SoftMaxForwardILi8EN3c108BFloat16EfS4_NS1_22SoftMaxForwardEpilogueEEEvPT2_PKT0_i,@function
        .size           _ZN2at6native43_GLOBAL__N__9ae7fba5_10_SoftMax_cu_9f978f6319cunn_SoftMaxForwardILi8EN3c108BFloat16EfS4_NS1_22SoftMaxForwardEpilogueEEEvPT2_PKT0_i,(.L_x_11244 - _ZN2at6native43_GLOBAL__N__9ae7fba5_10_SoftMax_cu_9f978f6319cunn_SoftMaxForwardILi8EN3c108BFloat16EfS4_NS1_22SoftMaxForwardEpilogueEEEvPT2_PKT0_i)
        .other          _ZN2at6native43_GLOBAL__N__9ae7fba5_10_SoftMax_cu_9f978f6319cunn_SoftMaxForwardILi8EN3c108BFloat16EfS4_NS1_22SoftMaxForwardEpilogueEEEvPT2_PKT0_i,@"STO_CUDA_ENTRY STV_DEFAULT"
_ZN2at6native43_GLOBAL__N__9ae7fba5_10_SoftMax_cu_9f978f6319cunn_SoftMaxForwardILi8EN3c108BFloat16EfS4_NS1_22SoftMaxForwardEpilogueEEEvPT2_PKT0_i:
        /* <DEDUP_REMOVED lines=41> */
.L_x_7052:
[----:B------:R-:W-:Y:S01]  /*0290*/  IMAD.MOV.U32 R0, RZ, RZ, -0x800001 ;  /* 0xff7fffffff007424 */ /* 0x000fe200078e00ff */
[----:B------:R-:W-:Y:S02]  /*02a0*/  UMOV UR5, 0xff7fffff ;  /* 0xff7fffff00057882 */ /* 0x000fe40000000000 */
[----:B------:R-:W-:Y:S02]  /*02b0*/  ULDC UR4, c[0x0][0x170] ;  /* 0x00005c0000047ab9 */ /* 0x000fe40000000800 */
[----:B------:R-:W-:Y:S02]  /*02c0*/  UMOV UR7, UR10 ;  /* 0x0000000a00077c82 */ /* 0x000fe40008000000 */
[----:B------:R-:W-:Y:S02]  /*02d0*/  UMOV UR8, UR11 ;  /* 0x0000000b00087c82 */ /* 0x000fe40008000000 */
.L_x_7053:
[----:B------:R-:W-:Y:S01]  /*02e0*/  IMAD.MOV.U32 R16, RZ, RZ, c[0x0][0x0] ;  /* 0x00000000ff107624 */ /* 0x000fe200078e00ff */
[----:B------:R-:W-:Y:S01]  /*02f0*/  BSSY B0, `(.L_x_7054) ;  /* 0x0000032000007945 */ /* 0x000fe20003800000 */
[----:B------:R-:W-:-:S02]  /*0300*/  IMAD.SHL.U32 R9, R8, 0x8, RZ ;  /* 0x0000000808097824 */ /* 0x000fc400078e00ff */
[----:B------:R-:W-:Y:S02]  /*0310*/  IMAD.SHL.U32 R10, R16, 0x8, RZ ;  /* 0x00000008100a7824 */ /* 0x000fe400078e00ff */
[----:B------:R-:W-:Y:S02]  /*0320*/  IMAD.U32 R14, RZ, RZ, UR7 ;  /* 0x00000007ff0e7e24 */ /* 0x000fe4000f8e00ff */
[----:B------:R-:W0:Y:S01]  /*0330*/  I2F.U32.RP R6, R10 ;  /* 0x0000000a00067306 */ /* 0x000e220000209000 */
[----:B------:R-:W-:Y:S01]  /*0340*/  IADD3 R7, RZ, -R10, RZ ;  /* 0x8000000aff077210 */ /* 0x000fe20007ffe0ff */
[----:B------:R-:W-:Y:S01]  /*0350*/  IMAD.U32 R15, RZ, RZ, UR8 ;  /* 0x00000008ff0f7e24 */ /* 0x000fe2000f8e00ff */
[----:B------:R-:W-:-:S05]  /*0360*/  ISETP.NE.U32.AND P2, PT, R10, RZ, PT ;  /* 0x000000ff0a00720c */ /* 0x000fca0003f45070 */
        /* <DEDUP_REMOVED lines=12> */
[----:B------:R-:W-:Y:S01]  /*0430*/  @P0 IMAD.IADD R17, R17, 0x1, -R10 ;  /* 0x0000000111110824 */ /* 0x000fe200078e0a0a */
[----:B------:R-:W-:-:S04]  /*0440*/  @!P2 LOP3.LUT R17, RZ, R10, RZ, 0x33, !PT ;  /* 0x0000000aff11a212 */ /* 0x000fc800078e33ff */
[----:B------:R-:W-:-:S04]  /*0450*/  IADD3 R17, -R17, UR4, RZ ;  /* 0x0000000411117c10 */ /* 0x000fc8000fffe1ff */
[-C--:B------:R-:W-:Y:S02]  /*0460*/  ISETP.GE.AND P0, PT, R9, R17.reuse, PT ;  /* 0x000000110900720c */ /* 0x080fe40003f06270 */
[----:B------:R-:W-:-:S04]  /*0470*/  IADD3 R18, R8, R17, RZ ;  /* 0x0000001108127210 */ /* 0x000fc80007ffe0ff */
[----:B------:R-:W-:-:S07]  /*0480*/  ISETP.GE.AND P2, PT, R18, UR4, PT ;  /* 0x0000000412007c0c */ /* 0x000fce000bf46270 */
[----:B------:R-:W-:Y:S05]  /*0490*/  @P0 BRA `(.L_x_7055) ;  /* 0x0000017000000947 */ /* 0x000fea0003800000 */
[----:B------:R-:W-:-:S04]  /*04a0*/  IMAD.MOV.U32 R13, RZ, RZ, R8 ;  /* 0x000000ffff0d7224 */ /* 0x000fc800078e0008 */
.L_x_7056:
        /* <DEDUP_REMOVED lines=22> */
.L_x_7055:
[----:B------:R-:W-:Y:S05]  /*0610*/  BSYNC B0 ;  /* 0x0000000000007941 */ /* 0x000fea0003800000 */
.L_x_7054:
[----:B------:R-:W-:Y:S01]  /*0620*/  BSSY B0, `(.L_x_7057) ;  /* 0x0000009000007945 */ /* 0x000fe20003800000 */
[----:B------:R-:W-:Y:S05]  /*0630*/  @P2 BRA `(.L_x_7058) ;  /* 0x0000007000002947 */ /* 0x000fea0003800000 */
.L_x_7059:
[----:B------:R-:W-:-:S06]  /*0640*/  IMAD.WIDE R4, R18, 0x2, R14 ;  /* 0x0000000212047825 */ /* 0x000fcc00078e020e */
[----:B------:R-:W2:Y:S01]  /*0650*/  LDG.E.U16 R4, [R4.64] ;  /* 0x0000001004047981 */ /* 0x000ea2000c1e1500 */
[----:B------:R-:W-:-:S04]  /*0660*/  IADD3 R18, R18, c[0x0][0x0], RZ ;  /* 0x0000000012127a10 */ /* 0x000fc80007ffe0ff */
[----:B------:R-:W-:Y:S02]  /*0670*/  ISETP.GE.AND P0, PT, R18, UR4, PT ;  /* 0x0000000412007c0c */ /* 0x000fe4000bf06270 */
[----:B--2---:R-:W-:-:S04]  /*0680*/  PRMT R5, RZ, 0x5410, R4 ;  /* 0x00005410ff057816 */ /* 0x004fc80000000004 */
[----:B------:R-:W-:-:S07]  /*0690*/  FMNMX.FTZ R0, R5, R0, !PT ;  /* 0x0000000005007209 */ /* 0x000fce0007810000 */
[----:B------:R-:W-:Y:S05]  /*06a0*/  @!P0 BRA `(.L_x_7059) ;  /* 0xffffff9000008947 */ /* 0x000fea000383ffff */
.L_x_7058:
[----:B------:R-:W-:Y:S05]  /*06b0*/  BSYNC B0 ;  /* 0x0000000000007941 */ /* 0x000fea0003800000 */
.L_x_7057:
        /* <DEDUP_REMOVED lines=24> */
[----:B------:R-:W-:Y:S02]  /*0840*/  FSEL R6, R6, R7, !P0 ;  /* 0x0000000706067208 */ /* 0x000fe40004000000 */
[----:B------:R-:W-:-:S03]  /*0850*/  MOV R7, UR5 ;  /* 0x0000000500077c02 */ /* 0x000fc60008000f00 */
        /* <DEDUP_REMOVED lines=9> */
.L_x_7082:
        /* <DEDUP_REMOVED lines=13> */
.L_x_7083:
[----:B-1----:R-:W-:-:S04]  /*09c0*/  FSETP.GEU.FTZ.AND P0, PT, R7, R4, PT ;  /* 0x000000040700720b */ /* 0x002fc80003f1e000 */
[----:B0-----:R-:W-:-:S04]  /*09d0*/  FSEL R7, R4, R7, !P0 ;  /* 0x0000000704077208 */ /* 0x001fc80004000000 */
.L_x_7061:
[----:B------:R-:W-:Y:S05]  /*09e0*/  BSYNC B0 ;  /* 0x0000000000007941 */ /* 0x000fea0003800000 */
.L_x_7060:
[----:B------:R-:W-:Y:S01]  /*09f0*/  ISETP.NE.AND P5, PT, R8, RZ, PT ;  /* 0x000000ff0800720c */ /* 0x000fe20003fa5270 */
[----:B------:R-:W-:-:S12]  /*0a00*/  WARPSYNC 0xffffffff ;  /* 0xffffffff00007948 */ /* 0x000fd80003800000 */
[----:B-1----:R1:W-:Y:S02]  /*0a10*/  @!P5 STS [RZ], R7 ;  /* 0x00000007ff00d388 */ /* 0x0023e40000000800 */
[----:B0-----:R-:W0:Y:S01]  /*0a20*/  I2F.U32.RP R0, R10 ;  /* 0x0000000a00007306 */ /* 0x001e220000209000 */
[----:B------:R-:W-:Y:S01]  /*0a30*/  BAR.SYNC.DEFER_BLOCKING 0x0 ;  /* 0x0000000000007b1d */ /* 0x000fe20000010000 */
[----:B-1----:R-:W-:Y:S02]  /*0a40*/  IMAD.MOV R7, RZ, RZ, -R10 ;  /* 0x000000ffff077224 */ /* 0x002fe400078e0a0a */
[----:B------:R-:W-:-:S03]  /*0a50*/  IMAD.MOV.U32 R17, RZ, RZ, RZ ;  /* 0x000000ffff117224 */ /* 0x000fc600078e00ff */
        /* <DEDUP_REMOVED lines=31> */
.L_x_7064:
[----:B------:R-:W-:Y:S01]  /*0c50*/  IMAD.HI.U32 R4, R7, UR4, RZ ;  /* 0x0000000407047c27 */ /* 0x000fe2000f8e00ff */
[----:B------:R-:W-:Y:S01]  /*0c60*/  ISETP.NE.U32.AND P6, PT, R10, RZ, PT ;  /* 0x000000ff0a00720c */ /* 0x000fe20003fc5070 */
[----:B------:R-:W-:Y:S02]  /*0c70*/  BSSY B0, `(.L_x_7065) ;  /* 0x000003d000007945 */ /* 0x000fe40003800000 */
[----:B------:R-:W-:Y:S01]  /*0c80*/  IMAD.U32 R14, RZ, RZ, UR5 ;  /* 0x00000005ff0e7e24 */ /* 0x000fe2000f8e00ff */
[----:B------:R-:W-:Y:S01]  /*0c90*/  IADD3 R5, -R4, RZ, RZ ;  /* 0x000000ff04057210 */ /* 0x000fe20007ffe1ff */
[----:B------:R-:W-:-:S04]  /*0ca0*/  IMAD.U32 R15, RZ, RZ, UR7 ;  /* 0x00000007ff0f7e24 */ /* 0x000fc8000f8e00ff */
[----:B------:R-:W-:-:S05]  /*0cb0*/  IMAD R5, R10, R5, UR4 ;  /* 0x000000040a057e24 */ /* 0x000fca000f8e0205 */
[----:B------:R-:W-:-:S13]  /*0cc0*/  ISETP.GE.U32.AND P0, PT, R5, R10, PT ;  /* 0x0000000a0500720c */ /* 0x000fda0003f06070 */
[----:B------:R-:W-:-:S05]  /*0cd0*/  @P0 IMAD.IADD R5, R5, 0x1, -R10 ;  /* 0x0000000105050824 */ /* 0x000fca00078e0a0a */
        /* <DEDUP_REMOVED lines=8> */
.L_x_7067:
        /* <DEDUP_REMOVED lines=46> */
.L_x_7066:
[----:B------:R-:W-:Y:S05]  /*1040*/  BSYNC B0 ;  /* 0x0000000000007941 */ /* 0x000fea0003800000 */
.L_x_7065:
[----:B------:R-:W-:Y:S01]  /*1050*/  ISETP.GE.AND P0, PT, R19, UR4, PT ;  /* 0x0000000413007c0c */ /* 0x000fe2000bf06270 */
[----:B------:R-:W-:-:S12]  /*1060*/  BSSY B0, `(.L_x_7068) ;  /* 0x000000c000007945 */ /* 0x000fd80003800000 */
[----:B------:R-:W-:Y:S05]  /*1070*/  @P0 BRA `(.L_x_7069) ;  /* 0x000000a000000947 */ /* 0x000fea0003800000 */
.L_x_7070:
        /* <DEDUP_REMOVED lines=10> */
.L_x_7069:
[----:B------:R-:W-:Y:S05]  /*1120*/  BSYNC B0 ;  /* 0x0000000000007941 */ /* 0x000fea0003800000 */
.L_x_7068:
        /* <DEDUP_REMOVED lines=20> */
.L_x_7084:
        /* <DEDUP_REMOVED lines=9> */
.L_x_7085:
[----:B---3--:R-:W-:Y:S02]  /*1300*/  FADD.FTZ R13, R13, R6 ;  /* 0x000000060d0d7221 */ /* 0x008fe40000010000 */
.L_x_7072:
[----:B------:R-:W-:Y:S05]  /*1310*/  BSYNC B0 ;  /* 0x0000000000007941 */ /* 0x000fea0003800000 */
.L_x_7071:
        /* <DEDUP_REMOVED lines=8> */
[----:B--2---:R-:W2:Y:S03]  /*13a0*/  LDS R13, [RZ] ;  /* 0x00000000ff0d7984 */ /* 0x004ea60000000800 */
[----:B------:R-:W-:-:S13]  /*13b0*/  ISETP.NE.AND P0, PT, R4, UR14, PT ;  /* 0x0000000e04007c0c */ /* 0x000fda000bf05270 */
[----:B------:R-:W-:Y:S05]  /*13c0*/  @!P0 BRA `(.L_x_7075) ;  /* 0x0000016000008947 */ /* 0x000fea0003800000 */
[----:B------:R-:W-:-:S13]  /*13d0*/  ISETP.GE.AND P0, PT, R8, c[0x0][0x170], PT ;  /* 0x00005c0008007a0c */ /* 0x000fda0003f06270 */
[----:B------:R-:W-:Y:S05]  /*13e0*/  @P0 EXIT ;  /* 0x000000000000094d */ /* 0x000fea0003800000 */
[----:B--2---:R-:W2:Y:S02]  /*13f0*/  MUFU.RCP R13, R13 ;  /* 0x0000000d000d7308 */ /* 0x004ea40000001000 */
.L_x_7076:
[----:B------:R-:W-:Y:S02]  /*1400*/  IMAD.U32 R2, RZ, RZ, UR10 ;  /* 0x0000000aff027e24 */ /* 0x000fe4000f8e00ff */
[----:B0-----:R-:W-:-:S04]  /*1410*/  IMAD.U32 R3, RZ, RZ, UR11 ;  /* 0x0000000bff037e24 */ /* 0x001fc8000f8e00ff */
[----:B------:R-:W-:-:S06]  /*1420*/  IMAD.WIDE R2, R8, 0x2, R2 ;  /* 0x0000000208027825 */ /* 0x000fcc00078e0202 */
[----:B------:R-:W3:Y:S01]  /*1430*/  LDG.E.U16 R2, [R2.64] ;  /* 0x0000001002027981 */ /* 0x000ee2000c1e1500 */
[----:B------:R-:W-:-:S04]  /*1440*/  IADD3 R7, P0, R8, UR12, RZ ;  /* 0x0000000c08077c10 */ /* 0x000fc8000ff1e0ff */
[C---:B------:R-:W-:Y:S02]  /*1450*/  LEA.HI.X.SX32 R10, R8.reuse, UR13, 0x1, P0 ;  /* 0x0000000d080a7c11 */ /* 0x040fe400080f0eff */
[----:B------:R-:W-:-:S04]  /*1460*/  IADD3 R8, R8, c[0x0][0x0], RZ ;  /* 0x0000000008087a10 */ /* 0x000fc80007ffe0ff */
[----:B------:R-:W-:Y:S02]  /*1470*/  ISETP.GE.AND P0, PT, R8, c[0x0][0x170], PT ;  /* 0x00005c0008007a0c */ /* 0x000fe40003f06270 */
[----:B---3--:R-:W-:-:S05]  /*1480*/  PRMT R3, RZ, 0x5410, R2 ;  /* 0x00005410ff037816 */ /* 0x008fca0000000002 */
[----:B0-----:R-:W-:-:S04]  /*1490*/  FADD.FTZ R4, -R0, R3 ;  /* 0x0000000300047221 */ /* 0x001fc80000010100 */
[----:B------:R-:W-:Y:S01]  /*14a0*/  FMUL.FTZ R6, R4, 1.4426950216293334961 ;  /* 0x3fb8aa3b04067820 */ /* 0x000fe20000410000 */
[----:B------:R-:W-:-:S05]  /*14b0*/  LEA R4, P1, R7, c[0x0][0x160], 0x1 ;  /* 0x0000580007047a11 */ /* 0x000fca00078208ff */
[----:B------:R-:W0:Y:S02]  /*14c0*/  MUFU.EX2 R6, R6 ;  /* 0x0000000600067308 */ /* 0x000e240000000800 */
[----:B0-2---:R-:W-:-:S05]  /*14d0*/  FMUL.FTZ R5, R6, R13 ;  /* 0x0000000d06057220 */ /* 0x005fca0000410000 */
[----:B------:R-:W-:Y:S02]  /*14e0*/  F2FP.BF16.PACK_AB R3, RZ, R5 ;  /* 0x00000005ff03723e */ /* 0x000fe400000010ff */
[----:B------:R-:W-:-:S05]  /*14f0*/  LEA.HI.X R5, R7, c[0x0][0x164], R10, 0x1, P1 ;  /* 0x0000590007057a11 */ /* 0x000fca00008f0c0a */
[----:B------:R0:W-:Y:S01]  /*1500*/  STG.E.U16 [R4.64], R3 ;  /* 0x0000000304007986 */ /* 0x0001e2000c101510 */
[----:B------:R-:W-:Y:S05]  /*1510*/  @!P0 BRA `(.L_x_7076) ;  /* 0xfffffee000008947 */ /* 0x000fea000383ffff */
[----:B------:R-:W-:Y:S05]  /*1520*/  EXIT ;  /* 0x000000000000794d */ /* 0x000fea0003800000 */
.L_x_7075:
[----:B------:R-:W3:Y:S01]  /*1530*/  I2F.U32.RP R6, R10 ;  /* 0x0000000a00067306 */ /* 0x000ee20000209000 */
[----:B------:R-:W-:-:S07]  /*1540*/  IADD3 R7, RZ, -R10, RZ ;  /* 0x8000000aff077210 */ /* 0x000fce0007ffe0ff */
[----:B---3--:R-:W3:Y:S02]  /*1550*/  MUFU.RCP R6, R6 ;  /* 0x0000000600067308 */ /* 0x008ee40000001000 */
[----:B---3--:R-:W-:-:S06]  /*1560*/  IADD3 R4, R6, 0xffffffe, RZ ;  /* 0x0ffffffe06047810 */ /* 0x008fcc0007ffe0ff */
[----:B------:R3:W4:Y:S02]  /*1570*/  F2I.FTZ.U32.TRUNC.NTZ R5, R4 ;  /* 0x0000000400057305 */ /* 0x000724000021f000 */
[----:B---3--:R-:W-:Y:S02]  /*1580*/  IMAD.MOV.U32 R4, RZ, RZ, RZ ;  /* 0x000000ffff047224 */ /* 0x008fe400078e00ff */
[----:B----4-:R-:W-:-:S04]  /*1590*/  IMAD R7, R7, R5, RZ ;  /* 0x0000000507077224 */ /* 0x010fc800078e02ff */
[----:B------:R-:W-:Y:S01]  /*15a0*/  IMAD.HI.U32 R7, R5, R7, R4 ;  /* 0x0000000705077227 */ /* 0x000fe200078e0004 */
[----:B------:R-:W-:Y:S05]  /*15b0*/  @!P1 BRA `(.L_x_7077) ;  /* 0x000001b000009947 */ /* 0x000fea0003800000 */
[----:B------:R-:W-:Y:S02]  /*15c0*/  ULDC UR6, c[0x0][0x170] ;  /* 0x00005c0000067ab9 */ /* 0x000fe40000000800 */
[----:B------:R-:W-:-:S06]  /*15d0*/  UIADD3 UR6, UR14, UR6, URZ ;  /* 0x000000060e067290 */ /* 0x000fcc000fffe03f */
[----:B------:R-:W-:-:S04]  /*15e0*/  ISETP.GE.AND P0, PT, R8, UR6, PT ;  /* 0x0000000608007c0c */ /* 0x000fc8000bf06270 */
[----:B------:R-:W-:-:S13]  /*15f0*/  ISETP.LT.OR P0, PT, R8, UR14, P0 ;  /* 0x0000000e08007c0c */ /* 0x000fda0008701670 */
[----:B------:R-:W3:Y:S01]  /*1600*/  @!P0 LDG.E.U16 R2, [R2.64] ;  /* 0x0000001002028981 */ /* 0x000ee2000c1e1500 */
[----:B--2---:R-:W-:Y:S01]  /*1610*/  @!P0 MUFU.RCP R5, R13 ;  /* 0x0000000d00058308 */ /* 0x004fe20000001000 */
        /* <DEDUP_REMOVED lines=12> */
[----:B---3--:R-:W-:-:S05]  /*16e0*/  @!P0 PRMT R3, RZ, 0x5410, R2 ;  /* 0x00005410ff038816 */ /* 0x008fca0000000002 */
[----:B0-----:R-:W-:-:S04]  /*16f0*/  @!P0 FADD.FTZ R4, -R0, R3 ;  /* 0x0000000300048221 */ /* 0x001fc80000010100 */
[----:B------:R-:W-:Y:S01]  /*1700*/  @!P0 FMUL.FTZ R6, R4, 1.4426950216293334961 ;  /* 0x3fb8aa3b04068820 */ /* 0x000fe20000410000 */
[----:B------:R-:W-:-:S05]  /*1710*/  @!P0 LEA R4, P1, R12, c[0x0][0x160], 0x1 ;  /* 0x000058000c048a11 */ /* 0x000fca00078208ff */
[----:B------:R-:W0:Y:S02]  /*1720*/  @!P0 MUFU.EX2 R6, R6 ;  /* 0x0000000600068308 */ /* 0x000e240000000800 */
[----:B0-----:R-:W-:-:S05]  /*1730*/  @!P0 FMUL.FTZ R5, R6, R5 ;  /* 0x0000000506058220 */ /* 0x001fca0000410000 */
[----:B------:R-:W-:Y:S02]  /*1740*/  @!P0 F2FP.BF16.PACK_AB R3, RZ, R5 ;  /* 0x00000005ff03823e */ /* 0x000fe400000010ff */
[----:B------:R-:W-:-:S05]  /*1750*/  @!P0 LEA.HI.X R5, R12, c[0x0][0x164], R11, 0x1, P1 ;  /* 0x000059000c058a11 */ /* 0x000fca00008f0c0b */
[----:B------:R0:W-:Y:S02]  /*1760*/  @!P0 STG.E.U16 [R4.64], R3 ;  /* 0x0000000304008986 */ /* 0x0001e4000c101510 */
.L_x_7077:
[----:B------:R-:W-:Y:S01]  /*1770*/  IMAD.HI.U32 R2, R7, UR6, RZ ;  /* 0x0000000607027c27 */ /* 0x000fe2000f8e00ff */
[C---:B------:R-:W-:Y:S01]  /*1780*/  ISETP.NE.U32.AND P1, PT, R10.reuse, RZ, PT ;  /* 0x000000ff0a00720c */ /* 0x040fe20003f25070 */
[----:B------:R-:W-:Y:S01]  /*1790*/  ULDC.64 UR4, c[0x0][0x160] ;  /* 0x0000580000047ab9 */ /* 0x000fe20000000a00 */
[----:B------:R-:W-:Y:S01]  /*17a0*/  BSSY B0, `(.L_x_7078) ;  /* 0x0000047000007945 */ /* 0x000fe20003800000 */
[----:B0-----:R-:W-:Y:S01]  /*17b0*/  IMAD.MOV R3, RZ, RZ, -R2 ;  /* 0x000000ffff037224 */ /* 0x001fe200078e0a02 */
[----:B------:R-:W-:Y:S01]  /*17c0*/  ULEA UR4, UP0, UR12, UR4, 0x1 ;  /* 0x000000040c047291 */ /* 0x000fe2000f80083f */
[----:B------:R-:W-:Y:S02]  /*17d0*/  IMAD.U32 R2, RZ, RZ, UR10 ;  /* 0x0000000aff027e24 */ /* 0x000fe4000f8e00ff */
[----:B------:R-:W-:Y:S01]  /*17e0*/  IMAD R3, R10, R3, UR6 ;  /* 0x000000060a037e24 */ /* 0x000fe2000f8e0203 */
[----:B------:R-:W-:-:S04]  /*17f0*/  ULEA.HI.X UR12, UR12, UR5, UR13, 0x1, UP0 ;  /* 0x000000050c0c7291 */ /* 0x000fc800080f0c0d */
[----:B------:R-:W-:Y:S02]  /*1800*/  ISETP.GE.U32.AND P0, PT, R3, R10, PT ;  /* 0x0000000a0300720c */ /* 0x000fe40003f06070 */
[----:B------:R-:W-:-:S11]  /*1810*/  IMAD.U32 R11, RZ, RZ, UR12 ;  /* 0x0000000cff0b7e24 */ /* 0x000fd6000f8e00ff */
[----:B------:R-:W-:-:S05]  /*1820*/  @P0 IMAD.IADD R3, R3, 0x1, -R10 ;  /* 0x0000000103030824 */ /* 0x000fca00078e0a0a */
[----:B------:R-:W-:-:S13]  /*1830*/  ISETP.GE.U32.AND P0, PT, R3, R10, PT ;  /* 0x0000000a0300720c */ /* 0x000fda0003f06070 */
[----:B------:R-:W-:Y:S01]  /*1840*/  @P0 IMAD.IADD R3, R3, 0x1, -R10 ;  /* 0x0000000103030824 */ /* 0x000fe200078e0a0a */
[----:B------:R-:W-:Y:S01]  /*1850*/  @!P1 LOP3.LUT R3, RZ, R10, RZ, 0x33, !PT ;  /* 0x0000000aff039212 */ /* 0x000fe200078e33ff */
[----:B------:R-:W-:-:S03]  /*1860*/  IMAD.U32 R10, RZ, RZ, UR4 ;  /* 0x00000004ff0a7e24 */ /* 0x000fc6000f8e00ff */
[----:B------:R-:W-:Y:S02]  /*1870*/  IADD3 R12, -R3, UR6, RZ ;  /* 0x00000006030c7c10 */ /* 0x000fe4000fffe1ff */
[----:B------:R-:W-:Y:S02]  /*1880*/  MOV R3, UR11 ;  /* 0x0000000b00037c02 */ /* 0x000fe40008000f00 */
[----:B------:R-:W-:Y:S01]  /*1890*/  ISETP.GE.AND P0, PT, R9, R12, PT ;  /* 0x0000000c0900720c */ /* 0x000fe20003f06270 */
[----:B------:R-:W-:-:S12]  /*18a0*/  IMAD.IADD R9, R8, 0x1, R12 ;  /* 0x0000000108097824 */ /* 0x000fd800078e020c */
[----:B------:R-:W-:Y:S05]  /*18b0*/  @P0 BRA `(.L_x_7079) ;  /* 0x0000035000000947 */ /* 0x000fea0003800000 */
.L_x_7080:
[----:B------:R-:W-:-:S06]  /*18c0*/  IMAD.WIDE R4, R8, 0x10, R2 ;  /* 0x0000001008047825 */ /* 0x000fcc00078e0202 */
[----:B------:R-:W3:Y:S01]  /*18d0*/  LDG.E.128 R4, [R4.64] ;  /* 0x0000001004047981 */ /* 0x000ee2000c1e1d00 */
[----:B-12---:R-:W-:Y:S01]  /*18e0*/  MUFU.RCP R14, R13 ;  /* 0x0000000d000e7308 */ /* 0x006fe20000001000 */
[--C-:B---3--:R-:W-:Y:S02]  /*18f0*/  PRMT R19, RZ, 0x5410, R5.reuse ;  /* 0x00005410ff137816 */ /* 0x108fe40000000005 */
[----:B------:R-:W-:Y:S02]  /*1900*/  PRMT R21, RZ, 0x7610, R5 ;  /* 0x00007610ff157816 */ /* 0x000fe40000000005 */
[--C-:B------:R-:W-:Y:S01]  /*1910*/  PRMT R15, RZ, 0x5410, R4.reuse ;  /* 0x00005410ff0f7816 */ /* 0x100fe20000000004 */
[C---:B------:R-:W-:Y:S01]  /*1920*/  FADD.FTZ R19, -R0.reuse, R19 ;  /* 0x0000001300137221 */ /* 0x040fe20000010100 */
[----:B------:R-:W-:Y:S01]  /*1930*/  PRMT R17, RZ, 0x7610, R4 ;  /* 0x00007610ff117816 */ /* 0x000fe20000000004 */
[C---:B------:R-:W-:Y:S01]  /*1940*/  FADD.FTZ R21, -R0.reuse, R21 ;  /* 0x0000001500157221 */ /* 0x040fe20000010100 */
[--C-:B------:R-:W-:Y:S01]  /*1950*/  PRMT R23, RZ, 0x7610, R6.reuse ;  /* 0x00007610ff177816 */ /* 0x100fe20000000006 */
[----:B------:R-:W-:Y:S01]  /*1960*/  FMUL.FTZ R5, R19, 1.4426950216293334961 ;  /* 0x3fb8aa3b13057820 */ /* 0x000fe20000410000 */
[----:B------:R-:W-:Y:S01]  /*1970*/  PRMT R25, RZ, 0x5410, R7 ;  /* 0x00005410ff197816 */ /* 0x000fe20000000007 */
[----:B------:R-:W-:Y:S01]  /*1980*/  FMUL.FTZ R19, R21, 1.4426950216293334961 ;  /* 0x3fb8aa3b15137820 */ /* 0x000fe20000410000 */
[----:B------:R-:W-:Y:S01]  /*1990*/  PRMT R21, RZ, 0x5410, R6 ;  /* 0x00005410ff157816 */ /* 0x000fe20000000006 */
[C---:B------:R-:W-:Y:S01]  /*19a0*/  FADD.FTZ R15, -R0.reuse, R15 ;  /* 0x0000000f000f7221 */ /* 0x040fe20000010100 */
[----:B------:R-:W-:Y:S01]  /*19b0*/  PRMT R7, RZ, 0x7610, R7 ;  /* 0x00007610ff077816 */ /* 0x000fe20000000007 */
[C---:B------:R-:W-:Y:S01]  /*19c0*/  FADD.FTZ R17, -R0.reuse, R17 ;  /* 0x0000001100117221 */ /* 0x040fe20000010100 */
[----:B------:R-:W0:Y:S01]  /*19d0*/  MUFU.EX2 R5, R5 ;  /* 0x0000000500057308 */ /* 0x000e220000000800 */
[----:B------:R-:W-:-:S02]  /*19e0*/  FADD.FTZ R21, -R0, R21 ;  /* 0x0000001500157221 */ /* 0x000fc40000010100 */
[C---:B------:R-:W-:Y:S02]  /*19f0*/  FADD.FTZ R23, -R0.reuse, R23 ;  /* 0x0000001700177221 */ /* 0x040fe40000010100 */
[C---:B------:R-:W-:Y:S02]  /*1a00*/  FADD.FTZ R25, -R0.reuse, R25 ;  /* 0x0000001900197221 */ /* 0x040fe40000010100 */
[----:B------:R-:W-:Y:S01]  /*1a10*/  FADD.FTZ R7, -R0, R7 ;  /* 0x0000000700077221 */ /* 0x000fe20000010100 */
[----:B------:R-:W1:Y:S01]  /*1a20*/  MUFU.EX2 R19, R19 ;  /* 0x0000001300137308 */ /* 0x000e620000000800 */
[----:B------:R-:W-:Y:S02]  /*1a30*/  FMUL.FTZ R15, R15, 1.4426950216293334961 ;  /* 0x3fb8aa3b0f0f7820 */ /* 0x000fe40000410000 */
[----:B------:R-:W-:Y:S02]  /*1a40*/  FMUL.FTZ R17, R17, 1.4426950216293334961 ;  /* 0x3fb8aa3b11117820 */ /* 0x000fe40000410000 */
[----:B------:R-:W-:-:S02]  /*1a50*/  FMUL.FTZ R21, R21, 1.4426950216293334961 ;  /* 0x3fb8aa3b15157820 */ /* 0x000fc40000410000 */
[----:B------:R-:W-:Y:S01]  /*1a60*/  FMUL.FTZ R23, R23, 1.4426950216293334961 ;  /* 0x3fb8aa3b17177820 */ /* 0x000fe20000410000 */
[----:B------:R-:W2:Y:S01]  /*1a70*/  MUFU.EX2 R15, R15 ;  /* 0x0000000f000f7308 */ /* 0x000ea20000000800 */
[----:B------:R-:W-:Y:S02]  /*1a80*/  FMUL.FTZ R25, R25, 1.4426950216293334961 ;  /* 0x3fb8aa3b19197820 */ /* 0x000fe40000410000 */
[----:B------:R-:W-:Y:S02]  /*1a90*/  FMUL.FTZ R18, R7, 1.4426950216293334961 ;  /* 0x3fb8aa3b07127820 */ /* 0x000fe40000410000 */
[----:B0-----:R-:W-:-:S03]  /*1aa0*/  FMUL.FTZ R5, R5, R14 ;  /* 0x0000000e05057220 */ /* 0x001fc60000410000 */
[----:B------:R-:W0:Y:S01]  /*1ab0*/  MUFU.EX2 R17, R17 ;  /* 0x0000001100117308 */ /* 0x000e220000000800 */
[----:B-1----:R-:W-:-:S05]  /*1ac0*/  FMUL.FTZ R6, R19, R14 ;  /* 0x0000000e13067220 */ /* 0x002fca0000410000 */
[----:B------:R-:W-:Y:S02]  /*1ad0*/  F2FP.BF16.PACK_AB R5, R6, R5 ;  /* 0x000000050605723e */ /* 0x000fe400000010ff */
[----:B------:R-:W1:Y:S01]  /*1ae0*/  MUFU.EX2 R21, R21 ;  /* 0x0000001500157308 */ /* 0x000e620000000800 */
[----:B--2---:R-:W-:-:S07]  /*1af0*/  FMUL.FTZ R4, R15, R14 ;  /* 0x0000000e0f047220 */ /* 0x004fce0000410000 */
[----:B------:R-:W2:Y:S01]  /*1b00*/  MUFU.EX2 R23, R23 ;  /* 0x0000001700177308 */ /* 0x000ea20000000800 */
[----:B0-----:R-:W-:-:S05]  /*1b10*/  FMUL.FTZ R17, R17, R14 ;  /* 0x0000000e11117220 */ /* 0x001fca0000410000 */
[----:B------:R-:W-:Y:S02]  /*1b20*/  F2FP.BF16.PACK_AB R4, R17, R4 ;  /* 0x000000041104723e */ /* 0x000fe400000010ff */
[----:B------:R-:W0:Y:S01]  /*1b30*/  MUFU.EX2 R25, R25 ;  /* 0x0000001900197308 */ /* 0x000e220000000800 */
[----:B-1----:R-:W-:-:S07]  /*1b40*/  FMUL.FTZ R21, R21, R14 ;  /* 0x0000000e15157220 */ /* 0x002fce0000410000 */
[----:B------:R-:W1:Y:S01]  /*1b50*/  MUFU.EX2 R27, R18 ;  /* 0x00000012001b7308 */ /* 0x000e620000000800 */
[----:B--2---:R-:W-:-:S05]  /*1b60*/  FMUL.FTZ R16, R23, R14 ;  /* 0x0000000e17107220 */ /* 0x004fca0000410000 */
[----:B------:R-:W-:Y:S01]  /*1b70*/  F2FP.BF16.PACK_AB R6, R16, R21 ;  /* 0x000000151006723e */ /* 0x000fe200000010ff */
[-C--:B0-----:R-:W-:Y:S02]  /*1b80*/  FMUL.FTZ R7, R25, R14.reuse ;  /* 0x0000000e19077220 */ /* 0x081fe40000410000 */
[----:B-1----:R-:W-:-:S05]  /*1b90*/  FMUL.FTZ R14, R27, R14 ;  /* 0x0000000e1b0e7220 */ /* 0x002fca0000410000 */
[----:B------:R-:W-:Y:S01]  /*1ba0*/  F2FP.BF16.PACK_AB R7, R14, R7 ;  /* 0x000000070e07723e */ /* 0x000fe200000010ff */
[C---:B------:R-:W-:Y:S01]  /*1bb0*/  IMAD.WIDE R14, R8.reuse, 0x10, R10 ;  /* 0x00000010080e7825 */ /* 0x040fe200078e020a */
[----:B------:R-:W-:-:S04]  /*1bc0*/  IADD3 R8, R8, c[0x0][0x0], RZ ;  /* 0x0000000008087a10 */ /* 0x000fc80007ffe0ff */
[----:B------:R0:W-:Y:S01]  /*1bd0*/  STG.E.128 [R14.64], R4 ;  /* 0x000000040e007986 */ /* 0x0001e2000c101d10 */
[----:B------:R-:W-:-:S05]  /*1be0*/  IMAD.SHL.U32 R17, R8, 0x8, RZ ;  /* 0x0000000808117824 */ /* 0x000fca00078e00ff */
[----:B------:R-:W-:-:S13]  /*1bf0*/  ISETP.GE.AND P0, PT, R17, R12, PT ;  /* 0x0000000c1100720c */ /* 0x000fda0003f06270 */
[----:B0-----:R-:W-:Y:S05]  /*1c00*/  @!P0 BRA `(.L_x_7080) ;  /* 0xfffffcb000008947 */ /* 0x001fea000383ffff */
.L_x_7079:
[----:B------:R-:W-:Y:S05]  /*1c10*/  BSYNC B0 ;  /* 0x0000000000007941 */ /* 0x000fea0003800000 */
.L_x_7078:
[----:B------:R-:W-:-:S13]  /*1c20*/  ISETP.GE.AND P0, PT, R9, UR6, PT ;  /* 0x0000000609007c0c */ /* 0x000fda000bf06270 */
[----:B------:R-:W-:Y:S05]  /*1c30*/  @P0 EXIT ;  /* 0x000000000000094d */ /* 0x000fea0003800000 */
[----:B--2---:R-:W0:Y:S02]  /*1c40*/  MUFU.RCP R13, R13 ;  /* 0x0000000d000d7308 */ /* 0x004e240000001000 */
.L_x_7081:
[----:B------:R-:W-:-:S06]  /*1c50*/  IMAD.WIDE R4, R9, 0x2, R2 ;  /* 0x0000000209047825 */ /* 0x000fcc00078e0202 */
[----:B------:R-:W2:Y:S02]  /*1c60*/  LDG.E.U16 R4, [R4.64] ;  /* 0x0000001004047981 */ /* 0x000ea4000c1e1500 */
[----:B--2---:R-:W-:-:S05]  /*1c70*/  PRMT R5, RZ, 0x5410, R4 ;  /* 0x00005410ff057816 */ /* 0x004fca0000000004 */
[----:B------:R-:W-:-:S04]  /*1c80*/  FADD.FTZ R6, -R0, R5 ;  /* 0x0000000500067221 */ /* 0x000fc80000010100 */
[----:B------:R-:W-:-:S06]  /*1c90*/  FMUL.FTZ R8, R6, 1.4426950216293334961 ;  /* 0x3fb8aa3b06087820 */ /* 0x000fcc0000410000 */
[----:B------:R-:W2:Y:S02]  /*1ca0*/  MUFU.EX2 R8, R8 ;  /* 0x0000000800087308 */ /* 0x000ea40000000800 */
[----:B0-2---:R-:W-:-:S05]  /*1cb0*/  FMUL.FTZ R6, R8, R13 ;  /* 0x0000000d08067220 */ /* 0x005fca0000410000 */
[----:B------:R-:W-:Y:S01]  /*1cc0*/  F2FP.BF16.PACK_AB R5, RZ, R6 ;  /* 0x00000006ff05723e */ /* 0x000fe200000010ff */
[C---:B------:R-:W-:Y:S01]  /*1cd0*/  IMAD.WIDE R6, R9.reuse, 0x2, R10 ;  /* 0x0000000209067825 */ /* 0x040fe200078e020a */
[----:B------:R-:W-:-:S04]  /*1ce0*/  IADD3 R9, R9, c[0x0][0x0], RZ ;  /* 0x0000000009097a10 */ /* 0x000fc80007ffe0ff */
[----:B------:R0:W-:Y:S01]  /*1cf0*/  STG.E.U16 [R6.64], R5 ;  /* 0x0000000506007986 */ /* 0x0001e2000c101510 */
[----:B------:R-:W-:-:S13]  /*1d00*/  ISETP.GE.AND P0, PT, R9, UR6, PT ;  /* 0x0000000609007c0c */ /* 0x000fda000bf06270 */
[----:B0-----:R-:W-:Y:S05]  /*1d10*/  @!P0 BRA `(.L_x_7081) ;  /* 0xffffff3000008947 */ /* 0x001fea000383ffff */
[----:B------:R-:W-:Y:S05]  /*1d20*/  EXIT ;  /* 0x000000000000794d */ /* 0x000fea0003800000 */
.L_x_7062:
[----:B0-----:R-:W-:Y:S01]  /*1d30*/  HFMA2.MMA R15, -RZ, RZ, 0, 1.847743988037109375e-06 ;  /* 0x0000001fff0f7435 */ /* 0x001fe200000001ff */
[----:B------:R-:W-:Y:S01]  /*1d40*/  IMAD.MOV.U32 R14, RZ, RZ, 0x10 ;  /* 0x00000010ff0e7424 */ /* 0x000fe200078e00ff */
[----:B------:R-:W-:Y:S01]  /*1d50*/  MOV R4, 0x1d80 ;  /* 0x00001d8000047802 */ /* 0x000fe20000000f00 */
[----:B------:R-:W-:-:S03]  /*1d60*/  IMAD.MOV.U32 R18, RZ, RZ, -0x1 ;  /* 0xffffffffff127424 */ /* 0x000fc600078e00ff */
[----:B-1----:R-:W-:Y:S05]  /*1d70*/  CALL.REL.NOINC `($__internal_50_$__cuda_sm70_shflsync_down_p) ;  /* 0x0000040000007944 */ /* 0x002fea0003c00000 */
[----:B-1----:R-:W-:Y:S01]  /*1d80*/  IMAD.MOV.U32 R0, RZ, RZ, R14 ;  /* 0x000000ffff007224 */ /* 0x002fe200078e000e */
[----:B0-----:R-:W-:Y:S05]  /*1d90*/  BRA `(.L_x_7082) ;  /* 0xffffeb5000007947 */ /* 0x001fea000383ffff */
.L_x_7063:
[----:B------:R-:W-:Y:S01]  /*1da0*/  IMAD.MOV.U32 R14, RZ, RZ, 0x8 ;  /* 0x00000008ff0e7424 */ /* 0x000fe200078e00ff */
[----:B------:R-:W-:Y:S01]  /*1db0*/  MOV R4, 0x1df0 ;  /* 0x00001df000047802 */ /* 0x000fe20000000f00 */
[----:B------:R-:W-:Y:S02]  /*1dc0*/  IMAD.MOV.U32 R15, RZ, RZ, 0x1f ;  /* 0x0000001fff0f7424 */ /* 0x000fe400078e00ff */
[----:B------:R-:W-:Y:S02]  /*1dd0*/  IMAD.MOV.U32 R18, RZ, RZ, -0x1 ;  /* 0xffffffffff127424 */ /* 0x000fe400078e00ff */
[----:B------:R-:W-:Y:S05]  /*1de0*/  CALL.REL.NOINC `($__internal_50_$__cuda_sm70_shflsync_down_p) ;  /* 0x0000039000007944 */ /* 0x000fea0003c00000 */
[----:B-1----:R-:W-:Y:S01]  /*1df0*/  FSETP.GEU.FTZ.AND P0, PT, R7, R14, PT ;  /* 0x0000000e0700720b */ /* 0x002fe20003f1e000 */
[----:B0-----:R-:W-:Y:S01]  /*1e00*/  IMAD.MOV.U32 R15, RZ, RZ, 0x1f ;  /* 0x0000001fff0f7424 */ /* 0x001fe200078e00ff */
[----:B------:R-:W-:Y:S01]  /*1e10*/  MOV R4, 0x1e60 ;  /* 0x00001e6000047802 */ /* 0x000fe20000000f00 */
[----:B------:R-:W-:Y:S01]  /*1e20*/  IMAD.MOV.U32 R18, RZ, RZ, -0x1 ;  /* 0xffffffffff127424 */ /* 0x000fe200078e00ff */
[----:B------:R-:W-:-:S02]  /*1e30*/  FSEL R7, R14, R7, !P0 ;  /* 0x000000070e077208 */ /* 0x000fc40004000000 */
[----:B------:R-:W-:Y:S02]  /*1e40*/  MOV R14, 0x4 ;  /* 0x00000004000e7802 */ /* 0x000fe40000000f00 */
[----:B------:R-:W-:Y:S05]  /*1e50*/  CALL.REL.NOINC `($__internal_50_$__cuda_sm70_shflsync_down_p) ;  /* 0x0000032000007944 */ /* 0x000fea0003c00000 */
[----:B-1----:R-:W-:Y:S01]  /*1e60*/  FSETP.GEU.FTZ.AND P0, PT, R7, R14, PT ;  /* 0x0000000e0700720b */ /* 0x002fe20003f1e000 */
[----:B0-----:R-:W-:Y:S01]  /*1e70*/  IMAD.MOV.U32 R15, RZ, RZ, 0x1f ;  /* 0x0000001fff0f7424 */ /* 0x001fe200078e00ff */
[----:B------:R-:W-:Y:S01]  /*1e80*/  MOV R4, 0x1ed0 ;  /* 0x00001ed000047802 */ /* 0x000fe20000000f00 */
[----:B------:R-:W-:Y:S01]  /*1e90*/  IMAD.MOV.U32 R18, RZ, RZ, -0x1 ;  /* 0xffffffffff127424 */ /* 0x000fe200078e00ff */
[----:B------:R-:W-:Y:S01]  /*1ea0*/  FSEL R7, R14, R7, !P0 ;  /* 0x000000070e077208 */ /* 0x000fe20004000000 */
[----:B------:R-:W-:-:S03]  /*1eb0*/  IMAD.MOV.U32 R14, RZ, RZ, 0x2 ;  /* 0x00000002ff0e7424 */ /* 0x000fc600078e00ff */
[----:B------:R-:W-:Y:S05]  /*1ec0*/  CALL.REL.NOINC `($__internal_50_$__cuda_sm70_shflsync_down_p) ;  /* 0x000002b000007944 */ /* 0x000fea0003c00000 */
[----:B-1----:R-:W-:Y:S01]  /*1ed0*/  FSETP.GEU.FTZ.AND P0, PT, R7, R14, PT ;  /* 0x0000000e0700720b */ /* 0x002fe20003f1e000 */
[----:B0-----:R-:W-:Y:S01]  /*1ee0*/  IMAD.MOV.U32 R15, RZ, RZ, 0x1f ;  /* 0x0000001fff0f7424 */ /* 0x001fe200078e00ff */
[----:B------:R-:W-:Y:S01]  /*1ef0*/  MOV R4, 0x1f40 ;  /* 0x00001f4000047802 */ /* 0x000fe20000000f00 */
[----:B------:R-:W-:Y:S01]  /*1f00*/  IMAD.MOV.U32 R18, RZ, RZ, -0x1 ;  /* 0xffffffffff127424 */ /* 0x000fe200078e00ff */
[----:B------:R-:W-:Y:S01]  /*1f10*/  FSEL R7, R14, R7, !P0 ;  /* 0x000000070e077208 */ /* 0x000fe20004000000 */
[----:B------:R-:W-:-:S06]  /*1f20*/  HFMA2.MMA R14, -RZ, RZ, 0, 5.9604644775390625e-08 ;  /* 0x00000001ff0e7435 */ /* 0x000fcc00000001ff */
[----:B------:R-:W-:Y:S05]  /*1f30*/  CALL.REL.NOINC `($__internal_50_$__cuda_sm70_shflsync_down_p) ;  /* 0x0000024000007944 */ /* 0x000fea0003c00000 */
[----:B-1----:R-:W-:Y:S01]  /*1f40*/  IMAD.MOV.U32 R4, RZ, RZ, R14 ;  /* 0x000000ffff047224 */ /* 0x002fe200078e000e */
[----:B0-----:R-:W-:Y:S05]  /*1f50*/  BRA `(.L_x_7083) ;  /* 0xffffea6000007947 */ /* 0x001fea000383ffff */
.L_x_7073:
[----:B--2---:R-:W-:Y:S01]  /*1f60*/  IMAD.MOV.U32 R7, RZ, RZ, R13 ;  /* 0x000000ffff077224 */ /* 0x004fe200078e000d */
[----:B-1----:R-:W-:Y:S01]  /*1f70*/  MOV R14, 0x10 ;  /* 0x00000010000e7802 */ /* 0x002fe20000000f00 */
[----:B------:R-:W-:Y:S01]  /*1f80*/  IMAD.MOV.U32 R15, RZ, RZ, 0x1f ;  /* 0x0000001fff0f7424 */ /* 0x000fe200078e00ff */
[----:B------:R-:W-:Y:S01]  /*1f90*/  MOV R4, 0x1fc0 ;  /* 0x00001fc000047802 */ /* 0x000fe20000000f00 */
[----:B------:R-:W-:-:S02]  /*1fa0*/  IMAD.MOV.U32 R18, RZ, RZ, -0x1 ;  /* 0xffffffffff127424 */ /* 0x000fc400078e00ff */
[----:B0-----:R-:W-:Y:S05]  /*1fb0*/  CALL.REL.NOINC `($__internal_50_$__cuda_sm70_shflsync_down_p) ;  /* 0x000001c000007944 */ /* 0x001fea0003c00000 */
[----:B-1----:R-:W-:Y:S01]  /*1fc0*/  IMAD.MOV.U32 R4, RZ, RZ, R14 ;  /* 0x000000ffff047224 */ /* 0x002fe200078e000e */
[----:B0-----:R-:W-:Y:S05]  /*1fd0*/  BRA `(.L_x_7084) ;  /* 0xfffff29000007947 */ /* 0x001fea000383ffff */
.L_x_7074:
[----:B-1----:R-:W-:Y:S01]  /*1fe0*/  HFMA2.MMA R15, -RZ, RZ, 0, 1.847743988037109375e-06 ;  /* 0x0000001fff0f7435 */ /* 0x002fe200000001ff */
[----:B------:R-:W-:Y:S01]  /*1ff0*/  IMAD.MOV.U32 R14, RZ, RZ, 0x8 ;  /* 0x00000008ff0e7424 */ /* 0x000fe200078e00ff */
[----:B------:R-:W-:Y:S01]  /*2000*/  MOV R4, 0x2030 ;  /* 0x0000203000047802 */ /* 0x000fe20000000f00 */
[----:B------:R-:W-:-:S03]  /*2010*/  IMAD.MOV.U32 R18, RZ, RZ, -0x1 ;  /* 0xffffffffff127424 */ /* 0x000fc600078e00ff */
[----:B0-2---:R-:W-:Y:S05]  /*2020*/  CALL.REL.NOINC `($__internal_50_$__cuda_sm70_shflsync_down_p) ;  /* 0x0000015000007944 */ /* 0x005fea0003c00000 */
[----:B01----:R-:W-:Y:S01]  /*2030*/  FADD.FTZ R7, R7, R14 ;  /* 0x0000000e07077221 */ /* 0x003fe20000010000 */
[----:B------:R-:W-:Y:S01]  /*2040*/  MOV R4, 0x2090 ;  /* 0x0000209000047802 */ /* 0x000fe20000000f00 */
[----:B------:R-:W-:-:S02]  /*2050*/  IMAD.MOV.U32 R14, RZ, RZ, 0x4 ;  /* 0x00000004ff0e7424 */ /* 0x000fc400078e00ff */
[----:B------:R-:W-:Y:S02]  /*2060*/  IMAD.MOV.U32 R15, RZ, RZ, 0x1f ;  /* 0x0000001fff0f7424 */ /* 0x000fe400078e00ff */
[----:B------:R-:W-:Y:S02]  /*2070*/  IMAD.MOV.U32 R18, RZ, RZ, -0x1 ;  /* 0xffffffffff127424 */ /* 0x000fe400078e00ff */
[----:B------:R-:W-:Y:S05]  /*2080*/  CALL.REL.NOINC `($__internal_50_$__cuda_sm70_shflsync_down_p) ;  /* 0x000000f000007944 */ /* 0x000fea0003c00000 */
[----:B01----:R-:W-:Y:S01]  /*2090*/  FADD.FTZ R7, R7, R14 ;  /* 0x0000000e07077221 */ /* 0x003fe20000010000 */
[----:B------:R-:W-:Y:S01]  /*20a0*/  MOV R14, 0x2 ;  /* 0x00000002000e7802 */ /* 0x000fe20000000f00 */
[----:B------:R-:W-:Y:S01]  /*20b0*/  IMAD.MOV.U32 R15, RZ, RZ, 0x1f ;  /* 0x0000001fff0f7424 */ /* 0x000fe200078e00ff */
[----:B------:R-:W-:Y:S01]  /*20c0*/  MOV R4, 0x20f0 ;  /* 0x000020f000047802 */ /* 0x000fe20000000f00 */
[----:B------:R-:W-:Y:S02]  /*20d0*/  IMAD.MOV.U32 R18, RZ, RZ, -0x1 ;  /* 0xffffffffff127424 */ /* 0x000fe400078e00ff */
[----:B------:R-:W-:Y:S05]  /*20e0*/  CALL.REL.NOINC `($__internal_50_$__cuda_sm70_shflsync_down_p) ;  /* 0x0000009000007944 */ /* 0x000fea0003c00000 */
[----:B-1----:R-:W-:Y:S01]  /*20f0*/  FADD.FTZ R6, R7, R14 ;  /* 0x0000000e07067221 */ /* 0x002fe20000010000 */
[----:B0-----:R-:W-:Y:S01]  /*2100*/  MOV R18, 0xffffffff ;  /* 0xffffffff00127802 */ /* 0x001fe20000000f00 */
[----:B------:R-:W-:Y:S01]  /*2110*/  IMAD.MOV.U32 R14, RZ, RZ, 0x1 ;  /* 0x00000001ff0e7424 */ /* 0x000fe200078e00ff */
[----:B------:R-:W-:Y:S01]  /*2120*/  MOV R4, 0x2160 ;  /* 0x0000216000047802 */ /* 0x000fe20000000f00 */
[----:B------:R-:W-:-:S02]  /*2130*/  IMAD.MOV.U32 R15, RZ, RZ, 0x1f ;  /* 0x0000001fff0f7424 */ /* 0x000fc400078e00ff */
[----:B------:R-:W-:Y:S02]  /*2140*/  IMAD.MOV.U32 R7, RZ, RZ, R6 ;  /* 0x000000ffff077224 */ /* 0x000fe400078e0006 */
[----:B------:R-:W-:Y:S05]  /*2150*/  CALL.REL.NOINC `($__internal_50_$__cuda_sm70_shflsync_down_p) ;  /* 0x0000002000007944 */ /* 0x000fea0003c00000 */
[----:B-1----:R-:W-:Y:S01]  /*2160*/  IMAD.MOV.U32 R13, RZ, RZ, R14 ;  /* 0x000000ffff0d7224 */ /* 0x002fe200078e000e */
[----:B0-----:R-:W-:Y:S05]  /*2170*/  BRA `(.L_x_7085) ;  /* 0xfffff18000007947 */ /* 0x001fea000383ffff */
        .weak           $__internal_50_$__cuda_sm70_shflsync_down_p
        .type           $__internal_50_$__cuda_sm70_shflsync_down_p,@function
        .size           $__internal_50_$__cuda_sm70_shflsync_down_p,(.L_x_11244 - $__internal_50_$__cuda_sm70_shflsync_down_p)
$__internal_50_$__cuda_sm70_shflsync_down_p:
[----:B------:R-:W-:Y:S01]  /*2180*/  IMAD.MOV.U32 R5, RZ, RZ, 0x0 ;  /* 0x00000000ff057424 */ /* 0x000fe200078e00ff */
[----:B------:R-:W-:Y:S04]  /*2190*/  WARPSYNC R18 ;  /* 0x0000001200007348 */ /* 0x000fe80003800000 */
[----:B------:R0:W1:Y:S01]  /*21a0*/  SHFL.DOWN PT, R14, R7, R14, R15 ;  /* 0x0800000e070e7389 */ /* 0x00006200000e000f */
[----:B------:R-:W-:Y:S05]  /*21b0*/  RET.REL.NODEC R4 `(_ZN2at6native43_GLOBAL__N__9ae7fba5_10_SoftMax_cu_9f978f6319cunn_SoftMaxForwardILi8EN3c108BFloat16EfS4_NS1_22SoftMaxForwardEpilogueEEEvPT2_PKT0_i) ;  /* 0xffffde4004007950 */ /* 0x000fea0003c3ffff */
.L_x_7086:
        /* <DEDUP_REMOVED lines=12> */
.L_x_11244:


//--------------------- .text._ZN2at6native43_GLOBAL__N__9ae7fba5_10_SoftMax_cu_9f978f6323cunn_SoftMaxForwardSmemILi8EN3c108BFloat16EfS4_NS1_22SoftMaxForwardEpilogueElEEvPT2_PKT0_T4_ --------------------------
	.section	.text._ZN2at6native43_GLOBAL__N__9ae7fba5_10_SoftMax_cu_9f978f6323cunn_SoftMaxForwardSmemILi8EN3c108BFloat16EfS4_NS1_22SoftMaxForwardEpilogueElEEvPT2_PKT0_T4_,"ax",@progbits
	.sectioninfo	@"SHI_REGISTERS=27"
	.align	128
.text._ZN2at6native43_GLOBAL__N__9ae7fba5_10_SoftMax_cu_9f978f6323cunn_SoftMaxForwardSmemILi8EN3c108BFloat16EfS4_NS1_22SoftMaxForwardEpilogueElEEvPT2_PKT0_T4_:
        .type           _ZN2at6native43_GLOBAL__N__9ae7fba5_10_SoftMax_cu_9f978f6323cunn_SoftMaxForwardSmemILi8EN3c108BFloat16EfS4_NS1_22SoftMaxForwardEpilogueElEEvPT2_PKT0_T4_,@function
        .size           _ZN2at6native43_GLOBAL__N__9ae7fba5_10_SoftMax_cu_9f978f6323cunn_SoftMaxForwardSmemILi8EN3c108BFloat16EfS4_NS1_22SoftMaxForwardEpilogueElEEvPT2_PKT0_T4_,(.L_x_11246 - _ZN2at6native43_GLOBAL__N__9ae7fba5_10_SoftMax_cu_9f978f6323cunn_SoftMaxForwardSmemILi8EN3c108BFloat16EfS4_NS1_22SoftMaxForwardEpilogueElEEvPT2_PKT0_T4_)
        .other          _ZN2at6native43_GLOBAL__N__9ae7fba5_10_SoftMax_cu_9f978f6323cunn_SoftMaxForwardSmemILi8EN3c108BFloat16EfS4_NS1_22SoftMaxForwardEpilogueElEEvPT2_PKT0_T4_,@"STO_CUDA_ENTRY STV_DEFAULT"
_ZN2at6native43_GLOBAL__N__9ae7fba5_10_SoftMax_cu_9f978f6323cunn_SoftMaxForwardSmemILi8EN3c108BFloat16EfS4_NS1_22SoftMaxForwardEpilogueElEEvPT2_PKT0_T4_:
[----:B------:R-:W-:Y:S02]  /*0000*/  IMAD.MOV.U32 R1, RZ, RZ, c[0x0][0x28] ;  /* 0x00000a00ff017624 */ /* 0x000fe400078e00ff */
[----:B------:R-:W0:Y:S01]  /*0010*/  S2R R9, SR_TID.X ;  /* 0x0000000000097919 */ /* 0x000e220000002100 */
[----:B------:R-:W-:Y:S01]  /*0020*/  ULDC.64 UR6, c[0x0][0x118] ;  /* 0x0000460000067ab9 */ /* 0x000fe20000000a00 */
[----:B------:R-:W-:Y:S01]  /*0030*/  BSSY B0, `(.L_x_7087) ;  /* 0x000002a000007945 */ /* 0x000fe20003800000 */
[----:B------:R-:W-:Y:S01]  /*0040*/  IMAD.MOV.U32 R0, RZ, RZ, RZ ;  /* 0x000000ffff007224 */ /* 0x000fe200078e00ff */
[----:B------:R-:W1:Y:S01]  /*0050*/  S2R R11, SR_CTAID.X ;  /* 0x00000000000b7919 */ /* 0x000e620000002500 */
[----:B------:R-:W-:Y:S02]  /*0060*/  IMAD.MOV.U32 R14, RZ, RZ, -0x800001 ;  /* 0xff7fffffff0e7424 */ /* 0x000fe400078e00ff */
[----:B0-----:R-:W-:-:S05]  /*0070*/  IMAD.WIDE.U32 R2, R9, 0x8, RZ ;  /* 0x0000000809027825 */ /* 0x001fca00078e00ff */
[----:B------:R-:W-:-:S04]  /*0080*/  ISETP.GE.U32.AND P0, PT, R2, c[0x0][0x170], PT ;  /* 0x00005c0002007a0c */ /* 0x000fc80003f06070 */
[----:B------:R-:W-:Y:S01]  /*0090*/  ISETP.GE.AND.EX P0, PT, R3, c[0x0][0x174], PT, P0 ;  /* 0x00005d0003007a0c */ /* 0x000fe20003f06300 */
[----:B-1----:R-:W-:-:S04]  /*00a0*/  IMAD.WIDE.U32 R2, R11, c[0x0][0x170], RZ ;  /* 0x00005c000b027a25 */ /* 0x002fc800078e00ff */
[----:B------:R-:W-:-:S08]  /*00b0*/  IMAD R11, R11, c[0x0][0x174], R3 ;  /* 0x00005d000b0b7a24 */ /* 0x000fd000078e0203 */
[----:B------:R-:W-:Y:S05]  /*00c0*/  @P0 BRA `(.L_x_7088) ;  /* 0x0000020000000947 */ /* 0x000fea0003800000 */
[C---:B------:R-:W-:Y:S01]  /*00d0*/  LEA R10, P1, R2.reuse, c[0x0][0x168], 0x1 ;  /* 0x00005a00020a7a11 */ /* 0x040fe200078208ff */
[----:B------:R-:W-:Y:S02]  /*00e0*/  IMAD.MOV.U32 R14, RZ, RZ, -0x800001 ;  /* 0xff7fffffff0e7424 */ /* 0x000fe400078e00ff */
[----:B------:R-:W-:Y:S01]  /*00f0*/  IMAD.MOV.U32 R13, RZ, RZ, R9 ;  /* 0x000000ffff0d7224 */ /* 0x000fe200078e0009 */
[----:B------:R-:W-:Y:S01]  /*0100*/  LEA.HI.X R8, R2, c[0x0][0x16c], R11, 0x1, P1 ;  /* 0x00005b0002087a11 */ /* 0x000fe200008f0c0b */
[----:B------:R-:W-:-:S03]  /*0110*/  IMAD.MOV.U32 R12, RZ, RZ, R0 ;  /* 0x000000ffff0c7224 */ /* 0x000fc600078e0000 */
.L_x_7089:
        /* <DEDUP_REMOVED lines=11> */
[----:B------:R-:W-:Y:S02]  /*01d0*/  PRMT R5, RZ, 0x7610, R5 ;  /* 0x00007610ff057816 */ /* 0x000fe40000000005 */
[----:B------:R-:W-:Y:S01]  /*01e0*/  SHF.L.U32 R15, R13, 0x3, RZ ;  /* 0x000000030d0f7819 */ /* 0x000fe200000006ff */
[----:B------:R-:W-:Y:S01]  /*01f0*/  IMAD.X R12, RZ, RZ, R12, P1 ;  /* 0x000000ffff0c7224 */ /* 0x000fe200008e060c */
[----:B------:R-:W-:Y:S02]  /*0200*/  FMNMX.FTZ R14, R14, R5, !PT ;  /* 0x000000050e0e7209 */ /* 0x000fe40007810000 */
[----:B------:R-:W-:-:S02]  /*0210*/  ISETP.GE.U32.AND P1, PT, R15, c[0x0][0x170], PT ;  /* 0x00005c000f007a0c */ /* 0x000fc40003f26070 */
[----:B------:R-:W-:Y:S02]  /*0220*/  SHF.L.U64.HI R4, R13, 0x3, R12 ;  /* 0x000000030d047819 */ /* 0x000fe4000001020c */
[--C-:B------:R-:W-:Y:S02]  /*0230*/  PRMT R5, RZ, 0x5410, R6.reuse ;  /* 0x00005410ff057816 */ /* 0x100fe40000000006 */
[----:B------:R-:W-:Y:S02]  /*0240*/  ISETP.GE.AND.EX P1, PT, R4, c[0x0][0x174], PT, P1 ;  /* 0x00005d0004007a0c */ /* 0x000fe40003f26310 */
[----:B------:R-:W-:Y:S02]  /*0250*/  FMNMX.FTZ R14, R14, R5, !PT ;  /* 0x000000050e0e7209 */ /* 0x000fe40007810000 */
[----:B------:R-:W-:Y:S02]  /*0260*/  PRMT R5, RZ, 0x7610, R6 ;  /* 0x00007610ff057816 */ /* 0x000fe40000000006 */
[----:B------:R-:W-:-:S02]  /*0270*/  PRMT R4, RZ, 0x5410, R7 ;  /* 0x00005410ff047816 */ /* 0x000fc40000000007 */
[----:B------:R-:W-:Y:S02]  /*0280*/  FMNMX.FTZ R5, R14, R5, !PT ;  /* 0x000000050e057209 */ /* 0x000fe40007810000 */
[----:B------:R-:W-:Y:S02]  /*0290*/  PRMT R7, RZ, 0x7610, R7 ;  /* 0x00007610ff077816 */ /* 0x000fe40000000007 */
[----:B------:R-:W-:-:S04]  /*02a0*/  FMNMX.FTZ R4, R5, R4, !PT ;  /* 0x0000000405047209 */ /* 0x000fc80007810000 */
[----:B------:R-:W-:Y:S01]  /*02b0*/  FMNMX.FTZ R14, R4, R7, !PT ;  /* 0x00000007040e7209 */ /* 0x000fe20007810000 */
[----:B------:R-:W-:Y:S05]  /*02c0*/  @!P1 BRA `(.L_x_7089) ;  /* 0xfffffe5000009947 */ /* 0x000fea000383ffff */
.L_x_7088:
[----:B------:R-:W-:Y:S05]  /*02d0*/  BSYNC B0 ;  /* 0x0000000000007941 */ /* 0x000fea0003800000 */
.L_x_7087:
[----:B------:R-:W0:Y:S01]  /*02e0*/  SHFL.DOWN PT, R5, R14, 0x10, 0x1f ;  /* 0x0a001f000e057f89 */ /* 0x000e2200000e0000 */
[----:B------:R-:W-:Y:S01]  /*02f0*/  SHF.R.S32.HI R10, RZ, 0x1f, R9 ;  /* 0x0000001fff0a7819 */ /* 0x000fe20000011409 */
[----:B------:R-:W-:Y:S01]  /*0300*/  ULDC UR4, c[0x0][0x0] ;  /* 0x0000000000047ab9 */ /* 0x000fe20000000800 */
[----:B------:R-:W-:Y:S01]  /*0310*/  BSSY B0, `(.L_x_7090) ;  /* 0x0000031000007945 */ /* 0x000fe20003800000 */
        /* <DEDUP_REMOVED lines=13> */
[----:B------:R-:W-:Y:S02]  /*03f0*/  FSEL R4, R4, R5, !P1 ;  /* 0x0000000504047208 */ /* 0x000fe40004800000 */
[----:B------:R-:W-:-:S03]  /*0400*/  IADD3 R5, R9, 0x1f, RZ ;  /* 0x0000001f09057810 */ /* 0x000fc60007ffe0ff */
[----:B------:R-:W0:Y:S01]  /*0410*/  SHFL.DOWN PT, R7, R4, 0x4, 0x1f ;  /* 0x08801f0004077f89 */ /* 0x000e2200000e0000 */
[----:B------:R-:W-:Y:S02]  /*0420*/  ISETP.GT.U32.AND P4, PT, R5, 0x3e, PT ;  /* 0x0000003e0500780c */ /* 0x000fe40003f84070 */
        /* <DEDUP_REMOVED lines=8> */
[----:B------:R-:W-:Y:S01]  /*04b0*/  FSEL R13, R13, R6, !P1 ;  /* 0x000000060d0d7208 */ /* 0x000fe20004800000 */
[----:B------:R-:W-:-:S04]  /*04c0*/  IMAD.MOV.U32 R6, RZ, RZ, -0x800001 ;  /* 0xff7fffffff067424 */ /* 0x000fc800078e00ff */
[----:B------:R0:W-:Y:S04]  /*04d0*/  @!P2 STS [R4.X4+UR4], R13 ;  /* 0x0000000d0400a988 */ /* 0x0001e80008004804 */
[----:B------:R-:W-:Y:S06]  /*04e0*/  BAR.SYNC.DEFER_BLOCKING 0x0 ;  /* 0x0000000000007b1d */ /* 0x000fec0000010000 */
[----:B------:R0:W1:Y:S01]  /*04f0*/  @!P3 LDS R6, [R12.X4+UR4] ;  /* 0x000000040c06b984 */ /* 0x0000620008004800 */
[----:B------:R-:W-:Y:S05]  /*0500*/  @P4 BRA `(.L_x_7091) ;  /* 0x0000011000004947 */ /* 0x000fea0003800000 */
[----:B------:R-:W-:Y:S05]  /*0510*/  BRA.DIV ~URZ, `(.L_x_7092) ;  /* 0x00000ac27f007947 */ /* 0x000fea000b800000 */
[----:B-1----:R1:W2:Y:S02]  /*0520*/  SHFL.DOWN PT, R5, R6, 0x10, 0x1f ;  /* 0x0a001f0006057f89 */ /* 0x0022a400000e0000 */
.L_x_7102:
[----:B--2---:R-:W-:-:S04]  /*0530*/  FSETP.GEU.FTZ.AND P1, PT, R6, R5, PT ;  /* 0x000000050600720b */ /* 0x004fc80003f3e000 */
[----:B------:R-:W-:Y:S01]  /*0540*/  FSEL R8, R5, R6, !P1 ;  /* 0x0000000605087208 */ /* 0x000fe20004800000 */
[----:B------:R-:W-:Y:S05]  /*0550*/  BRA.DIV ~URZ, `(.L_x_7093) ;  /* 0x00000af27f007947 */ /* 0x000fea000b800000 */
[----:B0-----:R-:W0:Y:S02]  /*0560*/  SHFL.DOWN PT, R4, R8, 0x8, 0x1f ;  /* 0x09001f0008047f89 */ /* 0x001e2400000e0000 */
[----:B0-----:R-:W-:-:S04]  /*0570*/  FSETP.GEU.FTZ.AND P1, PT, R8, R4, PT ;  /* 0x000000040800720b */ /* 0x001fc80003f3e000 */
[----:B------:R-:W-:-:S05]  /*0580*/  FSEL R4, R4, R8, !P1 ;  /* 0x0000000804047208 */ /* 0x000fca0004800000 */
[----:B------:R-:W0:Y:S02]  /*0590*/  SHFL.DOWN PT, R5, R4, 0x4, 0x1f ;  /* 0x08801f0004057f89 */ /* 0x000e2400000e0000 */
[----:B0-----:R-:W-:-:S04]  /*05a0*/  FSETP.GEU.FTZ.AND P1, PT, R4, R5, PT ;  /* 0x000000050400720b */ /* 0x001fc80003f3e000 */
[----:B------:R-:W-:-:S05]  /*05b0*/  FSEL R5, R5, R4, !P1 ;  /* 0x0000000405057208 */ /* 0x000fca0004800000 */
[----:B-1----:R-:W0:Y:S02]  /*05c0*/  SHFL.DOWN PT, R6, R5, 0x2, 0x1f ;  /* 0x08401f0005067f89 */ /* 0x002e2400000e0000 */
[----:B0-----:R-:W-:-:S04]  /*05d0*/  FSETP.GEU.FTZ.AND P1, PT, R5, R6, PT ;  /* 0x000000060500720b */ /* 0x001fc80003f3e000 */
[----:B------:R-:W-:-:S05]  /*05e0*/  FSEL R6, R6, R5, !P1 ;  /* 0x0000000506067208 */ /* 0x000fca0004800000 */
[----:B------:R0:W1:Y:S04]  /*05f0*/  SHFL.DOWN PT, R7, R6, 0x1, 0x1f ;  /* 0x08201f0006077f89 */ /* 0x00006800000e0000 */
.L_x_7103:
[----:B-1----:R-:W-:-:S04]  /*0600*/  FSETP.GEU.FTZ.AND P1, PT, R6, R7, PT ;  /* 0x000000070600720b */ /* 0x002fc80003f3e000 */
[----:B0-----:R-:W-:-:S04]  /*0610*/  FSEL R6, R7, R6, !P1 ;  /* 0x0000000607067208 */ /* 0x001fc80004800000 */
.L_x_7091:
[----:B------:R-:W-:Y:S05]  /*0620*/  BSYNC B0 ;  /* 0x0000000000007941 */ /* 0x000fea0003800000 */
.L_x_7090:
[----:B------:R-:W-:Y:S01]  /*0630*/  ISETP.NE.AND P5, PT, R9, RZ, PT ;  /* 0x000000ff0900720c */ /* 0x000fe20003fa5270 */
[----:B------:R-:W-:-:S12]  /*0640*/  WARPSYNC 0xffffffff ;  /* 0xffffffff00007948 */ /* 0x000fd80003800000 */
[----:B-1----:R1:W-:Y:S02]  /*0650*/  @!P5 STS [UR4], R6 ;  /* 0x00000006ff00d988 */ /* 0x0023e40008000804 */
[----:B------:R-:W-:Y:S01]  /*0660*/  BAR.SYNC.DEFER_BLOCKING 0x0 ;  /* 0x0000000000007b1d */ /* 0x000fe20000010000 */
[----:B------:R-:W-:-:S05]  /*0670*/  IMAD.MOV.U32 R15, RZ, RZ, RZ ;  /* 0x000000ffff0f7224 */ /* 0x000fca00078e00ff */
[----:B------:R-:W-:Y:S01]  /*0680*/  BSSY B0, `(.L_x_7094) ;  /* 0x0000036000007945 */ /* 0x000fe20003800000 */
[----:B------:R-:W2:Y:S01]  /*0690*/  LDS R8, [UR4] ;  /* 0x00000004ff087984 */ /* 0x000ea20008000800 */
[----:B------:R-:W-:Y:S05]  /*06a0*/  @P0 BRA `(.L_x_7095) ;  /* 0x0000033000000947 */ /* 0x000fea0003800000 */
[----:B------:R-:W-:Y:S01]  /*06b0*/  IMAD.MOV.U32 R15, RZ, RZ, RZ ;  /* 0x000000ffff0f7224 */ /* 0x000fe200078e00ff */
[----:B0-----:R-:W-:Y:S01]  /*06c0*/  MOV R13, R9 ;  /* 0x00000009000d7202 */ /* 0x001fe20000000f00 */
[----:B------:R-:W-:-:S04]  /*06d0*/  IMAD.MOV.U32 R14, RZ, RZ, R0 ;  /* 0x000000ffff0e7224 */ /* 0x000fc800078e0000 */
.L_x_7096:
[----:B-1----:R0:W1:Y:S02]  /*06e0*/  LDS.128 R4, [R13.X16] ;  /* 0x000000000d047984 */ /* 0x002064000000cc00 */
[----:B0-----:R-:W-:-:S05]  /*06f0*/  IADD3 R13, P1, R13, c[0x0][0x0], RZ ;  /* 0x000000000d0d7a10 */ /* 0x001fca0007f3e0ff */
[----:B------:R-:W-:Y:S01]  /*0700*/  IMAD.X R14, RZ, RZ, R14, P1 ;  /* 0x000000ffff0e7224 */ /* 0x000fe200008e060e */
[--C-:B-1----:R-:W-:Y:S02]  /*0710*/  PRMT R17, RZ, 0x5410, R4.reuse ;  /* 0x00005410ff117816 */ /* 0x102fe40000000004 */
[----:B------:R-:W-:Y:S02]  /*0720*/  PRMT R19, RZ, 0x7610, R4 ;  /* 0x00007610ff137816 */ /* 0x000fe40000000004 */
[----:B------:R-:W-:Y:S01]  /*0730*/  PRMT R21, RZ, 0x7610, R6 ;  /* 0x00007610ff157816 */ /* 0x000fe20000000006 */
[C---:B--2---:R-:W-:Y:S02]  /*0740*/  FADD.FTZ R17, -R8.reuse, R17 ;  /* 0x0000001108117221 */ /* 0x044fe40000010100 */
        /* <DEDUP_REMOVED lines=41> */
.L_x_7095:
[----:B------:R-:W-:Y:S05]  /*09e0*/  BSYNC B0 ;  /* 0x0000000000007941 */ /* 0x000fea0003800000 */
.L_x_7094:
[----:B0-----:R-:W0:Y:S01]  /*09f0*/  SHFL.DOWN PT, R4, R15, 0x10, 0x1f ;  /* 0x0a001f000f047f89 */ /* 0x001e2200000e0000 */
[----:B------:R-:W-:Y:S01]  /*0a00*/  @!P2 SHF.R.S32.HI R13, RZ, 0x5, R10 ;  /* 0x00000005ff0da819 */ /* 0x000fe2000001140a */
[----:B------:R-:W-:Y:S01]  /*0a10*/  IMAD.MOV.U32 R10, RZ, RZ, RZ ;  /* 0x000000ffff0a7224 */ /* 0x000fe200078e00ff */
[----:B------:R-:W-:Y:S01]  /*0a20*/  BSSY B0, `(.L_x_7097) ;  /* 0x000001b000007945 */ /* 0x000fe20003800000 */
[----:B------:R-:W-:Y:S01]  /*0a30*/  BAR.SYNC.DEFER_BLOCKING 0x0 ;  /* 0x0000000000007b1d */ /* 0x000fe20000010000 */
[----:B0-----:R-:W-:-:S05]  /*0a40*/  FADD.FTZ R4, R4, R15 ;  /* 0x0000000f04047221 */ /* 0x001fca0000010000 */
[----:B------:R-:W0:Y:S02]  /*0a50*/  SHFL.DOWN PT, R5, R4, 0x8, 0x1f ;  /* 0x09001f0004057f89 */ /* 0x000e2400000e0000 */
[----:B0-----:R-:W-:-:S05]  /*0a60*/  FADD.FTZ R5, R4, R5 ;  /* 0x0000000504057221 */ /* 0x001fca0000010000 */
[----:B-1----:R-:W0:Y:S02]  /*0a70*/  SHFL.DOWN PT, R6, R5, 0x4, 0x1f ;  /* 0x08801f0005067f89 */ /* 0x002e2400000e0000 */
[----:B0-----:R-:W-:-:S05]  /*0a80*/  FADD.FTZ R6, R5, R6 ;  /* 0x0000000605067221 */ /* 0x001fca0000010000 */
[----:B------:R-:W0:Y:S02]  /*0a90*/  SHFL.DOWN PT, R7, R6, 0x2, 0x1f ;  /* 0x08401f0006077f89 */ /* 0x000e2400000e0000 */
[----:B0-----:R-:W-:-:S05]  /*0aa0*/  FADD.FTZ R7, R6, R7 ;  /* 0x0000000706077221 */ /* 0x001fca0000010000 */
[----:B------:R-:W0:Y:S02]  /*0ab0*/  SHFL.DOWN PT, R14, R7, 0x1, 0x1f ;  /* 0x08201f00070e7f89 */ /* 0x000e2400000e0000 */
[----:B0-----:R-:W-:-:S05]  /*0ac0*/  FADD.FTZ R14, R7, R14 ;  /* 0x0000000e070e7221 */ /* 0x001fca0000010000 */
[----:B------:R0:W-:Y:S04]  /*0ad0*/  @!P2 STS [R13.X4+UR4], R14 ;  /* 0x0000000e0d00a988 */ /* 0x0001e80008004804 */
[----:B------:R-:W-:Y:S06]  /*0ae0*/  BAR.SYNC.DEFER_BLOCKING 0x0 ;  /* 0x0000000000007b1d */ /* 0x000fec0000010000 */
[----:B------:R0:W1:Y:S01]  /*0af0*/  @!P3 LDS R10, [R12.X4+UR4] ;  /* 0x000000040c0ab984 */ /* 0x0000620008004800 */
[----:B------:R-:W-:Y:S05]  /*0b00*/  @P4 BRA `(.L_x_7098) ;  /* 0x000000c000004947 */ /* 0x000fea0003800000 */
[----:B------:R-:W-:Y:S05]  /*0b10*/  BRA.DIV ~URZ, `(.L_x_7099) ;  /* 0x000006f27f007947 */ /* 0x000fea000b800000 */
[----:B-1----:R1:W3:Y:S02]  /*0b20*/  SHFL.DOWN PT, R5, R10, 0x10, 0x1f ;  /* 0x0a001f000a057f89 */ /* 0x0022e400000e0000 */
.L_x_7104:
[----:B-1-3--:R-:W-:Y:S01]  /*0b30*/  FADD.FTZ R10, R10, R5 ;  /* 0x000000050a0a7221 */ /* 0x00afe20000010000 */
[----:B------:R-:W-:Y:S05]  /*0b40*/  BRA.DIV ~URZ, `(.L_x_7100) ;  /* 0x000007427f007947 */ /* 0x000fea000b800000 */
[----:B------:R-:W1:Y:S02]  /*0b50*/  SHFL.DOWN PT, R4, R10, 0x8, 0x1f ;  /* 0x09001f000a047f89 */ /* 0x000e6400000e0000 */
[----:B-1----:R-:W-:-:S05]  /*0b60*/  FADD.FTZ R4, R10, R4 ;  /* 0x000000040a047221 */ /* 0x002fca0000010000 */
[----:B------:R-:W1:Y:S02]  /*0b70*/  SHFL.DOWN PT, R5, R4, 0x4, 0x1f ;  /* 0x08801f0004057f89 */ /* 0x000e6400000e0000 */
[----:B-1----:R-:W-:-:S05]  /*0b80*/  FADD.FTZ R5, R4, R5 ;  /* 0x0000000504057221 */ /* 0x002fca0000010000 */
[----:B------:R-:W1:Y:S02]  /*0b90*/  SHFL.DOWN PT, R6, R5, 0x2, 0x1f ;  /* 0x08401f0005067f89 */ /* 0x000e6400000e0000 */
[----:B-1----:R-:W-:-:S05]  /*0ba0*/  FADD.FTZ R6, R5, R6 ;  /* 0x0000000605067221 */ /* 0x002fca0000010000 */
[----:B------:R1:W3:Y:S02]  /*0bb0*/  SHFL.DOWN PT, R7, R6, 0x1, 0x1f ;  /* 0x08201f0006077f89 */ /* 0x0002e400000e0000 */
.L_x_7105:
[----:B---3--:R-:W-:Y:S02]  /*0bc0*/  FADD.FTZ R10, R7, R6 ;  /* 0x00000006070a7221 */ /* 0x008fe40000010000 */
.L_x_7098:
[----:B------:R-:W-:Y:S05]  /*0bd0*/  BSYNC B0 ;  /* 0x0000000000007941 */ /* 0x000fea0003800000 */
.L_x_7097:
[----:B-1----:R1:W-:Y:S01]  /*0be0*/  @!P5 STS [UR4], R10 ;  /* 0x0000000aff00d988 */ /* 0x0023e20008000804 */
[----:B------:R-:W-:Y:S03]  /*0bf0*/  WARPSYNC 0xffffffff ;  /* 0xffffffff00007948 */ /* 0x000fe60003800000 */
[----:B------:R-:W-:Y:S06]  /*0c00*/  BAR.SYNC.DEFER_BLOCKING 0x0 ;  /* 0x0000000000007b1d */ /* 0x000fec0000010000 */
[----:B------:R-:W-:Y:S05]  /*0c10*/  @P0 EXIT ;  /* 0x000000000000094d */ /* 0x000fea0003800000 */
[----:B-1----:R-:W1:Y:S01]  /*0c20*/  LDS R3, [UR4] ;  /* 0x00000004ff037984 */ /* 0x002e620008000800 */
[----:B------:R-:W-:-:S04]  /*0c30*/  LEA R10, P0, R2, c[0x0][0x160], 0x1 ;  /* 0x00005800020a7a11 */ /* 0x000fc800078008ff */
[----:B------:R-:W-:Y:S01]  /*0c40*/  LEA.HI.X R2, R2, c[0x0][0x164], R11, 0x1, P0 ;  /* 0x0000590002027a11 */ /* 0x000fe200000f0c0b */
[----:B-1----:R-:W1:Y:S08]  /*0c50*/  MUFU.RCP R3, R3 ;  /* 0x0000000300037308 */ /* 0x002e700000001000 */
.L_x_7101:
[----:B0-----:R-:W3:Y:S02]  /*0c60*/  LDS.128 R4, [R9.X16] ;  /* 0x0000000009047984 */ /* 0x001ee4000000cc00 */
[--C-:B---3--:R-:W-:Y:S02]  /*0c70*/  PRMT R11, RZ, 0x5410, R4.reuse ;  /* 0x00005410ff0b7816 */ /* 0x108fe40000000004 */
[----:B0-----:R-:W-:-:S03]  /*0c80*/  PRMT R13, RZ, 0x7610, R4 ;  /* 0x00007610ff0d7816 */ /* 0x001fc60000000004 */
[C---:B--2---:R-:W-:Y:S02]  /*0c90*/  FADD.FTZ R11, -R8.reuse, R11 ;  /* 0x0000000b080b7221 */ /* 0x044fe40000010100 */
[----:B------:R-:W-:Y:S02]  /*0ca0*/  FADD.FTZ R13, -R8, R13 ;  /* 0x0000000d080d7221 */ /* 0x000fe40000010100 */
[----:B------:R-:W-:Y:S01]  /*0cb0*/  FMUL.FTZ R4, R11, 1.4426950216293334961 ;  /* 0x3fb8aa3b0b047820 */ /* 0x000fe20000410000 */
[--C-:B------:R-:W-:Y:S01]  /*0cc0*/  PRMT R11, RZ, 0x5410, R5.reuse ;  /* 0x00005410ff0b7816 */ /* 0x100fe20000000005 */
[----:B------:R-:W-:Y:S01]  /*0cd0*/  FMUL.FTZ R13, R13, 1.4426950216293334961 ;  /* 0x3fb8aa3b0d0d7820 */ /* 0x000fe20000410000 */
[----:B------:R-:W-:-:S03]  /*0ce0*/  PRMT R5, RZ, 0x7610, R5 ;  /* 0x00007610ff057816 */ /* 0x000fc60000000005 */
[C---:B------:R-:W-:Y:S01]  /*0cf0*/  FADD.FTZ R11, -R8.reuse, R11 ;  /* 0x0000000b080b7221 */ /* 0x040fe20000010100 */
[----:B------:R-:W-:Y:S01]  /*0d00*/  MUFU.EX2 R14, R13 ;  /* 0x0000000d000e7308 */ /* 0x000fe20000000800 */
[----:B------:R-:W-:Y:S02]  /*0d10*/  FADD.FTZ R5, -R8, R5 ;  /* 0x0000000508057221 */ /* 0x000fe40000010100 */
[----:B------:R-:W-:Y:S02]  /*0d20*/  FMUL.FTZ R11, R11, 1.4426950216293334961 ;  /* 0x3fb8aa3b0b0b7820 */ /* 0x000fe40000410000 */
[----:B------:R-:W-:-:S03]  /*0d30*/  FMUL.FTZ R5, R5, 1.4426950216293334961 ;  /* 0x3fb8aa3b05057820 */ /* 0x000fc60000410000 */
[----:B------:R0:W2:Y:S08]  /*0d40*/  MUFU.EX2 R16, R11 ;  /* 0x0000000b00107308 */ /* 0x0000b00000000800 */
[----:B------:R3:W-:Y:S01]  /*0d50*/  MUFU.EX2 R18, R5 ;  /* 0x0000000500127308 */ /* 0x0007e20000000800 */
[----:B0-----:R-:W-:-:S05]  /*0d60*/  PRMT R11, RZ, 0x5410, R6 ;  /* 0x00005410ff0b7816 */ /* 0x001fca0000000006 */
[----:B------:R-:W-:Y:S02]  /*0d70*/  FADD.FTZ R12, -R8, R11 ;  /* 0x0000000b080c7221 */ /* 0x000fe40000010100 */
[----:B------:R-:W0:Y:S01]  /*0d80*/  MUFU.EX2 R4, R4 ;  /* 0x0000000400047308 */ /* 0x000e220000000800 */
[----:B---3--:R-:W-:Y:S01]  /*0d90*/  PRMT R5, RZ, 0x7610, R6 ;  /* 0x00007610ff057816 */ /* 0x008fe20000000006 */
[----:B------:R-:W-:Y:S02]  /*0da0*/  FMUL.FTZ R12, R12, 1.4426950216293334961 ;  /* 0x3fb8aa3b0c0c7820 */ /* 0x000fe40000410000 */
[----:B-12---:R-:W-:Y:S02]  /*0db0*/  FMUL.FTZ R16, R16, R3 ;  /* 0x0000000310107220 */ /* 0x006fe40000410000 */
[----:B------:R-:W-:Y:S01]  /*0dc0*/  FADD.FTZ R13, -R8, R5 ;  /* 0x00000005080d7221 */ /* 0x000fe20000010100 */
[--C-:B------:R-:W-:Y:S01]  /*0dd0*/  PRMT R5, RZ, 0x5410, R7.reuse ;  /* 0x00005410ff057816 */ /* 0x100fe20000000007 */
[----:B------:R1:W2:Y:S01]  /*0de0*/  MUFU.EX2 R6, R12 ;  /* 0x0000000c00067308 */ /* 0x0002a20000000800 */
[----:B------:R-:W-:Y:S01]  /*0df0*/  PRMT R7, RZ, 0x7610, R7 ;  /* 0x00007610ff077816 */ /* 0x000fe20000000007 */
[----:B------:R-:W-:-:S02]  /*0e00*/  FMUL.FTZ R15, R13, 1.4426950216293334961 ;  /* 0x3fb8aa3b0d0f7820 */ /* 0x000fc40000410000 */
[C---:B------:R-:W-:Y:S02]  /*0e10*/  FADD.FTZ R11, -R8.reuse, R5 ;  /* 0x00000005080b7221 */ /* 0x040fe40000010100 */
[----:B------:R-:W-:Y:S02]  /*0e20*/  FADD.FTZ R7, -R8, R7 ;  /* 0x0000000708077221 */ /* 0x000fe40000010100 */
[----:B------:R-:W-:Y:S01]  /*0e30*/  FMUL.FTZ R17, R11, 1.4426950216293334961 ;  /* 0x3fb8aa3b0b117820 */ /* 0x000fe20000410000 */
[----:B------:R-:W3:Y:S01]  /*0e40*/  MUFU.EX2 R20, R15 ;  /* 0x0000000f00147308 */ /* 0x000ee20000000800 */
[----:B------:R-:W-:Y:S01]  /*0e50*/  FMUL.FTZ R19, R7, 1.4426950216293334961 ;  /* 0x3fb8aa3b07137820 */ /* 0x000fe20000410000 */
[C---:B-1----:R-:W-:Y:S01]  /*0e60*/  LEA R12, P0, R9.reuse, R10, 0x4 ;  /* 0x0000000a090c7211 */ /* 0x042fe200078020ff */
[-C--:B0-----:R-:W-:Y:S02]  /*0e70*/  FMUL.FTZ R4, R4, R3.reuse ;  /* 0x0000000304047220 */ /* 0x081fe40000410000 */
[-C--:B------:R-:W-:Y:S01]  /*0e80*/  FMUL.FTZ R5, R14, R3.reuse ;  /* 0x000000030e057220 */ /* 0x080fe20000410000 */
[C---:B------:R-:W-:Y:S01]  /*0e90*/  LEA.HI.X R13, R9.reuse, R2, R0, 0x4, P0 ;  /* 0x00000002090d7211 */ /* 0x040fe200000f2400 */
[-C--:B------:R-:W-:Y:S01]  /*0ea0*/  FMUL.FTZ R7, R18, R3.reuse ;  /* 0x0000000312077220 */ /* 0x080fe20000410000 */
[----:B------:R-:W0:Y:S01]  /*0eb0*/  MUFU.EX2 R22, R17 ;  /* 0x0000001100167308 */ /* 0x000e220000000800 */
[----:B--2---:R-:W-:Y:S01]  /*0ec0*/  FMUL.FTZ R6, R6, R3 ;  /* 0x0000000306067220 */ /* 0x004fe20000410000 */
[----:B------:R-:W-:-:S02]  /*0ed0*/  IADD3 R9, P0, R9, c[0x0][0x0], RZ ;  /* 0x0000000009097a10 */ /* 0x000fc40007f1e0ff */
[----:B------:R-:W-:Y:S02]  /*0ee0*/  F2FP.BF16.PACK_AB R4, R5, R4 ;  /* 0x000000040504723e */ /* 0x000fe400000010ff */
[----:B------:R-:W-:Y:S02]  /*0ef0*/  F2FP.BF16.PACK_AB R5, R7, R16 ;  /* 0x000000100705723e */ /* 0x000fe400000010ff */
[----:B------:R-:W1:Y:S01]  /*0f00*/  MUFU.EX2 R24, R19 ;  /* 0x0000001300187308 */ /* 0x000e620000000800 */
[----:B---3--:R-:W-:Y:S01]  /*0f10*/  FMUL.FTZ R11, R20, R3 ;  /* 0x00000003140b7220 */ /* 0x008fe20000410000 */
[----:B------:R-:W-:-:S04]  /*0f20*/  IADD3.X R0, RZ, R0, RZ, P0, !PT ;  /* 0x00000000ff007210 */ /* 0x000fc800007fe4ff */
[----:B------:R-:W-:Y:S01]  /*0f30*/  F2FP.BF16.PACK_AB R6, R11, R6 ;  /* 0x000000060b06723e */ /* 0x000fe200000010ff */
[----:B------:R-:W-:Y:S02]  /*0f40*/  IMAD.SHL.U32 R11, R9, 0x8, RZ ;  /* 0x00000008090b7824 */ /* 0x000fe400078e00ff */
[----:B0-----:R-:W-:-:S03]  /*0f50*/  FMUL.FTZ R22, R22, R3 ;  /* 0x0000000316167220 */ /* 0x001fc60000410000 */
[----:B------:R-:W-:Y:S02]  /*0f60*/  ISETP.GE.U32.AND P0, PT, R11, c[0x0][0x170], PT ;  /* 0x00005c000b007a0c */ /* 0x000fe40003f06070 */
[----:B------:R-:W-:Y:S01]  /*0f70*/  SHF.L.U64.HI R11, R9, 0x3, R0 ;  /* 0x00000003090b7819 */ /* 0x000fe20000010200 */
[----:B-1----:R-:W-:-:S03]  /*0f80*/  FMUL.FTZ R15, R24, R3 ;  /* 0x00000003180f7220 */ /* 0x002fc60000410000 */
[----:B------:R-:W-:Y:S02]  /*0f90*/  ISETP.GE.AND.EX P0, PT, R11, c[0x0][0x174], PT, P0 ;  /* 0x00005d000b007a0c */ /* 0x000fe40003f06300 */
[----:B------:R-:W-:-:S05]  /*0fa0*/  F2FP.BF16.PACK_AB R7, R15, R22 ;  /* 0x000000160f07723e */ /* 0x000fca00000010ff */
[----:B------:R0:W-:Y:S06]  /*0fb0*/  STG.E.128 [R12.64], R4 ;  /* 0x000000040c007986 */ /* 0x0001ec000c101d06 */
[----:B------:R-:W-:Y:S05]  /*0fc0*/  @!P0 BRA `(.L_x_7101) ;  /* 0xfffffc9000008947 */ /* 0x000fea000383ffff */
[----:B------:R-:W-:Y:S05]  /*0fd0*/  EXIT ;  /* 0x000000000000794d */ /* 0x000fea0003800000 */
.L_x_7092:
[----:B------:R-:W-:Y:S01]  /*0fe0*/  IMAD.MOV.U32 R7, RZ, RZ, 0x10 ;  /* 0x00000010ff077424 */ /* 0x000fe200078e00ff */
[----:B0-----:R-:W-:Y:S01]  /*0ff0*/  MOV R4, 0x1030 ;  /* 0x0000103000047802 */ /* 0x001fe20000000f00 */
[----:B------:R-:W-:Y:S02]  /*1000*/  IMAD.MOV.U32 R13, RZ, RZ, 0x1f ;  /* 0x0000001fff0d7424 */ /* 0x000fe400078e00ff */
[----:B------:R-:W-:-:S02]  /*1010*/  IMAD.MOV.U32 R14, RZ, RZ, -0x1 ;  /* 0xffffffffff0e7424 */ /* 0x000fc400078e00ff */
[----:B-1----:R-:W-:Y:S05]  /*1020*/  CALL.REL.NOINC `($__internal_51_$__cuda_sm70_shflsync_down_p) ;  /* 0x000003f000007944 */ /* 0x002fea0003c00000 */
[----:B-1----:R-:W-:Y:S01]  /*1030*/  IMAD.MOV.U32 R5, RZ, RZ, R7 ;  /* 0x000000ffff057224 */ /* 0x002fe200078e0007 */
[----:B0-----:R-:W-:Y:S05]  /*1040*/  BRA `(.L_x_7102) ;  /* 0xfffff4e000007947 */ /* 0x001fea000383ffff */
.L_x_7093:
[----:B------:R-:W-:Y:S01]  /*1050*/  HFMA2.MMA R7, -RZ, RZ, 0, 4.76837158203125e-07 ;  /* 0x00000008ff077435 */ /* 0x000fe200000001ff */
[----:B-1----:R-:W-:Y:S01]  /*1060*/  IMAD.MOV.U32 R6, RZ, RZ, R8 ;  /* 0x000000ffff067224 */ /* 0x002fe200078e0008 */
[----:B0-----:R-:W-:Y:S01]  /*1070*/  MOV R4, 0x10b0 ;  /* 0x000010b000047802 */ /* 0x001fe20000000f00 */
[----:B------:R-:W-:-:S02]  /*1080*/  IMAD.MOV.U32 R13, RZ, RZ, 0x1f ;  /* 0x0000001fff0d7424 */ /* 0x000fc400078e00ff */
[----:B------:R-:W-:Y:S02]  /*1090*/  IMAD.MOV.U32 R14, RZ, RZ, -0x1 ;  /* 0xffffffffff0e7424 */ /* 0x000fe400078e00ff */
[----:B------:R-:W-:Y:S05]  /*10a0*/  CALL.REL.NOINC `($__internal_51_$__cuda_sm70_shflsync_down_p) ;  /* 0x0000037000007944 */ /* 0x000fea0003c00000 */
[----:B-1----:R-:W-:Y:S01]  /*10b0*/  FSETP.GEU.FTZ.AND P1, PT, R8, R7, PT ;  /* 0x000000070800720b */ /* 0x002fe20003f3e000 */
[----:B0-----:R-:W-:Y:S01]  /*10c0*/  IMAD.MOV.U32 R13, RZ, RZ, 0x1f ;  /* 0x0000001fff0d7424 */ /* 0x001fe200078e00ff */
[----:B------:R-:W-:Y:S01]  /*10d0*/  MOV R4, 0x1120 ;  /* 0x0000112000047802 */ /* 0x000fe20000000f00 */
[----:B------:R-:W-:Y:S01]  /*10e0*/  IMAD.MOV.U32 R14, RZ, RZ, -0x1 ;  /* 0xffffffffff0e7424 */ /* 0x000fe200078e00ff */
[----:B------:R-:W-:Y:S01]  /*10f0*/  FSEL R6, R7, R8, !P1 ;  /* 0x0000000807067208 */ /* 0x000fe20004800000 */
[----:B------:R-:W-:-:S03]  /*1100*/  IMAD.MOV.U32 R7, RZ, RZ, 0x4 ;  /* 0x00000004ff077424 */ /* 0x000fc600078e00ff */
[----:B------:R-:W-:Y:S05]  /*1110*/  CALL.REL.NOINC `($__internal_51_$__cuda_sm70_shflsync_down_p) ;  /* 0x0000030000007944 */ /* 0x000fea0003c00000 */
[----:B-1----:R-:W-:Y:S01]  /*1120*/  FSETP.GEU.FTZ.AND P1, PT, R6, R7, PT ;  /* 0x000000070600720b */ /* 0x002fe20003f3e000 */
[----:B0-----:R-:W-:Y:S01]  /*1130*/  IMAD.MOV.U32 R13, RZ, RZ, 0x1f ;  /* 0x0000001fff0d7424 */ /* 0x001fe200078e00ff */
[----:B------:R-:W-:Y:S01]  /*1140*/  MOV R4, 0x1190 ;  /* 0x0000119000047802 */ /* 0x000fe20000000f00 */
[----:B------:R-:W-:Y:S01]  /*1150*/  IMAD.MOV.U32 R14, RZ, RZ, -0x1 ;  /* 0xffffffffff0e7424 */ /* 0x000fe200078e00ff */
[----:B------:R-:W-:Y:S02]  /*1160*/  FSEL R6, R7, R6, !P1 ;  /* 0x0000000607067208 */ /* 0x000fe40004800000 */
[----:B------:R-:W-:-:S02]  /*1170*/  MOV R7, 0x2 ;  /* 0x0000000200077802 */ /* 0x000fc40000000f00 */
        /* <DEDUP_REMOVED lines=8> */
[----:B01----:R-:W-:Y:S05]  /*1200*/  BRA `(.L_x_7103) ;  /* 0xfffff3f000007947 */ /* 0x003fea000383ffff */
.L_x_7099:
[----:B-1----:R-:W-:Y:S01]  /*1210*/  MOV R6, R10 ;  /* 0x0000000a00067202 */ /* 0x002fe20000000f00 */
[----:B------:R-:W-:Y:S01]  /*1220*/  IMAD.MOV.U32 R7, RZ, RZ, 0x10 ;  /* 0x00000010ff077424 */ /* 0x000fe200078e00ff */
[----:B------:R-:W-:Y:S01]  /*1230*/  MOV R4, 0x1270 ;  /* 0x0000127000047802 */ /* 0x000fe20000000f00 */
[----:B0-----:R-:W-:-:S02]  /*1240*/  IMAD.MOV.U32 R13, RZ, RZ, 0x1f ;  /* 0x0000001fff0d7424 */ /* 0x001fc400078e00ff */
[----:B------:R-:W-:Y:S02]  /*1250*/  IMAD.MOV.U32 R14, RZ, RZ, -0x1 ;  /* 0xffffffffff0e7424 */ /* 0x000fe400078e00ff */
[----:B--2---:R-:W-:Y:S05]  /*1260*/  CALL.REL.NOINC `($__internal_51_$__cuda_sm70_shflsync_down_p) ;  /* 0x000001b000007944 */ /* 0x004fea0003c00000 */
[----:B-1----:R-:W-:Y:S01]  /*1270*/  IMAD.MOV.U32 R5, RZ, RZ, R7 ;  /* 0x000000ffff057224 */ /* 0x002fe200078e0007 */
[----:B0-----:R-:W-:Y:S05]  /*1280*/  BRA `(.L_x_7104) ;  /* 0xfffff8a000007947 */ /* 0x001fea000383ffff */
.L_x_7100:
[----:B------:R-:W-:Y:S01]  /*1290*/  MOV R6, R10 ;  /* 0x0000000a00067202 */ /* 0x000fe20000000f00 */
[----:B------:R-:W-:Y:S01]  /*12a0*/  IMAD.MOV.U32 R7, RZ, RZ, 0x8 ;  /* 0x00000008ff077424 */ /* 0x000fe200078e00ff */
[----:B------:R-:W-:Y:S01]  /*12b0*/  MOV R4, 0x12f0 ;  /* 0x000012f000047802 */ /* 0x000fe20000000f00 */
[----:B0-----:R-:W-:Y:S02]  /*12c0*/  IMAD.MOV.U32 R13, RZ, RZ, 0x1f ;  /* 0x0000001fff0d7424 */ /* 0x001fe400078e00ff */
[----:B------:R-:W-:Y:S02]  /*12d0*/  IMAD.MOV.U32 R14, RZ, RZ, -0x1 ;  /* 0xffffffffff0e7424 */ /* 0x000fe400078e00ff */
[----:B--2---:R-:W-:Y:S05]  /*12e0*/  CALL.REL.NOINC `($__internal_51_$__cuda_sm70_shflsync_down_p) ;  /* 0x0000013000007944 */ /* 0x004fea0003c00000 */
[----:B0-----:R-:W-:Y:S01]  /*12f0*/  HFMA2.MMA R13, -RZ, RZ, 0, 1.847743988037109375e-06 ;  /* 0x0000001fff0d7435 */ /* 0x001fe200000001ff */
[----:B-1----:R-:W-:Y:S01]  /*1300*/  FADD.FTZ R6, R10, R7 ;  /* 0x000000070a067221 */ /* 0x002fe20000010000 */
[----:B------:R-:W-:Y:S01]  /*1310*/  MOV R4, 0x1350 ;  /* 0x0000135000047802 */ /* 0x000fe20000000f00 */
[----:B------:R-:W-:Y:S02]  /*1320*/  IMAD.MOV.U32 R7, RZ, RZ, 0x4 ;  /* 0x00000004ff077424 */ /* 0x000fe400078e00ff */
[----:B------:R-:W-:-:S02]  /*1330*/  IMAD.MOV.U32 R14, RZ, RZ, -0x1 ;  /* 0xffffffffff0e7424 */ /* 0x000fc400078e00ff */
[----:B------:R-:W-:Y:S05]  /*1340*/  CALL.REL.NOINC `($__internal_51_$__cuda_sm70_shflsync_down_p) ;  /* 0x000000d000007944 */ /* 0x000fea0003c00000 */
[----:B01----:R-:W-:Y:S01]  /*1350*/  FADD.FTZ R6, R6, R7 ;  /* 0x0000000706067221 */ /* 0x003fe20000010000 */
[----:B------:R-:W-:Y:S01]  /*1360*/  MOV R4, 0x13b0 ;  /* 0x000013b000047802 */ /* 0x000fe20000000f00 */
[----:B------:R-:W-:-:S02]  /*1370*/  IMAD.MOV.U32 R7, RZ, RZ, 0x2 ;  /* 0x00000002ff077424 */ /* 0x000fc400078e00ff */
[----:B------:R-:W-:Y:S02]  /*1380*/  IMAD.MOV.U32 R13, RZ, RZ, 0x1f ;  /* 0x0000001fff0d7424 */ /* 0x000fe400078e00ff */
[----:B------:R-:W-:Y:S02]  /*1390*/  IMAD.MOV.U32 R14, RZ, RZ, -0x1 ;  /* 0xffffffffff0e7424 */ /* 0x000fe400078e00ff */
[----:B------:R-:W-:Y:S05]  /*13a0*/  CALL.REL.NOINC `($__internal_51_$__cuda_sm70_shflsync_down_p) ;  /* 0x0000007000007944 */ /* 0x000fea0003c00000 */
[----:B01----:R-:W-:Y:S01]  /*13b0*/  FADD.FTZ R6, R6, R7 ;  /* 0x0000000706067221 */ /* 0x003fe20000010000 */
[----:B------:R-:W-:Y:S01]  /*13c0*/  MOV R7, 0x1 ;  /* 0x0000000100077802 */ /* 0x000fe20000000f00 */
[----:B------:R-:W-:Y:S01]  /*13d0*/  IMAD.MOV.U32 R13, RZ, RZ, 0x1f ;  /* 0x0000001fff0d7424 */ /* 0x000fe200078e00ff */
[----:B------:R-:W-:Y:S01]  /*13e0*/  MOV R4, 0x1410 ;  /* 0x0000141000047802 */ /* 0x000fe20000000f00 */
[----:B------:R-:W-:Y:S02]  /*13f0*/  IMAD.MOV.U32 R14, RZ, RZ, -0x1 ;  /* 0xffffffffff0e7424 */ /* 0x000fe400078e00ff */
[----:B------:R-:W-:Y:S05]  /*1400*/  CALL.REL.NOINC `($__internal_51_$__cuda_sm70_shflsync_down_p) ;  /* 0x0000001000007944 */ /* 0x000fea0003c00000 */
[----:B01----:R-:W-:Y:S05]  /*1410*/  BRA `(.L_x_7105) ;  /* 0xfffff7a000007947 */ /* 0x003fea000383ffff */
        .weak           $__internal_51_$__cuda_sm70_shflsync_down_p
        .type           $__internal_51_$__cuda_sm70_shflsync_down_p,@function
        .size           $__internal_51_$__cuda_sm70_shflsync_down_p,(.L_x_11246 - $__internal_51_$__cuda_sm70_shflsync_down_p)
$__internal_51_$__cuda_sm70_shflsync_down_p:
[----:B------:R-:W-:Y:S01]  /*1420*/  IMAD.MOV.U32 R5, RZ, RZ, 0x0 ;  /* 0x00000000ff057424 */ /* 0x000fe200078e00ff */
[----:B------:R-:W-:Y:S04]  /*1430*/  WARPSYNC R14 ;  /* 0x0000000e00007348 */ /* 0x000fe80003800000 */
[----:B------:R0:W1:Y:S01]  /*1440*/  SHFL.DOWN PT, R7, R6, R7, R13 ;  /* 0x0800000706077389 */ /* 0x00006200000e000d */
[----:B------:R-:W-:Y:S05]  /*1450*/  RET.REL.NODEC R4 `(_ZN2at6native43_GLOBAL__N__9ae7fba5_10_SoftMax_cu_9f978f6323cunn_SoftMaxForwardSmemILi8EN3c108BFloat16EfS4_NS1_22SoftMaxForwardEpilogueElEEvPT2_PKT0_T4_) ;  /* 0xffffeba004007950 */ /* 0x000fea0003c3ffff */
.L_x_7106:
        /* <DEDUP_REMOVED lines=10> */
.L_x_11246:


//--------------------- .text._ZN2at6native43_GLOBAL__N__9ae7fba5_10_SoftMax_cu_9f978f6322cunn_SoftMaxForwardRegIN3c108BFloat16EfS4_NS1_22SoftMaxForwardEpilogueElLi9EEEvPT1_PKT_T3_ --------------------------
	.section	.text._ZN2at6native43_GLOBAL__N__9ae7fba5_10_SoftMax_cu_9f978f6322cunn_SoftMaxForwardRegIN3c108BFloat16EfS4_NS1_22SoftMaxForwardEpilogueElLi9EEEvPT1_PKT_T3_,"ax",@progbits
	.sectioninfo	@"SHI_REGISTERS=36"
	.align	128
.text._ZN2at6native43_GLOBAL__N__9ae7fba5_10_SoftMax_cu_9f978f6322cunn_SoftMaxForwardRegIN3c108BFloat16EfS4_NS1_22SoftMaxForwardEpilogueElLi9EEEvPT1_PKT_T3_:
        .type           _ZN2at6native43_GLOBAL__N__9ae7fba5_10_SoftMax_cu_9f978f6322cunn_SoftMaxForwardRegIN3c108BFloat16EfS4_NS1_22SoftMaxForwardEpilogueElLi9EEEvPT1_PKT_T3_,@function
        .size           _ZN2at6native43_GLOBAL__N__9ae7fba5_10_SoftMax_cu_9f978f6322cunn_SoftMaxForwardRegIN3c108BFloat16EfS4_NS1_22SoftMaxForwardEpilogueElLi9EEEvPT1_PKT_T3_,(.L_x_11248 - _ZN2at6native43_GLOBAL__N__9ae7fba5_10_SoftMax_cu_9f978f6322cunn_SoftMaxForwardRegIN3c108BFloat16EfS4_NS1_22SoftMaxForwardEpilogueElLi9EEEvPT1_PKT_T3_)
        .other          _ZN2at6native43_GLOBAL__N__9ae7fba5_10_SoftMax_cu_9f978f6322cunn_SoftMaxForwardRegIN3c108BFloat16EfS4_NS1_22SoftMaxForwardEpilogueElLi9EEEvPT1_PKT_T3_,@"STO_CUDA_ENTRY STV_DEFAULT"
_ZN2at6native43_GLOBAL__N__9ae7fba5_10_SoftMax_cu_9f978f6322cunn_SoftMaxForwardRegIN3c108BFloat16EfS4_NS1_22SoftMaxForwardEpilogueElLi9EEEvPT1_PKT_T3_:
[----:B------:R-:W-:Y:S02]  /*0000*/  IMAD.MOV.U32 R1, RZ, RZ, c[0x0][0x28] ;  /* 0x00000a00ff017624 */ /* 0x000fe400078e00ff */
[----:B------:R-:W0:Y:S01]  /*0010*/  S2R R10, SR_TID.X ;  /* 0x00000000000a7919 */ /* 0x000e220000002100 */
[----:B------:R-:W-:-:S03]  /*0020*/  ULDC.64 UR6, c[0x0][0x118] ;  /* 0x0000460000067ab9 */ /* 0x000fc60000000a00 */
[----:B------:R-:W1:Y:S01]  /*0030*/  S2R R0, SR_CTAID.X ;  /* 0x0000000000007919 */ /* 0x000e620000002500 */
[----:B0-----:R-:W-:-:S04]  /*0040*/  IADD3 R22, R10, c[0x0][0x0], RZ ;  /* 0x000000000a167a10 */ /* 0x001fc80007ffe0ff */
[C---:B------:R-:W-:Y:S02]  /*0050*/  ISETP.GE.U32.AND P0, PT, R22.reuse, c[0x0][0x170], PT ;  /* 0x00005c0016007a0c */ /* 0x040fe40003f06070 */
[----:B------:R-:W-:Y:S02]  /*0060*/  SHF.R.S32.HI R23, RZ, 0x1f, R22 ;  /* 0x0000001fff177819 */ /* 0x000fe40000011416 */
[----:B------:R-:W-:Y:S02]  /*0070*/  IADD3 R16, R22, c[0x0][0x0], RZ ;  /* 0x0000000016107a10 */ /* 0x000fe40007ffe0ff */
[----:B------:R-:W-:Y:S02]  /*0080*/  ISETP.GE.AND.EX P5, PT, R23, c[0x0][0x174], PT, P0 ;  /* 0x00005d0017007a0c */ /* 0x000fe40003fa6300 */
[----:B------:R-:W-:Y:S02]  /*0090*/  ISETP.GE.U32.AND P0, PT, R16, c[0x0][0x170], PT ;  /* 0x00005c0010007a0c */ /* 0x000fe40003f06070 */
[----:B------:R-:W-:-:S02]  /*00a0*/  SHF.R.S32.HI R17, RZ, 0x1f, R16 ;  /* 0x0000001fff117819 */ /* 0x000fc40000011410 */
[----:B------:R-:W-:Y:S02]  /*00b0*/  IADD3 R18, R16, c[0x0][0x0], RZ ;  /* 0x0000000010127a10 */ /* 0x000fe40007ffe0ff */
[----:B------:R-:W-:Y:S02]  /*00c0*/  ISETP.GE.AND.EX P6, PT, R17, c[0x0][0x174], PT, P0 ;  /* 0x00005d0011007a0c */ /* 0x000fe40003fc6300 */
[----:B------:R-:W-:Y:S02]  /*00d0*/  ISETP.GE.U32.AND P0, PT, R18, c[0x0][0x170], PT ;  /* 0x00005c0012007a0c */ /* 0x000fe40003f06070 */
[----:B------:R-:W-:Y:S01]  /*00e0*/  SHF.R.S32.HI R19, RZ, 0x1f, R18 ;  /* 0x0000001fff137819 */ /* 0x000fe20000011412 */
[----:B-1----:R-:W-:Y:S01]  /*00f0*/  @!P5 IMAD.WIDE.U32 R22, R0, c[0x0][0x170], R22 ;  /* 0x00005c000016da25 */ /* 0x002fe200078e0016 */
[----:B------:R-:W-:Y:S02]  /*0100*/  IADD3 R20, R18, c[0x0][0x0], RZ ;  /* 0x0000000012147a10 */ /* 0x000fe40007ffe0ff */
[----:B------:R-:W-:Y:S01]  /*0110*/  ISETP.GE.AND.EX P4, PT, R19, c[0x0][0x174], PT, P0 ;  /* 0x00005d0013007a0c */ /* 0x000fe20003f86300 */
[----:B------:R-:W-:Y:S01]  /*0120*/  @!P5 IMAD R13, R0, c[0x0][0x174], R23 ;  /* 0x00005d00000dda24 */ /* 0x000fe200078e0217 */
[----:B------:R-:W-:-:S02]  /*0130*/  ISETP.GE.U32.AND P0, PT, R20, c[0x0][0x170], PT ;  /* 0x00005c0014007a0c */ /* 0x000fc40003f06070 */
[----:B------:R-:W-:Y:S01]  /*0140*/  SHF.R.S32.HI R21, RZ, 0x1f, R20 ;  /* 0x0000001fff157819 */ /* 0x000fe20000011414 */
[----:B------:R-:W-:Y:S01]  /*0150*/  @!P6 IMAD.WIDE.U32 R16, R0, c[0x0][0x170], R16 ;  /* 0x00005c000010ea25 */ /* 0x000fe200078e0010 */
[----:B------:R-:W-:Y:S02]  /*0160*/  IADD3 R24, R20, c[0x0][0x0], RZ ;  /* 0x0000000014187a10 */ /* 0x000fe40007ffe0ff */
[----:B------:R-:W-:Y:S01]  /*0170*/  @!P5 LEA R12, P2, R22, c[0x0][0x168], 0x1 ;  /* 0x00005a00160cda11 */ /* 0x000fe200078408ff */
[----:B------:R-:W-:Y:S01]  /*0180*/  @!P6 IMAD R11, R0, c[0x0][0x174], R17 ;  /* 0x00005d00000bea24 */ /* 0x000fe200078e0211 */
[----:B------:R-:W-:Y:S02]  /*0190*/  ISETP.GE.AND.EX P0, PT, R21, c[0x0][0x174], PT, P0 ;  /* 0x00005d0015007a0c */ /* 0x000fe40003f06300 */
[----:B------:R-:W-:Y:S01]  /*01a0*/  ISETP.GE.U32.AND P1, PT, R24, c[0x0][0x170], PT ;  /* 0x00005c0018007a0c */ /* 0x000fe20003f26070 */
[----:B------:R-:W-:Y:S01]  /*01b0*/  @!P4 IMAD.WIDE.U32 R18, R0, c[0x0][0x170], R18 ;  /* 0x00005c000012ca25 */ /* 0x000fe200078e0012 */
[----:B------:R-:W-:-:S02]  /*01c0*/  SHF.R.S32.HI R25, RZ, 0x1f, R24 ;  /* 0x0000001fff197819 */ /* 0x000fc40000011418 */
[----:B------:R-:W-:Y:S02]  /*01d0*/  @!P5 LEA.HI.X R13, R22, c[0x0][0x16c], R13, 0x1, P2 ;  /* 0x00005b00160dda11 */ /* 0x000fe400010f0c0d */
[----:B------:R-:W-:Y:S02]  /*01e0*/  IADD3 R22, R24, c[0x0][0x0], RZ ;  /* 0x0000000018167a10 */ /* 0x000fe40007ffe0ff */
[----:B------:R-:W-:Y:S01]  /*01f0*/  ISETP.GE.AND.EX P1, PT, R25, c[0x0][0x174], PT, P1 ;  /* 0x00005d0019007a0c */ /* 0x000fe20003f26310 */
[----:B------:R0:W2:Y:S01]  /*0200*/  @!P5 LDG.E.U16 R2, [R12.64] ;  /* 0x000000060c02d981 */ /* 0x0000a2000c1e1500 */
[----:B------:R-:W-:Y:S01]  /*0210*/  @!P6 LEA R14, P3, R16, c[0x0][0x168], 0x1 ;  /* 0x00005a00100eea11 */ /* 0x000fe200078608ff */
[----:B------:R-:W-:Y:S01]  /*0220*/  @!P0 IMAD.WIDE.U32 R20, R0, c[0x0][0x170], R20 ;  /* 0x00005c0000148a25 */ /* 0x000fe200078e0014 */
[----:B------:R-:W-:Y:S02]  /*0230*/  ISETP.GE.U32.AND P2, PT, R22, c[0x0][0x170], PT ;  /* 0x00005c0016007a0c */ /* 0x000fe40003f46070 */
[----:B------:R-:W-:-:S02]  /*0240*/  SHF.R.S32.HI R23, RZ, 0x1f, R22 ;  /* 0x0000001fff177819 */ /* 0x000fc40000011416 */
[----:B------:R-:W-:Y:S01]  /*0250*/  @!P6 LEA.HI.X R15, R16, c[0x0][0x16c], R11, 0x1, P3 ;  /* 0x00005b00100fea11 */ /* 0x000fe200018f0c0b */
[----:B------:R-:W-:Y:S01]  /*0260*/  @!P4 IMAD R11, R0, c[0x0][0x174], R19 ;  /* 0x00005d00000bca24 */ /* 0x000fe200078e0213 */
[----:B------:R-:W-:Y:S02]  /*0270*/  @!P4 LEA R16, P3, R18, c[0x0][0x168], 0x1 ;  /* 0x00005a001210ca11 */ /* 0x000fe400078608ff */
[----:B------:R-:W-:Y:S01]  /*0280*/  ISETP.GE.AND.EX P2, PT, R23, c[0x0][0x174], PT, P2 ;  /* 0x00005d0017007a0c */ /* 0x000fe20003f46320 */
[----:B------:R-:W-:Y:S01]  /*0290*/  @!P1 IMAD.WIDE.U32 R24, R0, c[0x0][0x170], R24 ;  /* 0x00005c0000189a25 */ /* 0x000fe200078e0018 */
[----:B------:R-:W-:Y:S01]  /*02a0*/  @!P4 LEA.HI.X R17, R18, c[0x0][0x16c], R11, 0x1, P3 ;  /* 0x00005b001211ca11 */ /* 0x000fe200018f0c0b */
[----:B------:R1:W3:Y:S01]  /*02b0*/  @!P6 LDG.E.U16 R3, [R14.64] ;  /* 0x000000060e03e981 */ /* 0x0002e2000c1e1500 */
[----:B------:R-:W-:Y:S01]  /*02c0*/  @!P0 LEA R18, P3, R20, c[0x0][0x168], 0x1 ;  /* 0x00005a0014128a11 */ /* 0x000fe200078608ff */
[----:B------:R-:W-:Y:S01]  /*02d0*/  @!P0 IMAD R11, R0, c[0x0][0x174], R21 ;  /* 0x00005d00000b8a24 */ /* 0x000fe200078e0215 */
[----:B------:R-:W-:-:S02]  /*02e0*/  P2R R31, PR, RZ, 0x10 ;  /* 0x00000010ff1f7803 */ /* 0x000fc40000000000 */
[----:B------:R-:W-:Y:S02]  /*02f0*/  P2R R33, PR, RZ, 0x20 ;  /* 0x00000020ff217803 */ /* 0x000fe40000000000 */
[----:B------:R-:W-:Y:S01]  /*0300*/  @!P0 LEA.HI.X R19, R20, c[0x0][0x16c], R11, 0x1, P3 ;  /* 0x00005b0014138a11 */ /* 0x000fe200018f0c0b */
[----:B------:R-:W-:Y:S01]  /*0310*/  @!P1 IMAD R11, R0, c[0x0][0x174], R25 ;  /* 0x00005d00000b9a24 */ /* 0x000fe200078e0219 */
[----:B------:R-:W-:Y:S01]  /*0320*/  @!P1 LEA R20, P3, R24, c[0x0][0x168], 0x1 ;  /* 0x00005a0018149a11 */ /* 0x000fe200078608ff */
[----:B------:R-:W-:Y:S01]  /*0330*/  @!P2 IMAD.WIDE.U32 R26, R0, c[0x0][0x170], R22 ;  /* 0x00005c00001aaa25 */ /* 0x000fe200078e0016 */
[----:B------:R-:W-:Y:S01]  /*0340*/  IADD3 R22, R22, c[0x0][0x0], RZ ;  /* 0x0000000016167a10 */ /* 0x000fe20007ffe0ff */
[----:B------:R-:W4:Y:S01]  /*0350*/  @!P0 LDG.E.U16 R6, [R18.64] ;  /* 0x0000000612068981 */ /* 0x000f22000c1e1500 */
[----:B------:R-:W-:Y:S01]  /*0360*/  @!P1 LEA.HI.X R21, R24, c[0x0][0x16c], R11, 0x1, P3 ;  /* 0x00005b0018159a11 */ /* 0x000fe200018f0c0b */
[----:B------:R-:W-:Y:S01]  /*0370*/  @!P2 IMAD R11, R0, c[0x0][0x174], R27 ;  /* 0x00005d00000baa24 */ /* 0x000fe200078e021b */
[----:B------:R-:W-:-:S02]  /*0380*/  @!P2 LEA R24, P3, R26, c[0x0][0x168], 0x1 ;  /* 0x00005a001a18aa11 */ /* 0x000fc400078608ff */
[----:B------:R-:W-:Y:S01]  /*0390*/  SHF.R.S32.HI R23, RZ, 0x1f, R22 ;  /* 0x0000001fff177819 */ /* 0x000fe20000011416 */
[----:B------:R-:W5:Y:S01]  /*03a0*/  @!P1 LDG.E.U16 R7, [R20.64] ;  /* 0x0000000614079981 */ /* 0x000f62000c1e1500 */
[----:B------:R-:W-:Y:S02]  /*03b0*/  @!P2 LEA.HI.X R25, R26, c[0x0][0x16c], R11, 0x1, P3 ;  /* 0x00005b001a19aa11 */ /* 0x000fe400018f0c0b */
[----:B------:R-:W-:Y:S02]  /*03c0*/  ISETP.GE.U32.AND P3, PT, R22, c[0x0][0x170], PT ;  /* 0x00005c0016007a0c */ /* 0x000fe40003f66070 */
[----:B------:R-:W-:Y:S01]  /*03d0*/  P2R R32, PR, RZ, 0x40 ;  /* 0x00000040ff207803 */ /* 0x000fe20000000000 */
[----:B------:R-:W2:Y:S01]  /*03e0*/  @!P2 LDG.E.U16 R8, [R24.64] ;  /* 0x000000061808a981 */ /* 0x000ea2000c1e1500 */
[----:B------:R-:W-:-:S13]  /*03f0*/  ISETP.GE.AND.EX P3, PT, R23, c[0x0][0x174], PT, P3 ;  /* 0x00005d0017007a0c */ /* 0x000fda0003f66330 */
[----:B------:R-:W-:Y:S01]  /*0400*/  @!P3 IMAD.WIDE.U32 R26, R0, c[0x0][0x170], R22 ;  /* 0x00005c00001aba25 */ /* 0x000fe200078e0016 */
[----:B------:R-:W-:-:S03]  /*0410*/  IADD3 R22, R22, c[0x0][0x0], RZ ;  /* 0x0000000016167a10 */ /* 0x000fc60007ffe0ff */
[----:B------:R-:W-:Y:S01]  /*0420*/  @!P3 IMAD R11, R0, c[0x0][0x174], R27 ;  /* 0x00005d00000bba24 */ /* 0x000fe200078e021b */
[C---:B------:R-:W-:Y:S02]  /*0430*/  @!P3 LEA R28, P4, R26.reuse, c[0x0][0x168], 0x1 ;  /* 0x00005a001a1cba11 */ /* 0x040fe400078808ff */
[----:B------:R-:W-:Y:S02]  /*0440*/  SHF.R.S32.HI R23, RZ, 0x1f, R22 ;  /* 0x0000001fff177819 */ /* 0x000fe40000011416 */
[----:B------:R-:W-:Y:S02]  /*0450*/  @!P3 LEA.HI.X R29, R26, c[0x0][0x16c], R11, 0x1, P4 ;  /* 0x00005b001a1dba11 */ /* 0x000fe400020f0c0b */
[----:B------:R-:W-:-:S03]  /*0460*/  ISETP.GE.U32.AND P4, PT, R22, c[0x0][0x170], PT ;  /* 0x00005c0016007a0c */ /* 0x000fc60003f86070 */
[----:B------:R-:W2:Y:S01]  /*0470*/  @!P3 LDG.E.U16 R9, [R28.64] ;  /* 0x000000061c09b981 */ /* 0x000ea2000c1e1500 */
[----:B------:R-:W-:-:S13]  /*0480*/  ISETP.GE.AND.EX P4, PT, R23, c[0x0][0x174], PT, P4 ;  /* 0x00005d0017007a0c */ /* 0x000fda0003f86340 */
[----:B------:R-:W-:-:S04]  /*0490*/  @!P4 IMAD.WIDE.U32 R22, R0, c[0x0][0x170], R22 ;  /* 0x00005c000016ca25 */ /* 0x000fc800078e0016 */
[----:B------:R-:W-:Y:S01]  /*04a0*/  @!P4 IMAD R11, R0, c[0x0][0x174], R23 ;  /* 0x00005d00000bca24 */ /* 0x000fe200078e0217 */
[----:B------:R-:W-:-:S04]  /*04b0*/  @!P4 LEA R26, P5, R22, c[0x0][0x168], 0x1 ;  /* 0x00005a00161aca11 */ /* 0x000fc800078a08ff */
[----:B------:R-:W-:Y:S02]  /*04c0*/  @!P4 LEA.HI.X R27, R22, c[0x0][0x16c], R11, 0x1, P5 ;  /* 0x00005b00161bca11 */ /* 0x000fe400028f0c0b */
[----:B------:R-:W-:Y:S02]  /*04d0*/  SHF.R.S32.HI R11, RZ, 0x1f, R10 ;  /* 0x0000001fff0b7819 */ /* 0x000fe4000001140a */
[----:B------:R-:W-:Y:S01]  /*04e0*/  ISETP.GE.U32.AND P5, PT, R10, c[0x0][0x170], PT ;  /* 0x00005c000a007a0c */ /* 0x000fe20003fa6070 */
[----:B------:R-:W2:Y:S03]  /*04f0*/  @!P4 LDG.E.U16 R30, [R26.64] ;  /* 0x000000061a1ec981 */ /* 0x000ea6000c1e1500 */
[----:B------:R-:W-:-:S13]  /*0500*/  ISETP.GE.AND.EX P5, PT, R11, c[0x0][0x174], PT, P5 ;  /* 0x00005d000b007a0c */ /* 0x000fda0003fa6350 */
[----:B------:R-:W-:-:S04]  /*0510*/  @!P5 IMAD.WIDE.U32 R22, R0, c[0x0][0x170], R10 ;  /* 0x00005c000016da25 */ /* 0x000fc800078e000a */
[----:B------:R-:W-:Y:S01]  /*0520*/  @!P5 IMAD R11, R0, c[0x0][0x174], R23 ;  /* 0x00005d00000bda24 */ /* 0x000fe200078e0217 */
[----:B0-----:R-:W-:-:S04]  /*0530*/  @!P5 LEA R12, P6, R22, c[0x0][0x168], 0x1 ;  /* 0x00005a00160cda11 */ /* 0x001fc800078c08ff */
[----:B------:R-:W-:-:S05]  /*0540*/  @!P5 LEA.HI.X R13, R22, c[0x0][0x16c], R11, 0x1, P6 ;  /* 0x00005b00160dda11 */ /* 0x000fca00030f0c0b */
[----:B------:R-:W2:Y:S01]  /*0550*/  @!P5 LDG.E.U16 R5, [R12.64] ;  /* 0x000000060c05d981 */ /* 0x000ea2000c1e1500 */
[----:B------:R-:W-:-:S13]  /*0560*/  ISETP.NE.AND P6, PT, R31, RZ, PT ;  /* 0x000000ff1f00720c */ /* 0x000fda0003fc5270 */
[----:B------:R-:W3:Y:S01]  /*0570*/  @!P6 LDG.E.U16 R4, [R16.64] ;  /* 0x000000061004e981 */ /* 0x000ee2000c1e1500 */
[----:B-1----:R-:W-:-:S03]  /*0580*/  P2R R15, PR, RZ, 0x40 ;  /* 0x00000040ff0f7803 */ /* 0x002fc60000000000 */
[----:B------:R-:W-:Y:S01]  /*0590*/  BAR.SYNC.DEFER_BLOCKING 0x0 ;  /* 0x0000000000007b1d */ /* 0x000fe20000010000 */
[----:B------:R-:W-:-:S04]  /*05a0*/  ISETP.NE.AND P6, PT, R32, RZ, PT ;  /* 0x000000ff2000720c */ /* 0x000fc80003fc5270 */
[----:B------:R-:W-:Y:S02]  /*05b0*/  P2R R14, PR, RZ, 0x40 ;  /* 0x00000040ff0e7803 */ /* 0x000fe40000000000 */
[----:B------:R-:W-:Y:S01]  /*05c0*/  ISETP.NE.AND P6, PT, R33, RZ, PT ;  /* 0x000000ff2100720c */ /* 0x000fe20003fc5270 */
[----:B------:R-:W-:Y:S01]  /*05d0*/  IMAD.MOV.U32 R11, RZ, RZ, -0x800001 ;  /* 0xff7fffffff0b7424 */ /* 0x000fe200078e00ff */
[----:B------:R-:W-:Y:S02]  /*05e0*/  ULDC UR4, c[0x0][0x0] ;  /* 0x0000000000047ab9 */ /* 0x000fe40000000800 */
[----:B------:R-:W-:Y:S01]  /*05f0*/  USHF.R.U32.HI UR4, URZ, 0x5, UR4 ;  /* 0x000000053f047899 */ /* 0x000fe20008011604 */
[----:B--2---:R-:W-:-:S04]  /*0600*/  @!P5 PRMT R12, RZ, 0x5410, R5 ;  /* 0x00005410ff0cd816 */ /* 0x004fc80000000005 */
[----:B------:R-:W-:-:S04]  /*0610*/  @!P5 FMNMX.FTZ R11, R12, -3.40282346638528859812e+38, !PT ;  /* 0xff7fffff0c0bd809 */ /* 0x000fc80007810000 */
[----:B------:R-:W-:-:S04]  /*0620*/  @!P6 PRMT R12, RZ, 0x5410, R2 ;  /* 0x00005410ff0ce816 */ /* 0x000fc80000000002 */
[----:B------:R-:W-:Y:S02]  /*0630*/  @!P6 FMNMX.FTZ R11, R11, R12, !PT ;  /* 0x0000000c0b0be209 */ /* 0x000fe40007810000 */
[----:B------:R-:W-:-:S13]  /*0640*/  ISETP.NE.AND P6, PT, R14, RZ, PT ;  /* 0x000000ff0e00720c */ /* 0x000fda0003fc5270 */
[----:B---3--:R-:W-:-:S04]  /*0650*/  @!P6 PRMT R12, RZ, 0x5410, R3 ;  /* 0x00005410ff0ce816 */ /* 0x008fc80000000003 */
[----:B------:R-:W-:Y:S02]  /*0660*/  @!P6 FMNMX.FTZ R11, R11, R12, !PT ;  /* 0x0000000c0b0be209 */ /* 0x000fe40007810000 */
[----:B------:R-:W-:-:S13]  /*0670*/  ISETP.NE.AND P6, PT, R15, RZ, PT ;  /* 0x000000ff0f00720c */ /* 0x000fda0003fc5270 */
[----:B------:R-:W-:-:S04]  /*0680*/  @!P6 PRMT R12, RZ, 0x5410, R4 ;  /* 0x00005410ff0ce816 */ /* 0x000fc80000000004 */
[----:B------:R-:W-:Y:S02]  /*0690*/  @!P6 FMNMX.FTZ R11, R11, R12, !PT ;  /* 0x0000000c0b0be209 */ /* 0x000fe40007810000 */
[----:B----4-:R-:W-:-:S04]  /*06a0*/  @!P0 PRMT R12, RZ, 0x5410, R6 ;  /* 0x00005410ff0c8816 */ /* 0x010fc80000000006 */
[----:B------:R-:W-:Y:S02]  /*06b0*/  @!P0 FMNMX.FTZ R11, R11, R12, !PT ;  /* 0x0000000c0b0b8209 */ /* 0x000fe40007810000 */
[----:B-----5:R-:W-:-:S04]  /*06c0*/  @!P1 PRMT R12, RZ, 0x5410, R7 ;  /* 0x00005410ff0c9816 */ /* 0x020fc80000000007 */
[----:B------:R-:W-:Y:S02]  /*06d0*/  @!P1 FMNMX.FTZ R11, R11, R12, !PT ;  /* 0x0000000c0b0b9209 */ /* 0x000fe40007810000 */
[----:B------:R-:W-:-:S04]  /*06e0*/  @!P2 PRMT R12, RZ, 0x5410, R8 ;  /* 0x00005410ff0ca816 */ /* 0x000fc80000000008 */
[----:B------:R-:W-:Y:S02]  /*06f0*/  @!P2 FMNMX.FTZ R11, R11, R12, !PT ;  /* 0x0000000c0b0ba209 */ /* 0x000fe40007810000 */
[----:B------:R-:W-:-:S04]  /*0700*/  @!P3 PRMT R12, RZ, 0x5410, R9 ;  /* 0x00005410ff0cb816 */ /* 0x000fc80000000009 */
[----:B------:R-:W-:Y:S02]  /*0710*/  @!P3 FMNMX.FTZ R11, R11, R12, !PT ;  /* 0x0000000c0b0bb209 */ /* 0x000fe40007810000 */
[----:B------:R-:W-:-:S04]  /*0720*/  @!P4 PRMT R12, RZ, 0x5410, R30 ;  /* 0x00005410ff0cc816 */ /* 0x000fc8000000001e */
[----:B------:R-:W-:-:S05]  /*0730*/  @!P4 FMNMX.FTZ R11, R11, R12, !PT ;  /* 0x0000000c0b0bc209 */ /* 0x000fca0007810000 */
        /* <DEDUP_REMOVED lines=9> */
[----:B------:R-:W0:Y:S01]  /*07d0*/  SHFL.DOWN PT, R15, R14, 0x2, 0x1f ;  /* 0x08401f000e0f7f89 */ /* 0x000e2200000e0000 */
[----:B------:R-:W-:Y:S02]  /*07e0*/  SHF.R.S32.HI R11, RZ, 0x1f, R10 ;  /* 0x0000001fff0b7819 */ /* 0x000fe4000001140a */
[----:B0-----:R-:W-:-:S04]  /*07f0*/  FSETP.GEU.FTZ.AND P6, PT, R14, R15, PT ;  /* 0x0000000f0e00720b */ /* 0x001fc80003fde000 */
[----:B------:R-:W-:-:S05]  /*0800*/  FSEL R15, R15, R14, !P6 ;  /* 0x0000000e0f0f7208 */ /* 0x000fca0007000000 */
[----:B------:R-:W0:Y:S01]  /*0810*/  SHFL.DOWN PT, R16, R15, 0x1, 0x1f ;  /* 0x08201f000f107f89 */ /* 0x000e2200000e0000 */
[----:B------:R-:W-:-:S04]  /*0820*/  LEA.HI R12, R11, R10, RZ, 0x5 ;  /* 0x0000000a0b0c7211 */ /* 0x000fc800078f28ff */
[----:B------:R-:W-:-:S05]  /*0830*/  LOP3.LUT R11, R12, 0xffffffe0, RZ, 0xc0, !PT ;  /* 0xffffffe00c0b7812 */ /* 0x000fca00078ec0ff */
[----:B------:R-:W-:Y:S01]  /*0840*/  IMAD.IADD R11, R10, 0x1, -R11 ;  /* 0x000000010a0b7824 */ /* 0x000fe200078e0a0b */
[----:B0-----:R-:W-:-:S04]  /*0850*/  FSETP.GEU.FTZ.AND P6, PT, R15, R16, PT ;  /* 0x000000100f00720b */ /* 0x001fc80003fde000 */
[----:B------:R-:W-:Y:S02]  /*0860*/  FSEL R17, R16, R15, !P6 ;  /* 0x0000000f10117208 */ /* 0x000fe40007000000 */
[----:B------:R-:W-:-:S13]  /*0870*/  ISETP.NE.AND P6, PT, R11, RZ, PT ;  /* 0x000000ff0b00720c */ /* 0x000fda0003fc5270 */
[----:B------:R-:W-:-:S05]  /*0880*/  @!P6 SHF.R.S32.HI R12, RZ, 0x5, R12 ;  /* 0x00000005ff0ce819 */ /* 0x000fca000001140c */
[----:B------:R0:W-:Y:S04]  /*0890*/  @!P6 STS [R12.X4], R17 ;  /* 0x000000110c00e388 */ /* 0x0001e80000004800 */
[----:B------:R-:W-:Y:S01]  /*08a0*/  BAR.SYNC.DEFER_BLOCKING 0x0 ;  /* 0x0000000000007b1d */ /* 0x000fe20000010000 */
[C---:B------:R-:W-:Y:S01]  /*08b0*/  ISETP.GE.AND P6, PT, R10.reuse, UR4, PT ;  /* 0x000000040a007c0c */ /* 0x040fe2000bfc6270 */
[----:B------:R-:W-:Y:S01]  /*08c0*/  IMAD.MOV.U32 R15, RZ, RZ, -0x800001 ;  /* 0xff7fffffff0f7424 */ /* 0x000fe200078e00ff */
[----:B------:R-:W-:Y:S02]  /*08d0*/  IADD3 R10, R10, 0x1f, RZ ;  /* 0x0000001f0a0a7810 */ /* 0x000fe40007ffe0ff */
[----:B------:R-:W-:Y:S01]  /*08e0*/  P2R R18, PR, RZ, 0x40 ;  /* 0x00000040ff127803 */ /* 0x000fe20000000000 */
[----:B------:R-:W-:Y:S08]  /*08f0*/  BSSY B0, `(.L_x_7107) ;  /* 0x0000016000007945 */ /* 0x000ff00003800000 */
[----:B------:R0:W1:Y:S01]  /*0900*/  @!P6 LDS R15, [R11.X4] ;  /* 0x000000000b0fe984 */ /* 0x0000620000004800 */
[----:B------:R-:W-:-:S04]  /*0910*/  ISETP.GT.U32.AND P6, PT, R10, 0x3e, PT ;  /* 0x0000003e0a00780c */ /* 0x000fc80003fc4070 */
[----:B------:R-:W-:-:S09]  /*0920*/  P2R R20, PR, RZ, 0x40 ;  /* 0x00000040ff147803 */ /* 0x000fd20000000000 */
[----:B------:R-:W-:Y:S05]  /*0930*/  @P6 BRA `(.L_x_7108) ;  /* 0x0000011000006947 */ /* 0x000fea0003800000 */
[----:B0-----:R-:W-:Y:S05]  /*0940*/  BRA.DIV ~URZ, `(.L_x_7109) ;  /* 0x000013427f007947 */ /* 0x001fea000b800000 */
[----:B-1----:R0:W1:Y:S02]  /*0950*/  SHFL.DOWN PT, R10, R15, 0x10, 0x1f ;  /* 0x0a001f000f0a7f89 */ /* 0x00206400000e0000 */
.L_x_7131:
        /* <DEDUP_REMOVED lines=13> */
.L_x_7132:
[----:B-1----:R-:W-:-:S04]  /*0a30*/  FSETP.GEU.FTZ.AND P6, PT, R15, R12, PT ;  /* 0x0000000c0f00720b */ /* 0x002fc80003fde000 */
[----:B0-----:R-:W-:-:S04]  /*0a40*/  FSEL R15, R12, R15, !P6 ;  /* 0x0000000f0c0f7208 */ /* 0x001fc80007000000 */
.L_x_7108:
[----:B0-----:R-:W-:Y:S05]  /*0a50*/  BSYNC B0 ;  /* 0x0000000000007941 */ /* 0x001fea0003800000 */
.L_x_7107:
[----:B------:R-:W0:Y:S01]  /*0a60*/  S2R R14, SR_TID.X ;  /* 0x00000000000e7919 */ /* 0x000e220000002100 */
[----:B------:R-:W-:Y:S01]  /*0a70*/  WARPSYNC 0xffffffff ;  /* 0xffffffff00007948 */ /* 0x000fe20003800000 */
[----:B0-----:R-:W-:-:S04]  /*0a80*/  ISETP.NE.AND P6, PT, R14, RZ, PT ;  /* 0x000000ff0e00720c */ /* 0x001fc80003fc5270 */
[----:B------:R-:W-:-:S09]  /*0a90*/  P2R R10, PR, RZ, 0x40 ;  /* 0x00000040ff0a7803 */ /* 0x000fd20000000000 */
[----:B-1----:R0:W-:Y:S02]  /*0aa0*/  @!P6 STS [RZ], R15 ;  /* 0x0000000fff00e388 */ /* 0x0021e40000000800 */
[----:B------:R-:W-:Y:S01]  /*0ab0*/  BAR.SYNC.DEFER_BLOCKING 0x0 ;  /* 0x0000000000007b1d */ /* 0x000fe20000010000 */
[----:B------:R-:W-:Y:S02]  /*0ac0*/  P2R R22, PR, RZ, 0x10 ;  /* 0x00000010ff167803 */ /* 0x000fe40000000000 */
[----:B------:R-:W-:Y:S02]  /*0ad0*/  ISETP.NE.AND P4, PT, R33, RZ, PT ;  /* 0x000000ff2100720c */ /* 0x000fe40003f85270 */
[----:B------:R-:W-:Y:S01]  /*0ae0*/  @!P5 PRMT R13, RZ, 0x5410, R5 ;  /* 0x00005410ff0dd816 */ /* 0x000fe20000000005 */
[----:B------:R-:W-:Y:S01]  /*0af0*/  BSSY B0, `(.L_x_7111) ;  /* 0x0000059000007945 */ /* 0x000fe20003800000 */
[----:B------:R-:W-:Y:S02]  /*0b00*/  P2R R21, PR, RZ, 0x8 ;  /* 0x00000008ff157803 */ /* 0x000fe40000000000 */
[----:B------:R-:W-:Y:S02]  /*0b10*/  ISETP.NE.AND P3, PT, R32, RZ, PT ;  /* 0x000000ff2000720c */ /* 0x000fe40003f65270 */
[----:B------:R-:W-:-:S02]  /*0b20*/  ISETP.NE.AND P6, PT, R31, RZ, PT ;  /* 0x000000ff1f00720c */ /* 0x000fc40003fc5270 */
[----:B------:R-:W-:Y:S02]  /*0b30*/  P2R R24, PR, RZ, 0x20 ;  /* 0x00000020ff187803 */ /* 0x000fe40000000000 */
[----:B------:R-:W-:Y:S01]  /*0b40*/  @!P2 PRMT R23, RZ, 0x5410, R8 ;  /* 0x00005410ff17a816 */ /* 0x000fe20000000008 */
[----:B------:R-:W1:Y:S08]  /*0b50*/  LDS R10, [RZ] ;  /* 0x00000000ff0a7984 */ /* 0x000e700000000800 */
[----:B------:R-:W-:Y:S01]  /*0b60*/  @!P6 PRMT R19, RZ, 0x5410, R4 ;  /* 0x00005410ff13e816 */ /* 0x000fe20000000004 */
[----:B-1----:R-:W-:Y:S01]  /*0b70*/  @!P5 FADD.FTZ R12, R13, -R10 ;  /* 0x8000000a0d0cd221 */ /* 0x002fe20000010000 */
[----:B------:R-:W-:-:S03]  /*0b80*/  @!P4 PRMT R13, RZ, 0x5410, R2 ;  /* 0x00005410ff0dc816 */ /* 0x000fc60000000002 */
[----:B------:R-:W-:Y:S02]  /*0b90*/  @!P5 FMUL.FTZ R12, R12, 1.4426950216293334961 ;  /* 0x3fb8aa3b0c0cd820 */ /* 0x000fe40000410000 */
[----:B------:R-:W-:Y:S02]  /*0ba0*/  @!P4 FADD.FTZ R13, R13, -R10 ;  /* 0x8000000a0d0dc221 */ /* 0x000fe40000010000 */
[----:B------:R1:W2:Y:S02]  /*0bb0*/  @!P5 MUFU.EX2 R16, R12 ;  /* 0x0000000c0010d308 */ /* 0x0002a40000000800 */
[----:B0-----:R-:W-:Y:S01]  /*0bc0*/  @!P4 FMUL.FTZ R15, R13, 1.4426950216293334961 ;  /* 0x3fb8aa3b0d0fc820 */ /* 0x001fe20000410000 */
[----:B------:R-:W-:-:S05]  /*0bd0*/  @!P3 PRMT R13, RZ, 0x5410, R3 ;  /* 0x00005410ff0db816 */ /* 0x000fca0000000003 */
[----:B------:R-:W0:Y:S01]  /*0be0*/  @!P4 MUFU.EX2 R15, R15 ;  /* 0x0000000f000fc308 */ /* 0x000e220000000800 */
[--C-:B------:R-:W-:Y:S02]  /*0bf0*/  @!P3 FADD.FTZ R13, R13, -R10.reuse ;  /* 0x8000000a0d0db221 */ /* 0x100fe40000010000 */
[----:B-1----:R-:W-:Y:S02]  /*0c00*/  IMAD.MOV.U32 R12, RZ, RZ, RZ ;  /* 0x000000ffff0c7224 */ /* 0x002fe400078e00ff */
[----:B------:R-:W-:Y:S02]  /*0c10*/  @!P3 FMUL.FTZ R17, R13, 1.4426950216293334961 ;  /* 0x3fb8aa3b0d11b820 */ /* 0x000fe40000410000 */
[----:B------:R-:W-:Y:S01]  /*0c20*/  @!P6 FADD.FTZ R13, R19, -R10 ;  /* 0x8000000a130de221 */ /* 0x000fe20000010000 */
[----:B------:R-:W-:Y:S01]  /*0c30*/  @!P0 PRMT R19, RZ, 0x5410, R6 ;  /* 0x00005410ff138816 */ /* 0x000fe20000000006 */
[----:B--2---:R-:W-:Y:S01]  /*0c40*/  @!P5 FADD.FTZ R12, RZ, R16 ;  /* 0x00000010ff0cd221 */ /* 0x004fe20000010000 */
[----:B------:R-:W-:Y:S01]  /*0c50*/  BAR.SYNC.DEFER_BLOCKING 0x0 ;  /* 0x0000000000007b1d */ /* 0x000fe20000010000 */
[----:B------:R-:W-:Y:S01]  /*0c60*/  @!P6 FMUL.FTZ R13, R13, 1.4426950216293334961 ;  /* 0x3fb8aa3b0d0de820 */ /* 0x000fe20000410000 */
[----:B------:R-:W-:Y:S01]  /*0c70*/  ISETP.NE.AND P5, PT, R32, RZ, PT ;  /* 0x000000ff2000720c */ /* 0x000fe20003fa5270 */
[----:B------:R-:W-:-:S02]  /*0c80*/  @!P0 FADD.FTZ R19, R19, -R10 ;  /* 0x8000000a13138221 */ /* 0x000fc40000010000 */
[--C-:B------:R-:W-:Y:S01]  /*0c90*/  @!P2 FADD.FTZ R16, R23, -R10.reuse ;  /* 0x8000000a1710a221 */ /* 0x100fe20000010000 */
[----:B------:R-:W1:Y:S01]  /*0ca0*/  @!P3 MUFU.EX2 R17, R17 ;  /* 0x000000110011b308 */ /* 0x000e620000000800 */
[----:B------:R-:W-:Y:S01]  /*0cb0*/  ISETP.NE.AND P3, PT, R21, RZ, PT ;  /* 0x000000ff1500720c */ /* 0x000fe20003f65270 */
[----:B0-----:R-:W-:Y:S01]  /*0cc0*/  @!P4 FADD.FTZ R12, R12, R15 ;  /* 0x0000000f0c0cc221 */ /* 0x001fe20000010000 */
[----:B------:R-:W-:Y:S01]  /*0cd0*/  ISETP.NE.AND P4, PT, R22, RZ, PT ;  /* 0x000000ff1600720c */ /* 0x000fe20003f85270 */
[----:B------:R-:W-:Y:S01]  /*0ce0*/  @!P0 FMUL.FTZ R19, R19, 1.4426950216293334961 ;  /* 0x3fb8aa3b13138820 */ /* 0x000fe20000410000 */
[----:B------:R-:W-:Y:S01]  /*0cf0*/  @!P1 PRMT R21, RZ, 0x5410, R7 ;  /* 0x00005410ff159816 */ /* 0x000fe20000000007 */
[----:B------:R-:W-:Y:S02]  /*0d00*/  @!P2 FMUL.FTZ R16, R16, 1.4426950216293334961 ;  /* 0x3fb8aa3b1010a820 */ /* 0x000fe40000410000 */
[----:B------:R-:W0:Y:S02]  /*0d10*/  @!P6 MUFU.EX2 R13, R13 ;  /* 0x0000000d000de308 */ /* 0x000e240000000800 */
[----:B------:R-:W-:-:S04]  /*0d20*/  @!P1 FADD.FTZ R21, R21, -R10 ;  /* 0x8000000a15159221 */ /* 0x000fc80000010000 */
[----:B------:R-:W-:Y:S01]  /*0d30*/  @!P1 FMUL.FTZ R21, R21, 1.4426950216293334961 ;  /* 0x3fb8aa3b15159820 */ /* 0x000fe20000410000 */
[----:B------:R-:W-:Y:S01]  /*0d40*/  @!P3 PRMT R15, RZ, 0x5410, R9 ;  /* 0x00005410ff0fb816 */ /* 0x000fe20000000009 */
[----:B------:R-:W2:Y:S01]  /*0d50*/  @!P0 MUFU.EX2 R19, R19 ;  /* 0x0000001300138308 */ /* 0x000ea20000000800 */
[----:B------:R-:W-:Y:S01]  /*0d60*/  @!P4 PRMT R23, RZ, 0x5410, R30 ;  /* 0x00005410ff17c816 */ /* 0x000fe2000000001e */
[----:B-1----:R-:W-:Y:S01]  /*0d70*/  @!P5 FADD.FTZ R12, R12, R17 ;  /* 0x000000110c0cd221 */ /* 0x002fe20000010000 */
[----:B------:R-:W-:Y:S01]  /*0d80*/  ISETP.NE.AND P5, PT, R18, RZ, PT ;  /* 0x000000ff1200720c */ /* 0x000fe20003fa5270 */
[--C-:B------:R-:W-:Y:S02]  /*0d90*/  @!P3 FADD.FTZ R22, R15, -R10.reuse ;  /* 0x8000000a0f16b221 */ /* 0x100fe40000010000 */
[----:B------:R-:W-:Y:S02]  /*0da0*/  @!P4 FADD.FTZ R23, R23, -R10 ;  /* 0x8000000a1717c221 */ /* 0x000fe40000010000 */
[----:B------:R-:W1:Y:S01]  /*0db0*/  @!P1 MUFU.EX2 R21, R21 ;  /* 0x0000001500159308 */ /* 0x000e620000000800 */
[----:B------:R-:W-:-:S02]  /*0dc0*/  @!P3 FMUL.FTZ R22, R22, 1.4426950216293334961 ;  /* 0x3fb8aa3b1616b820 */ /* 0x000fc40000410000 */
[----:B------:R-:W-:Y:S02]  /*0dd0*/  @!P4 FMUL.FTZ R23, R23, 1.4426950216293334961 ;  /* 0x3fb8aa3b1717c820 */ /* 0x000fe40000410000 */
[----:B0-----:R-:W-:Y:S01]  /*0de0*/  @!P6 FADD.FTZ R12, R12, R13 ;  /* 0x0000000d0c0ce221 */ /* 0x001fe20000010000 */
[----:B------:R-:W-:Y:S02]  /*0df0*/  ISETP.NE.AND P6, PT, R11, RZ, PT ;  /* 0x000000ff0b00720c */ /* 0x000fe40003fc5270 */
[----:B------:R-:W0:Y:S01]  /*0e00*/  @!P2 MUFU.EX2 R15, R16 ;  /* 0x00000010000fa308 */ /* 0x000e220000000800 */
[----:B--2---:R-:W-:-:S07]  /*0e10*/  @!P0 FADD.FTZ R12, R12, R19 ;  /* 0x000000130c0c8221 */ /* 0x004fce0000010000 */
[----:B------:R-:W2:Y:S01]  /*0e20*/  @!P3 MUFU.EX2 R17, R22 ;  /* 0x000000160011b308 */ /* 0x000ea20000000800 */
[----:B-1----:R-:W-:Y:S02]  /*0e30*/  @!P1 FADD.FTZ R12, R12, R21 ;  /* 0x000000150c0c9221 */ /* 0x002fe40000010000 */
[----:B------:R-:W-:-:S04]  /*0e40*/  @!P6 SHF.R.S32.HI R19, RZ, 0x1f, R14 ;  /* 0x0000001fff13e819 */ /* 0x000fc8000001140e */
[----:B------:R-:W-:Y:S01]  /*0e50*/  @!P6 LEA.HI R19, R19, R14, RZ, 0x5 ;  /* 0x0000000e1313e211 */ /* 0x000fe200078f28ff */
[----:B------:R-:W1:Y:S01]  /*0e60*/  @!P4 MUFU.EX2 R23, R23 ;  /* 0x000000170017c308 */ /* 0x000e620000000800 */
[----:B0-----:R-:W-:-:S04]  /*0e70*/  @!P2 FADD.FTZ R12, R12, R15 ;  /* 0x0000000f0c0ca221 */ /* 0x001fc80000010000 */
[----:B--2---:R-:W-:-:S04]  /*0e80*/  @!P3 FADD.FTZ R12, R12, R17 ;  /* 0x000000110c0cb221 */ /* 0x004fc80000010000 */
[----:B-1----:R-:W-:-:S05]  /*0e90*/  @!P4 FADD.FTZ R12, R12, R23 ;  /* 0x000000170c0cc221 */ /* 0x002fca0000010000 */
        /* <DEDUP_REMOVED lines=8> */
[----:B------:R-:W0:Y:S02]  /*0f20*/  SHFL.DOWN PT, R18, R15, 0x2, 0x1f ;  /* 0x08401f000f127f89 */ /* 0x000e2400000e0000 */
[----:B0-----:R-:W-:-:S05]  /*0f30*/  FADD.FTZ R18, R15, R18 ;  /* 0x000000120f127221 */ /* 0x001fca0000010000 */
[----:B------:R-:W0:Y:S02]  /*0f40*/  SHFL.DOWN PT, R17, R18, 0x1, 0x1f ;  /* 0x08201f0012117f89 */ /* 0x000e2400000e0000 */
[----:B0-----:R-:W-:-:S05]  /*0f50*/  FADD.FTZ R17, R18, R17 ;  /* 0x0000001112117221 */ /* 0x001fca0000010000 */
[----:B------:R0:W-:Y:S04]  /*0f60*/  @!P6 STS [R12.X4], R17 ;  /* 0x000000110c00e388 */ /* 0x0001e80000004800 */
[----:B------:R-:W-:Y:S01]  /*0f70*/  BAR.SYNC.DEFER_BLOCKING 0x0 ;  /* 0x0000000000007b1d */ /* 0x000fe20000010000 */
[----:B------:R-:W-:-:S05]  /*0f80*/  ISETP.NE.AND P6, PT, R20, RZ, PT ;  /* 0x000000ff1400720c */ /* 0x000fca0003fc5270 */
[----:B------:R0:W1:Y:S01]  /*0f90*/  @!P5 LDS R16, [R11.X4] ;  /* 0x000000000b10d984 */ /* 0x0000620000004800 */
[----:B------:R-:W-:-:S07]  /*0fa0*/  ISETP.NE.AND P5, PT, R24, RZ, PT ;  /* 0x000000ff1800720c */ /* 0x000fce0003fa5270 */
[----:B------:R-:W-:Y:S05]  /*0fb0*/  @P6 BRA `(.L_x_7112) ;  /* 0x000000c000006947 */ /* 0x000fea0003800000 */
[----:B------:R-:W-:Y:S05]  /*0fc0*/  BRA.DIV ~URZ, `(.L_x_7113) ;  /* 0x00000ef27f007947 */ /* 0x000fea000b800000 */
[----:B01----:R0:W1:Y:S02]  /*0fd0*/  SHFL.DOWN PT, R11, R16, 0x10, 0x1f ;  /* 0x0a001f00100b7f89 */ /* 0x00306400000e0000 */
.L_x_7133:
[----:B-1----:R-:W-:Y:S01]  /*0fe0*/  FADD.FTZ R15, R16, R11 ;  /* 0x0000000b100f7221 */ /* 0x002fe20000010000 */
[----:B------:R-:W-:Y:S05]  /*0ff0*/  BRA.DIV ~URZ, `(.L_x_7114) ;  /* 0x00000f427f007947 */ /* 0x000fea000b800000 */
[----:B------:R-:W1:Y:S02]  /*1000*/  SHFL.DOWN PT, R11, R15, 0x8, 0x1f ;  /* 0x09001f000f0b7f89 */ /* 0x000e6400000e0000 */
[----:B-1----:R-:W-:-:S05]  /*1010*/  FADD.FTZ R11, R15, R11 ;  /* 0x0000000b0f0b7221 */ /* 0x002fca0000010000 */
[----:B------:R-:W1:Y:S02]  /*1020*/  SHFL.DOWN PT, R12, R11, 0x4, 0x1f ;  /* 0x08801f000b0c7f89 */ /* 0x000e6400000e0000 */
[----:B-1----:R-:W-:-:S05]  /*1030*/  FADD.FTZ R12, R11, R12 ;  /* 0x0000000c0b0c7221 */ /* 0x002fca0000010000 */
[----:B------:R-:W1:Y:S02]  /*1040*/  SHFL.DOWN PT, R13, R12, 0x2, 0x1f ;  /* 0x08401f000c0d7f89 */ /* 0x000e6400000e0000 */
[----:B01----:R-:W-:-:S05]  /*1050*/  FADD.FTZ R16, R12, R13 ;  /* 0x0000000d0c107221 */ /* 0x003fca0000010000 */
[----:B------:R0:W1:Y:S02]  /*1060*/  SHFL.DOWN PT, R13, R16, 0x1, 0x1f ;  /* 0x08201f00100d7f89 */ /* 0x00006400000e0000 */
.L_x_7134:
[----:B01----:R-:W-:Y:S02]  /*1070*/  FADD.FTZ R16, R13, R16 ;  /* 0x000000100d107221 */ /* 0x003fe40000010000 */
.L_x_7112:
[----:B------:R-:W-:Y:S05]  /*1080*/  BSYNC B0 ;  /* 0x0000000000007941 */ /* 0x000fea0003800000 */
.L_x_7111:
[----:B------:R-:W-:Y:S01]  /*1090*/  ISETP.NE.AND P6, PT, R14, RZ, PT ;  /* 0x000000ff0e00720c */ /* 0x000fe20003fc5270 */
[----:B------:R-:W-:-:S12]  /*10a0*/  WARPSYNC 0xffffffff ;  /* 0xffffffff00007948 */ /* 0x000fd80003800000 */
[----:B-1----:R1:W-:Y:S02]  /*10b0*/  @!P6 STS [RZ], R16 ;  /* 0x00000010ff00e388 */ /* 0x0023e40000000800 */
[----:B------:R-:W-:Y:S06]  /*10c0*/  BAR.SYNC.DEFER_BLOCKING 0x0 ;  /* 0x0000000000007b1d */ /* 0x000fec0000010000 */
[----:B------:R-:W-:Y:S01]  /*10d0*/  BSSY B0, `(.L_x_7115) ;  /* 0x0000011000007945 */ /* 0x000fe20003800000 */
[----:B0-----:R-:W0:Y:S01]  /*10e0*/  LDS R11, [RZ] ;  /* 0x00000000ff0b7984 */ /* 0x001e220000000800 */
[----:B------:R-:W-:Y:S05]  /*10f0*/  @P5 BRA `(.L_x_7116) ;  /* 0x000000e000005947 */ /* 0x000fea0003800000 */
[----:B------:R-:W2:Y:S02]  /*1100*/  S2R R12, SR_TID.X ;  /* 0x00000000000c7919 */ /* 0x000ea40000002100 */
[----:B--2---:R-:W-:-:S05]  /*1110*/  SHF.R.S32.HI R13, RZ, 0x1f, R12 ;  /* 0x0000001fff0d7819 */ /* 0x004fca000001140c */
[----:B------:R-:W-:-:S04]  /*1120*/  IMAD.WIDE.U32 R14, R0, c[0x0][0x170], R12 ;  /* 0x00005c00000e7a25 */ /* 0x000fc800078e000c */
[----:B------:R-:W-:Y:S01]  /*1130*/  IMAD R13, R0, c[0x0][0x174], R15 ;  /* 0x00005d00000d7a24 */ /* 0x000fe200078e020f */
[----:B------:R-:W-:Y:S02]  /*1140*/  PRMT R15, RZ, 0x5410, R5 ;  /* 0x00005410ff0f7816 */ /* 0x000fe40000000005 */
[C---:B------:R-:W-:Y:S01]  /*1150*/  LEA R12, P5, R14.reuse, c[0x0][0x160], 0x1 ;  /* 0x000058000e0c7a11 */ /* 0x040fe200078a08ff */
[----:B0-----:R-:W-:Y:S02]  /*1160*/  MUFU.RCP R5, R11 ;  /* 0x0000000b00057308 */ /* 0x001fe40000001000 */
[----:B------:R-:W-:Y:S01]  /*1170*/  FADD.FTZ R15, R15, -R10 ;  /* 0x8000000a0f0f7221 */ /* 0x000fe20000010000 */
[----:B------:R-:W-:-:S03]  /*1180*/  LEA.HI.X R13, R14, c[0x0][0x164], R13, 0x1, P5 ;  /* 0x000059000e0d7a11 */ /* 0x000fc600028f0c0d */
[----:B------:R-:W-:-:S04]  /*1190*/  FMUL.FTZ R15, R15, 1.4426950216293334961 ;  /* 0x3fb8aa3b0f0f7820 */ /* 0x000fc80000410000 */
[----:B------:R-:W0:Y:S02]  /*11a0*/  MUFU.EX2 R14, R15 ;  /* 0x0000000f000e7308 */ /* 0x000e240000000800 */
[----:B0-----:R-:W-:-:S05]  /*11b0*/  FMUL.FTZ R5, R14, R5 ;  /* 0x000000050e057220 */ /* 0x001fca0000410000 */
[----:B------:R-:W-:-:S05]  /*11c0*/  F2FP.BF16.PACK_AB R5, RZ, R5 ;  /* 0x00000005ff05723e */ /* 0x000fca00000010ff */
[----:B------:R0:W-:Y:S02]  /*11d0*/  STG.E.U16 [R12.64], R5 ;  /* 0x000000050c007986 */ /* 0x0001e4000c101506 */
.L_x_7116:
[----:B------:R-:W-:Y:S05]  /*11e0*/  BSYNC B0 ;  /* 0x0000000000007941 */ /* 0x000fea0003800000 */
.L_x_7115:
[----:B------:R-:W-:Y:S01]  /*11f0*/  ISETP.NE.AND P5, PT, R33, RZ, PT ;  /* 0x000000ff2100720c */ /* 0x000fe20003fa5270 */
[----:B------:R-:W-:-:S12]  /*1200*/  BSSY B0, `(.L_x_7117) ;  /* 0x0000011000007945 */ /* 0x000fd80003800000 */
[----:B------:R-:W-:Y:S05]  /*1210*/  @P5 BRA `(.L_x_7118) ;  /* 0x000000f000005947 */ /* 0x000fea0003800000 */
[----:B0-----:R-:W0:Y:S02]  /*1220*/  S2R R12, SR_TID.X ;  /* 0x00000000000c7919 */ /* 0x001e240000002100 */
[----:B0-----:R-:W-:-:S04]  /*1230*/  IADD3 R12, R12, c[0x0][0x0], RZ ;  /* 0x000000000c0c7a10 */ /* 0x001fc80007ffe0ff */
[----:B------:R-:W-:-:S05]  /*1240*/  SHF.R.S32.HI R13, RZ, 0x1f, R12 ;  /* 0x0000001fff0d7819 */ /* 0x000fca000001140c */
[----:B------:R-:W-:-:S04]  /*1250*/  IMAD.WIDE.U32 R14, R0, c[0x0][0x170], R12 ;  /* 0x00005c00000e7a25 */ /* 0x000fc800078e000c */
[----:B------:R-:W-:Y:S01]  /*1260*/  IMAD R5, R0, c[0x0][0x174], R15 ;  /* 0x00005d0000057a24 */ /* 0x000fe200078e020f */
[C---:B------:R-:W-:Y:S01]  /*1270*/  LEA R12, P5, R14.reuse, c[0x0][0x160], 0x1 ;  /* 0x000058000e0c7a11 */ /* 0x040fe200078a08ff */
[----:B------:R-:W-:Y:S03]  /*1280*/  MUFU.RCP R15, R11 ;  /* 0x0000000b000f7308 */ /* 0x000fe60000001000 */
[----:B------:R-:W-:Y:S02]  /*1290*/  LEA.HI.X R13, R14, c[0x0][0x164], R5, 0x1, P5 ;  /* 0x000059000e0d7a11 */ /* 0x000fe400028f0c05 */
[----:B------:R-:W-:-:S05]  /*12a0*/  PRMT R5, RZ, 0x5410, R2 ;  /* 0x00005410ff057816 */ /* 0x000fca0000000002 */
[----:B------:R-:W-:-:S04]  /*12b0*/  FADD.FTZ R5, R5, -R10 ;  /* 0x8000000a05057221 */ /* 0x000fc80000010000 */
[----:B------:R-:W-:-:S04]  /*12c0*/  FMUL.FTZ R5, R5, 1.4426950216293334961 ;  /* 0x3fb8aa3b05057820 */ /* 0x000fc80000410000 */
[----:B------:R-:W0:Y:S02]  /*12d0*/  MUFU.EX2 R2, R5 ;  /* 0x0000000500027308 */ /* 0x000e240000000800 */
[----:B0-----:R-:W-:-:S05]  /*12e0*/  FMUL.FTZ R2, R2, R15 ;  /* 0x0000000f02027220 */ /* 0x001fca0000410000 */
[----:B------:R-:W-:-:S05]  /*12f0*/  F2FP.BF16.PACK_AB R2, RZ, R2 ;  /* 0x00000002ff02723e */ /* 0x000fca00000010ff */
[----:B------:R0:W-:Y:S02]  /*1300*/  STG.E.U16 [R12.64], R2 ;  /* 0x000000020c007986 */ /* 0x0001e4000c101506 */
.L_x_7118:
[----:B------:R-:W-:Y:S05]  /*1310*/  BSYNC B0 ;  /* 0x0000000000007941 */ /* 0x000fea0003800000 */
.L_x_7117:
[----:B------:R-:W-:Y:S01]  /*1320*/  ISETP.NE.AND P5, PT, R32, RZ, PT ;  /* 0x000000ff2000720c */ /* 0x000fe20003fa5270 */
[----:B------:R-:W-:-:S12]  /*1330*/  BSSY B0, `(.L_x_7119) ;  /* 0x0000012000007945 */ /* 0x000fd80003800000 */
[----:B------:R-:W-:Y:S05]  /*1340*/  @P5 BRA `(.L_x_7120) ;  /* 0x0000010000005947 */ /* 0x000fea0003800000 */
[----:B0-----:R-:W0:Y:S01]  /*1350*/  S2R R2, SR_TID.X ;  /* 0x0000000000027919 */ /* 0x001e220000002100 */
[----:B------:R-:W-:Y:S01]  /*1360*/  PRMT R3, RZ, 0x5410, R3 ;  /* 0x00005410ff037816 */ /* 0x000fe20000000003 */
[----:B------:R-:W-:Y:S04]  /*1370*/  MUFU.RCP R5, R11 ;  /* 0x0000000b00057308 */ /* 0x000fe80000001000 */
[----:B------:R-:W-:-:S04]  /*1380*/  FADD.FTZ R3, R3, -R10 ;  /* 0x8000000a03037221 */ /* 0x000fc80000010000 */
[----:B------:R-:W-:Y:S02]  /*1390*/  FMUL.FTZ R14, R3, 1.4426950216293334961 ;  /* 0x3fb8aa3b030e7820 */ /* 0x000fe40000410000 */
[----:B------:R-:W-:-:S04]  /*13a0*/  IMAD.MOV.U32 R3, RZ, RZ, c[0x0][0x0] ;  /* 0x00000000ff037624 */ /* 0x000fc800078e00ff */
[----:B------:R-:W2:Y:S01]  /*13b0*/  MUFU.EX2 R14, R14 ;  /* 0x0000000e000e7308 */ /* 0x000ea20000000800 */
[----:B0-----:R-:W-:-:S05]  /*13c0*/  IMAD R2, R3, 0x2, R2 ;  /* 0x0000000203027824 */ /* 0x001fca00078e0202 */
[----:B------:R-:W-:-:S05]  /*13d0*/  SHF.R.S32.HI R3, RZ, 0x1f, R2 ;  /* 0x0000001fff037819 */ /* 0x000fca0000011402 */
[----:B------:R-:W-:-:S04]  /*13e0*/  IMAD.WIDE.U32 R12, R0, c[0x0][0x170], R2 ;  /* 0x00005c00000c7a25 */ /* 0x000fc800078e0002 */
[----:B--2---:R-:W-:Y:S01]  /*13f0*/  FMUL.FTZ R3, R14, R5 ;  /* 0x000000050e037220 */ /* 0x004fe20000410000 */
[----:B------:R-:W-:Y:S01]  /*1400*/  LEA R2, P5, R12, c[0x0][0x160], 0x1 ;  /* 0x000058000c027a11 */ /* 0x000fe200078a08ff */
[----:B------:R-:W-:-:S03]  /*1410*/  IMAD R13, R0, c[0x0][0x174], R13 ;  /* 0x00005d00000d7a24 */ /* 0x000fc600078e020d */
[----:B------:R-:W-:Y:S02]  /*1420*/  F2FP.BF16.PACK_AB R5, RZ, R3 ;  /* 0x00000003ff05723e */ /* 0x000fe400000010ff */
[----:B------:R-:W-:-:S05]  /*1430*/  LEA.HI.X R3, R12, c[0x0][0x164], R13, 0x1, P5 ;  /* 0x000059000c037a11 */ /* 0x000fca00028f0c0d */
[----:B------:R0:W-:Y:S02]  /*1440*/  STG.E.U16 [R2.64], R5 ;  /* 0x0000000502007986 */ /* 0x0001e4000c101506 */
.L_x_7120:
[----:B------:R-:W-:Y:S05]  /*1450*/  BSYNC B0 ;  /* 0x0000000000007941 */ /* 0x000fea0003800000 */
.L_x_7119:
        /* <DEDUP_REMOVED lines=11> */
[----:B------:R-:W-:-:S04]  /*1510*/  IADD3 R2, R2, c[0x0][0x0], RZ ;  /* 0x0000000002027a10 */ /* 0x000fc80007ffe0ff */
        /* <DEDUP_REMOVED lines=8> */
.L_x_7122:
[----:B------:R-:W-:Y:S05]  /*15a0*/  BSYNC B0 ;  /* 0x0000000000007941 */ /* 0x000fea0003800000 */
.L_x_7121:
[----:B------:R-:W-:Y:S01]  /*15b0*/  BSSY B0, `(.L_x_7123) ;  /* 0x0000014000007945 */ /* 0x000fe20003800000 */
[----:B------:R-:W-:Y:S05]  /*15c0*/  @P0 BRA `(.L_x_7124) ;  /* 0x0000012000000947 */ /* 0x000fea0003800000 */
[----:B0-----:R-:W0:Y:S01]  /*15d0*/  S2R R2, SR_TID.X ;  /* 0x0000000000027919 */ /* 0x001e220000002100 */
[----:B------:R-:W-:Y:S01]  /*15e0*/  PRMT R3, RZ, 0x5410, R6 ;  /* 0x00005410ff037816 */ /* 0x000fe20000000006 */
[----:B------:R-:W-:Y:S01]  /*15f0*/  IMAD.MOV.U32 R5, RZ, RZ, c[0x0][0x0] ;  /* 0x00000000ff057624 */ /* 0x000fe200078e00ff */
[----:B------:R-:W-:Y:S03]  /*1600*/  MUFU.RCP R13, R11 ;  /* 0x0000000b000d7308 */ /* 0x000fe60000001000 */
[----:B------:R-:W-:-:S04]  /*1610*/  FADD.FTZ R3, R3, -R10 ;  /* 0x8000000a03037221 */ /* 0x000fc80000010000 */
[----:B------:R-:W-:Y:S02]  /*1620*/  FMUL.FTZ R6, R3, 1.4426950216293334961 ;  /* 0x3fb8aa3b03067820 */ /* 0x000fe40000410000 */
[----:B------:R-:W-:-:S04]  /*1630*/  IMAD.MOV.U32 R3, RZ, RZ, c[0x0][0x0] ;  /* 0x00000000ff037624 */ /* 0x000fc800078e00ff */
[----:B------:R-:W2:Y:S01]  /*1640*/  MUFU.EX2 R6, R6 ;  /* 0x0000000600067308 */ /* 0x000ea20000000800 */
[----:B0-----:R-:W-:-:S04]  /*1650*/  IMAD R2, R5, 0x2, R2 ;  /* 0x0000000205027824 */ /* 0x001fc800078e0202 */
[----:B------:R-:W-:-:S05]  /*1660*/  IMAD R2, R3, 0x2, R2 ;  /* 0x0000000203027824 */ /* 0x000fca00078e0202 */
        /* <DEDUP_REMOVED lines=8> */
.L_x_7124:
[----:B------:R-:W-:Y:S05]  /*16f0*/  BSYNC B0 ;  /* 0x0000000000007941 */ /* 0x000fea0003800000 */
.L_x_7123:
[----:B------:R-:W-:Y:S01]  /*1700*/  BSSY B0, `(.L_x_7125) ;  /* 0x0000014000007945 */ /* 0x000fe20003800000 */
[----:B------:R-:W-:Y:S05]  /*1710*/  @P1 BRA `(.L_x_7126) ;  /* 0x0000012000001947 */ /* 0x000fea0003800000 */
[----:B0-----:R-:W0:Y:S01]  /*1720*/  S2R R2, SR_TID.X ;  /* 0x0000000000027919 */ /* 0x001e220000002100 */
[----:B------:R-:W-:Y:S01]  /*1730*/  PRMT R7, RZ, 0x5410, R7 ;  /* 0x00005410ff077816 */ /* 0x000fe20000000007 */
[----:B------:R-:W-:Y:S01]  /*1740*/  IMAD.MOV.U32 R3, RZ, RZ, c[0x0][0x0] ;  /* 0x00000000ff037624 */ /* 0x000fe200078e00ff */
[----:B------:R-:W-:Y:S03]  /*1750*/  MUFU.RCP R6, R11 ;  /* 0x0000000b00067308 */ /* 0x000fe60000001000 */
[----:B------:R-:W-:-:S04]  /*1760*/  FADD.FTZ R7, R7, -R10 ;  /* 0x8000000a07077221 */ /* 0x000fc80000010000 */
[----:B------:R-:W-:-:S06]  /*1770*/  FMUL.FTZ R7, R7, 1.4426950216293334961 ;  /* 0x3fb8aa3b07077820 */ /* 0x000fcc0000410000 */
[----:B------:R-:W2:Y:S01]  /*1780*/  MUFU.EX2 R7, R7 ;  /* 0x0000000700077308 */ /* 0x000ea20000000800 */
[----:B0-----:R-:W-:-:S04]  /*1790*/  IMAD R2, R3, 0x2, R2 ;  /* 0x0000000203027824 */ /* 0x001fc800078e0202 */
[----:B------:R-:W-:-:S05]  /*17a0*/  IMAD R2, R3, 0x2, R2 ;  /* 0x0000000203027824 */ /* 0x000fca00078e0202 */
        /* <DEDUP_REMOVED lines=9> */
.L_x_7126:
[----:B------:R-:W-:Y:S05]  /*1840*/  BSYNC B0 ;  /* 0x0000000000007941 */ /* 0x000fea0003800000 */
.L_x_7125:
        /* <DEDUP_REMOVED lines=11> */
[----:B------:R-:W-:-:S04]  /*1900*/  IMAD R2, R5, 0x2, R2 ;  /* 0x0000000205027824 */ /* 0x000fc800078e0202 */
        /* <DEDUP_REMOVED lines=9> */
.L_x_7128:
[----:B------:R-:W-:Y:S05]  /*19a0*/  BSYNC B0 ;  /* 0x0000000000007941 */ /* 0x000fea0003800000 */
.L_x_7127:
[----:B------:R-:W-:Y:S01]  /*19b0*/  BSSY B0, `(.L_x_7129) ;  /* 0x0000016000007945 */ /* 0x000fe20003800000 */
[----:B------:R-:W-:Y:S05]  /*19c0*/  @P3 BRA `(.L_x_7130) ;  /* 0x0000014000003947 */ /* 0x000fea0003800000 */
[----:B0-----:R-:W0:Y:S01]  /*19d0*/  S2R R2, SR_TID.X ;  /* 0x0000000000027919 */ /* 0x001e220000002100 */
[----:B------:R-:W-:Y:S01]  /*19e0*/  PRMT R9, RZ, 0x5410, R9 ;  /* 0x00005410ff097816 */ /* 0x000fe20000000009 */
[----:B------:R-:W-:Y:S01]  /*19f0*/  IMAD.MOV.U32 R3, RZ, RZ, c[0x0][0x0] ;  /* 0x00000000ff037624 */ /* 0x000fe200078e00ff */
[----:B------:R-:W-:Y:S01]  /*1a00*/  MUFU.RCP R6, R11 ;  /* 0x0000000b00067308 */ /* 0x000fe20000001000 */
[----:B------:R-:W-:Y:S02]  /*1a10*/  IMAD.MOV.U32 R5, RZ, RZ, c[0x0][0x0] ;  /* 0x00000000ff057624 */ /* 0x000fe400078e00ff */
[----:B------:R-:W-:-:S04]  /*1a20*/  FADD.FTZ R9, R9, -R10 ;  /* 0x8000000a09097221 */ /* 0x000fc80000010000 */
[----:B------:R-:W-:-:S06]  /*1a30*/  FMUL.FTZ R9, R9, 1.4426950216293334961 ;  /* 0x3fb8aa3b09097820 */ /* 0x000fcc0000410000 */
[----:B------:R-:W2:Y:S01]  /*1a40*/  MUFU.EX2 R9, R9 ;  /* 0x0000000900097308 */ /* 0x000ea20000000800 */
[----:B0-----:R-:W-:-:S04]  /*1a50*/  IMAD R2, R3, 0x2, R2 ;  /* 0x0000000203027824 */ /* 0x001fc800078e0202 */
[----:B------:R-:W-:-:S04]  /*1a60*/  IMAD R2, R5, 0x2, R2 ;  /* 0x0000000205027824 */ /* 0x000fc800078e0202 */
        /* <DEDUP_REMOVED lines=10> */
.L_x_7130:
[----:B------:R-:W-:Y:S05]  /*1b10*/  BSYNC B0 ;  /* 0x0000000000007941 */ /* 0x000fea0003800000 */
.L_x_7129:
[----:B------:R-:W-:Y:S05]  /*1b20*/  @P4 EXIT ;  /* 0x000000000000494d */ /* 0x000fea0003800000 */
[----:B0-----:R-:W0:Y:S01]  /*1b30*/  S2R R2, SR_TID.X ;  /* 0x0000000000027919 */ /* 0x001e220000002100 */
[----:B------:R-:W-:Y:S01]  /*1b40*/  IMAD.MOV.U32 R3, RZ, RZ, c[0x0][0x0] ;  /* 0x00000000ff037624 */ /* 0x000fe200078e00ff */
[----:B------:R-:W-:Y:S01]  /*1b50*/  MUFU.RCP R11, R11 ;  /* 0x0000000b000b7308 */ /* 0x000fe20000001000 */
[----:B------:R-:W-:Y:S02]  /*1b60*/  IMAD.MOV.U32 R5, RZ, RZ, c[0x0][0x0] ;  /* 0x00000000ff057624 */ /* 0x000fe400078e00ff */
[----:B0-----:R-:W-:Y:S01]  /*1b70*/  IMAD R2, R3, 0x2, R2 ;  /* 0x0000000203027824 */ /* 0x001fe200078e0202 */
[----:B------:R-:W-:-:S03]  /*1b80*/  PRMT R3, RZ, 0x5410, R30 ;  /* 0x00005410ff037816 */ /* 0x000fc6000000001e */
[----:B------:R-:W-:Y:S02]  /*1b90*/  IMAD R2, R5, 0x2, R2 ;  /* 0x0000000205027824 */ /* 0x000fe400078e0202 */
[----:B------:R-:W-:Y:S02]  /*1ba0*/  FADD.FTZ R3, R3, -R10 ;  /* 0x8000000a03037221 */ /* 0x000fe40000010000 */
[----:B------:R-:W-:Y:S02]  /*1bb0*/  IMAD R2, R5, 0x2, R2 ;  /* 0x0000000205027824 */ /* 0x000fe400078e0202 */
[----:B------:R-:W-:Y:S02]  /*1bc0*/  FMUL.FTZ R6, R3, 1.4426950216293334961 ;  /* 0x3fb8aa3b03067820 */ /* 0x000fe40000410000 */
[----:B------:R-:W-:-:S04]  /*1bd0*/  IMAD.MOV.U32 R3, RZ, RZ, c[0x0][0x0] ;  /* 0x00000000ff037624 */ /* 0x000fc800078e00ff */
[----:B------:R-:W0:Y:S01]  /*1be0*/  MUFU.EX2 R6, R6 ;  /* 0x0000000600067308 */ /* 0x000e220000000800 */
[----:B------:R-:W-:-:S05]  /*1bf0*/  IMAD R2, R3, 0x2, R2 ;  /* 0x0000000203027824 */ /* 0x000fca00078e0202 */
[----:B------:R-:W-:-:S05]  /*1c00*/  SHF.R.S32.HI R3, RZ, 0x1f, R2 ;  /* 0x0000001fff037819 */ /* 0x000fca0000011402 */
[----:B------:R-:W-:-:S04]  /*1c10*/  IMAD.WIDE.U32 R4, R0, c[0x0][0x170], R2 ;  /* 0x00005c0000047a25 */ /* 0x000fc800078e0002 */
[----:B------:R-:W-:Y:S01]  /*1c20*/  IMAD R5, R0, c[0x0][0x174], R5 ;  /* 0x00005d0000057a24 */ /* 0x000fe200078e0205 */
[----:B------:R-:W-:Y:S01]  /*1c30*/  LEA R2, P0, R4, c[0x0][0x160], 0x1 ;  /* 0x0000580004027a11 */ /* 0x000fe200078008ff */
[----:B0-----:R-:W-:-:S05]  /*1c40*/  FMUL.FTZ R3, R6, R11 ;  /* 0x0000000b06037220 */ /* 0x001fca0000410000 */
[----:B------:R-:W-:Y:S02]  /*1c50*/  F2FP.BF16.PACK_AB R0, RZ, R3 ;  /* 0x00000003ff00723e */ /* 0x000fe400000010ff */
[----:B------:R-:W-:-:S05]  /*1c60*/  LEA.HI.X R3, R4, c[0x0][0x164], R5, 0x1, P0 ;  /* 0x0000590004037a11 */ /* 0x000fca00000f0c05 */
[----:B------:R-:W-:Y:S01]  /*1c70*/  STG.E.U16 [R2.64], R0 ;  /* 0x0000000002007986 */ /* 0x000fe2000c101506 */
[----:B------:R-:W-:Y:S05]  /*1c80*/  EXIT ;  /* 0x000000000000794d */ /* 0x000fea0003800000 */
.L_x_7109:
[----:B------:R-:W-:Y:S01]  /*1c90*/  IMAD.MOV.U32 R22, RZ, RZ, 0x10 ;  /* 0x00000010ff167424 */ /* 0x000fe200078e00ff */
[----:B------:R-:W-:Y:S01]  /*1ca0*/  MOV R12, 0x1ce0 ;  /* 0x00001ce0000c7802 */ /* 0x000fe20000000f00 */
[----:B------:R-:W-:Y:S02]  /*1cb0*/  IMAD.MOV.U32 R17, RZ, RZ, 0x1f ;  /* 0x0000001fff117424 */ /* 0x000fe400078e00ff */
[----:B------:R-:W-:Y:S02]  /*1cc0*/  IMAD.MOV.U32 R24, RZ, RZ, -0x1 ;  /* 0xffffffffff187424 */ /* 0x000fe400078e00ff */
[----:B-1----:R-:W-:Y:S05]  /*1cd0*/  CALL.REL.NOINC `($__internal_52_$__cuda_sm70_shflsync_down_p) ;  /* 0x0000040000007944 */ /* 0x002fea0003c00000 */
[----:B-1----:R-:W-:Y:S01]  /*1ce0*/  IMAD.MOV.U32 R10, RZ, RZ, R17 ;  /* 0x000000ffff0a7224 */ /* 0x002fe200078e0011 */
[----:B0-----:R-:W-:Y:S05]  /*1cf0*/  BRA `(.L_x_7131) ;  /* 0xffffec6000007947 */ /* 0x001fea000383ffff */
.L_x_7110:
[----:B------:R-:W-:Y:S01]  /*1d00*/  IMAD.MOV.U32 R22, RZ, RZ, 0x8 ;  /* 0x00000008ff167424 */ /* 0x000fe200078e00ff */
[----:B------:R-:W-:Y:S01]  /*1d10*/  MOV R12, 0x1d50 ;  /* 0x00001d50000c7802 */ /* 0x000fe20000000f00 */
[----:B------:R-:W-:Y:S02]  /*1d20*/  IMAD.MOV.U32 R17, RZ, RZ, 0x1f ;  /* 0x0000001fff117424 */ /* 0x000fe400078e00ff */
[----:B------:R-:W-:-:S02]  /*1d30*/  IMAD.MOV.U32 R24, RZ, RZ, -0x1 ;  /* 0xffffffffff187424 */ /* 0x000fc400078e00ff */
[----:B------:R-:W-:Y:S05]  /*1d40*/  CALL.REL.NOINC `($__internal_52_$__cuda_sm70_shflsync_down_p) ;  /* 0x0000039000007944 */ /* 0x000fea0003c00000 */
[----:B-1----:R-:W-:Y:S01]  /*1d50*/  FSETP.GEU.FTZ.AND P6, PT, R15, R17, PT ;  /* 0x000000110f00720b */ /* 0x002fe20003fde000 */
[----:B0-----:R-:W-:Y:S01]  /*1d60*/  IMAD.MOV.U32 R22, RZ, RZ, 0x4 ;  /* 0x00000004ff167424 */ /* 0x001fe200078e00ff */
[----:B------:R-:W-:Y:S01]  /*1d70*/  MOV R12, 0x1dc0 ;  /* 0x00001dc0000c7802 */ /* 0x000fe20000000f00 */
[----:B------:R-:W-:Y:S01]  /*1d80*/  IMAD.MOV.U32 R24, RZ, RZ, -0x1 ;  /* 0xffffffffff187424 */ /* 0x000fe200078e00ff */
[----:B------:R-:W-:Y:S01]  /*1d90*/  FSEL R15, R17, R15, !P6 ;  /* 0x0000000f110f7208 */ /* 0x000fe20007000000 */
[----:B------:R-:W-:-:S03]  /*1da0*/  IMAD.MOV.U32 R17, RZ, RZ, 0x1f ;  /* 0x0000001fff117424 */ /* 0x000fc600078e00ff */
        /* <DEDUP_REMOVED lines=15> */
[----:B-1----:R-:W-:Y:S01]  /*1ea0*/  IMAD.MOV.U32 R12, RZ, RZ, R17 ;  /* 0x000000ffff0c7224 */ /* 0x002fe200078e0011 */
[----:B0-----:R-:W-:Y:S05]  /*1eb0*/  BRA `(.L_x_7132) ;  /* 0xffffeb7000007947 */ /* 0x001fea000383ffff */
.L_x_7113:
[----:B-1----:R-:W-:Y:S01]  /*1ec0*/  IMAD.MOV.U32 R15, RZ, RZ, R16 ;  /* 0x000000ffff0f7224 */ /* 0x002fe200078e0010 */
[----:B0-----:R-:W-:Y:S01]  /*1ed0*/  MOV R12, 0x1f20 ;  /* 0x00001f20000c7802 */ /* 0x001fe20000000f00 */
[----:B------:R-:W-:-:S02]  /*1ee0*/  IMAD.MOV.U32 R22, RZ, RZ, 0x10 ;  /* 0x00000010ff167424 */ /* 0x000fc400078e00ff */
[----:B------:R-:W-:Y:S02]  /*1ef0*/  IMAD.MOV.U32 R17, RZ, RZ, 0x1f ;  /* 0x0000001fff117424 */ /* 0x000fe400078e00ff */
[----:B------:R-:W-:Y:S02]  /*1f00*/  IMAD.MOV.U32 R24, RZ, RZ, -0x1 ;  /* 0xffffffffff187424 */ /* 0x000fe400078e00ff */
[----:B------:R-:W-:Y:S05]  /*1f10*/  CALL.REL.NOINC `($__internal_52_$__cuda_sm70_shflsync_down_p) ;  /* 0x000001c000007944 */ /* 0x000fea0003c00000 */
[----:B-1----:R-:W-:Y:S01]  /*1f20*/  IMAD.MOV.U32 R11, RZ, RZ, R17 ;  /* 0x000000ffff0b7224 */ /* 0x002fe200078e0011 */
[----:B0-----:R-:W-:Y:S05]  /*1f30*/  BRA `(.L_x_7133) ;  /* 0xfffff0a000007947 */ /* 0x001fea000383ffff */
.L_x_7114:
[----:B------:R-:W-:Y:S01]  /*1f40*/  IMAD.MOV.U32 R22, RZ, RZ, 0x8 ;  /* 0x00000008ff167424 */ /* 0x000fe200078e00ff */
[----:B------:R-:W-:Y:S01]  /*1f50*/  MOV R12, 0x1f90 ;  /* 0x00001f90000c7802 */ /* 0x000fe20000000f00 */
[----:B------:R-:W-:Y:S02]  /*1f60*/  IMAD.MOV.U32 R17, RZ, RZ, 0x1f ;  /* 0x0000001fff117424 */ /* 0x000fe400078e00ff */
[----:B------:R-:W-:Y:S02]  /*1f70*/  IMAD.MOV.U32 R24, RZ, RZ, -0x1 ;  /* 0xffffffffff187424 */ /* 0x000fe400078e00ff */
[----:B0-----:R-:W-:Y:S05]  /*1f80*/  CALL.REL.NOINC `($__internal_52_$__cuda_sm70_shflsync_down_p) ;  /* 0x0000015000007944 */ /* 0x001fea0003c00000 */
[----:B01----:R-:W-:Y:S01]  /*1f90*/  FADD.FTZ R15, R15, R17 ;  /* 0x000000110f0f7221 */ /* 0x003fe20000010000 */
[----:B------:R-:W-:Y:S01]  /*1fa0*/  MOV R12, 0x1ff0 ;  /* 0x00001ff0000c7802 */ /* 0x000fe20000000f00 */
[----:B------:R-:W-:Y:S02]  /*1fb0*/  IMAD.MOV.U32 R22, RZ, RZ, 0x4 ;  /* 0x00000004ff167424 */ /* 0x000fe400078e00ff */
[----:B------:R-:W-:-:S02]  /*1fc0*/  IMAD.MOV.U32 R17, RZ, RZ, 0x1f ;  /* 0x0000001fff117424 */ /* 0x000fc400078e00ff */
[----:B------:R-:W-:Y:S02]  /*1fd0*/  IMAD.MOV.U32 R24, RZ, RZ, -0x1 ;  /* 0xffffffffff187424 */ /* 0x000fe400078e00ff */
[----:B------:R-:W-:Y:S05]  /*1fe0*/  CALL.REL.NOINC `($__internal_52_$__cuda_sm70_shflsync_down_p) ;  /* 0x000000f000007944 */ /* 0x000fea0003c00000 */
[----:B01----:R-:W-:Y:S01]  /*1ff0*/  FADD.FTZ R15, R15, R17 ;  /* 0x000000110f0f7221 */ /* 0x003fe20000010000 */
[----:B------:R-:W-:Y:S01]  /*2000*/  MOV R12, 0x2050 ;  /* 0x00002050000c7802 */ /* 0x000fe20000000f00 */
[----:B------:R-:W-:Y:S02]  /*2010*/  IMAD.MOV.U32 R22, RZ, RZ, 0x2 ;  /* 0x00000002ff167424 */ /* 0x000fe400078e00ff */
[----:B------:R-:W-:Y:S02]  /*2020*/  IMAD.MOV.U32 R17, RZ, RZ, 0x1f ;  /* 0x0000001fff117424 */ /* 0x000fe400078e00ff */
[----:B------:R-:W-:Y:S02]  /*2030*/  IMAD.MOV.U32 R24, RZ, RZ, -0x1 ;  /* 0xffffffffff187424 */ /* 0x000fe400078e00ff */
[----:B------:R-:W-:Y:S05]  /*2040*/  CALL.REL.NOINC `($__internal_52_$__cuda_sm70_shflsync_down_p) ;  /* 0x0000009000007944 */ /* 0x000fea0003c00000 */
[----:B-1----:R-:W-:Y:S01]  /*2050*/  FADD.FTZ R16, R15, R17 ;  /* 0x000000110f107221 */ /* 0x002fe20000010000 */
[----:B------:R-:W-:Y:S01]  /*2060*/  MOV R12, 0x20c0 ;  /* 0x000020c0000c7802 */ /* 0x000fe20000000f00 */
[----:B0-----:R-:W-:Y:S02]  /*2070*/  IMAD.MOV.U32 R22, RZ, RZ, 0x1 ;  /* 0x00000001ff167424 */ /* 0x001fe400078e00ff */
[----:B------:R-:W-:-:S02]  /*2080*/  IMAD.MOV.U32 R17, RZ, RZ, 0x1f ;  /* 0x0000001fff117424 */ /* 0x000fc400078e00ff */
[----:B------:R-:W-:Y:S02]  /*2090*/  IMAD.MOV.U32 R24, RZ, RZ, -0x1 ;  /* 0xffffffffff187424 */ /* 0x000fe400078e00ff */
[----:B------:R-:W-:Y:S02]  /*20a0*/  IMAD.MOV.U32 R15, RZ, RZ, R16 ;  /* 0x000000ffff0f7224 */ /* 0x000fe400078e0010 */
[----:B------:R-:W-:Y:S05]  /*20b0*/  CALL.REL.NOINC `($__internal_52_$__cuda_sm70_shflsync_down_p) ;  /* 0x0000002000007944 */ /* 0x000fea0003c00000 */
[----:B-1----:R-:W-:Y:S01]  /*20c0*/  IMAD.MOV.U32 R13, RZ, RZ, R17 ;  /* 0x000000ffff0d7224 */ /* 0x002fe200078e0011 */
[----:B0-----:R-:W-:Y:S05]  /*20d0*/  BRA `(.L_x_7134) ;  /* 0xffffef9000007947 */ /* 0x001fea000383ffff */
        .weak           $__internal_52_$__cuda_sm70_shflsync_down_p
        .type           $__internal_52_$__cuda_sm70_shflsync_down_p,@function
        .size           $__internal_52_$__cuda_sm70_shflsync_down_p,(.L_x_11248 - $__internal_52_$__cuda_sm70_shflsync_down_p)
$__internal_52_$__cuda_sm70_shflsync_down_p:
[----:B------:R-:W-:Y:S01]  /*20e0*/  IMAD.MOV.U32 R13, RZ, RZ, 0x0 ;  /* 0x00000000ff0d7424 */ /* 0x000fe200078e00ff */
[----:B------:R-:W-:Y:S04]  /*20f0*/  WARPSYNC R24 ;  /* 0x0000001800007348 */ /* 0x000fe80003800000 */
[----:B------:R0:W1:Y:S01]  /*2100*/  SHFL.DOWN PT, R17, R15, R22, R17 ;  /* 0x080000160f117389 */ /* 0x00006200000e0011 */
[----:B------:R-:W-:Y:S05]  /*2110*/  RET.REL.NODEC R12 `(_ZN2at6native43_GLOBAL__N__9ae7fba5_10_SoftMax_cu_9f978f6322cunn_SoftMaxForwardRegIN3c108BFloat16EfS4_NS1_22SoftMaxForwardEpilogueElLi9EEEvPT1_PKT_T3_) ;  /* 0xffffdee00c007950 */ /* 0x000fea0003c3ffff */
.L_x_7135:
        /* <DEDUP_REMOVED lines=14> */
.L_x_11248:


//--------------------- .text._ZN2at6native43_GLOBAL__N__9ae7fba5_10_SoftMax_cu_9f978f6322cunn_SoftMaxForwardRegIN3c108BFloat16EfS4_NS1_22SoftMaxForwardEpilogueElLi8EEEvPT1_PKT_T3_ --------------------------
	.section	.text._ZN2at6native43_GLOBAL__N__9ae7fba5_10_SoftMax_cu_9f978f6322cunn_SoftMaxForwardRegIN3c108BFloat16EfS4_NS1_22SoftMaxForwardEpilogueElLi8EEEvPT1_PKT_T3_,"ax",@progbits
	.sectioninfo	@"SHI_REGISTERS=35"
	.align	128
.text._ZN2at6native43_GLOBAL__N__9ae7fba5_10_SoftMax_cu_9f978f6322cunn_SoftMaxForwardRegIN3c108BFloat16EfS4_NS1_22SoftMaxForwardEpilogueElLi8EEEvPT1_PKT_T3_:
        .type           _ZN2at6native43_GLOBAL__N__9ae7fba5_10_SoftMax_cu_9f978f6322cunn_SoftMaxForwardRegIN3c108BFloat16EfS4_NS1_22SoftMaxForwardEpilogueElLi8EEEvPT1_PKT_T3_,@function
        .size           _ZN2at6native43_GLOBAL__N__9ae7fba5_10_SoftMax_cu_9f978f6322cunn_SoftMaxForwardRegIN3c108BFloat16EfS4_NS1_22SoftMaxForwardEpilogueElLi8EEEvPT1_PKT_T3_,(.L_x_11250 - _ZN2at6native43_GLOBAL__N__9ae7fba5_10_SoftMax_cu_9f978f6322cunn_SoftMaxForwardRegIN3c108BFloat16EfS4_NS1_22SoftMaxForwardEpilogueElLi8EEEvPT1_PKT_T3_)
        .other          _ZN2at6native43_GLOBAL__N__9ae7fba5_10_SoftMax_cu_9f978f6322cunn_SoftMaxForwardRegIN3c108BFloat16EfS4_NS1_22SoftMaxForwardEpilogueElLi8EEEvPT1_PKT_T3_,@"STO_CUDA_ENTRY STV_DEFAULT"
_ZN2at6native43_GLOBAL__N__9ae7fba5_10_SoftMax_cu_9f978f6322cunn_SoftMaxForwardRegIN3c108BFloat16EfS4_NS1_22SoftMaxForwardEpilogueElLi8EEEvPT1_PKT_T3_:
        /* <DEDUP_REMOVED lines=22> */
[----:B------:R-:W-:Y:S02]  /*0160*/  @!P3 LEA R12, P2, R14, c[0x0][0x168], 0x1 ;  /* 0x00005a000e0cba11 */ /* 0x000fe400078408ff */
[----:B------:R-:W-:Y:S02]  /*0170*/  IADD3 R22, R20, c[0x0][0x0], RZ ;  /* 0x0000000014167a10 */ /* 0x000fe40007ffe0ff */
[----:B------:R-:W-:Y:S02]  /*0180*/  ISETP.GE.AND.EX P1, PT, R21, c[0x0][0x174], PT, P1 ;  /* 0x00005d0015007a0c */ /* 0x000fe40003f26310 */
[----:B------:R-:W-:Y:S01]  /*0190*/  @!P3 LEA.HI.X R13, R14, c[0x0][0x16c], R11, 0x1, P2 ;  /* 0x00005b000e0dba11 */ /* 0x000fe200010f0c0b */
[----:B------:R-:W-:Y:S01]  /*01a0*/  @!P5 IMAD R11, R0, c[0x0][0x174], R17 ;  /* 0x00005d00000bda24 */ /* 0x000fe200078e0211 */
[----:B------:R-:W-:Y:S01]  /*01b0*/  ISETP.GE.U32.AND P2, PT, R22, c[0x0][0x170], PT ;  /* 0x00005c0016007a0c */ /* 0x000fe20003f46070 */
[----:B------:R-:W-:Y:S01]  /*01c0*/  @!P0 IMAD.WIDE.U32 R18, R0, c[0x0][0x170], R18 ;  /* 0x00005c0000128a25 */ /* 0x000fe200078e0012 */
[----:B------:R-:W-:-:S02]  /*01d0*/  SHF.R.S32.HI R23, RZ, 0x1f, R22 ;  /* 0x0000001fff177819 */ /* 0x000fc40000011416 */
[----:B------:R-:W-:Y:S02]  /*01e0*/  IADD3 R26, R22, c[0x0][0x0], RZ ;  /* 0x00000000161a7a10 */ /* 0x000fe40007ffe0ff */
[----:B------:R-:W-:Y:S02]  /*01f0*/  ISETP.GE.AND.EX P2, PT, R23, c[0x0][0x174], PT, P2 ;  /* 0x00005d0017007a0c */ /* 0x000fe40003f46320 */
[----:B------:R-:W-:Y:S01]  /*0200*/  @!P5 LEA R14, P4, R16, c[0x0][0x168], 0x1 ;  /* 0x00005a00100eda11 */ /* 0x000fe200078808ff */
[----:B------:R-:W-:Y:S01]  /*0210*/  @!P1 IMAD.WIDE.U32 R20, R0, c[0x0][0x170], R20 ;  /* 0x00005c0000149a25 */ /* 0x000fe200078e0014 */
[----:B------:R-:W-:Y:S02]  /*0220*/  P2R R31, PR, RZ, 0x8 ;  /* 0x00000008ff1f7803 */ /* 0x000fe40000000000 */
[----:B------:R-:W-:Y:S02]  /*0230*/  ISETP.GE.U32.AND P3, PT, R26, c[0x0][0x170], PT ;  /* 0x00005c001a007a0c */ /* 0x000fe40003f66070 */
[----:B------:R-:W-:-:S02]  /*0240*/  SHF.R.S32.HI R27, RZ, 0x1f, R26 ;  /* 0x0000001fff1b7819 */ /* 0x000fc4000001141a */
[----:B------:R-:W-:Y:S01]  /*0250*/  @!P5 LEA.HI.X R15, R16, c[0x0][0x16c], R11, 0x1, P4 ;  /* 0x00005b00100fda11 */ /* 0x000fe200020f0c0b */
[C---:B------:R-:W-:Y:S01]  /*0260*/  @!P0 IMAD R11, R0.reuse, c[0x0][0x174], R19 ;  /* 0x00005d00000b8a24 */ /* 0x040fe200078e0213 */
[----:B------:R-:W-:Y:S01]  /*0270*/  ISETP.GE.AND.EX P3, PT, R27, c[0x0][0x174], PT, P3 ;  /* 0x00005d001b007a0c */ /* 0x000fe20003f66330 */
[----:B------:R-:W-:Y:S01]  /*0280*/  @!P2 IMAD.WIDE.U32 R22, R0, c[0x0][0x170], R22 ;  /* 0x00005c000016aa25 */ /* 0x000fe200078e0016 */
[C---:B------:R-:W-:Y:S02]  /*0290*/  @!P0 LEA R16, P4, R18.reuse, c[0x0][0x168], 0x1 ;  /* 0x00005a0012108a11 */ /* 0x040fe400078808ff */
[----:B------:R-:W-:Y:S02]  /*02a0*/  P2R R30, PR, RZ, 0x20 ;  /* 0x00000020ff1e7803 */ /* 0x000fe40000000000 */
[----:B------:R-:W-:Y:S01]  /*02b0*/  @!P0 LEA.HI.X R17, R18, c[0x0][0x16c], R11, 0x1, P4 ;  /* 0x00005b0012118a11 */ /* 0x000fe200020f0c0b */
[----:B------:R-:W-:Y:S01]  /*02c0*/  @!P1 IMAD R11, R0, c[0x0][0x174], R21 ;  /* 0x00005d00000b9a24 */ /* 0x000fe200078e0215 */
[----:B------:R-:W-:-:S02]  /*02d0*/  @!P1 LEA R18, P4, R20, c[0x0][0x168], 0x1 ;  /* 0x00005a0014129a11 */ /* 0x000fc400078808ff */
[----:B------:R-:W-:Y:S02]  /*02e0*/  P2R R32, PR, RZ, 0x1 ;  /* 0x00000001ff207803 */ /* 0x000fe40000000000 */
[----:B------:R-:W-:Y:S01]  /*02f0*/  @!P1 LEA.HI.X R19, R20, c[0x0][0x16c], R11, 0x1, P4 ;  /* 0x00005b0014139a11 */ /* 0x000fe200020f0c0b */
[----:B------:R-:W-:Y:S01]  /*0300*/  @!P2 IMAD R11, R0, c[0x0][0x174], R23 ;  /* 0x00005d00000baa24 */ /* 0x000fe200078e0217 */
[----:B------:R-:W-:Y:S01]  /*0310*/  @!P2 LEA R20, P4, R22, c[0x0][0x168], 0x1 ;  /* 0x00005a001614aa11 */ /* 0x000fe200078808ff */
[----:B------:R-:W-:Y:S01]  /*0320*/  @!P3 IMAD.WIDE.U32 R24, R0, c[0x0][0x170], R26 ;  /* 0x00005c000018ba25 */ /* 0x000fe200078e001a */
[----:B------:R-:W-:Y:S01]  /*0330*/  IADD3 R26, R26, c[0x0][0x0], RZ ;  /* 0x000000001a1a7a10 */ /* 0x000fe20007ffe0ff */
[----:B------:R-:W2:Y:S01]  /*0340*/  @!P1 LDG.E.U16 R6, [R18.64] ;  /* 0x0000000612069981 */ /* 0x000ea2000c1e1500 */
[----:B------:R-:W-:Y:S01]  /*0350*/  @!P2 LEA.HI.X R21, R22, c[0x0][0x16c], R11, 0x1, P4 ;  /* 0x00005b001615aa11 */ /* 0x000fe200020f0c0b */
[----:B------:R-:W-:Y:S01]  /*0360*/  @!P3 IMAD R11, R0, c[0x0][0x174], R25 ;  /* 0x00005d00000bba24 */ /* 0x000fe200078e0219 */
[----:B------:R-:W-:-:S02]  /*0370*/  @!P3 LEA R22, P4, R24, c[0x0][0x168], 0x1 ;  /* 0x00005a001816ba11 */ /* 0x000fc400078808ff */
[----:B------:R-:W-:Y:S01]  /*0380*/  SHF.R.S32.HI R27, RZ, 0x1f, R26 ;  /* 0x0000001fff1b7819 */ /* 0x000fe2000001141a */
[----:B------:R-:W3:Y:S01]  /*0390*/  @!P2 LDG.E.U16 R7, [R20.64] ;  /* 0x000000061407a981 */ /* 0x000ee2000c1e1500 */
[----:B------:R-:W-:Y:S02]  /*03a0*/  @!P3 LEA.HI.X R23, R24, c[0x0][0x16c], R11, 0x1, P4 ;  /* 0x00005b001817ba11 */ /* 0x000fe400020f0c0b */
[----:B------:R-:W-:Y:S02]  /*03b0*/  ISETP.GE.U32.AND P4, PT, R26, c[0x0][0x170], PT ;  /* 0x00005c001a007a0c */ /* 0x000fe40003f86070 */
[----:B------:R-:W-:Y:S01]  /*03c0*/  ISETP.NE.AND P0, PT, R31, RZ, PT ;  /* 0x000000ff1f00720c */ /* 0x000fe20003f05270 */
[----:B------:R-:W4:Y:S01]  /*03d0*/  @!P3 LDG.E.U16 R8, [R22.64] ;  /* 0x000000061608b981 */ /* 0x000f22000c1e1500 */
[----:B------:R-:W-:-:S11]  /*03e0*/  ISETP.GE.AND.EX P4, PT, R27, c[0x0][0x174], PT, P4 ;  /* 0x00005d001b007a0c */ /* 0x000fd60003f86340 */
[----:B------:R0:W5:Y:S02]  /*03f0*/  @!P0 LDG.E.U16 R2, [R12.64] ;  /* 0x000000060c028981 */ /* 0x000164000c1e1500 */
        /* <DEDUP_REMOVED lines=10> */
[----:B------:R-:W-:-:S04]  /*04a0*/  @!P5 LEA R28, P6, R26, c[0x0][0x168], 0x1 ;  /* 0x00005a001a1cda11 */ /* 0x000fc800078c08ff */
[----:B------:R-:W-:Y:S02]  /*04b0*/  @!P5 LEA.HI.X R29, R26, c[0x0][0x16c], R11, 0x1, P6 ;  /* 0x00005b001a1dda11 */ /* 0x000fe400030f0c0b */
[----:B------:R-:W-:-:S03]  /*04c0*/  ISETP.NE.AND P6, PT, R30, RZ, PT ;  /* 0x000000ff1e00720c */ /* 0x000fc60003fc5270 */
[----:B------:R-:W2:Y:S01]  /*04d0*/  @!P5 LDG.E.U16 R3, [R28.64] ;  /* 0x000000061c03d981 */ /* 0x000ea2000c1e1500 */
[----:B------:R-:W-:-:S09]  /*04e0*/  ISETP.NE.AND P0, PT, R32, RZ, PT ;  /* 0x000000ff2000720c */ /* 0x000fd20003f05270 */
[----:B------:R-:W3:Y:S04]  /*04f0*/  @!P6 LDG.E.U16 R4, [R14.64] ;  /* 0x000000060e04e981 */ /* 0x000ee8000c1e1500 */
[----:B------:R-:W3:Y:S01]  /*0500*/  @!P0 LDG.E.U16 R5, [R16.64] ;  /* 0x0000000610058981 */ /* 0x000ee2000c1e1500 */
[----:B0-----:R-:W-:-:S03]  /*0510*/  P2R R13, PR, RZ, 0x40 ;  /* 0x00000040ff0d7803 */ /* 0x001fc60000000000 */
[----:B------:R-:W-:Y:S01]  /*0520*/  BAR.SYNC.DEFER_BLOCKING 0x0 ;  /* 0x0000000000007b1d */ /* 0x000fe20000010000 */
[----:B------:R-:W-:Y:S01]  /*0530*/  ISETP.NE.AND P6, PT, R31, RZ, PT ;  /* 0x000000ff1f00720c */ /* 0x000fe20003fc5270 */
[----:B------:R-:W-:-:S04]  /*0540*/  IMAD.MOV.U32 R11, RZ, RZ, -0x800001 ;  /* 0xff7fffffff0b7424 */ /* 0x000fc800078e00ff */
[----:B------:R-:W-:Y:S02]  /*0550*/  ULDC UR4, c[0x0][0x0] ;  /* 0x0000000000047ab9 */ /* 0x000fe40000000800 */
[----:B------:R-:W-:Y:S01]  /*0560*/  USHF.R.U32.HI UR4, URZ, 0x5, UR4 ;  /* 0x000000053f047899 */ /* 0x000fe20008011604 */
[----:B--2---:R-:W-:-:S04]  /*0570*/  @!P5 PRMT R12, RZ, 0x5410, R3 ;  /* 0x00005410ff0cd816 */ /* 0x004fc80000000003 */
[----:B------:R-:W-:Y:S02]  /*0580*/  @!P5 FMNMX.FTZ R11, R12, -3.40282346638528859812e+38, !PT ;  /* 0xff7fffff0c0bd809 */ /* 0x000fe40007810000 */
[----:B-----5:R-:W-:-:S04]  /*0590*/  @!P6 PRMT R12, RZ, 0x5410, R2 ;  /* 0x00005410ff0ce816 */ /* 0x020fc80000000002 */
[----:B------:R-:W-:Y:S02]  /*05a0*/  @!P6 FMNMX.FTZ R11, R11, R12, !PT ;  /* 0x0000000c0b0be209 */ /* 0x000fe40007810000 */
[----:B------:R-:W-:-:S13]  /*05b0*/  ISETP.NE.AND P6, PT, R13, RZ, PT ;  /* 0x000000ff0d00720c */ /* 0x000fda0003fc5270 */
[----:B---3--:R-:W-:-:S04]  /*05c0*/  @!P6 PRMT R12, RZ, 0x5410, R4 ;  /* 0x00005410ff0ce816 */ /* 0x008fc80000000004 */
[----:B------:R-:W-:Y:S02]  /*05d0*/  @!P6 FMNMX.FTZ R11, R11, R12, !PT ;  /* 0x0000000c0b0be209 */ /* 0x000fe40007810000 */
[----:B------:R-:W-:-:S04]  /*05e0*/  @!P0 PRMT R12, RZ, 0x5410, R5 ;  /* 0x00005410ff0c8816 */ /* 0x000fc80000000005 */
[----:B------:R-:W-:Y:S02]  /*05f0*/  @!P0 FMNMX.FTZ R11, R11, R12, !PT ;  /* 0x0000000c0b0b8209 */ /* 0x000fe40007810000 */
[----:B------:R-:W-:-:S04]  /*0600*/  @!P1 PRMT R12, RZ, 0x5410, R6 ;  /* 0x00005410ff0c9816 */ /* 0x000fc80000000006 */
[----:B------:R-:W-:Y:S02]  /*0610*/  @!P1 FMNMX.FTZ R11, R11, R12, !PT ;  /* 0x0000000c0b0b9209 */ /* 0x000fe40007810000 */
[----:B------:R-:W-:-:S04]  /*0620*/  @!P2 PRMT R12, RZ, 0x5410, R7 ;  /* 0x00005410ff0ca816 */ /* 0x000fc80000000007 */
[----:B------:R-:W-:Y:S02]  /*0630*/  @!P2 FMNMX.FTZ R11, R11, R12, !PT ;  /* 0x0000000c0b0ba209 */ /* 0x000fe40007810000 */
[----:B----4-:R-:W-:-:S04]  /*0640*/  @!P3 PRMT R12, RZ, 0x5410, R8 ;  /* 0x00005410ff0cb816 */ /* 0x010fc80000000008 */
        /* <DEDUP_REMOVED lines=29> */
[----:B0-----:R-:W-:Y:S01]  /*0820*/  P2R R17, PR, RZ, 0x40 ;  /* 0x00000040ff117803 */ /* 0x001fe20000000000 */
[----:B------:R-:W-:Y:S08]  /*0830*/  BSSY B0, `(.L_x_7136) ;  /* 0x0000016000007945 */ /* 0x000ff00003800000 */
[----:B------:R0:W1:Y:S01]  /*0840*/  @!P6 LDS R15, [R11.X4] ;  /* 0x000000000b0fe984 */ /* 0x0000620000004800 */
[----:B------:R-:W-:-:S04]  /*0850*/  ISETP.GT.U32.AND P6, PT, R10, 0x3e, PT ;  /* 0x0000003e0a00780c */ /* 0x000fc80003fc4070 */
[----:B------:R-:W-:-:S09]  /*0860*/  P2R R18, PR, RZ, 0x40 ;  /* 0x00000040ff127803 */ /* 0x000fd20000000000 */
[----:B------:R-:W-:Y:S05]  /*0870*/  @P6 BRA `(.L_x_7137) ;  /* 0x0000011000006947 */ /* 0x000fea0003800000 */
[----:B0-----:R-:W-:Y:S05]  /*0880*/  BRA.DIV ~URZ, `(.L_x_7138) ;  /* 0x000011327f007947 */ /* 0x001fea000b800000 */
[----:B-1----:R0:W1:Y:S02]  /*0890*/  SHFL.DOWN PT, R10, R15, 0x10, 0x1f ;  /* 0x0a001f000f0a7f89 */ /* 0x00206400000e0000 */
.L_x_7158:
        /* <DEDUP_REMOVED lines=13> */
.L_x_7159:
[----:B-1----:R-:W-:-:S04]  /*0970*/  FSETP.GEU.FTZ.AND P6, PT, R15, R12, PT ;  /* 0x0000000c0f00720b */ /* 0x002fc80003fde000 */
[----:B0-----:R-:W-:-:S04]  /*0980*/  FSEL R15, R12, R15, !P6 ;  /* 0x0000000f0c0f7208 */ /* 0x001fc80007000000 */
.L_x_7137:
[----:B0-----:R-:W-:Y:S05]  /*0990*/  BSYNC B0 ;  /* 0x0000000000007941 */ /* 0x001fea0003800000 */
.L_x_7136:
        /* <DEDUP_REMOVED lines=10> */
[----:B------:R-:W-:Y:S02]  /*0a40*/  ISETP.NE.AND P6, PT, R30, RZ, PT ;  /* 0x000000ff1e00720c */ /* 0x000fe40003fc5270 */
[----:B------:R-:W-:Y:S02]  /*0a50*/  @!P1 PRMT R21, RZ, 0x5410, R6 ;  /* 0x00005410ff159816 */ /* 0x000fe40000000006 */
[----:B------:R-:W-:Y:S01]  /*0a60*/  @!P3 PRMT R23, RZ, 0x5410, R8 ;  /* 0x00005410ff17b816 */ /* 0x000fe20000000008 */
[----:B------:R-:W1:Y:S02]  /*0a70*/  LDS R10, [RZ] ;  /* 0x00000000ff0a7984 */ /* 0x000e640000000800 */
[----:B-1----:R-:W-:-:S02]  /*0a80*/  @!P5 FADD.FTZ R12, R13, -R10 ;  /* 0x8000000a0d0cd221 */ /* 0x002fc40000010000 */
[----:B------:R-:W-:Y:S01]  /*0a90*/  @!P4 PRMT R13, RZ, 0x5410, R2 ;  /* 0x00005410ff0dc816 */ /* 0x000fe20000000002 */
[--C-:B------:R-:W-:Y:S01]  /*0aa0*/  @!P1 FADD.FTZ R20, R21, -R10.reuse ;  /* 0x8000000a15149221 */ /* 0x100fe20000010000 */
[----:B------:R-:W-:Y:S01]  /*0ab0*/  @!P2 PRMT R21, RZ, 0x5410, R7 ;  /* 0x00005410ff15a816 */ /* 0x000fe20000000007 */
[----:B------:R-:W-:Y:S02]  /*0ac0*/  @!P5 FMUL.FTZ R12, R12, 1.4426950216293334961 ;  /* 0x3fb8aa3b0c0cd820 */ /* 0x000fe40000410000 */
[----:B------:R-:W-:Y:S02]  /*0ad0*/  @!P4 FADD.FTZ R13, R13, -R10 ;  /* 0x8000000a0d0dc221 */ /* 0x000fe40000010000 */
[----:B------:R1:W2:Y:S01]  /*0ae0*/  @!P5 MUFU.EX2 R16, R12 ;  /* 0x0000000c0010d308 */ /* 0x0002a20000000800 */
[----:B------:R-:W-:Y:S02]  /*0af0*/  @!P1 FMUL.FTZ R20, R20, 1.4426950216293334961 ;  /* 0x3fb8aa3b14149820 */ /* 0x000fe40000410000 */
[----:B0-----:R-:W-:Y:S01]  /*0b00*/  @!P4 FMUL.FTZ R15, R13, 1.4426950216293334961 ;  /* 0x3fb8aa3b0d0fc820 */ /* 0x001fe20000410000 */
[----:B------:R-:W-:Y:S01]  /*0b10*/  @!P6 PRMT R13, RZ, 0x5410, R4 ;  /* 0x00005410ff0de816 */ /* 0x000fe20000000004 */
[----:B------:R-:W-:-:S03]  /*0b20*/  @!P2 FADD.FTZ R22, R21, -R10 ;  /* 0x8000000a1516a221 */ /* 0x000fc60000010000 */
[----:B------:R0:W-:Y:S01]  /*0b30*/  @!P1 MUFU.EX2 R21, R20 ;  /* 0x0000001400159308 */ /* 0x0001e20000000800 */
[----:B------:R-:W-:Y:S02]  /*0b40*/  @!P6 FADD.FTZ R13, R13, -R10 ;  /* 0x8000000a0d0de221 */ /* 0x000fe40000010000 */
[----:B-1----:R-:W-:Y:S02]  /*0b50*/  IMAD.MOV.U32 R12, RZ, RZ, RZ ;  /* 0x000000ffff0c7224 */ /* 0x002fe400078e00ff */
[----:B------:R-:W-:Y:S02]  /*0b60*/  @!P6 FMUL.FTZ R13, R13, 1.4426950216293334961 ;  /* 0x3fb8aa3b0d0de820 */ /* 0x000fe40000410000 */
[----:B------:R-:W-:Y:S01]  /*0b70*/  @!P2 FMUL.FTZ R22, R22, 1.4426950216293334961 ;  /* 0x3fb8aa3b1616a820 */ /* 0x000fe20000410000 */
[----:B------:R-:W1:Y:S01]  /*0b80*/  @!P4 MUFU.EX2 R15, R15 ;  /* 0x0000000f000fc308 */ /* 0x000e620000000800 */
[----:B------:R-:W-:Y:S01]  /*0b90*/  BAR.SYNC.DEFER_BLOCKING 0x0 ;  /* 0x0000000000007b1d */ /* 0x000fe20000010000 */
[----:B------:R-:W-:Y:S01]  /*0ba0*/  ISETP.NE.AND P4, PT, R19, RZ, PT ;  /* 0x000000ff1300720c */ /* 0x000fe20003f85270 */
[----:B--2---:R-:W-:Y:S01]  /*0bb0*/  @!P5 FADD.FTZ R12, RZ, R16 ;  /* 0x00000010ff0cd221 */ /* 0x004fe20000010000 */
[----:B------:R-:W-:Y:S01]  /*0bc0*/  @!P0 PRMT R19, RZ, 0x5410, R5 ;  /* 0x00005410ff138816 */ /* 0x000fe20000000005 */
[----:B------:R-:W-:Y:S01]  /*0bd0*/  @!P3 FADD.FTZ R16, R23, -R10 ;  /* 0x8000000a1710b221 */ /* 0x000fe20000010000 */
[----:B0-----:R-:W-:-:S02]  /*0be0*/  P2R R20, PR, RZ, 0x20 ;  /* 0x00000020ff147803 */ /* 0x001fc40000000000 */
[----:B------:R-:W-:Y:S01]  /*0bf0*/  ISETP.NE.AND P5, PT, R31, RZ, PT ;  /* 0x000000ff1f00720c */ /* 0x000fe20003fa5270 */
[----:B------:R-:W-:Y:S01]  /*0c00*/  @!P0 FADD.FTZ R19, R19, -R10 ;  /* 0x8000000a13138221 */ /* 0x000fe20000010000 */
[----:B------:R-:W0:Y:S01]  /*0c10*/  @!P6 MUFU.EX2 R13, R13 ;  /* 0x0000000d000de308 */ /* 0x000e220000000800 */
[----:B------:R-:W-:Y:S02]  /*0c20*/  @!P3 FMUL.FTZ R16, R16, 1.4426950216293334961 ;  /* 0x3fb8aa3b1010b820 */ /* 0x000fe40000410000 */
[----:B------:R-:W-:-:S05]  /*0c30*/  @!P0 FMUL.FTZ R19, R19, 1.4426950216293334961 ;  /* 0x3fb8aa3b13138820 */ /* 0x000fca0000410000 */
[----:B------:R-:W-:Y:S03]  /*0c40*/  @!P2 MUFU.EX2 R23, R22 ;  /* 0x000000160017a308 */ /* 0x000fe60000000800 */
[----:B-1----:R-:W-:Y:S01]  /*0c50*/  @!P5 FADD.FTZ R12, R12, R15 ;  /* 0x0000000f0c0cd221 */ /* 0x002fe20000010000 */
[----:B------:R-:W-:Y:S02]  /*0c60*/  @!P4 PRMT R15, RZ, 0x5410, R9 ;  /* 0x00005410ff0fc816 */ /* 0x000fe40000000009 */
[----:B------:R-:W-:Y:S02]  /*0c70*/  ISETP.NE.AND P5, PT, R17, RZ, PT ;  /* 0x000000ff1100720c */ /* 0x000fe40003fa5270 */
[----:B------:R-:W1:Y:S01]  /*0c80*/  @!P0 MUFU.EX2 R19, R19 ;  /* 0x0000001300138308 */ /* 0x000e620000000800 */
[----:B------:R-:W-:Y:S02]  /*0c90*/  @!P4 FADD.FTZ R24, R15, -R10 ;  /* 0x8000000a0f18c221 */ /* 0x000fe40000010000 */
[----:B0-----:R-:W-:Y:S01]  /*0ca0*/  @!P6 FADD.FTZ R12, R12, R13 ;  /* 0x0000000d0c0ce221 */ /* 0x001fe20000010000 */
[----:B------:R-:W-:Y:S01]  /*0cb0*/  ISETP.NE.AND P6, PT, R11, RZ, PT ;  /* 0x000000ff0b00720c */ /* 0x000fe20003fc5270 */
[----:B------:R-:W-:-:S03]  /*0cc0*/  @!P4 FMUL.FTZ R24, R24, 1.4426950216293334961 ;  /* 0x3fb8aa3b1818c820 */ /* 0x000fc60000410000 */
[----:B------:R-:W0:Y:S01]  /*0cd0*/  @!P3 MUFU.EX2 R15, R16 ;  /* 0x00000010000fb308 */ /* 0x000e220000000800 */
[----:B-1----:R-:W-:-:S07]  /*0ce0*/  @!P0 FADD.FTZ R12, R12, R19 ;  /* 0x000000130c0c8221 */ /* 0x002fce0000010000 */
[----:B------:R-:W1:Y:S01]  /*0cf0*/  @!P4 MUFU.EX2 R13, R24 ;  /* 0x00000018000dc308 */ /* 0x000e620000000800 */
[----:B------:R-:W-:Y:S01]  /*0d00*/  @!P6 SHF.R.S32.HI R19, RZ, 0x1f, R14 ;  /* 0x0000001fff13e819 */ /* 0x000fe2000001140e */
[----:B------:R-:W-:-:S03]  /*0d10*/  @!P1 FADD.FTZ R12, R12, R21 ;  /* 0x000000150c0c9221 */ /* 0x000fc60000010000 */
[----:B------:R-:W-:Y:S01]  /*0d20*/  @!P6 LEA.HI R19, R19, R14, RZ, 0x5 ;  /* 0x0000000e1313e211 */ /* 0x000fe200078f28ff */
[----:B------:R-:W-:-:S04]  /*0d30*/  @!P2 FADD.FTZ R12, R12, R23 ;  /* 0x000000170c0ca221 */ /* 0x000fc80000010000 */
[----:B0-----:R-:W-:-:S04]  /*0d40*/  @!P3 FADD.FTZ R12, R12, R15 ;  /* 0x0000000f0c0cb221 */ /* 0x001fc80000010000 */
        /* <DEDUP_REMOVED lines=21> */
.L_x_7160:
        /* <DEDUP_REMOVED lines=9> */
.L_x_7161:
[----:B01----:R-:W-:Y:S02]  /*0f30*/  FADD.FTZ R16, R13, R16 ;  /* 0x000000100d107221 */ /* 0x003fe40000010000 */
.L_x_7141:
[----:B------:R-:W-:Y:S05]  /*0f40*/  BSYNC B0 ;  /* 0x0000000000007941 */ /* 0x000fea0003800000 */
.L_x_7140:
        /* <DEDUP_REMOVED lines=21> */
.L_x_7145:
[----:B------:R-:W-:Y:S05]  /*10a0*/  BSYNC B0 ;  /* 0x0000000000007941 */ /* 0x000fea0003800000 */
.L_x_7144:
[----:B------:R-:W-:Y:S01]  /*10b0*/  ISETP.NE.AND P5, PT, R31, RZ, PT ;  /* 0x000000ff1f00720c */ /* 0x000fe20003fa5270 */
[----:B------:R-:W-:-:S12]  /*10c0*/  BSSY B0, `(.L_x_7146) ;  /* 0x0000011000007945 */ /* 0x000fd80003800000 */
[----:B------:R-:W-:Y:S05]  /*10d0*/  @P5 BRA `(.L_x_7147) ;  /* 0x000000f000005947 */ /* 0x000fea0003800000 */
[----:B0-----:R-:W0:Y:S01]  /*10e0*/  S2R R3, SR_TID.X ;  /* 0x0000000000037919 */ /* 0x001e220000002100 */
[----:B------:R-:W-:Y:S01]  /*10f0*/  PRMT R13, RZ, 0x5410, R2 ;  /* 0x00005410ff0d7816 */ /* 0x000fe20000000002 */
[----:B------:R-:W-:Y:S04]  /*1100*/  MUFU.RCP R15, R11 ;  /* 0x0000000b000f7308 */ /* 0x000fe80000001000 */
[----:B------:R-:W-:-:S04]  /*1110*/  FADD.FTZ R13, R13, -R10 ;  /* 0x8000000a0d0d7221 */ /* 0x000fc80000010000 */
[----:B------:R-:W-:-:S06]  /*1120*/  FMUL.FTZ R14, R13, 1.4426950216293334961 ;  /* 0x3fb8aa3b0d0e7820 */ /* 0x000fcc0000410000 */
[----:B------:R-:W2:Y:S01]  /*1130*/  MUFU.EX2 R14, R14 ;  /* 0x0000000e000e7308 */ /* 0x000ea20000000800 */
[----:B0-----:R-:W-:-:S04]  /*1140*/  IADD3 R2, R3, c[0x0][0x0], RZ ;  /* 0x0000000003027a10 */ /* 0x001fc80007ffe0ff */
        /* <DEDUP_REMOVED lines=8> */
.L_x_7147:
[----:B------:R-:W-:Y:S05]  /*11d0*/  BSYNC B0 ;  /* 0x0000000000007941 */ /* 0x000fea0003800000 */
.L_x_7146:
        /* <DEDUP_REMOVED lines=19> */
.L_x_7149:
[----:B------:R-:W-:Y:S05]  /*1310*/  BSYNC B0 ;  /* 0x0000000000007941 */ /* 0x000fea0003800000 */
.L_x_7148:
        /* <DEDUP_REMOVED lines=19> */
.L_x_7151:
[----:B------:R-:W-:Y:S05]  /*1450*/  BSYNC B0 ;  /* 0x0000000000007941 */ /* 0x000fea0003800000 */
.L_x_7150:
        /* <DEDUP_REMOVED lines=20> */
.L_x_7153:
[----:B------:R-:W-:Y:S05]  /*15a0*/  BSYNC B0 ;  /* 0x0000000000007941 */ /* 0x000fea0003800000 */
.L_x_7152:
        /* <DEDUP_REMOVED lines=20> */
.L_x_7155:
[----:B------:R-:W-:Y:S05]  /*16f0*/  BSYNC B0 ;  /* 0x0000000000007941 */ /* 0x000fea0003800000 */
.L_x_7154:
        /* <DEDUP_REMOVED lines=21> */
.L_x_7157:
[----:B------:R-:W-:Y:S05]  /*1850*/  BSYNC B0 ;  /* 0x0000000000007941 */ /* 0x000fea0003800000 */
.L_x_7156:
[----:B------:R-:W-:Y:S05]  /*1860*/  @P4 EXIT ;  /* 0x000000000000494d */ /* 0x000fea0003800000 */
        /* <DEDUP_REMOVED lines=19> */
[----:B------:R-:W-:Y:S01]  /*19a0*/  STG.E.U16 [R2.64], R0 ;  /* 0x0000000002007986 */ /* 0x000fe2000c101506 */
[----:B------:R-:W-:Y:S05]  /*19b0*/  EXIT ;  /* 0x000000000000794d */ /* 0x000fea0003800000 */
.L_x_7138:
[----:B------:R-:W-:Y:S01]  /*19c0*/  IMAD.MOV.U32 R20, RZ, RZ, 0x10 ;  /* 0x00000010ff147424 */ /* 0x000fe200078e00ff */
[----:B------:R-:W-:Y:S01]  /*19d0*/  MOV R12, 0x1a10 ;  /* 0x00001a10000c7802 */ /* 0x000fe20000000f00 */
[----:B------:R-:W-:Y:S02]  /*19e0*/  IMAD.MOV.U32 R19, RZ, RZ, 0x1f ;  /* 0x0000001fff137424 */ /* 0x000fe400078e00ff */
[----:B------:R-:W-:Y:S02]  /*19f0*/  IMAD.MOV.U32 R22, RZ, RZ, -0x1 ;  /* 0xffffffffff167424 */ /* 0x000fe400078e00ff */
[----:B-1----:R-:W-:Y:S05]  /*1a00*/  CALL.REL.NOINC `($__internal_53_$__cuda_sm70_shflsync_down_p) ;  /* 0x0000040000007944 */ /* 0x002fea0003c00000 */
[----:B-1----:R-:W-:Y:S01]  /*1a10*/  IMAD.MOV.U32 R10, RZ, RZ, R19 ;  /* 0x000000ffff0a7224 */ /* 0x002fe200078e0013 */
[----:B0-----:R-:W-:Y:S05]  /*1a20*/  BRA `(.L_x_7158) ;  /* 0xffffee7000007947 */ /* 0x001fea000383ffff */
.L_x_7139:
[----:B------:R-:W-:Y:S01]  /*1a30*/  IMAD.MOV.U32 R20, RZ, RZ, 0x8 ;  /* 0x00000008ff147424 */ /* 0x000fe200078e00ff */
[----:B------:R-:W-:Y:S01]  /*1a40*/  MOV R12, 0x1a80 ;  /* 0x00001a80000c7802 */ /* 0x000fe20000000f00 */
[----:B------:R-:W-:Y:S02]  /*1a50*/  IMAD.MOV.U32 R19, RZ, RZ, 0x1f ;  /* 0x0000001fff137424 */ /* 0x000fe400078e00ff */
[----:B------:R-:W-:-:S02]  /*1a60*/  IMAD.MOV.U32 R22, RZ, RZ, -0x1 ;  /* 0xffffffffff167424 */ /* 0x000fc400078e00ff */
[----:B------:R-:W-:Y:S05]  /*1a70*/  CALL.REL.NOINC `($__internal_53_$__cuda_sm70_shflsync_down_p) ;  /* 0x0000039000007944 */ /* 0x000fea0003c00000 */
[----:B-1----:R-:W-:Y:S01]  /*1a80*/  FSETP.GEU.FTZ.AND P6, PT, R15, R19, PT ;  /* 0x000000130f00720b */ /* 0x002fe20003fde000 */
[----:B0-----:R-:W-:Y:S01]  /*1a90*/  IMAD.MOV.U32 R20, RZ, RZ, 0x4 ;  /* 0x00000004ff147424 */ /* 0x001fe200078e00ff */
[----:B------:R-:W-:Y:S01]  /*1aa0*/  MOV R12, 0x1af0 ;  /* 0x00001af0000c7802 */ /* 0x000fe20000000f00 */
[----:B------:R-:W-:Y:S01]  /*1ab0*/  IMAD.MOV.U32 R22, RZ, RZ, -0x1 ;  /* 0xffffffffff167424 */ /* 0x000fe200078e00ff */
[----:B------:R-:W-:Y:S01]  /*1ac0*/  FSEL R15, R19, R15, !P6 ;  /* 0x0000000f130f7208 */ /* 0x000fe20007000000 */
[----:B------:R-:W-:-:S03]  /*1ad0*/  IMAD.MOV.U32 R19, RZ, RZ, 0x1f ;  /* 0x0000001fff137424 */ /* 0x000fc600078e00ff */
        /* <DEDUP_REMOVED lines=15> */
[----:B-1----:R-:W-:Y:S01]  /*1bd0*/  IMAD.MOV.U32 R12, RZ, RZ, R19 ;  /* 0x000000ffff0c7224 */ /* 0x002fe200078e0013 */
[----:B0-----:R-:W-:Y:S05]  /*1be0*/  BRA `(.L_x_7159) ;  /* 0xffffed8000007947 */ /* 0x001fea000383ffff */
.L_x_7142:
[----:B-1----:R-:W-:Y:S01]  /*1bf0*/  IMAD.MOV.U32 R15, RZ, RZ, R16 ;  /* 0x000000ffff0f7224 */ /* 0x002fe200078e0010 */
[----:B0-----:R-:W-:Y:S01]  /*1c00*/  MOV R12, 0x1c50 ;  /* 0x00001c50000c7802 */ /* 0x001fe20000000f00 */
[----:B------:R-:W-:-:S02]  /*1c10*/  IMAD.MOV.U32 R20, RZ, RZ, 0x10 ;  /* 0x00000010ff147424 */ /* 0x000fc400078e00ff */
[----:B------:R-:W-:Y:S02]  /*1c20*/  IMAD.MOV.U32 R19, RZ, RZ, 0x1f ;  /* 0x0000001fff137424 */ /* 0x000fe400078e00ff */
[----:B------:R-:W-:Y:S02]  /*1c30*/  IMAD.MOV.U32 R22, RZ, RZ, -0x1 ;  /* 0xffffffffff167424 */ /* 0x000fe400078e00ff */
[----:B------:R-:W-:Y:S05]  /*1c40*/  CALL.REL.NOINC `($__internal_53_$__cuda_sm70_shflsync_down_p) ;  /* 0x000001c000007944 */ /* 0x000fea0003c00000 */
[----:B-1----:R-:W-:Y:S01]  /*1c50*/  IMAD.MOV.U32 R11, RZ, RZ, R19 ;  /* 0x000000ffff0b7224 */ /* 0x002fe200078e0013 */
[----:B0-----:R-:W-:Y:S05]  /*1c60*/  BRA `(.L_x_7160) ;  /* 0xfffff23000007947 */ /* 0x001fea000383ffff */
.L_x_7143:
[----:B------:R-:W-:Y:S01]  /*1c70*/  IMAD.MOV.U32 R20, RZ, RZ, 0x8 ;  /* 0x00000008ff147424 */ /* 0x000fe200078e00ff */
[----:B------:R-:W-:Y:S01]  /*1c80*/  MOV R12, 0x1cc0 ;  /* 0x00001cc0000c7802 */ /* 0x000fe20000000f00 */
[----:B------:R-:W-:Y:S02]  /*1c90*/  IMAD.MOV.U32 R19, RZ, RZ, 0x1f ;  /* 0x0000001fff137424 */ /* 0x000fe400078e00ff */
[----:B------:R-:W-:Y:S02]  /*1ca0*/  IMAD.MOV.U32 R22, RZ, RZ, -0x1 ;  /* 0xffffffffff167424 */ /* 0x000fe400078e00ff */
[----:B0-----:R-:W-:Y:S05]  /*1cb0*/  CALL.REL.NOINC `($__internal_53_$__cuda_sm70_shflsync_down_p) ;  /* 0x0000015000007944 */ /* 0x001fea0003c00000 */
[----:B01----:R-:W-:Y:S01]  /*1cc0*/  FADD.FTZ R15, R15, R19 ;  /* 0x000000130f0f7221 */ /* 0x003fe20000010000 */
[----:B------:R-:W-:Y:S01]  /*1cd0*/  MOV R12, 0x1d20 ;  /* 0x00001d20000c7802 */ /* 0x000fe20000000f00 */
[----:B------:R-:W-:Y:S02]  /*1ce0*/  IMAD.MOV.U32 R20, RZ, RZ, 0x4 ;  /* 0x00000004ff147424 */ /* 0x000fe400078e00ff */
[----:B------:R-:W-:-:S02]  /*1cf0*/  IMAD.MOV.U32 R19, RZ, RZ, 0x1f ;  /* 0x0000001fff137424 */ /* 0x000fc400078e00ff */
[----:B------:R-:W-:Y:S02]  /*1d00*/  IMAD.MOV.U32 R22, RZ, RZ, -0x1 ;  /* 0xffffffffff167424 */ /* 0x000fe400078e00ff */
[----:B------:R-:W-:Y:S05]  /*1d10*/  CALL.REL.NOINC `($__internal_53_$__cuda_sm70_shflsync_down_p) ;  /* 0x000000f000007944 */ /* 0x000fea0003c00000 */
[----:B01----:R-:W-:Y:S01]  /*1d20*/  FADD.FTZ R15, R15, R19 ;  /* 0x000000130f0f7221 */ /* 0x003fe20000010000 */
[----:B------:R-:W-:Y:S01]  /*1d30*/  MOV R12, 0x1d80 ;  /* 0x00001d80000c7802 */ /* 0x000fe20000000f00 */
[----:B------:R-:W-:Y:S02]  /*1d40*/  IMAD.MOV.U32 R20, RZ, RZ, 0x2 ;  /* 0x00000002ff147424 */ /* 0x000fe400078e00ff */
[----:B------:R-:W-:Y:S02]  /*1d50*/  IMAD.MOV.U32 R19, RZ, RZ, 0x1f ;  /* 0x0000001fff137424 */ /* 0x000fe400078e00ff */
[----:B------:R-:W-:Y:S02]  /*1d60*/  IMAD.MOV.U32 R22, RZ, RZ, -0x1 ;  /* 0xffffffffff167424 */ /* 0x000fe400078e00ff */
[----:B------:R-:W-:Y:S05]  /*1d70*/  CALL.REL.NOINC `($__internal_53_$__cuda_sm70_shflsync_down_p) ;  /* 0x0000009000007944 */ /* 0x000fea0003c00000 */
[----:B-1----:R-:W-:Y:S01]  /*1d80*/  FADD.FTZ R16, R15, R19 ;  /* 0x000000130f107221 */ /* 0x002fe20000010000 */
[----:B------:R-:W-:Y:S01]  /*1d90*/  MOV R12, 0x1df0 ;  /* 0x00001df0000c7802 */ /* 0x000fe20000000f00 */
[----:B0-----:R-:W-:Y:S02]  /*1da0*/  IMAD.MOV.U32 R20, RZ, RZ, 0x1 ;  /* 0x00000001ff147424 */ /* 0x001fe400078e00ff */
[----:B------:R-:W-:-:S02]  /*1db0*/  IMAD.MOV.U32 R19, RZ, RZ, 0x1f ;  /* 0x0000001fff137424 */ /* 0x000fc400078e00ff */
[----:B------:R-:W-:Y:S02]  /*1dc0*/  IMAD.MOV.U32 R22, RZ, RZ, -0x1 ;  /* 0xffffffffff167424 */ /* 0x000fe400078e00ff */
[----:B------:R-:W-:Y:S02]  /*1dd0*/  IMAD.MOV.U32 R15, RZ, RZ, R16 ;  /* 0x000000ffff0f7224 */ /* 0x000fe400078e0010 */
[----:B------:R-:W-:Y:S05]  /*1de0*/  CALL.REL.NOINC `($__internal_53_$__cuda_sm70_shflsync_down_p) ;  /* 0x0000002000007944 */ /* 0x000fea0003c00000 */
[----:B-1----:R-:W-:Y:S01]  /*1df0*/  IMAD.MOV.U32 R13, RZ, RZ, R19 ;  /* 0x000000ffff0d7224 */ /* 0x002fe200078e0013 */
[----:B0-----:R-:W-:Y:S05]  /*1e00*/  BRA `(.L_x_7161) ;  /* 0xfffff12000007947 */ /* 0x001fea000383ffff */
        .weak           $__internal_53_$__cuda_sm70_shflsync_down_p
        .type           $__internal_53_$__cuda_sm70_shflsync_down_p,@function
        .size           $__internal_53_$__cuda_sm70_shflsync_down_p,(.L_x_11250 - $__internal_53_$__cuda_sm70_shflsync_down_p)
$__internal_53_$__cuda_sm70_shflsync_down_p:
[----:B------:R-:W-:Y:S01]  /*1e10*/  IMAD.MOV.U32 R13, RZ, RZ, 0x0 ;  /* 0x00000000ff0d7424 */ /* 0x000fe200078e00ff */
[----:B------:R-:W-:Y:S04]  /*1e20*/  WARPSYNC R22 ;  /* 0x0000001600007348 */ /* 0x000fe80003800000 */
[----:B------:R0:W1:Y:S01]  /*1e30*/  SHFL.DOWN PT, R19, R15, R20, R19 ;  /* 0x080000140f137389 */ /* 0x00006200000e0013 */
[----:B------:R-:W-:Y:S05]  /*1e40*/  RET.REL.NODEC R12 `(_ZN2at6native43_GLOBAL__N__9ae7fba5_10_SoftMax_cu_9f978f6322cunn_SoftMaxForwardRegIN3c108BFloat16EfS4_NS1_22SoftMaxForwardEpilogueElLi8EEEvPT1_PKT_T3_) ;  /* 0xffffe1b00c007950 */ /* 0x000fea0003c3ffff */
.L_x_7162:
        /* <DEDUP_REMOVED lines=11> */
.L_x_11250:


//--------------------- .text._ZN2at6native43_GLOBAL__N__9ae7fba5_10_SoftMax_cu_9f978f6322cunn_SoftMaxForwardRegIN3c108BFloat16EfS4_NS1_22SoftMaxForwardEpilogueElLi7EEEvPT1_PKT_T3_ --------------------------
	.section	.text._ZN2at6native43_GLOBAL__N__9ae7fba5_10_SoftMax_cu_9f978f6322cunn_SoftMaxForwardRegIN3c108BFloat16EfS4_NS1_22SoftMaxForwardEpilogueElLi7EEEvPT1_PKT_T3_,"ax",@progbits
	.sectioninfo	@"SHI_REGISTERS=30"
	.align	128
.text._ZN2at6native43_GLOBAL__N__9ae7fba5_10_SoftMax_cu_9f978f6322cunn_SoftMaxForwardRegIN3c108BFloat16EfS4_NS1_22SoftMaxForwardEpilogueElLi7EEEvPT1_PKT_T3_:
        .type           _ZN2at6native43_GLOBAL__N__9ae7fba5_10_SoftMax_cu_9f978f6322cunn_SoftMaxForwardRegIN3c108BFloat16EfS4_NS1_22SoftMaxForwardEpilogueElLi7EEEvPT1_PKT_T3_,@function
        .size           _ZN2at6native43_GLOBAL__N__9ae7fba5_10_SoftMax_cu_9f978f6322cunn_SoftMaxForwardRegIN3c108BFloat16EfS4_NS1_22SoftMaxForwardEpilogueElLi7EEEvPT1_PKT_T3_,(.L_x_11252 - _ZN2at6native43_GLOBAL__N__9ae7fba5_10_SoftMax_cu_9f978f6322cunn_SoftMaxForwardRegIN3c108BFloat16EfS4_NS1_22SoftMaxForwardEpilogueElLi7EEEvPT1_PKT_T3_)
        .other          _ZN2at6native43_GLOBAL__N__9ae7fba5_10_SoftMax_cu_9f978f6322cunn_SoftMaxForwardRegIN3c108BFloat16EfS4_NS1_22SoftMaxForwardEpilogueElLi7EEEvPT1_PKT_T3_,@"STO_CUDA_ENTRY STV_DEFAULT"
_ZN2at6native43_GLOBAL__N__9ae7fba5_10_SoftMax_cu_9f978f6322cunn_SoftMaxForwardRegIN3c108BFloat16EfS4_NS1_22SoftMaxForwardEpilogueElLi7EEEvPT1_PKT_T3_:
        /* <DEDUP_REMOVED lines=41> */
[C---:B------:R-:W-:Y:S01]  /*0290*/  @!P1 LEA R12, P5, R14.reuse, c[0x0][0x168], 0x1 ;  /* 0x00005a000e0c9a11 */ /* 0x040fe200078a08ff */
[----:B------:R-:W2:Y:S03]  /*02a0*/  @!P0 LDG.E.U16 R4, [R10.64] ;  /* 0x000000060a048981 */ /* 0x000ea6000c1e1500 */
[----:B------:R-:W-:Y:S01]  /*02b0*/  @!P1 LEA.HI.X R13, R14, c[0x0][0x16c], R7, 0x1, P5 ;  /* 0x00005b000e0d9a11 */ /* 0x000fe200028f0c07 */
[----:B------:R-:W-:Y:S01]  /*02c0*/  @!P2 IMAD R7, R0, c[0x0][0x174], R17 ;  /* 0x00005d000007aa24 */ /* 0x000fe200078e0211 */
[----:B------:R-:W-:-:S03]  /*02d0*/  @!P2 LEA R14, P5, R16, c[0x0][0x168], 0x1 ;  /* 0x00005a00100eaa11 */ /* 0x000fc600078a08ff */
[----:B------:R-:W3:Y:S01]  /*02e0*/  @!P1 LDG.E.U16 R5, [R12.64] ;  /* 0x000000060c059981 */ /* 0x000ee2000c1e1500 */
[----:B------:R-:W-:Y:S01]  /*02f0*/  @!P2 LEA.HI.X R15, R16, c[0x0][0x16c], R7, 0x1, P5 ;  /* 0x00005b00100faa11 */ /* 0x000fe200028f0c07 */
[----:B------:R-:W-:Y:S01]  /*0300*/  @!P3 IMAD R7, R0, c[0x0][0x174], R19 ;  /* 0x00005d000007ba24 */ /* 0x000fe200078e0213 */
[----:B------:R-:W-:Y:S01]  /*0310*/  @!P3 LEA R16, P5, R18, c[0x0][0x168], 0x1 ;  /* 0x00005a001210ba11 */ /* 0x000fe200078a08ff */
[----:B------:R-:W-:Y:S02]  /*0320*/  @!P4 IMAD.WIDE.U32 R20, R0, c[0x0][0x170], R20 ;  /* 0x00005c000014ca25 */ /* 0x000fe400078e0014 */
[----:B------:R0:W4:Y:S01]  /*0330*/  @!P2 LDG.E.U16 R24, [R14.64] ;  /* 0x000000060e18a981 */ /* 0x000122000c1e1500 */
[----:B------:R-:W-:Y:S01]  /*0340*/  @!P3 LEA.HI.X R17, R18, c[0x0][0x16c], R7, 0x1, P5 ;  /* 0x00005b001211ba11 */ /* 0x000fe200028f0c07 */
[----:B------:R-:W-:Y:S01]  /*0350*/  @!P4 IMAD R7, R0, c[0x0][0x174], R21 ;  /* 0x00005d000007ca24 */ /* 0x000fe200078e0215 */
[----:B------:R-:W-:-:S03]  /*0360*/  @!P4 LEA R18, P5, R20, c[0x0][0x168], 0x1 ;  /* 0x00005a001412ca11 */ /* 0x000fc600078a08ff */
[----:B------:R-:W5:Y:S01]  /*0370*/  @!P3 LDG.E.U16 R25, [R16.64] ;  /* 0x000000061019b981 */ /* 0x000f62000c1e1500 */
[----:B------:R-:W-:Y:S02]  /*0380*/  @!P4 LEA.HI.X R19, R20, c[0x0][0x16c], R7, 0x1, P5 ;  /* 0x00005b001413ca11 */ /* 0x000fe400028f0c07 */
[----:B------:R-:W-:Y:S02]  /*0390*/  ISETP.GE.U32.AND P5, PT, R6, c[0x0][0x170], PT ;  /* 0x00005c0006007a0c */ /* 0x000fe40003fa6070 */
[----:B------:R-:W-:Y:S01]  /*03a0*/  SHF.R.S32.HI R7, RZ, 0x1f, R6 ;  /* 0x0000001fff077819 */ /* 0x000fe20000011406 */
[----:B------:R-:W2:Y:S03]  /*03b0*/  @!P4 LDG.E.U16 R26, [R18.64] ;  /* 0x00000006121ac981 */ /* 0x000ea6000c1e1500 */
[----:B------:R-:W-:-:S13]  /*03c0*/  ISETP.GE.AND.EX P5, PT, R7, c[0x0][0x174], PT, P5 ;  /* 0x00005d0007007a0c */ /* 0x000fda0003fa6350 */
[----:B------:R-:W-:-:S04]  /*03d0*/  @!P5 IMAD.WIDE.U32 R20, R0, c[0x0][0x170], R6 ;  /* 0x00005c000014da25 */ /* 0x000fc800078e0006 */
[----:B------:R-:W-:Y:S01]  /*03e0*/  @!P5 IMAD R7, R0, c[0x0][0x174], R21 ;  /* 0x00005d000007da24 */ /* 0x000fe200078e0215 */
[----:B------:R-:W-:-:S04]  /*03f0*/  @!P5 LEA R22, P6, R20, c[0x0][0x168], 0x1 ;  /* 0x00005a001416da11 */ /* 0x000fc800078c08ff */
[----:B------:R-:W-:Y:S02]  /*0400*/  @!P5 LEA.HI.X R23, R20, c[0x0][0x16c], R7, 0x1, P6 ;  /* 0x00005b001417da11 */ /* 0x000fe400030f0c07 */
[----:B------:R-:W-:-:S03]  /*0410*/  ISETP.NE.AND P6, PT, R27, RZ, PT ;  /* 0x000000ff1b00720c */ /* 0x000fc60003fc5270 */
[----:B------:R-:W2:Y:S10]  /*0420*/  @!P5 LDG.E.U16 R2, [R22.64] ;  /* 0x000000061602d981 */ /* 0x000eb4000c1e1500 */
[----:B------:R2:W3:Y:S01]  /*0430*/  @!P6 LDG.E.U16 R3, [R8.64] ;  /* 0x000000060803e981 */ /* 0x0004e2000c1e1500 */
[----:B------:R-:W-:Y:S01]  /*0440*/  IMAD.MOV.U32 R7, RZ, RZ, -0x800001 ;  /* 0xff7fffffff077424 */ /* 0x000fe200078e00ff */
[----:B------:R-:W-:-:S02]  /*0450*/  ULDC UR4, c[0x0][0x0] ;  /* 0x0000000000047ab9 */ /* 0x000fc40000000800 */
[----:B------:R-:W-:Y:S01]  /*0460*/  USHF.R.U32.HI UR4, URZ, 0x5, UR4 ;  /* 0x000000053f047899 */ /* 0x000fe20008011604 */
[----:B0-----:R-:W-:Y:S01]  /*0470*/  IMAD.MOV.U32 R15, RZ, RZ, -0x800001 ;  /* 0xff7fffffff0f7424 */ /* 0x001fe200078e00ff */
[----:B------:R-:W-:Y:S01]  /*0480*/  BSSY B0, `(.L_x_7163) ;  /* 0x0000040000007945 */ /* 0x000fe20003800000 */
[----:B------:R-:W-:Y:S01]  /*0490*/  BAR.SYNC.DEFER_BLOCKING 0x0 ;  /* 0x0000000000007b1d */ /* 0x000fe20000010000 */
[----:B--2---:R-:W-:-:S04]  /*04a0*/  @!P5 PRMT R8, RZ, 0x5410, R2 ;  /* 0x00005410ff08d816 */ /* 0x004fc80000000002 */
[----:B------:R-:W-:Y:S02]  /*04b0*/  @!P5 FMNMX.FTZ R7, R8, -3.40282346638528859812e+38, !PT ;  /* 0xff7fffff0807d809 */ /* 0x000fe40007810000 */
[----:B---3--:R-:W-:-:S04]  /*04c0*/  @!P6 PRMT R8, RZ, 0x5410, R3 ;  /* 0x00005410ff08e816 */ /* 0x008fc80000000003 */
[----:B------:R-:W-:Y:S02]  /*04d0*/  @!P6 FMNMX.FTZ R7, R7, R8, !PT ;  /* 0x000000080707e209 */ /* 0x000fe40007810000 */
[----:B------:R-:W-:-:S04]  /*04e0*/  @!P0 PRMT R8, RZ, 0x5410, R4 ;  /* 0x00005410ff088816 */ /* 0x000fc80000000004 */
[----:B------:R-:W-:Y:S02]  /*04f0*/  @!P0 FMNMX.FTZ R7, R7, R8, !PT ;  /* 0x0000000807078209 */ /* 0x000fe40007810000 */
[----:B------:R-:W-:-:S04]  /*0500*/  @!P1 PRMT R8, RZ, 0x5410, R5 ;  /* 0x00005410ff089816 */ /* 0x000fc80000000005 */
[----:B------:R-:W-:Y:S02]  /*0510*/  @!P1 FMNMX.FTZ R7, R7, R8, !PT ;  /* 0x0000000807079209 */ /* 0x000fe40007810000 */
[----:B----4-:R-:W-:-:S04]  /*0520*/  @!P2 PRMT R8, RZ, 0x5410, R24 ;  /* 0x00005410ff08a816 */ /* 0x010fc80000000018 */
[----:B------:R-:W-:Y:S02]  /*0530*/  @!P2 FMNMX.FTZ R7, R7, R8, !PT ;  /* 0x000000080707a209 */ /* 0x000fe40007810000 */
[----:B-----5:R-:W-:-:S04]  /*0540*/  @!P3 PRMT R8, RZ, 0x5410, R25 ;  /* 0x00005410ff08b816 */ /* 0x020fc80000000019 */
        /* <DEDUP_REMOVED lines=24> */
[----:B------:R0:W-:Y:S01]  /*06d0*/  @!P6 STS [R8.X4], R13 ;  /* 0x0000000d0800e388 */ /* 0x0001e20000004800 */
[----:B------:R-:W-:-:S03]  /*06e0*/  P2R R14, PR, RZ, 0x40 ;  /* 0x00000040ff0e7803 */ /* 0x000fc60000000000 */
[----:B------:R-:W-:Y:S01]  /*06f0*/  BAR.SYNC.DEFER_BLOCKING 0x0 ;  /* 0x0000000000007b1d */ /* 0x000fe20000010000 */
[C---:B------:R-:W-:Y:S02]  /*0700*/  ISETP.GE.AND P6, PT, R6.reuse, UR4, PT ;  /* 0x0000000406007c0c */ /* 0x040fe4000bfc6270 */
[----:B------:R-:W-:Y:S02]  /*0710*/  IADD3 R6, R6, 0x1f, RZ ;  /* 0x0000001f06067810 */ /* 0x000fe40007ffe0ff */
[----:B------:R-:W-:-:S09]  /*0720*/  P2R R16, PR, RZ, 0x40 ;  /* 0x00000040ff107803 */ /* 0x000fd20000000000 */
[----:B------:R0:W1:Y:S01]  /*0730*/  @!P6 LDS R15, [R7.X4] ;  /* 0x00000000070fe984 */ /* 0x0000620000004800 */
[----:B------:R-:W-:-:S04]  /*0740*/  ISETP.GT.U32.AND P6, PT, R6, 0x3e, PT ;  /* 0x0000003e0600780c */ /* 0x000fc80003fc4070 */
[----:B------:R-:W-:-:S09]  /*0750*/  P2R R17, PR, RZ, 0x40 ;  /* 0x00000040ff117803 */ /* 0x000fd20000000000 */
[----:B------:R-:W-:Y:S05]  /*0760*/  @P6 BRA `(.L_x_7164) ;  /* 0x0000011000006947 */ /* 0x000fea0003800000 */
[----:B0-----:R-:W-:Y:S05]  /*0770*/  BRA.DIV ~URZ, `(.L_x_7165) ;  /* 0x00000f427f007947 */ /* 0x001fea000b800000 */
[----:B-1----:R0:W1:Y:S02]  /*0780*/  SHFL.DOWN PT, R6, R15, 0x10, 0x1f ;  /* 0x0a001f000f067f89 */ /* 0x00206400000e0000 */
.L_x_7183:
        /* <DEDUP_REMOVED lines=13> */
.L_x_7184:
[----:B-1----:R-:W-:-:S04]  /*0860*/  FSETP.GEU.FTZ.AND P6, PT, R15, R8, PT ;  /* 0x000000080f00720b */ /* 0x002fc80003fde000 */
[----:B0-----:R-:W-:-:S04]  /*0870*/  FSEL R15, R8, R15, !P6 ;  /* 0x0000000f080f7208 */ /* 0x001fc80007000000 */
.L_x_7164:
[----:B0-----:R-:W-:Y:S05]  /*0880*/  BSYNC B0 ;  /* 0x0000000000007941 */ /* 0x001fea0003800000 */
.L_x_7163:
[----:B------:R-:W0:Y:S01]  /*0890*/  S2R R10, SR_TID.X ;  /* 0x00000000000a7919 */ /* 0x000e220000002100 */
[----:B------:R-:W-:Y:S01]  /*08a0*/  WARPSYNC 0xffffffff ;  /* 0xffffffff00007948 */ /* 0x000fe20003800000 */
[----:B0-----:R-:W-:-:S04]  /*08b0*/  ISETP.NE.AND P6, PT, R10, RZ, PT ;  /* 0x000000ff0a00720c */ /* 0x001fc80003fc5270 */
[----:B------:R-:W-:-:S09]  /*08c0*/  P2R R6, PR, RZ, 0x40 ;  /* 0x00000040ff067803 */ /* 0x000fd20000000000 */
[----:B-1----:R0:W-:Y:S02]  /*08d0*/  @!P6 STS [RZ], R15 ;  /* 0x0000000fff00e388 */ /* 0x0021e40000000800 */
[----:B------:R-:W-:Y:S01]  /*08e0*/  BAR.SYNC.DEFER_BLOCKING 0x0 ;  /* 0x0000000000007b1d */ /* 0x000fe20000010000 */
[----:B------:R-:W-:Y:S02]  /*08f0*/  ISETP.NE.AND P6, PT, R27, RZ, PT ;  /* 0x000000ff1b00720c */ /* 0x000fe40003fc5270 */
[----:B------:R-:W-:Y:S02]  /*0900*/  @!P5 PRMT R9, RZ, 0x5410, R2 ;  /* 0x00005410ff09d816 */ /* 0x000fe40000000002 */
[----:B------:R-:W-:Y:S01]  /*0910*/  @!P0 PRMT R11, RZ, 0x5410, R4 ;  /* 0x00005410ff0b8816 */ /* 0x000fe20000000004 */
[----:B------:R-:W-:Y:S01]  /*0920*/  BSSY B0, `(.L_x_7167) ;  /* 0x000004a000007945 */ /* 0x000fe20003800000 */
[----:B------:R-:W-:Y:S02]  /*0930*/  @!P1 PRMT R13, RZ, 0x5410, R5 ;  /* 0x00005410ff0d9816 */ /* 0x000fe40000000005 */
[----:B0-----:R-:W-:Y:S02]  /*0940*/  @!P2 PRMT R15, RZ, 0x5410, R24 ;  /* 0x00005410ff0fa816 */ /* 0x001fe40000000018 */
[----:B------:R-:W-:-:S02]  /*0950*/  @!P3 PRMT R19, RZ, 0x5410, R25 ;  /* 0x00005410ff13b816 */ /* 0x000fc40000000019 */
[----:B------:R-:W-:Y:S01]  /*0960*/  P2R R20, PR, RZ, 0x20 ;  /* 0x00000020ff147803 */ /* 0x000fe20000000000 */
[----:B------:R-:W0:Y:S02]  /*0970*/  LDS R6, [RZ] ;  /* 0x00000000ff067984 */ /* 0x000e240000000800 */
[--C-:B0-----:R-:W-:Y:S01]  /*0980*/  @!P5 FADD.FTZ R8, R9, -R6.reuse ;  /* 0x800000060908d221 */ /* 0x101fe20000010000 */
[----:B------:R-:W-:Y:S01]  /*0990*/  @!P6 PRMT R9, RZ, 0x5410, R3 ;  /* 0x00005410ff09e816 */ /* 0x000fe20000000003 */
[--C-:B------:R-:W-:Y:S02]  /*09a0*/  @!P0 FADD.FTZ R11, R11, -R6.reuse ;  /* 0x800000060b0b8221 */ /* 0x100fe40000010000 */
[----:B------:R-:W-:Y:S02]  /*09b0*/  @!P5 FMUL.FTZ R8, R8, 1.4426950216293334961 ;  /* 0x3fb8aa3b0808d820 */ /* 0x000fe40000410000 */
[----:B------:R-:W-:Y:S02]  /*09c0*/  @!P6 FADD.FTZ R9, R9, -R6 ;  /* 0x800000060909e221 */ /* 0x000fe40000010000 */
[----:B------:R-:W-:-:S02]  /*09d0*/  @!P0 FMUL.FTZ R11, R11, 1.4426950216293334961 ;  /* 0x3fb8aa3b0b0b8820 */ /* 0x000fc40000410000 */
[----:B------:R-:W-:Y:S01]  /*09e0*/  @!P6 FMUL.FTZ R9, R9, 1.4426950216293334961 ;  /* 0x3fb8aa3b0909e820 */ /* 0x000fe20000410000 */
[----:B------:R-:W0:Y:S01]  /*09f0*/  @!P5 MUFU.EX2 R8, R8 ;  /* 0x000000080008d308 */ /* 0x000e220000000800 */
[--C-:B------:R-:W-:Y:S02]  /*0a00*/  @!P1 FADD.FTZ R12, R13, -R6.reuse ;  /* 0x800000060d0c9221 */ /* 0x100fe40000010000 */
[--C-:B------:R-:W-:Y:S02]  /*0a10*/  @!P2 FADD.FTZ R15, R15, -R6.reuse ;  /* 0x800000060f0fa221 */ /* 0x100fe40000010000 */
[----:B------:R-:W-:Y:S02]  /*0a20*/  @!P1 FMUL.FTZ R13, R12, 1.4426950216293334961 ;  /* 0x3fb8aa3b0c0d9820 */ /* 0x000fe40000410000 */
[----:B------:R-:W-:Y:S01]  /*0a30*/  @!P2 FMUL.FTZ R15, R15, 1.4426950216293334961 ;  /* 0x3fb8aa3b0f0fa820 */ /* 0x000fe20000410000 */
[----:B------:R-:W1:Y:S01]  /*0a40*/  @!P6 MUFU.EX2 R9, R9 ;  /* 0x000000090009e308 */ /* 0x000e620000000800 */
[----:B------:R-:W-:Y:S01]  /*0a50*/  @!P3 FADD.FTZ R18, R19, -R6 ;  /* 0x800000061312b221 */ /* 0x000fe20000010000 */
[----:B------:R-:W-:Y:S01]  /*0a60*/  @!P4 PRMT R19, RZ, 0x5410, R26 ;  /* 0x00005410ff13c816 */ /* 0x000fe2000000001a */
[----:B------:R-:W-:-:S02]  /*0a70*/  IMAD.MOV.U32 R12, RZ, RZ, RZ ;  /* 0x000000ffff0c7224 */ /* 0x000fc400078e00ff */
[----:B------:R-:W-:-:S03]  /*0a80*/  @!P3 FMUL.FTZ R18, R18, 1.4426950216293334961 ;  /* 0x3fb8aa3b1212b820 */ /* 0x000fc60000410000 */
[----:B------:R-:W2:Y:S01]  /*0a90*/  @!P0 MUFU.EX2 R11, R11 ;  /* 0x0000000b000b8308 */ /* 0x000ea20000000800 */
[----:B0-----:R-:W-:Y:S01]  /*0aa0*/  @!P5 FADD.FTZ R12, RZ, R8 ;  /* 0x00000008ff0cd221 */ /* 0x001fe20000010000 */
[----:B------:R-:W-:Y:S01]  /*0ab0*/  BAR.SYNC.DEFER_BLOCKING 0x0 ;  /* 0x0000000000007b1d */ /* 0x000fe20000010000 */
[----:B------:R-:W-:Y:S01]  /*0ac0*/  @!P4 FADD.FTZ R8, R19, -R6 ;  /* 0x800000061308c221 */ /* 0x000fe20000010000 */
[----:B------:R-:W-:-:S03]  /*0ad0*/  ISETP.NE.AND P5, PT, R16, RZ, PT ;  /* 0x000000ff1000720c */ /* 0x000fc60003fa5270 */
[----:B------:R-:W-:Y:S01]  /*0ae0*/  @!P4 FMUL.FTZ R8, R8, 1.4426950216293334961 ;  /* 0x3fb8aa3b0808c820 */ /* 0x000fe20000410000 */
[----:B------:R-:W0:Y:S01]  /*0af0*/  @!P1 MUFU.EX2 R13, R13 ;  /* 0x0000000d000d9308 */ /* 0x000e220000000800 */
[----:B-1----:R-:W-:Y:S01]  /*0b00*/  @!P6 FADD.FTZ R12, R12, R9 ;  /* 0x000000090c0ce221 */ /* 0x002fe20000010000 */
[----:B------:R-:W-:Y:S02]  /*0b10*/  P2R R16, PR, RZ, 0x20 ;  /* 0x00000020ff107803 */ /* 0x000fe40000000000 */
[----:B------:R-:W-:Y:S02]  /*0b20*/  ISETP.NE.AND P5, PT, R14, RZ, PT ;  /* 0x000000ff0e00720c */ /* 0x000fe40003fa5270 */
[----:B------:R-:W-:Y:S02]  /*0b30*/  ISETP.NE.AND P6, PT, R17, RZ, PT ;  /* 0x000000ff1100720c */ /* 0x000fe40003fc5270 */
[----:B------:R-:W1:Y:S01]  /*0b40*/  @!P2 MUFU.EX2 R15, R15 ;  /* 0x0000000f000fa308 */ /* 0x000e620000000800 */
[----:B--2---:R-:W-:-:S07]  /*0b50*/  @!P0 FADD.FTZ R12, R12, R11 ;  /* 0x0000000b0c0c8221 */ /* 0x004fce0000010000 */
[----:B------:R-:W2:Y:S01]  /*0b60*/  @!P3 MUFU.EX2 R19, R18 ;  /* 0x000000120013b308 */ /* 0x000ea20000000800 */
[----:B0-----:R-:W-:-:S07]  /*0b70*/  @!P1 FADD.FTZ R12, R12, R13 ;  /* 0x0000000d0c0c9221 */ /* 0x001fce0000010000 */
[----:B------:R-:W0:Y:S01]  /*0b80*/  @!P4 MUFU.EX2 R9, R8 ;  /* 0x000000080009c308 */ /* 0x000e220000000800 */
[----:B-1----:R-:W-:Y:S01]  /*0b90*/  @!P2 FADD.FTZ R12, R12, R15 ;  /* 0x0000000f0c0ca221 */ /* 0x002fe20000010000 */
[----:B------:R-:W-:-:S04]  /*0ba0*/  @!P5 SHF.R.S32.HI R15, RZ, 0x1f, R10 ;  /* 0x0000001fff0fd819 */ /* 0x000fc8000001140a */
[----:B------:R-:W-:Y:S01]  /*0bb0*/  @!P5 LEA.HI R15, R15, R10, RZ, 0x5 ;  /* 0x0000000a0f0fd211 */ /* 0x000fe200078f28ff */
[----:B--2---:R-:W-:-:S04]  /*0bc0*/  @!P3 FADD.FTZ R12, R12, R19 ;  /* 0x000000130c0cb221 */ /* 0x004fc80000010000 */
[----:B0-----:R-:W-:-:S05]  /*0bd0*/  @!P4 FADD.FTZ R12, R12, R9 ;  /* 0x000000090c0cc221 */ /* 0x001fca0000010000 */
        /* <DEDUP_REMOVED lines=14> */
[----:B------:R-:W-:-:S13]  /*0cc0*/  ISETP.NE.AND P5, PT, R16, RZ, PT ;  /* 0x000000ff1000720c */ /* 0x000fda0003fa5270 */
[----:B------:R0:W1:Y:S01]  /*0cd0*/  @!P5 LDS R14, [R7.X4] ;  /* 0x00000000070ed984 */ /* 0x0000620000004800 */
[----:B------:R-:W-:Y:S01]  /*0ce0*/  ISETP.NE.AND P5, PT, R20, RZ, PT ;  /* 0x000000ff1400720c */ /* 0x000fe20003fa5270 */
[----:B------:R-:W-:Y:S07]  /*0cf0*/  @P6 BRA `(.L_x_7168) ;  /* 0x000000c000006947 */ /* 0x000fee0003800000 */
[----:B------:R-:W-:Y:S05]  /*0d00*/  BRA.DIV ~URZ, `(.L_x_7169) ;  /* 0x00000be27f007947 */ /* 0x000fea000b800000 */
[----:B01----:R0:W1:Y:S02]  /*0d10*/  SHFL.DOWN PT, R7, R14, 0x10, 0x1f ;  /* 0x0a001f000e077f89 */ /* 0x00306400000e0000 */
.L_x_7185:
        /* <DEDUP_REMOVED lines=9> */
.L_x_7186:
[----:B01----:R-:W-:Y:S02]  /*0db0*/  FADD.FTZ R14, R9, R14 ;  /* 0x0000000e090e7221 */ /* 0x003fe40000010000 */
.L_x_7168:
[----:B------:R-:W-:Y:S05]  /*0dc0*/  BSYNC B0 ;  /* 0x0000000000007941 */ /* 0x000fea0003800000 */
.L_x_7167:
[----:B------:R-:W-:Y:S01]  /*0dd0*/  ISETP.NE.AND P6, PT, R10, RZ, PT ;  /* 0x000000ff0a00720c */ /* 0x000fe20003fc5270 */
[----:B------:R-:W-:-:S12]  /*0de0*/  WARPSYNC 0xffffffff ;  /* 0xffffffff00007948 */ /* 0x000fd80003800000 */
[----:B-1----:R1:W-:Y:S02]  /*0df0*/  @!P6 STS [RZ], R14 ;  /* 0x0000000eff00e388 */ /* 0x0023e40000000800 */
[----:B------:R-:W-:Y:S06]  /*0e00*/  BAR.SYNC.DEFER_BLOCKING 0x0 ;  /* 0x0000000000007b1d */ /* 0x000fec0000010000 */
[----:B------:R-:W-:Y:S01]  /*0e10*/  BSSY B0, `(.L_x_7171) ;  /* 0x0000011000007945 */ /* 0x000fe20003800000 */
[----:B0-----:R-:W0:Y:S01]  /*0e20*/  LDS R7, [RZ] ;  /* 0x00000000ff077984 */ /* 0x001e220000000800 */
[----:B------:R-:W-:Y:S05]  /*0e30*/  @P5 BRA `(.L_x_7172) ;  /* 0x000000e000005947 */ /* 0x000fea0003800000 */
[----:B------:R-:W2:Y:S01]  /*0e40*/  S2R R8, SR_TID.X ;  /* 0x0000000000087919 */ /* 0x000ea20000002100 */
[----:B------:R-:W-:Y:S02]  /*0e50*/  PRMT R9, RZ, 0x5410, R2 ;  /* 0x00005410ff097816 */ /* 0x000fe40000000002 */
[----:B0-----:R-:W-:Y:S03]  /*0e60*/  MUFU.RCP R2, R7 ;  /* 0x0000000700027308 */ /* 0x001fe60000001000 */
[----:B------:R-:W-:-:S04]  /*0e70*/  FADD.FTZ R9, R9, -R6 ;  /* 0x8000000609097221 */ /* 0x000fc80000010000 */
[----:B------:R-:W-:-:S04]  /*0e80*/  FMUL.FTZ R12, R9, 1.4426950216293334961 ;  /* 0x3fb8aa3b090c7820 */ /* 0x000fc80000410000 */
[----:B------:R-:W0:Y:S01]  /*0e90*/  MUFU.EX2 R11, R12 ;  /* 0x0000000c000b7308 */ /* 0x000e220000000800 */
[----:B--2---:R-:W-:-:S05]  /*0ea0*/  SHF.R.S32.HI R9, RZ, 0x1f, R8 ;  /* 0x0000001fff097819 */ /* 0x004fca0000011408 */
[----:B------:R-:W-:-:S04]  /*0eb0*/  IMAD.WIDE.U32 R8, R0, c[0x0][0x170], R8 ;  /* 0x00005c0000087a25 */ /* 0x000fc800078e0008 */
[----:B0-----:R-:W-:Y:S01]  /*0ec0*/  FMUL.FTZ R2, R11, R2 ;  /* 0x000000020b027220 */ /* 0x001fe20000410000 */
[----:B------:R-:W-:Y:S01]  /*0ed0*/  LEA R10, P5, R8, c[0x0][0x160], 0x1 ;  /* 0x00005800080a7a11 */ /* 0x000fe200078a08ff */
[----:B------:R-:W-:-:S03]  /*0ee0*/  IMAD R9, R0, c[0x0][0x174], R9 ;  /* 0x00005d0000097a24 */ /* 0x000fc600078e0209 */
[----:B------:R-:W-:Y:S02]  /*0ef0*/  F2FP.BF16.PACK_AB R2, RZ, R2 ;  /* 0x00000002ff02723e */ /* 0x000fe400000010ff */
[----:B------:R-:W-:-:S05]  /*0f00*/  LEA.HI.X R11, R8, c[0x0][0x164], R9, 0x1, P5 ;  /* 0x00005900080b7a11 */ /* 0x000fca00028f0c09 */
[----:B------:R0:W-:Y:S02]  /*0f10*/  STG.E.U16 [R10.64], R2 ;  /* 0x000000020a007986 */ /* 0x0001e4000c101506 */
.L_x_7172:
[----:B------:R-:W-:Y:S05]  /*0f20*/  BSYNC B0 ;  /* 0x0000000000007941 */ /* 0x000fea0003800000 */
.L_x_7171:
[----:B------:R-:W-:Y:S01]  /*0f30*/  ISETP.NE.AND P5, PT, R27, RZ, PT ;  /* 0x000000ff1b00720c */ /* 0x000fe20003fa5270 */
[----:B------:R-:W-:-:S12]  /*0f40*/  BSSY B0, `(.L_x_7173) ;  /* 0x0000011000007945 */ /* 0x000fd80003800000 */
[----:B------:R-:W-:Y:S05]  /*0f50*/  @P5 BRA `(.L_x_7174) ;  /* 0x000000f000005947 */ /* 0x000fea0003800000 */
[----:B0-----:R-:W0:Y:S01]  /*0f60*/  S2R R2, SR_TID.X ;  /* 0x0000000000027919 */ /* 0x001e220000002100 */
[----:B------:R-:W-:Y:S01]  /*0f70*/  PRMT R3, RZ, 0x5410, R3 ;  /* 0x00005410ff037816 */ /* 0x000fe20000000003 */
[----:B------:R-:W-:Y:S04]  /*0f80*/  MUFU.RCP R8, R7 ;  /* 0x0000000700087308 */ /* 0x000fe80000001000 */
[----:B------:R-:W-:-:S04]  /*0f90*/  FADD.FTZ R3, R3, -R6 ;  /* 0x8000000603037221 */ /* 0x000fc80000010000 */
[----:B------:R-:W-:-:S04]  /*0fa0*/  FMUL.FTZ R10, R3, 1.4426950216293334961 ;  /* 0x3fb8aa3b030a7820 */ /* 0x000fc80000410000 */
[----:B------:R-:W2:Y:S01]  /*0fb0*/  MUFU.EX2 R9, R10 ;  /* 0x0000000a00097308 */ /* 0x000ea20000000800 */
[----:B0-----:R-:W-:-:S04]  /*0fc0*/  IADD3 R2, R2, c[0x0][0x0], RZ ;  /* 0x0000000002027a10 */ /* 0x001fc80007ffe0ff */
[----:B------:R-:W-:Y:S01]  /*0fd0*/  SHF.R.S32.HI R3, RZ, 0x1f, R2 ;  /* 0x0000001fff037819 */ /* 0x000fe20000011402 */
[----:B--2---:R-:W-:-:S04]  /*0fe0*/  FMUL.FTZ R9, R9, R8 ;  /* 0x0000000809097220 */ /* 0x004fc80000410000 */
[----:B------:R-:W-:-:S04]  /*0ff0*/  IMAD.WIDE.U32 R2, R0, c[0x0][0x170], R2 ;  /* 0x00005c0000027a25 */ /* 0x000fc800078e0002 */
[----:B------:R-:W-:Y:S01]  /*1000*/  IMAD R11, R0, c[0x0][0x174], R3 ;  /* 0x00005d00000b7a24 */ /* 0x000fe200078e0203 */
[C---:B------:R-:W-:Y:S02]  /*1010*/  LEA R8, P5, R2.reuse, c[0x0][0x160], 0x1 ;  /* 0x0000580002087a11 */ /* 0x040fe400078a08ff */
[----:B------:R-:W-:Y:S02]  /*1020*/  F2FP.BF16.PACK_AB R3, RZ, R9 ;  /* 0x00000009ff03723e */ /* 0x000fe400000010ff */
[----:B------:R-:W-:-:S05]  /*1030*/  LEA.HI.X R9, R2, c[0x0][0x164], R11, 0x1, P5 ;  /* 0x0000590002097a11 */ /* 0x000fca00028f0c0b */
[----:B------:R0:W-:Y:S04]  /*1040*/  STG.E.U16 [R8.64], R3 ;  /* 0x0000000308007986 */ /* 0x0001e8000c101506 */
.L_x_7174:
[----:B------:R-:W-:Y:S05]  /*1050*/  BSYNC B0 ;  /* 0x0000000000007941 */ /* 0x000fea0003800000 */
.L_x_7173:
[----:B------:R-:W-:Y:S01]  /*1060*/  BSSY B0, `(.L_x_7175) ;  /* 0x0000012000007945 */ /* 0x000fe20003800000 */
        /* <DEDUP_REMOVED lines=17> */
.L_x_7176:
[----:B------:R-:W-:Y:S05]  /*1180*/  BSYNC B0 ;  /* 0x0000000000007941 */ /* 0x000fea0003800000 */
.L_x_7175:
        /* <DEDUP_REMOVED lines=19> */
.L_x_7178:
[----:B------:R-:W-:Y:S05]  /*12c0*/  BSYNC B0 ;  /* 0x0000000000007941 */ /* 0x000fea0003800000 */
.L_x_7177:
        /* <DEDUP_REMOVED lines=20> */
.L_x_7180:
[----:B------:R-:W-:Y:S05]  /*1410*/  BSYNC B0 ;  /* 0x0000000000007941 */ /* 0x000fea0003800000 */
.L_x_7179:
        /* <DEDUP_REMOVED lines=20> */
.L_x_7182:
[----:B------:R-:W-:Y:S05]  /*1560*/  BSYNC B0 ;  /* 0x0000000000007941 */ /* 0x000fea0003800000 */
.L_x_7181:
[----:B------:R-:W-:Y:S05]  /*1570*/  @P4 EXIT ;  /* 0x000000000000494d */ /* 0x000fea0003800000 */
        /* <DEDUP_REMOVED lines=20> */
.L_x_7165:
[----:B------:R-:W-:Y:S01]  /*16c0*/  IMAD.MOV.U32 R13, RZ, RZ, 0x10 ;  /* 0x00000010ff0d7424 */ /* 0x000fe200078e00ff */
[----:B------:R-:W-:Y:S01]  /*16d0*/  MOV R8, 0x1710 ;  /* 0x0000171000087802 */ /* 0x000fe20000000f00 */
[----:B------:R-:W-:Y:S02]  /*16e0*/  IMAD.MOV.U32 R12, RZ, RZ, 0x1f ;  /* 0x0000001fff0c7424 */ /* 0x000fe400078e00ff */
[----:B------:R-:W-:Y:S02]  /*16f0*/  IMAD.MOV.U32 R11, RZ, RZ, -0x1 ;  /* 0xffffffffff0b7424 */ /* 0x000fe400078e00ff */
[----:B-1----:R-:W-:Y:S05]  /*1700*/  CALL.REL.NOINC `($__internal_54_$__cuda_sm70_shflsync_down_p) ;  /* 0x0000040000007944 */ /* 0x002fea0003c00000 */
[----:B-1----:R-:W-:Y:S01]  /*1710*/  IMAD.MOV.U32 R6, RZ, RZ, R12 ;  /* 0x000000ffff067224 */ /* 0x002fe200078e000c */
[----:B0-----:R-:W-:Y:S05]  /*1720*/  BRA `(.L_x_7183) ;  /* 0xfffff06000007947 */ /* 0x001fea000383ffff */
.L_x_7166:
[----:B------:R-:W-:Y:S01]  /*1730*/  IMAD.MOV.U32 R13, RZ, RZ, 0x8 ;  /* 0x00000008ff0d7424 */ /* 0x000fe200078e00ff */
[----:B------:R-:W-:Y:S01]  /*1740*/  MOV R8, 0x1780 ;  /* 0x0000178000087802 */ /* 0x000fe20000000f00 */
[----:B------:R-:W-:Y:S02]  /*1750*/  IMAD.MOV.U32 R12, RZ, RZ, 0x1f ;  /* 0x0000001fff0c7424 */ /* 0x000fe400078e00ff */
[----:B------:R-:W-:-:S02]  /*1760*/  IMAD.MOV.U32 R11, RZ, RZ, -0x1 ;  /* 0xffffffffff0b7424 */ /* 0x000fc400078e00ff */
[----:B------:R-:W-:Y:S05]  /*1770*/  CALL.REL.NOINC `($__internal_54_$__cuda_sm70_shflsync_down_p) ;  /* 0x0000039000007944 */ /* 0x000fea0003c00000 */
[----:B-1----:R-:W-:Y:S01]  /*1780*/  FSETP.GEU.FTZ.AND P6, PT, R15, R12, PT ;  /* 0x0000000c0f00720b */ /* 0x002fe20003fde000 */
[----:B0-----:R-:W-:Y:S01]  /*1790*/  IMAD.MOV.U32 R13, RZ, RZ, 0x4 ;  /* 0x00000004ff0d7424 */ /* 0x001fe200078e00ff */
[----:B------:R-:W-:Y:S01]  /*17a0*/  MOV R8, 0x17f0 ;  /* 0x000017f000087802 */ /* 0x000fe20000000f00 */
[----:B------:R-:W-:Y:S01]  /*17b0*/  IMAD.MOV.U32 R11, RZ, RZ, -0x1 ;  /* 0xffffffffff0b7424 */ /* 0x000fe200078e00ff */
[----:B------:R-:W-:Y:S01]  /*17c0*/  FSEL R15, R12, R15, !P6 ;  /* 0x0000000f0c0f7208 */ /* 0x000fe20007000000 */
[----:B------:R-:W-:-:S03]  /*17d0*/  IMAD.MOV.U32 R12, RZ, RZ, 0x1f ;  /* 0x0000001fff0c7424 */ /* 0x000fc600078e00ff */
        /* <DEDUP_REMOVED lines=15> */
[----:B-1----:R-:W-:Y:S01]  /*18d0*/  IMAD.MOV.U32 R8, RZ, RZ, R12 ;  /* 0x000000ffff087224 */ /* 0x002fe200078e000c */
[----:B0-----:R-:W-:Y:S05]  /*18e0*/  BRA `(.L_x_7184) ;  /* 0xffffef7000007947 */ /* 0x001fea000383ffff */
.L_x_7169:
[----:B-1----:R-:W-:Y:S01]  /*18f0*/  IMAD.MOV.U32 R15, RZ, RZ, R14 ;  /* 0x000000ffff0f7224 */ /* 0x002fe200078e000e */
[----:B------:R-:W-:Y:S01]  /*1900*/  MOV R8, 0x1950 ;  /* 0x0000195000087802 */ /* 0x000fe20000000f00 */
[----:B0-----:R-:W-:-:S02]  /*1910*/  IMAD.MOV.U32 R13, RZ, RZ, 0x10 ;  /* 0x00000010ff0d7424 */ /* 0x001fc400078e00ff */
[----:B------:R-:W-:Y:S02]  /*1920*/  IMAD.MOV.U32 R12, RZ, RZ, 0x1f ;  /* 0x0000001fff0c7424 */ /* 0x000fe400078e00ff */
[----:B------:R-:W-:Y:S02]  /*1930*/  IMAD.MOV.U32 R11, RZ, RZ, -0x1 ;  /* 0xffffffffff0b7424 */ /* 0x000fe400078e00ff */
[----:B------:R-:W-:Y:S05]  /*1940*/  CALL.REL.NOINC `($__internal_54_$__cuda_sm70_shflsync_down_p) ;  /* 0x000001c000007944 */ /* 0x000fea0003c00000 */
[----:B-1----:R-:W-:Y:S01]  /*1950*/  IMAD.MOV.U32 R7, RZ, RZ, R12 ;  /* 0x000000ffff077224 */ /* 0x002fe200078e000c */
[----:B0-----:R-:W-:Y:S05]  /*1960*/  BRA `(.L_x_7185) ;  /* 0xfffff3b000007947 */ /* 0x001fea000383ffff */
.L_x_7170:
[----:B------:R-:W-:Y:S01]  /*1970*/  IMAD.MOV.U32 R13, RZ, RZ, 0x8 ;  /* 0x00000008ff0d7424 */ /* 0x000fe200078e00ff */
[----:B------:R-:W-:Y:S01]  /*1980*/  MOV R8, 0x19c0 ;  /* 0x000019c000087802 */ /* 0x000fe20000000f00 */
[----:B------:R-:W-:Y:S02]  /*1990*/  IMAD.MOV.U32 R12, RZ, RZ, 0x1f ;  /* 0x0000001fff0c7424 */ /* 0x000fe400078e00ff */
[----:B------:R-:W-:Y:S02]  /*19a0*/  IMAD.MOV.U32 R11, RZ, RZ, -0x1 ;  /* 0xffffffffff0b7424 */ /* 0x000fe400078e00ff */
[----:B0-----:R-:W-:Y:S05]  /*19b0*/  CALL.REL.NOINC `($__internal_54_$__cuda_sm70_shflsync_down_p) ;  /* 0x0000015000007944 */ /* 0x001fea0003c00000 */
[----:B01----:R-:W-:Y:S01]  /*19c0*/  FADD.FTZ R15, R15, R12 ;  /* 0x0000000c0f0f7221 */ /* 0x003fe20000010000 */
[----:B------:R-:W-:Y:S01]  /*19d0*/  MOV R8, 0x1a20 ;  /* 0x00001a2000087802 */ /* 0x000fe20000000f00 */
[----:B------:R-:W-:Y:S02]  /*19e0*/  IMAD.MOV.U32 R13, RZ, RZ, 0x4 ;  /* 0x00000004ff0d7424 */ /* 0x000fe400078e00ff */
[----:B------:R-:W-:-:S02]  /*19f0*/  IMAD.MOV.U32 R12, RZ, RZ, 0x1f ;  /* 0x0000001fff0c7424 */ /* 0x000fc400078e00ff */
[----:B------:R-:W-:Y:S02]  /*1a00*/  IMAD.MOV.U32 R11, RZ, RZ, -0x1 ;  /* 0xffffffffff0b7424 */ /* 0x000fe400078e00ff */
[----:B------:R-:W-:Y:S05]  /*1a10*/  CALL.REL.NOINC `($__internal_54_$__cuda_sm70_shflsync_down_p) ;  /* 0x000000f000007944 */ /* 0x000fea0003c00000 */
[----:B01----:R-:W-:Y:S01]  /*1a20*/  FADD.FTZ R15, R15, R12 ;  /* 0x0000000c0f0f7221 */ /* 0x003fe20000010000 */
[----:B------:R-:W-:Y:S01]  /*1a30*/  MOV R8, 0x1a80 ;  /* 0x00001a8000087802 */ /* 0x000fe20000000f00 */
[----:B------:R-:W-:Y:S02]  /*1a40*/  IMAD.MOV.U32 R13, RZ, RZ, 0x2 ;  /* 0x00000002ff0d7424 */ /* 0x000fe400078e00ff */
[----:B------:R-:W-:Y:S02]  /*1a50*/  IMAD.MOV.U32 R12, RZ, RZ, 0x1f ;  /* 0x0000001fff0c7424 */ /* 0x000fe400078e00ff */
[----:B------:R-:W-:Y:S02]  /*1a60*/  IMAD.MOV.U32 R11, RZ, RZ, -0x1 ;  /* 0xffffffffff0b7424 */ /* 0x000fe400078e00ff */
[----:B------:R-:W-:Y:S05]  /*1a70*/  CALL.REL.NOINC `($__internal_54_$__cuda_sm70_shflsync_down_p) ;  /* 0x0000009000007944 */ /* 0x000fea0003c00000 */
[----:B-1----:R-:W-:Y:S01]  /*1a80*/  FADD.FTZ R14, R15, R12 ;  /* 0x0000000c0f0e7221 */ /* 0x002fe20000010000 */
[----:B------:R-:W-:Y:S01]  /*1a90*/  MOV R8, 0x1af0 ;  /* 0x00001af000087802 */ /* 0x000fe20000000f00 */
[----:B0-----:R-:W-:Y:S02]  /*1aa0*/  IMAD.MOV.U32 R13, RZ, RZ, 0x1 ;  /* 0x00000001ff0d7424 */ /* 0x001fe400078e00ff */
[----:B------:R-:W-:-:S02]  /*1ab0*/  IMAD.MOV.U32 R12, RZ, RZ, 0x1f ;  /* 0x0000001fff0c7424 */ /* 0x000fc400078e00ff */
[----:B------:R-:W-:Y:S02]  /*1ac0*/  IMAD.MOV.U32 R11, RZ, RZ, -0x1 ;  /* 0xffffffffff0b7424 */ /* 0x000fe400078e00ff */
[----:B------:R-:W-:Y:S02]  /*1ad0*/  IMAD.MOV.U32 R15, RZ, RZ, R14 ;  /* 0x000000ffff0f7224 */ /* 0x000fe400078e000e */
[----:B------:R-:W-:Y:S05]  /*1ae0*/  CALL.REL.NOINC `($__internal_54_$__cuda_sm70_shflsync_down_p) ;  /* 0x0000002000007944 */ /* 0x000fea0003c00000 */
[----:B-1----:R-:W-:Y:S01]  /*1af0*/  IMAD.MOV.U32 R9, RZ, RZ, R12 ;  /* 0x000000ffff097224 */ /* 0x002fe200078e000c */
[----:B0-----:R-:W-:Y:S05]  /*1b00*/  BRA `(.L_x_7186) ;  /* 0xfffff2a000007947 */ /* 0x001fea000383ffff */
        .weak           $__internal_54_$__cuda_sm70_shflsync_down_p
        .type           $__internal_54_$__cuda_sm70_shflsync_down_p,@function
        .size           $__internal_54_$__cuda_sm70_shflsync_down_p,(.L_x_11252 - $__internal_54_$__cuda_sm70_shflsync_down_p)
$__internal_54_$__cuda_sm70_shflsync_down_p:
[----:B------:R-:W-:Y:S01]  /*1b10*/  IMAD.MOV.U32 R9, RZ, RZ, 0x0 ;  /* 0x00000000ff097424 */ /* 0x000fe200078e00ff */
[----:B------:R-:W-:Y:S04]  /*1b20*/  WARPSYNC R11 ;  /* 0x0000000b00007348 */ /* 0x000fe80003800000 */
[----:B------:R0:W1:Y:S01]  /*1b30*/  SHFL.DOWN PT, R12, R15, R13, R12 ;  /* 0x0800000d0f0c7389 */ /* 0x00006200000e000c */
[----:B------:R-:W-:Y:S05]  /*1b40*/  RET.REL.NODEC R8 `(_ZN2at6native43_GLOBAL__N__9ae7fba5_10_SoftMax_cu_9f978f6322cunn_SoftMaxForwardRegIN3c108BFloat16EfS4_NS1_22SoftMaxForwardEpilogueElLi7EEEvPT1_PKT_T3_) ;  /* 0xffffe4b008007950 */ /* 0x000fea0003c3ffff */
.L_x_7187:
        /* <DEDUP_REMOVED lines=11> */
.L_x_11252:


//--------------------- .text._ZN2at6native43_GLOBAL__N__9ae7fba5_10_SoftMax_cu_9f978f6322cunn_SoftMaxForwardRegIN3c108BFloat16EfS4_NS1_22SoftMaxForwardEpilogueElLi6EEEvPT1_PKT_T3_ --------------------------
	.section	.text._ZN2at6native43_GLOBAL__N__9ae7fba5_10_SoftMax_cu_9f978f6322cunn_SoftMaxForwardRegIN3c108BFloat16EfS4_NS1_22SoftMaxForwardEpilogueElLi6EEEvPT1_PKT_T3_,"ax",@progbits
	.sectioninfo	@"SHI_REGISTERS=26"
	.align	128
.text._ZN2at6native43_GLOBAL__N__9ae7fba5_10_SoftMax_cu_9f978f6322cunn_SoftMaxForwardRegIN3c108BFloat16EfS4_NS1_22SoftMaxForwardEpilogueElLi6EEEvPT1_PKT_T3_:
        .type           _ZN2at6native43_GLOBAL__N__9ae7fba5_10_SoftMax_cu_9f978f6322cunn_SoftMaxForwardRegIN3c108BFloat16EfS4_NS1_22SoftMaxForwardEpilogueElLi6EEEvPT1_PKT_T3_,@function
        .size           _ZN2at6native43_GLOBAL__N__9ae7fba5_10_SoftMax_cu_9f978f6322cunn_SoftMaxForwardRegIN3c108BFloat16EfS4_NS1_22SoftMaxForwardEpilogueElLi6EEEvPT1_PKT_T3_,(.L_x_11254 - _ZN2at6native43_GLOBAL__N__9ae7fba5_10_SoftMax_cu_9f978f6322cunn_SoftMaxForwardRegIN3c108BFloat16EfS4_NS1_22SoftMaxForwardEpilogueElLi6EEEvPT1_PKT_T3_)
        .other          _ZN2at6native43_GLOBAL__N__9ae7fba5_10_SoftMax_cu_9f978f6322cunn_SoftMaxForwardRegIN3c108BFloat16EfS4_NS1_22SoftMaxForwardEpilogueElLi6EEEvPT1_PKT_T3_,@"STO_CUDA_ENTRY STV_DEFAULT"
_ZN2at6native43_GLOBAL__N__9ae7fba5_10_SoftMax_cu_9f978f6322cunn_SoftMaxForwardRegIN3c108BFloat16EfS4_NS1_22SoftMaxForwardEpilogueElLi6EEEvPT1_PKT_T3_:
[----:B------:R-:W-:Y:S02]  /*0000*/  IMAD.MOV.U32 R1, RZ, RZ, c[0x0][0x28] ;  /* 0x00000a00ff017624 */ /* 0x000fe400078e00ff */
[----:B------:R-:W0:Y:S01]  /*0010*/  S2R R2, SR_TID.X ;  /* 0x0000000000027919 */ /* 0x000e220000002100 */
[----:B------:R-:W-:-:S03]  /*0020*/  ULDC.64 UR6, c[0x0][0x118] ;  /* 0x0000460000067ab9 */ /* 0x000fc60000000a00 */
[----:B------:R-:W1:Y:S01]  /*0030*/  S2R R19, SR_CTAID.X ;  /* 0x0000000000137919 */ /* 0x000e620000002500 */
[C---:B0-----:R-:W-:Y:S02]  /*0040*/  IADD3 R6, R2.reuse, c[0x0][0x0], RZ ;  /* 0x0000000002067a10 */ /* 0x041fe40007ffe0ff */
[----:B------:R-:W-:Y:S02]  /*0050*/  ISETP.GE.U32.AND P4, PT, R2, c[0x0][0x170], PT ;  /* 0x00005c0002007a0c */ /* 0x000fe40003f86070 */
[C---:B------:R-:W-:Y:S02]  /*0060*/  ISETP.GE.U32.AND P5, PT, R6.reuse, c[0x0][0x170], PT ;  /* 0x00005c0006007a0c */ /* 0x040fe40003fa6070 */
[----:B------:R-:W-:Y:S02]  /*0070*/  SHF.R.S32.HI R7, RZ, 0x1f, R6 ;  /* 0x0000001fff077819 */ /* 0x000fe40000011406 */
[----:B------:R-:W-:Y:S02]  /*0080*/  IADD3 R10, R6, c[0x0][0x0], RZ ;  /* 0x00000000060a7a10 */ /* 0x000fe40007ffe0ff */
[----:B------:R-:W-:-:S02]  /*0090*/  ISETP.GE.AND.EX P5, PT, R7, c[0x0][0x174], PT, P5 ;  /* 0x00005d0007007a0c */ /* 0x000fc40003fa6350 */
[C---:B------:R-:W-:Y:S02]  /*00a0*/  ISETP.GE.U32.AND P3, PT, R10.reuse, c[0x0][0x170], PT ;  /* 0x00005c000a007a0c */ /* 0x040fe40003f66070 */
[----:B------:R-:W-:Y:S02]  /*00b0*/  SHF.R.S32.HI R11, RZ, 0x1f, R10 ;  /* 0x0000001fff0b7819 */ /* 0x000fe4000001140a */
[----:B------:R-:W-:Y:S02]  /*00c0*/  SHF.R.S32.HI R3, RZ, 0x1f, R2 ;  /* 0x0000001fff037819 */ /* 0x000fe40000011402 */
[----:B------:R-:W-:Y:S02]  /*00d0*/  ISETP.GE.AND.EX P3, PT, R11, c[0x0][0x174], PT, P3 ;  /* 0x00005d000b007a0c */ /* 0x000fe40003f66330 */
[----:B------:R-:W-:Y:S02]  /*00e0*/  ISETP.GE.AND.EX P4, PT, R3, c[0x0][0x174], PT, P4 ;  /* 0x00005d0003007a0c */ /* 0x000fe40003f86340 */
[----:B------:R-:W-:Y:S01]  /*00f0*/  IADD3 R14, R10, c[0x0][0x0], RZ ;  /* 0x000000000a0e7a10 */ /* 0x000fe20007ffe0ff */
[----:B-1----:R-:W-:-:S03]  /*0100*/  @!P5 IMAD.WIDE.U32 R6, R19, c[0x0][0x170], R6 ;  /* 0x00005c001306da25 */ /* 0x002fc600078e0006 */
[----:B------:R-:W-:Y:S01]  /*0110*/  ISETP.GE.U32.AND P2, PT, R14, c[0x0][0x170], PT ;  /* 0x00005c000e007a0c */ /* 0x000fe20003f46070 */
[C---:B------:R-:W-:Y:S01]  /*0120*/  @!P5 IMAD R5, R19.reuse, c[0x0][0x174], R7 ;  /* 0x00005d001305da24 */ /* 0x040fe200078e0207 */
[C---:B------:R-:W-:Y:S02]  /*0130*/  @!P5 LEA R4, P0, R6.reuse, c[0x0][0x168], 0x1 ;  /* 0x00005a000604da11 */ /* 0x040fe400078008ff */
[----:B------:R-:W-:Y:S01]  /*0140*/  SHF.R.S32.HI R15, RZ, 0x1f, R14 ;  /* 0x0000001fff0f7819 */ /* 0x000fe2000001140e */
[C---:B------:R-:W-:Y:S01]  /*0150*/  @!P3 IMAD.WIDE.U32 R10, R19.reuse, c[0x0][0x170], R10 ;  /* 0x00005c00130aba25 */ /* 0x040fe200078e000a */
[----:B------:R-:W-:Y:S02]  /*0160*/  @!P5 LEA.HI.X R5, R6, c[0x0][0x16c], R5, 0x1, P0 ;  /* 0x00005b000605da11 */ /* 0x000fe400000f0c05 */
[----:B------:R-:W-:Y:S01]  /*0170*/  IADD3 R6, R14, c[0x0][0x0], RZ ;  /* 0x000000000e067a10 */ /* 0x000fe20007ffe0ff */
[C---:B------:R-:W-:Y:S01]  /*0180*/  @!P3 IMAD R9, R19.reuse, c[0x0][0x174], R11 ;  /* 0x00005d001309ba24 */ /* 0x040fe200078e020b */
[----:B------:R-:W-:Y:S01]  /*0190*/  @!P3 LEA R8, P0, R10, c[0x0][0x168], 0x1 ;  /* 0x00005a000a08ba11 */ /* 0x000fe200078008ff */
[----:B------:R-:W-:Y:S01]  /*01a0*/  @!P4 IMAD.WIDE.U32 R16, R19, c[0x0][0x170], R2 ;  /* 0x00005c001310ca25 */ /* 0x000fe200078e0002 */
[----:B------:R-:W-:Y:S01]  /*01b0*/  ISETP.GE.AND.EX P2, PT, R15, c[0x0][0x174], PT, P2 ;  /* 0x00005d000f007a0c */ /* 0x000fe20003f46320 */
[----:B------:R0:W2:Y:S01]  /*01c0*/  @!P5 LDG.E.U16 R20, [R4.64] ;  /* 0x000000060414d981 */ /* 0x0000a2000c1e1500 */
[----:B------:R-:W-:Y:S01]  /*01d0*/  ISETP.GE.U32.AND P1, PT, R6, c[0x0][0x170], PT ;  /* 0x00005c0006007a0c */ /* 0x000fe20003f26070 */
[----:B------:R-:W-:Y:S01]  /*01e0*/  @!P4 IMAD R13, R19, c[0x0][0x174], R17 ;  /* 0x00005d00130dca24 */ /* 0x000fe200078e0211 */
[----:B------:R-:W-:-:S02]  /*01f0*/  SHF.R.S32.HI R7, RZ, 0x1f, R6 ;  /* 0x0000001fff077819 */ /* 0x000fc40000011406 */
[----:B------:R-:W-:Y:S02]  /*0200*/  @!P3 LEA.HI.X R9, R10, c[0x0][0x16c], R9, 0x1, P0 ;  /* 0x00005b000a09ba11 */ /* 0x000fe400000f0c09 */
[----:B------:R-:W-:Y:S02]  /*0210*/  IADD3 R10, R6, c[0x0][0x0], RZ ;  /* 0x00000000060a7a10 */ /* 0x000fe40007ffe0ff */
[----:B------:R-:W-:Y:S01]  /*0220*/  @!P4 LEA R12, P6, R16, c[0x0][0x168], 0x1 ;  /* 0x00005a00100cca11 */ /* 0x000fe200078c08ff */
[----:B------:R-:W3:Y:S01]  /*0230*/  @!P3 LDG.E.U16 R21, [R8.64] ;  /* 0x000000060815b981 */ /* 0x000ee2000c1e1500 */
[----:B------:R-:W-:Y:S01]  /*0240*/  ISETP.GE.AND.EX P1, PT, R7, c[0x0][0x174], PT, P1 ;  /* 0x00005d0007007a0c */ /* 0x000fe20003f26310 */
[----:B------:R-:W-:Y:S01]  /*0250*/  @!P2 IMAD.WIDE.U32 R14, R19, c[0x0][0x170], R14 ;  /* 0x00005c00130eaa25 */ /* 0x000fe200078e000e */
[----:B------:R-:W-:Y:S02]  /*0260*/  ISETP.GE.U32.AND P0, PT, R10, c[0x0][0x170], PT ;  /* 0x00005c000a007a0c */ /* 0x000fe40003f06070 */
[----:B------:R-:W-:-:S02]  /*0270*/  SHF.R.S32.HI R11, RZ, 0x1f, R10 ;  /* 0x0000001fff0b7819 */ /* 0x000fc4000001140a */
[----:B------:R-:W-:Y:S02]  /*0280*/  @!P4 LEA.HI.X R13, R16, c[0x0][0x16c], R13, 0x1, P6 ;  /* 0x00005b00100dca11 */ /* 0x000fe400030f0c0d */
[----:B------:R-:W-:-:S03]  /*0290*/  ISETP.GE.AND.EX P0, PT, R11, c[0x0][0x174], PT, P0 ;  /* 0x00005d000b007a0c */ /* 0x000fc60003f06300 */
[----:B------:R-:W4:Y:S01]  /*02a0*/  @!P4 LDG.E.U16 R18, [R12.64] ;  /* 0x000000060c12c981 */ /* 0x000f22000c1e1500 */
[C---:B------:R-:W-:Y:S01]  /*02b0*/  @!P2 IMAD R15, R19.reuse, c[0x0][0x174], R15 ;  /* 0x00005d00130faa24 */ /* 0x040fe200078e020f */
[----:B------:R-:W-:Y:S01]  /*02c0*/  @!P2 LEA R16, P6, R14, c[0x0][0x168], 0x1 ;  /* 0x00005a000e10aa11 */ /* 0x000fe200078c08ff */
[----:B------:R-:W-:-:S03]  /*02d0*/  @!P1 IMAD.WIDE.U32 R6, R19, c[0x0][0x170], R6 ;  /* 0x00005c0013069a25 */ /* 0x000fc600078e0006 */
[----:B------:R-:W-:Y:S01]  /*02e0*/  @!P2 LEA.HI.X R17, R14, c[0x0][0x16c], R15, 0x1, P6 ;  /* 0x00005b000e11aa11 */ /* 0x000fe200030f0c0f */
[C---:B------:R-:W-:Y:S01]  /*02f0*/  @!P1 IMAD R7, R19.reuse, c[0x0][0x174], R7 ;  /* 0x00005d0013079a24 */ /* 0x040fe200078e0207 */
[C---:B------:R-:W-:Y:S02]  /*0300*/  @!P1 LEA R14, P6, R6.reuse, c[0x0][0x168], 0x1 ;  /* 0x00005a00060e9a11 */ /* 0x040fe400078c08ff */
[C---:B------:R-:W-:Y:S01]  /*0310*/  @!P0 IMAD.WIDE.U32 R10, R19.reuse, c[0x0][0x170], R10 ;  /* 0x00005c00130a8a25 */ /* 0x040fe200078e000a */
[----:B------:R-:W5:Y:S01]  /*0320*/  @!P2 LDG.E.U16 R0, [R16.64] ;  /* 0x000000061000a981 */ /* 0x000f62000c1e1500 */
[----:B------:R-:W-:Y:S02]  /*0330*/  @!P1 LEA.HI.X R15, R6, c[0x0][0x16c], R7, 0x1, P6 ;  /* 0x00005b00060f9a11 */ /* 0x000fe400030f0c07 */
[----:B------:R-:W-:Y:S01]  /*0340*/  @!P0 IMAD R7, R19, c[0x0][0x174], R11 ;  /* 0x00005d0013078a24 */ /* 0x000fe200078e020b */
[C---:B------:R-:W-:Y:S02]  /*0350*/  @!P0 LEA R6, P6, R10.reuse, c[0x0][0x168], 0x1 ;  /* 0x00005a000a068a11 */ /* 0x040fe400078c08ff */
[----:B------:R-:W5:Y:S02]  /*0360*/  @!P1 LDG.E.U16 R22, [R14.64] ;  /* 0x000000060e169981 */ /* 0x000f64000c1e1500 */
[----:B------:R-:W-:-:S05]  /*0370*/  @!P0 LEA.HI.X R7, R10, c[0x0][0x16c], R7, 0x1, P6 ;  /* 0x00005b000a078a11 */ /* 0x000fca00030f0c07 */
[----:B------:R-:W5:Y:S01]  /*0380*/  @!P0 LDG.E.U16 R23, [R6.64] ;  /* 0x0000000606178981 */ /* 0x000f62000c1e1500 */
[----:B0-----:R-:W-:Y:S01]  /*0390*/  IMAD.MOV.U32 R4, RZ, RZ, -0x800001 ;  /* 0xff7fffffff047424 */ /* 0x001fe200078e00ff */
[----:B------:R-:W-:Y:S01]  /*03a0*/  SHF.R.S32.HI R11, RZ, 0x1f, R2 ;  /* 0x0000001fff0b7819 */ /* 0x000fe20000011402 */
[----:B------:R-:W-:Y:S02]  /*03b0*/  ULDC UR4, c[0x0][0x0] ;  /* 0x0000000000047ab9 */ /* 0x000fe40000000800 */
[----:B------:R-:W-:Y:S01]  /*03c0*/  USHF.R.U32.HI UR4, URZ, 0x5, UR4 ;  /* 0x000000053f047899 */ /* 0x000fe20008011604 */
[----:B------:R-:W-:Y:S01]  /*03d0*/  BSSY B0, `(.L_x_7188) ;  /* 0x000003e000007945 */ /* 0x000fe20003800000 */
[----:B------:R-:W-:Y:S01]  /*03e0*/  BAR.SYNC.DEFER_BLOCKING 0x0 ;  /* 0x0000000000007b1d */ /* 0x000fe20000010000 */
[----:B----4-:R-:W-:-:S04]  /*03f0*/  @!P4 PRMT R5, RZ, 0x5410, R18 ;  /* 0x00005410ff05c816 */ /* 0x010fc80000000012 */
[----:B------:R-:W-:Y:S02]  /*0400*/  @!P4 FMNMX.FTZ R4, R5, -3.40282346638528859812e+38, !PT ;  /* 0xff7fffff0504c809 */ /* 0x000fe40007810000 */
[----:B--2---:R-:W-:-:S04]  /*0410*/  @!P5 PRMT R5, RZ, 0x5410, R20 ;  /* 0x00005410ff05d816 */ /* 0x004fc80000000014 */
[----:B------:R-:W-:Y:S02]  /*0420*/  @!P5 FMNMX.FTZ R4, R4, R5, !PT ;  /* 0x000000050404d209 */ /* 0x000fe40007810000 */
[----:B---3--:R-:W-:-:S04]  /*0430*/  @!P3 PRMT R5, RZ, 0x5410, R21 ;  /* 0x00005410ff05b816 */ /* 0x008fc80000000015 */
[----:B------:R-:W-:Y:S02]  /*0440*/  @!P3 FMNMX.FTZ R4, R4, R5, !PT ;  /* 0x000000050404b209 */ /* 0x000fe40007810000 */
[----:B-----5:R-:W-:-:S04]  /*0450*/  @!P2 PRMT R5, RZ, 0x5410, R0 ;  /* 0x00005410ff05a816 */ /* 0x020fc80000000000 */
        /* <DEDUP_REMOVED lines=28> */
[C---:B------:R-:W-:Y:S01]  /*0620*/  ISETP.GE.AND P6, PT, R2.reuse, UR4, PT ;  /* 0x0000000402007c0c */ /* 0x040fe2000bfc6270 */
[----:B------:R-:W-:Y:S01]  /*0630*/  IMAD.MOV.U32 R11, RZ, RZ, -0x800001 ;  /* 0xff7fffffff0b7424 */ /* 0x000fe200078e00ff */
        /* <DEDUP_REMOVED lines=8> */
.L_x_7206:
        /* <DEDUP_REMOVED lines=13> */
.L_x_7207:
[----:B-1----:R-:W-:-:S04]  /*0790*/  FSETP.GEU.FTZ.AND P6, PT, R11, R9, PT ;  /* 0x000000090b00720b */ /* 0x002fc80003fde000 */
[----:B0-----:R-:W-:-:S04]  /*07a0*/  FSEL R11, R9, R11, !P6 ;  /* 0x0000000b090b7208 */ /* 0x001fc80007000000 */
.L_x_7189:
[----:B0-----:R-:W-:Y:S05]  /*07b0*/  BSYNC B0 ;  /* 0x0000000000007941 */ /* 0x001fea0003800000 */
.L_x_7188:
[----:B------:R-:W-:Y:S01]  /*07c0*/  ISETP.NE.AND P6, PT, R2, RZ, PT ;  /* 0x000000ff0200720c */ /* 0x000fe20003fc5270 */
[----:B------:R-:W-:Y:S03]  /*07d0*/  WARPSYNC 0xffffffff ;  /* 0xffffffff00007948 */ /* 0x000fe60003800000 */
[----:B------:R-:W-:-:S09]  /*07e0*/  P2R R15, PR, RZ, 0x40 ;  /* 0x00000040ff0f7803 */ /* 0x000fd20000000000 */
[----:B-1----:R0:W-:Y:S02]  /*07f0*/  @!P6 STS [RZ], R11 ;  /* 0x0000000bff00e388 */ /* 0x0021e40000000800 */
[----:B------:R-:W-:Y:S01]  /*0800*/  BAR.SYNC.DEFER_BLOCKING 0x0 ;  /* 0x0000000000007b1d */ /* 0x000fe20000010000 */
[----:B------:R-:W-:Y:S02]  /*0810*/  @!P5 PRMT R7, RZ, 0x5410, R20 ;  /* 0x00005410ff07d816 */ /* 0x000fe40000000014 */
[----:B------:R-:W-:Y:S02]  /*0820*/  @!P4 PRMT R3, RZ, 0x5410, R18 ;  /* 0x00005410ff03c816 */ /* 0x000fe40000000012 */
[----:B------:R-:W-:Y:S01]  /*0830*/  @!P2 PRMT R9, RZ, 0x5410, R0 ;  /* 0x00005410ff09a816 */ /* 0x000fe20000000000 */
[----:B------:R-:W-:Y:S01]  /*0840*/  BSSY B0, `(.L_x_7192) ;  /* 0x0000042000007945 */ /* 0x000fe20003800000 */
[----:B0-----:R-:W-:Y:S02]  /*0850*/  @!P1 PRMT R11, RZ, 0x5410, R22 ;  /* 0x00005410ff0b9816 */ /* 0x001fe40000000016 */
[----:B------:R-:W-:-:S04]  /*0860*/  ISETP.NE.AND P6, PT, R14, RZ, PT ;  /* 0x000000ff0e00720c */ /* 0x000fc80003fc5270 */
[----:B------:R-:W-:Y:S02]  /*0870*/  P2R R14, PR, RZ, 0x40 ;  /* 0x00000040ff0e7803 */ /* 0x000fe40000000000 */
[----:B------:R-:W-:-:S04]  /*0880*/  ISETP.NE.AND P6, PT, R13, RZ, PT ;  /* 0x000000ff0d00720c */ /* 0x000fc80003fc5270 */
[----:B------:R-:W-:Y:S02]  /*0890*/  P2R R13, PR, RZ, 0x40 ;  /* 0x00000040ff0d7803 */ /* 0x000fe40000000000 */
[----:B------:R-:W-:Y:S01]  /*08a0*/  ISETP.NE.AND P6, PT, R12, RZ, PT ;  /* 0x000000ff0c00720c */ /* 0x000fe20003fc5270 */
[----:B------:R-:W0:Y:S02]  /*08b0*/  LDS R2, [RZ] ;  /* 0x00000000ff027984 */ /* 0x000e240000000800 */
[--C-:B0-----:R-:W-:Y:S01]  /*08c0*/  @!P5 FADD.FTZ R6, R7, -R2.reuse ;  /* 0x800000020706d221 */ /* 0x101fe20000010000 */
[----:B------:R-:W-:Y:S01]  /*08d0*/  @!P3 PRMT R7, RZ, 0x5410, R21 ;  /* 0x00005410ff07b816 */ /* 0x000fe20000000015 */
[--C-:B------:R-:W-:Y:S02]  /*08e0*/  @!P4 FADD.FTZ R3, R3, -R2.reuse ;  /* 0x800000020303c221 */ /* 0x100fe40000010000 */
[----:B------:R-:W-:Y:S02]  /*08f0*/  @!P5 FMUL.FTZ R6, R6, 1.4426950216293334961 ;  /* 0x3fb8aa3b0606d820 */ /* 0x000fe40000410000 */
[----:B------:R-:W-:-:S02]  /*0900*/  @!P3 FADD.FTZ R7, R7, -R2 ;  /* 0x800000020707b221 */ /* 0x000fc40000010000 */
[----:B------:R-:W-:Y:S02]  /*0910*/  @!P4 FMUL.FTZ R3, R3, 1.4426950216293334961 ;  /* 0x3fb8aa3b0303c820 */ /* 0x000fe40000410000 */
[----:B------:R-:W-:Y:S01]  /*0920*/  @!P3 FMUL.FTZ R8, R7, 1.4426950216293334961 ;  /* 0x3fb8aa3b0708b820 */ /* 0x000fe20000410000 */
[----:B------:R-:W-:Y:S01]  /*0930*/  @!P5 MUFU.EX2 R6, R6 ;  /* 0x000000060006d308 */ /* 0x000fe20000000800 */
[--C-:B------:R-:W-:Y:S02]  /*0940*/  @!P2 FADD.FTZ R7, R9, -R2.reuse ;  /* 0x800000020907a221 */ /* 0x100fe40000010000 */
[----:B------:R-:W-:Y:S02]  /*0950*/  @!P1 FADD.FTZ R11, R11, -R2 ;  /* 0x800000020b0b9221 */ /* 0x000fe40000010000 */
[----:B------:R-:W-:Y:S02]  /*0960*/  @!P2 FMUL.FTZ R9, R7, 1.4426950216293334961 ;  /* 0x3fb8aa3b0709a820 */ /* 0x000fe40000410000 */
[----:B------:R-:W-:Y:S01]  /*0970*/  @!P1 FMUL.FTZ R11, R11, 1.4426950216293334961 ;  /* 0x3fb8aa3b0b0b9820 */ /* 0x000fe20000410000 */
[----:B------:R-:W0:Y:S01]  /*0980*/  @!P4 MUFU.EX2 R3, R3 ;  /* 0x000000030003c308 */ /* 0x000e220000000800 */
[----:B------:R-:W-:-:S07]  /*0990*/  IMAD.MOV.U32 R7, RZ, RZ, RZ ;  /* 0x000000ffff077224 */ /* 0x000fce00078e00ff */
[----:B------:R1:W-:Y:S08]  /*09a0*/  @!P2 MUFU.EX2 R10, R9 ;  /* 0x00000009000aa308 */ /* 0x0003f00000000800 */
[----:B------:R-:W2:Y:S01]  /*09b0*/  @!P3 MUFU.EX2 R8, R8 ;  /* 0x000000080008b308 */ /* 0x000ea20000000800 */
[----:B-1----:R-:W-:Y:S01]  /*09c0*/  @!P0 PRMT R9, RZ, 0x5410, R23 ;  /* 0x00005410ff098816 */ /* 0x002fe20000000017 */
[----:B0-----:R-:W-:-:S04]  /*09d0*/  @!P4 FADD.FTZ R7, RZ, R3 ;  /* 0x00000003ff07c221 */ /* 0x001fc80000010000 */
[----:B------:R-:W-:Y:S02]  /*09e0*/  @!P0 FADD.FTZ R16, R9, -R2 ;  /* 0x8000000209108221 */ /* 0x000fe40000010000 */
[----:B------:R0:W1:Y:S01]  /*09f0*/  @!P1 MUFU.EX2 R12, R11 ;  /* 0x0000000b000c9308 */ /* 0x0000620000000800 */
[----:B------:R-:W-:Y:S02]  /*0a00*/  @!P5 FADD.FTZ R7, R7, R6 ;  /* 0x000000060707d221 */ /* 0x000fe40000010000 */
[----:B------:R-:W-:Y:S02]  /*0a10*/  @!P0 FMUL.FTZ R16, R16, 1.4426950216293334961 ;  /* 0x3fb8aa3b10108820 */ /* 0x000fe40000410000 */
[----:B--2---:R-:W-:-:S04]  /*0a20*/  @!P3 FADD.FTZ R7, R7, R8 ;  /* 0x000000080707b221 */ /* 0x004fc80000010000 */
[----:B------:R-:W2:Y:S01]  /*0a30*/  @!P0 MUFU.EX2 R16, R16 ;  /* 0x0000001000108308 */ /* 0x000ea20000000800 */
[----:B0-----:R-:W-:Y:S01]  /*0a40*/  @!P6 SHF.R.S32.HI R11, RZ, 0x5, R4 ;  /* 0x00000005ff0be819 */ /* 0x001fe20000011404 */
[----:B------:R-:W-:Y:S02]  /*0a50*/  IMAD.MOV.U32 R4, RZ, RZ, RZ ;  /* 0x000000ffff047224 */ /* 0x000fe400078e00ff */
[----:B------:R-:W-:-:S04]  /*0a60*/  @!P2 FADD.FTZ R7, R7, R10 ;  /* 0x0000000a0707a221 */ /* 0x000fc80000010000 */
[----:B-1----:R-:W-:-:S04]  /*0a70*/  @!P1 FADD.FTZ R7, R7, R12 ;  /* 0x0000000c07079221 */ /* 0x002fc80000010000 */
[----:B--2---:R-:W-:-:S05]  /*0a80*/  @!P0 FADD.FTZ R7, R7, R16 ;  /* 0x0000001007078221 */ /* 0x004fca0000010000 */
[----:B------:R-:W0:Y:S02]  /*0a90*/  SHFL.DOWN PT, R6, R7, 0x10, 0x1f ;  /* 0x0a001f0007067f89 */ /* 0x000e2400000e0000 */
[----:B0-----:R-:W-:-:S05]  /*0aa0*/  FADD.FTZ R6, R6, R7 ;  /* 0x0000000706067221 */ /* 0x001fca0000010000 */
[----:B------:R-:W0:Y:S02]  /*0ab0*/  SHFL.DOWN PT, R3, R6, 0x8, 0x1f ;  /* 0x09001f0006037f89 */ /* 0x000e2400000e0000 */
[----:B0-----:R-:W-:-:S05]  /*0ac0*/  FADD.FTZ R3, R6, R3 ;  /* 0x0000000306037221 */ /* 0x001fca0000010000 */
[----:B------:R-:W0:Y:S02]  /*0ad0*/  SHFL.DOWN PT, R8, R3, 0x4, 0x1f ;  /* 0x08801f0003087f89 */ /* 0x000e2400000e0000 */
[----:B0-----:R-:W-:-:S05]  /*0ae0*/  FADD.FTZ R8, R3, R8 ;  /* 0x0000000803087221 */ /* 0x001fca0000010000 */
[----:B------:R-:W0:Y:S02]  /*0af0*/  SHFL.DOWN PT, R9, R8, 0x2, 0x1f ;  /* 0x08401f0008097f89 */ /* 0x000e2400000e0000 */
[----:B0-----:R-:W-:-:S05]  /*0b00*/  FADD.FTZ R9, R8, R9 ;  /* 0x0000000908097221 */ /* 0x001fca0000010000 */
[----:B------:R-:W0:Y:S02]  /*0b10*/  SHFL.DOWN PT, R10, R9, 0x1, 0x1f ;  /* 0x08201f00090a7f89 */ /* 0x000e2400000e0000 */
[----:B0-----:R-:W-:Y:S02]  /*0b20*/  FADD.FTZ R10, R9, R10 ;  /* 0x0000000a090a7221 */ /* 0x001fe40000010000 */
[----:B------:R-:W-:Y:S06]  /*0b30*/  BAR.SYNC.DEFER_BLOCKING 0x0 ;  /* 0x0000000000007b1d */ /* 0x000fec0000010000 */
[----:B------:R0:W-:Y:S04]  /*0b40*/  @!P6 STS [R11.X4], R10 ;  /* 0x0000000a0b00e388 */ /* 0x0001e80000004800 */
[----:B------:R-:W-:Y:S01]  /*0b50*/  BAR.SYNC.DEFER_BLOCKING 0x0 ;  /* 0x0000000000007b1d */ /* 0x000fe20000010000 */
[----:B------:R-:W-:-:S13]  /*0b60*/  ISETP.NE.AND P6, PT, R13, RZ, PT ;  /* 0x000000ff0d00720c */ /* 0x000fda0003fc5270 */
[----:B------:R0:W1:Y:S01]  /*0b70*/  @!P6 LDS R4, [R5.X4] ;  /* 0x000000000504e984 */ /* 0x0000620000004800 */
[----:B------:R-:W-:-:S13]  /*0b80*/  ISETP.NE.AND P6, PT, R14, RZ, PT ;  /* 0x000000ff0e00720c */ /* 0x000fda0003fc5270 */
[----:B------:R-:W-:Y:S05]  /*0b90*/  @P6 BRA `(.L_x_7193) ;  /* 0x000000c000006947 */ /* 0x000fea0003800000 */
[----:B0-----:R-:W-:Y:S05]  /*0ba0*/  BRA.DIV ~URZ, `(.L_x_7194) ;  /* 0x00000a527f007947 */ /* 0x001fea000b800000 */
[----:B-1----:R0:W1:Y:S02]  /*0bb0*/  SHFL.DOWN PT, R9, R4, 0x10, 0x1f ;  /* 0x0a001f0004097f89 */ /* 0x00206400000e0000 */
.L_x_7208:
[----:B-1----:R-:W-:Y:S01]  /*0bc0*/  FADD.FTZ R11, R4, R9 ;  /* 0x00000009040b7221 */ /* 0x002fe20000010000 */
[----:B------:R-:W-:Y:S05]  /*0bd0*/  BRA.DIV ~URZ, `(.L_x_7195) ;  /* 0x00000a927f007947 */ /* 0x000fea000b800000 */
[----:B------:R-:W1:Y:S02]  /*0be0*/  SHFL.DOWN PT, R3, R11, 0x8, 0x1f ;  /* 0x09001f000b037f89 */ /* 0x000e6400000e0000 */
[----:B-1----:R-:W-:-:S05]  /*0bf0*/  FADD.FTZ R3, R11, R3 ;  /* 0x000000030b037221 */ /* 0x002fca0000010000 */
[----:B0-----:R-:W0:Y:S02]  /*0c00*/  SHFL.DOWN PT, R4, R3, 0x4, 0x1f ;  /* 0x08801f0003047f89 */ /* 0x001e2400000e0000 */
[----:B0-----:R-:W-:-:S05]  /*0c10*/  FADD.FTZ R4, R3, R4 ;  /* 0x0000000403047221 */ /* 0x001fca0000010000 */
[----:B------:R-:W0:Y:S02]  /*0c20*/  SHFL.DOWN PT, R5, R4, 0x2, 0x1f ;  /* 0x08401f0004057f89 */ /* 0x000e2400000e0000 */
[----:B0-----:R-:W-:-:S05]  /*0c30*/  FADD.FTZ R5, R4, R5 ;  /* 0x0000000504057221 */ /* 0x001fca0000010000 */
[----:B------:R0:W1:Y:S02]  /*0c40*/  SHFL.DOWN PT, R9, R5, 0x1, 0x1f ;  /* 0x08201f0005097f89 */ /* 0x00006400000e0000 */
.L_x_7209:
[----:B-1----:R-:W-:Y:S02]  /*0c50*/  FADD.FTZ R4, R9, R5 ;  /* 0x0000000509047221 */ /* 0x002fe40000010000 */
.L_x_7193:
[----:B0-----:R-:W-:Y:S05]  /*0c60*/  BSYNC B0 ;  /* 0x0000000000007941 */ /* 0x001fea0003800000 */
.L_x_7192:
[----:B------:R-:W-:Y:S01]  /*0c70*/  ISETP.NE.AND P6, PT, R15, RZ, PT ;  /* 0x000000ff0f00720c */ /* 0x000fe20003fc5270 */
[----:B------:R-:W-:-:S12]  /*0c80*/  WARPSYNC 0xffffffff ;  /* 0xffffffff00007948 */ /* 0x000fd80003800000 */
[----:B-1----:R0:W-:Y:S02]  /*0c90*/  @!P6 STS [RZ], R4 ;  /* 0x00000004ff00e388 */ /* 0x0021e40000000800 */
[----:B------:R-:W-:Y:S06]  /*0ca0*/  BAR.SYNC.DEFER_BLOCKING 0x0 ;  /* 0x0000000000007b1d */ /* 0x000fec0000010000 */
[----:B------:R-:W-:Y:S01]  /*0cb0*/  BSSY B0, `(.L_x_7196) ;  /* 0x0000011000007945 */ /* 0x000fe20003800000 */
[----:B------:R-:W1:Y:S01]  /*0cc0*/  LDS R3, [RZ] ;  /* 0x00000000ff037984 */ /* 0x000e620000000800 */
[----:B------:R-:W-:Y:S05]  /*0cd0*/  @P4 BRA `(.L_x_7197) ;  /* 0x000000e000004947 */ /* 0x000fea0003800000 */
[----:B0-----:R-:W0:Y:S01]  /*0ce0*/  S2R R4, SR_TID.X ;  /* 0x0000000000047919 */ /* 0x001e220000002100 */
[----:B------:R-:W-:Y:S01]  /*0cf0*/  PRMT R5, RZ, 0x5410, R18 ;  /* 0x00005410ff057816 */ /* 0x000fe20000000012 */
[----:B-1----:R-:W-:Y:S04]  /*0d00*/  MUFU.RCP R7, R3 ;  /* 0x0000000300077308 */ /* 0x002fe80000001000 */
[----:B------:R-:W-:-:S04]  /*0d10*/  FADD.FTZ R5, R5, -R2 ;  /* 0x8000000205057221 */ /* 0x000fc80000010000 */
[----:B------:R-:W-:-:S06]  /*0d20*/  FMUL.FTZ R8, R5, 1.4426950216293334961 ;  /* 0x3fb8aa3b05087820 */ /* 0x000fcc0000410000 */
[----:B------:R-:W1:Y:S01]  /*0d30*/  MUFU.EX2 R8, R8 ;  /* 0x0000000800087308 */ /* 0x000e620000000800 */
[----:B0-----:R-:W-:-:S05]  /*0d40*/  SHF.R.S32.HI R5, RZ, 0x1f, R4 ;  /* 0x0000001fff057819 */ /* 0x001fca0000011404 */
[----:B------:R-:W-:-:S04]  /*0d50*/  IMAD.WIDE.U32 R4, R19, c[0x0][0x170], R4 ;  /* 0x00005c0013047a25 */ /* 0x000fc800078e0004 */
[----:B-1----:R-:W-:Y:S01]  /*0d60*/  FMUL.FTZ R7, R8, R7 ;  /* 0x0000000708077220 */ /* 0x002fe20000410000 */
[----:B------:R-:W-:Y:S01]  /*0d70*/  LEA R6, P4, R4, c[0x0][0x160], 0x1 ;  /* 0x0000580004067a11 */ /* 0x000fe200078808ff */
[----:B------:R-:W-:-:S03]  /*0d80*/  IMAD R9, R19, c[0x0][0x174], R5 ;  /* 0x00005d0013097a24 */ /* 0x000fc600078e0205 */
[----:B------:R-:W-:Y:S02]  /*0d90*/  F2FP.BF16.PACK_AB R5, RZ, R7 ;  /* 0x00000007ff05723e */ /* 0x000fe400000010ff */
[----:B------:R-:W-:-:S05]  /*0da0*/  LEA.HI.X R7, R4, c[0x0][0x164], R9, 0x1, P4 ;  /* 0x0000590004077a11 */ /* 0x000fca00020f0c09 */
[----:B------:R0:W-:Y:S02]  /*0db0*/  STG.E.U16 [R6.64], R5 ;  /* 0x0000000506007986 */ /* 0x0001e4000c101506 */
.L_x_7197:
[----:B------:R-:W-:Y:S05]  /*0dc0*/  BSYNC B0 ;  /* 0x0000000000007941 */ /* 0x000fea0003800000 */
.L_x_7196:
[----:B------:R-:W-:Y:S01]  /*0dd0*/  BSSY B0, `(.L_x_7198) ;  /* 0x0000011000007945 */ /* 0x000fe20003800000 */
[----:B------:R-:W-:Y:S05]  /*0de0*/  @P5 BRA `(.L_x_7199) ;  /* 0x000000f000005947 */ /* 0x000fea0003800000 */
[----:B0-----:R-:W0:Y:S01]  /*0df0*/  S2R R4, SR_TID.X ;  /* 0x0000000000047919 */ /* 0x001e220000002100 */
[----:B------:R-:W-:Y:S01]  /*0e00*/  PRMT R5, RZ, 0x5410, R20 ;  /* 0x00005410ff057816 */ /* 0x000fe20000000014 */
[----:B-1----:R-:W-:Y:S04]  /*0e10*/  MUFU.RCP R9, R3 ;  /* 0x0000000300097308 */ /* 0x002fe80000001000 */
[----:B------:R-:W-:-:S04]  /*0e20*/  FADD.FTZ R5, R5, -R2 ;  /* 0x8000000205057221 */ /* 0x000fc80000010000 */
[----:B------:R-:W-:-:S06]  /*0e30*/  FMUL.FTZ R8, R5, 1.4426950216293334961 ;  /* 0x3fb8aa3b05087820 */ /* 0x000fcc0000410000 */
[----:B------:R-:W1:Y:S01]  /*0e40*/  MUFU.EX2 R8, R8 ;  /* 0x0000000800087308 */ /* 0x000e620000000800 */
[----:B0-----:R-:W-:-:S04]  /*0e50*/  IADD3 R4, R4, c[0x0][0x0], RZ ;  /* 0x0000000004047a10 */ /* 0x001fc80007ffe0ff */
[----:B------:R-:W-:-:S05]  /*0e60*/  SHF.R.S32.HI R5, RZ, 0x1f, R4 ;  /* 0x0000001fff057819 */ /* 0x000fca0000011404 */
[----:B------:R-:W-:-:S04]  /*0e70*/  IMAD.WIDE.U32 R6, R19, c[0x0][0x170], R4 ;  /* 0x00005c0013067a25 */ /* 0x000fc800078e0004 */
[----:B-1----:R-:W-:Y:S01]  /*0e80*/  FMUL.FTZ R5, R8, R9 ;  /* 0x0000000908057220 */ /* 0x002fe20000410000 */
[----:B------:R-:W-:Y:S01]  /*0e90*/  LEA R4, P4, R6, c[0x0][0x160], 0x1 ;  /* 0x0000580006047a11 */ /* 0x000fe200078808ff */
[----:B------:R-:W-:-:S03]  /*0ea0*/  IMAD R9, R19, c[0x0][0x174], R7 ;  /* 0x00005d0013097a24 */ /* 0x000fc600078e0207 */
[----:B------:R-:W-:Y:S02]  /*0eb0*/  F2FP.BF16.PACK_AB R7, RZ, R5 ;  /* 0x00000005ff07723e */ /* 0x000fe400000010ff */
[----:B------:R-:W-:-:S05]  /*0ec0*/  LEA.HI.X R5, R6, c[0x0][0x164], R9, 0x1, P4 ;  /* 0x0000590006057a11 */ /* 0x000fca00020f0c09 */
[----:B------:R0:W-:Y:S02]  /*0ed0*/  STG.E.U16 [R4.64], R7 ;  /* 0x0000000704007986 */ /* 0x0001e4000c101506 */
.L_x_7199:
[----:B------:R-:W-:Y:S05]  /*0ee0*/  BSYNC B0 ;  /* 0x0000000000007941 */ /* 0x000fea0003800000 */
.L_x_7198:
[----:B------:R-:W-:Y:S01]  /*0ef0*/  BSSY B0, `(.L_x_7200) ;  /* 0x0000012000007945 */ /* 0x000fe20003800000 */
[----:B------:R-:W-:Y:S05]  /*0f00*/  @P3 BRA `(.L_x_7201) ;  /* 0x0000010000003947 */ /* 0x000fea0003800000 */
[----:B0-----:R-:W0:Y:S01]  /*0f10*/  S2R R4, SR_TID.X ;  /* 0x0000000000047919 */ /* 0x001e220000002100 */
[----:B------:R-:W-:Y:S01]  /*0f20*/  PRMT R21, RZ, 0x5410, R21 ;  /* 0x00005410ff157816 */ /* 0x000fe20000000015 */
[----:B------:R-:W-:Y:S01]  /*0f30*/  IMAD.MOV.U32 R5, RZ, RZ, c[0x0][0x0] ;  /* 0x00000000ff057624 */ /* 0x000fe200078e00ff */
[----:B-1----:R-:W-:Y:S03]  /*0f40*/  MUFU.RCP R8, R3 ;  /* 0x0000000300087308 */ /* 0x002fe60000001000 */
[----:B------:R-:W-:-:S04]  /*0f50*/  FADD.FTZ R21, R21, -R2 ;  /* 0x8000000215157221 */ /* 0x000fc80000010000 */
[----:B------:R-:W-:-:S06]  /*0f60*/  FMUL.FTZ R21, R21, 1.4426950216293334961 ;  /* 0x3fb8aa3b15157820 */ /* 0x000fcc0000410000 */
[----:B------:R-:W1:Y:S01]  /*0f70*/  MUFU.EX2 R21, R21 ;  /* 0x0000001500157308 */ /* 0x000e620000000800 */
[----:B0-----:R-:W-:-:S05]  /*0f80*/  IMAD R4, R5, 0x2, R4 ;  /* 0x0000000205047824 */ /* 0x001fca00078e0204 */
        /* <DEDUP_REMOVED lines=8> */
.L_x_7201:
[----:B------:R-:W-:Y:S05]  /*1010*/  BSYNC B0 ;  /* 0x0000000000007941 */ /* 0x000fea0003800000 */
.L_x_7200:
[----:B------:R-:W-:Y:S01]  /*1020*/  BSSY B0, `(.L_x_7202) ;  /* 0x0000013000007945 */ /* 0x000fe20003800000 */
[----:B------:R-:W-:Y:S05]  /*1030*/  @P2 BRA `(.L_x_7203) ;  /* 0x0000011000002947 */ /* 0x000fea0003800000 */
[----:B0-----:R-:W0:Y:S01]  /*1040*/  S2R R4, SR_TID.X ;  /* 0x0000000000047919 */ /* 0x001e220000002100 */
[----:B------:R-:W-:Y:S01]  /*1050*/  PRMT R5, RZ, 0x5410, R0 ;  /* 0x00005410ff057816 */ /* 0x000fe20000000000 */
[----:B-1----:R-:W-:Y:S04]  /*1060*/  MUFU.RCP R9, R3 ;  /* 0x0000000300097308 */ /* 0x002fe80000001000 */
[----:B------:R-:W-:-:S04]  /*1070*/  FADD.FTZ R5, R5, -R2 ;  /* 0x8000000205057221 */ /* 0x000fc80000010000 */
[----:B------:R-:W-:Y:S02]  /*1080*/  FMUL.FTZ R8, R5, 1.4426950216293334961 ;  /* 0x3fb8aa3b05087820 */ /* 0x000fe40000410000 */
[----:B------:R-:W-:Y:S02]  /*1090*/  IMAD.MOV.U32 R5, RZ, RZ, c[0x0][0x0] ;  /* 0x00000000ff057624 */ /* 0x000fe400078e00ff */
[----:B------:R-:W1:Y:S02]  /*10a0*/  MUFU.EX2 R0, R8 ;  /* 0x0000000800007308 */ /* 0x000e640000000800 */
[----:B0-----:R-:W-:-:S05]  /*10b0*/  IMAD R4, R5, 0x2, R4 ;  /* 0x0000000205047824 */ /* 0x001fca00078e0204 */
[----:B------:R-:W-:Y:S01]  /*10c0*/  IADD3 R4, R4, c[0x0][0x0], RZ ;  /* 0x0000000004047a10 */ /* 0x000fe20007ffe0ff */
[----:B-1----:R-:W-:-:S03]  /*10d0*/  FMUL.FTZ R0, R0, R9 ;  /* 0x0000000900007220 */ /* 0x002fc60000410000 */
[----:B------:R-:W-:Y:S02]  /*10e0*/  SHF.R.S32.HI R5, RZ, 0x1f, R4 ;  /* 0x0000001fff057819 */ /* 0x000fe40000011404 */
[----:B------:R-:W-:-:S03]  /*10f0*/  F2FP.BF16.PACK_AB R0, RZ, R0 ;  /* 0x00000000ff00723e */ /* 0x000fc600000010ff */
[----:B------:R-:W-:-:S04]  /*1100*/  IMAD.WIDE.U32 R6, R19, c[0x0][0x170], R4 ;  /* 0x00005c0013067a25 */ /* 0x000fc800078e0004 */
[----:B------:R-:W-:Y:S01]  /*1110*/  IMAD R5, R19, c[0x0][0x174], R7 ;  /* 0x00005d0013057a24 */ /* 0x000fe200078e0207 */
[----:B------:R-:W-:-:S04]  /*1120*/  LEA R4, P2, R6, c[0x0][0x160], 0x1 ;  /* 0x0000580006047a11 */ /* 0x000fc800078408ff */
[----:B------:R-:W-:-:S05]  /*1130*/  LEA.HI.X R5, R6, c[0x0][0x164], R5, 0x1, P2 ;  /* 0x0000590006057a11 */ /* 0x000fca00010f0c05 */
[----:B------:R0:W-:Y:S04]  /*1140*/  STG.E.U16 [R4.64], R0 ;  /* 0x0000000004007986 */ /* 0x0001e8000c101506 */
.L_x_7203:
[----:B------:R-:W-:Y:S05]  /*1150*/  BSYNC B0 ;  /* 0x0000000000007941 */ /* 0x000fea0003800000 */
.L_x_7202:
[----:B------:R-:W-:Y:S01]  /*1160*/  BSSY B0, `(.L_x_7204) ;  /* 0x0000014000007945 */ /* 0x000fe20003800000 */
[----:B------:R-:W-:Y:S05]  /*1170*/  @P1 BRA `(.L_x_7205) ;  /* 0x0000012000001947 */ /* 0x000fea0003800000 */
[----:B0-----:R-:W0:Y:S01]  /*1180*/  S2R R0, SR_TID.X ;  /* 0x0000000000007919 */ /* 0x001e220000002100 */
[----:B------:R-:W-:Y:S01]  /*1190*/  PRMT R5, RZ, 0x5410, R22 ;  /* 0x00005410ff057816 */ /* 0x000fe20000000016 */
[----:B------:R-:W-:Y:S01]  /*11a0*/  IMAD.MOV.U32 R7, RZ, RZ, c[0x0][0x0] ;  /* 0x00000000ff077624 */ /* 0x000fe200078e00ff */
[----:B-1----:R-:W-:Y:S03]  /*11b0*/  MUFU.RCP R9, R3 ;  /* 0x0000000300097308 */ /* 0x002fe60000001000 */
[----:B------:R-:W-:-:S04]  /*11c0*/  FADD.FTZ R5, R5, -R2 ;  /* 0x8000000205057221 */ /* 0x000fc80000010000 */
[----:B------:R-:W-:Y:S02]  /*11d0*/  FMUL.FTZ R8, R5, 1.4426950216293334961 ;  /* 0x3fb8aa3b05087820 */ /* 0x000fe40000410000 */
[----:B------:R-:W-:-:S04]  /*11e0*/  IMAD.MOV.U32 R5, RZ, RZ, c[0x0][0x0] ;  /* 0x00000000ff057624 */ /* 0x000fc800078e00ff */
[----:B------:R-:W1:Y:S01]  /*11f0*/  MUFU.EX2 R8, R8 ;  /* 0x0000000800087308 */ /* 0x000e620000000800 */
[----:B0-----:R-:W-:-:S04]  /*1200*/  IMAD R0, R7, 0x2, R0 ;  /* 0x0000000207007824 */ /* 0x001fc800078e0200 */
[----:B------:R-:W-:Y:S02]  /*1210*/  IMAD R4, R5, 0x2, R0 ;  /* 0x0000000205047824 */ /* 0x000fe400078e0200 */
        /* <DEDUP_REMOVED lines=8> */
.L_x_7205:
[----:B------:R-:W-:Y:S05]  /*12a0*/  BSYNC B0 ;  /* 0x0000000000007941 */ /* 0x000fea0003800000 */
.L_x_7204:
[----:B------:R-:W-:Y:S05]  /*12b0*/  @P0 EXIT ;  /* 0x000000000000094d */ /* 0x000fea0003800000 */
[----:B0-----:R-:W0:Y:S01]  /*12c0*/  S2R R0, SR_TID.X ;  /* 0x0000000000007919 */ /* 0x001e220000002100 */
[----:B------:R-:W-:Y:S01]  /*12d0*/  PRMT R23, RZ, 0x5410, R23 ;  /* 0x00005410ff177816 */ /* 0x000fe20000000017 */
[----:B------:R-:W-:-:S04]  /*12e0*/  IMAD.MOV.U32 R5, RZ, RZ, c[0x0][0x0] ;  /* 0x00000000ff057624 */ /* 0x000fc800078e00ff */
[----:B------:R-:W-:Y:S02]  /*12f0*/  FADD.FTZ R23, R23, -R2 ;  /* 0x8000000217177221 */ /* 0x000fe40000010000 */
[----:B-1----:R-:W-:Y:S02]  /*1300*/  MUFU.RCP R2, R3 ;  /* 0x0000000300027308 */ /* 0x002fe40000001000 */
[----:B------:R-:W-:-:S06]  /*1310*/  FMUL.FTZ R23, R23, 1.4426950216293334961 ;  /* 0x3fb8aa3b17177820 */ /* 0x000fcc0000410000 */
[----:B------:R-:W1:Y:S01]  /*1320*/  MUFU.EX2 R23, R23 ;  /* 0x0000001700177308 */ /* 0x000e620000000800 */
[----:B0-----:R-:W-:-:S04]  /*1330*/  IMAD R0, R5, 0x2, R0 ;  /* 0x0000000205007824 */ /* 0x001fc800078e0200 */
[----:B------:R-:W-:-:S05]  /*1340*/  IMAD R0, R5, 0x2, R0 ;  /* 0x0000000205007824 */ /* 0x000fca00078e0200 */
        /* <DEDUP_REMOVED lines=8> */
[----:B------:R-:W-:Y:S01]  /*13d0*/  STG.E.U16 [R2.64], R0 ;  /* 0x0000000002007986 */ /* 0x000fe2000c101506 */
[----:B------:R-:W-:Y:S05]  /*13e0*/  EXIT ;  /* 0x000000000000794d */ /* 0x000fea0003800000 */
.L_x_7190:
[----:B------:R-:W-:Y:S01]  /*13f0*/  IMAD.MOV.U32 R10, RZ, RZ, 0x10 ;  /* 0x00000010ff0a7424 */ /* 0x000fe200078e00ff */
[----:B------:R-:W-:Y:S01]  /*1400*/  MOV R6, 0x1440 ;  /* 0x0000144000067802 */ /* 0x000fe20000000f00 */
[----:B------:R-:W-:Y:S02]  /*1410*/  IMAD.MOV.U32 R9, RZ, RZ, 0x1f ;  /* 0x0000001fff097424 */ /* 0x000fe400078e00ff */
[----:B------:R-:W-:Y:S02]  /*1420*/  IMAD.MOV.U32 R8, RZ, RZ, -0x1 ;  /* 0xffffffffff087424 */ /* 0x000fe400078e00ff */
[----:B-1----:R-:W-:Y:S05]  /*1430*/  CALL.REL.NOINC `($__internal_55_$__cuda_sm70_shflsync_down_p) ;  /* 0x000003c000007944 */ /* 0x002fea0003c00000 */
[----:B01----:R-:W-:Y:S05]  /*1440*/  BRA `(.L_x_7206) ;  /* 0xfffff27000007947 */ /* 0x003fea000383ffff */
.L_x_7191:
[----:B------:R-:W-:Y:S01]  /*1450*/  IMAD.MOV.U32 R10, RZ, RZ, 0x8 ;  /* 0x00000008ff0a7424 */ /* 0x000fe200078e00ff */
[----:B------:R-:W-:Y:S01]  /*1460*/  MOV R6, 0x14a0 ;  /* 0x000014a000067802 */ /* 0x000fe20000000f00 */
[----:B------:R-:W-:Y:S02]  /*1470*/  IMAD.MOV.U32 R9, RZ, RZ, 0x1f ;  /* 0x0000001fff097424 */ /* 0x000fe400078e00ff */
[----:B------:R-:W-:Y:S02]  /*1480*/  IMAD.MOV.U32 R8, RZ, RZ, -0x1 ;  /* 0xffffffffff087424 */ /* 0x000fe400078e00ff */
[----:B------:R-:W-:Y:S05]  /*1490*/  CALL.REL.NOINC `($__internal_55_$__cuda_sm70_shflsync_down_p) ;  /* 0x0000036000007944 */ /* 0x000fea0003c00000 */
[----:B-1----:R-:W-:Y:S01]  /*14a0*/  FSETP.GEU.FTZ.AND P6, PT, R11, R9, PT ;  /* 0x000000090b00720b */ /* 0x002fe20003fde000 */
[----:B0-----:R-:W-:Y:S01]  /*14b0*/  IMAD.MOV.U32 R10, RZ, RZ, 0x4 ;  /* 0x00000004ff0a7424 */ /* 0x001fe200078e00ff */
[----:B------:R-:W-:Y:S01]  /*14c0*/  MOV R6, 0x1510 ;  /* 0x0000151000067802 */ /* 0x000fe20000000f00 */
[----:B------:R-:W-:Y:S01]  /*14d0*/  IMAD.MOV.U32 R8, RZ, RZ, -0x1 ;  /* 0xffffffffff087424 */ /* 0x000fe200078e00ff */
[----:B------:R-:W-:Y:S01]  /*14e0*/  FSEL R11, R9, R11, !P6 ;  /* 0x0000000b090b7208 */ /* 0x000fe20007000000 */
[----:B------:R-:W-:-:S03]  /*14f0*/  IMAD.MOV.U32 R9, RZ, RZ, 0x1f ;  /* 0x0000001fff097424 */ /* 0x000fc600078e00ff */
        /* <DEDUP_REMOVED lines=15> */
[----:B01----:R-:W-:Y:S05]  /*15f0*/  BRA `(.L_x_7207) ;  /* 0xfffff19000007947 */ /* 0x003fea000383ffff */
.L_x_7194:
[----:B-1----:R-:W-:Y:S01]  /*1600*/  IMAD.MOV.U32 R11, RZ, RZ, R4 ;  /* 0x000000ffff0b7224 */ /* 0x002fe200078e0004 */
[----:B------:R-:W-:Y:S01]  /*1610*/  MOV R6, 0x1660 ;  /* 0x0000166000067802 */ /* 0x000fe20000000f00 */
[----:B------:R-:W-:-:S02]  /*1620*/  IMAD.MOV.U32 R10, RZ, RZ, 0x10 ;  /* 0x00000010ff0a7424 */ /* 0x000fc400078e00ff */
[----:B------:R-:W-:Y:S02]  /*1630*/  IMAD.MOV.U32 R9, RZ, RZ, 0x1f ;  /* 0x0000001fff097424 */ /* 0x000fe400078e00ff */
[----:B------:R-:W-:Y:S02]  /*1640*/  IMAD.MOV.U32 R8, RZ, RZ, -0x1 ;  /* 0xffffffffff087424 */ /* 0x000fe400078e00ff */
[----:B------:R-:W-:Y:S05]  /*1650*/  CALL.REL.NOINC `($__internal_55_$__cuda_sm70_shflsync_down_p) ;  /* 0x000001a000007944 */ /* 0x000fea0003c00000 */
[----:B01----:R-:W-:Y:S05]  /*1660*/  BRA `(.L_x_7208) ;  /* 0xfffff55000007947 */ /* 0x003fea000383ffff */
.L_x_7195:
[----:B------:R-:W-:Y:S01]  /*1670*/  IMAD.MOV.U32 R10, RZ, RZ, 0x8 ;  /* 0x00000008ff0a7424 */ /* 0x000fe200078e00ff */
[----:B------:R-:W-:Y:S01]  /*1680*/  MOV R6, 0x16c0 ;  /* 0x000016c000067802 */ /* 0x000fe20000000f00 */
[----:B------:R-:W-:Y:S02]  /*1690*/  IMAD.MOV.U32 R9, RZ, RZ, 0x1f ;  /* 0x0000001fff097424 */ /* 0x000fe400078e00ff */
[----:B------:R-:W-:Y:S02]  /*16a0*/  IMAD.MOV.U32 R8, RZ, RZ, -0x1 ;  /* 0xffffffffff087424 */ /* 0x000fe400078e00ff */
[----:B0-----:R-:W-:Y:S05]  /*16b0*/  CALL.REL.NOINC `($__internal_55_$__cuda_sm70_shflsync_down_p) ;  /* 0x0000014000007944 */ /* 0x001fea0003c00000 */
[----:B01----:R-:W-:Y:S01]  /*16c0*/  FADD.FTZ R11, R11, R9 ;  /* 0x000000090b0b7221 */ /* 0x003fe20000010000 */
[----:B------:R-:W-:Y:S01]  /*16d0*/  MOV R6, 0x1720 ;  /* 0x0000172000067802 */ /* 0x000fe20000000f00 */
[----:B------:R-:W-:Y:S02]  /*16e0*/  IMAD.MOV.U32 R10, RZ, RZ, 0x4 ;  /* 0x00000004ff0a7424 */ /* 0x000fe400078e00ff */
[----:B------:R-:W-:-:S02]  /*16f0*/  IMAD.MOV.U32 R9, RZ, RZ, 0x1f ;  /* 0x0000001fff097424 */ /* 0x000fc400078e00ff */
[----:B------:R-:W-:Y:S02]  /*1700*/  IMAD.MOV.U32 R8, RZ, RZ, -0x1 ;  /* 0xffffffffff087424 */ /* 0x000fe400078e00ff */
[----:B------:R-:W-:Y:S05]  /*1710*/  CALL.REL.NOINC `($__internal_55_$__cuda_sm70_shflsync_down_p) ;  /* 0x000000e000007944 */ /* 0x000fea0003c00000 */
[----:B01----:R-:W-:Y:S01]  /*1720*/  FADD.FTZ R11, R11, R9 ;  /* 0x000000090b0b7221 */ /* 0x003fe20000010000 */
[----:B------:R-:W-:Y:S01]  /*1730*/  MOV R6, 0x1780 ;  /* 0x0000178000067802 */ /* 0x000fe20000000f00 */
[----:B------:R-:W-:Y:S02]  /*1740*/  IMAD.MOV.U32 R10, RZ, RZ, 0x2 ;  /* 0x00000002ff0a7424 */ /* 0x000fe400078e00ff */
[----:B------:R-:W-:Y:S02]  /*1750*/  IMAD.MOV.U32 R9, RZ, RZ, 0x1f ;  /* 0x0000001fff097424 */ /* 0x000fe400078e00ff */
[----:B------:R-:W-:Y:S02]  /*1760*/  IMAD.MOV.U32 R8, RZ, RZ, -0x1 ;  /* 0xffffffffff087424 */ /* 0x000fe400078e00ff */
[----:B------:R-:W-:Y:S05]  /*1770*/  CALL.REL.NOINC `($__internal_55_$__cuda_sm70_shflsync_down_p) ;  /* 0x0000008000007944 */ /* 0x000fea0003c00000 */
[----:B-1----:R-:W-:Y:S01]  /*1780*/  FADD.FTZ R5, R11, R9 ;  /* 0x000000090b057221 */ /* 0x002fe20000010000 */
[----:B------:R-:W-:Y:S01]  /*1790*/  MOV R6, 0x17f0 ;  /* 0x000017f000067802 */ /* 0x000fe20000000f00 */
[----:B0-----:R-:W-:Y:S02]  /*17a0*/  IMAD.MOV.U32 R10, RZ, RZ, 0x1 ;  /* 0x00000001ff0a7424 */ /* 0x001fe400078e00ff */
[----:B------:R-:W-:-:S02]  /*17b0*/  IMAD.MOV.U32 R9, RZ, RZ, 0x1f ;  /* 0x0000001fff097424 */ /* 0x000fc400078e00ff */
[----:B------:R-:W-:Y:S02]  /*17c0*/  IMAD.MOV.U32 R8, RZ, RZ, -0x1 ;  /* 0xffffffffff087424 */ /* 0x000fe400078e00ff */
[----:B------:R-:W-:Y:S02]  /*17d0*/  IMAD.MOV.U32 R11, RZ, RZ, R5 ;  /* 0x000000ffff0b7224 */ /* 0x000fe400078e0005 */
[----:B------:R-:W-:Y:S05]  /*17e0*/  CALL.REL.NOINC `($__internal_55_$__cuda_sm70_shflsync_down_p) ;  /* 0x0000001000007944 */ /* 0x000fea0003c00000 */
[----:B01----:R-:W-:Y:S05]  /*17f0*/  BRA `(.L_x_7209) ;  /* 0xfffff45000007947 */ /* 0x003fea000383ffff */
        .weak           $__internal_55_$__cuda_sm70_shflsync_down_p
        .type           $__internal_55_$__cuda_sm70_shflsync_down_p,@function
        .size           $__internal_55_$__cuda_sm70_shflsync_down_p,(.L_x_11254 - $__internal_55_$__cuda_sm70_shflsync_down_p)
$__internal_55_$__cuda_sm70_shflsync_down_p:
[----:B------:R-:W-:Y:S01]  /*1800*/  IMAD.MOV.U32 R7, RZ, RZ, 0x0 ;  /* 0x00000000ff077424 */ /* 0x000fe200078e00ff */
[----:B------:R-:W-:Y:S04]  /*1810*/  WARPSYNC R8 ;  /* 0x0000000800007348 */ /* 0x000fe80003800000 */
[----:B------:R0:W1:Y:S01]  /*1820*/  SHFL.DOWN PT, R9, R11, R10, R9 ;  /* 0x0800000a0b097389 */ /* 0x00006200000e0009 */
[----:B------:R-:W-:Y:S05]  /*1830*/  RET.REL.NODEC R6 `(_ZN2at6native43_GLOBAL__N__9ae7fba5_10_SoftMax_cu_9f978f6322cunn_SoftMaxForwardRegIN3c108BFloat16EfS4_NS1_22SoftMaxForwardEpilogueElLi6EEEvPT1_PKT_T3_) ;  /* 0xffffe7c006007950 */ /* 0x000fea0003c3ffff */
.L_x_7210:
        /* <DEDUP_REMOVED lines=12> */
.L_x_11254:


//--------------------- .text._ZN2at6native43_GLOBAL__N__9ae7fba5_10_SoftMax_cu_9f978f6322cunn_SoftMaxForwardRegIN3c108BFloat16EfS4_NS1_22SoftMaxForwardEpilogueElLi5EEEvPT1_PKT_T3_ --------------------------
	.section	.text._ZN2at6native43_GLOBAL__N__9ae7fba5_10_SoftMax_cu_9f978f6322cunn_SoftMaxForwardRegIN3c108BFloat16EfS4_NS1_22SoftMaxForwardEpilogueElLi5EEEvPT1_PKT_T3_,"ax",@progbits
	.sectioninfo	@"SHI_REGISTERS=28"
	.align	128
.text._ZN2at6native43_GLOBAL__N__9ae7fba5_10_SoftMax_cu_9f978f6322cunn_SoftMaxForwardRegIN3c108BFloat16EfS4_NS1_22SoftMaxForwardEpilogueElLi5EEEvPT1_PKT_T3_:
        .type           _ZN2at6native43_GLOBAL__N__9ae7fba5_10_SoftMax_cu_9f978f6322cunn_SoftMaxForwardRegIN3c108BFloat16EfS4_NS1_22SoftMaxForwardEpilogueElLi5EEEvPT1_PKT_T3_,@function
        .size           _ZN2at6native43_GLOBAL__N__9ae7fba5_10_SoftMax_cu_9f978f6322cunn_SoftMaxForwardRegIN3c108BFloat16EfS4_NS1_22SoftMaxForwardEpilogueElLi5EEEvPT1_PKT_T3_,(.L_x_11256 - _ZN2at6native43_GLOBAL__N__9ae7fba5_10_SoftMax_cu_9f978f6322cunn_SoftMaxForwardRegIN3c108BFloat16EfS4_NS1_22SoftMaxForwardEpilogueElLi5EEEvPT1_PKT_T3_)
        .other          _ZN2at6native43_GLOBAL__N__9ae7fba5_10_SoftMax_cu_9f978f6322cunn_SoftMaxForwardRegIN3c108BFloat16EfS4_NS1_22SoftMaxForwardEpilogueElLi5EEEvPT1_PKT_T3_,@"STO_CUDA_ENTRY STV_DEFAULT"
_ZN2at6native43_GLOBAL__N__9ae7fba5_10_SoftMax_cu_9f978f6322cunn_SoftMaxForwardRegIN3c108BFloat16EfS4_NS1_22SoftMaxForwardEpilogueElLi5EEEvPT1_PKT_T3_:
[----:B------:R-:W-:Y:S02]  /*0000*/  IMAD.MOV.U32 R1, RZ, RZ, c[0x0][0x28] ;  /* 0x00000a00ff017624 */ /* 0x000fe400078e00ff */
[----:B------:R-:W0:Y:S01]  /*0010*/  S2R R6, SR_TID.X ;  /* 0x0000000000067919 */ /* 0x000e220000002100 */
[----:B------:R-:W-:-:S03]  /*0020*/  ULDC.64 UR6, c[0x0][0x118] ;  /* 0x0000460000067ab9 */ /* 0x000fc60000000a00 */
[----:B------:R-:W1:Y:S01]  /*0030*/  S2R R19, SR_CTAID.X ;  /* 0x0000000000137919 */ /* 0x000e620000002500 */
[C---:B0-----:R-:W-:Y:S02]  /*0040*/  ISETP.GE.U32.AND P0, PT, R6.reuse, c[0x0][0x170], PT ;  /* 0x00005c0006007a0c */ /* 0x041fe40003f06070 */
[----:B------:R-:W-:Y:S02]  /*0050*/  SHF.R.S32.HI R7, RZ, 0x1f, R6 ;  /* 0x0000001fff077819 */ /* 0x000fe40000011406 */
[----:B------:R-:W-:Y:S02]  /*0060*/  IADD3 R16, R6, c[0x0][0x0], RZ ;  /* 0x0000000006107a10 */ /* 0x000fe40007ffe0ff */
[----:B------:R-:W-:Y:S02]  /*0070*/  ISETP.GE.AND.EX P0, PT, R7, c[0x0][0x174], PT, P0 ;  /* 0x00005d0007007a0c */ /* 0x000fe40003f06300 */
[----:B------:R-:W-:Y:S02]  /*0080*/  ISETP.GE.U32.AND P1, PT, R16, c[0x0][0x170], PT ;  /* 0x00005c0010007a0c */ /* 0x000fe40003f26070 */
[----:B------:R-:W-:-:S02]  /*0090*/  SHF.R.S32.HI R17, RZ, 0x1f, R16 ;  /* 0x0000001fff117819 */ /* 0x000fc40000011410 */
[----:B------:R-:W-:Y:S02]  /*00a0*/  IADD3 R4, R16, c[0x0][0x0], RZ ;  /* 0x0000000010047a10 */ /* 0x000fe40007ffe0ff */
[----:B------:R-:W-:Y:S02]  /*00b0*/  ISETP.GE.AND.EX P1, PT, R17, c[0x0][0x174], PT, P1 ;  /* 0x00005d0011007a0c */ /* 0x000fe40003f26310 */
[C---:B------:R-:W-:Y:S02]  /*00c0*/  ISETP.GE.U32.AND P2, PT, R4.reuse, c[0x0][0x170], PT ;  /* 0x00005c0004007a0c */ /* 0x040fe40003f46070 */
        /* <DEDUP_REMOVED lines=9> */
[----:B------:R-:W-:Y:S01]  /*0160*/  ISETP.GE.AND.EX P3, PT, R9, c[0x0][0x174], PT, P3 ;  /* 0x00005d0009007a0c */ /* 0x000fe20003f66330 */
[----:B------:R-:W-:Y:S01]  /*0170*/  @!P1 IMAD R13, R19, c[0x0][0x174], R17 ;  /* 0x00005d00130d9a24 */ /* 0x000fe200078e0211 */
[----:B------:R-:W-:Y:S02]  /*0180*/  ISETP.GE.U32.AND P4, PT, R2, c[0x0][0x170], PT ;  /* 0x00005c0002007a0c */ /* 0x000fe40003f86070 */
[----:B------:R-:W-:Y:S02]  /*0190*/  SHF.R.S32.HI R3, RZ, 0x1f, R2 ;  /* 0x0000001fff037819 */ /* 0x000fe40000011402 */
[----:B------:R-:W-:-:S02]  /*01a0*/  @!P0 LEA R10, P5, R14, c[0x0][0x168], 0x1 ;  /* 0x00005a000e0a8a11 */ /* 0x000fc400078a08ff */
[----:B------:R-:W-:Y:S02]  /*01b0*/  ISETP.GE.AND.EX P4, PT, R3, c[0x0][0x174], PT, P4 ;  /* 0x00005d0003007a0c */ /* 0x000fe40003f86340 */
[----:B------:R-:W-:Y:S01]  /*01c0*/  @!P0 LEA.HI.X R11, R14, c[0x0][0x16c], R11, 0x1, P5 ;  /* 0x00005b000e0b8a11 */ /* 0x000fe200028f0c0b */
[----:B------:R-:W-:Y:S01]  /*01d0*/  @!P2 IMAD.WIDE.U32 R14, R19, c[0x0][0x170], R4 ;  /* 0x00005c00130eaa25 */ /* 0x000fe200078e0004 */
[----:B------:R-:W-:-:S03]  /*01e0*/  @!P1 LEA R12, P6, R16, c[0x0][0x168], 0x1 ;  /* 0x00005a00100c9a11 */ /* 0x000fc600078c08ff */
[C---:B------:R-:W-:Y:S01]  /*01f0*/  @!P2 IMAD R15, R19.reuse, c[0x0][0x174], R15 ;  /* 0x00005d00130faa24 */ /* 0x040fe200078e020f */
[----:B------:R-:W-:Y:S01]  /*0200*/  @!P1 LEA.HI.X R13, R16, c[0x0][0x16c], R13, 0x1, P6 ;  /* 0x00005b00100d9a11 */ /* 0x000fe200030f0c0d */
[C---:B------:R-:W-:Y:S01]  /*0210*/  @!P3 IMAD.WIDE.U32 R8, R19.reuse, c[0x0][0x170], R8 ;  /* 0x00005c001308ba25 */ /* 0x040fe200078e0008 */
[C---:B------:R-:W-:Y:S01]  /*0220*/  @!P2 LEA R16, P5, R14.reuse, c[0x0][0x168], 0x1 ;  /* 0x00005a000e10aa11 */ /* 0x040fe200078a08ff */
[----:B------:R0:W2:Y:S02]  /*0230*/  @!P0 LDG.E.U16 R18, [R10.64] ;  /* 0x000000060a128981 */ /* 0x0000a4000c1e1500 */
[C---:B------:R-:W-:Y:S01]  /*0240*/  @!P3 IMAD R9, R19.reuse, c[0x0][0x174], R9 ;  /* 0x00005d001309ba24 */ /* 0x040fe200078e0209 */
[----:B------:R-:W-:Y:S01]  /*0250*/  @!P2 LEA.HI.X R17, R14, c[0x0][0x16c], R15, 0x1, P5 ;  /* 0x00005b000e11aa11 */ /* 0x000fe200028f0c0f */
[----:B------:R-:W3:Y:S01]  /*0260*/  @!P1 LDG.E.U16 R20, [R12.64] ;  /* 0x000000060c149981 */ /* 0x000ee2000c1e1500 */
[----:B------:R-:W-:Y:S01]  /*0270*/  @!P3 LEA R14, P5, R8, c[0x0][0x168], 0x1 ;  /* 0x00005a00080eba11 */ /* 0x000fe200078a08ff */
[----:B------:R-:W-:-:S02]  /*0280*/  @!P4 IMAD.WIDE.U32 R24, R19, c[0x0][0x170], R2 ;  /* 0x00005c001318ca25 */ /* 0x000fc400078e0002 */
[----:B------:R-:W4:Y:S01]  /*0290*/  @!P2 LDG.E.U16 R0, [R16.64] ;  /* 0x000000061000a981 */ /* 0x000f22000c1e1500 */
[----:B------:R-:W-:Y:S01]  /*02a0*/  @!P3 LEA.HI.X R15, R8, c[0x0][0x16c], R9, 0x1, P5 ;  /* 0x00005b00080fba11 */ /* 0x000fe200028f0c09 */
[----:B------:R-:W-:Y:S01]  /*02b0*/  @!P4 IMAD R9, R19, c[0x0][0x174], R25 ;  /* 0x00005d001309ca24 */ /* 0x000fe200078e0219 */
[----:B------:R-:W-:-:S03]  /*02c0*/  @!P4 LEA R8, P5, R24, c[0x0][0x168], 0x1 ;  /* 0x00005a001808ca11 */ /* 0x000fc600078a08ff */
[----:B------:R1:W5:Y:S01]  /*02d0*/  @!P3 LDG.E.U16 R21, [R14.64] ;  /* 0x000000060e15b981 */ /* 0x000362000c1e1500 */
[----:B------:R-:W-:-:S05]  /*02e0*/  @!P4 LEA.HI.X R9, R24, c[0x0][0x16c], R9, 0x1, P5 ;  /* 0x00005b001809ca11 */ /* 0x000fca00028f0c09 */
[----:B------:R2:W5:Y:S01]  /*02f0*/  @!P4 LDG.E.U16 R22, [R8.64] ;  /* 0x000000060816c981 */ /* 0x000562000c1e1500 */
[----:B0-----:R-:W-:Y:S01]  /*0300*/  IMAD.MOV.U32 R10, RZ, RZ, -0x800001 ;  /* 0xff7fffffff0a7424 */ /* 0x001fe200078e00ff */
[----:B------:R-:W-:Y:S02]  /*0310*/  ULDC UR4, c[0x0][0x0] ;  /* 0x0000000000047ab9 */ /* 0x000fe40000000800 */
[----:B------:R-:W-:Y:S01]  /*0320*/  USHF.R.U32.HI UR4, URZ, 0x5, UR4 ;  /* 0x000000053f047899 */ /* 0x000fe20008011604 */
[----:B-1----:R-:W-:Y:S01]  /*0330*/  IMAD.MOV.U32 R15, RZ, RZ, -0x800001 ;  /* 0xff7fffffff0f7424 */ /* 0x002fe200078e00ff */
[----:B------:R-:W-:Y:S01]  /*0340*/  BSSY B0, `(.L_x_7211) ;  /* 0x000003b000007945 */ /* 0x000fe20003800000 */
[----:B------:R-:W-:Y:S01]  /*0350*/  BAR.SYNC.DEFER_BLOCKING 0x0 ;  /* 0x0000000000007b1d */ /* 0x000fe20000010000 */
[----:B--2---:R-:W-:-:S04]  /*0360*/  @!P0 PRMT R8, RZ, 0x5410, R18 ;  /* 0x00005410ff088816 */ /* 0x004fc80000000012 */
[----:B------:R-:W-:Y:S02]  /*0370*/  @!P0 FMNMX.FTZ R10, R8, -3.40282346638528859812e+38, !PT ;  /* 0xff7fffff080a8809 */ /* 0x000fe40007810000 */
[----:B---3--:R-:W-:-:S04]  /*0380*/  @!P1 PRMT R9, RZ, 0x5410, R20 ;  /* 0x00005410ff099816 */ /* 0x008fc80000000014 */
        /* <DEDUP_REMOVED lines=19> */
[----:B------:R-:W-:-:S03]  /*04c0*/  SHF.R.S32.HI R11, RZ, 0x1f, R6 ;  /* 0x0000001fff0b7819 */ /* 0x000fc60000011406 */
[----:B------:R-:W0:Y:S01]  /*04d0*/  SHFL.DOWN PT, R14, R13, 0x1, 0x1f ;  /* 0x08201f000d0e7f89 */ /* 0x000e2200000e0000 */
[----:B------:R-:W-:-:S04]  /*04e0*/  LEA.HI R10, R11, R6, RZ, 0x5 ;  /* 0x000000060b0a7211 */ /* 0x000fc800078f28ff */
[----:B------:R-:W-:-:S05]  /*04f0*/  LOP3.LUT R11, R10, 0xffffffe0, RZ, 0xc0, !PT ;  /* 0xffffffe00a0b7812 */ /* 0x000fca00078ec0ff */
[----:B------:R-:W-:-:S05]  /*0500*/  IMAD.IADD R11, R6, 0x1, -R11 ;  /* 0x00000001060b7824 */ /* 0x000fca00078e0a0b */
[----:B------:R-:W-:Y:S02]  /*0510*/  ISETP.NE.AND P5, PT, R11, RZ, PT ;  /* 0x000000ff0b00720c */ /* 0x000fe40003fa5270 */
[----:B0-----:R-:W-:-:S04]  /*0520*/  FSETP.GEU.FTZ.AND P6, PT, R13, R14, PT ;  /* 0x0000000e0d00720b */ /* 0x001fc80003fde000 */
[----:B------:R-:W-:-:S07]  /*0530*/  FSEL R17, R14, R13, !P6 ;  /* 0x0000000d0e117208 */ /* 0x000fce0007000000 */
[----:B------:R-:W-:-:S05]  /*0540*/  @!P5 SHF.R.S32.HI R8, RZ, 0x5, R10 ;  /* 0x00000005ff08d819 */ /* 0x000fca000001140a */
[----:B------:R0:W-:Y:S04]  /*0550*/  @!P5 STS [R8.X4], R17 ;  /* 0x000000110800d388 */ /* 0x0001e80000004800 */
[----:B------:R-:W-:Y:S01]  /*0560*/  BAR.SYNC.DEFER_BLOCKING 0x0 ;  /* 0x0000000000007b1d */ /* 0x000fe20000010000 */
[C---:B------:R-:W-:Y:S02]  /*0570*/  ISETP.GE.AND P6, PT, R6.reuse, UR4, PT ;  /* 0x0000000406007c0c */ /* 0x040fe4000bfc6270 */
[----:B------:R-:W-:Y:S02]  /*0580*/  IADD3 R9, R6, 0x1f, RZ ;  /* 0x0000001f06097810 */ /* 0x000fe40007ffe0ff */
[----:B------:R-:W-:-:S09]  /*0590*/  P2R R16, PR, RZ, 0x40 ;  /* 0x00000040ff107803 */ /* 0x000fd20000000000 */
[----:B------:R1:W2:Y:S01]  /*05a0*/  @!P6 LDS R15, [R11.X4] ;  /* 0x000000000b0fe984 */ /* 0x0002a20000004800 */
[----:B------:R-:W-:-:S04]  /*05b0*/  ISETP.GT.U32.AND P6, PT, R9, 0x3e, PT ;  /* 0x0000003e0900780c */ /* 0x000fc80003fc4070 */
[----:B0-----:R-:W-:-:S09]  /*05c0*/  P2R R17, PR, RZ, 0x40 ;  /* 0x00000040ff117803 */ /* 0x001fd20000000000 */
[----:B------:R-:W-:Y:S05]  /*05d0*/  @P6 BRA `(.L_x_7212) ;  /* 0x0000011000006947 */ /* 0x000fea0003800000 */
[----:B-1----:R-:W-:Y:S05]  /*05e0*/  BRA.DIV ~URZ, `(.L_x_7213) ;  /* 0x00000ab27f007947 */ /* 0x002fea000b800000 */
[----:B--2---:R0:W1:Y:S02]  /*05f0*/  SHFL.DOWN PT, R13, R15, 0x10, 0x1f ;  /* 0x0a001f000f0d7f89 */ /* 0x00406400000e0000 */
.L_x_7227:
        /* <DEDUP_REMOVED lines=13> */
.L_x_7228:
[----:B-1----:R-:W-:-:S04]  /*06d0*/  FSETP.GEU.FTZ.AND P6, PT, R15, R13, PT ;  /* 0x0000000d0f00720b */ /* 0x002fc80003fde000 */
[----:B0-----:R-:W-:-:S04]  /*06e0*/  FSEL R15, R13, R15, !P6 ;  /* 0x0000000f0d0f7208 */ /* 0x001fc80007000000 */
.L_x_7212:
[----:B-1----:R-:W-:Y:S05]  /*06f0*/  BSYNC B0 ;  /* 0x0000000000007941 */ /* 0x002fea0003800000 */
.L_x_7211:
[----:B------:R-:W-:Y:S01]  /*0700*/  ISETP.NE.AND P6, PT, R6, RZ, PT ;  /* 0x000000ff0600720c */ /* 0x000fe20003fc5270 */
[----:B------:R-:W-:-:S12]  /*0710*/  WARPSYNC 0xffffffff ;  /* 0xffffffff00007948 */ /* 0x000fd80003800000 */
[----:B--2---:R0:W-:Y:S02]  /*0720*/  @!P6 STS [RZ], R15 ;  /* 0x0000000fff00e388 */ /* 0x0041e40000000800 */
[----:B------:R-:W-:Y:S01]  /*0730*/  BAR.SYNC.DEFER_BLOCKING 0x0 ;  /* 0x0000000000007b1d */ /* 0x000fe20000010000 */
[----:B------:R-:W-:Y:S02]  /*0740*/  @!P0 PRMT R7, RZ, 0x5410, R18 ;  /* 0x00005410ff078816 */ /* 0x000fe40000000012 */
[----:B------:R-:W-:Y:S02]  /*0750*/  @!P1 PRMT R9, RZ, 0x5410, R20 ;  /* 0x00005410ff099816 */ /* 0x000fe40000000014 */
[----:B------:R-:W-:Y:S01]  /*0760*/  @!P2 PRMT R13, RZ, 0x5410, R0 ;  /* 0x00005410ff0da816 */ /* 0x000fe20000000000 */
[----:B------:R-:W-:Y:S01]  /*0770*/  BSSY B0, `(.L_x_7215) ;  /* 0x000003a000007945 */ /* 0x000fe20003800000 */
[----:B0-----:R-:W-:Y:S02]  /*0780*/  @!P4 PRMT R15, RZ, 0x5410, R22 ;  /* 0x00005410ff0fc816 */ /* 0x001fe40000000016 */
[----:B------:R-:W-:Y:S02]  /*0790*/  P2R R23, PR, RZ, 0x40 ;  /* 0x00000040ff177803 */ /* 0x000fe40000000000 */
[----:B------:R-:W-:-:S02]  /*07a0*/  ISETP.NE.AND P6, PT, R16, RZ, PT ;  /* 0x000000ff1000720c */ /* 0x000fc40003fc5270 */
[----:B------:R-:W-:Y:S01]  /*07b0*/  @!P5 SHF.R.S32.HI R10, RZ, 0x5, R10 ;  /* 0x00000005ff0ad819 */ /* 0x000fe2000001140a */
[----:B------:R-:W0:Y:S02]  /*07c0*/  LDS R6, [RZ] ;  /* 0x00000000ff067984 */ /* 0x000e240000000800 */
[--C-:B0-----:R-:W-:Y:S02]  /*07d0*/  @!P0 FADD.FTZ R7, R7, -R6.reuse ;  /* 0x8000000607078221 */ /* 0x101fe40000010000 */
[--C-:B------:R-:W-:Y:S02]  /*07e0*/  @!P1 FADD.FTZ R8, R9, -R6.reuse ;  /* 0x8000000609089221 */ /* 0x100fe40000010000 */
[----:B------:R-:W-:Y:S02]  /*07f0*/  @!P0 FMUL.FTZ R7, R7, 1.4426950216293334961 ;  /* 0x3fb8aa3b07078820 */ /* 0x000fe40000410000 */
[----:B------:R-:W-:Y:S02]  /*0800*/  @!P1 FMUL.FTZ R9, R8, 1.4426950216293334961 ;  /* 0x3fb8aa3b08099820 */ /* 0x000fe40000410000 */
[--C-:B------:R-:W-:Y:S01]  /*0810*/  @!P2 FADD.FTZ R8, R13, -R6.reuse ;  /* 0x800000060d08a221 */ /* 0x100fe20000010000 */
[----:B------:R-:W-:Y:S01]  /*0820*/  @!P3 PRMT R13, RZ, 0x5410, R21 ;  /* 0x00005410ff0db816 */ /* 0x000fe20000000015 */
[----:B------:R-:W0:Y:S01]  /*0830*/  @!P0 MUFU.EX2 R7, R7 ;  /* 0x0000000700078308 */ /* 0x000e220000000800 */
[----:B------:R-:W-:-:S02]  /*0840*/  @!P4 FADD.FTZ R16, R15, -R6 ;  /* 0x800000060f10c221 */ /* 0x000fc40000010000 */
[----:B------:R-:W-:Y:S02]  /*0850*/  @!P2 FMUL.FTZ R12, R8, 1.4426950216293334961 ;  /* 0x3fb8aa3b080ca820 */ /* 0x000fe40000410000 */
[----:B------:R-:W-:Y:S02]  /*0860*/  @!P3 FADD.FTZ R8, R13, -R6 ;  /* 0x800000060d08b221 */ /* 0x000fe40000010000 */
[----:B------:R-:W-:Y:S01]  /*0870*/  @!P4 FMUL.FTZ R16, R16, 1.4426950216293334961 ;  /* 0x3fb8aa3b1010c820 */ /* 0x000fe20000410000 */
[----:B------:R-:W1:Y:S01]  /*0880*/  @!P1 MUFU.EX2 R9, R9 ;  /* 0x0000000900099308 */ /* 0x000e620000000800 */
[----:B------:R-:W-:Y:S02]  /*0890*/  @!P3 FMUL.FTZ R14, R8, 1.4426950216293334961 ;  /* 0x3fb8aa3b080eb820 */ /* 0x000fe40000410000 */
[----:B------:R-:W-:-:S05]  /*08a0*/  IMAD.MOV.U32 R8, RZ, RZ, RZ ;  /* 0x000000ffff087224 */ /* 0x000fca00078e00ff */
[----:B------:R-:W2:Y:S01]  /*08b0*/  @!P2 MUFU.EX2 R13, R12 ;  /* 0x0000000c000da308 */ /* 0x000ea20000000800 */
[----:B0-----:R-:W-:-:S07]  /*08c0*/  @!P0 FADD.FTZ R8, RZ, R7 ;  /* 0x00000007ff088221 */ /* 0x001fce0000010000 */
[----:B------:R-:W0:Y:S01]  /*08d0*/  @!P3 MUFU.EX2 R15, R14 ;  /* 0x0000000e000fb308 */ /* 0x000e220000000800 */
[----:B-1----:R-:W-:-:S07]  /*08e0*/  @!P1 FADD.FTZ R8, R8, R9 ;  /* 0x0000000908089221 */ /* 0x002fce0000010000 */
[----:B------:R-:W1:Y:S01]  /*08f0*/  @!P4 MUFU.EX2 R7, R16 ;  /* 0x000000100007c308 */ /* 0x000e620000000800 */
[----:B--2---:R-:W-:-:S04]  /*0900*/  @!P2 FADD.FTZ R8, R8, R13 ;  /* 0x0000000d0808a221 */ /* 0x004fc80000010000 */
[----:B0-----:R-:W-:-:S04]  /*0910*/  @!P3 FADD.FTZ R8, R8, R15 ;  /* 0x0000000f0808b221 */ /* 0x001fc80000010000 */
[----:B-1----:R-:W-:-:S05]  /*0920*/  @!P4 FADD.FTZ R8, R8, R7 ;  /* 0x000000070808c221 */ /* 0x002fca0000010000 */
[----:B------:R-:W0:Y:S02]  /*0930*/  SHFL.DOWN PT, R7, R8, 0x10, 0x1f ;  /* 0x0a001f0008077f89 */ /* 0x000e2400000e0000 */
[----:B0-----:R-:W-:-:S05]  /*0940*/  FADD.FTZ R7, R7, R8 ;  /* 0x0000000807077221 */ /* 0x001fca0000010000 */
[----:B------:R-:W0:Y:S02]  /*0950*/  SHFL.DOWN PT, R12, R7, 0x8, 0x1f ;  /* 0x09001f00070c7f89 */ /* 0x000e2400000e0000 */
[----:B0-----:R-:W-:Y:S02]  /*0960*/  FADD.FTZ R12, R7, R12 ;  /* 0x0000000c070c7221 */ /* 0x001fe40000010000 */
[----:B------:R-:W-:Y:S01]  /*0970*/  IMAD.MOV.U32 R7, RZ, RZ, RZ ;  /* 0x000000ffff077224 */ /* 0x000fe200078e00ff */
[----:B------:R-:W-:Y:S06]  /*0980*/  BAR.SYNC.DEFER_BLOCKING 0x0 ;  /* 0x0000000000007b1d */ /* 0x000fec0000010000 */
[----:B------:R-:W0:Y:S02]  /*0990*/  SHFL.DOWN PT, R9, R12, 0x4, 0x1f ;  /* 0x08801f000c097f89 */ /* 0x000e2400000e0000 */
[----:B0-----:R-:W-:-:S05]  /*09a0*/  FADD.FTZ R9, R12, R9 ;  /* 0x000000090c097221 */ /* 0x001fca0000010000 */
        /* <DEDUP_REMOVED lines=12> */
.L_x_7229:
[----:B-1----:R-:W-:Y:S01]  /*0a70*/  FADD.FTZ R15, R7, R13 ;  /* 0x0000000d070f7221 */ /* 0x002fe20000010000 */
[----:B------:R-:W-:Y:S05]  /*0a80*/  BRA.DIV ~URZ, `(.L_x_7218) ;  /* 0x000008927f007947 */ /* 0x000fea000b800000 */
[----:B0-----:R-:W0:Y:S02]  /*0a90*/  SHFL.DOWN PT, R7, R15, 0x8, 0x1f ;  /* 0x09001f000f077f89 */ /* 0x001e2400000e0000 */
[----:B0-----:R-:W-:-:S05]  /*0aa0*/  FADD.FTZ R7, R15, R7 ;  /* 0x000000070f077221 */ /* 0x001fca0000010000 */
[----:B------:R-:W0:Y:S02]  /*0ab0*/  SHFL.DOWN PT, R8, R7, 0x4, 0x1f ;  /* 0x08801f0007087f89 */ /* 0x000e2400000e0000 */
[----:B0-----:R-:W-:-:S05]  /*0ac0*/  FADD.FTZ R8, R7, R8 ;  /* 0x0000000807087221 */ /* 0x001fca0000010000 */
[----:B------:R-:W0:Y:S02]  /*0ad0*/  SHFL.DOWN PT, R9, R8, 0x2, 0x1f ;  /* 0x08401f0008097f89 */ /* 0x000e2400000e0000 */
[----:B0-----:R-:W-:-:S05]  /*0ae0*/  FADD.FTZ R10, R8, R9 ;  /* 0x00000009080a7221 */ /* 0x001fca0000010000 */
[----:B------:R0:W1:Y:S02]  /*0af0*/  SHFL.DOWN PT, R13, R10, 0x1, 0x1f ;  /* 0x08201f000a0d7f89 */ /* 0x00006400000e0000 */
.L_x_7230:
[----:B-1----:R-:W-:Y:S02]  /*0b00*/  FADD.FTZ R7, R13, R10 ;  /* 0x0000000a0d077221 */ /* 0x002fe40000010000 */
.L_x_7216:
[----:B------:R-:W-:Y:S05]  /*0b10*/  BSYNC B0 ;  /* 0x0000000000007941 */ /* 0x000fea0003800000 */
.L_x_7215:
[----:B-1----:R1:W-:Y:S01]  /*0b20*/  @!P6 STS [RZ], R7 ;  /* 0x00000007ff00e388 */ /* 0x0023e20000000800 */
[----:B------:R-:W-:Y:S02]  /*0b30*/  WARPSYNC 0xffffffff ;  /* 0xffffffff00007948 */ /* 0x000fe40003800000 */
[----:B------:R-:W-:Y:S06]  /*0b40*/  BAR.SYNC.DEFER_BLOCKING 0x0 ;  /* 0x0000000000007b1d */ /* 0x000fec0000010000 */
[----:B------:R-:W-:Y:S01]  /*0b50*/  BSSY B0, `(.L_x_7219) ;  /* 0x0000011000007945 */ /* 0x000fe20003800000 */
[----:B-1----:R-:W1:Y:S01]  /*0b60*/  LDS R7, [RZ] ;  /* 0x00000000ff077984 */ /* 0x002e620000000800 */
[----:B------:R-:W-:Y:S05]  /*0b70*/  @P0 BRA `(.L_x_7220) ;  /* 0x000000e000000947 */ /* 0x000fea0003800000 */
[----:B------:R-:W2:Y:S01]  /*0b80*/  S2R R8, SR_TID.X ;  /* 0x0000000000087919 */ /* 0x000ea20000002100 */
[----:B------:R-:W-:Y:S01]  /*0b90*/  PRMT R9, RZ, 0x5410, R18 ;  /* 0x00005410ff097816 */ /* 0x000fe20000000012 */
[----:B01----:R-:W-:Y:S04]  /*0ba0*/  MUFU.RCP R11, R7 ;  /* 0x00000007000b7308 */ /* 0x003fe80000001000 */
[----:B------:R-:W-:-:S04]  /*0bb0*/  FADD.FTZ R9, R9, -R6 ;  /* 0x8000000609097221 */ /* 0x000fc80000010000 */
[----:B------:R-:W-:-:S06]  /*0bc0*/  FMUL.FTZ R12, R9, 1.4426950216293334961 ;  /* 0x3fb8aa3b090c7820 */ /* 0x000fcc0000410000 */
        /* <DEDUP_REMOVED lines=9> */
.L_x_7220:
[----:B------:R-:W-:Y:S05]  /*0c60*/  BSYNC B0 ;  /* 0x0000000000007941 */ /* 0x000fea0003800000 */
.L_x_7219:
[----:B------:R-:W-:Y:S01]  /*0c70*/  BSSY B0, `(.L_x_7221) ;  /* 0x0000011000007945 */ /* 0x000fe20003800000 */
[----:B------:R-:W-:Y:S05]  /*0c80*/  @P1 BRA `(.L_x_7222) ;  /* 0x000000f000001947 */ /* 0x000fea0003800000 */
[----:B------:R-:W2:Y:S01]  /*0c90*/  S2R R8, SR_TID.X ;  /* 0x0000000000087919 */ /* 0x000ea20000002100 */
[----:B0-----:R-:W-:Y:S01]  /*0ca0*/  PRMT R9, RZ, 0x5410, R20 ;  /* 0x00005410ff097816 */ /* 0x001fe20000000014 */
[----:B-1----:R-:W-:Y:S04]  /*0cb0*/  MUFU.RCP R10, R7 ;  /* 0x00000007000a7308 */ /* 0x002fe80000001000 */
[----:B------:R-:W-:-:S04]  /*0cc0*/  FADD.FTZ R9, R9, -R6 ;  /* 0x8000000609097221 */ /* 0x000fc80000010000 */
[----:B------:R-:W-:-:S04]  /*0cd0*/  FMUL.FTZ R12, R9, 1.4426950216293334961 ;  /* 0x3fb8aa3b090c7820 */ /* 0x000fc80000410000 */
[----:B------:R-:W0:Y:S01]  /*0ce0*/  MUFU.EX2 R11, R12 ;  /* 0x0000000c000b7308 */ /* 0x000e220000000800 */
[----:B--2---:R-:W-:-:S04]  /*0cf0*/  IADD3 R8, R8, c[0x0][0x0], RZ ;  /* 0x0000000008087a10 */ /* 0x004fc80007ffe0ff */
[----:B------:R-:W-:Y:S01]  /*0d00*/  SHF.R.S32.HI R9, RZ, 0x1f, R8 ;  /* 0x0000001fff097819 */ /* 0x000fe20000011408 */
[----:B0-----:R-:W-:-:S04]  /*0d10*/  FMUL.FTZ R11, R11, R10 ;  /* 0x0000000a0b0b7220 */ /* 0x001fc80000410000 */
[----:B------:R-:W-:-:S04]  /*0d20*/  IMAD.WIDE.U32 R8, R19, c[0x0][0x170], R8 ;  /* 0x00005c0013087a25 */ /* 0x000fc800078e0008 */
[----:B------:R-:W-:Y:S01]  /*0d30*/  IMAD R13, R19, c[0x0][0x174], R9 ;  /* 0x00005d00130d7a24 */ /* 0x000fe200078e0209 */
[C---:B------:R-:W-:Y:S02]  /*0d40*/  LEA R10, P0, R8.reuse, c[0x0][0x160], 0x1 ;  /* 0x00005800080a7a11 */ /* 0x040fe400078008ff */
[----:B------:R-:W-:Y:S02]  /*0d50*/  F2FP.BF16.PACK_AB R9, RZ, R11 ;  /* 0x0000000bff09723e */ /* 0x000fe400000010ff */
[----:B------:R-:W-:-:S05]  /*0d60*/  LEA.HI.X R11, R8, c[0x0][0x164], R13, 0x1, P0 ;  /* 0x00005900080b7a11 */ /* 0x000fca00000f0c0d */
[----:B------:R0:W-:Y:S04]  /*0d70*/  STG.E.U16 [R10.64], R9 ;  /* 0x000000090a007986 */ /* 0x0001e8000c101506 */
.L_x_7222:
[----:B------:R-:W-:Y:S05]  /*0d80*/  BSYNC B0 ;  /* 0x0000000000007941 */ /* 0x000fea0003800000 */
.L_x_7221:
[----:B------:R-:W-:Y:S01]  /*0d90*/  BSSY B0, `(.L_x_7223) ;  /* 0x000000e000007945 */ /* 0x000fe20003800000 */
[----:B------:R-:W-:Y:S05]  /*0da0*/  @P2 BRA `(.L_x_7224) ;  /* 0x000000c000002947 */ /* 0x000fea0003800000 */
[----:B0-----:R-:W-:Y:S01]  /*0db0*/  PRMT R9, RZ, 0x5410, R0 ;  /* 0x00005410ff097816 */ /* 0x001fe20000000000 */
[----:B-1----:R-:W-:Y:S04]  /*0dc0*/  MUFU.RCP R11, R7 ;  /* 0x00000007000b7308 */ /* 0x002fe80000001000 */
[----:B------:R-:W-:-:S04]  /*0dd0*/  FADD.FTZ R9, R9, -R6 ;  /* 0x8000000609097221 */ /* 0x000fc80000010000 */
[----:B------:R-:W-:Y:S02]  /*0de0*/  FMUL.FTZ R10, R9, 1.4426950216293334961 ;  /* 0x3fb8aa3b090a7820 */ /* 0x000fe40000410000 */
[C---:B------:R-:W-:Y:S02]  /*0df0*/  IMAD.WIDE.U32 R8, R19.reuse, c[0x0][0x170], R4 ;  /* 0x00005c0013087a25 */ /* 0x040fe400078e0004 */
[----:B------:R-:W0:Y:S02]  /*0e00*/  MUFU.EX2 R0, R10 ;  /* 0x0000000a00007308 */ /* 0x000e240000000800 */
[----:B------:R-:W-:Y:S01]  /*0e10*/  IMAD R5, R19, c[0x0][0x174], R9 ;  /* 0x00005d0013057a24 */ /* 0x000fe200078e0209 */
[----:B------:R-:W-:-:S04]  /*0e20*/  LEA R4, P0, R8, c[0x0][0x160], 0x1 ;  /* 0x0000580008047a11 */ /* 0x000fc800078008ff */
[----:B------:R-:W-:Y:S01]  /*0e30*/  LEA.HI.X R5, R8, c[0x0][0x164], R5, 0x1, P0 ;  /* 0x0000590008057a11 */ /* 0x000fe200000f0c05 */
[----:B0-----:R-:W-:-:S05]  /*0e40*/  FMUL.FTZ R0, R0, R11 ;  /* 0x0000000b00007220 */ /* 0x001fca0000410000 */
[----:B------:R-:W-:-:S05]  /*0e50*/  F2FP.BF16.PACK_AB R0, RZ, R0 ;  /* 0x00000000ff00723e */ /* 0x000fca00000010ff */
[----:B------:R0:W-:Y:S02]  /*0e60*/  STG.E.U16 [R4.64], R0 ;  /* 0x0000000004007986 */ /* 0x0001e4000c101506 */
.L_x_7224:
[----:B------:R-:W-:Y:S05]  /*0e70*/  BSYNC B0 ;  /* 0x0000000000007941 */ /* 0x000fea0003800000 */
.L_x_7223:
        /* <DEDUP_REMOVED lines=19> */
.L_x_7226:
[----:B------:R-:W-:Y:S05]  /*0fb0*/  BSYNC B0 ;  /* 0x0000000000007941 */ /* 0x000fea0003800000 */
.L_x_7225:
[----:B------:R-:W-:Y:S05]  /*0fc0*/  @P4 EXIT ;  /* 0x000000000000494d */ /* 0x000fea0003800000 */
        /* <DEDUP_REMOVED lines=11> */
[----:B------:R-:W-:Y:S01]  /*1080*/  STG.E.U16 [R2.64], R0 ;  /* 0x0000000002007986 */ /* 0x000fe2000c101506 */
[----:B------:R-:W-:Y:S05]  /*1090*/  EXIT ;  /* 0x000000000000794d */ /* 0x000fea0003800000 */
.L_x_7213:
[----:B------:R-:W-:Y:S01]  /*10a0*/  IMAD.MOV.U32 R14, RZ, RZ, 0x10 ;  /* 0x00000010ff0e7424 */ /* 0x000fe200078e00ff */
[----:B------:R-:W-:Y:S01]  /*10b0*/  MOV R8, 0x10f0 ;  /* 0x000010f000087802 */ /* 0x000fe20000000f00 */
[----:B------:R-:W-:Y:S02]  /*10c0*/  IMAD.MOV.U32 R13, RZ, RZ, 0x1f ;  /* 0x0000001fff0d7424 */ /* 0x000fe400078e00ff */
[----:B------:R-:W-:Y:S02]  /*10d0*/  IMAD.MOV.U32 R12, RZ, RZ, -0x1 ;  /* 0xffffffffff0c7424 */ /* 0x000fe400078e00ff */
[----:B--2---:R-:W-:Y:S05]  /*10e0*/  CALL.REL.NOINC `($__internal_56_$__cuda_sm70_shflsync_down_p) ;  /* 0x000003c000007944 */ /* 0x004fea0003c00000 */
[----:B01----:R-:W-:Y:S05]  /*10f0*/  BRA `(.L_x_7227) ;  /* 0xfffff50000007947 */ /* 0x003fea000383ffff */
.L_x_7214:
[----:B------:R-:W-:Y:S01]  /*1100*/  IMAD.MOV.U32 R14, RZ, RZ, 0x8 ;  /* 0x00000008ff0e7424 */ /* 0x000fe200078e00ff */
[----:B------:R-:W-:Y:S01]  /*1110*/  MOV R8, 0x1150 ;  /* 0x0000115000087802 */ /* 0x000fe20000000f00 */
[----:B------:R-:W-:Y:S02]  /*1120*/  IMAD.MOV.U32 R13, RZ, RZ, 0x1f ;  /* 0x0000001fff0d7424 */ /* 0x000fe400078e00ff */
[----:B------:R-:W-:Y:S02]  /*1130*/  IMAD.MOV.U32 R12, RZ, RZ, -0x1 ;  /* 0xffffffffff0c7424 */ /* 0x000fe400078e00ff */
[----:B------:R-:W-:Y:S05]  /*1140*/  CALL.REL.NOINC `($__internal_56_$__cuda_sm70_shflsync_down_p) ;  /* 0x0000036000007944 */ /* 0x000fea0003c00000 */
[----:B-1----:R-:W-:Y:S01]  /*1150*/  FSETP.GEU.FTZ.AND P6, PT, R15, R13, PT ;  /* 0x0000000d0f00720b */ /* 0x002fe20003fde000 */
[----:B0-----:R-:W-:Y:S01]  /*1160*/  IMAD.MOV.U32 R14, RZ, RZ, 0x4 ;  /* 0x00000004ff0e7424 */ /* 0x001fe200078e00ff */
[----:B------:R-:W-:Y:S01]  /*1170*/  MOV R8, 0x11c0 ;  /* 0x000011c000087802 */ /* 0x000fe20000000f00 */
[----:B------:R-:W-:Y:S01]  /*1180*/  IMAD.MOV.U32 R12, RZ, RZ, -0x1 ;  /* 0xffffffffff0c7424 */ /* 0x000fe200078e00ff */
[----:B------:R-:W-:Y:S01]  /*1190*/  FSEL R15, R13, R15, !P6 ;  /* 0x0000000f0d0f7208 */ /* 0x000fe20007000000 */
[----:B------:R-:W-:-:S03]  /*11a0*/  IMAD.MOV.U32 R13, RZ, RZ, 0x1f ;  /* 0x0000001fff0d7424 */ /* 0x000fc600078e00ff */
        /* <DEDUP_REMOVED lines=15> */
[----:B01----:R-:W-:Y:S05]  /*12a0*/  BRA `(.L_x_7228) ;  /* 0xfffff42000007947 */ /* 0x003fea000383ffff */
.L_x_7217:
[----:B-1----:R-:W-:Y:S01]  /*12b0*/  IMAD.MOV.U32 R15, RZ, RZ, R7 ;  /* 0x000000ffff0f7224 */ /* 0x002fe200078e0007 */
[----:B------:R-:W-:Y:S01]  /*12c0*/  MOV R8, 0x1310 ;  /* 0x0000131000087802 */ /* 0x000fe20000000f00 */
[----:B------:R-:W-:-:S02]  /*12d0*/  IMAD.MOV.U32 R14, RZ, RZ, 0x10 ;  /* 0x00000010ff0e7424 */ /* 0x000fc400078e00ff */
[----:B0-----:R-:W-:Y:S02]  /*12e0*/  IMAD.MOV.U32 R13, RZ, RZ, 0x1f ;  /* 0x0000001fff0d7424 */ /* 0x001fe400078e00ff */
[----:B------:R-:W-:Y:S02]  /*12f0*/  IMAD.MOV.U32 R12, RZ, RZ, -0x1 ;  /* 0xffffffffff0c7424 */ /* 0x000fe400078e00ff */
[----:B------:R-:W-:Y:S05]  /*1300*/  CALL.REL.NOINC `($__internal_56_$__cuda_sm70_shflsync_down_p) ;  /* 0x000001a000007944 */ /* 0x000fea0003c00000 */
[----:B01----:R-:W-:Y:S05]  /*1310*/  BRA `(.L_x_7229) ;  /* 0xfffff75000007947 */ /* 0x003fea000383ffff */
.L_x_7218:
[----:B------:R-:W-:Y:S01]  /*1320*/  IMAD.MOV.U32 R14, RZ, RZ, 0x8 ;  /* 0x00000008ff0e7424 */ /* 0x000fe200078e00ff */
[----:B------:R-:W-:Y:S01]  /*1330*/  MOV R8, 0x1370 ;  /* 0x0000137000087802 */ /* 0x000fe20000000f00 */
[----:B------:R-:W-:Y:S02]  /*1340*/  IMAD.MOV.U32 R13, RZ, RZ, 0x1f ;  /* 0x0000001fff0d7424 */ /* 0x000fe400078e00ff */
[----:B------:R-:W-:Y:S02]  /*1350*/  IMAD.MOV.U32 R12, RZ, RZ, -0x1 ;  /* 0xffffffffff0c7424 */ /* 0x000fe400078e00ff */
[----:B0-----:R-:W-:Y:S05]  /*1360*/  CALL.REL.NOINC `($__internal_56_$__cuda_sm70_shflsync_down_p) ;  /* 0x0000014000007944 */ /* 0x001fea0003c00000 */
[----:B01----:R-:W-:Y:S01]  /*1370*/  FADD.FTZ R15, R15, R13 ;  /* 0x0000000d0f0f7221 */ /* 0x003fe20000010000 */
[----:B------:R-:W-:Y:S01]  /*1380*/  MOV R8, 0x13d0 ;  /* 0x000013d000087802 */ /* 0x000fe20000000f00 */
[----:B------:R-:W-:Y:S02]  /*1390*/  IMAD.MOV.U32 R14, RZ, RZ, 0x4 ;  /* 0x00000004ff0e7424 */ /* 0x000fe400078e00ff */
[----:B------:R-:W-:-:S02]  /*13a0*/  IMAD.MOV.U32 R13, RZ, RZ, 0x1f ;  /* 0x0000001fff0d7424 */ /* 0x000fc400078e00ff */
[----:B------:R-:W-:Y:S02]  /*13b0*/  IMAD.MOV.U32 R12, RZ, RZ, -0x1 ;  /* 0xffffffffff0c7424 */ /* 0x000fe400078e00ff */
[----:B------:R-:W-:Y:S05]  /*13c0*/  CALL.REL.NOINC `($__internal_56_$__cuda_sm70_shflsync_down_p) ;  /* 0x000000e000007944 */ /* 0x000fea0003c00000 */
[----:B01----:R-:W-:Y:S01]  /*13d0*/  FADD.FTZ R15, R15, R13 ;  /* 0x0000000d0f0f7221 */ /* 0x003fe20000010000 */
[----:B------:R-:W-:Y:S01]  /*13e0*/  MOV R8, 0x1430 ;  /* 0x0000143000087802 */ /* 0x000fe20000000f00 */
[----:B------:R-:W-:Y:S02]  /*13f0*/  IMAD.MOV.U32 R14, RZ, RZ, 0x2 ;  /* 0x00000002ff0e7424 */ /* 0x000fe400078e00ff */
[----:B------:R-:W-:Y:S02]  /*1400*/  IMAD.MOV.U32 R13, RZ, RZ, 0x1f ;  /* 0x0000001fff0d7424 */ /* 0x000fe400078e00ff */
[----:B------:R-:W-:Y:S02]  /*1410*/  IMAD.MOV.U32 R12, RZ, RZ, -0x1 ;  /* 0xffffffffff0c7424 */ /* 0x000fe400078e00ff */
[----:B------:R-:W-:Y:S05]  /*1420*/  CALL.REL.NOINC `($__internal_56_$__cuda_sm70_shflsync_down_p) ;  /* 0x0000008000007944 */ /* 0x000fea0003c00000 */
[----:B-1----:R-:W-:Y:S01]  /*1430*/  FADD.FTZ R10, R15, R13 ;  /* 0x0000000d0f0a7221 */ /* 0x002fe20000010000 */
[----:B------:R-:W-:Y:S01]  /*1440*/  MOV R8, 0x14a0 ;  /* 0x000014a000087802 */ /* 0x000fe20000000f00 */
[----:B0-----:R-:W-:Y:S02]  /*1450*/  IMAD.MOV.U32 R14, RZ, RZ, 0x1 ;  /* 0x00000001ff0e7424 */ /* 0x001fe400078e00ff */
[----:B------:R-:W-:-:S02]  /*1460*/  IMAD.MOV.U32 R13, RZ, RZ, 0x1f ;  /* 0x0000001fff0d7424 */ /* 0x000fc400078e00ff */
[----:B------:R-:W-:Y:S02]  /*1470*/  IMAD.MOV.U32 R12, RZ, RZ, -0x1 ;  /* 0xffffffffff0c7424 */ /* 0x000fe400078e00ff */
[----:B------:R-:W-:Y:S02]  /*1480*/  IMAD.MOV.U32 R15, RZ, RZ, R10 ;  /* 0x000000ffff0f7224 */ /* 0x000fe400078e000a */
[----:B------:R-:W-:Y:S05]  /*1490*/  CALL.REL.NOINC `($__internal_56_$__cuda_sm70_shflsync_down_p) ;  /* 0x0000001000007944 */ /* 0x000fea0003c00000 */
[----:B01----:R-:W-:Y:S05]  /*14a0*/  BRA `(.L_x_7230) ;  /* 0xfffff65000007947 */ /* 0x003fea000383ffff */
        .weak           $__internal_56_$__cuda_sm70_shflsync_down_p
        .type           $__internal_56_$__cuda_sm70_shflsync_down_p,@function
        .size           $__internal_56_$__cuda_sm70_shflsync_down_p,(.L_x_11256 - $__internal_56_$__cuda_sm70_shflsync_down_p)
$__internal_56_$__cuda_sm70_shflsync_down_p:
[----:B------:R-:W-:Y:S01]  /*14b0*/  IMAD.MOV.U32 R9, RZ, RZ, 0x0 ;  /* 0x00000000ff097424 */ /* 0x000fe200078e00ff */
[----:B------:R-:W-:Y:S04]  /*14c0*/  WARPSYNC R12 ;  /* 0x0000000c00007348 */ /* 0x000fe80003800000 */
[----:B------:R0:W1:Y:S01]  /*14d0*/  SHFL.DOWN PT, R13, R15, R14, R13 ;  /* 0x0800000e0f0d7389 */ /* 0x00006200000e000d */
[----:B------:R-:W-:Y:S05]  /*14e0*/  RET.REL.NODEC R8 `(_ZN2at6native43_GLOBAL__N__9ae7fba5_10_SoftMax_cu_9f978f6322cunn_SoftMaxForwardRegIN3c108BFloat16EfS4_NS1_22SoftMaxForwardEpilogueElLi5EEEvPT1_PKT_T3_) ;  /* 0xffffeb1008007950 */ /* 0x000fea0003c3ffff */
.L_x_7231:
        /* <DEDUP_REMOVED lines=9> */
.L_x_11256:


//--------------------- .text._ZN2at6native43_GLOBAL__N__9ae7fba5_10_SoftMax_cu_9f978f6322cunn_SoftMaxForwardRegIN3c108BFloat16EfS4_NS1_22SoftMaxForwardEpilogueElLi4EEEvPT1_PKT_T3_ --------------------------
	.section	.text._ZN2at6native43_GLOBAL__N__9ae7fba5_10_SoftMax_cu_9f978f6322cunn_SoftMaxForwardRegIN3c108BFloat16EfS4_NS1_22SoftMaxForwardEpilogueElLi4EEEvPT1_PKT_T3_,"ax",@progbits
	.sectioninfo	@"SHI_REGISTERS=28"
	.align	128
.text._ZN2at6native43_GLOBAL__N__9ae7fba5_10_SoftMax_cu_9f978f6322cunn_SoftMaxForwardRegIN3c108BFloat16EfS4_NS1_22SoftMaxForwardEpilogueElLi4EEEvPT1_PKT_T3_:
        .type           _ZN2at6native43_GLOBAL__N__9ae7fba5_10_SoftMax_cu_9f978f6322cunn_SoftMaxForwardRegIN3c108BFloat16EfS4_NS1_22SoftMaxForwardEpilogueElLi4EEEvPT1_PKT_T3_,@function
        .size           _ZN2at6native43_GLOBAL__N__9ae7fba5_10_SoftMax_cu_9f978f6322cunn_SoftMaxForwardRegIN3c108BFloat16EfS4_NS1_22SoftMaxForwardEpilogueElLi4EEEvPT1_PKT_T3_,(.L_x_11258 - _ZN2at6native43_GLOBAL__N__9ae7fba5_10_SoftMax_cu_9f978f6322cunn_SoftMaxForwardRegIN3c108BFloat16EfS4_NS1_22SoftMaxForwardEpilogueElLi4EEEvPT1_PKT_T3_)
        .other          _ZN2at6native43_GLOBAL__N__9ae7fba5_10_SoftMax_cu_9f978f6322cunn_SoftMaxForwardRegIN3c108BFloat16EfS4_NS1_22SoftMaxForwardEpilogueElLi4EEEvPT1_PKT_T3_,@"STO_CUDA_ENTRY STV_DEFAULT"
_ZN2at6native43_GLOBAL__N__9ae7fba5_10_SoftMax_cu_9f978f6322cunn_SoftMaxForwardRegIN3c108BFloat16EfS4_NS1_22SoftMaxForwardEpilogueElLi4EEEvPT1_PKT_T3_:
        /* <DEDUP_REMOVED lines=21> */
[C---:B------:R-:W-:Y:S02]  /*0150*/  @!P0 LEA R14, P4, R18.reuse, c[0x0][0x168], 0x1 ;  /* 0x00005a00120e8a11 */ /* 0x040fe400078808ff */
[----:B------:R-:W-:Y:S01]  /*0160*/  ISETP.GE.AND.EX P3, PT, R3, c[0x0][0x174], PT, P3 ;  /* 0x00005d0003007a0c */ /* 0x000fe20003f66330 */
[C---:B------:R-:W-:Y:S01]  /*0170*/  @!P1 IMAD R17, R11.reuse, c[0x0][0x174], R21 ;  /* 0x00005d000b119a24 */ /* 0x040fe200078e0215 */
[----:B------:R-:W-:Y:S02]  /*0180*/  @!P0 LEA.HI.X R15, R18, c[0x0][0x16c], R15, 0x1, P4 ;  /* 0x00005b00120f8a11 */ /* 0x000fe400020f0c0f */
[C---:B------:R-:W-:Y:S01]  /*0190*/  @!P1 LEA R16, P5, R20.reuse, c[0x0][0x168], 0x1 ;  /* 0x00005a0014109a11 */ /* 0x040fe200078a08ff */
[C---:B------:R-:W-:Y:S02]  /*01a0*/  @!P2 IMAD.WIDE.U32 R18, R11.reuse, c[0x0][0x170], R4 ;  /* 0x00005c000b12aa25 */ /* 0x040fe400078e0004 */
[----:B------:R-:W2:Y:S01]  /*01b0*/  @!P0 LDG.E.U16 R0, [R14.64] ;  /* 0x000000060e008981 */ /* 0x000ea2000c1e1500 */
[----:B------:R-:W-:Y:S01]  /*01c0*/  @!P1 LEA.HI.X R17, R20, c[0x0][0x16c], R17, 0x1, P5 ;  /* 0x00005b0014119a11 */ /* 0x000fe200028f0c11 */
[----:B------:R-:W-:Y:S01]  /*01d0*/  @!P2 IMAD R19, R11, c[0x0][0x174], R19 ;  /* 0x00005d000b13aa24 */ /* 0x000fe200078e0213 */
[----:B------:R-:W-:-:S03]  /*01e0*/  @!P2 LEA R20, P4, R18, c[0x0][0x168], 0x1 ;  /* 0x00005a001214aa11 */ /* 0x000fc600078808ff */
[C---:B------:R-:W-:Y:S01]  /*01f0*/  @!P3 IMAD.WIDE.U32 R22, R11.reuse, c[0x0][0x170], R2 ;  /* 0x00005c000b16ba25 */ /* 0x040fe200078e0002 */
[----:B------:R-:W-:Y:S01]  /*0200*/  @!P2 LEA.HI.X R21, R18, c[0x0][0x16c], R19, 0x1, P4 ;  /* 0x00005b001215aa11 */ /* 0x000fe200020f0c13 */
[----:B------:R-:W3:Y:S02]  /*0210*/  @!P1 LDG.E.U16 R10, [R16.64] ;  /* 0x00000006100a9981 */ /* 0x000ee4000c1e1500 */
[----:B------:R-:W-:Y:S01]  /*0220*/  @!P3 IMAD R19, R11, c[0x0][0x174], R23 ;  /* 0x00005d000b13ba24 */ /* 0x000fe200078e0217 */
[C---:B------:R-:W-:Y:S01]  /*0230*/  @!P3 LEA R18, P4, R22.reuse, c[0x0][0x168], 0x1 ;  /* 0x00005a001612ba11 */ /* 0x040fe200078808ff */
[----:B------:R0:W4:Y:S03]  /*0240*/  @!P2 LDG.E.U16 R12, [R20.64] ;  /* 0x00000006140ca981 */ /* 0x000126000c1e1500 */
[----:B------:R-:W-:-:S05]  /*0250*/  @!P3 LEA.HI.X R19, R22, c[0x0][0x16c], R19, 0x1, P4 ;  /* 0x00005b001613ba11 */ /* 0x000fca00020f0c13 */
[----:B------:R-:W5:Y:S01]  /*0260*/  @!P3 LDG.E.U16 R13, [R18.64] ;  /* 0x00000006120db981 */ /* 0x000f62000c1e1500 */
[----:B------:R-:W-:Y:S01]  /*0270*/  IMAD.MOV.U32 R22, RZ, RZ, -0x800001 ;  /* 0xff7fffffff167424 */ /* 0x000fe200078e00ff */
[----:B0-----:R-:W-:Y:S01]  /*0280*/  SHF.R.S32.HI R21, RZ, 0x1f, R8 ;  /* 0x0000001fff157819 */ /* 0x001fe20000011408 */
[----:B------:R-:W-:Y:S02]  /*0290*/  ULDC UR4, c[0x0][0x0] ;  /* 0x0000000000047ab9 */ /* 0x000fe40000000800 */
[----:B------:R-:W-:Y:S01]  /*02a0*/  USHF.R.U32.HI UR4, URZ, 0x5, UR4 ;  /* 0x000000053f047899 */ /* 0x000fe20008011604 */
[----:B------:R-:W-:Y:S05]  /*02b0*/  BAR.SYNC.DEFER_BLOCKING 0x0 ;  /* 0x0000000000007b1d */ /* 0x000fea0000010000 */
[----:B------:R-:W-:Y:S01]  /*02c0*/  ISETP.GE.AND P6, PT, R8, UR4, PT ;  /* 0x0000000408007c0c */ /* 0x000fe2000bfc6270 */
[----:B------:R-:W-:Y:S03]  /*02d0*/  BSSY B0, `(.L_x_7232) ;  /* 0x0000036000007945 */ /* 0x000fe60003800000 */
[----:B------:R-:W-:-:S02]  /*02e0*/  P2R R23, PR, RZ, 0x40 ;  /* 0x00000040ff177803 */ /* 0x000fc40000000000 */
[----:B--2---:R-:W-:-:S04]  /*02f0*/  @!P0 PRMT R14, RZ, 0x5410, R0 ;  /* 0x00005410ff0e8816 */ /* 0x004fc80000000000 */
[----:B------:R-:W-:Y:S02]  /*0300*/  @!P0 FMNMX.FTZ R22, R14, -3.40282346638528859812e+38, !PT ;  /* 0xff7fffff0e168809 */ /* 0x000fe40007810000 */
[----:B---3--:R-:W-:-:S04]  /*0310*/  @!P1 PRMT R15, RZ, 0x5410, R10 ;  /* 0x00005410ff0f9816 */ /* 0x008fc8000000000a */
[----:B------:R-:W-:Y:S02]  /*0320*/  @!P1 FMNMX.FTZ R22, R22, R15, !PT ;  /* 0x0000000f16169209 */ /* 0x000fe40007810000 */
[----:B----4-:R-:W-:-:S04]  /*0330*/  @!P2 PRMT R15, RZ, 0x5410, R12 ;  /* 0x00005410ff0fa816 */ /* 0x010fc8000000000c */
[----:B------:R-:W-:Y:S02]  /*0340*/  @!P2 FMNMX.FTZ R22, R22, R15, !PT ;  /* 0x0000000f1616a209 */ /* 0x000fe40007810000 */
[----:B-----5:R-:W-:-:S04]  /*0350*/  @!P3 PRMT R15, RZ, 0x5410, R13 ;  /* 0x00005410ff0fb816 */ /* 0x020fc8000000000d */
        /* <DEDUP_REMOVED lines=12> */
[----:B------:R-:W-:Y:S02]  /*0420*/  LOP3.LUT R21, R15, 0xffffffe0, RZ, 0xc0, !PT ;  /* 0xffffffe00f157812 */ /* 0x000fe400078ec0ff */
[----:B0-----:R-:W-:-:S04]  /*0430*/  FSETP.GEU.FTZ.AND P4, PT, R17, R16, PT ;  /* 0x000000101100720b */ /* 0x001fc80003f9e000 */
[----:B------:R-:W-:-:S05]  /*0440*/  FSEL R16, R16, R17, !P4 ;  /* 0x0000001110107208 */ /* 0x000fca0006000000 */
[----:B------:R-:W0:Y:S01]  /*0450*/  SHFL.DOWN PT, R19, R16, 0x1, 0x1f ;  /* 0x08201f0010137f89 */ /* 0x000e2200000e0000 */
[----:B------:R-:W-:-:S05]  /*0460*/  IMAD.IADD R18, R8, 0x1, -R21 ;  /* 0x0000000108127824 */ /* 0x000fca00078e0a15 */
[----:B------:R-:W-:-:S13]  /*0470*/  ISETP.NE.AND P4, PT, R18, RZ, PT ;  /* 0x000000ff1200720c */ /* 0x000fda0003f85270 */
[----:B------:R-:W-:Y:S02]  /*0480*/  @!P4 SHF.R.S32.HI R14, RZ, 0x5, R15 ;  /* 0x00000005ff0ec819 */ /* 0x000fe4000001140f */
[----:B0-----:R-:W-:-:S04]  /*0490*/  FSETP.GEU.FTZ.AND P5, PT, R16, R19, PT ;  /* 0x000000131000720b */ /* 0x001fc80003fbe000 */
[----:B------:R-:W-:-:S05]  /*04a0*/  FSEL R19, R19, R16, !P5 ;  /* 0x0000001013137208 */ /* 0x000fca0006800000 */
[----:B------:R0:W-:Y:S01]  /*04b0*/  @!P4 STS [R14.X4], R19 ;  /* 0x000000130e00c388 */ /* 0x0001e20000004800 */
[----:B------:R-:W-:-:S03]  /*04c0*/  IMAD.MOV.U32 R22, RZ, RZ, -0x800001 ;  /* 0xff7fffffff167424 */ /* 0x000fc600078e00ff */
[----:B------:R-:W-:Y:S01]  /*04d0*/  BAR.SYNC.DEFER_BLOCKING 0x0 ;  /* 0x0000000000007b1d */ /* 0x000fe20000010000 */
[----:B------:R-:W-:-:S05]  /*04e0*/  IADD3 R16, R8, 0x1f, RZ ;  /* 0x0000001f08107810 */ /* 0x000fca0007ffe0ff */
[----:B------:R0:W1:Y:S01]  /*04f0*/  @!P6 LDS R22, [R18.X4] ;  /* 0x000000001216e984 */ /* 0x0000620000004800 */
[----:B------:R-:W-:-:S13]  /*0500*/  ISETP.GT.U32.AND P5, PT, R16, 0x3e, PT ;  /* 0x0000003e1000780c */ /* 0x000fda0003fa4070 */
[----:B------:R-:W-:Y:S05]  /*0510*/  @P5 BRA `(.L_x_7233) ;  /* 0x0000011000005947 */ /* 0x000fea0003800000 */
[----:B0-----:R-:W-:Y:S05]  /*0520*/  BRA.DIV ~URZ, `(.L_x_7234) ;  /* 0x000008a27f007947 */ /* 0x001fea000b800000 */
[----:B-1----:R0:W1:Y:S02]  /*0530*/  SHFL.DOWN PT, R20, R22, 0x10, 0x1f ;  /* 0x0a001f0016147f89 */ /* 0x00206400000e0000 */
.L_x_7246:
[----:B-1----:R-:W-:-:S04]  /*0540*/  FSETP.GEU.FTZ.AND P6, PT, R22, R20, PT ;  /* 0x000000141600720b */ /* 0x002fc80003fde000 */
[----:B------:R-:W-:Y:S01]  /*0550*/  FSEL R25, R20, R22, !P6 ;  /* 0x0000001614197208 */ /* 0x000fe20007000000 */
[----:B------:R-:W-:Y:S05]  /*0560*/  BRA.DIV ~URZ, `(.L_x_7235) ;  /* 0x000008c27f007947 */ /* 0x000fea000b800000 */
[----:B------:R-:W1:Y:S02]  /*0570*/  SHFL.DOWN PT, R14, R25, 0x8, 0x1f ;  /* 0x09001f00190e7f89 */ /* 0x000e6400000e0000 */
[----:B-1----:R-:W-:-:S04]  /*0580*/  FSETP.GEU.FTZ.AND P6, PT, R25, R14, PT ;  /* 0x0000000e1900720b */ /* 0x002fc80003fde000 */
[----:B------:R-:W-:-:S05]  /*0590*/  FSEL R14, R14, R25, !P6 ;  /* 0x000000190e0e7208 */ /* 0x000fca0007000000 */
[----:B------:R-:W1:Y:S02]  /*05a0*/  SHFL.DOWN PT, R17, R14, 0x4, 0x1f ;  /* 0x08801f000e117f89 */ /* 0x000e6400000e0000 */
[----:B-1----:R-:W-:-:S04]  /*05b0*/  FSETP.GEU.FTZ.AND P6, PT, R14, R17, PT ;  /* 0x000000110e00720b */ /* 0x002fc80003fde000 */
[----:B------:R-:W-:-:S05]  /*05c0*/  FSEL R17, R17, R14, !P6 ;  /* 0x0000000e11117208 */ /* 0x000fca0007000000 */
[----:B------:R-:W1:Y:S02]  /*05d0*/  SHFL.DOWN PT, R16, R17, 0x2, 0x1f ;  /* 0x08401f0011107f89 */ /* 0x000e6400000e0000 */
[----:B-1----:R-:W-:-:S04]  /*05e0*/  FSETP.GEU.FTZ.AND P6, PT, R17, R16, PT ;  /* 0x000000101100720b */ /* 0x002fc80003fde000 */
[----:B0-----:R-:W-:-:S05]  /*05f0*/  FSEL R22, R16, R17, !P6 ;  /* 0x0000001110167208 */ /* 0x001fca0007000000 */
[----:B------:R0:W1:Y:S04]  /*0600*/  SHFL.DOWN PT, R20, R22, 0x1, 0x1f ;  /* 0x08201f0016147f89 */ /* 0x00006800000e0000 */
.L_x_7247:
[----:B-1----:R-:W-:-:S04]  /*0610*/  FSETP.GEU.FTZ.AND P6, PT, R22, R20, PT ;  /* 0x000000141600720b */ /* 0x002fc80003fde000 */
[----:B0-----:R-:W-:-:S04]  /*0620*/  FSEL R22, R20, R22, !P6 ;  /* 0x0000001614167208 */ /* 0x001fc80007000000 */
.L_x_7233:
[----:B0-----:R-:W-:Y:S05]  /*0630*/  BSYNC B0 ;  /* 0x0000000000007941 */ /* 0x001fea0003800000 */
.L_x_7232:
[----:B------:R-:W-:Y:S01]  /*0640*/  ISETP.NE.AND P6, PT, R8, RZ, PT ;  /* 0x000000ff0800720c */ /* 0x000fe20003fc5270 */
[----:B------:R-:W-:-:S12]  /*0650*/  WARPSYNC 0xffffffff ;  /* 0xffffffff00007948 */ /* 0x000fd80003800000 */
[----:B-1----:R0:W-:Y:S02]  /*0660*/  @!P6 STS [RZ], R22 ;  /* 0x00000016ff00e388 */ /* 0x0021e40000000800 */
[----:B------:R-:W-:Y:S01]  /*0670*/  BAR.SYNC.DEFER_BLOCKING 0x0 ;  /* 0x0000000000007b1d */ /* 0x000fe20000010000 */
[----:B------:R-:W-:Y:S02]  /*0680*/  @!P0 PRMT R17, RZ, 0x5410, R0 ;  /* 0x00005410ff118816 */ /* 0x000fe40000000000 */
[----:B------:R-:W-:Y:S01]  /*0690*/  @!P4 SHF.R.S32.HI R25, RZ, 0x5, R15 ;  /* 0x00000005ff19c819 */ /* 0x000fe2000001140f */
[----:B------:R-:W-:Y:S02]  /*06a0*/  IMAD.MOV.U32 R15, RZ, RZ, RZ ;  /* 0x000000ffff0f7224 */ /* 0x000fe400078e00ff */
[----:B------:R-:W-:Y:S01]  /*06b0*/  BSSY B0, `(.L_x_7236) ;  /* 0x0000032000007945 */ /* 0x000fe20003800000 */
[----:B------:R-:W1:Y:S02]  /*06c0*/  LDS R14, [RZ] ;  /* 0x00000000ff0e7984 */ /* 0x000e640000000800 */
[----:B-1----:R-:W-:Y:S01]  /*06d0*/  @!P0 FADD.FTZ R16, R17, -R14 ;  /* 0x8000000e11108221 */ /* 0x002fe20000010000 */
[----:B------:R-:W-:-:S03]  /*06e0*/  @!P1 PRMT R17, RZ, 0x5410, R10 ;  /* 0x00005410ff119816 */ /* 0x000fc6000000000a */
[----:B------:R-:W-:Y:S02]  /*06f0*/  @!P0 FMUL.FTZ R16, R16, 1.4426950216293334961 ;  /* 0x3fb8aa3b10108820 */ /* 0x000fe40000410000 */
[----:B------:R-:W-:-:S04]  /*0700*/  @!P1 FADD.FTZ R17, R17, -R14 ;  /* 0x8000000e11119221 */ /* 0x000fc80000010000 */
[----:B------:R-:W-:Y:S01]  /*0710*/  @!P1 FMUL.FTZ R19, R17, 1.4426950216293334961 ;  /* 0x3fb8aa3b11139820 */ /* 0x000fe20000410000 */
[----:B------:R-:W-:Y:S01]  /*0720*/  @!P2 PRMT R17, RZ, 0x5410, R12 ;  /* 0x00005410ff11a816 */ /* 0x000fe2000000000c */
[----:B------:R-:W1:Y:S04]  /*0730*/  @!P0 MUFU.EX2 R16, R16 ;  /* 0x0000001000108308 */ /* 0x000e680000000800 */
[----:B------:R-:W-:-:S04]  /*0740*/  @!P2 FADD.FTZ R17, R17, -R14 ;  /* 0x8000000e1111a221 */ /* 0x000fc80000010000 */
[----:B------:R2:W3:Y:S01]  /*0750*/  @!P1 MUFU.EX2 R20, R19 ;  /* 0x0000001300149308 */ /* 0x0004e20000000800 */
[----:B------:R-:W-:-:S07]  /*0760*/  @!P2 FMUL.FTZ R21, R17, 1.4426950216293334961 ;  /* 0x3fb8aa3b1115a820 */ /* 0x000fce0000410000 */
[----:B0-----:R-:W0:Y:S01]  /*0770*/  @!P2 MUFU.EX2 R22, R21 ;  /* 0x000000150016a308 */ /* 0x001e220000000800 */
[----:B--2---:R-:W-:-:S05]  /*0780*/  @!P3 PRMT R19, RZ, 0x5410, R13 ;  /* 0x00005410ff13b816 */ /* 0x004fca000000000d */
[----:B------:R-:W-:-:S04]  /*0790*/  @!P3 FADD.FTZ R17, R19, -R14 ;  /* 0x8000000e1311b221 */ /* 0x000fc80000010000 */
[----:B------:R-:W-:Y:S02]  /*07a0*/  @!P3 FMUL.FTZ R24, R17, 1.4426950216293334961 ;  /* 0x3fb8aa3b1118b820 */ /* 0x000fe40000410000 */
[----:B------:R-:W-:Y:S02]  /*07b0*/  IMAD.MOV.U32 R17, RZ, RZ, RZ ;  /* 0x000000ffff117224 */ /* 0x000fe400078e00ff */
[----:B-1----:R-:W-:Y:S02]  /*07c0*/  @!P0 FADD.FTZ R17, RZ, R16 ;  /* 0x00000010ff118221 */ /* 0x002fe40000010000 */
[----:B------:R-:W1:Y:S02]  /*07d0*/  @!P3 MUFU.EX2 R24, R24 ;  /* 0x000000180018b308 */ /* 0x000e640000000800 */
[----:B---3--:R-:W-:-:S04]  /*07e0*/  @!P1 FADD.FTZ R17, R17, R20 ;  /* 0x0000001411119221 */ /* 0x008fc80000010000 */
[----:B0-----:R-:W-:-:S04]  /*07f0*/  @!P2 FADD.FTZ R17, R17, R22 ;  /* 0x000000161111a221 */ /* 0x001fc80000010000 */
[----:B-1----:R-:W-:-:S05]  /*0800*/  @!P3 FADD.FTZ R17, R17, R24 ;  /* 0x000000181111b221 */ /* 0x002fca0000010000 */
        /* <DEDUP_REMOVED lines=15> */
[----:B------:R-:W-:Y:S05]  /*0900*/  @P5 BRA `(.L_x_7237) ;  /* 0x000000c000005947 */ /* 0x000fea0003800000 */
[----:B------:R-:W-:Y:S05]  /*0910*/  BRA.DIV ~URZ, `(.L_x_7238) ;  /* 0x000006d27f007947 */ /* 0x000fea000b800000 */
[----:B-1----:R1:W2:Y:S02]  /*0920*/  SHFL.DOWN PT, R20, R15, 0x10, 0x1f ;  /* 0x0a001f000f147f89 */ /* 0x0022a400000e0000 */
.L_x_7248:
[----:B0-2---:R-:W-:Y:S01]  /*0930*/  FADD.FTZ R22, R15, R20 ;  /* 0x000000140f167221 */ /* 0x005fe20000010000 */
[----:B------:R-:W-:Y:S05]  /*0940*/  BRA.DIV ~URZ, `(.L_x_7239) ;  /* 0x000007127f007947 */ /* 0x000fea000b800000 */
[----:B-1----:R-:W0:Y:S02]  /*0950*/  SHFL.DOWN PT, R15, R22, 0x8, 0x1f ;  /* 0x09001f00160f7f89 */ /* 0x002e2400000e0000 */
[----:B0-----:R-:W-:-:S05]  /*0960*/  FADD.FTZ R15, R22, R15 ;  /* 0x0000000f160f7221 */ /* 0x001fca0000010000 */
[----:B------:R-:W0:Y:S02]  /*0970*/  SHFL.DOWN PT, R16, R15, 0x4, 0x1f ;  /* 0x08801f000f107f89 */ /* 0x000e2400000e0000 */
[----:B0-----:R-:W-:-:S05]  /*0980*/  FADD.FTZ R16, R15, R16 ;  /* 0x000000100f107221 */ /* 0x001fca0000010000 */
[----:B------:R-:W0:Y:S02]  /*0990*/  SHFL.DOWN PT, R17, R16, 0x2, 0x1f ;  /* 0x08401f0010117f89 */ /* 0x000e2400000e0000 */
[----:B0-----:R-:W-:-:S05]  /*09a0*/  FADD.FTZ R18, R16, R17 ;  /* 0x0000001110127221 */ /* 0x001fca0000010000 */
[----:B------:R0:W1:Y:S02]  /*09b0*/  SHFL.DOWN PT, R20, R18, 0x1, 0x1f ;  /* 0x08201f0012147f89 */ /* 0x00006400000e0000 */
.L_x_7249:
[----:B-1----:R-:W-:Y:S02]  /*09c0*/  FADD.FTZ R15, R20, R18 ;  /* 0x00000012140f7221 */ /* 0x002fe40000010000 */
.L_x_7237:
[----:B------:R-:W-:Y:S05]  /*09d0*/  BSYNC B0 ;  /* 0x0000000000007941 */ /* 0x000fea0003800000 */
.L_x_7236:
[----:B-1----:R1:W-:Y:S01]  /*09e0*/  @!P6 STS [RZ], R15 ;  /* 0x0000000fff00e388 */ /* 0x0023e20000000800 */
[----:B------:R-:W-:Y:S02]  /*09f0*/  WARPSYNC 0xffffffff ;  /* 0xffffffff00007948 */ /* 0x000fe40003800000 */
[----:B------:R-:W-:Y:S06]  /*0a00*/  BAR.SYNC.DEFER_BLOCKING 0x0 ;  /* 0x0000000000007b1d */ /* 0x000fec0000010000 */
[----:B------:R-:W-:Y:S01]  /*0a10*/  BSSY B0, `(.L_x_7240) ;  /* 0x000000f000007945 */ /* 0x000fe20003800000 */
[----:B-1----:R-:W1:Y:S01]  /*0a20*/  LDS R15, [RZ] ;  /* 0x00000000ff0f7984 */ /* 0x002e620000000800 */
[----:B------:R-:W-:Y:S05]  /*0a30*/  @P0 BRA `(.L_x_7241) ;  /* 0x000000c000000947 */ /* 0x000fea0003800000 */
[----:B------:R-:W-:Y:S01]  /*0a40*/  PRMT R17, RZ, 0x5410, R0 ;  /* 0x00005410ff117816 */ /* 0x000fe20000000000 */
[----:B------:R-:W-:Y:S01]  /*0a50*/  IMAD.WIDE.U32 R8, R11, c[0x0][0x170], R8 ;  /* 0x00005c000b087a25 */ /* 0x000fe200078e0008 */
[----:B-1----:R-:W-:Y:S03]  /*0a60*/  MUFU.RCP R0, R15 ;  /* 0x0000000f00007308 */ /* 0x002fe60000001000 */
[----:B------:R-:W-:Y:S01]  /*0a70*/  FADD.FTZ R17, R17, -R14 ;  /* 0x8000000e11117221 */ /* 0x000fe20000010000 */
[----:B------:R-:W-:Y:S01]  /*0a80*/  LEA R16, P0, R8, c[0x0][0x160], 0x1 ;  /* 0x0000580008107a11 */ /* 0x000fe200078008ff */
[----:B------:R-:W-:-:S02]  /*0a90*/  IMAD R9, R11, c[0x0][0x174], R9 ;  /* 0x00005d000b097a24 */ /* 0x000fc400078e0209 */
[----:B0-----:R-:W-:-:S04]  /*0aa0*/  FMUL.FTZ R18, R17, 1.4426950216293334961 ;  /* 0x3fb8aa3b11127820 */ /* 0x001fc80000410000 */
[----:B------:R-:W0:Y:S02]  /*0ab0*/  MUFU.EX2 R17, R18 ;  /* 0x0000001200117308 */ /* 0x000e240000000800 */
[----:B0-----:R-:W-:Y:S01]  /*0ac0*/  FMUL.FTZ R0, R17, R0 ;  /* 0x0000000011007220 */ /* 0x001fe20000410000 */
[----:B------:R-:W-:-:S04]  /*0ad0*/  LEA.HI.X R17, R8, c[0x0][0x164], R9, 0x1, P0 ;  /* 0x0000590008117a11 */ /* 0x000fc800000f0c09 */
[----:B------:R-:W-:-:S05]  /*0ae0*/  F2FP.BF16.PACK_AB R0, RZ, R0 ;  /* 0x00000000ff00723e */ /* 0x000fca00000010ff */
[----:B------:R0:W-:Y:S02]  /*0af0*/  STG.E.U16 [R16.64], R0 ;  /* 0x0000000010007986 */ /* 0x0001e4000c101506 */
.L_x_7241:
[----:B------:R-:W-:Y:S05]  /*0b00*/  BSYNC B0 ;  /* 0x0000000000007941 */ /* 0x000fea0003800000 */
.L_x_7240:
[----:B------:R-:W-:Y:S01]  /*0b10*/  BSSY B0, `(.L_x_7242) ;  /* 0x000000e000007945 */ /* 0x000fe20003800000 */
[----:B------:R-:W-:Y:S05]  /*0b20*/  @P1 BRA `(.L_x_7243) ;  /* 0x000000c000001947 */ /* 0x000fea0003800000 */
[----:B------:R-:W-:Y:S01]  /*0b30*/  PRMT R9, RZ, 0x5410, R10 ;  /* 0x00005410ff097816 */ /* 0x000fe2000000000a */
[----:B01----:R-:W-:Y:S04]  /*0b40*/  MUFU.RCP R17, R15 ;  /* 0x0000000f00117308 */ /* 0x003fe80000001000 */
        /* <DEDUP_REMOVED lines=10> */
.L_x_7243:
[----:B------:R-:W-:Y:S05]  /*0bf0*/  BSYNC B0 ;  /* 0x0000000000007941 */ /* 0x000fea0003800000 */
.L_x_7242:
        /* <DEDUP_REMOVED lines=14> */
.L_x_7245:
[----:B------:R-:W-:Y:S05]  /*0ce0*/  BSYNC B0 ;  /* 0x0000000000007941 */ /* 0x000fea0003800000 */
.L_x_7244:
[----:B------:R-:W-:Y:S05]  /*0cf0*/  @P3 EXIT ;  /* 0x000000000000394d */ /* 0x000fea0003800000 */
[----:B------:R-:W-:Y:S01]  /*0d00*/  PRMT R13, RZ, 0x5410, R13 ;  /* 0x00005410ff0d7816 */ /* 0x000fe2000000000d */
[----:B-1----:R-:W-:Y:S01]  /*0d10*/  MUFU.RCP R15, R15 ;  /* 0x0000000f000f7308 */ /* 0x002fe20000001000 */
[----:B0-----:R-:W-:-:S04]  /*0d20*/  IMAD.WIDE.U32 R4, R11, c[0x0][0x170], R2 ;  /* 0x00005c000b047a25 */ /* 0x001fc800078e0002 */
[----:B------:R-:W-:Y:S01]  /*0d30*/  FADD.FTZ R13, R13, -R14 ;  /* 0x8000000e0d0d7221 */ /* 0x000fe20000010000 */
[----:B------:R-:W-:Y:S01]  /*0d40*/  LEA R2, P0, R4, c[0x0][0x160], 0x1 ;  /* 0x0000580004027a11 */ /* 0x000fe200078008ff */
[----:B------:R-:W-:Y:S02]  /*0d50*/  IMAD R11, R11, c[0x0][0x174], R5 ;  /* 0x00005d000b0b7a24 */ /* 0x000fe400078e0205 */
[----:B------:R-:W-:-:S03]  /*0d60*/  FMUL.FTZ R13, R13, 1.4426950216293334961 ;  /* 0x3fb8aa3b0d0d7820 */ /* 0x000fc60000410000 */
[----:B------:R-:W-:Y:S01]  /*0d70*/  LEA.HI.X R3, R4, c[0x0][0x164], R11, 0x1, P0 ;  /* 0x0000590004037a11 */ /* 0x000fe200000f0c0b */
[----:B------:R-:W0:Y:S02]  /*0d80*/  MUFU.EX2 R0, R13 ;  /* 0x0000000d00007308 */ /* 0x000e240000000800 */
[----:B0-----:R-:W-:-:S05]  /*0d90*/  FMUL.FTZ R0, R0, R15 ;  /* 0x0000000f00007220 */ /* 0x001fca0000410000 */
[----:B------:R-:W-:-:S05]  /*0da0*/  F2FP.BF16.PACK_AB R0, RZ, R0 ;  /* 0x00000000ff00723e */ /* 0x000fca00000010ff */
[----:B------:R-:W-:Y:S01]  /*0db0*/  STG.E.U16 [R2.64], R0 ;  /* 0x0000000002007986 */ /* 0x000fe2000c101506 */
[----:B------:R-:W-:Y:S05]  /*0dc0*/  EXIT ;  /* 0x000000000000794d */ /* 0x000fea0003800000 */
.L_x_7234:
[----:B------:R-:W-:Y:S01]  /*0dd0*/  IMAD.MOV.U32 R21, RZ, RZ, 0x10 ;  /* 0x00000010ff157424 */ /* 0x000fe200078e00ff */
[----:B------:R-:W-:Y:S01]  /*0de0*/  MOV R16, 0xe20 ;  /* 0x00000e2000107802 */ /* 0x000fe20000000f00 */
[----:B------:R-:W-:Y:S02]  /*0df0*/  IMAD.MOV.U32 R20, RZ, RZ, 0x1f ;  /* 0x0000001fff147424 */ /* 0x000fe400078e00ff */
[----:B------:R-:W-:Y:S02]  /*0e00*/  IMAD.MOV.U32 R19, RZ, RZ, -0x1 ;  /* 0xffffffffff137424 */ /* 0x000fe400078e00ff */
[----:B-1----:R-:W-:Y:S05]  /*0e10*/  CALL.REL.NOINC `($__internal_57_$__cuda_sm70_shflsync_down_p) ;  /* 0x000003d000007944 */ /* 0x002fea0003c00000 */
[----:B01----:R-:W-:Y:S05]  /*0e20*/  BRA `(.L_x_7246) ;  /* 0xfffff71000007947 */ /* 0x003fea000383ffff */
.L_x_7235:
[----:B0-----:R-:W-:Y:S01]  /*0e30*/  IMAD.MOV.U32 R22, RZ, RZ, R25 ;  /* 0x000000ffff167224 */ /* 0x001fe200078e0019 */
[----:B------:R-:W-:Y:S01]  /*0e40*/  MOV R16, 0xe90 ;  /* 0x00000e9000107802 */ /* 0x000fe20000000f00 */
[----:B------:R-:W-:Y:S02]  /*0e50*/  IMAD.MOV.U32 R21, RZ, RZ, 0x8 ;  /* 0x00000008ff157424 */ /* 0x000fe400078e00ff */
[----:B------:R-:W-:Y:S02]  /*0e60*/  IMAD.MOV.U32 R20, RZ, RZ, 0x1f ;  /* 0x0000001fff147424 */ /* 0x000fe400078e00ff */
[----:B------:R-:W-:-:S02]  /*0e70*/  IMAD.MOV.U32 R19, RZ, RZ, -0x1 ;  /* 0xffffffffff137424 */ /* 0x000fc400078e00ff */
[----:B------:R-:W-:Y:S05]  /*0e80*/  CALL.REL.NOINC `($__internal_57_$__cuda_sm70_shflsync_down_p) ;  /* 0x0000036000007944 */ /* 0x000fea0003c00000 */
[----:B-1----:R-:W-:Y:S01]  /*0e90*/  FSETP.GEU.FTZ.AND P6, PT, R25, R20, PT ;  /* 0x000000141900720b */ /* 0x002fe20003fde000 */
[----:B0-----:R-:W-:Y:S01]  /*0ea0*/  IMAD.MOV.U32 R21, RZ, RZ, 0x4 ;  /* 0x00000004ff157424 */ /* 0x001fe200078e00ff */
[----:B------:R-:W-:Y:S01]  /*0eb0*/  MOV R16, 0xf00 ;  /* 0x00000f0000107802 */ /* 0x000fe20000000f00 */
[----:B------:R-:W-:Y:S01]  /*0ec0*/  IMAD.MOV.U32 R19, RZ, RZ, -0x1 ;  /* 0xffffffffff137424 */ /* 0x000fe200078e00ff */
[----:B------:R-:W-:Y:S01]  /*0ed0*/  FSEL R22, R20, R25, !P6 ;  /* 0x0000001914167208 */ /* 0x000fe20007000000 */
[----:B------:R-:W-:-:S03]  /*0ee0*/  IMAD.MOV.U32 R20, RZ, RZ, 0x1f ;  /* 0x0000001fff147424 */ /* 0x000fc600078e00ff */
        /* <DEDUP_REMOVED lines=15> */
[----:B01----:R-:W-:Y:S05]  /*0fe0*/  BRA `(.L_x_7247) ;  /* 0xfffff62000007947 */ /* 0x003fea000383ffff */
.L_x_7238:
[----:B01----:R-:W-:Y:S01]  /*0ff0*/  IMAD.MOV.U32 R22, RZ, RZ, R15 ;  /* 0x000000ffff167224 */ /* 0x003fe200078e000f */
[----:B------:R-:W-:Y:S01]  /*1000*/  MOV R16, 0x1050 ;  /* 0x0000105000107802 */ /* 0x000fe20000000f00 */
[----:B------:R-:W-:-:S02]  /*1010*/  IMAD.MOV.U32 R21, RZ, RZ, 0x10 ;  /* 0x00000010ff157424 */ /* 0x000fc400078e00ff */
[----:B------:R-:W-:Y:S02]  /*1020*/  IMAD.MOV.U32 R20, RZ, RZ, 0x1f ;  /* 0x0000001fff147424 */ /* 0x000fe400078e00ff */
[----:B------:R-:W-:Y:S02]  /*1030*/  IMAD.MOV.U32 R19, RZ, RZ, -0x1 ;  /* 0xffffffffff137424 */ /* 0x000fe400078e00ff */
[----:B------:R-:W-:Y:S05]  /*1040*/  CALL.REL.NOINC `($__internal_57_$__cuda_sm70_shflsync_down_p) ;  /* 0x000001a000007944 */ /* 0x000fea0003c00000 */
[----:B01----:R-:W-:Y:S05]  /*1050*/  BRA `(.L_x_7248) ;  /* 0xfffff8d000007947 */ /* 0x003fea000383ffff */
.L_x_7239:
[----:B------:R-:W-:Y:S01]  /*1060*/  IMAD.MOV.U32 R21, RZ, RZ, 0x8 ;  /* 0x00000008ff157424 */ /* 0x000fe200078e00ff */
[----:B------:R-:W-:Y:S01]  /*1070*/  MOV R16, 0x10b0 ;  /* 0x000010b000107802 */ /* 0x000fe20000000f00 */
[----:B------:R-:W-:Y:S02]  /*1080*/  IMAD.MOV.U32 R20, RZ, RZ, 0x1f ;  /* 0x0000001fff147424 */ /* 0x000fe400078e00ff */
[----:B------:R-:W-:Y:S02]  /*1090*/  IMAD.MOV.U32 R19, RZ, RZ, -0x1 ;  /* 0xffffffffff137424 */ /* 0x000fe400078e00ff */
[----:B-1----:R-:W-:Y:S05]  /*10a0*/  CALL.REL.NOINC `($__internal_57_$__cuda_sm70_shflsync_down_p) ;  /* 0x0000014000007944 */ /* 0x002fea0003c00000 */
[----:B01----:R-:W-:Y:S01]  /*10b0*/  FADD.FTZ R22, R22, R20 ;  /* 0x0000001416167221 */ /* 0x003fe20000010000 */
[----:B------:R-:W-:Y:S01]  /*10c0*/  MOV R16, 0x1110 ;  /* 0x0000111000107802 */ /* 0x000fe20000000f00 */
[----:B------:R-:W-:Y:S02]  /*10d0*/  IMAD.MOV.U32 R21, RZ, RZ, 0x4 ;  /* 0x00000004ff157424 */ /* 0x000fe400078e00ff */
[----:B------:R-:W-:-:S02]  /*10e0*/  IMAD.MOV.U32 R20, RZ, RZ, 0x1f ;  /* 0x0000001fff147424 */ /* 0x000fc400078e00ff */
[----:B------:R-:W-:Y:S02]  /*10f0*/  IMAD.MOV.U32 R19, RZ, RZ, -0x1 ;  /* 0xffffffffff137424 */ /* 0x000fe400078e00ff */
[----:B------:R-:W-:Y:S05]  /*1100*/  CALL.REL.NOINC `($__internal_57_$__cuda_sm70_shflsync_down_p) ;  /* 0x000000e000007944 */ /* 0x000fea0003c00000 */
[----:B01----:R-:W-:Y:S01]  /*1110*/  FADD.FTZ R22, R22, R20 ;  /* 0x0000001416167221 */ /* 0x003fe20000010000 */
[----:B------:R-:W-:Y:S01]  /*1120*/  MOV R16, 0x1170 ;  /* 0x0000117000107802 */ /* 0x000fe20000000f00 */
[----:B------:R-:W-:Y:S02]  /*1130*/  IMAD.MOV.U32 R21, RZ, RZ, 0x2 ;  /* 0x00000002ff157424 */ /* 0x000fe400078e00ff */
[----:B------:R-:W-:Y:S02]  /*1140*/  IMAD.MOV.U32 R20, RZ, RZ, 0x1f ;  /* 0x0000001fff147424 */ /* 0x000fe400078e00ff */
[----:B------:R-:W-:Y:S02]  /*1150*/  IMAD.MOV.U32 R19, RZ, RZ, -0x1 ;  /* 0xffffffffff137424 */ /* 0x000fe400078e00ff */
[----:B------:R-:W-:Y:S05]  /*1160*/  CALL.REL.NOINC `($__internal_57_$__cuda_sm70_shflsync_down_p) ;  /* 0x0000008000007944 */ /* 0x000fea0003c00000 */
[----:B-1----:R-:W-:Y:S01]  /*1170*/  FADD.FTZ R18, R22, R20 ;  /* 0x0000001416127221 */ /* 0x002fe20000010000 */
[----:B------:R-:W-:Y:S01]  /*1180*/  MOV R16, 0x11e0 ;  /* 0x000011e000107802 */ /* 0x000fe20000000f00 */
[----:B0-----:R-:W-:Y:S02]  /*1190*/  IMAD.MOV.U32 R21, RZ, RZ, 0x1 ;  /* 0x00000001ff157424 */ /* 0x001fe400078e00ff */
[----:B------:R-:W-:-:S02]  /*11a0*/  IMAD.MOV.U32 R20, RZ, RZ, 0x1f ;  /* 0x0000001fff147424 */ /* 0x000fc400078e00ff */
[----:B------:R-:W-:Y:S02]  /*11b0*/  IMAD.MOV.U32 R19, RZ, RZ, -0x1 ;  /* 0xffffffffff137424 */ /* 0x000fe400078e00ff */
[----:B------:R-:W-:Y:S02]  /*11c0*/  IMAD.MOV.U32 R22, RZ, RZ, R18 ;  /* 0x000000ffff167224 */ /* 0x000fe400078e0012 */
[----:B------:R-:W-:Y:S05]  /*11d0*/  CALL.REL.NOINC `($__internal_57_$__cuda_sm70_shflsync_down_p) ;  /* 0x0000001000007944 */ /* 0x000fea0003c00000 */
[----:B01----:R-:W-:Y:S05]  /*11e0*/  BRA `(.L_x_7249) ;  /* 0xfffff7d000007947 */ /* 0x003fea000383ffff */
        .weak           $__internal_57_$__cuda_sm70_shflsync_down_p
        .type           $__internal_57_$__cuda_sm70_shflsync_down_p,@function
        .size           $__internal_57_$__cuda_sm70_shflsync_down_p,(.L_x_11258 - $__internal_57_$__cuda_sm70_shflsync_down_p)
$__internal_57_$__cuda_sm70_shflsync_down_p:
[----:B------:R-:W-:Y:S01]  /*11f0*/  IMAD.MOV.U32 R17, RZ, RZ, 0x0 ;  /* 0x00000000ff117424 */ /* 0x000fe200078e00ff */
[----:B------:R-:W-:Y:S04]  /*1200*/  WARPSYNC R19 ;  /* 0x0000001300007348 */ /* 0x000fe80003800000 */
[----:B------:R0:W1:Y:S01]  /*1210*/  SHFL.DOWN PT, R20, R22, R21, R20 ;  /* 0x0800001516147389 */ /* 0x00006200000e0014 */
[----:B------:R-:W-:Y:S05]  /*1220*/  RET.REL.NODEC R16 `(_ZN2at6native43_GLOBAL__N__9ae7fba5_10_SoftMax_cu_9f978f6322cunn_SoftMaxForwardRegIN3c108BFloat16EfS4_NS1_22SoftMaxForwardEpilogueElLi4EEEvPT1_PKT_T3_) ;  /* 0xffffedd010007950 */ /* 0x000fea0003c3ffff */
.L_x_7250:
        /* <DEDUP_REMOVED lines=13> */
.L_x_11258:


//--------------------- .text._ZN2at6native43_GLOBAL__N__9ae7fba5_10_SoftMax_cu_9f978f6322cunn_SoftMaxForwardRegIN3c108BFloat16EfS4_NS1_22SoftMaxForwardEpilogueElLi3EEEvPT1_PKT_T3_ --------------------------
	.section	.text._ZN2at6native43_GLOBAL__N__9ae7fba5_10_SoftMax_cu_9f978f6322cunn_SoftMaxForwardRegIN3c108BFloat16EfS4_NS1_22SoftMaxForwardEpilogueElLi3EEEvPT1_PKT_T3_,"ax",@progbits
	.sectioninfo	@"SHI_REGISTERS=24"
	.align	128
.text._ZN2at6native43_GLOBAL__N__9ae7fba5_10_SoftMax_cu_9f978f6322cunn_SoftMaxForwardRegIN3c108BFloat16EfS4_NS1_22SoftMaxForwardEpilogueElLi3EEEvPT1_PKT_T3_:
        .type           _ZN2at6native43_GLOBAL__N__9ae7fba5_10_SoftMax_cu_9f978f6322cunn_SoftMaxForwardRegIN3c108BFloat16EfS4_NS1_22SoftMaxForwardEpilogueElLi3EEEvPT1_PKT_T3_,@function
        .size           _ZN2at6native43_GLOBAL__N__9ae7fba5_10_SoftMax_cu_9f978f6322cunn_SoftMaxForwardRegIN3c108BFloat16EfS4_NS1_22SoftMaxForwardEpilogueElLi3EEEvPT1_PKT_T3_,(.L_x_11260 - _ZN2at6native43_GLOBAL__N__9ae7fba5_10_SoftMax_cu_9f978f6322cunn_SoftMaxForwardRegIN3c108BFloat16EfS4_NS1_22SoftMaxForwardEpilogueElLi3EEEvPT1_PKT_T3_)
        .other          _ZN2at6native43_GLOBAL__N__9ae7fba5_10_SoftMax_cu_9f978f6322cunn_SoftMaxForwardRegIN3c108BFloat16EfS4_NS1_22SoftMaxForwardEpilogueElLi3EEEvPT1_PKT_T3_,@"STO_CUDA_ENTRY STV_DEFAULT"
_ZN2at6native43_GLOBAL__N__9ae7fba5_10_SoftMax_cu_9f978f6322cunn_SoftMaxForwardRegIN3c108BFloat16EfS4_NS1_22SoftMaxForwardEpilogueElLi3EEEvPT1_PKT_T3_:
[----:B------:R-:W-:Y:S02]  /*0000*/  IMAD.MOV.U32 R1, RZ, RZ, c[0x0][0x28] ;  /* 0x00000a00ff017624 */ /* 0x000fe400078e00ff */
[----:B------:R-:W0:Y:S01]  /*0010*/  S2R R6, SR_TID.X ;  /* 0x0000000000067919 */ /* 0x000e220000002100 */
[----:B------:R-:W-:-:S03]  /*0020*/  ULDC.64 UR6, c[0x0][0x118] ;  /* 0x0000460000067ab9 */ /* 0x000fc60000000a00 */
[----:B------:R-:W1:Y:S01]  /*0030*/  S2R R9, SR_CTAID.X ;  /* 0x0000000000097919 */ /* 0x000e620000002500 */
[C---:B0-----:R-:W-:Y:S02]  /*0040*/  IADD3 R4, R6.reuse, c[0x0][0x0], RZ ;  /* 0x0000000006047a10 */ /* 0x041fe40007ffe0ff */
[----:B------:R-:W-:Y:S02]  /*0050*/  ISETP.GE.U32.AND P0, PT, R6, c[0x0][0x170], PT ;  /* 0x00005c0006007a0c */ /* 0x000fe40003f06070 */
[----:B------:R-:W-:Y:S02]  /*0060*/  SHF.R.S32.HI R7, RZ, 0x1f, R6 ;  /* 0x0000001fff077819 */ /* 0x000fe40000011406 */
[----:B------:R-:W-:Y:S02]  /*0070*/  ISETP.GE.U32.AND P1, PT, R4, c[0x0][0x170], PT ;  /* 0x00005c0004007a0c */ /* 0x000fe40003f26070 */
[----:B------:R-:W-:Y:S02]  /*0080*/  SHF.R.S32.HI R5, RZ, 0x1f, R4 ;  /* 0x0000001fff057819 */ /* 0x000fe40000011404 */
[----:B------:R-:W-:-:S02]  /*0090*/  ISETP.GE.AND.EX P0, PT, R7, c[0x0][0x174], PT, P0 ;  /* 0x00005d0007007a0c */ /* 0x000fc40003f06300 */
[----:B------:R-:W-:Y:S02]  /*00a0*/  IADD3 R2, R4, c[0x0][0x0], RZ ;  /* 0x0000000004027a10 */ /* 0x000fe40007ffe0ff */
[----:B------:R-:W-:Y:S02]  /*00b0*/  ISETP.GE.AND.EX P1, PT, R5, c[0x0][0x174], PT, P1 ;  /* 0x00005d0005007a0c */ /* 0x000fe40003f26310 */
[----:B------:R-:W-:Y:S02]  /*00c0*/  ISETP.GE.U32.AND P2, PT, R2, c[0x0][0x170], PT ;  /* 0x00005c0002007a0c */ /* 0x000fe40003f46070 */
[----:B------:R-:W-:-:S04]  /*00d0*/  SHF.R.S32.HI R3, RZ, 0x1f, R2 ;  /* 0x0000001fff037819 */ /* 0x000fc80000011402 */
[----:B------:R-:W-:Y:S01]  /*00e0*/  ISETP.GE.AND.EX P2, PT, R3, c[0x0][0x174], PT, P2 ;  /* 0x00005d0003007a0c */ /* 0x000fe20003f46320 */
[----:B-1----:R-:W-:-:S04]  /*00f0*/  @!P0 IMAD.WIDE.U32 R18, R9, c[0x0][0x170], R6 ;  /* 0x00005c0009128a25 */ /* 0x002fc800078e0006 */
[----:B------:R-:W-:Y:S01]  /*0100*/  @!P1 IMAD.WIDE.U32 R20, R9, c[0x0][0x170], R4 ;  /* 0x00005c0009149a25 */ /* 0x000fe200078e0004 */
[----:B------:R-:W-:-:S03]  /*0110*/  @!P0 LEA R12, P3, R18, c[0x0][0x168], 0x1 ;  /* 0x00005a00120c8a11 */ /* 0x000fc600078608ff */
[C---:B------:R-:W-:Y:S01]  /*0120*/  @!P0 IMAD R13, R9.reuse, c[0x0][0x174], R19 ;  /* 0x00005d00090d8a24 */ /* 0x040fe200078e0213 */
[----:B------:R-:W-:Y:S01]  /*0130*/  @!P1 LEA R14, P4, R20, c[0x0][0x168], 0x1 ;  /* 0x00005a00140e9a11 */ /* 0x000fe200078808ff */
[C---:B------:R-:W-:Y:S02]  /*0140*/  @!P1 IMAD R11, R9.reuse, c[0x0][0x174], R21 ;  /* 0x00005d00090b9a24 */ /* 0x040fe400078e0215 */
[C---:B------:R-:W-:Y:S01]  /*0150*/  @!P2 IMAD.WIDE.U32 R16, R9.reuse, c[0x0][0x170], R2 ;  /* 0x00005c000910aa25 */ /* 0x040fe200078e0002 */
[----:B------:R-:W-:Y:S02]  /*0160*/  @!P0 LEA.HI.X R13, R18, c[0x0][0x16c], R13, 0x1, P3 ;  /* 0x00005b00120d8a11 */ /* 0x000fe400018f0c0d */
[----:B------:R-:W-:Y:S01]  /*0170*/  @!P1 LEA.HI.X R15, R20, c[0x0][0x16c], R11, 0x1, P4 ;  /* 0x00005b00140f9a11 */ /* 0x000fe200020f0c0b */
[----:B------:R-:W-:Y:S01]  /*0180*/  @!P2 IMAD R11, R9, c[0x0][0x174], R17 ;  /* 0x00005d00090baa24 */ /* 0x000fe200078e0211 */
[C---:B------:R-:W-:Y:S01]  /*0190*/  @!P2 LEA R18, P3, R16.reuse, c[0x0][0x168], 0x1 ;  /* 0x00005a001012aa11 */ /* 0x040fe200078608ff */
[----:B------:R-:W2:Y:S03]  /*01a0*/  @!P0 LDG.E.U16 R10, [R12.64] ;  /* 0x000000060c0a8981 */ /* 0x000ea6000c1e1500 */
[----:B------:R-:W-:Y:S01]  /*01b0*/  @!P2 LEA.HI.X R19, R16, c[0x0][0x16c], R11, 0x1, P3 ;  /* 0x00005b001013aa11 */ /* 0x000fe200018f0c0b */
[----:B------:R-:W3:Y:S04]  /*01c0*/  @!P1 LDG.E.U16 R0, [R14.64] ;  /* 0x000000060e009981 */ /* 0x000ee8000c1e1500 */
[----:B------:R-:W4:Y:S01]  /*01d0*/  @!P2 LDG.E.U16 R8, [R18.64] ;  /* 0x000000061208a981 */ /* 0x000f22000c1e1500 */
[----:B------:R-:W-:Y:S01]  /*01e0*/  IMAD.MOV.U32 R11, RZ, RZ, -0x800001 ;  /* 0xff7fffffff0b7424 */ /* 0x000fe200078e00ff */
[----:B------:R-:W-:Y:S01]  /*01f0*/  ULDC UR4, c[0x0][0x0] ;  /* 0x0000000000047ab9 */ /* 0x000fe20000000800 */
[----:B------:R-:W-:Y:S01]  /*0200*/  BSSY B0, `(.L_x_7251) ;  /* 0x0000037000007945 */ /* 0x000fe20003800000 */
[----:B------:R-:W-:Y:S01]  /*0210*/  USHF.R.U32.HI UR4, URZ, 0x5, UR4 ;  /* 0x000000053f047899 */ /* 0x000fe20008011604 */
[----:B------:R-:W-:Y:S05]  /*0220*/  BAR.SYNC.DEFER_BLOCKING 0x0 ;  /* 0x0000000000007b1d */ /* 0x000fea0000010000 */
[----:B------:R-:W-:-:S02]  /*0230*/  ISETP.GE.AND P4, PT, R6, UR4, PT ;  /* 0x0000000406007c0c */ /* 0x000fc4000bf86270 */
[----:B--2---:R-:W-:-:S04]  /*0240*/  @!P0 PRMT R12, RZ, 0x5410, R10 ;  /* 0x00005410ff0c8816 */ /* 0x004fc8000000000a */
[----:B------:R-:W-:Y:S02]  /*0250*/  @!P0 FMNMX.FTZ R11, R12, -3.40282346638528859812e+38, !PT ;  /* 0xff7fffff0c0b8809 */ /* 0x000fe40007810000 */
[----:B---3--:R-:W-:-:S04]  /*0260*/  @!P1 PRMT R12, RZ, 0x5410, R0 ;  /* 0x00005410ff0c9816 */ /* 0x008fc80000000000 */
[----:B------:R-:W-:Y:S02]  /*0270*/  @!P1 FMNMX.FTZ R11, R11, R12, !PT ;  /* 0x0000000c0b0b9209 */ /* 0x000fe40007810000 */
[----:B----4-:R-:W-:-:S04]  /*0280*/  @!P2 PRMT R12, RZ, 0x5410, R8 ;  /* 0x00005410ff0ca816 */ /* 0x010fc80000000008 */
[----:B------:R-:W-:-:S05]  /*0290*/  @!P2 FMNMX.FTZ R11, R11, R12, !PT ;  /* 0x0000000c0b0ba209 */ /* 0x000fca0007810000 */
[----:B------:R-:W0:Y:S02]  /*02a0*/  SHFL.DOWN PT, R12, R11, 0x10, 0x1f ;  /* 0x0a001f000b0c7f89 */ /* 0x000e2400000e0000 */
[----:B0-----:R-:W-:-:S04]  /*02b0*/  FSETP.GEU.FTZ.AND P3, PT, R11, R12, PT ;  /* 0x0000000c0b00720b */ /* 0x001fc80003f7e000 */
[----:B------:R-:W-:Y:S02]  /*02c0*/  FSEL R12, R12, R11, !P3 ;  /* 0x0000000b0c0c7208 */ /* 0x000fe40005800000 */
[----:B------:R-:W-:-:S03]  /*02d0*/  SHF.R.S32.HI R11, RZ, 0x1f, R6 ;  /* 0x0000001fff0b7819 */ /* 0x000fc60000011406 */
[----:B------:R-:W0:Y:S01]  /*02e0*/  SHFL.DOWN PT, R13, R12, 0x8, 0x1f ;  /* 0x09001f000c0d7f89 */ /* 0x000e2200000e0000 */
[----:B------:R-:W-:Y:S02]  /*02f0*/  LEA.HI R11, R11, R6, RZ, 0x5 ;  /* 0x000000060b0b7211 */ /* 0x000fe400078f28ff */
[----:B0-----:R-:W-:-:S04]  /*0300*/  FSETP.GEU.FTZ.AND P3, PT, R12, R13, PT ;  /* 0x0000000d0c00720b */ /* 0x001fc80003f7e000 */
[----:B------:R-:W-:-:S05]  /*0310*/  FSEL R14, R13, R12, !P3 ;  /* 0x0000000c0d0e7208 */ /* 0x000fca0005800000 */
[----:B------:R-:W0:Y:S02]  /*0320*/  SHFL.DOWN PT, R13, R14, 0x4, 0x1f ;  /* 0x08801f000e0d7f89 */ /* 0x000e2400000e0000 */
[----:B0-----:R-:W-:-:S04]  /*0330*/  FSETP.GEU.FTZ.AND P3, PT, R14, R13, PT ;  /* 0x0000000d0e00720b */ /* 0x001fc80003f7e000 */
[----:B------:R-:W-:Y:S02]  /*0340*/  FSEL R15, R13, R14, !P3 ;  /* 0x0000000e0d0f7208 */ /* 0x000fe40005800000 */
[----:B------:R-:W-:Y:S02]  /*0350*/  LOP3.LUT R13, R11, 0xffffffe0, RZ, 0xc0, !PT ;  /* 0xffffffe00b0d7812 */ /* 0x000fe400078ec0ff */
[C---:B------:R-:W-:Y:S01]  /*0360*/  IADD3 R14, R6.reuse, 0x1f, RZ ;  /* 0x0000001f060e7810 */ /* 0x040fe20007ffe0ff */
[----:B------:R-:W0:Y:S02]  /*0370*/  SHFL.DOWN PT, R16, R15, 0x2, 0x1f ;  /* 0x08401f000f107f89 */ /* 0x000e2400000e0000 */
[----:B------:R-:W-:Y:S01]  /*0380*/  IMAD.IADD R13, R6, 0x1, -R13 ;  /* 0x00000001060d7824 */ /* 0x000fe200078e0a0d */
[----:B0-----:R-:W-:-:S04]  /*0390*/  FSETP.GEU.FTZ.AND P3, PT, R15, R16, PT ;  /* 0x000000100f00720b */ /* 0x001fc80003f7e000 */
[----:B------:R-:W-:Y:S02]  /*03a0*/  FSEL R16, R16, R15, !P3 ;  /* 0x0000000f10107208 */ /* 0x000fe40005800000 */
[----:B------:R-:W-:-:S03]  /*03b0*/  ISETP.NE.AND P3, PT, R13, RZ, PT ;  /* 0x000000ff0d00720c */ /* 0x000fc60003f65270 */
[----:B------:R-:W0:Y:S10]  /*03c0*/  SHFL.DOWN PT, R17, R16, 0x1, 0x1f ;  /* 0x08201f0010117f89 */ /* 0x000e3400000e0000 */
[----:B------:R-:W-:-:S02]  /*03d0*/  @!P3 SHF.R.S32.HI R12, RZ, 0x5, R11 ;  /* 0x00000005ff0cb819 */ /* 0x000fc4000001140b */
[----:B0-----:R-:W-:-:S04]  /*03e0*/  FSETP.GEU.FTZ.AND P5, PT, R16, R17, PT ;  /* 0x000000111000720b */ /* 0x001fc80003fbe000 */
[----:B------:R-:W-:Y:S01]  /*03f0*/  FSEL R17, R17, R16, !P5 ;  /* 0x0000001011117208 */ /* 0x000fe20006800000 */
[----:B------:R-:W-:Y:S01]  /*0400*/  IMAD.MOV.U32 R16, RZ, RZ, -0x800001 ;  /* 0xff7fffffff107424 */ /* 0x000fe200078e00ff */
[----:B------:R-:W-:-:S03]  /*0410*/  ISETP.GT.U32.AND P5, PT, R14, 0x3e, PT ;  /* 0x0000003e0e00780c */ /* 0x000fc60003fa4070 */
[----:B------:R0:W-:Y:S04]  /*0420*/  @!P3 STS [R12.X4], R17 ;  /* 0x000000110c00b388 */ /* 0x0001e80000004800 */
[----:B------:R-:W-:Y:S06]  /*0430*/  BAR.SYNC.DEFER_BLOCKING 0x0 ;  /* 0x0000000000007b1d */ /* 0x000fec0000010000 */
[----:B------:R0:W1:Y:S01]  /*0440*/  @!P4 LDS R16, [R13.X4] ;  /* 0x000000000d10c984 */ /* 0x0000620000004800 */
[----:B------:R-:W-:Y:S05]  /*0450*/  @P5 BRA `(.L_x_7252) ;  /* 0x0000011000005947 */ /* 0x000fea0003800000 */
[----:B------:R-:W-:Y:S05]  /*0460*/  BRA.DIV ~URZ, `(.L_x_7253) ;  /* 0x000007527f007947 */ /* 0x000fea000b800000 */
[----:B-1----:R1:W2:Y:S02]  /*0470*/  SHFL.DOWN PT, R15, R16, 0x10, 0x1f ;  /* 0x0a001f00100f7f89 */ /* 0x0022a400000e0000 */
.L_x_7263:
        /* <DEDUP_REMOVED lines=13> */
.L_x_7264:
[----:B-1----:R-:W-:-:S04]  /*0550*/  FSETP.GEU.FTZ.AND P6, PT, R16, R17, PT ;  /* 0x000000111000720b */ /* 0x002fc80003fde000 */
[----:B0-----:R-:W-:-:S04]  /*0560*/  FSEL R16, R17, R16, !P6 ;  /* 0x0000001011107208 */ /* 0x001fc80007000000 */
.L_x_7252:
[----:B------:R-:W-:Y:S05]  /*0570*/  BSYNC B0 ;  /* 0x0000000000007941 */ /* 0x000fea0003800000 */
.L_x_7251:
[----:B------:R-:W-:Y:S01]  /*0580*/  ISETP.NE.AND P6, PT, R6, RZ, PT ;  /* 0x000000ff0600720c */ /* 0x000fe20003fc5270 */
[----:B------:R-:W-:-:S12]  /*0590*/  WARPSYNC 0xffffffff ;  /* 0xffffffff00007948 */ /* 0x000fd80003800000 */
[----:B-1----:R1:W-:Y:S02]  /*05a0*/  @!P6 STS [RZ], R16 ;  /* 0x00000010ff00e388 */ /* 0x0023e40000000800 */
[----:B------:R-:W-:Y:S01]  /*05b0*/  BAR.SYNC.DEFER_BLOCKING 0x0 ;  /* 0x0000000000007b1d */ /* 0x000fe20000010000 */
[----:B------:R-:W-:Y:S02]  /*05c0*/  @!P0 PRMT R15, RZ, 0x5410, R10 ;  /* 0x00005410ff0f8816 */ /* 0x000fe4000000000a */
[----:B0-----:R-:W-:-:S03]  /*05d0*/  @!P1 PRMT R17, RZ, 0x5410, R0 ;  /* 0x00005410ff119816 */ /* 0x001fc60000000000 */
[----:B------:R-:W-:Y:S01]  /*05e0*/  BSSY B0, `(.L_x_7255) ;  /* 0x000002d000007945 */ /* 0x000fe20003800000 */
[----:B------:R-:W0:Y:S02]  /*05f0*/  LDS R12, [RZ] ;  /* 0x00000000ff0c7984 */ /* 0x000e240000000800 */
[----:B0-----:R-:W-:-:S04]  /*0600*/  @!P0 FADD.FTZ R14, R15, -R12 ;  /* 0x8000000c0f0e8221 */ /* 0x001fc80000010000 */
[----:B------:R-:W-:Y:S02]  /*0610*/  @!P0 FMUL.FTZ R15, R14, 1.4426950216293334961 ;  /* 0x3fb8aa3b0e0f8820 */ /* 0x000fe40000410000 */
[----:B------:R-:W-:Y:S01]  /*0620*/  @!P1 FADD.FTZ R14, R17, -R12 ;  /* 0x8000000c110e9221 */ /* 0x000fe20000010000 */
[----:B------:R-:W-:-:S03]  /*0630*/  @!P2 PRMT R17, RZ, 0x5410, R8 ;  /* 0x00005410ff11a816 */ /* 0x000fc60000000008 */
[----:B-1----:R-:W-:Y:S01]  /*0640*/  @!P1 FMUL.FTZ R16, R14, 1.4426950216293334961 ;  /* 0x3fb8aa3b0e109820 */ /* 0x002fe20000410000 */
[----:B------:R-:W0:Y:S01]  /*0650*/  @!P0 MUFU.EX2 R15, R15 ;  /* 0x0000000f000f8308 */ /* 0x000e220000000800 */
[----:B------:R-:W-:-:S04]  /*0660*/  @!P2 FADD.FTZ R14, R17, -R12 ;  /* 0x8000000c110ea221 */ /* 0x000fc80000010000 */
[----:B------:R-:W-:Y:S02]  /*0670*/  @!P2 FMUL.FTZ R18, R14, 1.4426950216293334961 ;  /* 0x3fb8aa3b0e12a820 */ /* 0x000fe40000410000 */
[----:B------:R-:W-:Y:S01]  /*0680*/  IMAD.MOV.U32 R14, RZ, RZ, RZ ;  /* 0x000000ffff0e7224 */ /* 0x000fe200078e00ff */
[----:B------:R-:W1:Y:S08]  /*0690*/  @!P1 MUFU.EX2 R17, R16 ;  /* 0x0000001000119308 */ /* 0x000e700000000800 */
[----:B------:R2:W3:Y:S01]  /*06a0*/  @!P2 MUFU.EX2 R19, R18 ;  /* 0x000000120013a308 */ /* 0x0004e20000000800 */
[----:B0-----:R-:W-:-:S04]  /*06b0*/  @!P0 FADD.FTZ R14, RZ, R15 ;  /* 0x0000000fff0e8221 */ /* 0x001fc80000010000 */
[----:B-1----:R-:W-:Y:S01]  /*06c0*/  @!P1 FADD.FTZ R14, R14, R17 ;  /* 0x000000110e0e9221 */ /* 0x002fe20000010000 */
[----:B--2---:R-:W-:Y:S01]  /*06d0*/  @!P3 SHF.R.S32.HI R18, RZ, 0x5, R11 ;  /* 0x00000005ff12b819 */ /* 0x004fe2000001140b */
[----:B------:R-:W-:Y:S01]  /*06e0*/  IMAD.MOV.U32 R11, RZ, RZ, RZ ;  /* 0x000000ffff0b7224 */ /* 0x000fe200078e00ff */
[----:B------:R-:W-:Y:S01]  /*06f0*/  BAR.SYNC.DEFER_BLOCKING 0x0 ;  /* 0x0000000000007b1d */ /* 0x000fe20000010000 */
[----:B---3--:R-:W-:-:S05]  /*0700*/  @!P2 FADD.FTZ R14, R14, R19 ;  /* 0x000000130e0ea221 */ /* 0x008fca0000010000 */
        /* <DEDUP_REMOVED lines=10> */
[----:B------:R0:W-:Y:S04]  /*07b0*/  @!P3 STS [R18.X4], R19 ;  /* 0x000000131200b388 */ /* 0x0001e80000004800 */
[----:B------:R-:W-:Y:S06]  /*07c0*/  BAR.SYNC.DEFER_BLOCKING 0x0 ;  /* 0x0000000000007b1d */ /* 0x000fec0000010000 */
[----:B------:R0:W1:Y:S01]  /*07d0*/  @!P4 LDS R11, [R13.X4] ;  /* 0x000000000d0bc984 */ /* 0x0000620000004800 */
[----:B------:R-:W-:Y:S05]  /*07e0*/  @P5 BRA `(.L_x_7256) ;  /* 0x000000c000005947 */ /* 0x000fea0003800000 */
[----:B------:R-:W-:Y:S05]  /*07f0*/  BRA.DIV ~URZ, `(.L_x_7257) ;  /* 0x000005e27f007947 */ /* 0x000fea000b800000 */
[----:B-1----:R1:W2:Y:S02]  /*0800*/  SHFL.DOWN PT, R14, R11, 0x10, 0x1f ;  /* 0x0a001f000b0e7f89 */ /* 0x0022a400000e0000 */
.L_x_7265:
[----:B--2---:R-:W-:Y:S01]  /*0810*/  FADD.FTZ R16, R11, R14 ;  /* 0x0000000e0b107221 */ /* 0x004fe20000010000 */
[----:B------:R-:W-:Y:S05]  /*0820*/  BRA.DIV ~URZ, `(.L_x_7258) ;  /* 0x000006327f007947 */ /* 0x000fea000b800000 */
[----:B-1----:R-:W1:Y:S02]  /*0830*/  SHFL.DOWN PT, R11, R16, 0x8, 0x1f ;  /* 0x09001f00100b7f89 */ /* 0x002e6400000e0000 */
[----:B-1----:R-:W-:-:S05]  /*0840*/  FADD.FTZ R11, R16, R11 ;  /* 0x0000000b100b7221 */ /* 0x002fca0000010000 */
[----:B------:R-:W1:Y:S02]  /*0850*/  SHFL.DOWN PT, R14, R11, 0x4, 0x1f ;  /* 0x08801f000b0e7f89 */ /* 0x000e6400000e0000 */
[----:B-1----:R-:W-:-:S05]  /*0860*/  FADD.FTZ R14, R11, R14 ;  /* 0x0000000e0b0e7221 */ /* 0x002fca0000010000 */
[----:B0-----:R-:W0:Y:S02]  /*0870*/  SHFL.DOWN PT, R13, R14, 0x2, 0x1f ;  /* 0x08401f000e0d7f89 */ /* 0x001e2400000e0000 */
[----:B0-----:R-:W-:-:S05]  /*0880*/  FADD.FTZ R13, R14, R13 ;  /* 0x0000000d0e0d7221 */ /* 0x001fca0000010000 */
[----:B------:R0:W1:Y:S02]  /*0890*/  SHFL.DOWN PT, R16, R13, 0x1, 0x1f ;  /* 0x08201f000d107f89 */ /* 0x00006400000e0000 */
.L_x_7266:
[----:B-1----:R-:W-:Y:S02]  /*08a0*/  FADD.FTZ R11, R16, R13 ;  /* 0x0000000d100b7221 */ /* 0x002fe40000010000 */
.L_x_7256:
[----:B------:R-:W-:Y:S05]  /*08b0*/  BSYNC B0 ;  /* 0x0000000000007941 */ /* 0x000fea0003800000 */
.L_x_7255:
[----:B-1----:R1:W-:Y:S01]  /*08c0*/  @!P6 STS [RZ], R11 ;  /* 0x0000000bff00e388 */ /* 0x0023e20000000800 */
[----:B------:R-:W-:Y:S02]  /*08d0*/  WARPSYNC 0xffffffff ;  /* 0xffffffff00007948 */ /* 0x000fe40003800000 */
[----:B------:R-:W-:Y:S06]  /*08e0*/  BAR.SYNC.DEFER_BLOCKING 0x0 ;  /* 0x0000000000007b1d */ /* 0x000fec0000010000 */
[----:B------:R-:W-:Y:S01]  /*08f0*/  BSSY B0, `(.L_x_7259) ;  /* 0x000000f000007945 */ /* 0x000fe20003800000 */
[----:B-1----:R-:W1:Y:S01]  /*0900*/  LDS R11, [RZ] ;  /* 0x00000000ff0b7984 */ /* 0x002e620000000800 */
[----:B------:R-:W-:Y:S05]  /*0910*/  @P0 BRA `(.L_x_7260) ;  /* 0x000000c000000947 */ /* 0x000fea0003800000 */
[----:B0-----:R-:W-:Y:S01]  /*0920*/  PRMT R13, RZ, 0x5410, R10 ;  /* 0x00005410ff0d7816 */ /* 0x001fe2000000000a */
[----:B------:R-:W-:Y:S01]  /*0930*/  IMAD.WIDE.U32 R14, R9, c[0x0][0x170], R6 ;  /* 0x00005c00090e7a25 */ /* 0x000fe200078e0006 */
[----:B-1----:R-:W-:Y:S03]  /*0940*/  MUFU.RCP R10, R11 ;  /* 0x0000000b000a7308 */ /* 0x002fe60000001000 */
[----:B------:R-:W-:Y:S01]  /*0950*/  FADD.FTZ R13, R13, -R12 ;  /* 0x8000000c0d0d7221 */ /* 0x000fe20000010000 */
[----:B------:R-:W-:Y:S01]  /*0960*/  LEA R6, P0, R14, c[0x0][0x160], 0x1 ;  /* 0x000058000e067a11 */ /* 0x000fe200078008ff */
[----:B------:R-:W-:-:S02]  /*0970*/  IMAD R15, R9, c[0x0][0x174], R15 ;  /* 0x00005d00090f7a24 */ /* 0x000fc400078e020f */
[----:B------:R-:W-:-:S06]  /*0980*/  FMUL.FTZ R13, R13, 1.4426950216293334961 ;  /* 0x3fb8aa3b0d0d7820 */ /* 0x000fcc0000410000 */
[----:B------:R-:W0:Y:S02]  /*0990*/  MUFU.EX2 R13, R13 ;  /* 0x0000000d000d7308 */ /* 0x000e240000000800 */
[----:B0-----:R-:W-:-:S05]  /*09a0*/  FMUL.FTZ R7, R13, R10 ;  /* 0x0000000a0d077220 */ /* 0x001fca0000410000 */
[----:B------:R-:W-:Y:S02]  /*09b0*/  F2FP.BF16.PACK_AB R10, RZ, R7 ;  /* 0x00000007ff0a723e */ /* 0x000fe400000010ff */
[----:B------:R-:W-:-:S05]  /*09c0*/  LEA.HI.X R7, R14, c[0x0][0x164], R15, 0x1, P0 ;  /* 0x000059000e077a11 */ /* 0x000fca00000f0c0f */
[----:B------:R0:W-:Y:S02]  /*09d0*/  STG.E.U16 [R6.64], R10 ;  /* 0x0000000a06007986 */ /* 0x0001e4000c101506 */
.L_x_7260:
[----:B------:R-:W-:Y:S05]  /*09e0*/  BSYNC B0 ;  /* 0x0000000000007941 */ /* 0x000fea0003800000 */
.L_x_7259:
        /* <DEDUP_REMOVED lines=14> */
.L_x_7262:
[----:B------:R-:W-:Y:S05]  /*0ad0*/  BSYNC B0 ;  /* 0x0000000000007941 */ /* 0x000fea0003800000 */
.L_x_7261:
        /* <DEDUP_REMOVED lines=14> */
.L_x_7253:
[----:B0-----:R-:W-:Y:S01]  /*0bc0*/  IMAD.MOV.U32 R17, RZ, RZ, 0x10 ;  /* 0x00000010ff117424 */ /* 0x001fe200078e00ff */
[----:B------:R-:W-:Y:S01]  /*0bd0*/  MOV R14, 0xc10 ;  /* 0x00000c10000e7802 */ /* 0x000fe20000000f00 */
[----:B------:R-:W-:Y:S02]  /*0be0*/  IMAD.MOV.U32 R18, RZ, RZ, 0x1f ;  /* 0x0000001fff127424 */ /* 0x000fe400078e00ff */
[----:B------:R-:W-:Y:S02]  /*0bf0*/  IMAD.MOV.U32 R19, RZ, RZ, -0x1 ;  /* 0xffffffffff137424 */ /* 0x000fe400078e00ff */
[----:B-1----:R-:W-:Y:S05]  /*0c00*/  CALL.REL.NOINC `($__internal_58_$__cuda_sm70_shflsync_down_p) ;  /* 0x000003f000007944 */ /* 0x002fea0003c00000 */
[----:B-1----:R-:W-:Y:S01]  /*0c10*/  IMAD.MOV.U32 R15, RZ, RZ, R17 ;  /* 0x000000ffff0f7224 */ /* 0x002fe200078e0011 */
[----:B0-----:R-:W-:Y:S05]  /*0c20*/  BRA `(.L_x_7263) ;  /* 0xfffff85000007947 */ /* 0x001fea000383ffff */
.L_x_7254:
[----:B0-----:R-:W-:Y:S01]  /*0c30*/  IMAD.MOV.U32 R17, RZ, RZ, 0x8 ;  /* 0x00000008ff117424 */ /* 0x001fe200078e00ff */
[----:B------:R-:W-:Y:S01]  /*0c40*/  MOV R14, 0xc80 ;  /* 0x00000c80000e7802 */ /* 0x000fe20000000f00 */
[----:B------:R-:W-:Y:S02]  /*0c50*/  IMAD.MOV.U32 R18, RZ, RZ, 0x1f ;  /* 0x0000001fff127424 */ /* 0x000fe400078e00ff */
[----:B------:R-:W-:-:S02]  /*0c60*/  IMAD.MOV.U32 R19, RZ, RZ, -0x1 ;  /* 0xffffffffff137424 */ /* 0x000fc400078e00ff */
[----:B------:R-:W-:Y:S05]  /*0c70*/  CALL.REL.NOINC `($__internal_58_$__cuda_sm70_shflsync_down_p) ;  /* 0x0000038000007944 */ /* 0x000fea0003c00000 */
[----:B-1----:R-:W-:Y:S01]  /*0c80*/  FSETP.GEU.FTZ.AND P6, PT, R16, R17, PT ;  /* 0x000000111000720b */ /* 0x002fe20003fde000 */
[----:B0-----:R-:W-:Y:S01]  /*0c90*/  IMAD.MOV.U32 R18, RZ, RZ, 0x1f ;  /* 0x0000001fff127424 */ /* 0x001fe200078e00ff */
[----:B------:R-:W-:Y:S01]  /*0ca0*/  MOV R14, 0xcf0 ;  /* 0x00000cf0000e7802 */ /* 0x000fe20000000f00 */
[----:B------:R-:W-:Y:S01]  /*0cb0*/  IMAD.MOV.U32 R19, RZ, RZ, -0x1 ;  /* 0xffffffffff137424 */ /* 0x000fe200078e00ff */
[----:B------:R-:W-:Y:S01]  /*0cc0*/  FSEL R16, R17, R16, !P6 ;  /* 0x0000001011107208 */ /* 0x000fe20007000000 */
[----:B------:R-:W-:-:S03]  /*0cd0*/  IMAD.MOV.U32 R17, RZ, RZ, 0x4 ;  /* 0x00000004ff117424 */ /* 0x000fc600078e00ff */
        /* <DEDUP_REMOVED lines=10> */
[----:B------:R-:W-:-:S02]  /*0d80*/  MOV R19, 0xffffffff ;  /* 0xffffffff00137802 */ /* 0x000fc40000000f00 */
[----:B------:R-:W-:Y:S01]  /*0d90*/  FSEL R16, R17, R16, !P6 ;  /* 0x0000001011107208 */ /* 0x000fe20007000000 */
[----:B------:R-:W-:Y:S01]  /*0da0*/  IMAD.MOV.U32 R17, RZ, RZ, 0x1 ;  /* 0x00000001ff117424 */ /* 0x000fe200078e00ff */
[----:B------:R-:W-:Y:S02]  /*0db0*/  MOV R14, 0xdd0 ;  /* 0x00000dd0000e7802 */ /* 0x000fe40000000f00 */
[----:B------:R-:W-:Y:S05]  /*0dc0*/  CALL.REL.NOINC `($__internal_58_$__cuda_sm70_shflsync_down_p) ;  /* 0x0000023000007944 */ /* 0x000fea0003c00000 */
[----:B01----:R-:W-:Y:S05]  /*0dd0*/  BRA `(.L_x_7264) ;  /* 0xfffff77000007947 */ /* 0x003fea000383ffff */
.L_x_7257:
[----:B-1----:R-:W-:Y:S01]  /*0de0*/  IMAD.MOV.U32 R16, RZ, RZ, R11 ;  /* 0x000000ffff107224 */ /* 0x002fe200078e000b */
[----:B------:R-:W-:Y:S01]  /*0df0*/  MOV R14, 0xe40 ;  /* 0x00000e40000e7802 */ /* 0x000fe20000000f00 */
[----:B------:R-:W-:Y:S02]  /*0e00*/  IMAD.MOV.U32 R17, RZ, RZ, 0x10 ;  /* 0x00000010ff117424 */ /* 0x000fe400078e00ff */
[----:B0-----:R-:W-:Y:S02]  /*0e10*/  IMAD.MOV.U32 R18, RZ, RZ, 0x1f ;  /* 0x0000001fff127424 */ /* 0x001fe400078e00ff */
[----:B------:R-:W-:Y:S02]  /*0e20*/  IMAD.MOV.U32 R19, RZ, RZ, -0x1 ;  /* 0xffffffffff137424 */ /* 0x000fe400078e00ff */
[----:B------:R-:W-:Y:S05]  /*0e30*/  CALL.REL.NOINC `($__internal_58_$__cuda_sm70_shflsync_down_p) ;  /* 0x000001c000007944 */ /* 0x000fea0003c00000 */
[----:B-1----:R-:W-:Y:S01]  /*0e40*/  IMAD.MOV.U32 R14, RZ, RZ, R17 ;  /* 0x000000ffff0e7224 */ /* 0x002fe200078e0011 */
[----:B0-----:R-:W-:Y:S05]  /*0e50*/  BRA `(.L_x_7265) ;  /* 0xfffff9b000007947 */ /* 0x001fea000383ffff */
.L_x_7258:
[----:B------:R-:W-:Y:S01]  /*0e60*/  IMAD.MOV.U32 R17, RZ, RZ, 0x8 ;  /* 0x00000008ff117424 */ /* 0x000fe200078e00ff */
[----:B------:R-:W-:Y:S01]  /*0e70*/  MOV R14, 0xeb0 ;  /* 0x00000eb0000e7802 */ /* 0x000fe20000000f00 */
[----:B0-----:R-:W-:-:S02]  /*0e80*/  IMAD.MOV.U32 R18, RZ, RZ, 0x1f ;  /* 0x0000001fff127424 */ /* 0x001fc400078e00ff */
[----:B------:R-:W-:Y:S02]  /*0e90*/  IMAD.MOV.U32 R19, RZ, RZ, -0x1 ;  /* 0xffffffffff137424 */ /* 0x000fe400078e00ff */
[----:B-1----:R-:W-:Y:S05]  /*0ea0*/  CALL.REL.NOINC `($__internal_58_$__cuda_sm70_shflsync_down_p) ;  /* 0x0000015000007944 */ /* 0x002fea0003c00000 */
[----:B01----:R-:W-:Y:S01]  /*0eb0*/  FADD.FTZ R16, R16, R17 ;  /* 0x0000001110107221 */ /* 0x003fe20000010000 */
[----:B------:R-:W-:Y:S01]  /*0ec0*/  MOV R19, 0xffffffff ;  /* 0xffffffff00137802 */ /* 0x000fe20000000f00 */
[----:B------:R-:W-:Y:S01]  /*0ed0*/  IMAD.MOV.U32 R17, RZ, RZ, 0x4 ;  /* 0x00000004ff117424 */ /* 0x000fe200078e00ff */
[----:B------:R-:W-:Y:S01]  /*0ee0*/  MOV R14, 0xf10 ;  /* 0x00000f10000e7802 */ /* 0x000fe20000000f00 */
[----:B------:R-:W-:Y:S02]  /*0ef0*/  IMAD.MOV.U32 R18, RZ, RZ, 0x1f ;  /* 0x0000001fff127424 */ /* 0x000fe400078e00ff */
[----:B------:R-:W-:Y:S05]  /*0f00*/  CALL.REL.NOINC `($__internal_58_$__cuda_sm70_shflsync_down_p) ;  /* 0x000000f000007944 */ /* 0x000fea0003c00000 */
[----:B01----:R-:W-:Y:S01]  /*0f10*/  FADD.FTZ R16, R16, R17 ;  /* 0x0000001110107221 */ /* 0x003fe20000010000 */
[----:B------:R-:W-:Y:S01]  /*0f20*/  MOV R14, 0xf70 ;  /* 0x00000f70000e7802 */ /* 0x000fe20000000f00 */
[----:B------:R-:W-:Y:S02]  /*0f30*/  IMAD.MOV.U32 R17, RZ, RZ, 0x2 ;  /* 0x00000002ff117424 */ /* 0x000fe400078e00ff */
[----:B------:R-:W-:Y:S02]  /*0f40*/  IMAD.MOV.U32 R18, RZ, RZ, 0x1f ;  /* 0x0000001fff127424 */ /* 0x000fe400078e00ff */
[----:B------:R-:W-:-:S02]  /*0f50*/  IMAD.MOV.U32 R19, RZ, RZ, -0x1 ;  /* 0xffffffffff137424 */ /* 0x000fc400078e00ff */
[----:B------:R-:W-:Y:S05]  /*0f60*/  CALL.REL.NOINC `($__internal_58_$__cuda_sm70_shflsync_down_p) ;  /* 0x0000009000007944 */ /* 0x000fea0003c00000 */
[----:B-1----:R-:W-:Y:S01]  /*0f70*/  FADD.FTZ R13, R16, R17 ;  /* 0x00000011100d7221 */ /* 0x002fe20000010000 */
[----:B------:R-:W-:Y:S01]  /*0f80*/  MOV R14, 0xfe0 ;  /* 0x00000fe0000e7802 */ /* 0x000fe20000000f00 */
[----:B------:R-:W-:-:S02]  /*0f90*/  IMAD.MOV.U32 R17, RZ, RZ, 0x1 ;  /* 0x00000001ff117424 */ /* 0x000fc400078e00ff */
[----:B0-----:R-:W-:Y:S02]  /*0fa0*/  IMAD.MOV.U32 R18, RZ, RZ, 0x1f ;  /* 0x0000001fff127424 */ /* 0x001fe400078e00ff */
[----:B------:R-:W-:Y:S02]  /*0fb0*/  IMAD.MOV.U32 R19, RZ, RZ, -0x1 ;  /* 0xffffffffff137424 */ /* 0x000fe400078e00ff */
[----:B------:R-:W-:Y:S02]  /*0fc0*/  IMAD.MOV.U32 R16, RZ, RZ, R13 ;  /* 0x000000ffff107224 */ /* 0x000fe400078e000d */
[----:B------:R-:W-:Y:S05]  /*0fd0*/  CALL.REL.NOINC `($__internal_58_$__cuda_sm70_shflsync_down_p) ;  /* 0x0000002000007944 */ /* 0x000fea0003c00000 */
[----:B01----:R-:W-:Y:S01]  /*0fe0*/  IMAD.MOV.U32 R16, RZ, RZ, R17 ;  /* 0x000000ffff107224 */ /* 0x003fe200078e0011 */
[----:B------:R-:W-:Y:S05]  /*0ff0*/  BRA `(.L_x_7266) ;  /* 0xfffff8a000007947 */ /* 0x000fea000383ffff */
        .weak           $__internal_58_$__cuda_sm70_shflsync_down_p
        .type           $__internal_58_$__cuda_sm70_shflsync_down_p,@function
        .size           $__internal_58_$__cuda_sm70_shflsync_down_p,(.L_x_11260 - $__internal_58_$__cuda_sm70_shflsync_down_p)
$__internal_58_$__cuda_sm70_shflsync_down_p:
[----:B------:R-:W-:Y:S01]  /*1000*/  IMAD.MOV.U32 R15, RZ, RZ, 0x0 ;  /* 0x00000000ff0f7424 */ /* 0x000fe200078e00ff */
[----:B------:R-:W-:Y:S04]  /*1010*/  WARPSYNC R19 ;  /* 0x0000001300007348 */ /* 0x000fe80003800000 */
[----:B------:R0:W1:Y:S01]  /*1020*/  SHFL.DOWN PT, R17, R16, R17, R18 ;  /* 0x0800001110117389 */ /* 0x00006200000e0012 */
[----:B------:R-:W-:Y:S05]  /*1030*/  RET.REL.NODEC R14 `(_ZN2at6native43_GLOBAL__N__9ae7fba5_10_SoftMax_cu_9f978f6322cunn_SoftMaxForwardRegIN3c108BFloat16EfS4_NS1_22SoftMaxForwardEpilogueElLi3EEEvPT1_PKT_T3_) ;  /* 0xffffefc00e007950 */ /* 0x000fea0003c3ffff */
.L_x_7267:
        /* <DEDUP_REMOVED lines=12> */
.L_x_11260:


//--------------------- .text._ZN2at6native43_GLOBAL__N__9ae7fba5_10_SoftMax_cu_9f978f6322cunn_SoftMaxForwardRegIN3c108BFloat16EfS4_NS1_22SoftMaxForwardEpilogueElLi2EEEvPT1_PKT_T3_ --------------------------
	.section	.text._ZN2at6native43_GLOBAL__N__9ae7fba5_10_SoftMax_cu_9f978f6322cunn_SoftMaxForwardRegIN3c108BFloat16EfS4_NS1_22SoftMaxForwardEpilogueElLi2EEEvPT1_PKT_T3_,"ax",@progbits
	.sectioninfo	@"SHI_REGISTERS=21"
	.align	128
.text._ZN2at6native43_GLOBAL__N__9ae7fba5_10_SoftMax_cu_9f978f6322cunn_SoftMaxForwardRegIN3c108BFloat16EfS4_NS1_22SoftMaxForwardEpilogueElLi2EEEvPT1_PKT_T3_:
        .type           _ZN2at6native43_GLOBAL__N__9ae7fba5_10_SoftMax_cu_9f978f6322cunn_SoftMaxForwardRegIN3c108BFloat16EfS4_NS1_22SoftMaxForwardEpilogueElLi2EEEvPT1_PKT_T3_,@function
        .size           _ZN2at6native43_GLOBAL__N__9ae7fba5_10_SoftMax_cu_9f978f6322cunn_SoftMaxForwardRegIN3c108BFloat16EfS4_NS1_22SoftMaxForwardEpilogueElLi2EEEvPT1_PKT_T3_,(.L_x_11262 - _ZN2at6native43_GLOBAL__N__9ae7fba5_10_SoftMax_cu_9f978f6322cunn_SoftMaxForwardRegIN3c108BFloat16EfS4_NS1_22SoftMaxForwardEpilogueElLi2EEEvPT1_PKT_T3_)
        .other          _ZN2at6native43_GLOBAL__N__9ae7fba5_10_SoftMax_cu_9f978f6322cunn_SoftMaxForwardRegIN3c108BFloat16EfS4_NS1_22SoftMaxForwardEpilogueElLi2EEEvPT1_PKT_T3_,@"STO_CUDA_ENTRY STV_DEFAULT"
_ZN2at6native43_GLOBAL__N__9ae7fba5_10_SoftMax_cu_9f978f6322cunn_SoftMaxForwardRegIN3c108BFloat16EfS4_NS1_22SoftMaxForwardEpilogueElLi2EEEvPT1_PKT_T3_:
        /* <DEDUP_REMOVED lines=9> */
[----:B------:R-:W-:-:S04]  /*0090*/  SHF.R.S32.HI R3, RZ, 0x1f, R2 ;  /* 0x0000001fff037819 */ /* 0x000fc80000011402 */
[----:B------:R-:W-:-:S05]  /*00a0*/  ISETP.GE.AND.EX P1, PT, R3, c[0x0][0x174], PT, P1 ;  /* 0x00005d0003007a0c */ /* 0x000fca0003f26310 */
[----:B-1----:R-:W-:-:S04]  /*00b0*/  @!P0 IMAD.WIDE.U32 R8, R5, c[0x0][0x170], R6 ;  /* 0x00005c0005088a25 */ /* 0x002fc800078e0006 */
[----:B------:R-:W-:Y:S01]  /*00c0*/  @!P0 IMAD R9, R5, c[0x0][0x174], R9 ;  /* 0x00005d0005098a24 */ /* 0x000fe200078e0209 */
[----:B------:R-:W-:-:S03]  /*00d0*/  @!P0 LEA R10, P2, R8, c[0x0][0x168], 0x1 ;  /* 0x00005a00080a8a11 */ /* 0x000fc600078408ff */
[----:B------:R-:W-:Y:S01]  /*00e0*/  @!P1 IMAD.WIDE.U32 R12, R5, c[0x0][0x170], R2 ;  /* 0x00005c00050c9a25 */ /* 0x000fe200078e0002 */
[----:B------:R-:W-:-:S03]  /*00f0*/  @!P0 LEA.HI.X R11, R8, c[0x0][0x16c], R9, 0x1, P2 ;  /* 0x00005b00080b8a11 */ /* 0x000fc600010f0c09 */
[----:B------:R-:W-:Y:S01]  /*0100*/  @!P1 IMAD R9, R5, c[0x0][0x174], R13 ;  /* 0x00005d0005099a24 */ /* 0x000fe200078e020d */
[C---:B------:R-:W-:Y:S01]  /*0110*/  @!P1 LEA R8, P2, R12.reuse, c[0x0][0x168], 0x1 ;  /* 0x00005a000c089a11 */ /* 0x040fe200078408ff */
[----:B------:R-:W2:Y:S03]  /*0120*/  @!P0 LDG.E.U16 R4, [R10.64] ;  /* 0x000000060a048981 */ /* 0x000ea6000c1e1500 */
[----:B------:R-:W-:-:S05]  /*0130*/  @!P1 LEA.HI.X R9, R12, c[0x0][0x16c], R9, 0x1, P2 ;  /* 0x00005b000c099a11 */ /* 0x000fca00010f0c09 */
[----:B------:R2:W3:Y:S01]  /*0140*/  @!P1 LDG.E.U16 R0, [R8.64] ;  /* 0x0000000608009981 */ /* 0x0004e2000c1e1500 */
[----:B------:R-:W-:Y:S01]  /*0150*/  IMAD.MOV.U32 R12, RZ, RZ, -0x800001 ;  /* 0xff7fffffff0c7424 */ /* 0x000fe200078e00ff */
[----:B------:R-:W-:Y:S02]  /*0160*/  ULDC UR4, c[0x0][0x0] ;  /* 0x0000000000047ab9 */ /* 0x000fe40000000800 */
[----:B------:R-:W-:Y:S01]  /*0170*/  USHF.R.U32.HI UR4, URZ, 0x5, UR4 ;  /* 0x000000053f047899 */ /* 0x000fe20008011604 */
[----:B------:R-:W-:Y:S05]  /*0180*/  BAR.SYNC.DEFER_BLOCKING 0x0 ;  /* 0x0000000000007b1d */ /* 0x000fea0000010000 */
[----:B------:R-:W-:Y:S01]  /*0190*/  ISETP.GE.AND P3, PT, R6, UR4, PT ;  /* 0x0000000406007c0c */ /* 0x000fe2000bf66270 */
[----:B------:R-:W-:Y:S01]  /*01a0*/  BSSY B0, `(.L_x_7268) ;  /* 0x0000032000007945 */ /* 0x000fe20003800000 */
[----:B--2---:R-:W-:-:S04]  /*01b0*/  @!P0 PRMT R8, RZ, 0x5410, R4 ;  /* 0x00005410ff088816 */ /* 0x004fc80000000004 */
[----:B------:R-:W-:Y:S02]  /*01c0*/  @!P0 FMNMX.FTZ R12, R8, -3.40282346638528859812e+38, !PT ;  /* 0xff7fffff080c8809 */ /* 0x000fe40007810000 */
[----:B---3--:R-:W-:-:S04]  /*01d0*/  @!P1 PRMT R9, RZ, 0x5410, R0 ;  /* 0x00005410ff099816 */ /* 0x008fc80000000000 */
        /* <DEDUP_REMOVED lines=19> */
[----:B0-----:R-:W-:-:S11]  /*0310*/  FSETP.GEU.FTZ.AND P4, PT, R11, R12, PT ;  /* 0x0000000c0b00720b */ /* 0x001fd60003f9e000 */
[----:B------:R-:W-:Y:S02]  /*0320*/  @!P2 SHF.R.S32.HI R10, RZ, 0x5, R8 ;  /* 0x00000005ff0aa819 */ /* 0x000fe40000011408 */
        /* <DEDUP_REMOVED lines=10> */
.L_x_7278:
[----:B-1----:R-:W-:-:S04]  /*03d0*/  FSETP.GEU.FTZ.AND P5, PT, R11, R10, PT ;  /* 0x0000000a0b00720b */ /* 0x002fc80003fbe000 */
[----:B------:R-:W-:Y:S01]  /*03e0*/  FSEL R17, R10, R11, !P5 ;  /* 0x0000000b0a117208 */ /* 0x000fe20006800000 */
[----:B------:R-:W-:Y:S05]  /*03f0*/  BRA.DIV ~URZ, `(.L_x_7271) ;  /* 0x000006427f007947 */ /* 0x000fea000b800000 */
[----:B------:R-:W1:Y:S02]  /*0400*/  SHFL.DOWN PT, R10, R17, 0x8, 0x1f ;  /* 0x09001f00110a7f89 */ /* 0x000e6400000e0000 */
[----:B-1----:R-:W-:-:S04]  /*0410*/  FSETP.GEU.FTZ.AND P5, PT, R17, R10, PT ;  /* 0x0000000a1100720b */ /* 0x002fc80003fbe000 */
[----:B------:R-:W-:-:S05]  /*0420*/  FSEL R10, R10, R17, !P5 ;  /* 0x000000110a0a7208 */ /* 0x000fca0006800000 */
[----:B0-----:R-:W0:Y:S02]  /*0430*/  SHFL.DOWN PT, R11, R10, 0x4, 0x1f ;  /* 0x08801f000a0b7f89 */ /* 0x001e2400000e0000 */
[----:B0-----:R-:W-:-:S04]  /*0440*/  FSETP.GEU.FTZ.AND P5, PT, R10, R11, PT ;  /* 0x0000000b0a00720b */ /* 0x001fc80003fbe000 */
[----:B------:R-:W-:-:S05]  /*0450*/  FSEL R11, R11, R10, !P5 ;  /* 0x0000000a0b0b7208 */ /* 0x000fca0006800000 */
[----:B------:R-:W0:Y:S02]  /*0460*/  SHFL.DOWN PT, R12, R11, 0x2, 0x1f ;  /* 0x08401f000b0c7f89 */ /* 0x000e2400000e0000 */
[----:B0-----:R-:W-:-:S04]  /*0470*/  FSETP.GEU.FTZ.AND P5, PT, R11, R12, PT ;  /* 0x0000000c0b00720b */ /* 0x001fc80003fbe000 */
[----:B------:R-:W-:-:S05]  /*0480*/  FSEL R14, R12, R11, !P5 ;  /* 0x0000000b0c0e7208 */ /* 0x000fca0006800000 */
[----:B------:R0:W1:Y:S04]  /*0490*/  SHFL.DOWN PT, R13, R14, 0x1, 0x1f ;  /* 0x08201f000e0d7f89 */ /* 0x00006800000e0000 */
.L_x_7279:
[----:B-1----:R-:W-:-:S04]  /*04a0*/  FSETP.GEU.FTZ.AND P5, PT, R14, R13, PT ;  /* 0x0000000d0e00720b */ /* 0x002fc80003fbe000 */
[----:B------:R-:W-:-:S04]  /*04b0*/  FSEL R11, R13, R14, !P5 ;  /* 0x0000000e0d0b7208 */ /* 0x000fc80006800000 */
.L_x_7269:
[----:B0-----:R-:W-:Y:S05]  /*04c0*/  BSYNC B0 ;  /* 0x0000000000007941 */ /* 0x001fea0003800000 */
.L_x_7268:
[----:B------:R-:W-:Y:S01]  /*04d0*/  ISETP.NE.AND P5, PT, R6, RZ, PT ;  /* 0x000000ff0600720c */ /* 0x000fe20003fa5270 */
[----:B------:R-:W-:-:S12]  /*04e0*/  WARPSYNC 0xffffffff ;  /* 0xffffffff00007948 */ /* 0x000fd80003800000 */
[----:B-1----:R0:W-:Y:S02]  /*04f0*/  @!P5 STS [RZ], R11 ;  /* 0x0000000bff00d388 */ /* 0x0021e40000000800 */
[----:B------:R-:W-:Y:S01]  /*0500*/  BAR.SYNC.DEFER_BLOCKING 0x0 ;  /* 0x0000000000007b1d */ /* 0x000fe20000010000 */
[----:B0-----:R-:W-:Y:S02]  /*0510*/  @!P0 PRMT R11, RZ, 0x5410, R4 ;  /* 0x00005410ff0b8816 */ /* 0x001fe40000000004 */
[----:B------:R-:W-:-:S03]  /*0520*/  @!P1 PRMT R13, RZ, 0x5410, R0 ;  /* 0x00005410ff0d9816 */ /* 0x000fc60000000000 */
[----:B------:R-:W-:Y:S01]  /*0530*/  BSSY B0, `(.L_x_7272) ;  /* 0x0000028000007945 */ /* 0x000fe20003800000 */
[----:B------:R-:W0:Y:S02]  /*0540*/  LDS R10, [RZ] ;  /* 0x00000000ff0a7984 */ /* 0x000e240000000800 */
[----:B0-----:R-:W-:-:S04]  /*0550*/  @!P0 FADD.FTZ R11, R11, -R10 ;  /* 0x8000000a0b0b8221 */ /* 0x001fc80000010000 */
[----:B------:R-:W-:Y:S02]  /*0560*/  @!P0 FMUL.FTZ R12, R11, 1.4426950216293334961 ;  /* 0x3fb8aa3b0b0c8820 */ /* 0x000fe40000410000 */
[----:B------:R-:W-:-:S04]  /*0570*/  @!P1 FADD.FTZ R11, R13, -R10 ;  /* 0x8000000a0d0b9221 */ /* 0x000fc80000010000 */
[----:B------:R-:W0:Y:S01]  /*0580*/  @!P0 MUFU.EX2 R12, R12 ;  /* 0x0000000c000c8308 */ /* 0x000e220000000800 */
[----:B------:R-:W-:Y:S02]  /*0590*/  @!P1 FMUL.FTZ R13, R11, 1.4426950216293334961 ;  /* 0x3fb8aa3b0b0d9820 */ /* 0x000fe40000410000 */
[----:B------:R-:W-:-:S05]  /*05a0*/  IMAD.MOV.U32 R11, RZ, RZ, RZ ;  /* 0x000000ffff0b7224 */ /* 0x000fca00078e00ff */
[----:B------:R1:W2:Y:S01]  /*05b0*/  @!P1 MUFU.EX2 R14, R13 ;  /* 0x0000000d000e9308 */ /* 0x0002a20000000800 */
[----:B0-----:R-:W-:Y:S01]  /*05c0*/  @!P0 FADD.FTZ R11, RZ, R12 ;  /* 0x0000000cff0b8221 */ /* 0x001fe20000010000 */
[----:B-1----:R-:W-:Y:S01]  /*05d0*/  @!P2 SHF.R.S32.HI R13, RZ, 0x5, R8 ;  /* 0x00000005ff0da819 */ /* 0x002fe20000011408 */
[----:B------:R-:W-:Y:S01]  /*05e0*/  IMAD.MOV.U32 R8, RZ, RZ, RZ ;  /* 0x000000ffff087224 */ /* 0x000fe200078e00ff */
[----:B------:R-:W-:Y:S01]  /*05f0*/  BAR.SYNC.DEFER_BLOCKING 0x0 ;  /* 0x0000000000007b1d */ /* 0x000fe20000010000 */
        /* <DEDUP_REMOVED lines=16> */
[----:B01----:R0:W1:Y:S02]  /*0700*/  SHFL.DOWN PT, R9, R8, 0x10, 0x1f ;  /* 0x0a001f0008097f89 */ /* 0x00306400000e0000 */
.L_x_7280:
        /* <DEDUP_REMOVED lines=9> */
.L_x_7281:
[----:B-1----:R-:W-:Y:S02]  /*07a0*/  FADD.FTZ R8, R12, R11 ;  /* 0x0000000b0c087221 */ /* 0x002fe40000010000 */
.L_x_7273:
[----:B------:R-:W-:Y:S05]  /*07b0*/  BSYNC B0 ;  /* 0x0000000000007941 */ /* 0x000fea0003800000 */
.L_x_7272:
[----:B-1----:R1:W-:Y:S01]  /*07c0*/  @!P5 STS [RZ], R8 ;  /* 0x00000008ff00d388 */ /* 0x0023e20000000800 */
[----:B------:R-:W-:Y:S02]  /*07d0*/  WARPSYNC 0xffffffff ;  /* 0xffffffff00007948 */ /* 0x000fe40003800000 */
[----:B------:R-:W-:Y:S06]  /*07e0*/  BAR.SYNC.DEFER_BLOCKING 0x0 ;  /* 0x0000000000007b1d */ /* 0x000fec0000010000 */
[----:B------:R-:W-:Y:S01]  /*07f0*/  BSSY B0, `(.L_x_7276) ;  /* 0x000000f000007945 */ /* 0x000fe20003800000 */
[----:B0-----:R-:W0:Y:S01]  /*0800*/  LDS R11, [RZ] ;  /* 0x00000000ff0b7984 */ /* 0x001e220000000800 */
[----:B------:R-:W-:Y:S05]  /*0810*/  @P0 BRA `(.L_x_7277) ;  /* 0x000000c000000947 */ /* 0x000fea0003800000 */
[----:B------:R-:W-:Y:S02]  /*0820*/  PRMT R9, RZ, 0x5410, R4 ;  /* 0x00005410ff097816 */ /* 0x000fe40000000004 */
[----:B0-----:R-:W-:Y:S03]  /*0830*/  MUFU.RCP R4, R11 ;  /* 0x0000000b00047308 */ /* 0x001fe60000001000 */
[----:B------:R-:W-:-:S04]  /*0840*/  FADD.FTZ R9, R9, -R10 ;  /* 0x8000000a09097221 */ /* 0x000fc80000010000 */
[----:B------:R-:W-:Y:S02]  /*0850*/  FMUL.FTZ R12, R9, 1.4426950216293334961 ;  /* 0x3fb8aa3b090c7820 */ /* 0x000fe40000410000 */
[C---:B-1----:R-:W-:Y:S02]  /*0860*/  IMAD.WIDE.U32 R8, R5.reuse, c[0x0][0x170], R6 ;  /* 0x00005c0005087a25 */ /* 0x042fe400078e0006 */
[----:B------:R-:W0:Y:S02]  /*0870*/  MUFU.EX2 R13, R12 ;  /* 0x0000000c000d7308 */ /* 0x000e240000000800 */
[----:B------:R-:W-:Y:S01]  /*0880*/  IMAD R7, R5, c[0x0][0x174], R9 ;  /* 0x00005d0005077a24 */ /* 0x000fe200078e0209 */
[----:B------:R-:W-:-:S04]  /*0890*/  LEA R6, P0, R8, c[0x0][0x160], 0x1 ;  /* 0x0000580008067a11 */ /* 0x000fc800078008ff */
[----:B------:R-:W-:Y:S01]  /*08a0*/  LEA.HI.X R7, R8, c[0x0][0x164], R7, 0x1, P0 ;  /* 0x0000590008077a11 */ /* 0x000fe200000f0c07 */
[----:B0-----:R-:W-:-:S05]  /*08b0*/  FMUL.FTZ R4, R13, R4 ;  /* 0x000000040d047220 */ /* 0x001fca0000410000 */
[----:B------:R-:W-:-:S05]  /*08c0*/  F2FP.BF16.PACK_AB R4, RZ, R4 ;  /* 0x00000004ff04723e */ /* 0x000fca00000010ff */
[----:B------:R0:W-:Y:S02]  /*08d0*/  STG.E.U16 [R6.64], R4 ;  /* 0x0000000406007986 */ /* 0x0001e4000c101506 */
.L_x_7277:
[----:B------:R-:W-:Y:S05]  /*08e0*/  BSYNC B0 ;  /* 0x0000000000007941 */ /* 0x000fea0003800000 */
.L_x_7276:
[----:B------:R-:W-:Y:S05]  /*08f0*/  @P1 EXIT ;  /* 0x000000000000194d */ /* 0x000fea0003800000 */
[----:B0-----:R-:W-:Y:S01]  /*0900*/  PRMT R7, RZ, 0x5410, R0 ;  /* 0x00005410ff077816 */ /* 0x001fe20000000000 */
[----:B------:R-:W-:Y:S04]  /*0910*/  MUFU.RCP R11, R11 ;  /* 0x0000000b000b7308 */ /* 0x000fe80000001000 */
        /* <DEDUP_REMOVED lines=11> */
.L_x_7270:
[----:B------:R-:W-:Y:S01]  /*09d0*/  IMAD.MOV.U32 R16, RZ, RZ, 0x10 ;  /* 0x00000010ff107424 */ /* 0x000fe200078e00ff */
[----:B------:R-:W-:Y:S01]  /*09e0*/  MOV R12, 0xa20 ;  /* 0x00000a20000c7802 */ /* 0x000fe20000000f00 */
[----:B------:R-:W-:Y:S02]  /*09f0*/  IMAD.MOV.U32 R15, RZ, RZ, 0x1f ;  /* 0x0000001fff0f7424 */ /* 0x000fe400078e00ff */
[----:B------:R-:W-:Y:S02]  /*0a00*/  IMAD.MOV.U32 R18, RZ, RZ, -0x1 ;  /* 0xffffffffff127424 */ /* 0x000fe400078e00ff */
[----:B-1----:R-:W-:Y:S05]  /*0a10*/  CALL.REL.NOINC `($__internal_59_$__cuda_sm70_shflsync_down_p) ;  /* 0x0000041000007944 */ /* 0x002fea0003c00000 */
[----:B-1----:R-:W-:Y:S01]  /*0a20*/  IMAD.MOV.U32 R10, RZ, RZ, R15 ;  /* 0x000000ffff0a7224 */ /* 0x002fe200078e000f */
[----:B0-----:R-:W-:Y:S05]  /*0a30*/  BRA `(.L_x_7278) ;  /* 0xfffff99000007947 */ /* 0x001fea000383ffff */
.L_x_7271:
[----:B------:R-:W-:Y:S01]  /*0a40*/  HFMA2.MMA R16, -RZ, RZ, 0, 4.76837158203125e-07 ;  /* 0x00000008ff107435 */ /* 0x000fe200000001ff */
[----:B0-----:R-:W-:Y:S01]  /*0a50*/  IMAD.MOV.U32 R11, RZ, RZ, R17 ;  /* 0x000000ffff0b7224 */ /* 0x001fe200078e0011 */
[----:B------:R-:W-:Y:S01]  /*0a60*/  MOV R12, 0xaa0 ;  /* 0x00000aa0000c7802 */ /* 0x000fe20000000f00 */
[----:B------:R-:W-:Y:S02]  /*0a70*/  IMAD.MOV.U32 R15, RZ, RZ, 0x1f ;  /* 0x0000001fff0f7424 */ /* 0x000fe400078e00ff */
[----:B------:R-:W-:-:S02]  /*0a80*/  IMAD.MOV.U32 R18, RZ, RZ, -0x1 ;  /* 0xffffffffff127424 */ /* 0x000fc400078e00ff */
[----:B------:R-:W-:Y:S05]  /*0a90*/  CALL.REL.NOINC `($__internal_59_$__cuda_sm70_shflsync_down_p) ;  /* 0x0000039000007944 */ /* 0x000fea0003c00000 */
[----:B-1----:R-:W-:Y:S01]  /*0aa0*/  FSETP.GEU.FTZ.AND P5, PT, R17, R15, PT ;  /* 0x0000000f1100720b */ /* 0x002fe20003fbe000 */
[----:B0-----:R-:W-:Y:S01]  /*0ab0*/  IMAD.MOV.U32 R16, RZ, RZ, 0x4 ;  /* 0x00000004ff107424 */ /* 0x001fe200078e00ff */
[----:B------:R-:W-:Y:S01]  /*0ac0*/  MOV R12, 0xb10 ;  /* 0x00000b10000c7802 */ /* 0x000fe20000000f00 */
[----:B------:R-:W-:Y:S01]  /*0ad0*/  IMAD.MOV.U32 R18, RZ, RZ, -0x1 ;  /* 0xffffffffff127424 */ /* 0x000fe200078e00ff */
[----:B------:R-:W-:Y:S01]  /*0ae0*/  FSEL R11, R15, R17, !P5 ;  /* 0x000000110f0b7208 */ /* 0x000fe20006800000 */
[----:B------:R-:W-:-:S03]  /*0af0*/  IMAD.MOV.U32 R15, RZ, RZ, 0x1f ;  /* 0x0000001fff0f7424 */ /* 0x000fc600078e00ff */
        /* <DEDUP_REMOVED lines=9> */
[----:B0-----:R-:W-:Y:S01]  /*0b90*/  IMAD.MOV.U32 R18, RZ, RZ, -0x1 ;  /* 0xffffffffff127424 */ /* 0x001fe200078e00ff */
[----:B------:R-:W-:-:S02]  /*0ba0*/  MOV R16, 0x1 ;  /* 0x0000000100107802 */ /* 0x000fc40000000f00 */
[----:B------:R-:W-:Y:S01]  /*0bb0*/  FSEL R14, R15, R11, !P5 ;  /* 0x0000000b0f0e7208 */ /* 0x000fe20006800000 */
[----:B------:R-:W-:Y:S01]  /*0bc0*/  IMAD.MOV.U32 R15, RZ, RZ, 0x1f ;  /* 0x0000001fff0f7424 */ /* 0x000fe200078e00ff */
[----:B------:R-:W-:-:S03]  /*0bd0*/  MOV R12, 0xc00 ;  /* 0x00000c00000c7802 */ /* 0x000fc60000000f00 */
[----:B------:R-:W-:Y:S02]  /*0be0*/  IMAD.MOV.U32 R11, RZ, RZ, R14 ;  /* 0x000000ffff0b7224 */ /* 0x000fe400078e000e */
[----:B------:R-:W-:Y:S05]  /*0bf0*/  CALL.REL.NOINC `($__internal_59_$__cuda_sm70_shflsync_down_p) ;  /* 0x0000023000007944 */ /* 0x000fea0003c00000 */
[----:B-1----:R-:W-:Y:S01]  /*0c00*/  IMAD.MOV.U32 R13, RZ, RZ, R15 ;  /* 0x000000ffff0d7224 */ /* 0x002fe200078e000f */
[----:B0-----:R-:W-:Y:S05]  /*0c10*/  BRA `(.L_x_7279) ;  /* 0xfffff88000007947 */ /* 0x001fea000383ffff */
.L_x_7274:
[----:B-1----:R-:W-:Y:S01]  /*0c20*/  IMAD.MOV.U32 R11, RZ, RZ, R8 ;  /* 0x000000ffff0b7224 */ /* 0x002fe200078e0008 */
[----:B0-----:R-:W-:Y:S01]  /*0c30*/  MOV R12, 0xc80 ;  /* 0x00000c80000c7802 */ /* 0x001fe20000000f00 */
[----:B------:R-:W-:Y:S02]  /*0c40*/  IMAD.MOV.U32 R16, RZ, RZ, 0x10 ;  /* 0x00000010ff107424 */ /* 0x000fe400078e00ff */
[----:B------:R-:W-:Y:S02]  /*0c50*/  IMAD.MOV.U32 R15, RZ, RZ, 0x1f ;  /* 0x0000001fff0f7424 */ /* 0x000fe400078e00ff */
[----:B------:R-:W-:Y:S02]  /*0c60*/  IMAD.MOV.U32 R18, RZ, RZ, -0x1 ;  /* 0xffffffffff127424 */ /* 0x000fe400078e00ff */
[----:B------:R-:W-:Y:S05]  /*0c70*/  CALL.REL.NOINC `($__internal_59_$__cuda_sm70_shflsync_down_p) ;  /* 0x000001b000007944 */ /* 0x000fea0003c00000 */
[----:B-1----:R-:W-:Y:S01]  /*0c80*/  MOV R9, R15 ;  /* 0x0000000f00097202 */ /* 0x002fe20000000f00 */
[----:B0-----:R-:W-:Y:S05]  /*0c90*/  BRA `(.L_x_7280) ;  /* 0xfffffa7000007947 */ /* 0x001fea000383ffff */
.L_x_7275:
[----:B------:R-:W-:Y:S01]  /*0ca0*/  IMAD.MOV.U32 R16, RZ, RZ, 0x8 ;  /* 0x00000008ff107424 */ /* 0x000fe200078e00ff */
[----:B------:R-:W-:Y:S01]  /*0cb0*/  MOV R12, 0xcf0 ;  /* 0x00000cf0000c7802 */ /* 0x000fe20000000f00 */
[----:B------:R-:W-:-:S02]  /*0cc0*/  IMAD.MOV.U32 R15, RZ, RZ, 0x1f ;  /* 0x0000001fff0f7424 */ /* 0x000fc400078e00ff */
[----:B------:R-:W-:Y:S02]  /*0cd0*/  IMAD.MOV.U32 R18, RZ, RZ, -0x1 ;  /* 0xffffffffff127424 */ /* 0x000fe400078e00ff */
[----:B0-----:R-:W-:Y:S05]  /*0ce0*/  CALL.REL.NOINC `($__internal_59_$__cuda_sm70_shflsync_down_p) ;  /* 0x0000014000007944 */ /* 0x001fea0003c00000 */
[----:B01----:R-:W-:Y:S01]  /*0cf0*/  FADD.FTZ R11, R11, R15 ;  /* 0x0000000f0b0b7221 */ /* 0x003fe20000010000 */
[----:B------:R-:W-:Y:S01]  /*0d00*/  MOV R12, 0xd50 ;  /* 0x00000d50000c7802 */ /* 0x000fe20000000f00 */
[----:B------:R-:W-:Y:S02]  /*0d10*/  IMAD.MOV.U32 R16, RZ, RZ, 0x4 ;  /* 0x00000004ff107424 */ /* 0x000fe400078e00ff */
[----:B------:R-:W-:Y:S02]  /*0d20*/  IMAD.MOV.U32 R15, RZ, RZ, 0x1f ;  /* 0x0000001fff0f7424 */ /* 0x000fe400078e00ff */
[----:B------:R-:W-:Y:S02]  /*0d30*/  IMAD.MOV.U32 R18, RZ, RZ, -0x1 ;  /* 0xffffffffff127424 */ /* 0x000fe400078e00ff */
[----:B------:R-:W-:Y:S05]  /*0d40*/  CALL.REL.NOINC `($__internal_59_$__cuda_sm70_shflsync_down_p) ;  /* 0x000000e000007944 */ /* 0x000fea0003c00000 */
[----:B01----:R-:W-:Y:S01]  /*0d50*/  FADD.FTZ R11, R11, R15 ;  /* 0x0000000f0b0b7221 */ /* 0x003fe20000010000 */
[----:B------:R-:W-:Y:S01]  /*0d60*/  HFMA2.MMA R15, -RZ, RZ, 0, 1.847743988037109375e-06 ;  /* 0x0000001fff0f7435 */ /* 0x000fe200000001ff */
[----:B------:R-:W-:Y:S01]  /*0d70*/  IMAD.MOV.U32 R16, RZ, RZ, 0x2 ;  /* 0x00000002ff107424 */ /* 0x000fe200078e00ff */
[----:B------:R-:W-:Y:S01]  /*0d80*/  MOV R12, 0xdb0 ;  /* 0x00000db0000c7802 */ /* 0x000fe20000000f00 */
[----:B------:R-:W-:-:S03]  /*0d90*/  IMAD.MOV.U32 R18, RZ, RZ, -0x1 ;  /* 0xffffffffff127424 */ /* 0x000fc600078e00ff */
[----:B------:R-:W-:Y:S05]  /*0da0*/  CALL.REL.NOINC `($__internal_59_$__cuda_sm70_shflsync_down_p) ;  /* 0x0000008000007944 */ /* 0x000fea0003c00000 */
[----:B01----:R-:W-:Y:S01]  /*0db0*/  FADD.FTZ R11, R11, R15 ;  /* 0x0000000f0b0b7221 */ /* 0x003fe20000010000 */
[----:B------:R-:W-:Y:S01]  /*0dc0*/  MOV R12, 0xe10 ;  /* 0x00000e10000c7802 */ /* 0x000fe20000000f00 */
[----:B------:R-:W-:-:S02]  /*0dd0*/  IMAD.MOV.U32 R16, RZ, RZ, 0x1 ;  /* 0x00000001ff107424 */ /* 0x000fc400078e00ff */
[----:B------:R-:W-:Y:S02]  /*0de0*/  IMAD.MOV.U32 R15, RZ, RZ, 0x1f ;  /* 0x0000001fff0f7424 */ /* 0x000fe400078e00ff */
[----:B------:R-:W-:Y:S02]  /*0df0*/  IMAD.MOV.U32 R18, RZ, RZ, -0x1 ;  /* 0xffffffffff127424 */ /* 0x000fe400078e00ff */
[----:B------:R-:W-:Y:S05]  /*0e00*/  CALL.REL.NOINC `($__internal_59_$__cuda_sm70_shflsync_down_p) ;  /* 0x0000002000007944 */ /* 0x000fea0003c00000 */
[----:B-1----:R-:W-:Y:S01]  /*0e10*/  IMAD.MOV.U32 R12, RZ, RZ, R15 ;  /* 0x000000ffff0c7224 */ /* 0x002fe200078e000f */
[----:B0-----:R-:W-:Y:S05]  /*0e20*/  BRA `(.L_x_7281) ;  /* 0xfffff97000007947 */ /* 0x001fea000383ffff */
        .weak           $__internal_59_$__cuda_sm70_shflsync_down_p
        .type           $__internal_59_$__cuda_sm70_shflsync_down_p,@function
        .size           $__internal_59_$__cuda_sm70_shflsync_down_p,(.L_x_11262 - $__internal_59_$__cuda_sm70_shflsync_down_p)
$__internal_59_$__cuda_sm70_shflsync_down_p:
[----:B------:R-:W-:Y:S01]  /*0e30*/  IMAD.MOV.U32 R13, RZ, RZ, 0x0 ;  /* 0x00000000ff0d7424 */ /* 0x000fe200078e00ff */
[----:B------:R-:W-:Y:S04]  /*0e40*/  WARPSYNC R18 ;  /* 0x0000001200007348 */ /* 0x000fe80003800000 */
[----:B------:R0:W1:Y:S01]  /*0e50*/  SHFL.DOWN PT, R15, R11, R16, R15 ;  /* 0x080000100b0f7389 */ /* 0x00006200000e000f */
[----:B------:R-:W-:Y:S05]  /*0e60*/  RET.REL.NODEC R12 `(_ZN2at6native43_GLOBAL__N__9ae7fba5_10_SoftMax_cu_9f978f6322cunn_SoftMaxForwardRegIN3c108BFloat16EfS4_NS1_22SoftMaxForwardEpilogueElLi2EEEvPT1_PKT_T3_) ;  /* 0xfffff1900c007950 */ /* 0x000fea0003c3ffff */
.L_x_7282:
        /* <DEDUP_REMOVED lines=9> */
.L_x_11262:


//--------------------- .text._ZN2at6native43_GLOBAL__N__9ae7fba5_10_SoftMax_cu_9f978f6322cunn_SoftMaxForwardRegIN3c108BFloat16EfS4_NS1_22SoftMaxForwardEpilogueElLi1EEEvPT1_PKT_T3_ --------------------------
	.section	.text._ZN2at6native43_GLOBAL__N__9ae7fba5_10_SoftMax_cu_9f978f6322cunn_SoftMaxForwardRegIN3c108BFloat16EfS4_NS1_22SoftMaxForwardEpilogueElLi1EEEvPT1_PKT_T3_,"ax",@progbits
	.sectioninfo	@"SHI_REGISTERS=17"
	.align	128
.text._ZN2at6native43_GLOBAL__N__9ae7fba5_10_SoftMax_cu_9f978f6322cunn_SoftMaxForwardRegIN3c108BFloat16EfS4_NS1_22SoftMaxForwardEpilogueElLi1EEEvPT1_PKT_T3_:
        .type           _ZN2at6native43_GLOBAL__N__9ae7fba5_10_SoftMax_cu_9f978f6322cunn_SoftMaxForwardRegIN3c108BFloat16EfS4_NS1_22SoftMaxForwardEpilogueElLi1EEEvPT1_PKT_T3_,@function
        .size           _ZN2at6native43_GLOBAL__N__9ae7fba5_10_SoftMax_cu_9f978f6322cunn_SoftMaxForwardRegIN3c108BFloat16EfS4_NS1_22SoftMaxForwardEpilogueElLi1EEEvPT1_PKT_T3_,(.L_x_11264 - _ZN2at6native43_GLOBAL__N__9ae7fba5_10_SoftMax_cu_9f978f6322cunn_SoftMaxForwardRegIN3c108BFloat16EfS4_NS1_22SoftMaxForwardEpilogueElLi1EEEvPT1_PKT_T3_)
        .other          _ZN2at6native43_GLOBAL__N__9ae7fba5_10_SoftMax_cu_9f978f6322cunn_SoftMaxForwardRegIN3c108BFloat16EfS4_NS1_22SoftMaxForwardEpilogueElLi1EEEvPT1_PKT_T3_,@"STO_CUDA_ENTRY STV_DEFAULT"
_ZN2at6native43_GLOBAL__N__9ae7fba5_10_SoftMax_cu_9f978f6322cunn_SoftMaxForwardRegIN3c108BFloat16EfS4_NS1_22SoftMaxForwardEpilogueElLi1EEEvPT1_PKT_T3_:
[----:B------:R-:W-:Y:S02]  /*0000*/  IMAD.MOV.U32 R1, RZ, RZ, c[0x0][0x28] ;  /* 0x00000a00ff017624 */ /* 0x000fe400078e00ff */
[----:B------:R-:W0:Y:S01]  /*0010*/  S2R R2, SR_TID.X ;  /* 0x0000000000027919 */ /* 0x000e220000002100 */
[----:B------:R-:W-:-:S03]  /*0020*/  ULDC.64 UR6, c[0x0][0x118] ;  /* 0x0000460000067ab9 */ /* 0x000fc60000000a00 */
[----:B------:R-:W1:Y:S01]  /*0030*/  S2R R5, SR_CTAID.X ;  /* 0x0000000000057919 */ /* 0x000e620000002500 */
[----:B0-----:R-:W-:Y:S02]  /*0040*/  ISETP.GE.U32.AND P0, PT, R2, c[0x0][0x170], PT ;  /* 0x00005c0002007a0c */ /* 0x001fe40003f06070 */
[----:B------:R-:W-:-:S04]  /*0050*/  SHF.R.S32.HI R3, RZ, 0x1f, R2 ;  /* 0x0000001fff037819 */ /* 0x000fc80000011402 */
[----:B------:R-:W-:-:S13]  /*0060*/  ISETP.GE.AND.EX P0, PT, R3, c[0x0][0x174], PT, P0 ;  /* 0x00005d0003007a0c */ /* 0x000fda0003f06300 */
[----:B-1----:R-:W-:-:S04]  /*0070*/  @!P0 IMAD.WIDE.U32 R6, R5, c[0x0][0x170], R2 ;  /* 0x00005c0005068a25 */ /* 0x002fc800078e0002 */
[----:B------:R-:W-:Y:S01]  /*0080*/  @!P0 IMAD R7, R5, c[0x0][0x174], R7 ;  /* 0x00005d0005078a24 */ /* 0x000fe200078e0207 */
[----:B------:R-:W-:-:S04]  /*0090*/  @!P0 LEA R8, P1, R6, c[0x0][0x168], 0x1 ;  /* 0x00005a0006088a11 */ /* 0x000fc800078208ff */
[----:B------:R-:W-:-:S05]  /*00a0*/  @!P0 LEA.HI.X R9, R6, c[0x0][0x16c], R7, 0x1, P1 ;  /* 0x00005b0006098a11 */ /* 0x000fca00008f0c07 */
[----:B------:R-:W2:Y:S01]  /*00b0*/  @!P0 LDG.E.U16 R0, [R8.64] ;  /* 0x0000000608008981 */ /* 0x000ea2000c1e1500 */
[----:B------:R-:W-:Y:S01]  /*00c0*/  IMAD.MOV.U32 R4, RZ, RZ, -0x800001 ;  /* 0xff7fffffff047424 */ /* 0x000fe200078e00ff */
[----:B------:R-:W-:Y:S01]  /*00d0*/  SHF.R.S32.HI R13, RZ, 0x1f, R2 ;  /* 0x0000001fff0d7819 */ /* 0x000fe20000011402 */
[----:B------:R-:W-:Y:S01]  /*00e0*/  ULDC UR4, c[0x0][0x0] ;  /* 0x0000000000047ab9 */ /* 0x000fe20000000800 */
[----:B------:R-:W-:Y:S01]  /*00f0*/  BSSY B0, `(.L_x_7283) ;  /* 0x0000032000007945 */ /* 0x000fe20003800000 */
[----:B------:R-:W-:Y:S01]  /*0100*/  USHF.R.U32.HI UR4, URZ, 0x5, UR4 ;  /* 0x000000053f047899 */ /* 0x000fe20008011604 */
[----:B------:R-:W-:Y:S05]  /*0110*/  BAR.SYNC.DEFER_BLOCKING 0x0 ;  /* 0x0000000000007b1d */ /* 0x000fea0000010000 */
[----:B------:R-:W-:-:S02]  /*0120*/  ISETP.GE.AND P2, PT, R2, UR4, PT ;  /* 0x0000000402007c0c */ /* 0x000fc4000bf46270 */
[----:B--2---:R-:W-:-:S04]  /*0130*/  @!P0 PRMT R6, RZ, 0x5410, R0 ;  /* 0x00005410ff068816 */ /* 0x004fc80000000000 */
[----:B------:R-:W-:-:S05]  /*0140*/  @!P0 FMNMX.FTZ R4, R6, -3.40282346638528859812e+38, !PT ;  /* 0xff7fffff06048809 */ /* 0x000fca0007810000 */
[----:B------:R-:W0:Y:S02]  /*0150*/  SHFL.DOWN PT, R7, R4, 0x10, 0x1f ;  /* 0x0a001f0004077f89 */ /* 0x000e2400000e0000 */
[----:B0-----:R-:W-:-:S04]  /*0160*/  FSETP.GEU.FTZ.AND P1, PT, R4, R7, PT ;  /* 0x000000070400720b */ /* 0x001fc80003f3e000 */
[----:B------:R-:W-:Y:S02]  /*0170*/  FSEL R7, R7, R4, !P1 ;  /* 0x0000000407077208 */ /* 0x000fe40004800000 */
[----:B------:R-:W-:-:S03]  /*0180*/  LEA.HI R4, R13, R2, RZ, 0x5 ;  /* 0x000000020d047211 */ /* 0x000fc600078f28ff */
[----:B------:R-:W0:Y:S02]  /*0190*/  SHFL.DOWN PT, R6, R7, 0x8, 0x1f ;  /* 0x09001f0007067f89 */ /* 0x000e2400000e0000 */
[----:B0-----:R-:W-:-:S04]  /*01a0*/  FSETP.GEU.FTZ.AND P1, PT, R7, R6, PT ;  /* 0x000000060700720b */ /* 0x001fc80003f3e000 */
[----:B------:R-:W-:Y:S02]  /*01b0*/  FSEL R10, R6, R7, !P1 ;  /* 0x00000007060a7208 */ /* 0x000fe40004800000 */
[----:B------:R-:W-:-:S03]  /*01c0*/  LOP3.LUT R7, R4, 0xffffffe0, RZ, 0xc0, !PT ;  /* 0xffffffe004077812 */ /* 0x000fc600078ec0ff */
[----:B------:R-:W0:Y:S02]  /*01d0*/  SHFL.DOWN PT, R11, R10, 0x4, 0x1f ;  /* 0x08801f000a0b7f89 */ /* 0x000e2400000e0000 */
[----:B0-----:R-:W-:-:S04]  /*01e0*/  FSETP.GEU.FTZ.AND P1, PT, R10, R11, PT ;  /* 0x0000000b0a00720b */ /* 0x001fc80003f3e000 */
[----:B------:R-:W-:Y:S01]  /*01f0*/  FSEL R11, R11, R10, !P1 ;  /* 0x0000000a0b0b7208 */ /* 0x000fe20004800000 */
[----:B------:R-:W-:-:S04]  /*0200*/  IMAD.MOV.U32 R10, RZ, RZ, -0x800001 ;  /* 0xff7fffffff0a7424 */ /* 0x000fc800078e00ff */
[----:B------:R-:W0:Y:S02]  /*0210*/  SHFL.DOWN PT, R6, R11, 0x2, 0x1f ;  /* 0x08401f000b067f89 */ /* 0x000e2400000e0000 */
[----:B0-----:R-:W-:-:S04]  /*0220*/  FSETP.GEU.FTZ.AND P1, PT, R11, R6, PT ;  /* 0x000000060b00720b */ /* 0x001fc80003f3e000 */
[----:B------:R-:W-:Y:S01]  /*0230*/  FSEL R8, R6, R11, !P1 ;  /* 0x0000000b06087208 */ /* 0x000fe20004800000 */
[----:B------:R-:W-:-:S04]  /*0240*/  IMAD.IADD R6, R2, 0x1, -R7 ;  /* 0x0000000102067824 */ /* 0x000fc800078e0a07 */
[----:B------:R-:W0:Y:S01]  /*0250*/  SHFL.DOWN PT, R9, R8, 0x1, 0x1f ;  /* 0x08201f0008097f89 */ /* 0x000e2200000e0000 */
[----:B------:R-:W-:-:S13]  /*0260*/  ISETP.NE.AND P1, PT, R6, RZ, PT ;  /* 0x000000ff0600720c */ /* 0x000fda0003f25270 */
[----:B------:R-:W-:Y:S02]  /*0270*/  @!P1 SHF.R.S32.HI R7, RZ, 0x5, R4 ;  /* 0x00000005ff079819 */ /* 0x000fe40000011404 */
[----:B0-----:R-:W-:-:S04]  /*0280*/  FSETP.GEU.FTZ.AND P3, PT, R8, R9, PT ;  /* 0x000000090800720b */ /* 0x001fc80003f7e000 */
[----:B------:R-:W-:Y:S02]  /*0290*/  FSEL R12, R9, R8, !P3 ;  /* 0x00000008090c7208 */ /* 0x000fe40005800000 */
[----:B------:R-:W-:-:S03]  /*02a0*/  IADD3 R8, R2, 0x1f, RZ ;  /* 0x0000001f02087810 */ /* 0x000fc60007ffe0ff */
[----:B------:R0:W-:Y:S04]  /*02b0*/  @!P1 STS [R7.X4], R12 ;  /* 0x0000000c07009388 */ /* 0x0001e80000004800 */
[----:B------:R-:W-:Y:S01]  /*02c0*/  BAR.SYNC.DEFER_BLOCKING 0x0 ;  /* 0x0000000000007b1d */ /* 0x000fe20000010000 */
[----:B------:R-:W-:-:S05]  /*02d0*/  ISETP.GT.U32.AND P3, PT, R8, 0x3e, PT ;  /* 0x0000003e0800780c */ /* 0x000fca0003f64070 */
[----:B------:R0:W1:Y:S08]  /*02e0*/  @!P2 LDS R10, [R6.X4] ;  /* 0x00000000060aa984 */ /* 0x0000700000004800 */
[----:B------:R-:W-:Y:S05]  /*02f0*/  @P3 BRA `(.L_x_7284) ;  /* 0x0000011000003947 */ /* 0x000fea0003800000 */
[----:B------:R-:W-:Y:S05]  /*0300*/  BRA.DIV ~URZ, `(.L_x_7285) ;  /* 0x000004d27f007947 */ /* 0x000fea000b800000 */
[----:B01----:R0:W1:Y:S02]  /*0310*/  SHFL.DOWN PT, R7, R10, 0x10, 0x1f ;  /* 0x0a001f000a077f89 */ /* 0x00306400000e0000 */
.L_x_7291:
        /* <DEDUP_REMOVED lines=13> */
.L_x_7292:
[----:B-1----:R-:W-:-:S04]  /*03f0*/  FSETP.GEU.FTZ.AND P4, PT, R10, R9, PT ;  /* 0x000000090a00720b */ /* 0x002fc80003f9e000 */
[----:B0-----:R-:W-:-:S04]  /*0400*/  FSEL R10, R9, R10, !P4 ;  /* 0x0000000a090a7208 */ /* 0x001fc80006000000 */
.L_x_7284:
[----:B------:R-:W-:Y:S05]  /*0410*/  BSYNC B0 ;  /* 0x0000000000007941 */ /* 0x000fea0003800000 */
.L_x_7283:
        /* <DEDUP_REMOVED lines=8> */
[----:B0-----:R-:W0:Y:S02]  /*04a0*/  LDS R7, [RZ] ;  /* 0x00000000ff077984 */ /* 0x001e240000000800 */
[----:B0-----:R-:W-:-:S04]  /*04b0*/  @!P0 FADD.FTZ R8, R8, -R7 ;  /* 0x8000000708088221 */ /* 0x001fc80000010000 */
[----:B------:R-:W-:Y:S02]  /*04c0*/  @!P0 FMUL.FTZ R9, R8, 1.4426950216293334961 ;  /* 0x3fb8aa3b08098820 */ /* 0x000fe40000410000 */
[----:B------:R-:W-:-:S04]  /*04d0*/  IMAD.MOV.U32 R8, RZ, RZ, RZ ;  /* 0x000000ffff087224 */ /* 0x000fc800078e00ff */
[----:B------:R-:W0:Y:S02]  /*04e0*/  @!P0 MUFU.EX2 R9, R9 ;  /* 0x0000000900098308 */ /* 0x000e240000000800 */
[----:B0-----:R-:W-:-:S05]  /*04f0*/  @!P0 FADD.FTZ R8, RZ, R9 ;  /* 0x00000009ff088221 */ /* 0x001fca0000010000 */
        /* <DEDUP_REMOVED lines=12> */
[----:B------:R-:W-:Y:S06]  /*05c0*/  BAR.SYNC.DEFER_BLOCKING 0x0 ;  /* 0x0000000000007b1d */ /* 0x000fec0000010000 */
[----:B------:R0:W1:Y:S01]  /*05d0*/  @!P2 LDS R4, [R6.X4] ;  /* 0x000000000604a984 */ /* 0x0000620000004800 */
[----:B------:R-:W-:Y:S05]  /*05e0*/  @P3 BRA `(.L_x_7288) ;  /* 0x000000c000003947 */ /* 0x000fea0003800000 */
[----:B------:R-:W-:Y:S05]  /*05f0*/  BRA.DIV ~URZ, `(.L_x_7289) ;  /* 0x000004127f007947 */ /* 0x000fea000b800000 */
[----:B01----:R0:W1:Y:S02]  /*0600*/  SHFL.DOWN PT, R9, R4, 0x10, 0x1f ;  /* 0x0a001f0004097f89 */ /* 0x00306400000e0000 */
.L_x_7293:
        /* <DEDUP_REMOVED lines=9> */
.L_x_7294:
[----:B-1----:R-:W-:Y:S02]  /*06a0*/  FADD.FTZ R4, R11, R6 ;  /* 0x000000060b047221 */ /* 0x002fe40000010000 */
.L_x_7288:
[----:B------:R-:W-:Y:S05]  /*06b0*/  BSYNC B0 ;  /* 0x0000000000007941 */ /* 0x000fea0003800000 */
.L_x_7287:
[----:B-1----:R1:W-:Y:S01]  /*06c0*/  @!P4 STS [RZ], R4 ;  /* 0x00000004ff00c388 */ /* 0x0023e20000000800 */
[----:B------:R-:W-:Y:S03]  /*06d0*/  WARPSYNC 0xffffffff ;  /* 0xffffffff00007948 */ /* 0x000fe60003800000 */
[----:B------:R-:W-:Y:S06]  /*06e0*/  BAR.SYNC.DEFER_BLOCKING 0x0 ;  /* 0x0000000000007b1d */ /* 0x000fec0000010000 */
[----:B------:R-:W-:Y:S05]  /*06f0*/  @P0 EXIT ;  /* 0x000000000000094d */ /* 0x000fea0003800000 */
[----:B-1----:R-:W1:Y:S01]  /*0700*/  LDS R4, [RZ] ;  /* 0x00000000ff047984 */ /* 0x002e620000000800 */
[----:B------:R-:W-:-:S05]  /*0710*/  PRMT R0, RZ, 0x5410, R0 ;  /* 0x00005410ff007816 */ /* 0x000fca0000000000 */
[----:B------:R-:W-:-:S04]  /*0720*/  FADD.FTZ R7, R0, -R7 ;  /* 0x8000000700077221 */ /* 0x000fc80000010000 */
[----:B------:R-:W-:Y:S02]  /*0730*/  FMUL.FTZ R8, R7, 1.4426950216293334961 ;  /* 0x3fb8aa3b07087820 */ /* 0x000fe40000410000 */
[C---:B0-----:R-:W-:Y:S02]  /*0740*/  IMAD.WIDE.U32 R6, R5.reuse, c[0x0][0x170], R2 ;  /* 0x00005c0005067a25 */ /* 0x041fe400078e0002 */
[----:B------:R-:W-:Y:S02]  /*0750*/  MUFU.EX2 R9, R8 ;  /* 0x0000000800097308 */ /* 0x000fe40000000800 */
[----:B------:R-:W-:Y:S01]  /*0760*/  IMAD R5, R5, c[0x0][0x174], R7 ;  /* 0x00005d0005057a24 */ /* 0x000fe200078e0207 */
[----:B------:R-:W-:-:S04]  /*0770*/  LEA R2, P0, R6, c[0x0][0x160], 0x1 ;  /* 0x0000580006027a11 */ /* 0x000fc800078008ff */
[----:B------:R-:W-:Y:S01]  /*0780*/  LEA.HI.X R3, R6, c[0x0][0x164], R5, 0x1, P0 ;  /* 0x0000590006037a11 */ /* 0x000fe200000f0c05 */
[----:B-1----:R-:W0:Y:S02]  /*0790*/  MUFU.RCP R0, R4 ;  /* 0x0000000400007308 */ /* 0x002e240000001000 */
[----:B0-----:R-:W-:-:S05]  /*07a0*/  FMUL.FTZ R0, R9, R0 ;  /* 0x0000000009007220 */ /* 0x001fca0000410000 */
[----:B------:R-:W-:-:S05]  /*07b0*/  F2FP.BF16.PACK_AB R0, RZ, R0 ;  /* 0x00000000ff00723e */ /* 0x000fca00000010ff */
[----:B------:R-:W-:Y:S01]  /*07c0*/  STG.E.U16 [R2.64], R0 ;  /* 0x0000000002007986 */ /* 0x000fe2000c101506 */
[----:B------:R-:W-:Y:S05]  /*07d0*/  EXIT ;  /* 0x000000000000794d */ /* 0x000fea0003800000 */
.L_x_7285:
[----:B------:R-:W-:Y:S01]  /*07e0*/  IMAD.MOV.U32 R11, RZ, RZ, 0x10 ;  /* 0x00000010ff0b7424 */ /* 0x000fe200078e00ff */
[----:B------:R-:W-:Y:S01]  /*07f0*/  MOV R13, 0xffffffff ;  /* 0xffffffff000d7802 */ /* 0x000fe20000000f00 */
[----:B0-----:R-:W-:Y:S01]  /*0800*/  IMAD.MOV.U32 R12, RZ, RZ, 0x1f ;  /* 0x0000001fff0c7424 */ /* 0x001fe200078e00ff */
[----:B------:R-:W-:Y:S02]  /*0810*/  MOV R8, 0x830 ;  /* 0x0000083000087802 */ /* 0x000fe40000000f00 */
[----:B-1----:R-:W-:Y:S05]  /*0820*/  CALL.REL.NOINC `($__internal_60_$__cuda_sm70_shflsync_down_p) ;  /* 0x000003f000007944 */ /* 0x002fea0003c00000 */
[----:B-1----:R-:W-:Y:S01]  /*0830*/  IMAD.MOV.U32 R7, RZ, RZ, R11 ;  /* 0x000000ffff077224 */ /* 0x002fe200078e000b */
[----:B0-----:R-:W-:Y:S05]  /*0840*/  BRA `(.L_x_7291) ;  /* 0xfffffad000007947 */ /* 0x001fea000383ffff */
.L_x_7286:
[----:B------:R-:W-:Y:S01]  /*0850*/  IMAD.MOV.U32 R11, RZ, RZ, 0x8 ;  /* 0x00000008ff0b7424 */ /* 0x000fe200078e00ff */
[----:B------:R-:W-:Y:S01]  /*0860*/  MOV R8, 0x8a0 ;  /* 0x000008a000087802 */ /* 0x000fe20000000f00 */
[----:B------:R-:W-:Y:S02]  /*0870*/  IMAD.MOV.U32 R12, RZ, RZ, 0x1f ;  /* 0x0000001fff0c7424 */ /* 0x000fe400078e00ff */
[----:B------:R-:W-:Y:S02]  /*0880*/  IMAD.MOV.U32 R13, RZ, RZ, -0x1 ;  /* 0xffffffffff0d7424 */ /* 0x000fe400078e00ff */
[----:B------:R-:W-:Y:S05]  /*0890*/  CALL.REL.NOINC `($__internal_60_$__cuda_sm70_shflsync_down_p) ;  /* 0x0000038000007944 */ /* 0x000fea0003c00000 */
[----:B-1----:R-:W-:Y:S01]  /*08a0*/  FSETP.GEU.FTZ.AND P4, PT, R10, R11, PT ;  /* 0x0000000b0a00720b */ /* 0x002fe20003f9e000 */
[----:B0-----:R-:W-:Y:S01]  /*08b0*/  IMAD.MOV.U32 R12, RZ, RZ, 0x1f ;  /* 0x0000001fff0c7424 */ /* 0x001fe200078e00ff */
[----:B------:R-:W-:-:S02]  /*08c0*/  MOV R13, 0xffffffff ;  /* 0xffffffff000d7802 */ /* 0x000fc40000000f00 */
[----:B------:R-:W-:Y:S01]  /*08d0*/  FSEL R10, R11, R10, !P4 ;  /* 0x0000000a0b0a7208 */ /* 0x000fe20006000000 */
[----:B------:R-:W-:Y:S01]  /*08e0*/  IMAD.MOV.U32 R11, RZ, RZ, 0x4 ;  /* 0x00000004ff0b7424 */ /* 0x000fe200078e00ff */
[----:B------:R-:W-:Y:S02]  /*08f0*/  MOV R8, 0x910 ;  /* 0x0000091000087802 */ /* 0x000fe40000000f00 */
[----:B------:R-:W-:Y:S05]  /*0900*/  CALL.REL.NOINC `($__internal_60_$__cuda_sm70_shflsync_down_p) ;  /* 0x0000031000007944 */ /* 0x000fea0003c00000 */
[----:B-1----:R-:W-:Y:S01]  /*0910*/  FSETP.GEU.FTZ.AND P4, PT, R10, R11, PT ;  /* 0x0000000b0a00720b */ /* 0x002fe20003f9e000 */
[----:B0-----:R-:W-:Y:S01]  /*0920*/  IMAD.MOV.U32 R12, RZ, RZ, 0x1f ;  /* 0x0000001fff0c7424 */ /* 0x001fe200078e00ff */
[----:B------:R-:W-:Y:S01]  /*0930*/  MOV R8, 0x980 ;  /* 0x0000098000087802 */ /* 0x000fe20000000f00 */
[----:B------:R-:W-:Y:S01]  /*0940*/  IMAD.MOV.U32 R13, RZ, RZ, -0x1 ;  /* 0xffffffffff0d7424 */ /* 0x000fe200078e00ff */
[----:B------:R-:W-:Y:S01]  /*0950*/  FSEL R10, R11, R10, !P4 ;  /* 0x0000000a0b0a7208 */ /* 0x000fe20006000000 */
[----:B------:R-:W-:-:S03]  /*0960*/  IMAD.MOV.U32 R11, RZ, RZ, 0x2 ;  /* 0x00000002ff0b7424 */ /* 0x000fc600078e00ff */
        /* <DEDUP_REMOVED lines=8> */
[----:B-1----:R-:W-:Y:S01]  /*09f0*/  MOV R9, R11 ;  /* 0x0000000b00097202 */ /* 0x002fe20000000f00 */
[----:B0-----:R-:W-:Y:S05]  /*0a00*/  BRA `(.L_x_7292) ;  /* 0xfffff9e000007947 */ /* 0x001fea000383ffff */
.L_x_7289:
[----:B-1----:R-:W-:Y:S01]  /*0a10*/  IMAD.MOV.U32 R10, RZ, RZ, R4 ;  /* 0x000000ffff0a7224 */ /* 0x002fe200078e0004 */
[----:B------:R-:W-:Y:S01]  /*0a20*/  MOV R8, 0xa70 ;  /* 0x00000a7000087802 */ /* 0x000fe20000000f00 */
[----:B------:R-:W-:-:S02]  /*0a30*/  IMAD.MOV.U32 R11, RZ, RZ, 0x10 ;  /* 0x00000010ff0b7424 */ /* 0x000fc400078e00ff */
[----:B------:R-:W-:Y:S02]  /*0a40*/  IMAD.MOV.U32 R12, RZ, RZ, 0x1f ;  /* 0x0000001fff0c7424 */ /* 0x000fe400078e00ff */
[----:B------:R-:W-:Y:S02]  /*0a50*/  IMAD.MOV.U32 R13, RZ, RZ, -0x1 ;  /* 0xffffffffff0d7424 */ /* 0x000fe400078e00ff */
[----:B0-----:R-:W-:Y:S05]  /*0a60*/  CALL.REL.NOINC `($__internal_60_$__cuda_sm70_shflsync_down_p) ;  /* 0x000001b000007944 */ /* 0x001fea0003c00000 */
[----:B-1----:R-:W-:Y:S01]  /*0a70*/  IMAD.MOV.U32 R9, RZ, RZ, R11 ;  /* 0x000000ffff097224 */ /* 0x002fe200078e000b */
[----:B0-----:R-:W-:Y:S05]  /*0a80*/  BRA `(.L_x_7293) ;  /* 0xfffffb8000007947 */ /* 0x001fea000383ffff */
.L_x_7290:
[----:B------:R-:W-:Y:S01]  /*0a90*/  HFMA2.MMA R12, -RZ, RZ, 0, 1.847743988037109375e-06 ;  /* 0x0000001fff0c7435 */ /* 0x000fe200000001ff */
[----:B------:R-:W-:Y:S01]  /*0aa0*/  IMAD.MOV.U32 R11, RZ, RZ, 0x8 ;  /* 0x00000008ff0b7424 */ /* 0x000fe200078e00ff */
[----:B------:R-:W-:Y:S01]  /*0ab0*/  MOV R8, 0xae0 ;  /* 0x00000ae000087802 */ /* 0x000fe20000000f00 */
[----:B------:R-:W-:-:S03]  /*0ac0*/  IMAD.MOV.U32 R13, RZ, RZ, -0x1 ;  /* 0xffffffffff0d7424 */ /* 0x000fc600078e00ff */
[----:B0-----:R-:W-:Y:S05]  /*0ad0*/  CALL.REL.NOINC `($__internal_60_$__cuda_sm70_shflsync_down_p) ;  /* 0x0000014000007944 */ /* 0x001fea0003c00000 */
[----:B01----:R-:W-:Y:S01]  /*0ae0*/  FADD.FTZ R10, R10, R11 ;  /* 0x0000000b0a0a7221 */ /* 0x003fe20000010000 */
[----:B------:R-:W-:Y:S01]  /*0af0*/  MOV R8, 0xb40 ;  /* 0x00000b4000087802 */ /* 0x000fe20000000f00 */
[----:B------:R-:W-:Y:S02]  /*0b00*/  IMAD.MOV.U32 R11, RZ, RZ, 0x4 ;  /* 0x00000004ff0b7424 */ /* 0x000fe400078e00ff */
[----:B------:R-:W-:-:S02]  /*0b10*/  IMAD.MOV.U32 R12, RZ, RZ, 0x1f ;  /* 0x0000001fff0c7424 */ /* 0x000fc400078e00ff */
[----:B------:R-:W-:Y:S02]  /*0b20*/  IMAD.MOV.U32 R13, RZ, RZ, -0x1 ;  /* 0xffffffffff0d7424 */ /* 0x000fe400078e00ff */
[----:B------:R-:W-:Y:S05]  /*0b30*/  CALL.REL.NOINC `($__internal_60_$__cuda_sm70_shflsync_down_p) ;  /* 0x000000e000007944 */ /* 0x000fea0003c00000 */
[----:B01----:R-:W-:Y:S01]  /*0b40*/  FADD.FTZ R10, R10, R11 ;  /* 0x0000000b0a0a7221 */ /* 0x003fe20000010000 */
[----:B------:R-:W-:Y:S01]  /*0b50*/  MOV R13, 0xffffffff ;  /* 0xffffffff000d7802 */ /* 0x000fe20000000f00 */
[----:B------:R-:W-:Y:S01]  /*0b60*/  IMAD.MOV.U32 R11, RZ, RZ, 0x2 ;  /* 0x00000002ff0b7424 */ /* 0x000fe200078e00ff */
[----:B------:R-:W-:Y:S01]  /*0b70*/  MOV R8, 0xba0 ;  /* 0x00000ba000087802 */ /* 0x000fe20000000f00 */
[----:B------:R-:W-:Y:S02]  /*0b80*/  IMAD.MOV.U32 R12, RZ, RZ, 0x1f ;  /* 0x0000001fff0c7424 */ /* 0x000fe400078e00ff */
[----:B------:R-:W-:Y:S05]  /*0b90*/  CALL.REL.NOINC `($__internal_60_$__cuda_sm70_shflsync_down_p) ;  /* 0x0000008000007944 */ /* 0x000fea0003c00000 */
[----:B-1----:R-:W-:Y:S01]  /*0ba0*/  FADD.FTZ R6, R10, R11 ;  /* 0x0000000b0a067221 */ /* 0x002fe20000010000 */
[----:B------:R-:W-:Y:S01]  /*0bb0*/  MOV R8, 0xc10 ;  /* 0x00000c1000087802 */ /* 0x000fe20000000f00 */
[----:B------:R-:W-:Y:S02]  /*0bc0*/  IMAD.MOV.U32 R11, RZ, RZ, 0x1 ;  /* 0x00000001ff0b7424 */ /* 0x000fe400078e00ff */
[----:B0-----:R-:W-:Y:S02]  /*0bd0*/  IMAD.MOV.U32 R12, RZ, RZ, 0x1f ;  /* 0x0000001fff0c7424 */ /* 0x001fe400078e00ff */
[----:B------:R-:W-:-:S02]  /*0be0*/  IMAD.MOV.U32 R13, RZ, RZ, -0x1 ;  /* 0xffffffffff0d7424 */ /* 0x000fc400078e00ff */
[----:B------:R-:W-:Y:S02]  /*0bf0*/  IMAD.MOV.U32 R10, RZ, RZ, R6 ;  /* 0x000000ffff0a7224 */ /* 0x000fe400078e0006 */
[----:B------:R-:W-:Y:S05]  /*0c00*/  CALL.REL.NOINC `($__internal_60_$__cuda_sm70_shflsync_down_p) ;  /* 0x0000001000007944 */ /* 0x000fea0003c00000 */
[----:B01----:R-:W-:Y:S05]  /*0c10*/  BRA `(.L_x_7294) ;  /* 0xfffffa8000007947 */ /* 0x003fea000383ffff */
        .weak           $__internal_60_$__cuda_sm70_shflsync_down_p
        .type           $__internal_60_$__cuda_sm70_shflsync_down_p,@function
        .size           $__internal_60_$__cuda_sm70_shflsync_down_p,(.L_x_11264 - $__internal_60_$__cuda_sm70_shflsync_down_p)
$__internal_60_$__cuda_sm70_shflsync_down_p:
[----:B------:R-:W-:Y:S01]  /*0c20*/  IMAD.MOV.U32 R9, RZ, RZ, 0x0 ;  /* 0x00000000ff097424 */ /* 0x000fe200078e00ff */
[----:B------:R-:W-:Y:S04]  /*0c30*/  WARPSYNC R13 ;  /* 0x0000000d00007348 */ /* 0x000fe80003800000 */
[----:B------:R0:W1:Y:S01]  /*0c40*/  SHFL.DOWN PT, R11, R10, R11, R12 ;  /* 0x0800000b0a0b7389 */ /* 0x00006200000e000c */
[----:B------:R-:W-:Y:S05]  /*0c50*/  RET.REL.NODEC R8 `(_ZN2at6native43_GLOBAL__N__9ae7fba5_10_SoftMax_cu_9f978f6322cunn_SoftMaxForwardRegIN3c108BFloat16EfS4_NS1_22SoftMaxForwardEpilogueElLi1EEEvPT1_PKT_T3_) ;  /* 0xfffff3a008007950 */ /* 0x000fea0003c3ffff */
.L_x_7295:
        /* <DEDUP_REMOVED lines=10> */
.L_x_11264:


//--------------------- .text._ZN2at6native43_GLOBAL__N__9ae7fba5_10_SoftMax_cu_9f978f6319cunn_SoftMaxForwardILi8EN3c104HalfEffNS1_22SoftMaxForwardEpilogueEEEvPT2_PKT0_i --------------------------
	.section	.text._ZN2at6native43_GLOBAL__N__9ae7fba5_10_SoftMax_cu_9f978f6319cunn_SoftMaxForwardILi8EN3c104HalfEffNS1_22SoftMaxForwardEpilogueEEEvPT2_PKT0_i,"ax",@progbits
	.sectioninfo	@"SHI_REGISTERS=32"
	.align	128
.text._ZN2at6native43_GLOBAL__N__9ae7fba5_10_SoftMax_cu_9f978f6319cunn_SoftMaxForwardILi8EN3c104HalfEffNS1_22SoftMaxForwardEpilogueEEEvPT2_PKT0_i:
        .type           _ZN2at6native43_GLOBAL__N__9ae7fba5_10_SoftMax_cu_9f978f6319cunn_SoftMaxForwardILi8EN3c104HalfEffNS1_22SoftMaxForwardEpilogueEEEvPT2_PKT0_i,@function
        .size           _ZN2at6native43_GLOBAL__N__9ae7fba5_10_SoftMax_cu_9f978f6319cunn_SoftMaxForwardILi8EN3c104HalfEffNS1_22SoftMaxForwardEpilogueEEEvPT2_PKT0_i,(.L_x_11266 - _ZN2at6native43_GLOBAL__N__9ae7fba5_10_SoftMax_cu_9f978f6319cunn_SoftMaxForwardILi8EN3c104HalfEffNS1_22SoftMaxForwardEpilogueEEEvPT2_PKT0_i)
        .other          _ZN2at6native43_GLOBAL__N__9ae7fba5_10_SoftMax_cu_9f978f6319cunn_SoftMaxForwardILi8EN3c104HalfEffNS1_22SoftMaxForwardEpilogueEEEvPT2_PKT0_i,@"STO_CUDA_ENTRY STV_DEFAULT"
_ZN2at6native43_GLOBAL__N__9ae7fba5_10_SoftMax_cu_9f978f6319cunn_SoftMaxForwardILi8EN3c104HalfEffNS1_22SoftMaxForwardEpilogueEEEvPT2_PKT0_i:
        /* <DEDUP_REMOVED lines=29> */
[----:B------:R-:W-:Y:S02]  /*01d0*/  UISETP.LT.U32.AND UP0, UPT, UR4, UR5, UPT ;  /* 0x000000050400728c */ /* 0x000fe4000bf01070 */
[----:B------:R-:W-:Y:S02]  /*01e0*/  UIADD3 UR8, UP1, UP2, -UR14, UR5, UR12 ;  /* 0x000000050e087290 */ /* 0x000fe4000fa3e10c */
[----:B------:R-:W-:Y:S02]  /*01f0*/  USEL UR5, UR4, UR5, UP0 ;  /* 0x0000000504057287 */ /* 0x000fe40008000000 */
[----:B------:R-:W-:Y:S02]  /*0200*/  UIADD3.X UR9, UR13, -0x1, URZ, UP1, UP2 ;  /* 0xffffffff0d097890 */ /* 0x000fe40008fe443f */
[----:B------:R-:W-:Y:S02]  /*0210*/  ULEA UR7, UP1, UR8, UR18, 0x1 ;  /* 0x0000001208077291 */ /* 0x000fe4000f82083f */
[----:B------:R-:W-:-:S02]  /*0220*/  UIADD3 UR4, UR4, -UR5, URZ ;  /* 0x8000000504047290 */ /* 0x000fc4000fffe03f */
[----:B------:R-:W-:Y:S02]  /*0230*/  ULEA.HI.X UR8, UR8, UR19, UR9, 0x1, UP1 ;  /* 0x0000001308087291 */ /* 0x000fe400088f0c09 */
[----:B------:R-:W-:Y:S01]  /*0240*/  UMOV UR5, 0xff7fffff ;  /* 0xff7fffff00057882 */ /* 0x000fe20000000000 */
[----:B--2---:R-:W-:Y:S01]  /*0250*/  @!P0 HADD2.F32 R4, -RZ, R0.H0_H0 ;  /* 0x20000000ff048230 */ /* 0x004fe20000004100 */
[----:B------:R-:W-:-:S04]  /*0260*/  IMAD.MOV.U32 R0, RZ, RZ, -0x800001 ;  /* 0xff7fffffff007424 */ /* 0x000fc800078e00ff */
[----:B------:R-:W-:Y:S01]  /*0270*/  @!P0 FMNMX.FTZ R0, R4, -3.40282346638528859812e+38, !PT ;  /* 0xff7fffff04008809 */ /* 0x000fe20007810000 */
[----:B------:R-:W-:Y:S05]  /*0280*/  BRA `(.L_x_7297) ;  /* 0x0000005000007947 */ /* 0x000fea0003800000 */
.L_x_7296:
[----:B------:R-:W-:Y:S01]  /*0290*/  MOV R0, 0xff7fffff ;  /* 0xff7fffff00007802 */ /* 0x000fe20000000f00 */
[----:B------:R-:W-:Y:S02]  /*02a0*/  UMOV UR5, 0xff7fffff ;  /* 0xff7fffff00057882 */ /* 0x000fe40000000000 */
[----:B------:R-:W-:Y:S02]  /*02b0*/  ULDC UR4, c[0x0][0x170] ;  /* 0x00005c0000047ab9 */ /* 0x000fe40000000800 */
[----:B------:R-:W-:Y:S02]  /*02c0*/  UMOV UR7, UR10 ;  /* 0x0000000a00077c82 */ /* 0x000fe40008000000 */
[----:B------:R-:W-:Y:S02]  /*02d0*/  UMOV UR8, UR11 ;  /* 0x0000000b00087c82 */ /* 0x000fe40008000000 */
.L_x_7297:
        /* <DEDUP_REMOVED lines=19> */
[----:B------:R-:W-:-:S04]  /*0410*/  @P0 IADD3 R17, -R10, R17, RZ ;  /* 0x000000110a110210 */ /* 0x000fc80007ffe1ff */
        /* <DEDUP_REMOVED lines=8> */
[----:B------:R-:W-:-:S05]  /*04a0*/  MOV R13, R8 ;  /* 0x00000008000d7202 */ /* 0x000fca0000000f00 */
.L_x_7300:
[----:B------:R-:W-:-:S06]  /*04b0*/  IMAD.WIDE R4, R13, 0x10, R14 ;  /* 0x000000100d047825 */ /* 0x000fcc00078e020e */
[----:B------:R-:W2:Y:S01]  /*04c0*/  LDG.E.128 R4, [R4.64] ;  /* 0x0000001004047981 */ /* 0x000ea2000c1e1d00 */
[----:B------:R-:W-:Y:S01]  /*04d0*/  IADD3 R13, R13, c[0x0][0x0], RZ ;  /* 0x000000000d0d7a10 */ /* 0x000fe20007ffe0ff */
[--C-:B--2---:R-:W-:Y:S02]  /*04e0*/  HADD2.F32 R19, -RZ, R4.reuse.H0_H0 ;  /* 0x20000004ff137230 */ /* 0x104fe40000004100 */
[----:B------:R-:W-:Y:S02]  /*04f0*/  HADD2.F32 R20, -RZ, R4.H1_H1 ;  /* 0x30000004ff147230 */ /* 0x000fe40000004100 */
[----:B------:R-:W-:Y:S01]  /*0500*/  IMAD.SHL.U32 R4, R13, 0x8, RZ ;  /* 0x000000080d047824 */ /* 0x000fe200078e00ff */
[--C-:B------:R-:W-:Y:S01]  /*0510*/  HADD2.F32 R21, -RZ, R5.reuse.H1_H1 ;  /* 0x30000005ff157230 */ /* 0x100fe20000004100 */
[----:B------:R-:W-:Y:S01]  /*0520*/  FMNMX.FTZ R19, R19, R0, !PT ;  /* 0x0000000013137209 */ /* 0x000fe20007810000 */
[----:B------:R-:W-:Y:S02]  /*0530*/  HADD2.F32 R0, -RZ, R5.H0_H0 ;  /* 0x20000005ff007230 */ /* 0x000fe40000004100 */
[----:B------:R-:W-:Y:S01]  /*0540*/  ISETP.GE.AND P0, PT, R4, R17, PT ;  /* 0x000000110400720c */ /* 0x000fe20003f06270 */
[----:B------:R-:W-:Y:S01]  /*0550*/  HADD2.F32 R5, -RZ, R6.H1_H1 ;  /* 0x30000006ff057230 */ /* 0x000fe20000004100 */
[----:B------:R-:W-:-:S04]  /*0560*/  FMNMX.FTZ R19, R19, R20, !PT ;  /* 0x0000001413137209 */ /* 0x000fc80007810000 */
[----:B------:R-:W-:Y:S01]  /*0570*/  FMNMX.FTZ R0, R19, R0, !PT ;  /* 0x0000000013007209 */ /* 0x000fe20007810000 */
[----:B------:R-:W-:-:S03]  /*0580*/  HADD2.F32 R19, -RZ, R6.H0_H0 ;  /* 0x20000006ff137230 */ /* 0x000fc60000004100 */
[----:B------:R-:W-:-:S04]  /*0590*/  FMNMX.FTZ R0, R0, R21, !PT ;  /* 0x0000001500007209 */ /* 0x000fc80007810000 */
[----:B------:R-:W-:Y:S01]  /*05a0*/  FMNMX.FTZ R0, R0, R19, !PT ;  /* 0x0000001300007209 */ /* 0x000fe20007810000 */
[--C-:B------:R-:W-:Y:S02]  /*05b0*/  HADD2.F32 R19, -RZ, R7.reuse.H0_H0 ;  /* 0x20000007ff137230 */ /* 0x100fe40000004100 */
[----:B------:R-:W-:Y:S01]  /*05c0*/  HADD2.F32 R7, -RZ, R7.H1_H1 ;  /* 0x30000007ff077230 */ /* 0x000fe20000004100 */
[----:B------:R-:W-:-:S04]  /*05d0*/  FMNMX.FTZ R0, R0, R5, !PT ;  /* 0x0000000500007209 */ /* 0x000fc80007810000 */
[----:B------:R-:W-:-:S04]  /*05e0*/  FMNMX.FTZ R0, R0, R19, !PT ;  /* 0x0000001300007209 */ /* 0x000fc80007810000 */
[----:B------:R-:W-:Y:S01]  /*05f0*/  FMNMX.FTZ R0, R0, R7, !PT ;  /* 0x0000000700007209 */ /* 0x000fe20007810000 */
[----:B------:R-:W-:Y:S05]  /*0600*/  @!P0 BRA `(.L_x_7300) ;  /* 0xfffffea000008947 */ /* 0x000fea000383ffff */
.L_x_7299:
[----:B------:R-:W-:Y:S05]  /*0610*/  BSYNC B0 ;  /* 0x0000000000007941 */ /* 0x000fea0003800000 */
.L_x_7298:
[----:B------:R-:W-:Y:S01]  /*0620*/  BSSY B0, `(.L_x_7301) ;  /* 0x0000009000007945 */ /* 0x000fe20003800000 */
[----:B------:R-:W-:Y:S05]  /*0630*/  @P2 BRA `(.L_x_7302) ;  /* 0x0000007000002947 */ /* 0x000fea0003800000 */
.L_x_7303:
[----:B------:R-:W-:-:S06]  /*0640*/  IMAD.WIDE R4, R18, 0x2, R14 ;  /* 0x0000000212047825 */ /* 0x000fcc00078e020e */
[----:B------:R-:W2:Y:S01]  /*0650*/  LDG.E.U16 R4, [R4.64] ;  /* 0x0000001004047981 */ /* 0x000ea2000c1e1500 */
[----:B------:R-:W-:-:S04]  /*0660*/  IADD3 R18, R18, c[0x0][0x0], RZ ;  /* 0x0000000012127a10 */ /* 0x000fc80007ffe0ff */
[----:B------:R-:W-:Y:S01]  /*0670*/  ISETP.GE.AND P0, PT, R18, UR4, PT ;  /* 0x0000000412007c0c */ /* 0x000fe2000bf06270 */
[----:B--2---:R-:W-:-:S05]  /*0680*/  HADD2.F32 R7, -RZ, R4.H0_H0 ;  /* 0x20000004ff077230 */ /* 0x004fca0000004100 */
[----:B------:R-:W-:-:S07]  /*0690*/  FMNMX.FTZ R0, R7, R0, !PT ;  /* 0x0000000007007209 */ /* 0x000fce0007810000 */
[----:B------:R-:W-:Y:S05]  /*06a0*/  @!P0 BRA `(.L_x_7303) ;  /* 0xffffff9000008947 */ /* 0x000fea000383ffff */
.L_x_7302:
[----:B------:R-:W-:Y:S05]  /*06b0*/  BSYNC B0 ;  /* 0x0000000000007941 */ /* 0x000fea0003800000 */
.L_x_7301:
        /* <DEDUP_REMOVED lines=35> */
.L_x_7326:
        /* <DEDUP_REMOVED lines=13> */
.L_x_7327:
[----:B-1----:R-:W-:-:S04]  /*09c0*/  FSETP.GEU.FTZ.AND P0, PT, R7, R4, PT ;  /* 0x000000040700720b */ /* 0x002fc80003f1e000 */
[----:B0-----:R-:W-:-:S04]  /*09d0*/  FSEL R7, R4, R7, !P0 ;  /* 0x0000000704077208 */ /* 0x001fc80004000000 */
.L_x_7305:
[----:B------:R-:W-:Y:S05]  /*09e0*/  BSYNC B0 ;  /* 0x0000000000007941 */ /* 0x000fea0003800000 */
.L_x_7304:
        /* <DEDUP_REMOVED lines=14> */
[----:B-1----:R-:W-:Y:S01]  /*0ad0*/  HFMA2.MMA R4, -RZ, RZ, 0, 0 ;  /* 0x00000000ff047435 */ /* 0x002fe200000001ff */
[----:B--2---:R-:W-:-:S09]  /*0ae0*/  IMAD R7, R7, R5, RZ ;  /* 0x0000000507077224 */ /* 0x004fd200078e02ff */
        /* <DEDUP_REMOVED lines=17> */
[----:B--2---:R-:W-:-:S05]  /*0c00*/  @!P0 HADD2.F32 R5, -RZ, R4.H0_H0 ;  /* 0x20000004ff058230 */ /* 0x004fca0000004100 */
[----:B0-----:R-:W-:-:S04]  /*0c10*/  @!P0 FADD.FTZ R5, -R0, R5 ;  /* 0x0000000500058221 */ /* 0x001fc80000010100 */
[----:B------:R-:W-:-:S06]  /*0c20*/  @!P0 FMUL.FTZ R5, R5, 1.4426950216293334961 ;  /* 0x3fb8aa3b05058820 */ /* 0x000fcc0000410000 */
[----:B------:R-:W0:Y:S02]  /*0c30*/  @!P0 MUFU.EX2 R5, R5 ;  /* 0x0000000500058308 */ /* 0x000e240000000800 */
[----:B0-----:R-:W-:-:S06]  /*0c40*/  @!P0 FADD.FTZ R17, RZ, R5 ;  /* 0x00000005ff118221 */ /* 0x001fcc0000010000 */
.L_x_7308:
[----:B------:R-:W-:Y:S01]  /*0c50*/  IMAD.HI.U32 R4, R7, UR4, RZ ;  /* 0x0000000407047c27 */ /* 0x000fe2000f8e00ff */
[----:B------:R-:W-:Y:S01]  /*0c60*/  ISETP.NE.U32.AND P6, PT, R10, RZ, PT ;  /* 0x000000ff0a00720c */ /* 0x000fe20003fc5070 */
[----:B------:R-:W-:Y:S01]  /*0c70*/  BSSY B0, `(.L_x_7309) ;  /* 0x000003d000007945 */ /* 0x000fe20003800000 */
[----:B------:R-:W-:Y:S01]  /*0c80*/  MOV R14, UR5 ;  /* 0x00000005000e7c02 */ /* 0x000fe20008000f00 */
[----:B------:R-:W-:Y:S01]  /*0c90*/  IMAD.U32 R15, RZ, RZ, UR7 ;  /* 0x00000007ff0f7e24 */ /* 0x000fe2000f8e00ff */
[----:B------:R-:W-:-:S05]  /*0ca0*/  IADD3 R5, -R4, RZ, RZ ;  /* 0x000000ff04057210 */ /* 0x000fca0007ffe1ff */
        /* <DEDUP_REMOVED lines=11> */
.L_x_7311:
[----:B------:R-:W-:-:S06]  /*0d60*/  IMAD.WIDE R4, R21, 0x10, R14 ;  /* 0x0000001015047825 */ /* 0x000fcc00078e020e */
[----:B------:R-:W2:Y:S01]  /*0d70*/  LDG.E.128 R4, [R4.64] ;  /* 0x0000001004047981 */ /* 0x000ea2000c1e1d00 */
[----:B------:R-:W-:Y:S01]  /*0d80*/  IADD3 R21, R21, c[0x0][0x0], RZ ;  /* 0x0000000015157a10 */ /* 0x000fe20007ffe0ff */
[--C-:B--2---:R-:W-:Y:S02]  /*0d90*/  HADD2.F32 R23, -RZ, R4.reuse.H0_H0 ;  /* 0x20000004ff177230 */ /* 0x104fe40000004100 */
[----:B------:R-:W-:Y:S02]  /*0da0*/  HADD2.F32 R25, -RZ, R4.H1_H1 ;  /* 0x30000004ff197230 */ /* 0x000fe40000004100 */
[----:B------:R-:W-:Y:S01]  /*0db0*/  HADD2.F32 R27, -RZ, R7.H1_H1 ;  /* 0x30000007ff1b7230 */ /* 0x000fe20000004100 */
[C---:B0-----:R-:W-:Y:S02]  /*0dc0*/  FADD.FTZ R23, -R0.reuse, R23 ;  /* 0x0000001700177221 */ /* 0x041fe40000010100 */
[C---:B------:R-:W-:Y:S02]  /*0dd0*/  FADD.FTZ R25, -R0.reuse, R25 ;  /* 0x0000001900197221 */ /* 0x040fe40000010100 */
[----:B------:R-:W-:Y:S01]  /*0de0*/  FMUL.FTZ R20, R23, 1.4426950216293334961 ;  /* 0x3fb8aa3b17147820 */ /* 0x000fe20000410000 */
[--C-:B------:R-:W-:Y:S01]  /*0df0*/  HADD2.F32 R23, -RZ, R5.reuse.H0_H0 ;  /* 0x20000005ff177230 */ /* 0x100fe20000004100 */
[----:B------:R-:W-:Y:S01]  /*0e00*/  FMUL.FTZ R22, R25, 1.4426950216293334961 ;  /* 0x3fb8aa3b19167820 */ /* 0x000fe20000410000 */
[----:B------:R-:W-:Y:S01]  /*0e10*/  HADD2.F32 R5, -RZ, R5.H1_H1 ;  /* 0x30000005ff057230 */ /* 0x000fe20000004100 */
[C---:B------:R-:W-:Y:S01]  /*0e20*/  FADD.FTZ R27, -R0.reuse, R27 ;  /* 0x0000001b001b7221 */ /* 0x040fe20000010100 */
[----:B------:R-:W-:Y:S01]  /*0e30*/  HADD2.F32 R25, -RZ, R6.H1_H1 ;  /* 0x30000006ff197230 */ /* 0x000fe20000004100 */
[C---:B------:R-:W-:Y:S01]  /*0e40*/  FADD.FTZ R23, -R0.reuse, R23 ;  /* 0x0000001700177221 */ /* 0x040fe20000010100 */
[----:B------:R-:W0:Y:S01]  /*0e50*/  MUFU.EX2 R20, R20 ;  /* 0x0000001400147308 */ /* 0x000e220000000800 */
[----:B------:R-:W-:-:S02]  /*0e60*/  FADD.FTZ R5, -R0, R5 ;  /* 0x0000000500057221 */ /* 0x000fc40000010100 */
[----:B------:R-:W-:Y:S01]  /*0e70*/  FMUL.FTZ R4, R23, 1.4426950216293334961 ;  /* 0x3fb8aa3b17047820 */ /* 0x000fe20000410000 */
[----:B------:R-:W-:Y:S01]  /*0e80*/  HADD2.F32 R23, -RZ, R6.H0_H0 ;  /* 0x20000006ff177230 */ /* 0x000fe20000004100 */
[----:B------:R-:W-:Y:S02]  /*0e90*/  FMUL.FTZ R5, R5, 1.4426950216293334961 ;  /* 0x3fb8aa3b05057820 */ /* 0x000fe40000410000 */
[C---:B------:R-:W-:Y:S01]  /*0ea0*/  FADD.FTZ R25, -R0.reuse, R25 ;  /* 0x0000001900197221 */ /* 0x040fe20000010100 */
[----:B------:R-:W1:Y:S01]  /*0eb0*/  MUFU.EX2 R22, R22 ;  /* 0x0000001600167308 */ /* 0x000e620000000800 */
[----:B------:R-:W-:Y:S02]  /*0ec0*/  FADD.FTZ R23, -R0, R23 ;  /* 0x0000001700177221 */ /* 0x000fe40000010100 */
[----:B------:R-:W-:Y:S02]  /*0ed0*/  FMUL.FTZ R25, R25, 1.4426950216293334961 ;  /* 0x3fb8aa3b19197820 */ /* 0x000fe40000410000 */
[----:B------:R-:W-:Y:S01]  /*0ee0*/  FMUL.FTZ R6, R23, 1.4426950216293334961 ;  /* 0x3fb8aa3b17067820 */ /* 0x000fe20000410000 */
[----:B------:R-:W-:Y:S01]  /*0ef0*/  HADD2.F32 R23, -RZ, R7.H0_H0 ;  /* 0x20000007ff177230 */ /* 0x000fe20000004100 */
[----:B------:R-:W-:Y:S01]  /*0f00*/  FMUL.FTZ R27, R27, 1.4426950216293334961 ;  /* 0x3fb8aa3b1b1b7820 */ /* 0x000fe20000410000 */
[----:B------:R-:W2:Y:S01]  /*0f10*/  MUFU.EX2 R4, R4 ;  /* 0x0000000400047308 */ /* 0x000ea20000000800 */
[----:B0-----:R-:W-:-:S02]  /*0f20*/  FADD.FTZ R17, R20, R17 ;  /* 0x0000001114117221 */ /* 0x001fc40000010000 */
[----:B------:R-:W-:-:S04]  /*0f30*/  FADD.FTZ R23, -R0, R23 ;  /* 0x0000001700177221 */ /* 0x000fc80000010100 */
[----:B------:R-:W-:Y:S01]  /*0f40*/  FMUL.FTZ R23, R23, 1.4426950216293334961 ;  /* 0x3fb8aa3b17177820 */ /* 0x000fe20000410000 */
[----:B------:R-:W0:Y:S01]  /*0f50*/  MUFU.EX2 R5, R5 ;  /* 0x0000000500057308 */ /* 0x000e220000000800 */
[----:B-1----:R-:W-:-:S07]  /*0f60*/  FADD.FTZ R17, R17, R22 ;  /* 0x0000001611117221 */ /* 0x002fce0000010000 */
[----:B------:R-:W1:Y:S01]  /*0f70*/  MUFU.EX2 R6, R6 ;  /* 0x0000000600067308 */ /* 0x000e620000000800 */
[----:B--2---:R-:W-:-:S04]  /*0f80*/  FADD.FTZ R4, R17, R4 ;  /* 0x0000000411047221 */ /* 0x004fc80000010000 */
        /* <DEDUP_REMOVED lines=11> */
.L_x_7310:
[----:B------:R-:W-:Y:S05]  /*1040*/  BSYNC B0 ;  /* 0x0000000000007941 */ /* 0x000fea0003800000 */
.L_x_7309:
[----:B------:R-:W-:Y:S01]  /*1050*/  ISETP.GE.AND P0, PT, R19, UR4, PT ;  /* 0x0000000413007c0c */ /* 0x000fe2000bf06270 */
[----:B------:R-:W-:-:S12]  /*1060*/  BSSY B0, `(.L_x_7312) ;  /* 0x000000c000007945 */ /* 0x000fd80003800000 */
[----:B------:R-:W-:Y:S05]  /*1070*/  @P0 BRA `(.L_x_7313) ;  /* 0x000000a000000947 */ /* 0x000fea0003800000 */
.L_x_7314:
[----:B------:R-:W-:-:S06]  /*1080*/  IMAD.WIDE R4, R19, 0x2, R14 ;  /* 0x0000000213047825 */ /* 0x000fcc00078e020e */
[----:B------:R-:W2:Y:S01]  /*1090*/  LDG.E.U16 R4, [R4.64] ;  /* 0x0000001004047981 */ /* 0x000ea2000c1e1500 */
[----:B------:R-:W-:-:S04]  /*10a0*/  IADD3 R19, R19, c[0x0][0x0], RZ ;  /* 0x0000000013137a10 */ /* 0x000fc80007ffe0ff */
[----:B------:R-:W-:Y:S01]  /*10b0*/  ISETP.GE.AND P0, PT, R19, UR4, PT ;  /* 0x0000000413007c0c */ /* 0x000fe2000bf06270 */
[----:B--2---:R-:W-:-:S05]  /*10c0*/  HADD2.F32 R7, -RZ, R4.H0_H0 ;  /* 0x20000004ff077230 */ /* 0x004fca0000004100 */
[----:B0-----:R-:W-:-:S04]  /*10d0*/  FADD.FTZ R7, -R0, R7 ;  /* 0x0000000700077221 */ /* 0x001fc80000010100 */
[----:B------:R-:W-:-:S04]  /*10e0*/  FMUL.FTZ R7, R7, 1.4426950216293334961 ;  /* 0x3fb8aa3b07077820 */ /* 0x000fc80000410000 */
[----:B------:R-:W0:Y:S02]  /*10f0*/  MUFU.EX2 R6, R7 ;  /* 0x0000000700067308 */ /* 0x000e240000000800 */
[----:B0-----:R-:W-:Y:S01]  /*1100*/  FADD.FTZ R17, R6, R17 ;  /* 0x0000001106117221 */ /* 0x001fe20000010000 */
[----:B------:R-:W-:Y:S05]  /*1110*/  @!P0 BRA `(.L_x_7314) ;  /* 0xffffff6000008947 */ /* 0x000fea000383ffff */
.L_x_7313:
[----:B------:R-:W-:Y:S05]  /*1120*/  BSYNC B0 ;  /* 0x0000000000007941 */ /* 0x000fea0003800000 */
.L_x_7312:
        /* <DEDUP_REMOVED lines=20> */
.L_x_7328:
        /* <DEDUP_REMOVED lines=9> */
.L_x_7329:
[----:B---3--:R-:W-:Y:S02]  /*1300*/  FADD.FTZ R13, R13, R6 ;  /* 0x000000060d0d7221 */ /* 0x008fe40000010000 */
.L_x_7316:
[----:B------:R-:W-:Y:S05]  /*1310*/  BSYNC B0 ;  /* 0x0000000000007941 */ /* 0x000fea0003800000 */
.L_x_7315:
[----:B--2---:R2:W-:Y:S01]  /*1320*/  @!P5 STS [RZ], R13 ;  /* 0x0000000dff00d388 */ /* 0x0045e20000000800 */
[----:B------:R-:W-:Y:S02]  /*1330*/  WARPSYNC 0xffffffff ;  /* 0xffffffff00007948 */ /* 0x000fe40003800000 */
[----:B------:R-:W-:Y:S06]  /*1340*/  BAR.SYNC.DEFER_BLOCKING 0x0 ;  /* 0x0000000000007b1d */ /* 0x000fec0000010000 */
[----:B------:R-:W-:Y:S02]  /*1350*/  ULDC UR4, c[0x0][0x160] ;  /* 0x0000580000047ab9 */ /* 0x000fe40000000800 */
[----:B------:R-:W-:-:S04]  /*1360*/  ULEA UR4, UR12, UR4, 0x2 ;  /* 0x000000040c047291 */ /* 0x000fc8000f8e103f */
[----:B------:R-:W-:-:S06]  /*1370*/  ULOP3.LUT UR4, UR4, 0xc, URZ, 0xc0, !UPT ;  /* 0x0000000c04047892 */ /* 0x000fcc000f8ec03f */
[----:B------:R-:W-:-:S04]  /*1380*/  MOV R4, UR4 ;  /* 0x0000000400047c02 */ /* 0x000fc80008000f00 */
[----:B------:R-:W-:Y:S01]  /*1390*/  SHF.R.U64 R4, R4, 0x2, RZ ;  /* 0x0000000204047819 */ /* 0x000fe200000012ff */
[----:B-1----:R-:W1:Y:S03]  /*13a0*/  LDS R14, [RZ] ;  /* 0x00000000ff0e7984 */ /* 0x002e660000000800 */
[----:B------:R-:W-:-:S13]  /*13b0*/  ISETP.NE.AND P0, PT, R4, UR14, PT ;  /* 0x0000000e04007c0c */ /* 0x000fda000bf05270 */
[----:B------:R-:W-:Y:S05]  /*13c0*/  @!P0 BRA `(.L_x_7319) ;  /* 0x0000015000008947 */ /* 0x000fea0003800000 */
[----:B------:R-:W-:-:S13]  /*13d0*/  ISETP.GE.AND P0, PT, R8, c[0x0][0x170], PT ;  /* 0x00005c0008007a0c */ /* 0x000fda0003f06270 */
[----:B------:R-:W-:Y:S05]  /*13e0*/  @P0 EXIT ;  /* 0x000000000000094d */ /* 0x000fea0003800000 */
[----:B-1----:R1:W3:Y:S02]  /*13f0*/  MUFU.RCP R9, R14 ;  /* 0x0000000e00097308 */ /* 0x0022e40000001000 */
.L_x_7320:
[----:B------:R-:W-:Y:S02]  /*1400*/  IMAD.U32 R2, RZ, RZ, UR10 ;  /* 0x0000000aff027e24 */ /* 0x000fe4000f8e00ff */
[----:B------:R-:W-:-:S04]  /*1410*/  IMAD.U32 R3, RZ, RZ, UR11 ;  /* 0x0000000bff037e24 */ /* 0x000fc8000f8e00ff */
[----:B------:R-:W-:-:S06]  /*1420*/  IMAD.WIDE R2, R8, 0x2, R2 ;  /* 0x0000000208027825 */ /* 0x000fcc00078e0202 */
[----:B------:R-:W4:Y:S02]  /*1430*/  LDG.E.U16 R2, [R2.64] ;  /* 0x0000001002027981 */ /* 0x000f24000c1e1500 */
[----:B0---4-:R-:W-:-:S05]  /*1440*/  HADD2.F32 R5, -RZ, R2.H0_H0 ;  /* 0x20000002ff057230 */ /* 0x011fca0000004100 */
[----:B0-----:R-:W-:-:S04]  /*1450*/  FADD.FTZ R5, -R0, R5 ;  /* 0x0000000500057221 */ /* 0x001fc80000010100 */
[----:B------:R-:W-:Y:S01]  /*1460*/  FMUL.FTZ R6, R5, 1.4426950216293334961 ;  /* 0x3fb8aa3b05067820 */ /* 0x000fe20000410000 */
[----:B------:R-:W-:-:S04]  /*1470*/  IADD3 R5, P0, R8, UR12, RZ ;  /* 0x0000000c08057c10 */ /* 0x000fc8000ff1e0ff */
[C---:B------:R-:W-:Y:S01]  /*1480*/  LEA.HI.X.SX32 R10, R8.reuse, UR13, 0x1, P0 ;  /* 0x0000000d080a7c11 */ /* 0x040fe200080f0eff */
[----:B------:R-:W0:Y:S01]  /*1490*/  MUFU.EX2 R6, R6 ;  /* 0x0000000600067308 */ /* 0x000e220000000800 */
[C---:B------:R-:W-:Y:S02]  /*14a0*/  LEA R4, P0, R5.reuse, c[0x0][0x160], 0x2 ;  /* 0x0000580005047a11 */ /* 0x040fe400078010ff */
[----:B------:R-:W-:Y:S02]  /*14b0*/  IADD3 R8, R8, c[0x0][0x0], RZ ;  /* 0x0000000008087a10 */ /* 0x000fe40007ffe0ff */
[----:B------:R-:W-:Y:S02]  /*14c0*/  LEA.HI.X R5, R5, c[0x0][0x164], R10, 0x2, P0 ;  /* 0x0000590005057a11 */ /* 0x000fe400000f140a */
[----:B------:R-:W-:Y:S01]  /*14d0*/  ISETP.GE.AND P0, PT, R8, c[0x0][0x170], PT ;  /* 0x00005c0008007a0c */ /* 0x000fe20003f06270 */
[----:B0--3--:R-:W-:-:S05]  /*14e0*/  FMUL.FTZ R7, R6, R9 ;  /* 0x0000000906077220 */ /* 0x009fca0000410000 */
[----:B------:R0:W-:Y:S07]  /*14f0*/  STG.E [R4.64], R7 ;  /* 0x0000000704007986 */ /* 0x0001ee000c101910 */
[----:B------:R-:W-:Y:S05]  /*1500*/  @!P0 BRA `(.L_x_7320) ;  /* 0xfffffef000008947 */ /* 0x000fea000383ffff */
[----:B------:R-:W-:Y:S05]  /*1510*/  EXIT ;  /* 0x000000000000794d */ /* 0x000fea0003800000 */
.L_x_7319:
[----:B------:R-:W3:Y:S01]  /*1520*/  I2F.U32.RP R6, R10 ;  /* 0x0000000a00067306 */ /* 0x000ee20000209000 */
[----:B------:R-:W-:-:S07]  /*1530*/  IADD3 R7, RZ, -R10, RZ ;  /* 0x8000000aff077210 */ /* 0x000fce0007ffe0ff */
        /* <DEDUP_REMOVED lines=17> */
[----:B------:R-:W-:Y:S01]  /*1650*/  UISETP.LT.U32.AND UP2, UPT, UR6, UR7, UPT ;  /* 0x000000070600728c */ /* 0x000fe2000bf41070 */
[----:B------:R-:W-:Y:S01]  /*1660*/  @!P0 LEA R4, P1, R12, c[0x0][0x160], 0x2 ;  /* 0x000058000c048a11 */ /* 0x000fe200078210ff */
[----:B------:R-:W-:Y:S02]  /*1670*/  UIADD3.X UR5, URZ, -0x1, URZ, UP0, !UPT ;  /* 0xffffffff3f057890 */ /* 0x000fe400087fe43f */
[----:B------:R-:W-:-:S02]  /*1680*/  ULEA UR10, UP1, UR4, UR10, 0x1 ;  /* 0x0000000a040a7291 */ /* 0x000fc4000f82083f */
[----:B------:R-:W-:Y:S02]  /*1690*/  USEL UR7, UR6, UR7, UP2 ;  /* 0x0000000706077287 */ /* 0x000fe40009000000 */
[----:B------:R-:W-:Y:S02]  /*16a0*/  UIADD3 UR12, UP0, UR4, UR12, URZ ;  /* 0x0000000c040c7290 */ /* 0x000fe4000ff1e03f */
[----:B------:R-:W-:Y:S02]  /*16b0*/  ULEA.HI.X UR11, UR4, UR11, UR5, 0x1, UP1 ;  /* 0x0000000b040b7291 */ /* 0x000fe400088f0c05 */
[----:B------:R-:W-:Y:S02]  /*16c0*/  UIADD3 UR6, UR6, -UR7, URZ ;  /* 0x8000000706067290 */ /* 0x000fe4000fffe03f */
[----:B------:R-:W-:Y:S01]  /*16d0*/  UIADD3.X UR13, UR5, UR13, URZ, UP0, !UPT ;  /* 0x0000000d050d7290 */ /* 0x000fe200087fe43f */
[----:B--2---:R-:W-:-:S05]  /*16e0*/  @!P0 HADD2.F32 R5, -RZ, R2.H0_H0 ;  /* 0x20000002ff058230 */ /* 0x004fca0000004100 */
[----:B0-----:R-:W-:-:S04]  /*16f0*/  @!P0 FADD.FTZ R5, -R0, R5 ;  /* 0x0000000500058221 */ /* 0x001fc80000010100 */
[----:B------:R-:W-:Y:S01]  /*1700*/  @!P0 FMUL.FTZ R6, R5, 1.4426950216293334961 ;  /* 0x3fb8aa3b05068820 */ /* 0x000fe20000410000 */
[----:B------:R-:W-:-:S05]  /*1710*/  @!P0 LEA.HI.X R5, R12, c[0x0][0x164], R11, 0x2, P1 ;  /* 0x000059000c058a11 */ /* 0x000fca00008f140b */
[----:B------:R-:W0:Y:S02]  /*1720*/  @!P0 MUFU.EX2 R6, R6 ;  /* 0x0000000600068308 */ /* 0x000e240000000800 */
[----:B0-----:R-:W-:-:S05]  /*1730*/  @!P0 FMUL.FTZ R7, R6, R7 ;  /* 0x0000000706078220 */ /* 0x001fca0000410000 */
[----:B------:R0:W-:Y:S02]  /*1740*/  @!P0 STG.E [R4.64], R7 ;  /* 0x0000000704008986 */ /* 0x0001e4000c101910 */
.L_x_7321:
[----:B------:R-:W-:Y:S01]  /*1750*/  IMAD.HI.U32 R2, R13, UR6, RZ ;  /* 0x000000060d027c27 */ /* 0x000fe2000f8e00ff */
[C---:B------:R-:W-:Y:S01]  /*1760*/  ISETP.NE.U32.AND P1, PT, R10.reuse, RZ, PT ;  /* 0x000000ff0a00720c */ /* 0x040fe20003f25070 */
[----:B------:R-:W-:Y:S01]  /*1770*/  ULDC.64 UR4, c[0x0][0x160] ;  /* 0x0000580000047ab9 */ /* 0x000fe20000000a00 */
[----:B------:R-:W-:Y:S01]  /*1780*/  BSSY B0, `(.L_x_7322) ;  /* 0x0000045000007945 */ /* 0x000fe20003800000 */
[----:B------:R-:W-:Y:S01]  /*1790*/  IMAD.MOV R15, RZ, RZ, -R2 ;  /* 0x000000ffff0f7224 */ /* 0x000fe200078e0a02 */
[----:B------:R-:W-:Y:S01]  /*17a0*/  ULEA UR4, UP0, UR12, UR4, 0x2 ;  /* 0x000000040c047291 */ /* 0x000fe2000f80103f */
[----:B------:R-:W-:Y:S01]  /*17b0*/  IMAD.U32 R2, RZ, RZ, UR10 ;  /* 0x0000000aff027e24 */ /* 0x000fe2000f8e00ff */
[----:B------:R-:W-:Y:S01]  /*17c0*/  MOV R3, UR11 ;  /* 0x0000000b00037c02 */ /* 0x000fe20008000f00 */
[----:B------:R-:W-:Y:S01]  /*17d0*/  IMAD R15, R10, R15, UR6 ;  /* 0x000000060a0f7e24 */ /* 0x000fe2000f8e020f */
[----:B------:R-:W-:Y:S02]  /*17e0*/  ULEA.HI.X UR12, UR12, UR5, UR13, 0x2, UP0 ;  /* 0x000000050c0c7291 */ /* 0x000fe400080f140d */
[----:B------:R-:W-:-:S02]  /*17f0*/  IMAD.U32 R12, RZ, RZ, UR4 ;  /* 0x00000004ff0c7e24 */ /* 0x000fc4000f8e00ff */
[----:B------:R-:W-:Y:S02]  /*1800*/  ISETP.GE.U32.AND P0, PT, R15, R10, PT ;  /* 0x0000000a0f00720c */ /* 0x000fe40003f06070 */
[----:B------:R-:W-:-:S11]  /*1810*/  IMAD.U32 R13, RZ, RZ, UR12 ;  /* 0x0000000cff0d7e24 */ /* 0x000fd6000f8e00ff */
[----:B------:R-:W-:-:S04]  /*1820*/  @P0 IADD3 R15, -R10, R15, RZ ;  /* 0x0000000f0a0f0210 */ /* 0x000fc80007ffe1ff */
[----:B------:R-:W-:-:S13]  /*1830*/  ISETP.GE.U32.AND P0, PT, R15, R10, PT ;  /* 0x0000000a0f00720c */ /* 0x000fda0003f06070 */
[----:B------:R-:W-:Y:S01]  /*1840*/  @P0 IMAD.IADD R15, R15, 0x1, -R10 ;  /* 0x000000010f0f0824 */ /* 0x000fe200078e0a0a */
[----:B------:R-:W-:-:S04]  /*1850*/  @!P1 LOP3.LUT R15, RZ, R10, RZ, 0x33, !PT ;  /* 0x0000000aff0f9212 */ /* 0x000fc800078e33ff */
[----:B------:R-:W-:-:S04]  /*1860*/  IADD3 R15, -R15, UR6, RZ ;  /* 0x000000060f0f7c10 */ /* 0x000fc8000fffe1ff */
[-C--:B------:R-:W-:Y:S02]  /*1870*/  ISETP.GE.AND P0, PT, R9, R15.reuse, PT ;  /* 0x0000000f0900720c */ /* 0x080fe40003f06270 */
[----:B------:R-:W-:-:S11]  /*1880*/  IADD3 R18, R8, R15, RZ ;  /* 0x0000000f08127210 */ /* 0x000fd60007ffe0ff */
[----:B------:R-:W-:Y:S05]  /*1890*/  @P0 BRA `(.L_x_7323) ;  /* 0x0000033000000947 */ /* 0x000fea0003800000 */
[----:B------:R-:W-:-:S04]  /*18a0*/  IMAD.MOV.U32 R19, RZ, RZ, R8 ;  /* 0x000000ffff137224 */ /* 0x000fc800078e0008 */
.L_x_7324:
[----:B0-2---:R-:W-:-:S06]  /*18b0*/  IMAD.WIDE R4, R19, 0x10, R2 ;  /* 0x0000001013047825 */ /* 0x005fcc00078e0202 */
[----:B------:R-:W2:Y:S01]  /*18c0*/  LDG.E.128 R4, [R4.64] ;  /* 0x0000001004047981 */ /* 0x000ea2000c1e1d00 */
[----:B-1----:R-:W-:Y:S01]  /*18d0*/  MUFU.RCP R8, R14 ;  /* 0x0000000e00087308 */ /* 0x002fe20000001000 */
[--C-:B--2---:R-:W-:Y:S02]  /*18e0*/  HADD2.F32 R17, -RZ, R5.reuse.H0_H0 ;  /* 0x20000005ff117230 */ /* 0x104fe40000004100 */
[----:B------:R-:W-:Y:S02]  /*18f0*/  HADD2.F32 R21, -RZ, R5.H1_H1 ;  /* 0x30000005ff157230 */ /* 0x000fe40000004100 */
[--C-:B------:R-:W-:Y:S01]  /*1900*/  HADD2.F32 R9, -RZ, R4.reuse.H0_H0 ;  /* 0x20000004ff097230 */ /* 0x100fe20000004100 */
[C---:B------:R-:W-:Y:S01]  /*1910*/  FADD.FTZ R17, -R0.reuse, R17 ;  /* 0x0000001100117221 */ /* 0x040fe20000010100 */
[----:B------:R-:W-:Y:S01]  /*1920*/  HADD2.F32 R11, -RZ, R4.H1_H1 ;  /* 0x30000004ff0b7230 */ /* 0x000fe20000004100 */
[C---:B------:R-:W-:Y:S01]  /*1930*/  FADD.FTZ R21, -R0.reuse, R21 ;  /* 0x0000001500157221 */ /* 0x040fe20000010100 */
[----:B------:R-:W-:Y:S01]  /*1940*/  HADD2.F32 R25, -RZ, R7.H0_H0 ;  /* 0x20000007ff197230 */ /* 0x000fe20000004100 */
[----:B------:R-:W-:Y:S01]  /*1950*/  FMUL.FTZ R5, R17, 1.4426950216293334961 ;  /* 0x3fb8aa3b11057820 */ /* 0x000fe20000410000 */
[----:B------:R-:W-:Y:S01]  /*1960*/  HADD2.F32 R17, -RZ, R6.H1_H1 ;  /* 0x30000006ff117230 */ /* 0x000fe20000004100 */
[----:B------:R-:W-:-:S02]  /*1970*/  FADD.FTZ R9, -R0, R9 ;  /* 0x0000000900097221 */ /* 0x000fc40000010100 */
[C---:B------:R-:W-:Y:S02]  /*1980*/  FADD.FTZ R11, -R0.reuse, R11 ;  /* 0x0000000b000b7221 */ /* 0x040fe40000010100 */
[C---:B------:R-:W-:Y:S01]  /*1990*/  FADD.FTZ R17, -R0.reuse, R17 ;  /* 0x0000001100117221 */ /* 0x040fe20000010100 */
[----:B------:R-:W0:Y:S01]  /*19a0*/  MUFU.EX2 R5, R5 ;  /* 0x0000000500057308 */ /* 0x000e220000000800 */
[----:B------:R-:W-:Y:S02]  /*19b0*/  FADD.FTZ R25, -R0, R25 ;  /* 0x0000001900197221 */ /* 0x000fe40000010100 */
[----:B------:R-:W-:Y:S01]  /*19c0*/  FMUL.FTZ R23, R17, 1.4426950216293334961 ;  /* 0x3fb8aa3b11177820 */ /* 0x000fe20000410000 */
[----:B------:R-:W-:Y:S01]  /*19d0*/  HADD2.F32 R17, -RZ, R7.H1_H1 ;  /* 0x30000007ff117230 */ /* 0x000fe20000004100 */
[----:B------:R-:W-:Y:S01]  /*19e0*/  FMUL.FTZ R9, R9, 1.4426950216293334961 ;  /* 0x3fb8aa3b09097820 */ /* 0x000fe20000410000 */
[----:B------:R-:W-:Y:S01]  /*19f0*/  HADD2.F32 R7, -RZ, R6.H0_H0 ;  /* 0x20000006ff077230 */ /* 0x000fe20000004100 */
[----:B------:R-:W-:-:S02]  /*1a00*/  FMUL.FTZ R11, R11, 1.4426950216293334961 ;  /* 0x3fb8aa3b0b0b7820 */ /* 0x000fc40000410000 */
[C---:B------:R-:W-:Y:S01]  /*1a10*/  FADD.FTZ R17, -R0.reuse, R17 ;  /* 0x0000001100117221 */ /* 0x040fe20000010100 */
[----:B------:R-:W-:Y:S01]  /*1a20*/  MUFU.EX2 R23, R23 ;  /* 0x0000001700177308 */ /* 0x000fe20000000800 */
[----:B------:R-:W-:Y:S02]  /*1a30*/  FADD.FTZ R7, -R0, R7 ;  /* 0x0000000700077221 */ /* 0x000fe40000010100 */
[----:B------:R-:W-:Y:S02]  /*1a40*/  FMUL.FTZ R21, R21, 1.4426950216293334961 ;  /* 0x3fb8aa3b15157820 */ /* 0x000fe40000410000 */
[----:B------:R-:W-:Y:S02]  /*1a50*/  FMUL.FTZ R25, R25, 1.4426950216293334961 ;  /* 0x3fb8aa3b19197820 */ /* 0x000fe40000410000 */
[----:B------:R-:W-:Y:S01]  /*1a60*/  FMUL.FTZ R22, R17, 1.4426950216293334961 ;  /* 0x3fb8aa3b11167820 */ /* 0x000fe20000410000 */
[----:B------:R-:W1:Y:S01]  /*1a70*/  MUFU.EX2 R9, R9 ;  /* 0x0000000900097308 */ /* 0x000e620000000800 */
[----:B------:R-:W-:-:S02]  /*1a80*/  FMUL.FTZ R20, R7, 1.4426950216293334961 ;  /* 0x3fb8aa3b07147820 */ /* 0x000fc40000410000 */
[-C--:B0-----:R-:W-:Y:S02]  /*1a90*/  FMUL.FTZ R6, R5, R8.reuse ;  /* 0x0000000805067220 */ /* 0x081fe40000410000 */
[C---:B------:R-:W-:Y:S01]  /*1aa0*/  IMAD.WIDE R16, R19.reuse, 0x20, R12 ;  /* 0x0000002013107825 */ /* 0x040fe200078e020c */
[----:B------:R-:W-:Y:S02]  /*1ab0*/  IADD3 R19, R19, c[0x0][0x0], RZ ;  /* 0x0000000013137a10 */ /* 0x000fe40007ffe0ff */
[----:B------:R-:W0:Y:S08]  /*1ac0*/  MUFU.EX2 R11, R11 ;  /* 0x0000000b000b7308 */ /* 0x000e300000000800 */
[----:B------:R-:W2:Y:S01]  /*1ad0*/  MUFU.EX2 R21, R21 ;  /* 0x0000001500157308 */ /* 0x000ea20000000800 */
[----:B-1----:R-:W-:-:S02]  /*1ae0*/  FMUL.FTZ R4, R9, R8 ;  /* 0x0000000809047220 */ /* 0x002fc40000410000 */
[----:B------:R-:W-:-:S05]  /*1af0*/  FMUL.FTZ R9, R23, R8 ;  /* 0x0000000817097220 */ /* 0x000fca0000410000 */
[----:B------:R-:W1:Y:S01]  /*1b00*/  MUFU.EX2 R25, R25 ;  /* 0x0000001900197308 */ /* 0x000e620000000800 */
[----:B0-----:R-:W-:-:S07]  /*1b10*/  FMUL.FTZ R5, R11, R8 ;  /* 0x000000080b057220 */ /* 0x001fce0000410000 */
[----:B------:R-:W0:Y:S01]  /*1b20*/  MUFU.EX2 R29, R22 ;  /* 0x00000016001d7308 */ /* 0x000e220000000800 */
[----:B--2---:R-:W-:-:S05]  /*1b30*/  FMUL.FTZ R7, R21, R8 ;  /* 0x0000000815077220 */ /* 0x004fca0000410000 */
[----:B------:R2:W-:Y:S02]  /*1b40*/  STG.E.128 [R16.64], R4 ;  /* 0x0000000410007986 */ /* 0x0005e4000c101d10 */
[----:B------:R3:W4:Y:S01]  /*1b50*/  MUFU.EX2 R27, R20 ;  /* 0x00000014001b7308 */ /* 0x0007220000000800 */
[-C--:B-1----:R-:W-:Y:S02]  /*1b60*/  FMUL.FTZ R10, R25, R8.reuse ;  /* 0x00000008190a7220 */ /* 0x082fe40000410000 */
[----:B0-----:R-:W-:Y:S02]  /*1b70*/  FMUL.FTZ R11, R29, R8 ;  /* 0x000000081d0b7220 */ /* 0x001fe40000410000 */
[----:B---3--:R-:W-:-:S05]  /*1b80*/  IMAD.SHL.U32 R20, R19, 0x8, RZ ;  /* 0x0000000813147824 */ /* 0x008fca00078e00ff */
[----:B------:R-:W-:Y:S01]  /*1b90*/  ISETP.GE.AND P0, PT, R20, R15, PT ;  /* 0x0000000f1400720c */ /* 0x000fe20003f06270 */
[----:B----4-:R-:W-:-:S05]  /*1ba0*/  FMUL.FTZ R8, R27, R8 ;  /* 0x000000081b087220 */ /* 0x010fca0000410000 */
[----:B------:R2:W-:Y:S07]  /*1bb0*/  STG.E.128 [R16.64+0x10], R8 ;  /* 0x0000100810007986 */ /* 0x0005ee000c101d10 */
[----:B------:R-:W-:Y:S05]  /*1bc0*/  @!P0 BRA `(.L_x_7324) ;  /* 0xfffffce000008947 */ /* 0x000fea000383ffff */
.L_x_7323:
[----:B------:R-:W-:Y:S05]  /*1bd0*/  BSYNC B0 ;  /* 0x0000000000007941 */ /* 0x000fea0003800000 */
.L_x_7322:
[----:B------:R-:W-:-:S13]  /*1be0*/  ISETP.GE.AND P0, PT, R18, UR6, PT ;  /* 0x0000000612007c0c */ /* 0x000fda000bf06270 */
[----:B------:R-:W-:Y:S05]  /*1bf0*/  @P0 EXIT ;  /* 0x000000000000094d */ /* 0x000fea0003800000 */
[----:B-12---:R1:W2:Y:S02]  /*1c00*/  MUFU.RCP R11, R14 ;  /* 0x0000000e000b7308 */ /* 0x0062a40000001000 */
.L_x_7325:
[----:B0-----:R-:W-:-:S06]  /*1c10*/  IMAD.WIDE R4, R18, 0x2, R2 ;  /* 0x0000000212047825 */ /* 0x001fcc00078e0202 */
[----:B------:R-:W3:Y:S02]  /*1c20*/  LDG.E.U16 R4, [R4.64] ;  /* 0x0000001004047981 */ /* 0x000ee4000c1e1500 */
[----:B---3--:R-:W-:-:S05]  /*1c30*/  HADD2.F32 R7, -RZ, R4.H0_H0 ;  /* 0x20000004ff077230 */ /* 0x008fca0000004100 */
        /* <DEDUP_REMOVED lines=10> */
.L_x_7306:
[----:B------:R-:W-:Y:S01]  /*1ce0*/  HFMA2.MMA R14, -RZ, RZ, 0, 9.5367431640625e-07 ;  /* 0x00000010ff0e7435 */ /* 0x000fe200000001ff */
[----:B0-----:R-:W-:Y:S01]  /*1cf0*/  IMAD.MOV.U32 R15, RZ, RZ, 0x1f ;  /* 0x0000001fff0f7424 */ /* 0x001fe200078e00ff */
[----:B------:R-:W-:Y:S01]  /*1d00*/  MOV R4, 0x1d30 ;  /* 0x00001d3000047802 */ /* 0x000fe20000000f00 */
[----:B------:R-:W-:-:S03]  /*1d10*/  IMAD.MOV.U32 R18, RZ, RZ, -0x1 ;  /* 0xffffffffff127424 */ /* 0x000fc600078e00ff */
[----:B-1----:R-:W-:Y:S05]  /*1d20*/  CALL.REL.NOINC `($__internal_61_$__cuda_sm70_shflsync_down_p) ;  /* 0x0000040000007944 */ /* 0x002fea0003c00000 */
[----:B-1----:R-:W-:Y:S01]  /*1d30*/  MOV R0, R14 ;  /* 0x0000000e00007202 */ /* 0x002fe20000000f00 */
[----:B0-----:R-:W-:Y:S05]  /*1d40*/  BRA `(.L_x_7326) ;  /* 0xffffeba000007947 */ /* 0x001fea000383ffff */
.L_x_7307:
[----:B------:R-:W-:Y:S01]  /*1d50*/  IMAD.MOV.U32 R14, RZ, RZ, 0x8 ;  /* 0x00000008ff0e7424 */ /* 0x000fe200078e00ff */
[----:B------:R-:W-:Y:S01]  /*1d60*/  MOV R18, 0xffffffff ;  /* 0xffffffff00127802 */ /* 0x000fe20000000f00 */
[----:B------:R-:W-:Y:S01]  /*1d70*/  IMAD.MOV.U32 R15, RZ, RZ, 0x1f ;  /* 0x0000001fff0f7424 */ /* 0x000fe200078e00ff */
[----:B------:R-:W-:-:S02]  /*1d80*/  MOV R4, 0x1da0 ;  /* 0x00001da000047802 */ /* 0x000fc40000000f00 */
[----:B------:R-:W-:Y:S05]  /*1d90*/  CALL.REL.NOINC `($__internal_61_$__cuda_sm70_shflsync_down_p) ;  /* 0x0000039000007944 */ /* 0x000fea0003c00000 */
[----:B-1----:R-:W-:Y:S01]  /*1da0*/  FSETP.GEU.FTZ.AND P0, PT, R7, R14, PT ;  /* 0x0000000e0700720b */ /* 0x002fe20003f1e000 */
[----:B0-----:R-:W-:Y:S01]  /*1db0*/  HFMA2.MMA R15, -RZ, RZ, 0, 1.847743988037109375e-06 ;  /* 0x0000001fff0f7435 */ /* 0x001fe200000001ff */
[----:B------:R-:W-:Y:S01]  /*1dc0*/  IMAD.MOV.U32 R18, RZ, RZ, -0x1 ;  /* 0xffffffffff127424 */ /* 0x000fe200078e00ff */
[----:B------:R-:W-:-:S02]  /*1dd0*/  MOV R4, 0x1e10 ;  /* 0x00001e1000047802 */ /* 0x000fc40000000f00 */
[----:B------:R-:W-:Y:S01]  /*1de0*/  FSEL R7, R14, R7, !P0 ;  /* 0x000000070e077208 */ /* 0x000fe20004000000 */
[----:B------:R-:W-:Y:S02]  /*1df0*/  IMAD.MOV.U32 R14, RZ, RZ, 0x4 ;  /* 0x00000004ff0e7424 */ /* 0x000fe400078e00ff */
[----:B------:R-:W-:Y:S05]  /*1e00*/  CALL.REL.NOINC `($__internal_61_$__cuda_sm70_shflsync_down_p) ;  /* 0x0000032000007944 */ /* 0x000fea0003c00000 */
[----:B-1----:R-:W-:Y:S01]  /*1e10*/  FSETP.GEU.FTZ.AND P0, PT, R7, R14, PT ;  /* 0x0000000e0700720b */ /* 0x002fe20003f1e000 */
[----:B0-----:R-:W-:Y:S01]  /*1e20*/  IMAD.MOV.U32 R15, RZ, RZ, 0x1f ;  /* 0x0000001fff0f7424 */ /* 0x001fe200078e00ff */
[----:B------:R-:W-:Y:S02]  /*1e30*/  MOV R18, 0xffffffff ;  /* 0xffffffff00127802 */ /* 0x000fe40000000f00 */
[----:B------:R-:W-:Y:S02]  /*1e40*/  FSEL R7, R14, R7, !P0 ;  /* 0x000000070e077208 */ /* 0x000fe40004000000 */
[----:B------:R-:W-:Y:S02]  /*1e50*/  MOV R14, 0x2 ;  /* 0x00000002000e7802 */ /* 0x000fe40000000f00 */
[----:B------:R-:W-:Y:S02]  /*1e60*/  MOV R4, 0x1e80 ;  /* 0x00001e8000047802 */ /* 0x000fe40000000f00 */
        /* <DEDUP_REMOVED lines=8> */
[----:B-1----:R-:W-:Y:S01]  /*1ef0*/  MOV R4, R14 ;  /* 0x0000000e00047202 */ /* 0x002fe20000000f00 */
[----:B0-----:R-:W-:Y:S05]  /*1f00*/  BRA `(.L_x_7327) ;  /* 0xffffeab000007947 */ /* 0x001fea000383ffff */
.L_x_7317:
[----:B-1----:R-:W-:Y:S01]  /*1f10*/  HFMA2.MMA R14, -RZ, RZ, 0, 9.5367431640625e-07 ;  /* 0x00000010ff0e7435 */ /* 0x002fe200000001ff */
[----:B--2---:R-:W-:Y:S01]  /*1f20*/  IMAD.MOV.U32 R7, RZ, RZ, R13 ;  /* 0x000000ffff077224 */ /* 0x004fe200078e000d */
[----:B------:R-:W-:Y:S01]  /*1f30*/  MOV R18, 0xffffffff ;  /* 0xffffffff00127802 */ /* 0x000fe20000000f00 */
[----:B------:R-:W-:Y:S01]  /*1f40*/  IMAD.MOV.U32 R15, RZ, RZ, 0x1f ;  /* 0x0000001fff0f7424 */ /* 0x000fe200078e00ff */
[----:B------:R-:W-:Y:S02]  /*1f50*/  MOV R4, 0x1f70 ;  /* 0x00001f7000047802 */ /* 0x000fe40000000f00 */
[----:B0-----:R-:W-:Y:S05]  /*1f60*/  CALL.REL.NOINC `($__internal_61_$__cuda_sm70_shflsync_down_p) ;  /* 0x000001c000007944 */ /* 0x001fea0003c00000 */
[----:B-1----:R-:W-:Y:S01]  /*1f70*/  IMAD.MOV.U32 R4, RZ, RZ, R14 ;  /* 0x000000ffff047224 */ /* 0x002fe200078e000e */
[----:B0-----:R-:W-:Y:S05]  /*1f80*/  BRA `(.L_x_7328) ;  /* 0xfffff2e000007947 */ /* 0x001fea000383ffff */
.L_x_7318:
[----:B-1----:R-:W-:Y:S01]  /*1f90*/  HFMA2.MMA R14, -RZ, RZ, 0, 4.76837158203125e-07 ;  /* 0x00000008ff0e7435 */ /* 0x002fe200000001ff */
[----:B------:R-:W-:Y:S01]  /*1fa0*/  IMAD.MOV.U32 R15, RZ, RZ, 0x1f ;  /* 0x0000001fff0f7424 */ /* 0x000fe200078e00ff */
[----:B------:R-:W-:Y:S02]  /*1fb0*/  MOV R18, 0xffffffff ;  /* 0xffffffff00127802 */ /* 0x000fe40000000f00 */
[----:B------:R-:W-:-:S02]  /*1fc0*/  MOV R4, 0x1fe0 ;  /* 0x00001fe000047802 */ /* 0x000fc40000000f00 */
[----:B0-2---:R-:W-:Y:S05]  /*1fd0*/  CALL.REL.NOINC `($__internal_61_$__cuda_sm70_shflsync_down_p) ;  /* 0x0000015000007944 */ /* 0x005fea0003c00000 */
[----:B0-----:R-:W-:Y:S01]  /*1fe0*/  HFMA2.MMA R15, -RZ, RZ, 0, 1.847743988037109375e-06 ;  /* 0x0000001fff0f7435 */ /* 0x001fe200000001ff */
[----:B-1----:R-:W-:Y:S01]  /*1ff0*/  FADD.FTZ R7, R7, R14 ;  /* 0x0000000e07077221 */ /* 0x002fe20000010000 */
[----:B------:R-:W-:Y:S01]  /*2000*/  MOV R4, 0x2040 ;  /* 0x0000204000047802 */ /* 0x000fe20000000f00 */
[----:B------:R-:W-:-:S02]  /*2010*/  IMAD.MOV.U32 R14, RZ, RZ, 0x4 ;  /* 0x00000004ff0e7424 */ /* 0x000fc400078e00ff */
[----:B------:R-:W-:Y:S02]  /*2020*/  IMAD.MOV.U32 R18, RZ, RZ, -0x1 ;  /* 0xffffffffff127424 */ /* 0x000fe400078e00ff */
[----:B------:R-:W-:Y:S05]  /*2030*/  CALL.REL.NOINC `($__internal_61_$__cuda_sm70_shflsync_down_p) ;  /* 0x000000f000007944 */ /* 0x000fea0003c00000 */
[----:B01----:R-:W-:Y:S01]  /*2040*/  FADD.FTZ R7, R7, R14 ;  /* 0x0000000e07077221 */ /* 0x003fe20000010000 */
[----:B------:R-:W-:Y:S01]  /*2050*/  MOV R14, 0x2 ;  /* 0x00000002000e7802 */ /* 0x000fe20000000f00 */
[----:B------:R-:W-:Y:S01]  /*2060*/  IMAD.MOV.U32 R15, RZ, RZ, 0x1f ;  /* 0x0000001fff0f7424 */ /* 0x000fe200078e00ff */
[----:B------:R-:W-:Y:S02]  /*2070*/  MOV R18, 0xffffffff ;  /* 0xffffffff00127802 */ /* 0x000fe40000000f00 */
[----:B------:R-:W-:Y:S02]  /*2080*/  MOV R4, 0x20a0 ;  /* 0x000020a000047802 */ /* 0x000fe40000000f00 */
[----:B------:R-:W-:Y:S05]  /*2090*/  CALL.REL.NOINC `($__internal_61_$__cuda_sm70_shflsync_down_p) ;  /* 0x0000009000007944 */ /* 0x000fea0003c00000 */
[----:B-1----:R-:W-:Y:S01]  /*20a0*/  FADD.FTZ R6, R7, R14 ;  /* 0x0000000e07067221 */ /* 0x002fe20000010000 */
[----:B0-----:R-:W-:Y:S01]  /*20b0*/  HFMA2.MMA R15, -RZ, RZ, 0, 1.847743988037109375e-06 ;  /* 0x0000001fff0f7435 */ /* 0x001fe200000001ff */
[----:B------:R-:W-:Y:S01]  /*20c0*/  IMAD.MOV.U32 R14, RZ, RZ, 0x1 ;  /* 0x00000001ff0e7424 */ /* 0x000fe200078e00ff */
[----:B------:R-:W-:Y:S01]  /*20d0*/  MOV R4, 0x2110 ;  /* 0x0000211000047802 */ /* 0x000fe20000000f00 */
[----:B------:R-:W-:Y:S01]  /*20e0*/  IMAD.MOV.U32 R18, RZ, RZ, -0x1 ;  /* 0xffffffffff127424 */ /* 0x000fe200078e00ff */
[----:B------:R-:W-:-:S02]  /*20f0*/  MOV R7, R6 ;  /* 0x0000000600077202 */ /* 0x000fc40000000f00 */
[----:B------:R-:W-:Y:S05]  /*2100*/  CALL.REL.NOINC `($__internal_61_$__cuda_sm70_shflsync_down_p) ;  /* 0x0000002000007944 */ /* 0x000fea0003c00000 */
[----:B-1----:R-:W-:Y:S01]  /*2110*/  IMAD.MOV.U32 R13, RZ, RZ, R14 ;  /* 0x000000ffff0d7224 */ /* 0x002fe200078e000e */
[----:B0-----:R-:W-:Y:S05]  /*2120*/  BRA `(.L_x_7329) ;  /* 0xfffff1d000007947 */ /* 0x001fea000383ffff */
        .weak           $__internal_61_$__cuda_sm70_shflsync_down_p
        .type           $__internal_61_$__cuda_sm70_shflsync_down_p,@function
        .size           $__internal_61_$__cuda_sm70_shflsync_down_p,(.L_x_11266 - $__internal_61_$__cuda_sm70_shflsync_down_p)
$__internal_61_$__cuda_sm70_shflsync_down_p:
[----:B------:R-:W-:Y:S01]  /*2130*/  HFMA2.MMA R5, -RZ, RZ, 0, 0 ;  /* 0x00000000ff057435 */ /* 0x000fe200000001ff */
[----:B------:R-:W-:Y:S04]  /*2140*/  WARPSYNC R18 ;  /* 0x0000001200007348 */ /* 0x000fe80003800000 */
[----:B------:R0:W1:Y:S01]  /*2150*/  SHFL.DOWN PT, R14, R7, R14, R15 ;  /* 0x0800000e070e7389 */ /* 0x00006200000e000f */
[----:B------:R-:W-:Y:S05]  /*2160*/  RET.REL.NODEC R4 `(_ZN2at6native43_GLOBAL__N__9ae7fba5_10_SoftMax_cu_9f978f6319cunn_SoftMaxForwardILi8EN3c104HalfEffNS1_22SoftMaxForwardEpilogueEEEvPT2_PKT0_i) ;  /* 0xffffde9004007950 */ /* 0x000fea0003c3ffff */
.L_x_7330:
        /* <DEDUP_REMOVED lines=9> */
.L_x_11266:


//--------------------- .text._ZN2at6native43_GLOBAL__N__9ae7fba5_10_SoftMax_cu_9f978f6323cunn_SoftMaxForwardSmemILi8EN3c104HalfEffNS1_22SoftMaxForwardEpilogueElEEvPT2_PKT0_T4_ --------------------------
	.section	.text._ZN2at6native43_GLOBAL__N__9ae7fba5_10_SoftMax_cu_9f978f6323cunn_SoftMaxForwardSmemILi8EN3c104HalfEffNS1_22SoftMaxForwardEpilogueElEEvPT2_PKT0_T4_,"ax",@progbits
	.sectioninfo	@"SHI_REGISTERS=30"
	.align	128
.text._ZN2at6native43_GLOBAL__N__9ae7fba5_10_SoftMax_cu_9f978f6323cunn_SoftMaxForwardSmemILi8EN3c104HalfEffNS1_22SoftMaxForwardEpilogueElEEvPT2_PKT0_T4_:
        .type           _ZN2at6native43_GLOBAL__N__9ae7fba5_10_SoftMax_cu_9f978f6323cunn_SoftMaxForwardSmemILi8EN3c104HalfEffNS1_22SoftMaxForwardEpilogueElEEvPT2_PKT0_T4_,@function
        .size           _ZN2at6native43_GLOBAL__N__9ae7fba5_10_SoftMax_cu_9f978f6323cunn_SoftMaxForwardSmemILi8EN3c104HalfEffNS1_22SoftMaxForwardEpilogueElEEvPT2_PKT0_T4_,(.L_x_11268 - _ZN2at6native43_GLOBAL__N__9ae7fba5_10_SoftMax_cu_9f978f6323cunn_SoftMaxForwardSmemILi8EN3c104HalfEffNS1_22SoftMaxForwardEpilogueElEEvPT2_PKT0_T4_)
        .other          _ZN2at6native43_GLOBAL__N__9ae7fba5_10_SoftMax_cu_9f978f6323cunn_SoftMaxForwardSmemILi8EN3c104HalfEffNS1_22SoftMaxForwardEpilogueElEEvPT2_PKT0_T4_,@"STO_CUDA_ENTRY STV_DEFAULT"
_ZN2at6native43_GLOBAL__N__9ae7fba5_10_SoftMax_cu_9f978f6323cunn_SoftMaxForwardSmemILi8EN3c104HalfEffNS1_22SoftMaxForwardEpilogueElEEvPT2_PKT0_T4_:
[----:B------:R-:W-:Y:S02]  /*0000*/  IMAD.MOV.U32 R1, RZ, RZ, c[0x0][0x28] ;  /* 0x00000a00ff017624 */ /* 0x000fe400078e00ff */
[----:B------:R-:W0:Y:S01]  /*0010*/  S2R R3, SR_TID.X ;  /* 0x0000000000037919 */ /* 0x000e220000002100 */
[----:B------:R-:W-:Y:S01]  /*0020*/  ULDC.64 UR6, c[0x0][0x118] ;  /* 0x0000460000067ab9 */ /* 0x000fe20000000a00 */
[----:B------:R-:W-:Y:S01]  /*0030*/  BSSY B0, `(.L_x_7331) ;  /* 0x000002a000007945 */ /* 0x000fe20003800000 */
[----:B------:R-:W-:Y:S01]  /*0040*/  IMAD.MOV.U32 R0, RZ, RZ, RZ ;  /* 0x000000ffff007224 */ /* 0x000fe200078e00ff */
[----:B------:R-:W1:Y:S01]  /*0050*/  S2R R11, SR_CTAID.X ;  /* 0x00000000000b7919 */ /* 0x000e620000002500 */
[----:B------:R-:W-:Y:S01]  /*0060*/  MOV R14, 0xff7fffff ;  /* 0xff7fffff000e7802 */ /* 0x000fe20000000f00 */
        /* <DEDUP_REMOVED lines=11> */
.L_x_7333:
[----:B------:R-:W-:-:S04]  /*0120*/  LEA R4, P1, R13, R10, 0x4 ;  /* 0x0000000a0d047211 */ /* 0x000fc800078220ff */
[----:B------:R-:W-:-:S06]  /*0130*/  LEA.HI.X R5, R13, R2, R12, 0x4, P1 ;  /* 0x000000020d057211 */ /* 0x000fcc00008f240c */
[----:B------:R-:W2:Y:S02]  /*0140*/  LDG.E.128 R4, [R4.64] ;  /* 0x0000000604047981 */ /* 0x000ea4000c1e1d00 */
[--C-:B--2---:R-:W-:Y:S02]  /*0150*/  HADD2.F32 R15, -RZ, R4.reuse.H0_H0 ;  /* 0x20000004ff0f7230 */ /* 0x104fe40000004100 */
[----:B------:R0:W-:Y:S01]  /*0160*/  STS.128 [R13.X16], R4 ;  /* 0x000000040d007388 */ /* 0x0001e2000000cc00 */
[----:B------:R-:W-:Y:S02]  /*0170*/  HADD2.F32 R16, -RZ, R4.H1_H1 ;  /* 0x30000004ff107230 */ /* 0x000fe40000004100 */
[--C-:B------:R-:W-:Y:S01]  /*0180*/  HADD2.F32 R17, -RZ, R5.reuse.H1_H1 ;  /* 0x30000005ff117230 */ /* 0x100fe20000004100 */
[----:B------:R-:W-:Y:S01]  /*0190*/  FMNMX.FTZ R15, R15, R14, !PT ;  /* 0x0000000e0f0f7209 */ /* 0x000fe20007810000 */
[----:B------:R-:W-:-:S03]  /*01a0*/  HADD2.F32 R14, -RZ, R5.H0_H0 ;  /* 0x20000005ff0e7230 */ /* 0x000fc60000004100 */
[----:B------:R-:W-:-:S04]  /*01b0*/  FMNMX.FTZ R15, R15, R16, !PT ;  /* 0x000000100f0f7209 */ /* 0x000fc80007810000 */
[----:B------:R-:W-:Y:S01]  /*01c0*/  FMNMX.FTZ R14, R15, R14, !PT ;  /* 0x0000000e0f0e7209 */ /* 0x000fe20007810000 */
[--C-:B------:R-:W-:Y:S01]  /*01d0*/  HADD2.F32 R15, -RZ, R6.reuse.H0_H0 ;  /* 0x20000006ff0f7230 */ /* 0x100fe20000004100 */
[----:B0-----:R-:W-:Y:S01]  /*01e0*/  IADD3 R13, P1, R13, c[0x0][0x0], RZ ;  /* 0x000000000d0d7a10 */ /* 0x001fe20007f3e0ff */
[--C-:B------:R-:W-:Y:S01]  /*01f0*/  HADD2.F32 R5, -RZ, R7.reuse.H0_H0 ;  /* 0x20000007ff057230 */ /* 0x100fe20000004100 */
[----:B------:R-:W-:Y:S01]  /*0200*/  FMNMX.FTZ R14, R14, R17, !PT ;  /* 0x000000110e0e7209 */ /* 0x000fe20007810000 */
[----:B------:R-:W-:Y:S02]  /*0210*/  HADD2.F32 R17, -RZ, R6.H1_H1 ;  /* 0x30000006ff117230 */ /* 0x000fe40000004100 */
[----:B------:R-:W-:Y:S01]  /*0220*/  IMAD.SHL.U32 R16, R13, 0x8, RZ ;  /* 0x000000080d107824 */ /* 0x000fe200078e00ff */
[----:B------:R-:W-:Y:S01]  /*0230*/  FMNMX.FTZ R14, R14, R15, !PT ;  /* 0x0000000f0e0e7209 */ /* 0x000fe20007810000 */
[----:B------:R-:W-:Y:S01]  /*0240*/  IMAD.X R12, RZ, RZ, R12, P1 ;  /* 0x000000ffff0c7224 */ /* 0x000fe200008e060c */
[----:B------:R-:W-:-:S02]  /*0250*/  HADD2.F32 R7, -RZ, R7.H1_H1 ;  /* 0x30000007ff077230 */ /* 0x000fc40000004100 */
[----:B------:R-:W-:Y:S02]  /*0260*/  ISETP.GE.U32.AND P1, PT, R16, c[0x0][0x170], PT ;  /* 0x00005c0010007a0c */ /* 0x000fe40003f26070 */
[----:B------:R-:W-:Y:S02]  /*0270*/  SHF.L.U64.HI R4, R13, 0x3, R12 ;  /* 0x000000030d047819 */ /* 0x000fe4000001020c */
[----:B------:R-:W-:Y:S02]  /*0280*/  FMNMX.FTZ R14, R14, R17, !PT ;  /* 0x000000110e0e7209 */ /* 0x000fe40007810000 */
[----:B------:R-:W-:Y:S02]  /*0290*/  ISETP.GE.AND.EX P1, PT, R4, c[0x0][0x174], PT, P1 ;  /* 0x00005d0004007a0c */ /* 0x000fe40003f26310 */
[----:B------:R-:W-:-:S04]  /*02a0*/  FMNMX.FTZ R14, R14, R5, !PT ;  /* 0x000000050e0e7209 */ /* 0x000fc80007810000 */
[----:B------:R-:W-:-:S07]  /*02b0*/  FMNMX.FTZ R14, R14, R7, !PT ;  /* 0x000000070e0e7209 */ /* 0x000fce0007810000 */
[----:B------:R-:W-:Y:S05]  /*02c0*/  @!P1 BRA `(.L_x_7333) ;  /* 0xfffffe5000009947 */ /* 0x000fea000383ffff */
.L_x_7332:
[----:B------:R-:W-:Y:S05]  /*02d0*/  BSYNC B0 ;  /* 0x0000000000007941 */ /* 0x000fea0003800000 */
.L_x_7331:
        /* <DEDUP_REMOVED lines=10> */
[----:B------:R-:W-:Y:S01]  /*0380*/  ISETP.GE.AND P3, PT, R3, UR4, PT ;  /* 0x0000000403007c0c */ /* 0x000fe2000bf66270 */
[----:B------:R-:W-:Y:S01]  /*0390*/  USHF.L.U32 UR4, UR5, 0x1, URZ ;  /* 0x0000000105047899 */ /* 0x000fe2000800063f */
[----:B------:R-:W-:-:S04]  /*03a0*/  IADD3 R12, -R12, R3, RZ ;  /* 0x000000030c0c7210 */ /* 0x000fc80007ffe1ff */
        /* <DEDUP_REMOVED lines=24> */
.L_x_7346:
        /* <DEDUP_REMOVED lines=13> */
.L_x_7347:
[----:B-1----:R-:W-:-:S04]  /*0600*/  FSETP.GEU.FTZ.AND P1, PT, R6, R7, PT ;  /* 0x000000070600720b */ /* 0x002fc80003f3e000 */
[----:B0-----:R-:W-:-:S04]  /*0610*/  FSEL R6, R7, R6, !P1 ;  /* 0x0000000607067208 */ /* 0x001fc80004800000 */
.L_x_7335:
[----:B------:R-:W-:Y:S05]  /*0620*/  BSYNC B0 ;  /* 0x0000000000007941 */ /* 0x000fea0003800000 */
.L_x_7334:
[----:B------:R-:W-:Y:S01]  /*0630*/  ISETP.NE.AND P5, PT, R3, RZ, PT ;  /* 0x000000ff0300720c */ /* 0x000fe20003fa5270 */
[----:B------:R-:W-:-:S12]  /*0640*/  WARPSYNC 0xffffffff ;  /* 0xffffffff00007948 */ /* 0x000fd80003800000 */
[----:B-1----:R1:W-:Y:S02]  /*0650*/  @!P5 STS [UR4], R6 ;  /* 0x00000006ff00d988 */ /* 0x0023e40008000804 */
[----:B------:R-:W-:Y:S01]  /*0660*/  BAR.SYNC.DEFER_BLOCKING 0x0 ;  /* 0x0000000000007b1d */ /* 0x000fe20000010000 */
[----:B------:R-:W-:-:S05]  /*0670*/  IMAD.MOV.U32 R15, RZ, RZ, RZ ;  /* 0x000000ffff0f7224 */ /* 0x000fca00078e00ff */
[----:B------:R-:W-:Y:S01]  /*0680*/  BSSY B0, `(.L_x_7338) ;  /* 0x0000036000007945 */ /* 0x000fe20003800000 */
[----:B0-----:R-:W0:Y:S01]  /*0690*/  LDS R2, [UR4] ;  /* 0x00000004ff027984 */ /* 0x001e220008000800 */
[----:B------:R-:W-:Y:S05]  /*06a0*/  @P0 BRA `(.L_x_7339) ;  /* 0x0000033000000947 */ /* 0x000fea0003800000 */
[----:B------:R-:W-:Y:S01]  /*06b0*/  HFMA2.MMA R15, -RZ, RZ, 0, 0 ;  /* 0x00000000ff0f7435 */ /* 0x000fe200000001ff */
[----:B------:R-:W-:Y:S02]  /*06c0*/  IMAD.MOV.U32 R13, RZ, RZ, R3 ;  /* 0x000000ffff0d7224 */ /* 0x000fe400078e0003 */
[----:B------:R-:W-:-:S03]  /*06d0*/  IMAD.MOV.U32 R14, RZ, RZ, R0 ;  /* 0x000000ffff0e7224 */ /* 0x000fc600078e0000 */
.L_x_7340:
[----:B-1----:R1:W2:Y:S02]  /*06e0*/  LDS.128 R4, [R13.X16] ;  /* 0x000000000d047984 */ /* 0x0022a4000000cc00 */
[----:B-1----:R-:W-:-:S05]  /*06f0*/  IADD3 R13, P1, R13, c[0x0][0x0], RZ ;  /* 0x000000000d0d7a10 */ /* 0x002fca0007f3e0ff */
[----:B------:R-:W-:Y:S01]  /*0700*/  IMAD.X R14, RZ, RZ, R14, P1 ;  /* 0x000000ffff0e7224 */ /* 0x000fe200008e060e */
[--C-:B--2---:R-:W-:Y:S02]  /*0710*/  HADD2.F32 R17, -RZ, R4.reuse.H0_H0 ;  /* 0x20000004ff117230 */ /* 0x104fe40000004100 */
[----:B------:R-:W-:Y:S02]  /*0720*/  HADD2.F32 R19, -RZ, R4.H1_H1 ;  /* 0x30000004ff137230 */ /* 0x000fe40000004100 */
[----:B------:R-:W-:Y:S01]  /*0730*/  HADD2.F32 R21, -RZ, R6.H0_H0 ;  /* 0x20000006ff157230 */ /* 0x000fe20000004100 */
[C---:B0-----:R-:W-:Y:S01]  /*0740*/  FADD.FTZ R17, -R2.reuse, R17 ;  /* 0x0000001102117221 */ /* 0x041fe20000010100 */
[----:B------:R-:W-:Y:S01]  /*0750*/  HADD2.F32 R23, -RZ, R7.H1_H1 ;  /* 0x30000007ff177230 */ /* 0x000fe20000004100 */
[C---:B------:R-:W-:Y:S02]  /*0760*/  FADD.FTZ R19, -R2.reuse, R19 ;  /* 0x0000001302137221 */ /* 0x040fe40000010100 */
[----:B------:R-:W-:Y:S01]  /*0770*/  FMUL.FTZ R4, R17, 1.4426950216293334961 ;  /* 0x3fb8aa3b11047820 */ /* 0x000fe20000410000 */
[--C-:B------:R-:W-:Y:S01]  /*0780*/  HADD2.F32 R17, -RZ, R5.reuse.H0_H0 ;  /* 0x20000005ff117230 */ /* 0x100fe20000004100 */
[----:B------:R-:W-:Y:S01]  /*0790*/  FMUL.FTZ R16, R19, 1.4426950216293334961 ;  /* 0x3fb8aa3b13107820 */ /* 0x000fe20000410000 */
[----:B------:R-:W-:Y:S01]  /*07a0*/  HADD2.F32 R19, -RZ, R5.H1_H1 ;  /* 0x30000005ff137230 */ /* 0x000fe20000004100 */
[----:B------:R-:W-:-:S02]  /*07b0*/  FADD.FTZ R21, -R2, R21 ;  /* 0x0000001502157221 */ /* 0x000fc40000010100 */
[C---:B------:R-:W-:Y:S01]  /*07c0*/  FADD.FTZ R17, -R2.reuse, R17 ;  /* 0x0000001102117221 */ /* 0x040fe20000010100 */
[----:B------:R-:W0:Y:S01]  /*07d0*/  MUFU.EX2 R4, R4 ;  /* 0x0000000400047308 */ /* 0x000e220000000800 */
[C---:B------:R-:W-:Y:S02]  /*07e0*/  FADD.FTZ R19, -R2.reuse, R19 ;  /* 0x0000001302137221 */ /* 0x040fe40000010100 */
[----:B------:R-:W-:Y:S02]  /*07f0*/  FMUL.FTZ R5, R17, 1.4426950216293334961 ;  /* 0x3fb8aa3b11057820 */ /* 0x000fe40000410000 */
[----:B------:R-:W-:Y:S01]  /*0800*/  FMUL.FTZ R17, R19, 1.4426950216293334961 ;  /* 0x3fb8aa3b13117820 */ /* 0x000fe20000410000 */
[----:B------:R-:W-:Y:S01]  /*0810*/  HADD2.F32 R19, -RZ, R6.H1_H1 ;  /* 0x30000006ff137230 */ /* 0x000fe20000004100 */
[----:B------:R-:W-:Y:S01]  /*0820*/  FMUL.FTZ R6, R21, 1.4426950216293334961 ;  /* 0x3fb8aa3b15067820 */ /* 0x000fe20000410000 */
[----:B------:R-:W1:Y:S01]  /*0830*/  MUFU.EX2 R16, R16 ;  /* 0x0000001000107308 */ /* 0x000e620000000800 */
[----:B------:R-:W-:Y:S01]  /*0840*/  HADD2.F32 R21, -RZ, R7.H0_H0 ;  /* 0x20000007ff157230 */ /* 0x000fe20000004100 */
[----:B------:R-:W-:-:S02]  /*0850*/  FADD.FTZ R23, -R2, R23 ;  /* 0x0000001702177221 */ /* 0x000fc40000010100 */
[C---:B------:R-:W-:Y:S02]  /*0860*/  FADD.FTZ R19, -R2.reuse, R19 ;  /* 0x0000001302137221 */ /* 0x040fe40000010100 */
[----:B------:R-:W-:Y:S02]  /*0870*/  FADD.FTZ R21, -R2, R21 ;  /* 0x0000001502157221 */ /* 0x000fe40000010100 */
[----:B------:R-:W2:Y:S01]  /*0880*/  MUFU.EX2 R5, R5 ;  /* 0x0000000500057308 */ /* 0x000ea20000000800 */
[----:B------:R-:W-:Y:S02]  /*0890*/  FMUL.FTZ R19, R19, 1.4426950216293334961 ;  /* 0x3fb8aa3b13137820 */ /* 0x000fe40000410000 */
[----:B0-----:R-:W-:Y:S01]  /*08a0*/  FADD.FTZ R15, R4, R15 ;  /* 0x0000000f040f7221 */ /* 0x001fe20000010000 */
[----:B------:R-:W-:Y:S01]  /*08b0*/  SHF.L.U32 R4, R13, 0x3, RZ ;  /* 0x000000030d047819 */ /* 0x000fe200000006ff */
[----:B------:R-:W-:Y:S02]  /*08c0*/  FMUL.FTZ R21, R21, 1.4426950216293334961 ;  /* 0x3fb8aa3b15157820 */ /* 0x000fe40000410000 */
[----:B------:R-:W-:Y:S01]  /*08d0*/  FMUL.FTZ R23, R23, 1.4426950216293334961 ;  /* 0x3fb8aa3b17177820 */ /* 0x000fe20000410000 */
[----:B------:R-:W0:Y:S01]  /*08e0*/  MUFU.EX2 R17, R17 ;  /* 0x0000001100117308 */ /* 0x000e220000000800 */
[----:B-1----:R-:W-:Y:S01]  /*08f0*/  FADD.FTZ R16, R15, R16 ;  /* 0x000000100f107221 */ /* 0x002fe20000010000 */
[----:B------:R-:W-:-:S02]  /*0900*/  ISETP.GE.U32.AND P1, PT, R4, c[0x0][0x170], PT ;  /* 0x00005c0004007a0c */ /* 0x000fc40003f26070 */
[----:B------:R-:W-:-:S04]  /*0910*/  SHF.L.U64.HI R4, R13, 0x3, R14 ;  /* 0x000000030d047819 */ /* 0x000fc8000001020e */
[----:B------:R-:W1:Y:S01]  /*0920*/  MUFU.EX2 R6, R6 ;  /* 0x0000000600067308 */ /* 0x000e620000000800 */
[----:B--2---:R-:W-:Y:S01]  /*0930*/  FADD.FTZ R16, R16, R5 ;  /* 0x0000000510107221 */ /* 0x004fe20000010000 */
[----:B------:R-:W-:-:S06]  /*0940*/  ISETP.GE.AND.EX P1, PT, R4, c[0x0][0x174], PT, P1 ;  /* 0x00005d0004007a0c */ /* 0x000fcc0003f26310 */
[----:B------:R-:W2:Y:S01]  /*0950*/  MUFU.EX2 R7, R19 ;  /* 0x0000001300077308 */ /* 0x000ea20000000800 */
[----:B0-----:R-:W-:-:S07]  /*0960*/  FADD.FTZ R17, R16, R17 ;  /* 0x0000001110117221 */ /* 0x001fce0000010000 */
[----:B------:R-:W0:Y:S01]  /*0970*/  MUFU.EX2 R21, R21 ;  /* 0x0000001500157308 */ /* 0x000e220000000800 */
[----:B-1----:R-:W-:-:S07]  /*0980*/  FADD.FTZ R6, R17, R6 ;  /* 0x0000000611067221 */ /* 0x002fce0000010000 */
[----:B------:R-:W1:Y:S01]  /*0990*/  MUFU.EX2 R23, R23 ;  /* 0x0000001700177308 */ /* 0x000e620000000800 */
[----:B--2---:R-:W-:-:S04]  /*09a0*/  FADD.FTZ R6, R6, R7 ;  /* 0x0000000706067221 */ /* 0x004fc80000010000 */
[----:B0-----:R-:W-:-:S04]  /*09b0*/  FADD.FTZ R6, R6, R21 ;  /* 0x0000001506067221 */ /* 0x001fc80000010000 */
[----:B-1----:R-:W-:Y:S01]  /*09c0*/  FADD.FTZ R15, R6, R23 ;  /* 0x00000017060f7221 */ /* 0x002fe20000010000 */
[----:B------:R-:W-:Y:S05]  /*09d0*/  @!P1 BRA `(.L_x_7340) ;  /* 0xfffffd0000009947 */ /* 0x000fea000383ffff */
.L_x_7339:
[----:B------:R-:W-:Y:S05]  /*09e0*/  BSYNC B0 ;  /* 0x0000000000007941 */ /* 0x000fea0003800000 */
.L_x_7338:
        /* <DEDUP_REMOVED lines=20> */
.L_x_7348:
        /* <DEDUP_REMOVED lines=9> */
.L_x_7349:
[----:B---3--:R-:W-:Y:S02]  /*0bc0*/  FADD.FTZ R10, R7, R6 ;  /* 0x00000006070a7221 */ /* 0x008fe40000010000 */
.L_x_7342:
[----:B------:R-:W-:Y:S05]  /*0bd0*/  BSYNC B0 ;  /* 0x0000000000007941 */ /* 0x000fea0003800000 */
.L_x_7341:
        /* <DEDUP_REMOVED lines=8> */
.L_x_7345:
[----:B0-----:R-:W2:Y:S01]  /*0c60*/  LDS.128 R4, [R3.X16] ;  /* 0x0000000003047984 */ /* 0x001ea2000000cc00 */
[----:B------:R-:W-:Y:S01]  /*0c70*/  LEA R12, P0, R3, R16, 0x5 ;  /* 0x00000010030c7211 */ /* 0x000fe200078028ff */
[--C-:B--2---:R-:W-:Y:S02]  /*0c80*/  HADD2.F32 R9, -RZ, R4.reuse.H0_H0 ;  /* 0x20000004ff097230 */ /* 0x104fe40000004100 */
[----:B------:R-:W-:Y:S02]  /*0c90*/  HADD2.F32 R11, -RZ, R4.H1_H1 ;  /* 0x30000004ff0b7230 */ /* 0x000fe40000004100 */
[----:B------:R-:W-:Y:S01]  /*0ca0*/  HADD2.F32 R13, -RZ, R5.H0_H0 ;  /* 0x20000005ff0d7230 */ /* 0x000fe20000004100 */
[C---:B0-----:R-:W-:Y:S01]  /*0cb0*/  FADD.FTZ R9, -R2.reuse, R9 ;  /* 0x0000000902097221 */ /* 0x041fe20000010100 */
[----:B------:R-:W-:Y:S01]  /*0cc0*/  HADD2.F32 R23, -RZ, R7.H1_H1 ;  /* 0x30000007ff177230 */ /* 0x000fe20000004100 */
[C---:B------:R-:W-:Y:S01]  /*0cd0*/  FADD.FTZ R11, -R2.reuse, R11 ;  /* 0x0000000b020b7221 */ /* 0x040fe20000010100 */
[----:B------:R-:W-:Y:S01]  /*0ce0*/  HADD2.F32 R5, -RZ, R5.H1_H1 ;  /* 0x30000005ff057230 */ /* 0x000fe20000004100 */
[C---:B------:R-:W-:Y:S01]  /*0cf0*/  FADD.FTZ R13, -R2.reuse, R13 ;  /* 0x0000000d020d7221 */ /* 0x040fe20000010100 */
[--C-:B------:R-:W-:Y:S01]  /*0d00*/  HADD2.F32 R19, -RZ, R6.reuse.H0_H0 ;  /* 0x20000006ff137230 */ /* 0x100fe20000004100 */
[C---:B------:R-:W-:Y:S01]  /*0d10*/  FADD.FTZ R8, -R2.reuse, R23 ;  /* 0x0000001702087221 */ /* 0x040fe20000010100 */
[----:B------:R-:W-:Y:S01]  /*0d20*/  HADD2.F32 R21, -RZ, R6.H1_H1 ;  /* 0x30000006ff157230 */ /* 0x000fe20000004100 */
[C---:B------:R-:W-:Y:S01]  /*0d30*/  FADD.FTZ R5, -R2.reuse, R5 ;  /* 0x0000000502057221 */ /* 0x040fe20000010100 */
[----:B------:R-:W-:Y:S01]  /*0d40*/  HADD2.F32 R7, -RZ, R7.H0_H0 ;  /* 0x20000007ff077230 */ /* 0x000fe20000004100 */
[----:B------:R-:W-:-:S02]  /*0d50*/  FADD.FTZ R4, -R2, R19 ;  /* 0x0000001302047221 */ /* 0x000fc40000010100 */
[C---:B------:R-:W-:Y:S02]  /*0d60*/  FADD.FTZ R6, -R2.reuse, R21 ;  /* 0x0000001502067221 */ /* 0x040fe40000010100 */
[----:B------:R-:W-:Y:S02]  /*0d70*/  FADD.FTZ R7, -R2, R7 ;  /* 0x0000000702077221 */ /* 0x000fe40000010100 */
[----:B------:R-:W-:Y:S02]  /*0d80*/  FMUL.FTZ R9, R9, 1.4426950216293334961 ;  /* 0x3fb8aa3b09097820 */ /* 0x000fe40000410000 */
[----:B------:R-:W-:Y:S02]  /*0d90*/  FMUL.FTZ R11, R11, 1.4426950216293334961 ;  /* 0x3fb8aa3b0b0b7820 */ /* 0x000fe40000410000 */
[----:B------:R-:W-:Y:S02]  /*0da0*/  FMUL.FTZ R13, R13, 1.4426950216293334961 ;  /* 0x3fb8aa3b0d0d7820 */ /* 0x000fe40000410000 */
[----:B------:R-:W-:Y:S01]  /*0db0*/  FMUL.FTZ R5, R5, 1.4426950216293334961 ;  /* 0x3fb8aa3b05057820 */ /* 0x000fe20000410000 */
[----:B------:R-:W-:Y:S01]  /*0dc0*/  MUFU.EX2 R9, R9 ;  /* 0x0000000900097308 */ /* 0x000fe20000000800 */
[----:B------:R-:W-:-:S02]  /*0dd0*/  FMUL.FTZ R4, R4, 1.4426950216293334961 ;  /* 0x3fb8aa3b04047820 */ /* 0x000fc40000410000 */
[----:B------:R-:W-:Y:S02]  /*0de0*/  FMUL.FTZ R6, R6, 1.4426950216293334961 ;  /* 0x3fb8aa3b06067820 */ /* 0x000fe40000410000 */
[----:B------:R-:W-:Y:S02]  /*0df0*/  FMUL.FTZ R10, R8, 1.4426950216293334961 ;  /* 0x3fb8aa3b080a7820 */ /* 0x000fe40000410000 */
[----:B------:R-:W-:Y:S01]  /*0e00*/  FMUL.FTZ R18, R7, 1.4426950216293334961 ;  /* 0x3fb8aa3b07127820 */ /* 0x000fe20000410000 */
[----:B------:R-:W0:Y:S08]  /*0e10*/  MUFU.EX2 R11, R11 ;  /* 0x0000000b000b7308 */ /* 0x000e300000000800 */
[----:B------:R2:W-:Y:S08]  /*0e20*/  MUFU.EX2 R17, R13 ;  /* 0x0000000d00117308 */ /* 0x0005f00000000800 */
[----:B------:R0:W3:Y:S01]  /*0e30*/  MUFU.EX2 R19, R5 ;  /* 0x0000000500137308 */ /* 0x0000e20000000800 */
[----:B--2---:R-:W-:-:S02]  /*0e40*/  LEA.HI.X R13, R3, R15, R0, 0x5, P0 ;  /* 0x0000000f030d7211 */ /* 0x004fc400000f2c00 */
[----:B------:R-:W-:-:S05]  /*0e50*/  IADD3 R3, P0, R3, c[0x0][0x0], RZ ;  /* 0x0000000003037a10 */ /* 0x000fca0007f1e0ff */
[----:B------:R2:W4:Y:S01]  /*0e60*/  MUFU.EX2 R21, R4 ;  /* 0x0000000400157308 */ /* 0x0005220000000800 */
[----:B01----:R-:W-:Y:S02]  /*0e70*/  FMUL.FTZ R5, R11, R14 ;  /* 0x0000000e0b057220 */ /* 0x003fe40000410000 */
[----:B------:R-:W-:-:S05]  /*0e80*/  IMAD.X R0, RZ, RZ, R0, P0 ;  /* 0x000000ffff007224 */ /* 0x000fca00000e0600 */
[----:B------:R0:W1:Y:S01]  /*0e90*/  MUFU.EX2 R23, R6 ;  /* 0x0000000600177308 */ /* 0x0000620000000800 */
[-C--:B--2---:R-:W-:Y:S02]  /*0ea0*/  FMUL.FTZ R4, R9, R14.reuse ;  /* 0x0000000e09047220 */ /* 0x084fe40000410000 */
[----:B---3--:R-:W-:-:S05]  /*0eb0*/  FMUL.FTZ R7, R19, R14 ;  /* 0x0000000e13077220 */ /* 0x008fca0000410000 */
[----:B------:R-:W2:Y:S01]  /*0ec0*/  MUFU.EX2 R27, R10 ;  /* 0x0000000a001b7308 */ /* 0x000ea20000000800 */
[-C--:B0-----:R-:W-:Y:S01]  /*0ed0*/  FMUL.FTZ R6, R17, R14.reuse ;  /* 0x0000000e11067220 */ /* 0x081fe20000410000 */
[----:B------:R-:W-:Y:S01]  /*0ee0*/  SHF.L.U32 R17, R3, 0x3, RZ ;  /* 0x0000000303117819 */ /* 0x000fe200000006ff */
[----:B----4-:R-:W-:-:S03]  /*0ef0*/  FMUL.FTZ R8, R21, R14 ;  /* 0x0000000e15087220 */ /* 0x010fc60000410000 */
[----:B------:R0:W-:Y:S01]  /*0f00*/  STG.E.128 [R12.64], R4 ;  /* 0x000000040c007986 */ /* 0x0001e2000c101d06 */
[----:B------:R-:W-:Y:S01]  /*0f10*/  ISETP.GE.U32.AND P0, PT, R17, c[0x0][0x170], PT ;  /* 0x00005c0011007a0c */ /* 0x000fe20003f06070 */
[----:B------:R-:W3:Y:S01]  /*0f20*/  MUFU.EX2 R25, R18 ;  /* 0x0000001200197308 */ /* 0x000ee20000000800 */
[----:B-1----:R-:W-:Y:S01]  /*0f30*/  FMUL.FTZ R9, R23, R14 ;  /* 0x0000000e17097220 */ /* 0x002fe20000410000 */
[----:B------:R-:W-:-:S04]  /*0f40*/  SHF.L.U64.HI R17, R3, 0x3, R0 ;  /* 0x0000000303117819 */ /* 0x000fc80000010200 */
[----:B------:R-:W-:Y:S01]  /*0f50*/  ISETP.GE.AND.EX P0, PT, R17, c[0x0][0x174], PT, P0 ;  /* 0x00005d0011007a0c */ /* 0x000fe20003f06300 */
[-C--:B--2---:R-:W-:Y:S02]  /*0f60*/  FMUL.FTZ R11, R27, R14.reuse ;  /* 0x0000000e1b0b7220 */ /* 0x084fe40000410000 */
[----:B---3--:R-:W-:-:S05]  /*0f70*/  FMUL.FTZ R10, R25, R14 ;  /* 0x0000000e190a7220 */ /* 0x008fca0000410000 */
[----:B------:R0:W-:Y:S05]  /*0f80*/  STG.E.128 [R12.64+0x10], R8 ;  /* 0x000010080c007986 */ /* 0x0001ea000c101d06 */
[----:B------:R-:W-:Y:S05]  /*0f90*/  @!P0 BRA `(.L_x_7345) ;  /* 0xfffffcc000008947 */ /* 0x000fea000383ffff */
[----:B------:R-:W-:Y:S05]  /*0fa0*/  EXIT ;  /* 0x000000000000794d */ /* 0x000fea0003800000 */
.L_x_7336:
[----:B------:R-:W-:Y:S01]  /*0fb0*/  IMAD.MOV.U32 R7, RZ, RZ, 0x10 ;  /* 0x00000010ff077424 */ /* 0x000fe200078e00ff */
[----:B0-----:R-:W-:Y:S01]  /*0fc0*/  MOV R13, 0x1f ;  /* 0x0000001f000d7802 */ /* 0x001fe20000000f00 */
[----:B------:R-:W-:Y:S01]  /*0fd0*/  IMAD.MOV.U32 R14, RZ, RZ, -0x1 ;  /* 0xffffffffff0e7424 */ /* 0x000fe200078e00ff */
[----:B------:R-:W-:Y:S02]  /*0fe0*/  MOV R4, 0x1000 ;  /* 0x0000100000047802 */ /* 0x000fe40000000f00 */
[----:B-1----:R-:W-:Y:S05]  /*0ff0*/  CALL.REL.NOINC `($__internal_62_$__cuda_sm70_shflsync_down_p) ;  /* 0x000003e000007944 */ /* 0x002fea0003c00000 */
[----:B-1----:R-:W-:Y:S01]  /*1000*/  IMAD.MOV.U32 R5, RZ, RZ, R7 ;  /* 0x000000ffff057224 */ /* 0x002fe200078e0007 */
[----:B0-----:R-:W-:Y:S05]  /*1010*/  BRA `(.L_x_7346) ;  /* 0xfffff51000007947 */ /* 0x001fea000383ffff */
.L_x_7337:
[----:B------:R-:W-:Y:S01]  /*1020*/  HFMA2.MMA R7, -RZ, RZ, 0, 4.76837158203125e-07 ;  /* 0x00000008ff077435 */ /* 0x000fe200000001ff */
[----:B0-----:R-:W-:Y:S01]  /*1030*/  IMAD.MOV.U32 R13, RZ, RZ, 0x1f ;  /* 0x0000001fff0d7424 */ /* 0x001fe200078e00ff */
[----:B------:R-:W-:Y:S01]  /*1040*/  MOV R4, 0x1070 ;  /* 0x0000107000047802 */ /* 0x000fe20000000f00 */
[----:B------:R-:W-:-:S03]  /*1050*/  IMAD.MOV.U32 R14, RZ, RZ, -0x1 ;  /* 0xffffffffff0e7424 */ /* 0x000fc600078e00ff */
[----:B------:R-:W-:Y:S05]  /*1060*/  CALL.REL.NOINC `($__internal_62_$__cuda_sm70_shflsync_down_p) ;  /* 0x0000037000007944 */ /* 0x000fea0003c00000 */
[----:B-1----:R-:W-:Y:S01]  /*1070*/  FSETP.GEU.FTZ.AND P1, PT, R6, R7, PT ;  /* 0x000000070600720b */ /* 0x002fe20003f3e000 */
[----:B0-----:R-:W-:Y:S01]  /*1080*/  IMAD.MOV.U32 R13, RZ, RZ, 0x1f ;  /* 0x0000001fff0d7424 */ /* 0x001fe200078e00ff */
[----:B------:R-:W-:Y:S01]  /*1090*/  MOV R4, 0x10e0 ;  /* 0x000010e000047802 */ /* 0x000fe20000000f00 */
[----:B------:R-:W-:Y:S01]  /*10a0*/  IMAD.MOV.U32 R14, RZ, RZ, -0x1 ;  /* 0xffffffffff0e7424 */ /* 0x000fe200078e00ff */
[----:B------:R-:W-:-:S02]  /*10b0*/  FSEL R6, R7, R6, !P1 ;  /* 0x0000000607067208 */ /* 0x000fc40004800000 */
[----:B------:R-:W-:Y:S02]  /*10c0*/  MOV R7, 0x4 ;  /* 0x0000000400077802 */ /* 0x000fe40000000f00 */
[----:B------:R-:W-:Y:S05]  /*10d0*/  CALL.REL.NOINC `($__internal_62_$__cuda_sm70_shflsync_down_p) ;  /* 0x0000030000007944 */ /* 0x000fea0003c00000 */
[----:B-1----:R-:W-:Y:S01]  /*10e0*/  FSETP.GEU.FTZ.AND P1, PT, R6, R7, PT ;  /* 0x000000070600720b */ /* 0x002fe20003f3e000 */
[----:B0-----:R-:W-:Y:S01]  /*10f0*/  IMAD.MOV.U32 R13, RZ, RZ, 0x1f ;  /* 0x0000001fff0d7424 */ /* 0x001fe200078e00ff */
[----:B------:R-:W-:Y:S02]  /*1100*/  MOV R14, 0xffffffff ;  /* 0xffffffff000e7802 */ /* 0x000fe40000000f00 */
[----:B------:R-:W-:Y:S01]  /*1110*/  FSEL R6, R7, R6, !P1 ;  /* 0x0000000607067208 */ /* 0x000fe20004800000 */
[----:B------:R-:W-:Y:S01]  /*1120*/  HFMA2.MMA R7, -RZ, RZ, 0, 1.1920928955078125e-07 ;  /* 0x00000002ff077435 */ /* 0x000fe200000001ff */
[----:B------:R-:W-:-:S05]  /*1130*/  MOV R4, 0x1150 ;  /* 0x0000115000047802 */ /* 0x000fca0000000f00 */
[----:B------:R-:W-:Y:S05]  /*1140*/  CALL.REL.NOINC `($__internal_62_$__cuda_sm70_shflsync_down_p) ;  /* 0x0000029000007944 */ /* 0x000fea0003c00000 */
[----:B-1----:R-:W-:Y:S01]  /*1150*/  FSETP.GEU.FTZ.AND P1, PT, R6, R7, PT ;  /* 0x000000070600720b */ /* 0x002fe20003f3e000 */
[----:B0-----:R-:W-:Y:S01]  /*1160*/  HFMA2.MMA R13, -RZ, RZ, 0, 1.847743988037109375e-06 ;  /* 0x0000001fff0d7435 */ /* 0x001fe200000001ff */
[----:B------:R-:W-:Y:S01]  /*1170*/  IMAD.MOV.U32 R14, RZ, RZ, -0x1 ;  /* 0xffffffffff0e7424 */ /* 0x000fe200078e00ff */
[----:B------:R-:W-:Y:S02]  /*1180*/  MOV R4, 0x11c0 ;  /* 0x000011c000047802 */ /* 0x000fe40000000f00 */
[----:B------:R-:W-:Y:S01]  /*1190*/  FSEL R6, R7, R6, !P1 ;  /* 0x0000000607067208 */ /* 0x000fe20004800000 */
[----:B------:R-:W-:-:S02]  /*11a0*/  IMAD.MOV.U32 R7, RZ, RZ, 0x1 ;  /* 0x00000001ff077424 */ /* 0x000fc400078e00ff */
[----:B------:R-:W-:Y:S05]  /*11b0*/  CALL.REL.NOINC `($__internal_62_$__cuda_sm70_shflsync_down_p) ;  /* 0x0000022000007944 */ /* 0x000fea0003c00000 */
[----:B01----:R-:W-:Y:S05]  /*11c0*/  BRA `(.L_x_7347) ;  /* 0xfffff43000007947 */ /* 0x003fea000383ffff */
.L_x_7343:
[----:B-1----:R-:W-:Y:S01]  /*11d0*/  HFMA2.MMA R13, -RZ, RZ, 0, 1.847743988037109375e-06 ;  /* 0x0000001fff0d7435 */ /* 0x002fe200000001ff */
[----:B--2---:R-:W-:Y:S01]  /*11e0*/  MOV R6, R10 ;  /* 0x0000000a00067202 */ /* 0x004fe20000000f00 */
[----:B------:R-:W-:Y:S01]  /*11f0*/  IMAD.MOV.U32 R7, RZ, RZ, 0x10 ;  /* 0x00000010ff077424 */ /* 0x000fe200078e00ff */
[----:B------:R-:W-:Y:S01]  /*1200*/  MOV R4, 0x1230 ;  /* 0x0000123000047802 */ /* 0x000fe20000000f00 */
[----:B------:R-:W-:-:S02]  /*1210*/  IMAD.MOV.U32 R14, RZ, RZ, -0x1 ;  /* 0xffffffffff0e7424 */ /* 0x000fc400078e00ff */
[----:B0-----:R-:W-:Y:S05]  /*1220*/  CALL.REL.NOINC `($__internal_62_$__cuda_sm70_shflsync_down_p) ;  /* 0x000001b000007944 */ /* 0x001fea0003c00000 */
[----:B-1----:R-:W-:Y:S01]  /*1230*/  MOV R5, R7 ;  /* 0x0000000700057202 */ /* 0x002fe20000000f00 */
[----:B0-----:R-:W-:Y:S05]  /*1240*/  BRA `(.L_x_7348) ;  /* 0xfffff8e000007947 */ /* 0x001fea000383ffff */
.L_x_7344:
[----:B------:R-:W-:Y:S01]  /*1250*/  HFMA2.MMA R7, -RZ, RZ, 0, 4.76837158203125e-07 ;  /* 0x00000008ff077435 */ /* 0x000fe200000001ff */
[----:B------:R-:W-:Y:S01]  /*1260*/  IMAD.MOV.U32 R6, RZ, RZ, R10 ;  /* 0x000000ffff067224 */ /* 0x000fe200078e000a */
[----:B-1----:R-:W-:Y:S01]  /*1270*/  MOV R14, 0xffffffff ;  /* 0xffffffff000e7802 */ /* 0x002fe20000000f00 */
[----:B------:R-:W-:Y:S01]  /*1280*/  IMAD.MOV.U32 R13, RZ, RZ, 0x1f ;  /* 0x0000001fff0d7424 */ /* 0x000fe200078e00ff */
[----:B------:R-:W-:-:S02]  /*1290*/  MOV R4, 0x12b0 ;  /* 0x000012b000047802 */ /* 0x000fc40000000f00 */
[----:B0-----:R-:W-:Y:S05]  /*12a0*/  CALL.REL.NOINC `($__internal_62_$__cuda_sm70_shflsync_down_p) ;  /* 0x0000013000007944 */ /* 0x001fea0003c00000 */
[----:B0-----:R-:W-:Y:S01]  /*12b0*/  HFMA2.MMA R13, -RZ, RZ, 0, 1.847743988037109375e-06 ;  /* 0x0000001fff0d7435 */ /* 0x001fe200000001ff */
[----:B-1----:R-:W-:Y:S01]  /*12c0*/  FADD.FTZ R6, R10, R7 ;  /* 0x000000070a067221 */ /* 0x002fe20000010000 */
[----:B------:R-:W-:Y:S01]  /*12d0*/  MOV R4, 0x1310 ;  /* 0x0000131000047802 */ /* 0x000fe20000000f00 */
[----:B------:R-:W-:-:S02]  /*12e0*/  IMAD.MOV.U32 R7, RZ, RZ, 0x4 ;  /* 0x00000004ff077424 */ /* 0x000fc400078e00ff */
[----:B------:R-:W-:Y:S02]  /*12f0*/  IMAD.MOV.U32 R14, RZ, RZ, -0x1 ;  /* 0xffffffffff0e7424 */ /* 0x000fe400078e00ff */
[----:B------:R-:W-:Y:S05]  /*1300*/  CALL.REL.NOINC `($__internal_62_$__cuda_sm70_shflsync_down_p) ;  /* 0x000000d000007944 */ /* 0x000fea0003c00000 */
[----:B01----:R-:W-:Y:S01]  /*1310*/  FADD.FTZ R6, R6, R7 ;  /* 0x0000000706067221 */ /* 0x003fe20000010000 */
[----:B------:R-:W-:Y:S01]  /*1320*/  MOV R7, 0x2 ;  /* 0x0000000200077802 */ /* 0x000fe20000000f00 */
[----:B------:R-:W-:Y:S01]  /*1330*/  IMAD.MOV.U32 R13, RZ, RZ, 0x1f ;  /* 0x0000001fff0d7424 */ /* 0x000fe200078e00ff */
[----:B------:R-:W-:Y:S02]  /*1340*/  MOV R14, 0xffffffff ;  /* 0xffffffff000e7802 */ /* 0x000fe40000000f00 */
[----:B------:R-:W-:Y:S02]  /*1350*/  MOV R4, 0x1370 ;  /* 0x0000137000047802 */ /* 0x000fe40000000f00 */
[----:B------:R-:W-:Y:S05]  /*1360*/  CALL.REL.NOINC `($__internal_62_$__cuda_sm70_shflsync_down_p) ;  /* 0x0000007000007944 */ /* 0x000fea0003c00000 */
[----:B0-----:R-:W-:Y:S01]  /*1370*/  HFMA2.MMA R13, -RZ, RZ, 0, 1.847743988037109375e-06 ;  /* 0x0000001fff0d7435 */ /* 0x001fe200000001ff */
[----:B-1----:R-:W-:Y:S01]  /*1380*/  FADD.FTZ R6, R6, R7 ;  /* 0x0000000706067221 */ /* 0x002fe20000010000 */
[----:B------:R-:W-:Y:S01]  /*1390*/  MOV R4, 0x13d0 ;  /* 0x000013d000047802 */ /* 0x000fe20000000f00 */
[----:B------:R-:W-:Y:S02]  /*13a0*/  IMAD.MOV.U32 R7, RZ, RZ, 0x1 ;  /* 0x00000001ff077424 */ /* 0x000fe400078e00ff */
[----:B------:R-:W-:-:S02]  /*13b0*/  IMAD.MOV.U32 R14, RZ, RZ, -0x1 ;  /* 0xffffffffff0e7424 */ /* 0x000fc400078e00ff */
[----:B------:R-:W-:Y:S05]  /*13c0*/  CALL.REL.NOINC `($__internal_62_$__cuda_sm70_shflsync_down_p) ;  /* 0x0000001000007944 */ /* 0x000fea0003c00000 */
[----:B01----:R-:W-:Y:S05]  /*13d0*/  BRA `(.L_x_7349) ;  /* 0xfffff7e000007947 */ /* 0x003fea000383ffff */
        .weak           $__internal_62_$__cuda_sm70_shflsync_down_p
        .type           $__internal_62_$__cuda_sm70_shflsync_down_p,@function
        .size           $__internal_62_$__cuda_sm70_shflsync_down_p,(.L_x_11268 - $__internal_62_$__cuda_sm70_shflsync_down_p)
$__internal_62_$__cuda_sm70_shflsync_down_p:
[----:B------:R-:W-:Y:S01]  /*13e0*/  MOV R5, 0x0 ;  /* 0x0000000000057802 */ /* 0x000fe20000000f00 */
[----:B------:R-:W-:Y:S04]  /*13f0*/  WARPSYNC R14 ;  /* 0x0000000e00007348 */ /* 0x000fe80003800000 */
[----:B------:R0:W1:Y:S01]  /*1400*/  SHFL.DOWN PT, R7, R6, R7, R13 ;  /* 0x0800000706077389 */ /* 0x00006200000e000d */
[----:B------:R-:W-:Y:S05]  /*1410*/  RET.REL.NODEC R4 `(_ZN2at6native43_GLOBAL__N__9ae7fba5_10_SoftMax_cu_9f978f6323cunn_SoftMaxForwardSmemILi8EN3c104HalfEffNS1_22SoftMaxForwardEpilogueElEEvPT2_PKT0_T4_) ;  /* 0xffffebe004007950 */ /* 0x000fea0003c3ffff */
.L_x_7350:
        /* <DEDUP_REMOVED lines=14> */
.L_x_11268:


//--------------------- .text._ZN2at6native43_GLOBAL__N__9ae7fba5_10_SoftMax_cu_9f978f6319cunn_SoftMaxForwardILi8EN3c104HalfEfS4_NS1_22SoftMaxForwardEpilogueEEEvPT2_PKT0_i --------------------------
	.section	.text._ZN2at6native43_GLOBAL__N__9ae7fba5_10_SoftMax_cu_9f978f6319cunn_SoftMaxForwardILi8EN3c104HalfEfS4_NS1_22SoftMaxForwardEpilogueEEEvPT2_PKT0_i,"ax",@progbits
	.sectioninfo	@"SHI_REGISTERS=30"
	.align	128
.text._ZN2at6native43_GLOBAL__N__9ae7fba5_10_SoftMax_cu_9f978f6319cunn_SoftMaxForwardILi8EN3c104HalfEfS4_NS1_22SoftMaxForwardEpilogueEEEvPT2_PKT0_i:
        .type           _ZN2at6native43_GLOBAL__N__9ae7fba5_10_SoftMax_cu_9f978f6319cunn_SoftMaxForwardILi8EN3c104HalfEfS4_NS1_22SoftMaxForwardEpilogueEEEvPT2_PKT0_i,@function
        .size           _ZN2at6native43_GLOBAL__N__9ae7fba5_10_SoftMax_cu_9f978f6319cunn_SoftMaxForwardILi8EN3c104HalfEfS4_NS1_22SoftMaxForwardEpilogueEEEvPT2_PKT0_i,(.L_x_11270 - _ZN2at6native43_GLOBAL__N__9ae7fba5_10_SoftMax_cu_9f978f6319cunn_SoftMaxForwardILi8EN3c104HalfEfS4_NS1_22SoftMaxForwardEpilogueEEEvPT2_PKT0_i)
        .other          _ZN2at6native43_GLOBAL__N__9ae7fba5_10_SoftMax_cu_9f978f6319cunn_SoftMaxForwardILi8EN3c104HalfEfS4_NS1_22SoftMaxForwardEpilogueEEEvPT2_PKT0_i,@"STO_CUDA_ENTRY STV_DEFAULT"
_ZN2at6native43_GLOBAL__N__9ae7fba5_10_SoftMax_cu_9f978f6319cunn_SoftMaxForwardILi8EN3c104HalfEfS4_NS1_22SoftMaxForwardEpilogueEEEvPT2_PKT0_i:
        /* <DEDUP_REMOVED lines=41> */
.L_x_7351:
[----:B------:R-:W-:Y:S01]  /*0290*/  MOV R0, 0xff7fffff ;  /* 0xff7fffff00007802 */ /* 0x000fe20000000f00 */
[----:B------:R-:W-:Y:S02]  /*02a0*/  UMOV UR5, 0xff7fffff ;  /* 0xff7fffff00057882 */ /* 0x000fe40000000000 */
[----:B------:R-:W-:Y:S02]  /*02b0*/  ULDC UR4, c[0x0][0x170] ;  /* 0x00005c0000047ab9 */ /* 0x000fe40000000800 */
[----:B------:R-:W-:Y:S02]  /*02c0*/  UMOV UR7, UR10 ;  /* 0x0000000a00077c82 */ /* 0x000fe40008000000 */
[----:B------:R-:W-:Y:S02]  /*02d0*/  UMOV UR8, UR11 ;  /* 0x0000000b00087c82 */ /* 0x000fe40008000000 */
.L_x_7352:
        /* <DEDUP_REMOVED lines=29> */
.L_x_7355:
        /* <DEDUP_REMOVED lines=22> */
.L_x_7354:
[----:B------:R-:W-:Y:S05]  /*0610*/  BSYNC B0 ;  /* 0x0000000000007941 */ /* 0x000fea0003800000 */
.L_x_7353:
[----:B------:R-:W-:Y:S01]  /*0620*/  BSSY B0, `(.L_x_7356) ;  /* 0x0000009000007945 */ /* 0x000fe20003800000 */
[----:B------:R-:W-:Y:S05]  /*0630*/  @P2 BRA `(.L_x_7357) ;  /* 0x0000007000002947 */ /* 0x000fea0003800000 */
.L_x_7358:
[----:B------:R-:W-:-:S06]  /*0640*/  IMAD.WIDE R4, R18, 0x2, R14 ;  /* 0x0000000212047825 */ /* 0x000fcc00078e020e */
[----:B------:R-:W2:Y:S01]  /*0650*/  LDG.E.U16 R4, [R4.64] ;  /* 0x0000001004047981 */ /* 0x000ea2000c1e1500 */
[----:B------:R-:W-:-:S04]  /*0660*/  IADD3 R18, R18, c[0x0][0x0], RZ ;  /* 0x0000000012127a10 */ /* 0x000fc80007ffe0ff */
[----:B------:R-:W-:Y:S01]  /*0670*/  ISETP.GE.AND P0, PT, R18, UR4, PT ;  /* 0x0000000412007c0c */ /* 0x000fe2000bf06270 */
[----:B--2---:R-:W-:-:S05]  /*0680*/  HADD2.F32 R7, -RZ, R4.H0_H0 ;  /* 0x20000004ff077230 */ /* 0x004fca0000004100 */
[----:B------:R-:W-:-:S07]  /*0690*/  FMNMX.FTZ R0, R7, R0, !PT ;  /* 0x0000000007007209 */ /* 0x000fce0007810000 */
[----:B------:R-:W-:Y:S05]  /*06a0*/  @!P0 BRA `(.L_x_7358) ;  /* 0xffffff9000008947 */ /* 0x000fea000383ffff */
.L_x_7357:
[----:B------:R-:W-:Y:S05]  /*06b0*/  BSYNC B0 ;  /* 0x0000000000007941 */ /* 0x000fea0003800000 */
.L_x_7356:
        /* <DEDUP_REMOVED lines=35> */
.L_x_7381:
        /* <DEDUP_REMOVED lines=13> */
.L_x_7382:
[----:B-1----:R-:W-:-:S04]  /*09c0*/  FSETP.GEU.FTZ.AND P0, PT, R7, R4, PT ;  /* 0x000000040700720b */ /* 0x002fc80003f1e000 */
[----:B0-----:R-:W-:-:S04]  /*09d0*/  FSEL R7, R4, R7, !P0 ;  /* 0x0000000704077208 */ /* 0x001fc80004000000 */
.L_x_7360:
[----:B------:R-:W-:Y:S05]  /*09e0*/  BSYNC B0 ;  /* 0x0000000000007941 */ /* 0x000fea0003800000 */
.L_x_7359:
        /* <DEDUP_REMOVED lines=38> */
.L_x_7363:
        /* <DEDUP_REMOVED lines=17> */
.L_x_7366:
        /* <DEDUP_REMOVED lines=46> */
.L_x_7365:
[----:B------:R-:W-:Y:S05]  /*1040*/  BSYNC B0 ;  /* 0x0000000000007941 */ /* 0x000fea0003800000 */
.L_x_7364:
[----:B------:R-:W-:Y:S01]  /*1050*/  ISETP.GE.AND P0, PT, R19, UR4, PT ;  /* 0x0000000413007c0c */ /* 0x000fe2000bf06270 */
[----:B------:R-:W-:-:S12]  /*1060*/  BSSY B0, `(.L_x_7367) ;  /* 0x000000c000007945 */ /* 0x000fd80003800000 */
[----:B------:R-:W-:Y:S05]  /*1070*/  @P0 BRA `(.L_x_7368) ;  /* 0x000000a000000947 */ /* 0x000fea0003800000 */
.L_x_7369:
        /* <DEDUP_REMOVED lines=10> */
.L_x_7368:
[----:B------:R-:W-:Y:S05]  /*1120*/  BSYNC B0 ;  /* 0x0000000000007941 */ /* 0x000fea0003800000 */
.L_x_7367:
        /* <DEDUP_REMOVED lines=20> */
.L_x_7383:
        /* <DEDUP_REMOVED lines=9> */
.L_x_7384:
[----:B---3--:R-:W-:Y:S02]  /*1300*/  FADD.FTZ R13, R13, R6 ;  /* 0x000000060d0d7221 */ /* 0x008fe40000010000 */
.L_x_7371:
[----:B------:R-:W-:Y:S05]  /*1310*/  BSYNC B0 ;  /* 0x0000000000007941 */ /* 0x000fea0003800000 */
.L_x_7370:
        /* <DEDUP_REMOVED lines=8> */
[----:B--2---:R-:W2:Y:S03]  /*13a0*/  LDS R13, [RZ] ;  /* 0x00000000ff0d7984 */ /* 0x004ea60000000800 */
[----:B------:R-:W-:-:S13]  /*13b0*/  ISETP.NE.AND P0, PT, R4, UR14, PT ;  /* 0x0000000e04007c0c */ /* 0x000fda000bf05270 */
[----:B------:R-:W-:Y:S05]  /*13c0*/  @!P0 BRA `(.L_x_7374) ;  /* 0x0000016000008947 */ /* 0x000fea0003800000 */
[----:B------:R-:W-:-:S13]  /*13d0*/  ISETP.GE.AND P0, PT, R8, c[0x0][0x170], PT ;  /* 0x00005c0008007a0c */ /* 0x000fda0003f06270 */
[----:B------:R-:W-:Y:S05]  /*13e0*/  @P0 EXIT ;  /* 0x000000000000094d */ /* 0x000fea0003800000 */
[----:B--2---:R-:W2:Y:S02]  /*13f0*/  MUFU.RCP R13, R13 ;  /* 0x0000000d000d7308 */ /* 0x004ea40000001000 */
.L_x_7375:
[----:B------:R-:W-:Y:S02]  /*1400*/  IMAD.U32 R2, RZ, RZ, UR10 ;  /* 0x0000000aff027e24 */ /* 0x000fe4000f8e00ff */
[----:B0-----:R-:W-:-:S04]  /*1410*/  IMAD.U32 R3, RZ, RZ, UR11 ;  /* 0x0000000bff037e24 */ /* 0x001fc8000f8e00ff */
[----:B------:R-:W-:-:S06]  /*1420*/  IMAD.WIDE R2, R8, 0x2, R2 ;  /* 0x0000000208027825 */ /* 0x000fcc00078e0202 */
[----:B------:R-:W3:Y:S01]  /*1430*/  LDG.E.U16 R2, [R2.64] ;  /* 0x0000001002027981 */ /* 0x000ee2000c1e1500 */
[----:B------:R-:W-:-:S04]  /*1440*/  IADD3 R7, P0, R8, UR12, RZ ;  /* 0x0000000c08077c10 */ /* 0x000fc8000ff1e0ff */
[----:B------:R-:W-:Y:S02]  /*1450*/  LEA R4, P1, R7, c[0x0][0x160], 0x1 ;  /* 0x0000580007047a11 */ /* 0x000fe400078208ff */
[C---:B------:R-:W-:Y:S02]  /*1460*/  LEA.HI.X.SX32 R10, R8.reuse, UR13, 0x1, P0 ;  /* 0x0000000d080a7c11 */ /* 0x040fe400080f0eff */
[----:B------:R-:W-:-:S04]  /*1470*/  IADD3 R8, R8, c[0x0][0x0], RZ ;  /* 0x0000000008087a10 */ /* 0x000fc80007ffe0ff */
[----:B------:R-:W-:Y:S01]  /*1480*/  ISETP.GE.AND P0, PT, R8, c[0x0][0x170], PT ;  /* 0x00005c0008007a0c */ /* 0x000fe20003f06270 */
[----:B---3--:R-:W-:-:S05]  /*1490*/  HADD2.F32 R5, -RZ, R2.H0_H0 ;  /* 0x20000002ff057230 */ /* 0x008fca0000004100 */
[----:B0-----:R-:W-:-:S04]  /*14a0*/  FADD.FTZ R5, -R0, R5 ;  /* 0x0000000500057221 */ /* 0x001fc80000010100 */
[----:B------:R-:W-:-:S06]  /*14b0*/  FMUL.FTZ R6, R5, 1.4426950216293334961 ;  /* 0x3fb8aa3b05067820 */ /* 0x000fcc0000410000 */
[----:B------:R-:W0:Y:S02]  /*14c0*/  MUFU.EX2 R6, R6 ;  /* 0x0000000600067308 */ /* 0x000e240000000800 */
[----:B0-2---:R-:W-:-:S05]  /*14d0*/  FMUL.FTZ R5, R6, R13 ;  /* 0x0000000d06057220 */ /* 0x005fca0000410000 */
[----:B------:R-:W-:Y:S02]  /*14e0*/  F2FP.PACK_AB R3, RZ, R5 ;  /* 0x00000005ff03723e */ /* 0x000fe400000000ff */
[----:B------:R-:W-:-:S05]  /*14f0*/  LEA.HI.X R5, R7, c[0x0][0x164], R10, 0x1, P1 ;  /* 0x0000590007057a11 */ /* 0x000fca00008f0c0a */
[----:B------:R0:W-:Y:S01]  /*1500*/  STG.E.U16 [R4.64], R3 ;  /* 0x0000000304007986 */ /* 0x0001e2000c101510 */
[----:B------:R-:W-:Y:S05]  /*1510*/  @!P0 BRA `(.L_x_7375) ;  /* 0xfffffee000008947 */ /* 0x000fea000383ffff */
[----:B------:R-:W-:Y:S05]  /*1520*/  EXIT ;  /* 0x000000000000794d */ /* 0x000fea0003800000 */
.L_x_7374:
[----:B------:R-:W3:Y:S01]  /*1530*/  I2F.U32.RP R6, R10 ;  /* 0x0000000a00067306 */ /* 0x000ee20000209000 */
[----:B------:R-:W-:-:S07]  /*1540*/  IADD3 R7, RZ, -R10, RZ ;  /* 0x8000000aff077210 */ /* 0x000fce0007ffe0ff */
[----:B---3--:R-:W3:Y:S02]  /*1550*/  MUFU.RCP R6, R6 ;  /* 0x0000000600067308 */ /* 0x008ee40000001000 */
[----:B---3--:R-:W-:-:S06]  /*1560*/  IADD3 R4, R6, 0xffffffe, RZ ;  /* 0x0ffffffe06047810 */ /* 0x008fcc0007ffe0ff */
[----:B------:R3:W4:Y:S02]  /*1570*/  F2I.FTZ.U32.TRUNC.NTZ R5, R4 ;  /* 0x0000000400057305 */ /* 0x000724000021f000 */
[----:B---3--:R-:W-:Y:S02]  /*1580*/  IMAD.MOV.U32 R4, RZ, RZ, RZ ;  /* 0x000000ffff047224 */ /* 0x008fe400078e00ff */
[----:B----4-:R-:W-:-:S04]  /*1590*/  IMAD R7, R7, R5, RZ ;  /* 0x0000000507077224 */ /* 0x010fc800078e02ff */
[----:B-1----:R-:W-:Y:S01]  /*15a0*/  IMAD.HI.U32 R14, R5, R7, R4 ;  /* 0x00000007050e7227 */ /* 0x002fe200078e0004 */
        /* <DEDUP_REMOVED lines=20> */
[----:B---3--:R-:W-:-:S05]  /*16f0*/  @!P0 HADD2.F32 R5, -RZ, R2.H0_H0 ;  /* 0x20000002ff058230 */ /* 0x008fca0000004100 */
[----:B0-----:R-:W-:-:S04]  /*1700*/  @!P0 FADD.FTZ R5, -R0, R5 ;  /* 0x0000000500058221 */ /* 0x001fc80000010100 */
[----:B------:R-:W-:-:S06]  /*1710*/  @!P0 FMUL.FTZ R6, R5, 1.4426950216293334961 ;  /* 0x3fb8aa3b05068820 */ /* 0x000fcc0000410000 */
[----:B------:R-:W0:Y:S02]  /*1720*/  @!P0 MUFU.EX2 R6, R6 ;  /* 0x0000000600068308 */ /* 0x000e240000000800 */
[----:B0-----:R-:W-:-:S05]  /*1730*/  @!P0 FMUL.FTZ R5, R6, R7 ;  /* 0x0000000706058220 */ /* 0x001fca0000410000 */
[----:B------:R-:W-:Y:S02]  /*1740*/  @!P0 F2FP.PACK_AB R3, RZ, R5 ;  /* 0x00000005ff03823e */ /* 0x000fe400000000ff */
[----:B------:R-:W-:-:S05]  /*1750*/  @!P0 LEA.HI.X R5, R12, c[0x0][0x164], R11, 0x1, P1 ;  /* 0x000059000c058a11 */ /* 0x000fca00008f0c0b */
[----:B------:R0:W-:Y:S02]  /*1760*/  @!P0 STG.E.U16 [R4.64], R3 ;  /* 0x0000000304008986 */ /* 0x0001e4000c101510 */
.L_x_7376:
        /* <DEDUP_REMOVED lines=11> */
[----:B------:R-:W-:-:S04]  /*1820*/  @P0 IADD3 R3, -R10, R3, RZ ;  /* 0x000000030a030210 */ /* 0x000fc80007ffe1ff */
[----:B------:R-:W-:-:S13]  /*1830*/  ISETP.GE.U32.AND P0, PT, R3, R10, PT ;  /* 0x0000000a0300720c */ /* 0x000fda0003f06070 */
[----:B------:R-:W-:Y:S01]  /*1840*/  @P0 IMAD.IADD R3, R3, 0x1, -R10 ;  /* 0x0000000103030824 */ /* 0x000fe200078e0a0a */
[----:B------:R-:W-:Y:S01]  /*1850*/  @!P1 LOP3.LUT R3, RZ, R10, RZ, 0x33, !PT ;  /* 0x0000000aff039212 */ /* 0x000fe200078e33ff */
[----:B------:R-:W-:-:S03]  /*1860*/  IMAD.U32 R10, RZ, RZ, UR4 ;  /* 0x00000004ff0a7e24 */ /* 0x000fc6000f8e00ff */
[----:B------:R-:W-:Y:S02]  /*1870*/  IADD3 R12, -R3, UR6, RZ ;  /* 0x00000006030c7c10 */ /* 0x000fe4000fffe1ff */
[----:B------:R-:W-:Y:S02]  /*1880*/  MOV R3, UR11 ;  /* 0x0000000b00037c02 */ /* 0x000fe40008000f00 */
[-C--:B------:R-:W-:Y:S02]  /*1890*/  ISETP.GE.AND P0, PT, R9, R12.reuse, PT ;  /* 0x0000000c0900720c */ /* 0x080fe40003f06270 */
[----:B------:R-:W-:-:S11]  /*18a0*/  IADD3 R9, R8, R12, RZ ;  /* 0x0000000c08097210 */ /* 0x000fd60007ffe0ff */
[----:B------:R-:W-:Y:S05]  /*18b0*/  @P0 BRA `(.L_x_7378) ;  /* 0x0000035000000947 */ /* 0x000fea0003800000 */
.L_x_7379:
[----:B------:R-:W-:-:S06]  /*18c0*/  IMAD.WIDE R4, R8, 0x10, R2 ;  /* 0x0000001008047825 */ /* 0x000fcc00078e0202 */
[----:B------:R-:W3:Y:S01]  /*18d0*/  LDG.E.128 R4, [R4.64] ;  /* 0x0000001004047981 */ /* 0x000ee2000c1e1d00 */
[----:B--2---:R-:W-:Y:S01]  /*18e0*/  MUFU.RCP R14, R13 ;  /* 0x0000000d000e7308 */ /* 0x004fe20000001000 */
[--C-:B---3--:R-:W-:Y:S02]  /*18f0*/  HADD2.F32 R19, -RZ, R5.reuse.H0_H0 ;  /* 0x20000005ff137230 */ /* 0x108fe40000004100 */
[----:B------:R-:W-:Y:S02]  /*1900*/  HADD2.F32 R21, -RZ, R5.H1_H1 ;  /* 0x30000005ff157230 */ /* 0x000fe40000004100 */
[----:B------:R-:W-:Y:S01]  /*1910*/  HADD2.F32 R23, -RZ, R6.H0_H0 ;  /* 0x20000006ff177230 */ /* 0x000fe20000004100 */
[C---:B------:R-:W-:Y:S01]  /*1920*/  FADD.FTZ R19, -R0.reuse, R19 ;  /* 0x0000001300137221 */ /* 0x040fe20000010100 */
[--C-:B------:R-:W-:Y:S01]  /*1930*/  HADD2.F32 R15, -RZ, R4.reuse.H0_H0 ;  /* 0x20000004ff0f7230 */ /* 0x100fe20000004100 */
[C---:B------:R-:W-:Y:S01]  /*1940*/  FADD.FTZ R21, -R0.reuse, R21 ;  /* 0x0000001500157221 */ /* 0x040fe20000010100 */
[----:B------:R-:W-:Y:S01]  /*1950*/  HADD2.F32 R17, -RZ, R4.H1_H1 ;  /* 0x30000004ff117230 */ /* 0x000fe20000004100 */
[----:B------:R-:W-:Y:S01]  /*1960*/  FADD.FTZ R23, -R0, R23 ;  /* 0x0000001700177221 */ /* 0x000fe20000010100 */
[----:B------:R-:W-:Y:S01]  /*1970*/  HADD2.F32 R25, -RZ, R6.H1_H1 ;  /* 0x30000006ff197230 */ /* 0x000fe20000004100 */
[----:B------:R-:W-:-:S02]  /*1980*/  FMUL.FTZ R5, R19, 1.4426950216293334961 ;  /* 0x3fb8aa3b13057820 */ /* 0x000fc40000410000 */
[----:B------:R-:W-:Y:S02]  /*1990*/  FMUL.FTZ R19, R21, 1.4426950216293334961 ;  /* 0x3fb8aa3b15137820 */ /* 0x000fe40000410000 */
[----:B------:R-:W-:Y:S01]  /*19a0*/  FMUL.FTZ R21, R23, 1.4426950216293334961 ;  /* 0x3fb8aa3b17157820 */ /* 0x000fe20000410000 */
[--C-:B------:R-:W-:Y:S01]  /*19b0*/  HADD2.F32 R23, -RZ, R7.reuse.H0_H0 ;  /* 0x20000007ff177230 */ /* 0x100fe20000004100 */
[C---:B------:R-:W-:Y:S01]  /*19c0*/  FADD.FTZ R15, -R0.reuse, R15 ;  /* 0x0000000f000f7221 */ /* 0x040fe20000010100 */
[----:B------:R-:W-:Y:S01]  /*19d0*/  HADD2.F32 R7, -RZ, R7.H1_H1 ;  /* 0x30000007ff077230 */ /* 0x000fe20000004100 */
[C---:B------:R-:W-:Y:S01]  /*19e0*/  FADD.FTZ R17, -R0.reuse, R17 ;  /* 0x0000001100117221 */ /* 0x040fe20000010100 */
[----:B------:R-:W0:Y:S01]  /*19f0*/  MUFU.EX2 R5, R5 ;  /* 0x0000000500057308 */ /* 0x000e220000000800 */
[C---:B------:R-:W-:Y:S02]  /*1a00*/  FADD.FTZ R25, -R0.reuse, R25 ;  /* 0x0000001900197221 */ /* 0x040fe40000010100 */
[----:B------:R-:W-:-:S02]  /*1a10*/  FADD.FTZ R23, -R0, R23 ;  /* 0x0000001700177221 */ /* 0x000fc40000010100 */
[----:B------:R-:W-:Y:S02]  /*1a20*/  FADD.FTZ R7, -R0, R7 ;  /* 0x0000000700077221 */ /* 0x000fe40000010100 */
[----:B------:R-:W-:Y:S01]  /*1a30*/  FMUL.FTZ R15, R15, 1.4426950216293334961 ;  /* 0x3fb8aa3b0f0f7820 */ /* 0x000fe20000410000 */
[----:B------:R-:W1:Y:S01]  /*1a40*/  MUFU.EX2 R19, R19 ;  /* 0x0000001300137308 */ /* 0x000e620000000800 */
[----:B------:R-:W-:Y:S02]  /*1a50*/  FMUL.FTZ R17, R17, 1.4426950216293334961 ;  /* 0x3fb8aa3b11117820 */ /* 0x000fe40000410000 */
[----:B------:R-:W-:Y:S02]  /*1a60*/  FMUL.FTZ R25, R25, 1.4426950216293334961 ;  /* 0x3fb8aa3b19197820 */ /* 0x000fe40000410000 */
[----:B------:R-:W-:Y:S02]  /*1a70*/  FMUL.FTZ R23, R23, 1.4426950216293334961 ;  /* 0x3fb8aa3b17177820 */ /* 0x000fe40000410000 */
[----:B------:R-:W-:Y:S01]  /*1a80*/  FMUL.FTZ R18, R7, 1.4426950216293334961 ;  /* 0x3fb8aa3b07127820 */ /* 0x000fe20000410000 */
[----:B------:R-:W2:Y:S01]  /*1a90*/  MUFU.EX2 R15, R15 ;  /* 0x0000000f000f7308 */ /* 0x000ea20000000800 */
[----:B0-----:R-:W-:-:S07]  /*1aa0*/  FMUL.FTZ R5, R5, R14 ;  /* 0x0000000e05057220 */ /* 0x001fce0000410000 */
[----:B------:R-:W0:Y:S01]  /*1ab0*/  MUFU.EX2 R17, R17 ;  /* 0x0000001100117308 */ /* 0x000e220000000800 */
[----:B-1----:R-:W-:-:S05]  /*1ac0*/  FMUL.FTZ R6, R19, R14 ;  /* 0x0000000e13067220 */ /* 0x002fca0000410000 */
[----:B------:R-:W-:Y:S02]  /*1ad0*/  F2FP.PACK_AB R5, R6, R5 ;  /* 0x000000050605723e */ /* 0x000fe400000000ff */
[----:B------:R-:W1:Y:S01]  /*1ae0*/  MUFU.EX2 R21, R21 ;  /* 0x0000001500157308 */ /* 0x000e620000000800 */
[----:B--2---:R-:W-:-:S07]  /*1af0*/  FMUL.FTZ R4, R15, R14 ;  /* 0x0000000e0f047220 */ /* 0x004fce0000410000 */
[----:B------:R-:W2:Y:S01]  /*1b00*/  MUFU.EX2 R25, R25 ;  /* 0x0000001900197308 */ /* 0x000ea20000000800 */
[----:B0-----:R-:W-:-:S05]  /*1b10*/  FMUL.FTZ R17, R17, R14 ;  /* 0x0000000e11117220 */ /* 0x001fca0000410000 */
[----:B------:R-:W-:Y:S02]  /*1b20*/  F2FP.PACK_AB R4, R17, R4 ;  /* 0x000000041104723e */ /* 0x000fe400000000ff */
[----:B------:R-:W0:Y:S01]  /*1b30*/  MUFU.EX2 R23, R23 ;  /* 0x0000001700177308 */ /* 0x000e220000000800 */
[----:B-1----:R-:W-:-:S07]  /*1b40*/  FMUL.FTZ R21, R21, R14 ;  /* 0x0000000e15157220 */ /* 0x002fce0000410000 */
[----:B------:R-:W1:Y:S01]  /*1b50*/  MUFU.EX2 R27, R18 ;  /* 0x00000012001b7308 */ /* 0x000e620000000800 */
[----:B--2---:R-:W-:-:S05]  /*1b60*/  FMUL.FTZ R16, R25, R14 ;  /* 0x0000000e19107220 */ /* 0x004fca0000410000 */
[----:B------:R-:W-:Y:S01]  /*1b70*/  F2FP.PACK_AB R6, R16, R21 ;  /* 0x000000151006723e */ /* 0x000fe200000000ff */
[-C--:B0-----:R-:W-:Y:S02]  /*1b80*/  FMUL.FTZ R7, R23, R14.reuse ;  /* 0x0000000e17077220 */ /* 0x081fe40000410000 */
[----:B-1----:R-:W-:-:S05]  /*1b90*/  FMUL.FTZ R14, R27, R14 ;  /* 0x0000000e1b0e7220 */ /* 0x002fca0000410000 */
[----:B------:R-:W-:Y:S01]  /*1ba0*/  F2FP.PACK_AB R7, R14, R7 ;  /* 0x000000070e07723e */ /* 0x000fe200000000ff */
[C---:B------:R-:W-:Y:S01]  /*1bb0*/  IMAD.WIDE R14, R8.reuse, 0x10, R10 ;  /* 0x00000010080e7825 */ /* 0x040fe200078e020a */
[----:B------:R-:W-:-:S04]  /*1bc0*/  IADD3 R8, R8, c[0x0][0x0], RZ ;  /* 0x0000000008087a10 */ /* 0x000fc80007ffe0ff */
[----:B------:R0:W-:Y:S01]  /*1bd0*/  STG.E.128 [R14.64], R4 ;  /* 0x000000040e007986 */ /* 0x0001e2000c101d10 */
[----:B------:R-:W-:-:S05]  /*1be0*/  IMAD.SHL.U32 R17, R8, 0x8, RZ ;  /* 0x0000000808117824 */ /* 0x000fca00078e00ff */
[----:B------:R-:W-:-:S13]  /*1bf0*/  ISETP.GE.AND P0, PT, R17, R12, PT ;  /* 0x0000000c1100720c */ /* 0x000fda0003f06270 */
[----:B0-----:R-:W-:Y:S05]  /*1c00*/  @!P0 BRA `(.L_x_7379) ;  /* 0xfffffcb000008947 */ /* 0x001fea000383ffff */
.L_x_7378:
[----:B------:R-:W-:Y:S05]  /*1c10*/  BSYNC B0 ;  /* 0x0000000000007941 */ /* 0x000fea0003800000 */
.L_x_7377:
[----:B------:R-:W-:-:S13]  /*1c20*/  ISETP.GE.AND P0, PT, R9, UR6, PT ;  /* 0x0000000609007c0c */ /* 0x000fda000bf06270 */
[----:B------:R-:W-:Y:S05]  /*1c30*/  @P0 EXIT ;  /* 0x000000000000094d */ /* 0x000fea0003800000 */
[----:B--2---:R-:W0:Y:S02]  /*1c40*/  MUFU.RCP R13, R13 ;  /* 0x0000000d000d7308 */ /* 0x004e240000001000 */
.L_x_7380:
[----:B------:R-:W-:-:S06]  /*1c50*/  IMAD.WIDE R4, R9, 0x2, R2 ;  /* 0x0000000209047825 */ /* 0x000fcc00078e0202 */
[----:B------:R-:W2:Y:S02]  /*1c60*/  LDG.E.U16 R4, [R4.64] ;  /* 0x0000001004047981 */ /* 0x000ea4000c1e1500 */
[----:B--2---:R-:W-:-:S05]  /*1c70*/  HADD2.F32 R7, -RZ, R4.H0_H0 ;  /* 0x20000004ff077230 */ /* 0x004fca0000004100 */
[----:B------:R-:W-:-:S04]  /*1c80*/  FADD.FTZ R7, -R0, R7 ;  /* 0x0000000700077221 */ /* 0x000fc80000010100 */
[----:B------:R-:W-:-:S06]  /*1c90*/  FMUL.FTZ R8, R7, 1.4426950216293334961 ;  /* 0x3fb8aa3b07087820 */ /* 0x000fcc0000410000 */
[----:B------:R-:W1:Y:S02]  /*1ca0*/  MUFU.EX2 R8, R8 ;  /* 0x0000000800087308 */ /* 0x000e640000000800 */
[----:B01----:R-:W-:-:S05]  /*1cb0*/  FMUL.FTZ R6, R8, R13 ;  /* 0x0000000d08067220 */ /* 0x003fca0000410000 */
[----:B------:R-:W-:Y:S01]  /*1cc0*/  F2FP.PACK_AB R5, RZ, R6 ;  /* 0x00000006ff05723e */ /* 0x000fe200000000ff */
[C---:B------:R-:W-:Y:S01]  /*1cd0*/  IMAD.WIDE R6, R9.reuse, 0x2, R10 ;  /* 0x0000000209067825 */ /* 0x040fe200078e020a */
[----:B------:R-:W-:-:S04]  /*1ce0*/  IADD3 R9, R9, c[0x0][0x0], RZ ;  /* 0x0000000009097a10 */ /* 0x000fc80007ffe0ff */
[----:B------:R0:W-:Y:S01]  /*1cf0*/  STG.E.U16 [R6.64], R5 ;  /* 0x0000000506007986 */ /* 0x0001e2000c101510 */
[----:B------:R-:W-:-:S13]  /*1d00*/  ISETP.GE.AND P0, PT, R9, UR6, PT ;  /* 0x0000000609007c0c */ /* 0x000fda000bf06270 */
[----:B0-----:R-:W-:Y:S05]  /*1d10*/  @!P0 BRA `(.L_x_7380) ;  /* 0xffffff3000008947 */ /* 0x001fea000383ffff */
[----:B------:R-:W-:Y:S05]  /*1d20*/  EXIT ;  /* 0x000000000000794d */ /* 0x000fea0003800000 */
.L_x_7361:
[----:B0-----:R-:W-:Y:S01]  /*1d30*/  HFMA2.MMA R15, -RZ, RZ, 0, 1.847743988037109375e-06 ;  /* 0x0000001fff0f7435 */ /* 0x001fe200000001ff */
[----:B------:R-:W-:Y:S01]  /*1d40*/  IMAD.MOV.U32 R14, RZ, RZ, 0x10 ;  /* 0x00000010ff0e7424 */ /* 0x000fe200078e00ff */
[----:B------:R-:W-:Y:S01]  /*1d50*/  MOV R4, 0x1d80 ;  /* 0x00001d8000047802 */ /* 0x000fe20000000f00 */
[----:B------:R-:W-:-:S03]  /*1d60*/  IMAD.MOV.U32 R18, RZ, RZ, -0x1 ;  /* 0xffffffffff127424 */ /* 0x000fc600078e00ff */
[----:B-1----:R-:W-:Y:S05]  /*1d70*/  CALL.REL.NOINC `($__internal_63_$__cuda_sm70_shflsync_down_p) ;  /* 0x0000040000007944 */ /* 0x002fea0003c00000 */
[----:B-1----:R-:W-:Y:S01]  /*1d80*/  IMAD.MOV.U32 R0, RZ, RZ, R14 ;  /* 0x000000ffff007224 */ /* 0x002fe200078e000e */
[----:B0-----:R-:W-:Y:S05]  /*1d90*/  BRA `(.L_x_7381) ;  /* 0xffffeb5000007947 */ /* 0x001fea000383ffff */
.L_x_7362:
[----:B------:R-:W-:Y:S01]  /*1da0*/  MOV R14, 0x8 ;  /* 0x00000008000e7802 */ /* 0x000fe20000000f00 */
[----:B------:R-:W-:Y:S01]  /*1db0*/  IMAD.MOV.U32 R15, RZ, RZ, 0x1f ;  /* 0x0000001fff0f7424 */ /* 0x000fe200078e00ff */
[----:B------:R-:W-:Y:S01]  /*1dc0*/  MOV R4, 0x1df0 ;  /* 0x00001df000047802 */ /* 0x000fe20000000f00 */
[----:B------:R-:W-:Y:S02]  /*1dd0*/  IMAD.MOV.U32 R18, RZ, RZ, -0x1 ;  /* 0xffffffffff127424 */ /* 0x000fe400078e00ff */
[----:B------:R-:W-:Y:S05]  /*1de0*/  CALL.REL.NOINC `($__internal_63_$__cuda_sm70_shflsync_down_p) ;  /* 0x0000039000007944 */ /* 0x000fea0003c00000 */
[----:B-1----:R-:W-:Y:S01]  /*1df0*/  FSETP.GEU.FTZ.AND P0, PT, R7, R14, PT ;  /* 0x0000000e0700720b */ /* 0x002fe20003f1e000 */
[----:B0-----:R-:W-:Y:S01]  /*1e00*/  IMAD.MOV.U32 R15, RZ, RZ, 0x1f ;  /* 0x0000001fff0f7424 */ /* 0x001fe200078e00ff */
[----:B------:R-:W-:Y:S01]  /*1e10*/  MOV R4, 0x1e60 ;  /* 0x00001e6000047802 */ /* 0x000fe20000000f00 */
[----:B------:R-:W-:Y:S01]  /*1e20*/  IMAD.MOV.U32 R18, RZ, RZ, -0x1 ;  /* 0xffffffffff127424 */ /* 0x000fe200078e00ff */
[----:B------:R-:W-:Y:S01]  /*1e30*/  FSEL R7, R14, R7, !P0 ;  /* 0x000000070e077208 */ /* 0x000fe20004000000 */
[----:B------:R-:W-:-:S06]  /*1e40*/  HFMA2.MMA R14, -RZ, RZ, 0, 2.384185791015625e-07 ;  /* 0x00000004ff0e7435 */ /* 0x000fcc00000001ff */
[----:B------:R-:W-:Y:S05]  /*1e50*/  CALL.REL.NOINC `($__internal_63_$__cuda_sm70_shflsync_down_p) ;  /* 0x0000032000007944 */ /* 0x000fea0003c00000 */
[----:B-1----:R-:W-:Y:S01]  /*1e60*/  FSETP.GEU.FTZ.AND P0, PT, R7, R14, PT ;  /* 0x0000000e0700720b */ /* 0x002fe20003f1e000 */
[----:B0-----:R-:W-:Y:S01]  /*1e70*/  IMAD.MOV.U32 R15, RZ, RZ, 0x1f ;  /* 0x0000001fff0f7424 */ /* 0x001fe200078e00ff */
[----:B------:R-:W-:Y:S01]  /*1e80*/  MOV R4, 0x1ed0 ;  /* 0x00001ed000047802 */ /* 0x000fe20000000f00 */
[----:B------:R-:W-:Y:S01]  /*1e90*/  IMAD.MOV.U32 R18, RZ, RZ, -0x1 ;  /* 0xffffffffff127424 */ /* 0x000fe200078e00ff */
[----:B------:R-:W-:-:S02]  /*1ea0*/  FSEL R7, R14, R7, !P0 ;  /* 0x000000070e077208 */ /* 0x000fc40004000000 */
[----:B------:R-:W-:Y:S02]  /*1eb0*/  MOV R14, 0x2 ;  /* 0x00000002000e7802 */ /* 0x000fe40000000f00 */
[----:B------:R-:W-:Y:S05]  /*1ec0*/  CALL.REL.NOINC `($__internal_63_$__cuda_sm70_shflsync_down_p) ;  /* 0x000002b000007944 */ /* 0x000fea0003c00000 */
[----:B-1----:R-:W-:Y:S01]  /*1ed0*/  FSETP.GEU.FTZ.AND P0, PT, R7, R14, PT ;  /* 0x0000000e0700720b */ /* 0x002fe20003f1e000 */
[----:B0-----:R-:W-:Y:S01]  /*1ee0*/  IMAD.MOV.U32 R15, RZ, RZ, 0x1f ;  /* 0x0000001fff0f7424 */ /* 0x001fe200078e00ff */
[----:B------:R-:W-:Y:S01]  /*1ef0*/  MOV R4, 0x1f40 ;  /* 0x00001f4000047802 */ /* 0x000fe20000000f00 */
[----:B------:R-:W-:Y:S01]  /*1f00*/  IMAD.MOV.U32 R18, RZ, RZ, -0x1 ;  /* 0xffffffffff127424 */ /* 0x000fe200078e00ff */
[----:B------:R-:W-:Y:S01]  /*1f10*/  FSEL R7, R14, R7, !P0 ;  /* 0x000000070e077208 */ /* 0x000fe20004000000 */
[----:B------:R-:W-:-:S06]  /*1f20*/  HFMA2.MMA R14, -RZ, RZ, 0, 5.9604644775390625e-08 ;  /* 0x00000001ff0e7435 */ /* 0x000fcc00000001ff */
[----:B------:R-:W-:Y:S05]  /*1f30*/  CALL.REL.NOINC `($__internal_63_$__cuda_sm70_shflsync_down_p) ;  /* 0x0000024000007944 */ /* 0x000fea0003c00000 */
[----:B-1----:R-:W-:Y:S01]  /*1f40*/  MOV R4, R14 ;  /* 0x0000000e00047202 */ /* 0x002fe20000000f00 */
[----:B0-----:R-:W-:Y:S05]  /*1f50*/  BRA `(.L_x_7382) ;  /* 0xffffea6000007947 */ /* 0x001fea000383ffff */
.L_x_7372:
[----:B-1----:R-:W-:Y:S01]  /*1f60*/  HFMA2.MMA R15, -RZ, RZ, 0, 1.847743988037109375e-06 ;  /* 0x0000001fff0f7435 */ /* 0x002fe200000001ff */
[----:B--2---:R-:W-:Y:S01]  /*1f70*/  IMAD.MOV.U32 R7, RZ, RZ, R13 ;  /* 0x000000ffff077224 */ /* 0x004fe200078e000d */
[----:B------:R-:W-:Y:S01]  /*1f80*/  MOV R4, 0x1fc0 ;  /* 0x00001fc000047802 */ /* 0x000fe20000000f00 */
[----:B------:R-:W-:Y:S02]  /*1f90*/  IMAD.MOV.U32 R14, RZ, RZ, 0x10 ;  /* 0x00000010ff0e7424 */ /* 0x000fe400078e00ff */
[----:B------:R-:W-:-:S02]  /*1fa0*/  IMAD.MOV.U32 R18, RZ, RZ, -0x1 ;  /* 0xffffffffff127424 */ /* 0x000fc400078e00ff */
[----:B0-----:R-:W-:Y:S05]  /*1fb0*/  CALL.REL.NOINC `($__internal_63_$__cuda_sm70_shflsync_down_p) ;  /* 0x000001c000007944 */ /* 0x001fea0003c00000 */
[----:B-1----:R-:W-:Y:S01]  /*1fc0*/  IMAD.MOV.U32 R4, RZ, RZ, R14 ;  /* 0x000000ffff047224 */ /* 0x002fe200078e000e */
[----:B0-----:R-:W-:Y:S05]  /*1fd0*/  BRA `(.L_x_7383) ;  /* 0xfffff29000007947 */ /* 0x001fea000383ffff */
.L_x_7373:
[----:B-1----:R-:W-:Y:S01]  /*1fe0*/  MOV R14, 0x8 ;  /* 0x00000008000e7802 */ /* 0x002fe20000000f00 */
[----:B------:R-:W-:Y:S01]  /*1ff0*/  IMAD.MOV.U32 R15, RZ, RZ, 0x1f ;  /* 0x0000001fff0f7424 */ /* 0x000fe200078e00ff */
[----:B------:R-:W-:Y:S01]  /*2000*/  MOV R4, 0x2030 ;  /* 0x0000203000047802 */ /* 0x000fe20000000f00 */
[----:B------:R-:W-:-:S02]  /*2010*/  IMAD.MOV.U32 R18, RZ, RZ, -0x1 ;  /* 0xffffffffff127424 */ /* 0x000fc400078e00ff */
[----:B0-2---:R-:W-:Y:S05]  /*2020*/  CALL.REL.NOINC `($__internal_63_$__cuda_sm70_shflsync_down_p) ;  /* 0x0000015000007944 */ /* 0x005fea0003c00000 */
[----:B01----:R-:W-:Y:S01]  /*2030*/  FADD.FTZ R7, R7, R14 ;  /* 0x0000000e07077221 */ /* 0x003fe20000010000 */
[----:B------:R-:W-:Y:S01]  /*2040*/  HFMA2.MMA R14, -RZ, RZ, 0, 2.384185791015625e-07 ;  /* 0x00000004ff0e7435 */ /* 0x000fe200000001ff */
[----:B------:R-:W-:Y:S01]  /*2050*/  IMAD.MOV.U32 R15, RZ, RZ, 0x1f ;  /* 0x0000001fff0f7424 */ /* 0x000fe200078e00ff */
[----:B------:R-:W-:Y:S01]  /*2060*/  MOV R4, 0x2090 ;  /* 0x0000209000047802 */ /* 0x000fe20000000f00 */
[----:B------:R-:W-:-:S03]  /*2070*/  IMAD.MOV.U32 R18, RZ, RZ, -0x1 ;  /* 0xffffffffff127424 */ /* 0x000fc600078e00ff */
[----:B------:R-:W-:Y:S05]  /*2080*/  CALL.REL.NOINC `($__internal_63_$__cuda_sm70_shflsync_down_p) ;  /* 0x000000f000007944 */ /* 0x000fea0003c00000 */
[----:B01----:R-:W-:Y:S01]  /*2090*/  FADD.FTZ R7, R7, R14 ;  /* 0x0000000e07077221 */ /* 0x003fe20000010000 */
[----:B------:R-:W-:Y:S01]  /*20a0*/  MOV R14, 0x2 ;  /* 0x00000002000e7802 */ /* 0x000fe20000000f00 */
[----:B------:R-:W-:Y:S01]  /*20b0*/  IMAD.MOV.U32 R15, RZ, RZ, 0x1f ;  /* 0x0000001fff0f7424 */ /* 0x000fe200078e00ff */
[----:B------:R-:W-:-:S02]  /*20c0*/  MOV R18, 0xffffffff ;  /* 0xffffffff00127802 */ /* 0x000fc40000000f00 */
[----:B------:R-:W-:Y:S02]  /*20d0*/  MOV R4, 0x20f0 ;  /* 0x000020f000047802 */ /* 0x000fe40000000f00 */
[----:B------:R-:W-:Y:S05]  /*20e0*/  CALL.REL.NOINC `($__internal_63_$__cuda_sm70_shflsync_down_p) ;  /* 0x0000009000007944 */ /* 0x000fea0003c00000 */
[----:B-1----:R-:W-:Y:S01]  /*20f0*/  FADD.FTZ R6, R7, R14 ;  /* 0x0000000e07067221 */ /* 0x002fe20000010000 */
[----:B0-----:R-:W-:Y:S01]  /*2100*/  HFMA2.MMA R15, -RZ, RZ, 0, 1.847743988037109375e-06 ;  /* 0x0000001fff0f7435 */ /* 0x001fe200000001ff */
[----:B------:R-:W-:Y:S01]  /*2110*/  IMAD.MOV.U32 R14, RZ, RZ, 0x1 ;  /* 0x00000001ff0e7424 */ /* 0x000fe200078e00ff */
[----:B------:R-:W-:Y:S01]  /*2120*/  MOV R4, 0x2160 ;  /* 0x0000216000047802 */ /* 0x000fe20000000f00 */
[----:B------:R-:W-:Y:S01]  /*2130*/  IMAD.MOV.U32 R18, RZ, RZ, -0x1 ;  /* 0xffffffffff127424 */ /* 0x000fe200078e00ff */
[----:B------:R-:W-:Y:S02]  /*2140*/  MOV R7, R6 ;  /* 0x0000000600077202 */ /* 0x000fe40000000f00 */
[----:B------:R-:W-:Y:S05]  /*2150*/  CALL.REL.NOINC `($__internal_63_$__cuda_sm70_shflsync_down_p) ;  /* 0x0000002000007944 */ /* 0x000fea0003c00000 */
[----:B-1----:R-:W-:Y:S01]  /*2160*/  IMAD.MOV.U32 R13, RZ, RZ, R14 ;  /* 0x000000ffff0d7224 */ /* 0x002fe200078e000e */
[----:B0-----:R-:W-:Y:S05]  /*2170*/  BRA `(.L_x_7384) ;  /* 0xfffff18000007947 */ /* 0x001fea000383ffff */
        .weak           $__internal_63_$__cuda_sm70_shflsync_down_p
        .type           $__internal_63_$__cuda_sm70_shflsync_down_p,@function
        .size           $__internal_63_$__cuda_sm70_shflsync_down_p,(.L_x_11270 - $__internal_63_$__cuda_sm70_shflsync_down_p)
$__internal_63_$__cuda_sm70_shflsync_down_p:
[----:B------:R-:W-:Y:S01]  /*2180*/  HFMA2.MMA R5, -RZ, RZ, 0, 0 ;  /* 0x00000000ff057435 */ /* 0x000fe200000001ff */
[----:B------:R-:W-:Y:S04]  /*2190*/  WARPSYNC R18 ;  /* 0x0000001200007348 */ /* 0x000fe80003800000 */
[----:B------:R0:W1:Y:S01]  /*21a0*/  SHFL.DOWN PT, R14, R7, R14, R15 ;  /* 0x0800000e070e7389 */ /* 0x00006200000e000f */
[----:B------:R-:W-:Y:S05]  /*21b0*/  RET.REL.NODEC R4 `(_ZN2at6native43_GLOBAL__N__9ae7fba5_10_SoftMax_cu_9f978f6319cunn_SoftMaxForwardILi8EN3c104HalfEfS4_NS1_22SoftMaxForwardEpilogueEEEvPT2_PKT0_i) ;  /* 0xffffde4004007950 */ /* 0x000fea0003c3ffff */
.L_x_7385:
        /* <DEDUP_REMOVED lines=12> */
.L_x_11270:


//--------------------- .text._ZN2at6native43_GLOBAL__N__9ae7fba5_10_SoftMax_cu_9f978f6323cunn_SoftMaxForwardSmemILi8EN3c104HalfEfS4_NS1_22SoftMaxForwardEpilogueElEEvPT2_PKT0_T4_ --------------------------
	.section	.text._ZN2at6native43_GLOBAL__N__9ae7fba5_10_SoftMax_cu_9f978f6323cunn_SoftMaxForwardSmemILi8EN3c104HalfEfS4_NS1_22SoftMaxForwardEpilogueElEEvPT2_PKT0_T4_,"ax",@progbits
	.sectioninfo	@"SHI_REGISTERS=27"
	.align	128
.text._ZN2at6native43_GLOBAL__N__9ae7fba5_10_SoftMax_cu_9f978f6323cunn_SoftMaxForwardSmemILi8EN3c104HalfEfS4_NS1_22SoftMaxForwardEpilogueElEEvPT2_PKT0_T4_:
        .type           _ZN2at6native43_GLOBAL__N__9ae7fba5_10_SoftMax_cu_9f978f6323cunn_SoftMaxForwardSmemILi8EN3c104HalfEfS4_NS1_22SoftMaxForwardEpilogueElEEvPT2_PKT0_T4_,@function
        .size           _ZN2at6native43_GLOBAL__N__9ae7fba5_10_SoftMax_cu_9f978f6323cunn_SoftMaxForwardSmemILi8EN3c104HalfEfS4_NS1_22SoftMaxForwardEpilogueElEEvPT2_PKT0_T4_,(.L_x_11272 - _ZN2at6native43_GLOBAL__N__9ae7fba5_10_SoftMax_cu_9f978f6323cunn_SoftMaxForwardSmemILi8EN3c104HalfEfS4_NS1_22SoftMaxForwardEpilogueElEEvPT2_PKT0_T4_)
        .other          _ZN2at6native43_GLOBAL__N__9ae7fba5_10_SoftMax_cu_9f978f6323cunn_SoftMaxForwardSmemILi8EN3c104HalfEfS4_NS1_22SoftMaxForwardEpilogueElEEvPT2_PKT0_T4_,@"STO_CUDA_ENTRY STV_DEFAULT"
_ZN2at6native43_GLOBAL__N__9ae7fba5_10_SoftMax_cu_9f978f6323cunn_SoftMaxForwardSmemILi8EN3c104HalfEfS4_NS1_22SoftMaxForwardEpilogueElEEvPT2_PKT0_T4_:
[----:B------:R-:W-:Y:S02]  /*0000*/  IMAD.MOV.U32 R1, RZ, RZ, c[0x0][0x28] ;  /* 0x00000a00ff017624 */ /* 0x000fe400078e00ff */
[----:B------:R-:W0:Y:S01]  /*0010*/  S2R R9, SR_TID.X ;  /* 0x0000000000097919 */ /* 0x000e220000002100 */
[----:B------:R-:W-:Y:S01]  /*0020*/  ULDC.64 UR6, c[0x0][0x118] ;  /* 0x0000460000067ab9 */ /* 0x000fe20000000a00 */
[----:B------:R-:W-:Y:S01]  /*0030*/  BSSY B0, `(.L_x_7386) ;  /* 0x000002a000007945 */ /* 0x000fe20003800000 */
[----:B------:R-:W-:Y:S01]  /*0040*/  IMAD.MOV.U32 R0, RZ, RZ, RZ ;  /* 0x000000ffff007224 */ /* 0x000fe200078e00ff */
[----:B------:R-:W1:Y:S01]  /*0050*/  S2R R11, SR_CTAID.X ;  /* 0x00000000000b7919 */ /* 0x000e620000002500 */
[----:B------:R-:W-:Y:S01]  /*0060*/  MOV R14, 0xff7fffff ;  /* 0xff7fffff000e7802 */ /* 0x000fe20000000f00 */
[----:B0-----:R-:W-:-:S05]  /*0070*/  IMAD.WIDE.U32 R2, R9, 0x8, RZ ;  /* 0x0000000809027825 */ /* 0x001fca00078e00ff */
[----:B------:R-:W-:-:S04]  /*0080*/  ISETP.GE.U32.AND P0, PT, R2, c[0x0][0x170], PT ;  /* 0x00005c0002007a0c */ /* 0x000fc80003f06070 */
[----:B------:R-:W-:Y:S01]  /*0090*/  ISETP.GE.AND.EX P0, PT, R3, c[0x0][0x174], PT, P0 ;  /* 0x00005d0003007a0c */ /* 0x000fe20003f06300 */
[----:B-1----:R-:W-:-:S04]  /*00a0*/  IMAD.WIDE.U32 R2, R11, c[0x0][0x170], RZ ;  /* 0x00005c000b027a25 */ /* 0x002fc800078e00ff */
[----:B------:R-:W-:-:S08]  /*00b0*/  IMAD R11, R11, c[0x0][0x174], R3 ;  /* 0x00005d000b0b7a24 */ /* 0x000fd000078e0203 */
[----:B------:R-:W-:Y:S05]  /*00c0*/  @P0 BRA `(.L_x_7387) ;  /* 0x0000020000000947 */ /* 0x000fea0003800000 */
[C---:B------:R-:W-:Y:S01]  /*00d0*/  LEA R10, P1, R2.reuse, c[0x0][0x168], 0x1 ;  /* 0x00005a00020a7a11 */ /* 0x040fe200078208ff */
[----:B------:R-:W-:Y:S01]  /*00e0*/  IMAD.MOV.U32 R14, RZ, RZ, -0x800001 ;  /* 0xff7fffffff0e7424 */ /* 0x000fe200078e00ff */
[----:B------:R-:W-:Y:S01]  /*00f0*/  MOV R12, R0 ;  /* 0x00000000000c7202 */ /* 0x000fe20000000f00 */
[----:B------:R-:W-:Y:S01]  /*0100*/  IMAD.MOV.U32 R13, RZ, RZ, R9 ;  /* 0x000000ffff0d7224 */ /* 0x000fe200078e0009 */
[----:B------:R-:W-:-:S04]  /*0110*/  LEA.HI.X R8, R2, c[0x0][0x16c], R11, 0x1, P1 ;  /* 0x00005b0002087a11 */ /* 0x000fc800008f0c0b */
.L_x_7388:
        /* <DEDUP_REMOVED lines=27> */
.L_x_7387:
[----:B------:R-:W-:Y:S05]  /*02d0*/  BSYNC B0 ;  /* 0x0000000000007941 */ /* 0x000fea0003800000 */
.L_x_7386:
        /* <DEDUP_REMOVED lines=37> */
.L_x_7401:
        /* <DEDUP_REMOVED lines=13> */
.L_x_7402:
[----:B-1----:R-:W-:-:S04]  /*0600*/  FSETP.GEU.FTZ.AND P1, PT, R6, R7, PT ;  /* 0x000000070600720b */ /* 0x002fc80003f3e000 */
[----:B0-----:R-:W-:-:S04]  /*0610*/  FSEL R6, R7, R6, !P1 ;  /* 0x0000000607067208 */ /* 0x001fc80004800000 */
.L_x_7390:
[----:B------:R-:W-:Y:S05]  /*0620*/  BSYNC B0 ;  /* 0x0000000000007941 */ /* 0x000fea0003800000 */
.L_x_7389:
        /* <DEDUP_REMOVED lines=8> */
[----:B------:R-:W-:Y:S01]  /*06b0*/  HFMA2.MMA R15, -RZ, RZ, 0, 0 ;  /* 0x00000000ff0f7435 */ /* 0x000fe200000001ff */
[----:B0-----:R-:W-:Y:S02]  /*06c0*/  IMAD.MOV.U32 R13, RZ, RZ, R9 ;  /* 0x000000ffff0d7224 */ /* 0x001fe400078e0009 */
[----:B------:R-:W-:-:S03]  /*06d0*/  IMAD.MOV.U32 R14, RZ, RZ, R0 ;  /* 0x000000ffff0e7224 */ /* 0x000fc600078e0000 */
.L_x_7395:
[----:B-1----:R0:W1:Y:S02]  /*06e0*/  LDS.128 R4, [R13.X16] ;  /* 0x000000000d047984 */ /* 0x002064000000cc00 */
[----:B0-----:R-:W-:-:S05]  /*06f0*/  IADD3 R13, P1, R13, c[0x0][0x0], RZ ;  /* 0x000000000d0d7a10 */ /* 0x001fca0007f3e0ff */
[----:B------:R-:W-:Y:S01]  /*0700*/  IMAD.X R14, RZ, RZ, R14, P1 ;  /* 0x000000ffff0e7224 */ /* 0x000fe200008e060e */
[--C-:B-1----:R-:W-:Y:S02]  /*0710*/  HADD2.F32 R17, -RZ, R4.reuse.H0_H0 ;  /* 0x20000004ff117230 */ /* 0x102fe40000004100 */
[----:B------:R-:W-:Y:S02]  /*0720*/  HADD2.F32 R19, -RZ, R4.H1_H1 ;  /* 0x30000004ff137230 */ /* 0x000fe40000004100 */
[----:B------:R-:W-:Y:S01]  /*0730*/  HADD2.F32 R21, -RZ, R6.H0_H0 ;  /* 0x20000006ff157230 */ /* 0x000fe20000004100 */
[C---:B--2---:R-:W-:Y:S01]  /*0740*/  FADD.FTZ R17, -R8.reuse, R17 ;  /* 0x0000001108117221 */ /* 0x044fe20000010100 */
        /* <DEDUP_REMOVED lines=41> */
.L_x_7394:
[----:B------:R-:W-:Y:S05]  /*09e0*/  BSYNC B0 ;  /* 0x0000000000007941 */ /* 0x000fea0003800000 */
.L_x_7393:
        /* <DEDUP_REMOVED lines=20> */
.L_x_7403:
        /* <DEDUP_REMOVED lines=9> */
.L_x_7404:
[----:B---3--:R-:W-:Y:S02]  /*0bc0*/  FADD.FTZ R10, R7, R6 ;  /* 0x00000006070a7221 */ /* 0x008fe40000010000 */
.L_x_7397:
[----:B------:R-:W-:Y:S05]  /*0bd0*/  BSYNC B0 ;  /* 0x0000000000007941 */ /* 0x000fea0003800000 */
.L_x_7396:
        /* <DEDUP_REMOVED lines=8> */
.L_x_7400:
[----:B0-----:R-:W3:Y:S01]  /*0c60*/  LDS.128 R4, [R9.X16] ;  /* 0x0000000009047984 */ /* 0x001ee2000000cc00 */
[----:B0-----:R-:W-:Y:S01]  /*0c70*/  LEA R12, P0, R9, R10, 0x4 ;  /* 0x0000000a090c7211 */ /* 0x001fe200078020ff */
[--C-:B---3--:R-:W-:Y:S02]  /*0c80*/  HADD2.F32 R13, -RZ, R4.reuse.H1_H1 ;  /* 0x30000004ff0d7230 */ /* 0x108fe40000004100 */
[----:B------:R-:W-:Y:S02]  /*0c90*/  HADD2.F32 R11, -RZ, R4.H0_H0 ;  /* 0x20000004ff0b7230 */ /* 0x000fe40000004100 */
[--C-:B------:R-:W-:Y:S01]  /*0ca0*/  HADD2.F32 R15, -RZ, R6.reuse.H0_H0 ;  /* 0x20000006ff0f7230 */ /* 0x100fe20000004100 */
[C---:B--2---:R-:W-:Y:S01]  /*0cb0*/  FADD.FTZ R13, -R8.reuse, R13 ;  /* 0x0000000d080d7221 */ /* 0x044fe20000010100 */
[----:B------:R-:W-:Y:S01]  /*0cc0*/  HADD2.F32 R17, -RZ, R6.H1_H1 ;  /* 0x30000006ff117230 */ /* 0x000fe20000004100 */
[----:B------:R-:W-:-:S02]  /*0cd0*/  FADD.FTZ R11, -R8, R11 ;  /* 0x0000000b080b7221 */ /* 0x000fc40000010100 */
[----:B------:R-:W-:Y:S02]  /*0ce0*/  FMUL.FTZ R13, R13, 1.4426950216293334961 ;  /* 0x3fb8aa3b0d0d7820 */ /* 0x000fe40000410000 */
[----:B------:R-:W-:Y:S01]  /*0cf0*/  FMUL.FTZ R4, R11, 1.4426950216293334961 ;  /* 0x3fb8aa3b0b047820 */ /* 0x000fe20000410000 */
[--C-:B------:R-:W-:Y:S01]  /*0d00*/  HADD2.F32 R11, -RZ, R5.reuse.H0_H0 ;  /* 0x20000005ff0b7230 */ /* 0x100fe20000004100 */
[----:B------:R0:W-:Y:S01]  /*0d10*/  MUFU.EX2 R14, R13 ;  /* 0x0000000d000e7308 */ /* 0x0001e20000000800 */
[----:B------:R-:W-:Y:S01]  /*0d20*/  HADD2.F32 R5, -RZ, R5.H1_H1 ;  /* 0x30000005ff057230 */ /* 0x000fe20000004100 */
[C---:B------:R-:W-:Y:S02]  /*0d30*/  FADD.FTZ R15, -R8.reuse, R15 ;  /* 0x0000000f080f7221 */ /* 0x040fe40000010100 */
[C---:B------:R-:W-:Y:S02]  /*0d40*/  FADD.FTZ R11, -R8.reuse, R11 ;  /* 0x0000000b080b7221 */ /* 0x040fe40000010100 */
[----:B------:R-:W-:-:S02]  /*0d50*/  FADD.FTZ R5, -R8, R5 ;  /* 0x0000000508057221 */ /* 0x000fc40000010100 */
[C---:B------:R-:W-:Y:S01]  /*0d60*/  FADD.FTZ R17, -R8.reuse, R17 ;  /* 0x0000001108117221 */ /* 0x040fe20000010100 */
[--C-:B0-----:R-:W-:Y:S01]  /*0d70*/  HADD2.F32 R13, -RZ, R7.reuse.H0_H0 ;  /* 0x20000007ff0d7230 */ /* 0x101fe20000004100 */
[----:B------:R-:W-:Y:S01]  /*0d80*/  FMUL.FTZ R11, R11, 1.4426950216293334961 ;  /* 0x3fb8aa3b0b0b7820 */ /* 0x000fe20000410000 */
[----:B------:R-:W-:Y:S01]  /*0d90*/  HADD2.F32 R7, -RZ, R7.H1_H1 ;  /* 0x30000007ff077230 */ /* 0x000fe20000004100 */
[----:B------:R-:W-:Y:S01]  /*0da0*/  FMUL.FTZ R5, R5, 1.4426950216293334961 ;  /* 0x3fb8aa3b05057820 */ /* 0x000fe20000410000 */
[----:B------:R-:W0:Y:S01]  /*0db0*/  MUFU.EX2 R4, R4 ;  /* 0x0000000400047308 */ /* 0x000e220000000800 */
[C---:B------:R-:W-:Y:S02]  /*0dc0*/  FADD.FTZ R13, -R8.reuse, R13 ;  /* 0x0000000d080d7221 */ /* 0x040fe40000010100 */
[----:B------:R-:W-:Y:S02]  /*0dd0*/  FADD.FTZ R7, -R8, R7 ;  /* 0x0000000708077221 */ /* 0x000fe40000010100 */
[----:B------:R-:W-:-:S02]  /*0de0*/  FMUL.FTZ R15, R15, 1.4426950216293334961 ;  /* 0x3fb8aa3b0f0f7820 */ /* 0x000fc40000410000 */
[----:B------:R-:W-:Y:S01]  /*0df0*/  FMUL.FTZ R17, R17, 1.4426950216293334961 ;  /* 0x3fb8aa3b11117820 */ /* 0x000fe20000410000 */
[----:B------:R-:W2:Y:S01]  /*0e00*/  MUFU.EX2 R16, R11 ;  /* 0x0000000b00107308 */ /* 0x000ea20000000800 */
[----:B------:R-:W-:Y:S01]  /*0e10*/  FMUL.FTZ R19, R13, 1.4426950216293334961 ;  /* 0x3fb8aa3b0d137820 */ /* 0x000fe20000410000 */
[----:B------:R-:W-:Y:S01]  /*0e20*/  LEA.HI.X R13, R9, R2, R0, 0x4, P0 ;  /* 0x00000002090d7211 */ /* 0x000fe200000f2400 */
[----:B------:R-:W-:Y:S01]  /*0e30*/  FMUL.FTZ R21, R7, 1.4426950216293334961 ;  /* 0x3fb8aa3b07157820 */ /* 0x000fe20000410000 */
[----:B------:R-:W-:-:S04]  /*0e40*/  IADD3 R9, P0, R9, c[0x0][0x0], RZ ;  /* 0x0000000009097a10 */ /* 0x000fc80007f1e0ff */
[----:B------:R3:W4:Y:S01]  /*0e50*/  MUFU.EX2 R18, R5 ;  /* 0x0000000500127308 */ /* 0x0007220000000800 */
[----:B01----:R-:W-:Y:S02]  /*0e60*/  FMUL.FTZ R4, R4, R3 ;  /* 0x0000000304047220 */ /* 0x003fe40000410000 */
[----:B------:R-:W-:-:S05]  /*0e70*/  IMAD.X R0, RZ, RZ, R0, P0 ;  /* 0x000000ffff007224 */ /* 0x000fca00000e0600 */
[----:B------:R-:W0:Y:S01]  /*0e80*/  MUFU.EX2 R6, R15 ;  /* 0x0000000f00067308 */ /* 0x000e220000000800 */
[-C--:B---3--:R-:W-:Y:S02]  /*0e90*/  FMUL.FTZ R5, R14, R3.reuse ;  /* 0x000000030e057220 */ /* 0x088fe40000410000 */
[----:B--2---:R-:W-:-:S03]  /*0ea0*/  FMUL.FTZ R16, R16, R3 ;  /* 0x0000000310107220 */ /* 0x004fc60000410000 */
[----:B------:R-:W-:Y:S02]  /*0eb0*/  F2FP.PACK_AB R4, R5, R4 ;  /* 0x000000040504723e */ /* 0x000fe400000000ff */
[----:B------:R-:W1:Y:S01]  /*0ec0*/  MUFU.EX2 R20, R17 ;  /* 0x0000001100147308 */ /* 0x000e620000000800 */
[----:B----4-:R-:W-:-:S05]  /*0ed0*/  FMUL.FTZ R7, R18, R3 ;  /* 0x0000000312077220 */ /* 0x010fca0000410000 */
[----:B------:R-:W-:Y:S02]  /*0ee0*/  F2FP.PACK_AB R5, R7, R16 ;  /* 0x000000100705723e */ /* 0x000fe400000000ff */
[----:B------:R-:W2:Y:S01]  /*0ef0*/  MUFU.EX2 R22, R19 ;  /* 0x0000001300167308 */ /* 0x000ea20000000800 */
[----:B0-----:R-:W-:-:S07]  /*0f00*/  FMUL.FTZ R6, R6, R3 ;  /* 0x0000000306067220 */ /* 0x001fce0000410000 */
[----:B------:R-:W0:Y:S01]  /*0f10*/  MUFU.EX2 R24, R21 ;  /* 0x0000001500187308 */ /* 0x000e220000000800 */
[----:B-1----:R-:W-:-:S05]  /*0f20*/  FMUL.FTZ R11, R20, R3 ;  /* 0x00000003140b7220 */ /* 0x002fca0000410000 */
[----:B------:R-:W-:Y:S01]  /*0f30*/  F2FP.PACK_AB R6, R11, R6 ;  /* 0x000000060b06723e */ /* 0x000fe200000000ff */
[----:B--2---:R-:W-:Y:S01]  /*0f40*/  FMUL.FTZ R22, R22, R3 ;  /* 0x0000000316167220 */ /* 0x004fe20000410000 */
[----:B------:R-:W-:-:S04]  /*0f50*/  SHF.L.U32 R11, R9, 0x3, RZ ;  /* 0x00000003090b7819 */ /* 0x000fc800000006ff */
[----:B------:R-:W-:Y:S02]  /*0f60*/  ISETP.GE.U32.AND P0, PT, R11, c[0x0][0x170], PT ;  /* 0x00005c000b007a0c */ /* 0x000fe40003f06070 */
[----:B------:R-:W-:Y:S01]  /*0f70*/  SHF.L.U64.HI R11, R9, 0x3, R0 ;  /* 0x00000003090b7819 */ /* 0x000fe20000010200 */
[----:B0-----:R-:W-:-:S03]  /*0f80*/  FMUL.FTZ R15, R24, R3 ;  /* 0x00000003180f7220 */ /* 0x001fc60000410000 */
[----:B------:R-:W-:Y:S02]  /*0f90*/  ISETP.GE.AND.EX P0, PT, R11, c[0x0][0x174], PT, P0 ;  /* 0x00005d000b007a0c */ /* 0x000fe40003f06300 */
[----:B------:R-:W-:-:S05]  /*0fa0*/  F2FP.PACK_AB R7, R15, R22 ;  /* 0x000000160f07723e */ /* 0x000fca00000000ff */
[----:B------:R0:W-:Y:S06]  /*0fb0*/  STG.E.128 [R12.64], R4 ;  /* 0x000000040c007986 */ /* 0x0001ec000c101d06 */
[----:B------:R-:W-:Y:S05]  /*0fc0*/  @!P0 BRA `(.L_x_7400) ;  /* 0xfffffc9000008947 */ /* 0x000fea000383ffff */
[----:B------:R-:W-:Y:S05]  /*0fd0*/  EXIT ;  /* 0x000000000000794d */ /* 0x000fea0003800000 */
.L_x_7391:
[----:B------:R-:W-:Y:S01]  /*0fe0*/  IMAD.MOV.U32 R7, RZ, RZ, 0x10 ;  /* 0x00000010ff077424 */ /* 0x000fe200078e00ff */
[----:B0-----:R-:W-:Y:S01]  /*0ff0*/  MOV R13, 0x1f ;  /* 0x0000001f000d7802 */ /* 0x001fe20000000f00 */
[----:B------:R-:W-:Y:S01]  /*1000*/  IMAD.MOV.U32 R14, RZ, RZ, -0x1 ;  /* 0xffffffffff0e7424 */ /* 0x000fe200078e00ff */
[----:B------:R-:W-:Y:S02]  /*1010*/  MOV R4, 0x1030 ;  /* 0x0000103000047802 */ /* 0x000fe40000000f00 */
[----:B-1----:R-:W-:Y:S05]  /*1020*/  CALL.REL.NOINC `($__internal_64_$__cuda_sm70_shflsync_down_p) ;  /* 0x000003f000007944 */ /* 0x002fea0003c00000 */
[----:B-1----:R-:W-:Y:S01]  /*1030*/  IMAD.MOV.U32 R5, RZ, RZ, R7 ;  /* 0x000000ffff057224 */ /* 0x002fe200078e0007 */
[----:B0-----:R-:W-:Y:S05]  /*1040*/  BRA `(.L_x_7401) ;  /* 0xfffff4e000007947 */ /* 0x001fea000383ffff */
.L_x_7392:
[----:B-1----:R-:W-:Y:S01]  /*1050*/  MOV R6, R8 ;  /* 0x0000000800067202 */ /* 0x002fe20000000f00 */
[----:B------:R-:W-:Y:S01]  /*1060*/  IMAD.MOV.U32 R7, RZ, RZ, 0x8 ;  /* 0x00000008ff077424 */ /* 0x000fe200078e00ff */
[----:B------:R-:W-:Y:S01]  /*1070*/  MOV R14, 0xffffffff ;  /* 0xffffffff000e7802 */ /* 0x000fe20000000f00 */
[----:B0-----:R-:W-:Y:S01]  /*1080*/  IMAD.MOV.U32 R13, RZ, RZ, 0x1f ;  /* 0x0000001fff0d7424 */ /* 0x001fe200078e00ff */
[----:B------:R-:W-:-:S02]  /*1090*/  MOV R4, 0x10b0 ;  /* 0x000010b000047802 */ /* 0x000fc40000000f00 */
[----:B------:R-:W-:Y:S05]  /*10a0*/  CALL.REL.NOINC `($__internal_64_$__cuda_sm70_shflsync_down_p) ;  /* 0x0000037000007944 */ /* 0x000fea0003c00000 */
[----:B-1----:R-:W-:Y:S01]  /*10b0*/  FSETP.GEU.FTZ.AND P1, PT, R8, R7, PT ;  /* 0x000000070800720b */ /* 0x002fe20003f3e000 */
[----:B0-----:R-:W-:Y:S01]  /*10c0*/  IMAD.MOV.U32 R13, RZ, RZ, 0x1f ;  /* 0x0000001fff0d7424 */ /* 0x001fe200078e00ff */
[----:B------:R-:W-:-:S02]  /*10d0*/  MOV R14, 0xffffffff ;  /* 0xffffffff000e7802 */ /* 0x000fc40000000f00 */
[----:B------:R-:W-:Y:S01]  /*10e0*/  FSEL R6, R7, R8, !P1 ;  /* 0x0000000807067208 */ /* 0x000fe20004800000 */
[----:B------:R-:W-:Y:S01]  /*10f0*/  IMAD.MOV.U32 R7, RZ, RZ, 0x4 ;  /* 0x00000004ff077424 */ /* 0x000fe200078e00ff */
[----:B------:R-:W-:Y:S02]  /*1100*/  MOV R4, 0x1120 ;  /* 0x0000112000047802 */ /* 0x000fe40000000f00 */
[----:B------:R-:W-:Y:S05]  /*1110*/  CALL.REL.NOINC `($__internal_64_$__cuda_sm70_shflsync_down_p) ;  /* 0x0000030000007944 */ /* 0x000fea0003c00000 */
[----:B-1----:R-:W-:Y:S01]  /*1120*/  FSETP.GEU.FTZ.AND P1, PT, R6, R7, PT ;  /* 0x000000070600720b */ /* 0x002fe20003f3e000 */
[----:B0-----:R-:W-:Y:S01]  /*1130*/  IMAD.MOV.U32 R13, RZ, RZ, 0x1f ;  /* 0x0000001fff0d7424 */ /* 0x001fe200078e00ff */
[----:B------:R-:W-:Y:S02]  /*1140*/  MOV R14, 0xffffffff ;  /* 0xffffffff000e7802 */ /* 0x000fe40000000f00 */
[----:B------:R-:W-:Y:S01]  /*1150*/  FSEL R6, R7, R6, !P1 ;  /* 0x0000000607067208 */ /* 0x000fe20004800000 */
[----:B------:R-:W-:Y:S01]  /*1160*/  IMAD.MOV.U32 R7, RZ, RZ, 0x2 ;  /* 0x00000002ff077424 */ /* 0x000fe200078e00ff */
[----:B------:R-:W-:Y:S02]  /*1170*/  MOV R4, 0x1190 ;  /* 0x0000119000047802 */ /* 0x000fe40000000f00 */
        /* <DEDUP_REMOVED lines=8> */
[----:B01----:R-:W-:Y:S05]  /*1200*/  BRA `(.L_x_7402) ;  /* 0xfffff3f000007947 */ /* 0x003fea000383ffff */
.L_x_7398:
[----:B0-----:R-:W-:Y:S01]  /*1210*/  HFMA2.MMA R13, -RZ, RZ, 0, 1.847743988037109375e-06 ;  /* 0x0000001fff0d7435 */ /* 0x001fe200000001ff */
[----:B-1----:R-:W-:Y:S01]  /*1220*/  IMAD.MOV.U32 R6, RZ, RZ, R10 ;  /* 0x000000ffff067224 */ /* 0x002fe200078e000a */
[----:B------:R-:W-:Y:S01]  /*1230*/  MOV R4, 0x1270 ;  /* 0x0000127000047802 */ /* 0x000fe20000000f00 */
[----:B------:R-:W-:Y:S02]  /*1240*/  IMAD.MOV.U32 R7, RZ, RZ, 0x10 ;  /* 0x00000010ff077424 */ /* 0x000fe400078e00ff */
[----:B------:R-:W-:Y:S02]  /*1250*/  IMAD.MOV.U32 R14, RZ, RZ, -0x1 ;  /* 0xffffffffff0e7424 */ /* 0x000fe400078e00ff */
[----:B--2---:R-:W-:Y:S05]  /*1260*/  CALL.REL.NOINC `($__internal_64_$__cuda_sm70_shflsync_down_p) ;  /* 0x000001b000007944 */ /* 0x004fea0003c00000 */
[----:B-1----:R-:W-:Y:S01]  /*1270*/  MOV R5, R7 ;  /* 0x0000000700057202 */ /* 0x002fe20000000f00 */
[----:B0-----:R-:W-:Y:S05]  /*1280*/  BRA `(.L_x_7403) ;  /* 0xfffff8a000007947 */ /* 0x001fea000383ffff */
.L_x_7399:
[----:B------:R-:W-:Y:S01]  /*1290*/  HFMA2.MMA R7, -RZ, RZ, 0, 4.76837158203125e-07 ;  /* 0x00000008ff077435 */ /* 0x000fe200000001ff */
[----:B------:R-:W-:Y:S01]  /*12a0*/  IMAD.MOV.U32 R6, RZ, RZ, R10 ;  /* 0x000000ffff067224 */ /* 0x000fe200078e000a */
[----:B0-----:R-:W-:Y:S01]  /*12b0*/  MOV R14, 0xffffffff ;  /* 0xffffffff000e7802 */ /* 0x001fe20000000f00 */
[----:B------:R-:W-:Y:S01]  /*12c0*/  IMAD.MOV.U32 R13, RZ, RZ, 0x1f ;  /* 0x0000001fff0d7424 */ /* 0x000fe200078e00ff */
[----:B------:R-:W-:-:S02]  /*12d0*/  MOV R4, 0x12f0 ;  /* 0x000012f000047802 */ /* 0x000fc40000000f00 */
[----:B--2---:R-:W-:Y:S05]  /*12e0*/  CALL.REL.NOINC `($__internal_64_$__cuda_sm70_shflsync_down_p) ;  /* 0x0000013000007944 */ /* 0x004fea0003c00000 */
[----:B0-----:R-:W-:Y:S01]  /*12f0*/  HFMA2.MMA R13, -RZ, RZ, 0, 1.847743988037109375e-06 ;  /* 0x0000001fff0d7435 */ /* 0x001fe200000001ff */
[----:B-1----:R-:W-:Y:S01]  /*1300*/  FADD.FTZ R6, R10, R7 ;  /* 0x000000070a067221 */ /* 0x002fe20000010000 */
[----:B------:R-:W-:Y:S01]  /*1310*/  MOV R4, 0x1350 ;  /* 0x0000135000047802 */ /* 0x000fe20000000f00 */
[----:B------:R-:W-:-:S02]  /*1320*/  IMAD.MOV.U32 R7, RZ, RZ, 0x4 ;  /* 0x00000004ff077424 */ /* 0x000fc400078e00ff */
[----:B------:R-:W-:Y:S02]  /*1330*/  IMAD.MOV.U32 R14, RZ, RZ, -0x1 ;  /* 0xffffffffff0e7424 */ /* 0x000fe400078e00ff */
[----:B------:R-:W-:Y:S05]  /*1340*/  CALL.REL.NOINC `($__internal_64_$__cuda_sm70_shflsync_down_p) ;  /* 0x000000d000007944 */ /* 0x000fea0003c00000 */
[----:B01----:R-:W-:Y:S01]  /*1350*/  FADD.FTZ R6, R6, R7 ;  /* 0x0000000706067221 */ /* 0x003fe20000010000 */
[----:B------:R-:W-:Y:S01]  /*1360*/  MOV R7, 0x2 ;  /* 0x0000000200077802 */ /* 0x000fe20000000f00 */
[----:B------:R-:W-:Y:S01]  /*1370*/  IMAD.MOV.U32 R13, RZ, RZ, 0x1f ;  /* 0x0000001fff0d7424 */ /* 0x000fe200078e00ff */
[----:B------:R-:W-:Y:S02]  /*1380*/  MOV R14, 0xffffffff ;  /* 0xffffffff000e7802 */ /* 0x000fe40000000f00 */
[----:B------:R-:W-:Y:S02]  /*1390*/  MOV R4, 0x13b0 ;  /* 0x000013b000047802 */ /* 0x000fe40000000f00 */
[----:B------:R-:W-:Y:S05]  /*13a0*/  CALL.REL.NOINC `($__internal_64_$__cuda_sm70_shflsync_down_p) ;  /* 0x0000007000007944 */ /* 0x000fea0003c00000 */
[----:B0-----:R-:W-:Y:S01]  /*13b0*/  HFMA2.MMA R13, -RZ, RZ, 0, 1.847743988037109375e-06 ;  /* 0x0000001fff0d7435 */ /* 0x001fe200000001ff */
[----:B-1----:R-:W-:Y:S01]  /*13c0*/  FADD.FTZ R6, R6, R7 ;  /* 0x0000000706067221 */ /* 0x002fe20000010000 */
[----:B------:R-:W-:Y:S01]  /*13d0*/  MOV R4, 0x1410 ;  /* 0x0000141000047802 */ /* 0x000fe20000000f00 */
[----:B------:R-:W-:Y:S02]  /*13e0*/  IMAD.MOV.U32 R7, RZ, RZ, 0x1 ;  /* 0x00000001ff077424 */ /* 0x000fe400078e00ff */
[----:B------:R-:W-:-:S02]  /*13f0*/  IMAD.MOV.U32 R14, RZ, RZ, -0x1 ;  /* 0xffffffffff0e7424 */ /* 0x000fc400078e00ff */
[----:B------:R-:W-:Y:S05]  /*1400*/  CALL.REL.NOINC `($__internal_64_$__cuda_sm70_shflsync_down_p) ;  /* 0x0000001000007944 */ /* 0x000fea0003c00000 */
[----:B01----:R-:W-:Y:S05]  /*1410*/  BRA `(.L_x_7404) ;  /* 0xfffff7a000007947 */ /* 0x003fea000383ffff */
        .weak           $__internal_64_$__cuda_sm70_shflsync_down_p
        .type           $__internal_64_$__cuda_sm70_shflsync_down_p,@function
        .size           $__internal_64_$__cuda_sm70_shflsync_down_p,(.L_x_11272 - $__internal_64_$__cuda_sm70_shflsync_down_p)
$__internal_64_$__cuda_sm70_shflsync_down_p:
[----:B------:R-:W-:Y:S01]  /*1420*/  MOV R5, 0x0 ;  /* 0x0000000000057802 */ /* 0x000fe20000000f00 */
[----:B------:R-:W-:Y:S04]  /*1430*/  WARPSYNC R14 ;  /* 0x0000000e00007348 */ /* 0x000fe80003800000 */
[----:B------:R0:W1:Y:S01]  /*1440*/  SHFL.DOWN PT, R7, R6, R7, R13 ;  /* 0x0800000706077389 */ /* 0x00006200000e000d */
[----:B------:R-:W-:Y:S05]  /*1450*/  RET.REL.NODEC R4 `(_ZN2at6native43_GLOBAL__N__9ae7fba5_10_SoftMax_cu_9f978f6323cunn_SoftMaxForwardSmemILi8EN3c104HalfEfS4_NS1_22SoftMaxForwardEpilogueElEEvPT2_PKT0_T4_) ;  /* 0xffffeba004007950 */ /* 0x000fea0003c3ffff */
.L_x_7405:
        /* <DEDUP_REMOVED lines=10> */
.L_x_11272:


//--------------------- .text._ZN2at6native43_GLOBAL__N__9ae7fba5_10_SoftMax_cu_9f978f6322cunn_SoftMaxForwardRegIN3c104HalfEfS4_NS1_22SoftMaxForwardEpilogueElLi9EEEvPT1_PKT_T3_ --------------------------
	.section	.text._ZN2at6native43_GLOBAL__N__9ae7fba5_10_SoftMax_cu_9f978f6322cunn_SoftMaxForwardRegIN3c104HalfEfS4_NS1_22SoftMaxForwardEpilogueElLi9EEEvPT1_PKT_T3_,"ax",@progbits
	.sectioninfo	@"SHI_REGISTERS=36"
	.align	128
.text._ZN2at6native43_GLOBAL__N__9ae7fba5_10_SoftMax_cu_9f978f6322cunn_SoftMaxForwardRegIN3c104HalfEfS4_NS1_22SoftMaxForwardEpilogueElLi9EEEvPT1_PKT_T3_:
        .type           _ZN2at6native43_GLOBAL__N__9ae7fba5_10_SoftMax_cu_9f978f6322cunn_SoftMaxForwardRegIN3c104HalfEfS4_NS1_22SoftMaxForwardEpilogueElLi9EEEvPT1_PKT_T3_,@function
        .size           _ZN2at6native43_GLOBAL__N__9ae7fba5_10_SoftMax_cu_9f978f6322cunn_SoftMaxForwardRegIN3c104HalfEfS4_NS1_22SoftMaxForwardEpilogueElLi9EEEvPT1_PKT_T3_,(.L_x_11274 - _ZN2at6native43_GLOBAL__N__9ae7fba5_10_SoftMax_cu_9f978f6322cunn_SoftMaxForwardRegIN3c104HalfEfS4_NS1_22SoftMaxForwardEpilogueElLi9EEEvPT1_PKT_T3_)
        .other          _ZN2at6native43_GLOBAL__N__9ae7fba5_10_SoftMax_cu_9f978f6322cunn_SoftMaxForwardRegIN3c104HalfEfS4_NS1_22SoftMaxForwardEpilogueElLi9EEEvPT1_PKT_T3_,@"STO_CUDA_ENTRY STV_DEFAULT"
_ZN2at6native43_GLOBAL__N__9ae7fba5_10_SoftMax_cu_9f978f6322cunn_SoftMaxForwardRegIN3c104HalfEfS4_NS1_22SoftMaxForwardEpilogueElLi9EEEvPT1_PKT_T3_:
        /* <DEDUP_REMOVED lines=62> */
[----:B------:R-:W3:Y:S01]  /*03e0*/  @!P2 LDG.E.U16 R8, [R24.64] ;  /* 0x000000061808a981 */ /* 0x000ee2000c1e1500 */
        /* <DEDUP_REMOVED lines=8> */
[----:B------:R-:W3:Y:S01]  /*0470*/  @!P3 LDG.E.U16 R9, [R28.64] ;  /* 0x000000061c09b981 */ /* 0x000ee2000c1e1500 */
[----:B------:R-:W-:-:S13]  /*0480*/  ISETP.GE.AND.EX P4, PT, R23, c[0x0][0x174], PT, P4 ;  /* 0x00005d0017007a0c */ /* 0x000fda0003f86340 */
[----:B------:R-:W-:-:S04]  /*0490*/  @!P4 IMAD.WIDE.U32 R22, R0, c[0x0][0x170], R22 ;  /* 0x00005c000016ca25 */ /* 0x000fc800078e0016 */
[----:B------:R-:W-:Y:S01]  /*04a0*/  @!P4 IMAD R11, R0, c[0x0][0x174], R23 ;  /* 0x00005d00000bca24 */ /* 0x000fe200078e0217 */
[----:B------:R-:W-:-:S04]  /*04b0*/  @!P4 LEA R26, P5, R22, c[0x0][0x168], 0x1 ;  /* 0x00005a00161aca11 */ /* 0x000fc800078a08ff */
[----:B------:R-:W-:Y:S02]  /*04c0*/  @!P4 LEA.HI.X R27, R22, c[0x0][0x16c], R11, 0x1, P5 ;  /* 0x00005b00161bca11 */ /* 0x000fe400028f0c0b */
[----:B------:R-:W-:Y:S02]  /*04d0*/  SHF.R.S32.HI R11, RZ, 0x1f, R10 ;  /* 0x0000001fff0b7819 */ /* 0x000fe4000001140a */
[----:B------:R-:W-:Y:S01]  /*04e0*/  ISETP.GE.U32.AND P5, PT, R10, c[0x0][0x170], PT ;  /* 0x00005c000a007a0c */ /* 0x000fe20003fa6070 */
[----:B------:R-:W3:Y:S03]  /*04f0*/  @!P4 LDG.E.U16 R30, [R26.64] ;  /* 0x000000061a1ec981 */ /* 0x000ee6000c1e1500 */
[----:B------:R-:W-:-:S13]  /*0500*/  ISETP.GE.AND.EX P5, PT, R11, c[0x0][0x174], PT, P5 ;  /* 0x00005d000b007a0c */ /* 0x000fda0003fa6350 */
[----:B------:R-:W-:-:S04]  /*0510*/  @!P5 IMAD.WIDE.U32 R22, R0, c[0x0][0x170], R10 ;  /* 0x00005c000016da25 */ /* 0x000fc800078e000a */
[----:B------:R-:W-:Y:S01]  /*0520*/  @!P5 IMAD R11, R0, c[0x0][0x174], R23 ;  /* 0x00005d00000bda24 */ /* 0x000fe200078e0217 */
[----:B0-----:R-:W-:-:S04]  /*0530*/  @!P5 LEA R12, P6, R22, c[0x0][0x168], 0x1 ;  /* 0x00005a00160cda11 */ /* 0x001fc800078c08ff */
[----:B------:R-:W-:-:S05]  /*0540*/  @!P5 LEA.HI.X R13, R22, c[0x0][0x16c], R11, 0x1, P6 ;  /* 0x00005b00160dda11 */ /* 0x000fca00030f0c0b */
[----:B------:R0:W3:Y:S01]  /*0550*/  @!P5 LDG.E.U16 R5, [R12.64] ;  /* 0x000000060c05d981 */ /* 0x0000e2000c1e1500 */
[----:B------:R-:W-:-:S13]  /*0560*/  ISETP.NE.AND P6, PT, R31, RZ, PT ;  /* 0x000000ff1f00720c */ /* 0x000fda0003fc5270 */
[----:B------:R-:W4:Y:S01]  /*0570*/  @!P6 LDG.E.U16 R4, [R16.64] ;  /* 0x000000061004e981 */ /* 0x000f22000c1e1500 */
[----:B-1----:R-:W-:-:S03]  /*0580*/  P2R R15, PR, RZ, 0x40 ;  /* 0x00000040ff0f7803 */ /* 0x002fc60000000000 */
[----:B------:R-:W-:Y:S01]  /*0590*/  BAR.SYNC.DEFER_BLOCKING 0x0 ;  /* 0x0000000000007b1d */ /* 0x000fe20000010000 */
[----:B------:R-:W-:Y:S02]  /*05a0*/  ISETP.NE.AND P6, PT, R33, RZ, PT ;  /* 0x000000ff2100720c */ /* 0x000fe40003fc5270 */
[----:B0-----:R-:W-:Y:S02]  /*05b0*/  P2R R13, PR, RZ, 0x1 ;  /* 0x00000001ff0d7803 */ /* 0x001fe40000000000 */
[----:B------:R-:W-:Y:S01]  /*05c0*/  ISETP.NE.AND P0, PT, R32, RZ, PT ;  /* 0x000000ff2000720c */ /* 0x000fe20003f05270 */
[----:B------:R-:W-:-:S08]  /*05d0*/  IMAD.MOV.U32 R11, RZ, RZ, -0x800001 ;  /* 0xff7fffffff0b7424 */ /* 0x000fd000078e00ff */
[----:B--2---:R-:W-:Y:S02]  /*05e0*/  @!P6 HADD2.F32 R22, -RZ, R2.H0_H0 ;  /* 0x20000002ff16e230 */ /* 0x004fe40000004100 */
[----:B---3--:R-:W-:-:S05]  /*05f0*/  @!P5 HADD2.F32 R14, -RZ, R5.H0_H0 ;  /* 0x20000005ff0ed230 */ /* 0x008fca0000004100 */
[----:B------:R-:W-:Y:S01]  /*0600*/  @!P5 FMNMX.FTZ R11, R14, -3.40282346638528859812e+38, !PT ;  /* 0xff7fffff0e0bd809 */ /* 0x000fe20007810000 */
[----:B------:R-:W-:-:S03]  /*0610*/  @!P0 HADD2.F32 R14, -RZ, R3.H0_H0 ;  /* 0x20000003ff0e8230 */ /* 0x000fc60000004100 */
[----:B------:R-:W-:Y:S02]  /*0620*/  @!P6 FMNMX.FTZ R11, R11, R22, !PT ;  /* 0x000000160b0be209 */ /* 0x000fe40007810000 */
[----:B------:R-:W-:Y:S02]  /*0630*/  ISETP.NE.AND P6, PT, R15, RZ, PT ;  /* 0x000000ff0f00720c */ /* 0x000fe40003fc5270 */
[----:B------:R-:W-:Y:S02]  /*0640*/  @!P0 FMNMX.FTZ R11, R11, R14, !PT ;  /* 0x0000000e0b0b8209 */ /* 0x000fe40007810000 */
[----:B------:R-:W-:-:S09]  /*0650*/  ISETP.NE.AND P0, PT, R13, RZ, PT ;  /* 0x000000ff0d00720c */ /* 0x000fd20003f05270 */
[----:B----4-:R-:W-:-:S04]  /*0660*/  @!P6 HADD2.F32 R12, -RZ, R4.H0_H0 ;  /* 0x20000004ff0ce230 */ /* 0x010fc80000004100 */
[----:B------:R-:W-:Y:S01]  /*0670*/  @!P0 HADD2.F32 R14, -RZ, R6.H0_H0 ;  /* 0x20000006ff0e8230 */ /* 0x000fe20000004100 */
[----:B------:R-:W-:Y:S01]  /*0680*/  @!P6 FMNMX.FTZ R11, R11, R12, !PT ;  /* 0x0000000c0b0be209 */ /* 0x000fe20007810000 */
[----:B-----5:R-:W-:-:S03]  /*0690*/  @!P1 HADD2.F32 R12, -RZ, R7.H0_H0 ;  /* 0x20000007ff0c9230 */ /* 0x020fc60000004100 */
[----:B------:R-:W-:Y:S01]  /*06a0*/  @!P0 FMNMX.FTZ R11, R11, R14, !PT ;  /* 0x0000000e0b0b8209 */ /* 0x000fe20007810000 */
[----:B------:R-:W-:-:S03]  /*06b0*/  @!P2 HADD2.F32 R14, -RZ, R8.H0_H0 ;  /* 0x20000008ff0ea230 */ /* 0x000fc60000004100 */
[----:B------:R-:W-:Y:S01]  /*06c0*/  @!P1 FMNMX.FTZ R11, R11, R12, !PT ;  /* 0x0000000c0b0b9209 */ /* 0x000fe20007810000 */
[----:B------:R-:W-:-:S03]  /*06d0*/  @!P3 HADD2.F32 R12, -RZ, R9.H0_H0 ;  /* 0x20000009ff0cb230 */ /* 0x000fc60000004100 */
[----:B------:R-:W-:Y:S01]  /*06e0*/  @!P2 FMNMX.FTZ R11, R11, R14, !PT ;  /* 0x0000000e0b0ba209 */ /* 0x000fe20007810000 */
[----:B------:R-:W-:-:S03]  /*06f0*/  @!P4 HADD2.F32 R14, -RZ, R30.H0_H0 ;  /* 0x2000001eff0ec230 */ /* 0x000fc60000004100 */
[----:B------:R-:W-:-:S04]  /*0700*/  @!P3 FMNMX.FTZ R11, R11, R12, !PT ;  /* 0x0000000c0b0bb209 */ /* 0x000fc80007810000 */
        /* <DEDUP_REMOVED lines=20> */
[----:B------:R-:W-:Y:S01]  /*0850*/  ISETP.NE.AND P6, PT, R11, RZ, PT ;  /* 0x000000ff0b00720c */ /* 0x000fe20003fc5270 */
[----:B------:R-:W-:-:S12]  /*0860*/  ULDC UR4, c[0x0][0x0] ;  /* 0x0000000000047ab9 */ /* 0x000fd80000000800 */
[----:B------:R-:W-:-:S05]  /*0870*/  @!P6 SHF.R.S32.HI R12, RZ, 0x5, R12 ;  /* 0x00000005ff0ce819 */ /* 0x000fca000001140c */
[----:B------:R0:W-:Y:S01]  /*0880*/  @!P6 STS [R12.X4], R17 ;  /* 0x000000110c00e388 */ /* 0x0001e20000004800 */
[----:B------:R-:W-:-:S03]  /*0890*/  USHF.R.U32.HI UR4, URZ, 0x5, UR4 ;  /* 0x000000053f047899 */ /* 0x000fc60008011604 */
[----:B------:R-:W-:Y:S03]  /*08a0*/  BAR.SYNC.DEFER_BLOCKING 0x0 ;  /* 0x0000000000007b1d */ /* 0x000fe60000010000 */
        /* <DEDUP_REMOVED lines=11> */
.L_x_7430:
        /* <DEDUP_REMOVED lines=13> */
.L_x_7431:
[----:B-1----:R-:W-:-:S04]  /*0a30*/  FSETP.GEU.FTZ.AND P6, PT, R15, R12, PT ;  /* 0x0000000c0f00720b */ /* 0x002fc80003fde000 */
[----:B0-----:R-:W-:-:S04]  /*0a40*/  FSEL R15, R12, R15, !P6 ;  /* 0x0000000f0c0f7208 */ /* 0x001fc80007000000 */
.L_x_7407:
[----:B0-----:R-:W-:Y:S05]  /*0a50*/  BSYNC B0 ;  /* 0x0000000000007941 */ /* 0x001fea0003800000 */
.L_x_7406:
[----:B------:R-:W0:Y:S01]  /*0a60*/  S2R R14, SR_TID.X ;  /* 0x00000000000e7919 */ /* 0x000e220000002100 */
[----:B------:R-:W-:Y:S01]  /*0a70*/  WARPSYNC 0xffffffff ;  /* 0xffffffff00007948 */ /* 0x000fe20003800000 */
[----:B0-----:R-:W-:-:S04]  /*0a80*/  ISETP.NE.AND P6, PT, R14, RZ, PT ;  /* 0x000000ff0e00720c */ /* 0x001fc80003fc5270 */
[----:B------:R-:W-:-:S09]  /*0a90*/  P2R R10, PR, RZ, 0x40 ;  /* 0x00000040ff0a7803 */ /* 0x000fd20000000000 */
[----:B-1----:R0:W-:Y:S02]  /*0aa0*/  @!P6 STS [RZ], R15 ;  /* 0x0000000fff00e388 */ /* 0x0021e40000000800 */
[----:B------:R-:W-:Y:S01]  /*0ab0*/  BAR.SYNC.DEFER_BLOCKING 0x0 ;  /* 0x0000000000007b1d */ /* 0x000fe20000010000 */
[----:B------:R-:W-:Y:S01]  /*0ac0*/  P2R R22, PR, RZ, 0x10 ;  /* 0x00000010ff167803 */ /* 0x000fe20000000000 */
[----:B------:R-:W-:Y:S01]  /*0ad0*/  @!P5 HADD2.F32 R13, -RZ, R5.H0_H0 ;  /* 0x20000005ff0dd230 */ /* 0x000fe20000004100 */
[----:B------:R-:W-:Y:S01]  /*0ae0*/  ISETP.NE.AND P4, PT, R33, RZ, PT ;  /* 0x000000ff2100720c */ /* 0x000fe20003f85270 */
[----:B------:R-:W-:Y:S01]  /*0af0*/  @!P2 HADD2.F32 R23, -RZ, R8.H0_H0 ;  /* 0x20000008ff17a230 */ /* 0x000fe20000004100 */
[----:B------:R-:W-:Y:S01]  /*0b00*/  P2R R21, PR, RZ, 0x8 ;  /* 0x00000008ff157803 */ /* 0x000fe20000000000 */
[----:B------:R-:W-:Y:S01]  /*0b10*/  BSSY B0, `(.L_x_7410) ;  /* 0x0000057000007945 */ /* 0x000fe20003800000 */
[----:B------:R-:W-:Y:S02]  /*0b20*/  ISETP.NE.AND P3, PT, R32, RZ, PT ;  /* 0x000000ff2000720c */ /* 0x000fe40003f65270 */
[----:B------:R-:W-:Y:S02]  /*0b30*/  ISETP.NE.AND P6, PT, R31, RZ, PT ;  /* 0x000000ff1f00720c */ /* 0x000fe40003fc5270 */
[----:B------:R-:W-:-:S09]  /*0b40*/  P2R R24, PR, RZ, 0x20 ;  /* 0x00000020ff187803 */ /* 0x000fd20000000000 */
[----:B0-----:R-:W-:Y:S02]  /*0b50*/  @!P3 HADD2.F32 R15, -RZ, R3.H0_H0 ;  /* 0x20000003ff0fb230 */ /* 0x001fe40000004100 */
[----:B------:R-:W-:Y:S01]  /*0b60*/  @!P6 HADD2.F32 R19, -RZ, R4.H0_H0 ;  /* 0x20000004ff13e230 */ /* 0x000fe20000004100 */
[----:B------:R-:W0:Y:S02]  /*0b70*/  LDS R10, [RZ] ;  /* 0x00000000ff0a7984 */ /* 0x000e240000000800 */
[--C-:B0-----:R-:W-:Y:S01]  /*0b80*/  @!P5 FADD.FTZ R12, R13, -R10.reuse ;  /* 0x8000000a0d0cd221 */ /* 0x101fe20000010000 */
[----:B------:R-:W-:Y:S01]  /*0b90*/  @!P4 HADD2.F32 R13, -RZ, R2.H0_H0 ;  /* 0x20000002ff0dc230 */ /* 0x000fe20000004100 */
[--C-:B------:R-:W-:Y:S02]  /*0ba0*/  @!P2 FADD.FTZ R23, R23, -R10.reuse ;  /* 0x8000000a1717a221 */ /* 0x100fe40000010000 */
[----:B------:R-:W-:Y:S02]  /*0bb0*/  @!P5 FMUL.FTZ R12, R12, 1.4426950216293334961 ;  /* 0x3fb8aa3b0c0cd820 */ /* 0x000fe40000410000 */
[----:B------:R-:W-:-:S02]  /*0bc0*/  @!P4 FADD.FTZ R13, R13, -R10 ;  /* 0x8000000a0d0dc221 */ /* 0x000fc40000010000 */
[----:B------:R0:W1:Y:S01]  /*0bd0*/  @!P5 MUFU.EX2 R16, R12 ;  /* 0x0000000c0010d308 */ /* 0x0000620000000800 */
[----:B------:R-:W-:Y:S02]  /*0be0*/  @!P2 FMUL.FTZ R23, R23, 1.4426950216293334961 ;  /* 0x3fb8aa3b1717a820 */ /* 0x000fe40000410000 */
[----:B------:R-:W-:Y:S02]  /*0bf0*/  @!P4 FMUL.FTZ R17, R13, 1.4426950216293334961 ;  /* 0x3fb8aa3b0d11c820 */ /* 0x000fe40000410000 */
[----:B------:R-:W-:-:S03]  /*0c00*/  @!P3 FADD.FTZ R13, R15, -R10 ;  /* 0x8000000a0f0db221 */ /* 0x000fc60000010000 */
[----:B------:R-:W-:Y:S01]  /*0c10*/  @!P2 MUFU.EX2 R23, R23 ;  /* 0x000000170017a308 */ /* 0x000fe20000000800 */
[----:B------:R-:W-:Y:S02]  /*0c20*/  @!P3 FMUL.FTZ R15, R13, 1.4426950216293334961 ;  /* 0x3fb8aa3b0d0fb820 */ /* 0x000fe40000410000 */
[----:B------:R-:W-:Y:S01]  /*0c30*/  @!P6 FADD.FTZ R13, R19, -R10 ;  /* 0x8000000a130de221 */ /* 0x000fe20000010000 */
[----:B------:R-:W-:-:S03]  /*0c40*/  @!P0 HADD2.F32 R19, -RZ, R6.H0_H0 ;  /* 0x20000006ff138230 */ /* 0x000fc60000004100 */
[----:B------:R-:W-:Y:S01]  /*0c50*/  @!P6 FMUL.FTZ R13, R13, 1.4426950216293334961 ;  /* 0x3fb8aa3b0d0de820 */ /* 0x000fe20000410000 */
[----:B------:R-:W2:Y:S01]  /*0c60*/  @!P4 MUFU.EX2 R17, R17 ;  /* 0x000000110011c308 */ /* 0x000ea20000000800 */
[----:B0-----:R-:W-:-:S04]  /*0c70*/  @!P0 FADD.FTZ R12, R19, -R10 ;  /* 0x8000000a130c8221 */ /* 0x001fc80000010000 */
[----:B------:R-:W-:Y:S02]  /*0c80*/  @!P0 FMUL.FTZ R19, R12, 1.4426950216293334961 ;  /* 0x3fb8aa3b0c138820 */ /* 0x000fe40000410000 */
[----:B------:R-:W-:Y:S01]  /*0c90*/  IMAD.MOV.U32 R12, RZ, RZ, RZ ;  /* 0x000000ffff0c7224 */ /* 0x000fe200078e00ff */
[----:B------:R-:W0:Y:S01]  /*0ca0*/  @!P3 MUFU.EX2 R15, R15 ;  /* 0x0000000f000fb308 */ /* 0x000e220000000800 */
[----:B-1----:R-:W-:Y:S01]  /*0cb0*/  @!P5 FADD.FTZ R12, RZ, R16 ;  /* 0x00000010ff0cd221 */ /* 0x002fe20000010000 */
[----:B------:R-:W-:Y:S01]  /*0cc0*/  BAR.SYNC.DEFER_BLOCKING 0x0 ;  /* 0x0000000000007b1d */ /* 0x000fe20000010000 */
[----:B------:R-:W-:Y:S01]  /*0cd0*/  ISETP.NE.AND P3, PT, R21, RZ, PT ;  /* 0x000000ff1500720c */ /* 0x000fe20003f65270 */
[----:B------:R-:W-:Y:S01]  /*0ce0*/  @!P1 HADD2.F32 R21, -RZ, R7.H0_H0 ;  /* 0x20000007ff159230 */ /* 0x000fe20000004100 */
[----:B------:R-:W-:Y:S01]  /*0cf0*/  ISETP.NE.AND P5, PT, R32, RZ, PT ;  /* 0x000000ff2000720c */ /* 0x000fe20003fa5270 */
[----:B--2---:R-:W-:Y:S01]  /*0d00*/  @!P4 FADD.FTZ R12, R12, R17 ;  /* 0x000000110c0cc221 */ /* 0x004fe20000010000 */
[----:B------:R-:W-:-:S02]  /*0d10*/  ISETP.NE.AND P4, PT, R22, RZ, PT ;  /* 0x000000ff1600720c */ /* 0x000fc40003f85270 */
[----:B------:R-:W-:Y:S01]  /*0d20*/  @!P1 FADD.FTZ R21, R21, -R10 ;  /* 0x8000000a15159221 */ /* 0x000fe20000010000 */
[----:B------:R-:W1:Y:S03]  /*0d30*/  @!P6 MUFU.EX2 R13, R13 ;  /* 0x0000000d000de308 */ /* 0x000e660000000800 */
[----:B------:R-:W-:-:S03]  /*0d40*/  @!P1 FMUL.FTZ R21, R21, 1.4426950216293334961 ;  /* 0x3fb8aa3b15159820 */ /* 0x000fc60000410000 */
[----:B------:R-:W-:Y:S02]  /*0d50*/  @!P3 HADD2.F32 R25, -RZ, R9.H0_H0 ;  /* 0x20000009ff19b230 */ /* 0x000fe40000004100 */
[----:B0-----:R-:W-:Y:S01]  /*0d60*/  @!P5 FADD.FTZ R12, R12, R15 ;  /* 0x0000000f0c0cd221 */ /* 0x001fe20000010000 */
[----:B------:R-:W0:Y:S01]  /*0d70*/  @!P0 MUFU.EX2 R19, R19 ;  /* 0x0000001300138308 */ /* 0x000e220000000800 */
[----:B------:R-:W-:Y:S01]  /*0d80*/  ISETP.NE.AND P5, PT, R18, RZ, PT ;  /* 0x000000ff1200720c */ /* 0x000fe20003fa5270 */
[----:B------:R-:W-:Y:S01]  /*0d90*/  @!P3 FADD.FTZ R16, R25, -R10 ;  /* 0x8000000a1910b221 */ /* 0x000fe20000010000 */
[----:B------:R-:W-:-:S03]  /*0da0*/  @!P4 HADD2.F32 R17, -RZ, R30.H0_H0 ;  /* 0x2000001eff11c230 */ /* 0x000fc60000004100 */
[----:B------:R-:W-:Y:S02]  /*0db0*/  @!P3 FMUL.FTZ R16, R16, 1.4426950216293334961 ;  /* 0x3fb8aa3b1010b820 */ /* 0x000fe40000410000 */
[----:B------:R-:W2:Y:S01]  /*0dc0*/  @!P1 MUFU.EX2 R21, R21 ;  /* 0x0000001500159308 */ /* 0x000ea20000000800 */
[----:B------:R-:W-:Y:S02]  /*0dd0*/  @!P4 FADD.FTZ R17, R17, -R10 ;  /* 0x8000000a1111c221 */ /* 0x000fe40000010000 */
[----:B-1----:R-:W-:Y:S01]  /*0de0*/  @!P6 FADD.FTZ R12, R12, R13 ;  /* 0x0000000d0c0ce221 */ /* 0x002fe20000010000 */
[----:B------:R-:W-:Y:S01]  /*0df0*/  ISETP.NE.AND P6, PT, R11, RZ, PT ;  /* 0x000000ff0b00720c */ /* 0x000fe20003fc5270 */
[----:B------:R-:W-:-:S03]  /*0e00*/  @!P4 FMUL.FTZ R17, R17, 1.4426950216293334961 ;  /* 0x3fb8aa3b1111c820 */ /* 0x000fc60000410000 */
[----:B------:R-:W1:Y:S01]  /*0e10*/  @!P3 MUFU.EX2 R15, R16 ;  /* 0x00000010000fb308 */ /* 0x000e620000000800 */
[----:B0-----:R-:W-:-:S07]  /*0e20*/  @!P0 FADD.FTZ R12, R12, R19 ;  /* 0x000000130c0c8221 */ /* 0x001fce0000010000 */
[----:B------:R-:W0:Y:S01]  /*0e30*/  @!P4 MUFU.EX2 R17, R17 ;  /* 0x000000110011c308 */ /* 0x000e220000000800 */
[----:B--2---:R-:W-:Y:S01]  /*0e40*/  @!P1 FADD.FTZ R12, R12, R21 ;  /* 0x000000150c0c9221 */ /* 0x004fe20000010000 */
[----:B------:R-:W-:-:S03]  /*0e50*/  @!P6 SHF.R.S32.HI R19, RZ, 0x1f, R14 ;  /* 0x0000001fff13e819 */ /* 0x000fc6000001140e */
[----:B------:R-:W-:Y:S01]  /*0e60*/  @!P2 FADD.FTZ R12, R12, R23 ;  /* 0x000000170c0ca221 */ /* 0x000fe20000010000 */
[----:B------:R-:W-:-:S03]  /*0e70*/  @!P6 LEA.HI R19, R19, R14, RZ, 0x5 ;  /* 0x0000000e1313e211 */ /* 0x000fc600078f28ff */
[----:B-1----:R-:W-:-:S04]  /*0e80*/  @!P3 FADD.FTZ R12, R12, R15 ;  /* 0x0000000f0c0cb221 */ /* 0x002fc80000010000 */
        /* <DEDUP_REMOVED lines=21> */
.L_x_7432:
        /* <DEDUP_REMOVED lines=9> */
.L_x_7433:
[----:B01----:R-:W-:Y:S02]  /*1070*/  FADD.FTZ R16, R13, R16 ;  /* 0x000000100d107221 */ /* 0x003fe40000010000 */
.L_x_7411:
[----:B------:R-:W-:Y:S05]  /*1080*/  BSYNC B0 ;  /* 0x0000000000007941 */ /* 0x000fea0003800000 */
.L_x_7410:
        /* <DEDUP_REMOVED lines=11> */
[----:B------:R-:W-:Y:S01]  /*1140*/  HADD2.F32 R15, -RZ, R5.H0_H0 ;  /* 0x20000005ff0f7230 */ /* 0x000fe20000004100 */
[C---:B------:R-:W-:Y:S01]  /*1150*/  LEA R12, P5, R14.reuse, c[0x0][0x160], 0x1 ;  /* 0x000058000e0c7a11 */ /* 0x040fe200078a08ff */
[----:B0-----:R-:W-:Y:S03]  /*1160*/  MUFU.RCP R5, R11 ;  /* 0x0000000b00057308 */ /* 0x001fe60000001000 */
[----:B------:R-:W-:Y:S01]  /*1170*/  FADD.FTZ R15, R15, -R10 ;  /* 0x8000000a0f0f7221 */ /* 0x000fe20000010000 */
[----:B------:R-:W-:-:S03]  /*1180*/  LEA.HI.X R13, R14, c[0x0][0x164], R13, 0x1, P5 ;  /* 0x000059000e0d7a11 */ /* 0x000fc600028f0c0d */
[----:B------:R-:W-:-:S04]  /*1190*/  FMUL.FTZ R15, R15, 1.4426950216293334961 ;  /* 0x3fb8aa3b0f0f7820 */ /* 0x000fc80000410000 */
[----:B------:R-:W0:Y:S02]  /*11a0*/  MUFU.EX2 R14, R15 ;  /* 0x0000000f000e7308 */ /* 0x000e240000000800 */
[----:B0-----:R-:W-:-:S05]  /*11b0*/  FMUL.FTZ R5, R14, R5 ;  /* 0x000000050e057220 */ /* 0x001fca0000410000 */
[----:B------:R-:W-:-:S05]  /*11c0*/  F2FP.PACK_AB R5, RZ, R5 ;  /* 0x00000005ff05723e */ /* 0x000fca00000000ff */
[----:B------:R0:W-:Y:S02]  /*11d0*/  STG.E.U16 [R12.64], R5 ;  /* 0x000000050c007986 */ /* 0x0001e4000c101506 */
.L_x_7415:
[----:B------:R-:W-:Y:S05]  /*11e0*/  BSYNC B0 ;  /* 0x0000000000007941 */ /* 0x000fea0003800000 */
.L_x_7414:
        /* <DEDUP_REMOVED lines=10> */
[----:B------:R-:W-:Y:S01]  /*1290*/  LEA.HI.X R13, R14, c[0x0][0x164], R5, 0x1, P5 ;  /* 0x000059000e0d7a11 */ /* 0x000fe200028f0c05 */
[----:B------:R-:W-:-:S05]  /*12a0*/  HADD2.F32 R5, -RZ, R2.H0_H0 ;  /* 0x20000002ff057230 */ /* 0x000fca0000004100 */
[----:B------:R-:W-:-:S04]  /*12b0*/  FADD.FTZ R5, R5, -R10 ;  /* 0x8000000a05057221 */ /* 0x000fc80000010000 */
[----:B------:R-:W-:-:S04]  /*12c0*/  FMUL.FTZ R5, R5, 1.4426950216293334961 ;  /* 0x3fb8aa3b05057820 */ /* 0x000fc80000410000 */
[----:B------:R-:W0:Y:S02]  /*12d0*/  MUFU.EX2 R2, R5 ;  /* 0x0000000500027308 */ /* 0x000e240000000800 */
[----:B0-----:R-:W-:-:S05]  /*12e0*/  FMUL.FTZ R2, R2, R15 ;  /* 0x0000000f02027220 */ /* 0x001fca0000410000 */
[----:B------:R-:W-:-:S05]  /*12f0*/  F2FP.PACK_AB R2, RZ, R2 ;  /* 0x00000002ff02723e */ /* 0x000fca00000000ff */
[----:B------:R0:W-:Y:S02]  /*1300*/  STG.E.U16 [R12.64], R2 ;  /* 0x000000020c007986 */ /* 0x0001e4000c101506 */
.L_x_7417:
[----:B------:R-:W-:Y:S05]  /*1310*/  BSYNC B0 ;  /* 0x0000000000007941 */ /* 0x000fea0003800000 */
.L_x_7416:
[----:B------:R-:W-:Y:S01]  /*1320*/  ISETP.NE.AND P5, PT, R32, RZ, PT ;  /* 0x000000ff2000720c */ /* 0x000fe20003fa5270 */
[----:B------:R-:W-:-:S12]  /*1330*/  BSSY B0, `(.L_x_7418) ;  /* 0x0000012000007945 */ /* 0x000fd80003800000 */
[----:B------:R-:W-:Y:S05]  /*1340*/  @P5 BRA `(.L_x_7419) ;  /* 0x0000010000005947 */ /* 0x000fea0003800000 */
[----:B0-----:R-:W0:Y:S01]  /*1350*/  S2R R2, SR_TID.X ;  /* 0x0000000000027919 */ /* 0x001e220000002100 */
[----:B------:R-:W-:Y:S01]  /*1360*/  HADD2.F32 R3, -RZ, R3.H0_H0 ;  /* 0x20000003ff037230 */ /* 0x000fe20000004100 */
        /* <DEDUP_REMOVED lines=11> */
[----:B------:R-:W-:Y:S02]  /*1420*/  F2FP.PACK_AB R5, RZ, R3 ;  /* 0x00000003ff05723e */ /* 0x000fe400000000ff */
[----:B------:R-:W-:-:S05]  /*1430*/  LEA.HI.X R3, R12, c[0x0][0x164], R13, 0x1, P5 ;  /* 0x000059000c037a11 */ /* 0x000fca00028f0c0d */
[----:B------:R0:W-:Y:S02]  /*1440*/  STG.E.U16 [R2.64], R5 ;  /* 0x0000000502007986 */ /* 0x0001e4000c101506 */
.L_x_7419:
[----:B------:R-:W-:Y:S05]  /*1450*/  BSYNC B0 ;  /* 0x0000000000007941 */ /* 0x000fea0003800000 */
.L_x_7418:
        /* <DEDUP_REMOVED lines=20> */
.L_x_7421:
[----:B------:R-:W-:Y:S05]  /*15a0*/  BSYNC B0 ;  /* 0x0000000000007941 */ /* 0x000fea0003800000 */
.L_x_7420:
[----:B------:R-:W-:Y:S01]  /*15b0*/  BSSY B0, `(.L_x_7422) ;  /* 0x0000014000007945 */ /* 0x000fe20003800000 */
[----:B------:R-:W-:Y:S05]  /*15c0*/  @P0 BRA `(.L_x_7423) ;  /* 0x0000012000000947 */ /* 0x000fea0003800000 */
[----:B0-----:R-:W0:Y:S01]  /*15d0*/  S2R R2, SR_TID.X ;  /* 0x0000000000027919 */ /* 0x001e220000002100 */
[----:B------:R-:W-:Y:S01]  /*15e0*/  HADD2.F32 R3, -RZ, R6.H0_H0 ;  /* 0x20000006ff037230 */ /* 0x000fe20000004100 */
        /* <DEDUP_REMOVED lines=16> */
.L_x_7423:
[----:B------:R-:W-:Y:S05]  /*16f0*/  BSYNC B0 ;  /* 0x0000000000007941 */ /* 0x000fea0003800000 */
.L_x_7422:
[----:B------:R-:W-:Y:S01]  /*1700*/  BSSY B0, `(.L_x_7424) ;  /* 0x0000014000007945 */ /* 0x000fe20003800000 */
[----:B------:R-:W-:Y:S05]  /*1710*/  @P1 BRA `(.L_x_7425) ;  /* 0x0000012000001947 */ /* 0x000fea0003800000 */
[----:B0-----:R-:W0:Y:S01]  /*1720*/  S2R R2, SR_TID.X ;  /* 0x0000000000027919 */ /* 0x001e220000002100 */
[----:B------:R-:W-:Y:S01]  /*1730*/  HADD2.F32 R7, -RZ, R7.H0_H0 ;  /* 0x20000007ff077230 */ /* 0x000fe20000004100 */
        /* <DEDUP_REMOVED lines=16> */
.L_x_7425:
[----:B------:R-:W-:Y:S05]  /*1840*/  BSYNC B0 ;  /* 0x0000000000007941 */ /* 0x000fea0003800000 */
.L_x_7424:
        /* <DEDUP_REMOVED lines=21> */
.L_x_7427:
[----:B------:R-:W-:Y:S05]  /*19a0*/  BSYNC B0 ;  /* 0x0000000000007941 */ /* 0x000fea0003800000 */
.L_x_7426:
[----:B------:R-:W-:Y:S01]  /*19b0*/  BSSY B0, `(.L_x_7428) ;  /* 0x0000016000007945 */ /* 0x000fe20003800000 */
[----:B------:R-:W-:Y:S05]  /*19c0*/  @P3 BRA `(.L_x_7429) ;  /* 0x0000014000003947 */ /* 0x000fea0003800000 */
[----:B0-----:R-:W0:Y:S01]  /*19d0*/  S2R R2, SR_TID.X ;  /* 0x0000000000027919 */ /* 0x001e220000002100 */
[----:B------:R-:W-:Y:S01]  /*19e0*/  HADD2.F32 R9, -RZ, R9.H0_H0 ;  /* 0x20000009ff097230 */ /* 0x000fe20000004100 */
        /* <DEDUP_REMOVED lines=18> */
.L_x_7429:
[----:B------:R-:W-:Y:S05]  /*1b10*/  BSYNC B0 ;  /* 0x0000000000007941 */ /* 0x000fea0003800000 */
.L_x_7428:
[----:B------:R-:W-:Y:S05]  /*1b20*/  @P4 EXIT ;  /* 0x000000000000494d */ /* 0x000fea0003800000 */
[----:B0-----:R-:W0:Y:S01]  /*1b30*/  S2R R2, SR_TID.X ;  /* 0x0000000000027919 */ /* 0x001e220000002100 */
[----:B------:R-:W-:Y:S01]  /*1b40*/  HADD2.F32 R3, -RZ, R30.H0_H0 ;  /* 0x2000001eff037230 */ /* 0x000fe20000004100 */
[----:B------:R-:W-:Y:S01]  /*1b50*/  IMAD.MOV.U32 R5, RZ, RZ, c[0x0][0x0] ;  /* 0x00000000ff057624 */ /* 0x000fe200078e00ff */
[----:B------:R-:W-:Y:S01]  /*1b60*/  MUFU.RCP R11, R11 ;  /* 0x0000000b000b7308 */ /* 0x000fe20000001000 */
[----:B------:R-:W-:Y:S02]  /*1b70*/  IMAD.MOV.U32 R7, RZ, RZ, c[0x0][0x0] ;  /* 0x00000000ff077624 */ /* 0x000fe400078e00ff */
[----:B------:R-:W-:-:S04]  /*1b80*/  FADD.FTZ R3, R3, -R10 ;  /* 0x8000000a03037221 */ /* 0x000fc80000010000 */
[----:B------:R-:W-:Y:S02]  /*1b90*/  FMUL.FTZ R6, R3, 1.4426950216293334961 ;  /* 0x3fb8aa3b03067820 */ /* 0x000fe40000410000 */
[----:B------:R-:W-:-:S04]  /*1ba0*/  IMAD.MOV.U32 R3, RZ, RZ, c[0x0][0x0] ;  /* 0x00000000ff037624 */ /* 0x000fc800078e00ff */
[----:B------:R-:W2:Y:S01]  /*1bb0*/  MUFU.EX2 R6, R6 ;  /* 0x0000000600067308 */ /* 0x000ea20000000800 */
[----:B0-----:R-:W-:-:S04]  /*1bc0*/  IMAD R2, R5, 0x2, R2 ;  /* 0x0000000205027824 */ /* 0x001fc800078e0202 */
[----:B------:R-:W-:-:S04]  /*1bd0*/  IMAD R2, R7, 0x2, R2 ;  /* 0x0000000207027824 */ /* 0x000fc800078e0202 */
        /* <DEDUP_REMOVED lines=9> */
[----:B------:R-:W-:Y:S01]  /*1c70*/  STG.E.U16 [R2.64], R0 ;  /* 0x0000000002007986 */ /* 0x000fe2000c101506 */
[----:B------:R-:W-:Y:S05]  /*1c80*/  EXIT ;  /* 0x000000000000794d */ /* 0x000fea0003800000 */
.L_x_7408:
[----:B------:R-:W-:Y:S01]  /*1c90*/  IMAD.MOV.U32 R22, RZ, RZ, 0x10 ;  /* 0x00000010ff167424 */ /* 0x000fe200078e00ff */
[----:B------:R-:W-:Y:S01]  /*1ca0*/  MOV R12, 0x1ce0 ;  /* 0x00001ce0000c7802 */ /* 0x000fe20000000f00 */
[----:B------:R-:W-:Y:S02]  /*1cb0*/  IMAD.MOV.U32 R17, RZ, RZ, 0x1f ;  /* 0x0000001fff117424 */ /* 0x000fe400078e00ff */
[----:B------:R-:W-:Y:S02]  /*1cc0*/  IMAD.MOV.U32 R24, RZ, RZ, -0x1 ;  /* 0xffffffffff187424 */ /* 0x000fe400078e00ff */
[----:B-1----:R-:W-:Y:S05]  /*1cd0*/  CALL.REL.NOINC `($__internal_65_$__cuda_sm70_shflsync_down_p) ;  /* 0x0000040000007944 */ /* 0x002fea0003c00000 */
[----:B-1----:R-:W-:Y:S01]  /*1ce0*/  IMAD.MOV.U32 R10, RZ, RZ, R17 ;  /* 0x000000ffff0a7224 */ /* 0x002fe200078e0011 */
[----:B0-----:R-:W-:Y:S05]  /*1cf0*/  BRA `(.L_x_7430) ;  /* 0xffffec6000007947 */ /* 0x001fea000383ffff */
.L_x_7409:
[----:B------:R-:W-:Y:S01]  /*1d00*/  IMAD.MOV.U32 R22, RZ, RZ, 0x8 ;  /* 0x00000008ff167424 */ /* 0x000fe200078e00ff */
[----:B------:R-:W-:Y:S01]  /*1d10*/  MOV R12, 0x1d50 ;  /* 0x00001d50000c7802 */ /* 0x000fe20000000f00 */
[----:B------:R-:W-:Y:S02]  /*1d20*/  IMAD.MOV.U32 R17, RZ, RZ, 0x1f ;  /* 0x0000001fff117424 */ /* 0x000fe400078e00ff */
[----:B------:R-:W-:-:S02]  /*1d30*/  IMAD.MOV.U32 R24, RZ, RZ, -0x1 ;  /* 0xffffffffff187424 */ /* 0x000fc400078e00ff */
[----:B------:R-:W-:Y:S05]  /*1d40*/  CALL.REL.NOINC `($__internal_65_$__cuda_sm70_shflsync_down_p) ;  /* 0x0000039000007944 */ /* 0x000fea0003c00000 */
[----:B-1----:R-:W-:Y:S01]  /*1d50*/  FSETP.GEU.FTZ.AND P6, PT, R15, R17, PT ;  /* 0x000000110f00720b */ /* 0x002fe20003fde000 */
[----:B0-----:R-:W-:Y:S01]  /*1d60*/  IMAD.MOV.U32 R22, RZ, RZ, 0x4 ;  /* 0x00000004ff167424 */ /* 0x001fe200078e00ff */
[----:B------:R-:W-:Y:S01]  /*1d70*/  MOV R12, 0x1dc0 ;  /* 0x00001dc0000c7802 */ /* 0x000fe20000000f00 */
[----:B------:R-:W-:Y:S01]  /*1d80*/  IMAD.MOV.U32 R24, RZ, RZ, -0x1 ;  /* 0xffffffffff187424 */ /* 0x000fe200078e00ff */
[----:B------:R-:W-:Y:S01]  /*1d90*/  FSEL R15, R17, R15, !P6 ;  /* 0x0000000f110f7208 */ /* 0x000fe20007000000 */
[----:B------:R-:W-:-:S03]  /*1da0*/  IMAD.MOV.U32 R17, RZ, RZ, 0x1f ;  /* 0x0000001fff117424 */ /* 0x000fc600078e00ff */
        /* <DEDUP_REMOVED lines=15> */
[----:B-1----:R-:W-:Y:S01]  /*1ea0*/  IMAD.MOV.U32 R12, RZ, RZ, R17 ;  /* 0x000000ffff0c7224 */ /* 0x002fe200078e0011 */
[----:B0-----:R-:W-:Y:S05]  /*1eb0*/  BRA `(.L_x_7431) ;  /* 0xffffeb7000007947 */ /* 0x001fea000383ffff */
.L_x_7412:
[----:B-1----:R-:W-:Y:S01]  /*1ec0*/  IMAD.MOV.U32 R15, RZ, RZ, R16 ;  /* 0x000000ffff0f7224 */ /* 0x002fe200078e0010 */
[----:B0-----:R-:W-:Y:S01]  /*1ed0*/  MOV R12, 0x1f20 ;  /* 0x00001f20000c7802 */ /* 0x001fe20000000f00 */
[----:B------:R-:W-:-:S02]  /*1ee0*/  IMAD.MOV.U32 R22, RZ, RZ, 0x10 ;  /* 0x00000010ff167424 */ /* 0x000fc400078e00ff */
[----:B------:R-:W-:Y:S02]  /*1ef0*/  IMAD.MOV.U32 R17, RZ, RZ, 0x1f ;  /* 0x0000001fff117424 */ /* 0x000fe400078e00ff */
[----:B------:R-:W-:Y:S02]  /*1f00*/  IMAD.MOV.U32 R24, RZ, RZ, -0x1 ;  /* 0xffffffffff187424 */ /* 0x000fe400078e00ff */
[----:B------:R-:W-:Y:S05]  /*1f10*/  CALL.REL.NOINC `($__internal_65_$__cuda_sm70_shflsync_down_p) ;  /* 0x000001c000007944 */ /* 0x000fea0003c00000 */
[----:B-1----:R-:W-:Y:S01]  /*1f20*/  IMAD.MOV.U32 R11, RZ, RZ, R17 ;  /* 0x000000ffff0b7224 */ /* 0x002fe200078e0011 */
[----:B0-----:R-:W-:Y:S05]  /*1f30*/  BRA `(.L_x_7432) ;  /* 0xfffff0a000007947 */ /* 0x001fea000383ffff */
.L_x_7413:
[----:B------:R-:W-:Y:S01]  /*1f40*/  IMAD.MOV.U32 R22, RZ, RZ, 0x8 ;  /* 0x00000008ff167424 */ /* 0x000fe200078e00ff */
[----:B------:R-:W-:Y:S01]  /*1f50*/  MOV R12, 0x1f90 ;  /* 0x00001f90000c7802 */ /* 0x000fe20000000f00 */
[----:B------:R-:W-:Y:S02]  /*1f60*/  IMAD.MOV.U32 R17, RZ, RZ, 0x1f ;  /* 0x0000001fff117424 */ /* 0x000fe400078e00ff */
[----:B------:R-:W-:Y:S02]  /*1f70*/  IMAD.MOV.U32 R24, RZ, RZ, -0x1 ;  /* 0xffffffffff187424 */ /* 0x000fe400078e00ff */
[----:B0-----:R-:W-:Y:S05]  /*1f80*/  CALL.REL.NOINC `($__internal_65_$__cuda_sm70_shflsync_down_p) ;  /* 0x0000015000007944 */ /* 0x001fea0003c00000 */
[----:B01----:R-:W-:Y:S01]  /*1f90*/  FADD.FTZ R15, R15, R17 ;  /* 0x000000110f0f7221 */ /* 0x003fe20000010000 */
[----:B------:R-:W-:Y:S01]  /*1fa0*/  MOV R12, 0x1ff0 ;  /* 0x00001ff0000c7802 */ /* 0x000fe20000000f00 */
[----:B------:R-:W-:Y:S02]  /*1fb0*/  IMAD.MOV.U32 R22, RZ, RZ, 0x4 ;  /* 0x00000004ff167424 */ /* 0x000fe400078e00ff */
[----:B------:R-:W-:-:S02]  /*1fc0*/  IMAD.MOV.U32 R17, RZ, RZ, 0x1f ;  /* 0x0000001fff117424 */ /* 0x000fc400078e00ff */
[----:B------:R-:W-:Y:S02]  /*1fd0*/  IMAD.MOV.U32 R24, RZ, RZ, -0x1 ;  /* 0xffffffffff187424 */ /* 0x000fe400078e00ff */
[----:B------:R-:W-:Y:S05]  /*1fe0*/  CALL.REL.NOINC `($__internal_65_$__cuda_sm70_shflsync_down_p) ;  /* 0x000000f000007944 */ /* 0x000fea0003c00000 */
[----:B01----:R-:W-:Y:S01]  /*1ff0*/  FADD.FTZ R15, R15, R17 ;  /* 0x000000110f0f7221 */ /* 0x003fe20000010000 */
[----:B------:R-:W-:Y:S01]  /*2000*/  MOV R12, 0x2050 ;  /* 0x00002050000c7802 */ /* 0x000fe20000000f00 */
[----:B------:R-:W-:Y:S02]  /*2010*/  IMAD.MOV.U32 R22, RZ, RZ, 0x2 ;  /* 0x00000002ff167424 */ /* 0x000fe400078e00ff */
[----:B------:R-:W-:Y:S02]  /*2020*/  IMAD.MOV.U32 R17, RZ, RZ, 0x1f ;  /* 0x0000001fff117424 */ /* 0x000fe400078e00ff */
[----:B------:R-:W-:Y:S02]  /*2030*/  IMAD.MOV.U32 R24, RZ, RZ, -0x1 ;  /* 0xffffffffff187424 */ /* 0x000fe400078e00ff */
[----:B------:R-:W-:Y:S05]  /*2040*/  CALL.REL.NOINC `($__internal_65_$__cuda_sm70_shflsync_down_p) ;  /* 0x0000009000007944 */ /* 0x000fea0003c00000 */
[----:B-1----:R-:W-:Y:S01]  /*2050*/  FADD.FTZ R16, R15, R17 ;  /* 0x000000110f107221 */ /* 0x002fe20000010000 */
[----:B------:R-:W-:Y:S01]  /*2060*/  MOV R12, 0x20c0 ;  /* 0x000020c0000c7802 */ /* 0x000fe20000000f00 */
[----:B0-----:R-:W-:Y:S02]  /*2070*/  IMAD.MOV.U32 R22, RZ, RZ, 0x1 ;  /* 0x00000001ff167424 */ /* 0x001fe400078e00ff */
[----:B------:R-:W-:-:S02]  /*2080*/  IMAD.MOV.U32 R17, RZ, RZ, 0x1f ;  /* 0x0000001fff117424 */ /* 0x000fc400078e00ff */
[----:B------:R-:W-:Y:S02]  /*2090*/  IMAD.MOV.U32 R24, RZ, RZ, -0x1 ;  /* 0xffffffffff187424 */ /* 0x000fe400078e00ff */
[----:B------:R-:W-:Y:S02]  /*20a0*/  IMAD.MOV.U32 R15, RZ, RZ, R16 ;  /* 0x000000ffff0f7224 */ /* 0x000fe400078e0010 */
[----:B------:R-:W-:Y:S05]  /*20b0*/  CALL.REL.NOINC `($__internal_65_$__cuda_sm70_shflsync_down_p) ;  /* 0x0000002000007944 */ /* 0x000fea0003c00000 */
[----:B-1----:R-:W-:Y:S01]  /*20c0*/  IMAD.MOV.U32 R13, RZ, RZ, R17 ;  /* 0x000000ffff0d7224 */ /* 0x002fe200078e0011 */
[----:B0-----:R-:W-:Y:S05]  /*20d0*/  BRA `(.L_x_7433) ;  /* 0xffffef9000007947 */ /* 0x001fea000383ffff */
        .weak           $__internal_65_$__cuda_sm70_shflsync_down_p
        .type           $__internal_65_$__cuda_sm70_shflsync_down_p,@function
        .size           $__internal_65_$__cuda_sm70_shflsync_down_p,(.L_x_11274 - $__internal_65_$__cuda_sm70_shflsync_down_p)
$__internal_65_$__cuda_sm70_shflsync_down_p:
[----:B------:R-:W-:Y:S01]  /*20e0*/  IMAD.MOV.U32 R13, RZ, RZ, 0x0 ;  /* 0x00000000ff0d7424 */ /* 0x000fe200078e00ff */
[----:B------:R-:W-:Y:S04]  /*20f0*/  WARPSYNC R24 ;  /* 0x0000001800007348 */ /* 0x000fe80003800000 */
[----:B------:R0:W1:Y:S01]  /*2100*/  SHFL.DOWN PT, R17, R15, R22, R17 ;  /* 0x080000160f117389 */ /* 0x00006200000e0011 */
[----:B------:R-:W-:Y:S05]  /*2110*/  RET.REL.NODEC R12 `(_ZN2at6native43_GLOBAL__N__9ae7fba5_10_SoftMax_cu_9f978f6322cunn_SoftMaxForwardRegIN3c104HalfEfS4_NS1_22SoftMaxForwardEpilogueElLi9EEEvPT1_PKT_T3_) ;  /* 0xffffdee00c007950 */ /* 0x000fea0003c3ffff */
.L_x_7434:
        /* <DEDUP_REMOVED lines=14> */
.L_x_11274:


//--------------------- .text._ZN2at6native43_GLOBAL__N__9ae7fba5_10_SoftMax_cu_9f978f6322cunn_SoftMaxForwardRegIN3c104HalfEfS4_NS1_22SoftMaxForwardEpilogueElLi8EEEvPT1_PKT_T3_ --------------------------
	.section	.text._ZN2at6native43_GLOBAL__N__9ae7fba5_10_SoftMax_cu_9f978f6322cunn_SoftMaxForwardRegIN3c104HalfEfS4_NS1_22SoftMaxForwardEpilogueElLi8EEEvPT1_PKT_T3_,"ax",@progbits
	.sectioninfo	@"SHI_REGISTERS=35"
	.align	128
.text._ZN2at6native43_GLOBAL__N__9ae7fba5_10_SoftMax_cu_9f978f6322cunn_SoftMaxForwardRegIN3c104HalfEfS4_NS1_22SoftMaxForwardEpilogueElLi8EEEvPT1_PKT_T3_:
        .type           _ZN2at6native43_GLOBAL__N__9ae7fba5_10_SoftMax_cu_9f978f6322cunn_SoftMaxForwardRegIN3c104HalfEfS4_NS1_22SoftMaxForwardEpilogueElLi8EEEvPT1_PKT_T3_,@function
        .size           _ZN2at6native43_GLOBAL__N__9ae7fba5_10_SoftMax_cu_9f978f6322cunn_SoftMaxForwardRegIN3c104HalfEfS4_NS1_22SoftMaxForwardEpilogueElLi8EEEvPT1_PKT_T3_,(.L_x_11276 - _ZN2at6native43_GLOBAL__N__9ae7fba5_10_SoftMax_cu_9f978f6322cunn_SoftMaxForwardRegIN3c104HalfEfS4_NS1_22SoftMaxForwardEpilogueElLi8EEEvPT1_PKT_T3_)
        .other          _ZN2at6native43_GLOBAL__N__9ae7fba5_10_SoftMax_cu_9f978f6322cunn_SoftMaxForwardRegIN3c104HalfEfS4_NS1_22SoftMaxForwardEpilogueElLi8EEEvPT1_PKT_T3_,@"STO_CUDA_ENTRY STV_DEFAULT"
_ZN2at6native43_GLOBAL__N__9ae7fba5_10_SoftMax_cu_9f978f6322cunn_SoftMaxForwardRegIN3c104HalfEfS4_NS1_22SoftMaxForwardEpilogueElLi8EEEvPT1_PKT_T3_:
        /* <DEDUP_REMOVED lines=80> */
[----:B------:R-:W4:Y:S01]  /*0500*/  @!P0 LDG.E.U16 R5, [R16.64] ;  /* 0x0000000610058981 */ /* 0x000f22000c1e1500 */
[----:B0-----:R-:W-:-:S03]  /*0510*/  P2R R13, PR, RZ, 0x1 ;  /* 0x00000001ff0d7803 */ /* 0x001fc60000000000 */
[----:B------:R-:W-:Y:S01]  /*0520*/  BAR.SYNC.DEFER_BLOCKING 0x0 ;  /* 0x0000000000007b1d */ /* 0x000fe20000010000 */
[----:B------:R-:W-:Y:S01]  /*0530*/  ISETP.NE.AND P0, PT, R31, RZ, PT ;  /* 0x000000ff1f00720c */ /* 0x000fe20003f05270 */
[----:B------:R-:W-:-:S04]  /*0540*/  IMAD.MOV.U32 R11, RZ, RZ, -0x800001 ;  /* 0xff7fffffff0b7424 */ /* 0x000fc800078e00ff */
[----:B------:R-:W-:-:S08]  /*0550*/  ULDC UR4, c[0x0][0x0] ;  /* 0x0000000000047ab9 */ /* 0x000fd00000000800 */
[----:B-----5:R-:W-:Y:S02]  /*0560*/  @!P0 HADD2.F32 R32, -RZ, R2.H0_H0 ;  /* 0x20000002ff208230 */ /* 0x020fe40000004100 */
[----:B--2---:R-:W-:-:S05]  /*0570*/  @!P5 HADD2.F32 R26, -RZ, R3.H0_H0 ;  /* 0x20000003ff1ad230 */ /* 0x004fca0000004100 */
[----:B------:R-:W-:-:S04]  /*0580*/  @!P5 FMNMX.FTZ R11, R26, -3.40282346638528859812e+38, !PT ;  /* 0xff7fffff1a0bd809 */ /* 0x000fc80007810000 */
[----:B------:R-:W-:Y:S02]  /*0590*/  @!P0 FMNMX.FTZ R11, R11, R32, !PT ;  /* 0x000000200b0b8209 */ /* 0x000fe40007810000 */
[----:B------:R-:W-:Y:S01]  /*05a0*/  ISETP.NE.AND P0, PT, R13, RZ, PT ;  /* 0x000000ff0d00720c */ /* 0x000fe20003f05270 */
[----:B---3--:R-:W-:-:S05]  /*05b0*/  @!P6 HADD2.F32 R12, -RZ, R4.H0_H0 ;  /* 0x20000004ff0ce230 */ /* 0x008fca0000004100 */
[----:B------:R-:W-:Y:S01]  /*05c0*/  @!P6 FMNMX.FTZ R11, R11, R12, !PT ;  /* 0x0000000c0b0be209 */ /* 0x000fe20007810000 */
[----:B------:R-:W-:-:S06]  /*05d0*/  @!P1 HADD2.F32 R12, -RZ, R6.H0_H0 ;  /* 0x20000006ff0c9230 */ /* 0x000fcc0000004100 */
[----:B----4-:R-:W-:-:S05]  /*05e0*/  @!P0 HADD2.F32 R14, -RZ, R5.H0_H0 ;  /* 0x20000005ff0e8230 */ /* 0x010fca0000004100 */
        /* <DEDUP_REMOVED lines=28> */
[----:B------:R-:W-:-:S12]  /*07b0*/  USHF.R.U32.HI UR4, URZ, 0x5, UR4 ;  /* 0x000000053f047899 */ /* 0x000fd80008011604 */
        /* <DEDUP_REMOVED lines=14> */
.L_x_7457:
        /* <DEDUP_REMOVED lines=13> */
.L_x_7458:
[----:B-1----:R-:W-:-:S04]  /*0970*/  FSETP.GEU.FTZ.AND P6, PT, R15, R12, PT ;  /* 0x0000000c0f00720b */ /* 0x002fc80003fde000 */
[----:B0-----:R-:W-:-:S04]  /*0980*/  FSEL R15, R12, R15, !P6 ;  /* 0x0000000f0c0f7208 */ /* 0x001fc80007000000 */
.L_x_7436:
[----:B0-----:R-:W-:Y:S05]  /*0990*/  BSYNC B0 ;  /* 0x0000000000007941 */ /* 0x001fea0003800000 */
.L_x_7435:
        /* <DEDUP_REMOVED lines=10> */
[----:B------:R-:W-:Y:S01]  /*0a40*/  ISETP.NE.AND P6, PT, R30, RZ, PT ;  /* 0x000000ff1e00720c */ /* 0x000fe20003fc5270 */
[----:B------:R-:W-:Y:S01]  /*0a50*/  @!P1 HADD2.F32 R21, -RZ, R6.H0_H0 ;  /* 0x20000006ff159230 */ /* 0x000fe20000004100 */
[----:B------:R-:W-:Y:S01]  /*0a60*/  P2R R24, PR, RZ, 0x20 ;  /* 0x00000020ff187803 */ /* 0x000fe20000000000 */
[----:B------:R-:W-:Y:S01]  /*0a70*/  @!P3 HADD2.F32 R23, -RZ, R8.H0_H0 ;  /* 0x20000008ff17b230 */ /* 0x000fe20000004100 */
[----:B------:R-:W-:Y:S01]  /*0a80*/  BSSY B0, `(.L_x_7439) ;  /* 0x000004c000007945 */ /* 0x000fe20003800000 */
[----:B------:R-:W1:Y:S02]  /*0a90*/  LDS R10, [RZ] ;  /* 0x00000000ff0a7984 */ /* 0x000e640000000800 */
[----:B-1----:R-:W-:-:S04]  /*0aa0*/  @!P5 FADD.FTZ R12, R13, -R10 ;  /* 0x8000000a0d0cd221 */ /* 0x002fc80000010000 */
[----:B------:R-:W-:Y:S01]  /*0ab0*/  @!P4 HADD2.F32 R13, -RZ, R2.H0_H0 ;  /* 0x20000002ff0dc230 */ /* 0x000fe20000004100 */
[--C-:B------:R-:W-:Y:S02]  /*0ac0*/  @!P3 FADD.FTZ R23, R23, -R10.reuse ;  /* 0x8000000a1717b221 */ /* 0x100fe40000010000 */
[----:B0-----:R-:W-:Y:S02]  /*0ad0*/  @!P5 FMUL.FTZ R15, R12, 1.4426950216293334961 ;  /* 0x3fb8aa3b0c0fd820 */ /* 0x001fe40000410000 */
[--C-:B------:R-:W-:Y:S01]  /*0ae0*/  @!P4 FADD.FTZ R12, R13, -R10.reuse ;  /* 0x8000000a0d0cc221 */ /* 0x100fe20000010000 */
[----:B------:R-:W-:Y:S01]  /*0af0*/  @!P6 HADD2.F32 R13, -RZ, R4.H0_H0 ;  /* 0x20000004ff0de230 */ /* 0x000fe20000004100 */
[----:B------:R-:W-:Y:S02]  /*0b00*/  @!P3 FMUL.FTZ R23, R23, 1.4426950216293334961 ;  /* 0x3fb8aa3b1717b820 */ /* 0x000fe40000410000 */
[----:B------:R-:W-:Y:S01]  /*0b10*/  @!P4 FMUL.FTZ R12, R12, 1.4426950216293334961 ;  /* 0x3fb8aa3b0c0cc820 */ /* 0x000fe20000410000 */
[----:B------:R-:W0:Y:S01]  /*0b20*/  @!P5 MUFU.EX2 R15, R15 ;  /* 0x0000000f000fd308 */ /* 0x000e220000000800 */
[----:B------:R-:W-:-:S04]  /*0b30*/  @!P6 FADD.FTZ R13, R13, -R10 ;  /* 0x8000000a0d0de221 */ /* 0x000fc80000010000 */
[----:B------:R-:W-:-:S03]  /*0b40*/  @!P6 FMUL.FTZ R13, R13, 1.4426950216293334961 ;  /* 0x3fb8aa3b0d0de820 */ /* 0x000fc60000410000 */
[----:B------:R-:W1:Y:S01]  /*0b50*/  @!P4 MUFU.EX2 R12, R12 ;  /* 0x0000000c000cc308 */ /* 0x000e620000000800 */
[----:B------:R-:W-:Y:S01]  /*0b60*/  BAR.SYNC.DEFER_BLOCKING 0x0 ;  /* 0x0000000000007b1d */ /* 0x000fe20000010000 */
[----:B------:R-:W-:Y:S01]  /*0b70*/  ISETP.NE.AND P4, PT, R16, RZ, PT ;  /* 0x000000ff1000720c */ /* 0x000fe20003f85270 */
[----:B------:R-:W-:-:S04]  /*0b80*/  @!P0 FADD.FTZ R16, R19, -R10 ;  /* 0x8000000a13108221 */ /* 0x000fc80000010000 */
[----:B------:R-:W-:Y:S01]  /*0b90*/  @!P0 FMUL.FTZ R19, R16, 1.4426950216293334961 ;  /* 0x3fb8aa3b10138820 */ /* 0x000fe20000410000 */
[----:B------:R-:W2:Y:S01]  /*0ba0*/  @!P6 MUFU.EX2 R13, R13 ;  /* 0x0000000d000de308 */ /* 0x000ea20000000800 */
[----:B------:R-:W-:Y:S01]  /*0bb0*/  @!P1 FADD.FTZ R16, R21, -R10 ;  /* 0x8000000a15109221 */ /* 0x000fe20000010000 */
[----:B------:R-:W-:-:S03]  /*0bc0*/  @!P2 HADD2.F32 R21, -RZ, R7.H0_H0 ;  /* 0x20000007ff15a230 */ /* 0x000fc60000004100 */
[----:B------:R-:W-:Y:S02]  /*0bd0*/  @!P1 FMUL.FTZ R20, R16, 1.4426950216293334961 ;  /* 0x3fb8aa3b10149820 */ /* 0x000fe40000410000 */
[----:B------:R-:W-:Y:S01]  /*0be0*/  IMAD.MOV.U32 R16, RZ, RZ, RZ ;  /* 0x000000ffff107224 */ /* 0x000fe200078e00ff */
[----:B------:R-:W3:Y:S01]  /*0bf0*/  @!P0 MUFU.EX2 R19, R19 ;  /* 0x0000001300138308 */ /* 0x000ee20000000800 */
[----:B0-----:R-:W-:Y:S01]  /*0c00*/  @!P5 FADD.FTZ R16, RZ, R15 ;  /* 0x0000000fff10d221 */ /* 0x001fe20000010000 */
[----:B------:R-:W-:Y:S01]  /*0c10*/  ISETP.NE.AND P5, PT, R31, RZ, PT ;  /* 0x000000ff1f00720c */ /* 0x000fe20003fa5270 */
[----:B------:R-:W-:Y:S01]  /*0c20*/  @!P2 FADD.FTZ R22, R21, -R10 ;  /* 0x8000000a1516a221 */ /* 0x000fe20000010000 */
[----:B------:R-:W-:-:S03]  /*0c30*/  @!P4 HADD2.F32 R25, -RZ, R9.H0_H0 ;  /* 0x20000009ff19c230 */ /* 0x000fc60000004100 */
[----:B------:R-:W-:Y:S01]  /*0c40*/  @!P2 FMUL.FTZ R22, R22, 1.4426950216293334961 ;  /* 0x3fb8aa3b1616a820 */ /* 0x000fe20000410000 */
[----:B------:R-:W0:Y:S07]  /*0c50*/  @!P1 MUFU.EX2 R21, R20 ;  /* 0x0000001400159308 */ /* 0x000e2e0000000800 */
[----:B-1----:R-:W-:Y:S01]  /*0c60*/  @!P5 FADD.FTZ R16, R16, R12 ;  /* 0x0000000c1010d221 */ /* 0x002fe20000010000 */
[----:B------:R-:W1:Y:S01]  /*0c70*/  @!P2 MUFU.EX2 R15, R22 ;  /* 0x00000016000fa308 */ /* 0x000e620000000800 */
[----:B------:R-:W-:Y:S01]  /*0c80*/  @!P4 FADD.FTZ R12, R25, -R10 ;  /* 0x8000000a190cc221 */ /* 0x000fe20000010000 */
[----:B------:R-:W-:Y:S01]  /*0c90*/  ISETP.NE.AND P5, PT, R17, RZ, PT ;  /* 0x000000ff1100720c */ /* 0x000fe20003fa5270 */
[----:B--2---:R-:W-:Y:S01]  /*0ca0*/  @!P6 FADD.FTZ R16, R16, R13 ;  /* 0x0000000d1010e221 */ /* 0x004fe20000010000 */
[----:B------:R-:W-:Y:S01]  /*0cb0*/  ISETP.NE.AND P6, PT, R11, RZ, PT ;  /* 0x000000ff0b00720c */ /* 0x000fe20003fc5270 */
[----:B------:R-:W-:-:S02]  /*0cc0*/  @!P4 FMUL.FTZ R12, R12, 1.4426950216293334961 ;  /* 0x3fb8aa3b0c0cc820 */ /* 0x000fc40000410000 */
[----:B---3--:R-:W-:Y:S01]  /*0cd0*/  @!P0 FADD.FTZ R16, R16, R19 ;  /* 0x0000001310108221 */ /* 0x008fe20000010000 */
[----:B------:R-:W2:Y:S03]  /*0ce0*/  @!P3 MUFU.EX2 R23, R23 ;  /* 0x000000170017b308 */ /* 0x000ea60000000800 */
[----:B0-----:R-:W-:-:S05]  /*0cf0*/  @!P1 FADD.FTZ R16, R16, R21 ;  /* 0x0000001510109221 */ /* 0x001fca0000010000 */
[----:B------:R-:W0:Y:S01]  /*0d00*/  @!P4 MUFU.EX2 R13, R12 ;  /* 0x0000000c000dc308 */ /* 0x000e220000000800 */
[----:B-1----:R-:W-:Y:S01]  /*0d10*/  @!P2 FADD.FTZ R16, R16, R15 ;  /* 0x0000000f1010a221 */ /* 0x002fe20000010000 */
[----:B------:R-:W-:-:S04]  /*0d20*/  @!P6 SHF.R.S32.HI R19, RZ, 0x1f, R14 ;  /* 0x0000001fff13e819 */ /* 0x000fc8000001140e */
[----:B------:R-:W-:Y:S01]  /*0d30*/  @!P6 LEA.HI R19, R19, R14, RZ, 0x5 ;  /* 0x0000000e1313e211 */ /* 0x000fe200078f28ff */
[----:B--2---:R-:W-:-:S03]  /*0d40*/  @!P3 FADD.FTZ R16, R16, R23 ;  /* 0x000000171010b221 */ /* 0x004fc60000010000 */
[----:B------:R-:W-:Y:S01]  /*0d50*/  @!P6 SHF.R.S32.HI R22, RZ, 0x5, R19 ;  /* 0x00000005ff16e819 */ /* 0x000fe20000011413 */
[----:B0-----:R-:W-:-:S05]  /*0d60*/  @!P4 FADD.FTZ R16, R16, R13 ;  /* 0x0000000d1010c221 */ /* 0x001fca0000010000 */
[----:B------:R-:W0:Y:S02]  /*0d70*/  SHFL.DOWN PT, R13, R16, 0x10, 0x1f ;  /* 0x0a001f00100d7f89 */ /* 0x000e2400000e0000 */
[----:B0-----:R-:W-:Y:S02]  /*0d80*/  FADD.FTZ R13, R13, R16 ;  /* 0x000000100d0d7221 */ /* 0x001fe40000010000 */
[----:B------:R-:W-:-:S03]  /*0d90*/  IMAD.MOV.U32 R16, RZ, RZ, RZ ;  /* 0x000000ffff107224 */ /* 0x000fc600078e00ff */
        /* <DEDUP_REMOVED lines=16> */
.L_x_7459:
        /* <DEDUP_REMOVED lines=9> */
.L_x_7460:
[----:B01----:R-:W-:Y:S02]  /*0f30*/  FADD.FTZ R16, R13, R16 ;  /* 0x000000100d107221 */ /* 0x003fe40000010000 */
.L_x_7440:
[----:B------:R-:W-:Y:S05]  /*0f40*/  BSYNC B0 ;  /* 0x0000000000007941 */ /* 0x000fea0003800000 */
.L_x_7439:
        /* <DEDUP_REMOVED lines=21> */
.L_x_7444:
[----:B------:R-:W-:Y:S05]  /*10a0*/  BSYNC B0 ;  /* 0x0000000000007941 */ /* 0x000fea0003800000 */
.L_x_7443:
[----:B------:R-:W-:Y:S01]  /*10b0*/  ISETP.NE.AND P5, PT, R31, RZ, PT ;  /* 0x000000ff1f00720c */ /* 0x000fe20003fa5270 */
[----:B------:R-:W-:-:S12]  /*10c0*/  BSSY B0, `(.L_x_7445) ;  /* 0x0000011000007945 */ /* 0x000fd80003800000 */
[----:B------:R-:W-:Y:S05]  /*10d0*/  @P5 BRA `(.L_x_7446) ;  /* 0x000000f000005947 */ /* 0x000fea0003800000 */
[----:B0-----:R-:W0:Y:S01]  /*10e0*/  S2R R3, SR_TID.X ;  /* 0x0000000000037919 */ /* 0x001e220000002100 */
[----:B------:R-:W-:Y:S01]  /*10f0*/  HADD2.F32 R13, -RZ, R2.H0_H0 ;  /* 0x20000002ff0d7230 */ /* 0x000fe20000004100 */
        /* <DEDUP_REMOVED lines=13> */
.L_x_7446:
[----:B------:R-:W-:Y:S05]  /*11d0*/  BSYNC B0 ;  /* 0x0000000000007941 */ /* 0x000fea0003800000 */
.L_x_7445:
        /* <DEDUP_REMOVED lines=19> */
.L_x_7448:
[----:B------:R-:W-:Y:S05]  /*1310*/  BSYNC B0 ;  /* 0x0000000000007941 */ /* 0x000fea0003800000 */
.L_x_7447:
        /* <DEDUP_REMOVED lines=19> */
.L_x_7450:
[----:B------:R-:W-:Y:S05]  /*1450*/  BSYNC B0 ;  /* 0x0000000000007941 */ /* 0x000fea0003800000 */
.L_x_7449:
        /* <DEDUP_REMOVED lines=20> */
.L_x_7452:
[----:B------:R-:W-:Y:S05]  /*15a0*/  BSYNC B0 ;  /* 0x0000000000007941 */ /* 0x000fea0003800000 */
.L_x_7451:
        /* <DEDUP_REMOVED lines=20> */
.L_x_7454:
[----:B------:R-:W-:Y:S05]  /*16f0*/  BSYNC B0 ;  /* 0x0000000000007941 */ /* 0x000fea0003800000 */
.L_x_7453:
        /* <DEDUP_REMOVED lines=21> */
.L_x_7456:
[----:B------:R-:W-:Y:S05]  /*1850*/  BSYNC B0 ;  /* 0x0000000000007941 */ /* 0x000fea0003800000 */
.L_x_7455:
[----:B------:R-:W-:Y:S05]  /*1860*/  @P4 EXIT ;  /* 0x000000000000494d */ /* 0x000fea0003800000 */
        /* <DEDUP_REMOVED lines=21> */
.L_x_7437:
[----:B------:R-:W-:Y:S01]  /*19c0*/  IMAD.MOV.U32 R20, RZ, RZ, 0x10 ;  /* 0x00000010ff147424 */ /* 0x000fe200078e00ff */
[----:B------:R-:W-:Y:S01]  /*19d0*/  MOV R12, 0x1a10 ;  /* 0x00001a10000c7802 */ /* 0x000fe20000000f00 */
[----:B------:R-:W-:Y:S02]  /*19e0*/  IMAD.MOV.U32 R19, RZ, RZ, 0x1f ;  /* 0x0000001fff137424 */ /* 0x000fe400078e00ff */
[----:B------:R-:W-:Y:S02]  /*19f0*/  IMAD.MOV.U32 R22, RZ, RZ, -0x1 ;  /* 0xffffffffff167424 */ /* 0x000fe400078e00ff */
[----:B-1----:R-:W-:Y:S05]  /*1a00*/  CALL.REL.NOINC `($__internal_66_$__cuda_sm70_shflsync_down_p) ;  /* 0x0000040000007944 */ /* 0x002fea0003c00000 */
[----:B-1----:R-:W-:Y:S01]  /*1a10*/  IMAD.MOV.U32 R10, RZ, RZ, R19 ;  /* 0x000000ffff0a7224 */ /* 0x002fe200078e0013 */
[----:B0-----:R-:W-:Y:S05]  /*1a20*/  BRA `(.L_x_7457) ;  /* 0xffffee7000007947 */ /* 0x001fea000383ffff */
.L_x_7438:
[----:B------:R-:W-:Y:S01]  /*1a30*/  IMAD.MOV.U32 R20, RZ, RZ, 0x8 ;  /* 0x00000008ff147424 */ /* 0x000fe200078e00ff */
[----:B------:R-:W-:Y:S01]  /*1a40*/  MOV R12, 0x1a80 ;  /* 0x00001a80000c7802 */ /* 0x000fe20000000f00 */
[----:B------:R-:W-:Y:S02]  /*1a50*/  IMAD.MOV.U32 R19, RZ, RZ, 0x1f ;  /* 0x0000001fff137424 */ /* 0x000fe400078e00ff */
[----:B------:R-:W-:-:S02]  /*1a60*/  IMAD.MOV.U32 R22, RZ, RZ, -0x1 ;  /* 0xffffffffff167424 */ /* 0x000fc400078e00ff */
[----:B------:R-:W-:Y:S05]  /*1a70*/  CALL.REL.NOINC `($__internal_66_$__cuda_sm70_shflsync_down_p) ;  /* 0x0000039000007944 */ /* 0x000fea0003c00000 */
[----:B-1----:R-:W-:Y:S01]  /*1a80*/  FSETP.GEU.FTZ.AND P6, PT, R15, R19, PT ;  /* 0x000000130f00720b */ /* 0x002fe20003fde000 */
[----:B0-----:R-:W-:Y:S01]  /*1a90*/  IMAD.MOV.U32 R20, RZ, RZ, 0x4 ;  /* 0x00000004ff147424 */ /* 0x001fe200078e00ff */
[----:B------:R-:W-:Y:S01]  /*1aa0*/  MOV R12, 0x1af0 ;  /* 0x00001af0000c7802 */ /* 0x000fe20000000f00 */
[----:B------:R-:W-:Y:S01]  /*1ab0*/  IMAD.MOV.U32 R22, RZ, RZ, -0x1 ;  /* 0xffffffffff167424 */ /* 0x000fe200078e00ff */
[----:B------:R-:W-:Y:S01]  /*1ac0*/  FSEL R15, R19, R15, !P6 ;  /* 0x0000000f130f7208 */ /* 0x000fe20007000000 */
[----:B------:R-:W-:-:S03]  /*1ad0*/  IMAD.MOV.U32 R19, RZ, RZ, 0x1f ;  /* 0x0000001fff137424 */ /* 0x000fc600078e00ff */
        /* <DEDUP_REMOVED lines=15> */
[----:B-1----:R-:W-:Y:S01]  /*1bd0*/  IMAD.MOV.U32 R12, RZ, RZ, R19 ;  /* 0x000000ffff0c7224 */ /* 0x002fe200078e0013 */
[----:B0-----:R-:W-:Y:S05]  /*1be0*/  BRA `(.L_x_7458) ;  /* 0xffffed8000007947 */ /* 0x001fea000383ffff */
.L_x_7441:
[----:B-1----:R-:W-:Y:S01]  /*1bf0*/  IMAD.MOV.U32 R15, RZ, RZ, R16 ;  /* 0x000000ffff0f7224 */ /* 0x002fe200078e0010 */
[----:B------:R-:W-:Y:S01]  /*1c00*/  MOV R12, 0x1c50 ;  /* 0x00001c50000c7802 */ /* 0x000fe20000000f00 */
[----:B------:R-:W-:-:S02]  /*1c10*/  IMAD.MOV.U32 R20, RZ, RZ, 0x10 ;  /* 0x00000010ff147424 */ /* 0x000fc400078e00ff */
[----:B------:R-:W-:Y:S02]  /*1c20*/  IMAD.MOV.U32 R19, RZ, RZ, 0x1f ;  /* 0x0000001fff137424 */ /* 0x000fe400078e00ff */
[----:B0-----:R-:W-:Y:S02]  /*1c30*/  IMAD.MOV.U32 R22, RZ, RZ, -0x1 ;  /* 0xffffffffff167424 */ /* 0x001fe400078e00ff */
[----:B------:R-:W-:Y:S05]  /*1c40*/  CALL.REL.NOINC `($__internal_66_$__cuda_sm70_shflsync_down_p) ;  /* 0x000001c000007944 */ /* 0x000fea0003c00000 */
[----:B-1----:R-:W-:Y:S01]  /*1c50*/  IMAD.MOV.U32 R11, RZ, RZ, R19 ;  /* 0x000000ffff0b7224 */ /* 0x002fe200078e0013 */
[----:B0-----:R-:W-:Y:S05]  /*1c60*/  BRA `(.L_x_7459) ;  /* 0xfffff23000007947 */ /* 0x001fea000383ffff */
.L_x_7442:
[----:B------:R-:W-:Y:S01]  /*1c70*/  IMAD.MOV.U32 R20, RZ, RZ, 0x8 ;  /* 0x00000008ff147424 */ /* 0x000fe200078e00ff */
[----:B------:R-:W-:Y:S01]  /*1c80*/  MOV R12, 0x1cc0 ;  /* 0x00001cc0000c7802 */ /* 0x000fe20000000f00 */
[----:B------:R-:W-:Y:S02]  /*1c90*/  IMAD.MOV.U32 R19, RZ, RZ, 0x1f ;  /* 0x0000001fff137424 */ /* 0x000fe400078e00ff */
[----:B------:R-:W-:Y:S02]  /*1ca0*/  IMAD.MOV.U32 R22, RZ, RZ, -0x1 ;  /* 0xffffffffff167424 */ /* 0x000fe400078e00ff */
[----:B0-----:R-:W-:Y:S05]  /*1cb0*/  CALL.REL.NOINC `($__internal_66_$__cuda_sm70_shflsync_down_p) ;  /* 0x0000015000007944 */ /* 0x001fea0003c00000 */
[----:B01----:R-:W-:Y:S01]  /*1cc0*/  FADD.FTZ R15, R15, R19 ;  /* 0x000000130f0f7221 */ /* 0x003fe20000010000 */
[----:B------:R-:W-:Y:S01]  /*1cd0*/  MOV R12, 0x1d20 ;  /* 0x00001d20000c7802 */ /* 0x000fe20000000f00 */
[----:B------:R-:W-:Y:S02]  /*1ce0*/  IMAD.MOV.U32 R20, RZ, RZ, 0x4 ;  /* 0x00000004ff147424 */ /* 0x000fe400078e00ff */
[----:B------:R-:W-:-:S02]  /*1cf0*/  IMAD.MOV.U32 R19, RZ, RZ, 0x1f ;  /* 0x0000001fff137424 */ /* 0x000fc400078e00ff */
[----:B------:R-:W-:Y:S02]  /*1d00*/  IMAD.MOV.U32 R22, RZ, RZ, -0x1 ;  /* 0xffffffffff167424 */ /* 0x000fe400078e00ff */
[----:B------:R-:W-:Y:S05]  /*1d10*/  CALL.REL.NOINC `($__internal_66_$__cuda_sm70_shflsync_down_p) ;  /* 0x000000f000007944 */ /* 0x000fea0003c00000 */
[----:B01----:R-:W-:Y:S01]  /*1d20*/  FADD.FTZ R15, R15, R19 ;  /* 0x000000130f0f7221 */ /* 0x003fe20000010000 */
[----:B------:R-:W-:Y:S01]  /*1d30*/  MOV R12, 0x1d80 ;  /* 0x00001d80000c7802 */ /* 0x000fe20000000f00 */
[----:B------:R-:W-:Y:S02]  /*1d40*/  IMAD.MOV.U32 R20, RZ, RZ, 0x2 ;  /* 0x00000002ff147424 */ /* 0x000fe400078e00ff */
[----:B------:R-:W-:Y:S02]  /*1d50*/  IMAD.MOV.U32 R19, RZ, RZ, 0x1f ;  /* 0x0000001fff137424 */ /* 0x000fe400078e00ff */
[----:B------:R-:W-:Y:S02]  /*1d60*/  IMAD.MOV.U32 R22, RZ, RZ, -0x1 ;  /* 0xffffffffff167424 */ /* 0x000fe400078e00ff */
[----:B------:R-:W-:Y:S05]  /*1d70*/  CALL.REL.NOINC `($__internal_66_$__cuda_sm70_shflsync_down_p) ;  /* 0x0000009000007944 */ /* 0x000fea0003c00000 */
[----:B-1----:R-:W-:Y:S01]  /*1d80*/  FADD.FTZ R16, R15, R19 ;  /* 0x000000130f107221 */ /* 0x002fe20000010000 */
[----:B------:R-:W-:Y:S01]  /*1d90*/  MOV R12, 0x1df0 ;  /* 0x00001df0000c7802 */ /* 0x000fe20000000f00 */
[----:B0-----:R-:W-:Y:S02]  /*1da0*/  IMAD.MOV.U32 R20, RZ, RZ, 0x1 ;  /* 0x00000001ff147424 */ /* 0x001fe400078e00ff */
[----:B------:R-:W-:-:S02]  /*1db0*/  IMAD.MOV.U32 R19, RZ, RZ, 0x1f ;  /* 0x0000001fff137424 */ /* 0x000fc400078e00ff */
[----:B------:R-:W-:Y:S02]  /*1dc0*/  IMAD.MOV.U32 R22, RZ, RZ, -0x1 ;  /* 0xffffffffff167424 */ /* 0x000fe400078e00ff */
[----:B------:R-:W-:Y:S02]  /*1dd0*/  IMAD.MOV.U32 R15, RZ, RZ, R16 ;  /* 0x000000ffff0f7224 */ /* 0x000fe400078e0010 */
[----:B------:R-:W-:Y:S05]  /*1de0*/  CALL.REL.NOINC `($__internal_66_$__cuda_sm70_shflsync_down_p) ;  /* 0x0000002000007944 */ /* 0x000fea0003c00000 */
[----:B-1----:R-:W-:Y:S01]  /*1df0*/  IMAD.MOV.U32 R13, RZ, RZ, R19 ;  /* 0x000000ffff0d7224 */ /* 0x002fe200078e0013 */
[----:B0-----:R-:W-:Y:S05]  /*1e00*/  BRA `(.L_x_7460) ;  /* 0xfffff12000007947 */ /* 0x001fea000383ffff */
        .weak           $__internal_66_$__cuda_sm70_shflsync_down_p
        .type           $__internal_66_$__cuda_sm70_shflsync_down_p,@function
        .size           $__internal_66_$__cuda_sm70_shflsync_down_p,(.L_x_11276 - $__internal_66_$__cuda_sm70_shflsync_down_p)
$__internal_66_$__cuda_sm70_shflsync_down_p:
[----:B------:R-:W-:Y:S01]  /*1e10*/  IMAD.MOV.U32 R13, RZ, RZ, 0x0 ;  /* 0x00000000ff0d7424 */ /* 0x000fe200078e00ff */
[----:B------:R-:W-:Y:S04]  /*1e20*/  WARPSYNC R22 ;  /* 0x0000001600007348 */ /* 0x000fe80003800000 */
[----:B------:R0:W1:Y:S01]  /*1e30*/  SHFL.DOWN PT, R19, R15, R20, R19 ;  /* 0x080000140f137389 */ /* 0x00006200000e0013 */
[----:B------:R-:W-:Y:S05]  /*1e40*/  RET.REL.NODEC R12 `(_ZN2at6native43_GLOBAL__N__9ae7fba5_10_SoftMax_cu_9f978f6322cunn_SoftMaxForwardRegIN3c104HalfEfS4_NS1_22SoftMaxForwardEpilogueElLi8EEEvPT1_PKT_T3_) ;  /* 0xffffe1b00c007950 */ /* 0x000fea0003c3ffff */
.L_x_7461:
        /* <DEDUP_REMOVED lines=11> */
.L_x_11276:


//--------------------- .text._ZN2at6native43_GLOBAL__N__9ae7fba5_10_SoftMax_cu_9f978f6322cunn_SoftMaxForwardRegIN3c104HalfEfS4_NS1_22SoftMaxForwardEpilogueElLi7EEEvPT1_PKT_T3_ --------------------------
	.section	.text._ZN2at6native43_GLOBAL__N__9ae7fba5_10_SoftMax_cu_9f978f6322cunn_SoftMaxForwardRegIN3c104HalfEfS4_NS1_22SoftMaxForwardEpilogueElLi7EEEvPT1_PKT_T3_,"ax",@progbits
	.sectioninfo	@"SHI_REGISTERS=31"
	.align	128
.text._ZN2at6native43_GLOBAL__N__9ae7fba5_10_SoftMax_cu_9f978f6322cunn_SoftMaxForwardRegIN3c104HalfEfS4_NS1_22SoftMaxForwardEpilogueElLi7EEEvPT1_PKT_T3_:
        .type           _ZN2at6native43_GLOBAL__N__9ae7fba5_10_SoftMax_cu_9f978f6322cunn_SoftMaxForwardRegIN3c104HalfEfS4_NS1_22SoftMaxForwardEpilogueElLi7EEEvPT1_PKT_T3_,@function
        .size           _ZN2at6native43_GLOBAL__N__9ae7fba5_10_SoftMax_cu_9f978f6322cunn_SoftMaxForwardRegIN3c104HalfEfS4_NS1_22SoftMaxForwardEpilogueElLi7EEEvPT1_PKT_T3_,(.L_x_11278 - _ZN2at6native43_GLOBAL__N__9ae7fba5_10_SoftMax_cu_9f978f6322cunn_SoftMaxForwardRegIN3c104HalfEfS4_NS1_22SoftMaxForwardEpilogueElLi7EEEvPT1_PKT_T3_)
        .other          _ZN2at6native43_GLOBAL__N__9ae7fba5_10_SoftMax_cu_9f978f6322cunn_SoftMaxForwardRegIN3c104HalfEfS4_NS1_22SoftMaxForwardEpilogueElLi7EEEvPT1_PKT_T3_,@"STO_CUDA_ENTRY STV_DEFAULT"
_ZN2at6native43_GLOBAL__N__9ae7fba5_10_SoftMax_cu_9f978f6322cunn_SoftMaxForwardRegIN3c104HalfEfS4_NS1_22SoftMaxForwardEpilogueElLi7EEEvPT1_PKT_T3_:
        /* <DEDUP_REMOVED lines=42> */
[----:B------:R0:W2:Y:S03]  /*02a0*/  @!P0 LDG.E.U16 R4, [R10.64] ;  /* 0x000000060a048981 */ /* 0x0000a6000c1e1500 */
        /* <DEDUP_REMOVED lines=8> */
[----:B------:R1:W0:Y:S01]  /*0330*/  @!P2 LDG.E.U16 R24, [R14.64] ;  /* 0x000000060e18a981 */ /* 0x000222000c1e1500 */
[----:B------:R-:W-:Y:S01]  /*0340*/  @!P3 LEA.HI.X R17, R18, c[0x0][0x16c], R7, 0x1, P5 ;  /* 0x00005b001211ba11 */ /* 0x000fe200028f0c07 */
[----:B------:R-:W-:Y:S01]  /*0350*/  @!P4 IMAD R7, R0, c[0x0][0x174], R21 ;  /* 0x00005d000007ca24 */ /* 0x000fe200078e0215 */
[----:B------:R-:W-:-:S03]  /*0360*/  @!P4 LEA R18, P5, R20, c[0x0][0x168], 0x1 ;  /* 0x00005a001412ca11 */ /* 0x000fc600078a08ff */
[----:B------:R-:W4:Y:S01]  /*0370*/  @!P3 LDG.E.U16 R25, [R16.64] ;  /* 0x000000061019b981 */ /* 0x000f22000c1e1500 */
[----:B------:R-:W-:Y:S02]  /*0380*/  @!P4 LEA.HI.X R19, R20, c[0x0][0x16c], R7, 0x1, P5 ;  /* 0x00005b001413ca11 */ /* 0x000fe400028f0c07 */
[----:B------:R-:W-:Y:S02]  /*0390*/  ISETP.GE.U32.AND P5, PT, R6, c[0x0][0x170], PT ;  /* 0x00005c0006007a0c */ /* 0x000fe40003fa6070 */
[----:B------:R-:W-:Y:S01]  /*03a0*/  SHF.R.S32.HI R7, RZ, 0x1f, R6 ;  /* 0x0000001fff077819 */ /* 0x000fe20000011406 */
[----:B------:R-:W5:Y:S03]  /*03b0*/  @!P4 LDG.E.U16 R26, [R18.64] ;  /* 0x00000006121ac981 */ /* 0x000f66000c1e1500 */
[----:B------:R-:W-:-:S13]  /*03c0*/  ISETP.GE.AND.EX P5, PT, R7, c[0x0][0x174], PT, P5 ;  /* 0x00005d0007007a0c */ /* 0x000fda0003fa6350 */
[----:B------:R-:W-:-:S04]  /*03d0*/  @!P5 IMAD.WIDE.U32 R20, R0, c[0x0][0x170], R6 ;  /* 0x00005c000014da25 */ /* 0x000fc800078e0006 */
[----:B------:R-:W-:Y:S01]  /*03e0*/  @!P5 IMAD R7, R0, c[0x0][0x174], R21 ;  /* 0x00005d000007da24 */ /* 0x000fe200078e0215 */
[----:B------:R-:W-:-:S04]  /*03f0*/  @!P5 LEA R22, P6, R20, c[0x0][0x168], 0x1 ;  /* 0x00005a001416da11 */ /* 0x000fc800078c08ff */
[----:B------:R-:W-:Y:S02]  /*0400*/  @!P5 LEA.HI.X R23, R20, c[0x0][0x16c], R7, 0x1, P6 ;  /* 0x00005b001417da11 */ /* 0x000fe400030f0c07 */
[----:B------:R-:W-:-:S03]  /*0410*/  ISETP.NE.AND P6, PT, R27, RZ, PT ;  /* 0x000000ff1b00720c */ /* 0x000fc60003fc5270 */
[----:B------:R-:W2:Y:S10]  /*0420*/  @!P5 LDG.E.U16 R2, [R22.64] ;  /* 0x000000061602d981 */ /* 0x000eb4000c1e1500 */
[----:B------:R3:W4:Y:S01]  /*0430*/  @!P6 LDG.E.U16 R3, [R8.64] ;  /* 0x000000060803e981 */ /* 0x000722000c1e1500 */
[----:B------:R-:W-:Y:S01]  /*0440*/  IMAD.MOV.U32 R7, RZ, RZ, -0x800001 ;  /* 0xff7fffffff077424 */ /* 0x000fe200078e00ff */
[----:B------:R-:W-:-:S02]  /*0450*/  ULDC UR4, c[0x0][0x0] ;  /* 0x0000000000047ab9 */ /* 0x000fc40000000800 */
[----:B------:R-:W-:Y:S01]  /*0460*/  USHF.R.U32.HI UR4, URZ, 0x5, UR4 ;  /* 0x000000053f047899 */ /* 0x000fe20008011604 */
[----:B-1----:R-:W-:Y:S01]  /*0470*/  IMAD.MOV.U32 R15, RZ, RZ, -0x800001 ;  /* 0xff7fffffff0f7424 */ /* 0x002fe200078e00ff */
[----:B------:R-:W-:Y:S01]  /*0480*/  BSSY B0, `(.L_x_7462) ;  /* 0x0000040000007945 */ /* 0x000fe20003800000 */
[----:B------:R-:W-:Y:S01]  /*0490*/  BAR.SYNC.DEFER_BLOCKING 0x0 ;  /* 0x0000000000007b1d */ /* 0x000fe20000010000 */
[----:B---3--:R-:W-:Y:S02]  /*04a0*/  @!P1 HADD2.F32 R8, -RZ, R5.H0_H0 ;  /* 0x20000005ff089230 */ /* 0x008fe40000004100 */
[----:B0-----:R-:W-:Y:S02]  /*04b0*/  @!P2 HADD2.F32 R10, -RZ, R24.H0_H0 ;  /* 0x20000018ff0aa230 */ /* 0x001fe40000004100 */
[----:B--2---:R-:W-:-:S05]  /*04c0*/  @!P5 HADD2.F32 R20, -RZ, R2.H0_H0 ;  /* 0x20000002ff14d230 */ /* 0x004fca0000004100 */
[----:B------:R-:W-:Y:S01]  /*04d0*/  @!P5 FMNMX.FTZ R7, R20, -3.40282346638528859812e+38, !PT ;  /* 0xff7fffff1407d809 */ /* 0x000fe20007810000 */
[----:B------:R-:W-:Y:S02]  /*04e0*/  @!P0 HADD2.F32 R20, -RZ, R4.H0_H0 ;  /* 0x20000004ff148230 */ /* 0x000fe40000004100 */
[----:B----4-:R-:W-:-:S05]  /*04f0*/  @!P6 HADD2.F32 R28, -RZ, R3.H0_H0 ;  /* 0x20000003ff1ce230 */ /* 0x010fca0000004100 */
[----:B------:R-:W-:-:S04]  /*0500*/  @!P6 FMNMX.FTZ R7, R7, R28, !PT ;  /* 0x0000001c0707e209 */ /* 0x000fc80007810000 */
[----:B------:R-:W-:-:S04]  /*0510*/  @!P0 FMNMX.FTZ R7, R7, R20, !PT ;  /* 0x0000001407078209 */ /* 0x000fc80007810000 */
[----:B------:R-:W-:Y:S01]  /*0520*/  @!P1 FMNMX.FTZ R7, R7, R8, !PT ;  /* 0x0000000807079209 */ /* 0x000fe20007810000 */
[----:B------:R-:W-:-:S03]  /*0530*/  @!P3 HADD2.F32 R8, -RZ, R25.H0_H0 ;  /* 0x20000019ff08b230 */ /* 0x000fc60000004100 */
[----:B------:R-:W-:Y:S01]  /*0540*/  @!P2 FMNMX.FTZ R7, R7, R10, !PT ;  /* 0x0000000a0707a209 */ /* 0x000fe20007810000 */
[----:B-----5:R-:W-:-:S03]  /*0550*/  @!P4 HADD2.F32 R10, -RZ, R26.H0_H0 ;  /* 0x2000001aff0ac230 */ /* 0x020fc60000004100 */
        /* <DEDUP_REMOVED lines=35> */
.L_x_7482:
        /* <DEDUP_REMOVED lines=13> */
.L_x_7483:
[----:B-1----:R-:W-:-:S04]  /*0860*/  FSETP.GEU.FTZ.AND P6, PT, R15, R8, PT ;  /* 0x000000080f00720b */ /* 0x002fc80003fde000 */
[----:B0-----:R-:W-:-:S04]  /*0870*/  FSEL R15, R8, R15, !P6 ;  /* 0x0000000f080f7208 */ /* 0x001fc80007000000 */
.L_x_7463:
[----:B0-----:R-:W-:Y:S05]  /*0880*/  BSYNC B0 ;  /* 0x0000000000007941 */ /* 0x001fea0003800000 */
.L_x_7462:
[----:B------:R-:W0:Y:S01]  /*0890*/  S2R R10, SR_TID.X ;  /* 0x00000000000a7919 */ /* 0x000e220000002100 */
[----:B------:R-:W-:Y:S01]  /*08a0*/  WARPSYNC 0xffffffff ;  /* 0xffffffff00007948 */ /* 0x000fe20003800000 */
[----:B0-----:R-:W-:-:S04]  /*08b0*/  ISETP.NE.AND P6, PT, R10, RZ, PT ;  /* 0x000000ff0a00720c */ /* 0x001fc80003fc5270 */
[----:B------:R-:W-:-:S09]  /*08c0*/  P2R R6, PR, RZ, 0x40 ;  /* 0x00000040ff067803 */ /* 0x000fd20000000000 */
[----:B-1----:R0:W-:Y:S02]  /*08d0*/  @!P6 STS [RZ], R15 ;  /* 0x0000000fff00e388 */ /* 0x0021e40000000800 */
[----:B------:R-:W-:Y:S01]  /*08e0*/  BAR.SYNC.DEFER_BLOCKING 0x0 ;  /* 0x0000000000007b1d */ /* 0x000fe20000010000 */
[----:B------:R-:W-:Y:S01]  /*08f0*/  ISETP.NE.AND P6, PT, R27, RZ, PT ;  /* 0x000000ff1b00720c */ /* 0x000fe20003fc5270 */
[----:B------:R-:W-:Y:S01]  /*0900*/  @!P5 HADD2.F32 R9, -RZ, R2.H0_H0 ;  /* 0x20000002ff09d230 */ /* 0x000fe20000004100 */
[----:B------:R-:W-:Y:S01]  /*0910*/  P2R R20, PR, RZ, 0x20 ;  /* 0x00000020ff147803 */ /* 0x000fe20000000000 */
[----:B------:R-:W-:Y:S02]  /*0920*/  @!P0 HADD2.F32 R11, -RZ, R4.H0_H0 ;  /* 0x20000004ff0b8230 */ /* 0x000fe40000004100 */
[----:B------:R-:W-:Y:S01]  /*0930*/  @!P1 HADD2.F32 R13, -RZ, R5.H0_H0 ;  /* 0x20000005ff0d9230 */ /* 0x000fe20000004100 */
[----:B------:R-:W-:Y:S01]  /*0940*/  BSSY B0, `(.L_x_7466) ;  /* 0x0000048000007945 */ /* 0x000fe20003800000 */
[----:B0-----:R-:W-:Y:S02]  /*0950*/  @!P2 HADD2.F32 R15, -RZ, R24.H0_H0 ;  /* 0x20000018ff0fa230 */ /* 0x001fe40000004100 */
[----:B------:R-:W-:Y:S01]  /*0960*/  @!P3 HADD2.F32 R19, -RZ, R25.H0_H0 ;  /* 0x20000019ff13b230 */ /* 0x000fe20000004100 */
[----:B------:R-:W0:Y:S02]  /*0970*/  LDS R6, [RZ] ;  /* 0x00000000ff067984 */ /* 0x000e240000000800 */
[--C-:B0-----:R-:W-:Y:S01]  /*0980*/  @!P5 FADD.FTZ R8, R9, -R6.reuse ;  /* 0x800000060908d221 */ /* 0x101fe20000010000 */
[----:B------:R-:W-:Y:S01]  /*0990*/  @!P6 HADD2.F32 R9, -RZ, R3.H0_H0 ;  /* 0x20000003ff09e230 */ /* 0x000fe20000004100 */
[----:B------:R-:W-:-:S02]  /*09a0*/  @!P0 FADD.FTZ R11, R11, -R6 ;  /* 0x800000060b0b8221 */ /* 0x000fc40000010000 */
[----:B------:R-:W-:Y:S02]  /*09b0*/  @!P5 FMUL.FTZ R8, R8, 1.4426950216293334961 ;  /* 0x3fb8aa3b0808d820 */ /* 0x000fe40000410000 */
[--C-:B------:R-:W-:Y:S02]  /*09c0*/  @!P6 FADD.FTZ R9, R9, -R6.reuse ;  /* 0x800000060909e221 */ /* 0x100fe40000010000 */
[----:B------:R-:W-:Y:S02]  /*09d0*/  @!P1 FADD.FTZ R12, R13, -R6 ;  /* 0x800000060d0c9221 */ /* 0x000fe40000010000 */
[----:B------:R-:W-:Y:S01]  /*09e0*/  @!P6 FMUL.FTZ R9, R9, 1.4426950216293334961 ;  /* 0x3fb8aa3b0909e820 */ /* 0x000fe20000410000 */
[----:B------:R-:W0:Y:S01]  /*09f0*/  @!P5 MUFU.EX2 R8, R8 ;  /* 0x000000080008d308 */ /* 0x000e220000000800 */
[----:B------:R-:W-:Y:S02]  /*0a00*/  @!P0 FMUL.FTZ R11, R11, 1.4426950216293334961 ;  /* 0x3fb8aa3b0b0b8820 */ /* 0x000fe40000410000 */
[----:B------:R-:W-:-:S02]  /*0a10*/  @!P1 FMUL.FTZ R13, R12, 1.4426950216293334961 ;  /* 0x3fb8aa3b0c0d9820 */ /* 0x000fc40000410000 */
[--C-:B------:R-:W-:Y:S02]  /*0a20*/  @!P2 FADD.FTZ R12, R15, -R6.reuse ;  /* 0x800000060f0ca221 */ /* 0x100fe40000010000 */
[----:B------:R-:W-:Y:S01]  /*0a30*/  @!P3 FADD.FTZ R18, R19, -R6 ;  /* 0x800000061312b221 */ /* 0x000fe20000010000 */
[----:B------:R-:W1:Y:S01]  /*0a40*/  @!P6 MUFU.EX2 R9, R9 ;  /* 0x000000090009e308 */ /* 0x000e620000000800 */
[----:B------:R-:W-:Y:S01]  /*0a50*/  @!P2 FMUL.FTZ R15, R12, 1.4426950216293334961 ;  /* 0x3fb8aa3b0c0fa820 */ /* 0x000fe20000410000 */
[----:B------:R-:W-:Y:S01]  /*0a60*/  @!P4 HADD2.F32 R19, -RZ, R26.H0_H0 ;  /* 0x2000001aff13c230 */ /* 0x000fe20000004100 */
[----:B------:R-:W-:Y:S02]  /*0a70*/  IMAD.MOV.U32 R12, RZ, RZ, RZ ;  /* 0x000000ffff0c7224 */ /* 0x000fe400078e00ff */
        /* <DEDUP_REMOVED lines=42> */
.L_x_7484:
        /* <DEDUP_REMOVED lines=9> */
.L_x_7485:
[----:B01----:R-:W-:Y:S02]  /*0db0*/  FADD.FTZ R14, R9, R14 ;  /* 0x0000000e090e7221 */ /* 0x003fe40000010000 */
.L_x_7467:
[----:B------:R-:W-:Y:S05]  /*0dc0*/  BSYNC B0 ;  /* 0x0000000000007941 */ /* 0x000fea0003800000 */
.L_x_7466:
        /* <DEDUP_REMOVED lines=8> */
[----:B------:R-:W-:Y:S02]  /*0e50*/  HADD2.F32 R9, -RZ, R2.H0_H0 ;  /* 0x20000002ff097230 */ /* 0x000fe40000004100 */
        /* <DEDUP_REMOVED lines=9> */
[----:B------:R-:W-:Y:S02]  /*0ef0*/  F2FP.PACK_AB R2, RZ, R2 ;  /* 0x00000002ff02723e */ /* 0x000fe400000000ff */
[----:B------:R-:W-:-:S05]  /*0f00*/  LEA.HI.X R11, R8, c[0x0][0x164], R9, 0x1, P5 ;  /* 0x00005900080b7a11 */ /* 0x000fca00028f0c09 */
[----:B------:R0:W-:Y:S02]  /*0f10*/  STG.E.U16 [R10.64], R2 ;  /* 0x000000020a007986 */ /* 0x0001e4000c101506 */
.L_x_7471:
[----:B------:R-:W-:Y:S05]  /*0f20*/  BSYNC B0 ;  /* 0x0000000000007941 */ /* 0x000fea0003800000 */
.L_x_7470:
[----:B------:R-:W-:Y:S01]  /*0f30*/  ISETP.NE.AND P5, PT, R27, RZ, PT ;  /* 0x000000ff1b00720c */ /* 0x000fe20003fa5270 */
[----:B------:R-:W-:-:S12]  /*0f40*/  BSSY B0, `(.L_x_7472) ;  /* 0x0000011000007945 */ /* 0x000fd80003800000 */
[----:B------:R-:W-:Y:S05]  /*0f50*/  @P5 BRA `(.L_x_7473) ;  /* 0x000000f000005947 */ /* 0x000fea0003800000 */
[----:B0-----:R-:W0:Y:S01]  /*0f60*/  S2R R2, SR_TID.X ;  /* 0x0000000000027919 */ /* 0x001e220000002100 */
[----:B------:R-:W-:Y:S01]  /*0f70*/  HADD2.F32 R3, -RZ, R3.H0_H0 ;  /* 0x20000003ff037230 */ /* 0x000fe20000004100 */
        /* <DEDUP_REMOVED lines=10> */
[----:B------:R-:W-:Y:S02]  /*1020*/  F2FP.PACK_AB R3, RZ, R9 ;  /* 0x00000009ff03723e */ /* 0x000fe400000000ff */
[----:B------:R-:W-:-:S05]  /*1030*/  LEA.HI.X R9, R2, c[0x0][0x164], R11, 0x1, P5 ;  /* 0x0000590002097a11 */ /* 0x000fca00028f0c0b */
[----:B------:R0:W-:Y:S04]  /*1040*/  STG.E.U16 [R8.64], R3 ;  /* 0x0000000308007986 */ /* 0x0001e8000c101506 */
.L_x_7473:
[----:B------:R-:W-:Y:S05]  /*1050*/  BSYNC B0 ;  /* 0x0000000000007941 */ /* 0x000fea0003800000 */
.L_x_7472:
[----:B------:R-:W-:Y:S01]  /*1060*/  BSSY B0, `(.L_x_7474) ;  /* 0x0000012000007945 */ /* 0x000fe20003800000 */
        /* <DEDUP_REMOVED lines=17> */
.L_x_7475:
[----:B------:R-:W-:Y:S05]  /*1180*/  BSYNC B0 ;  /* 0x0000000000007941 */ /* 0x000fea0003800000 */
.L_x_7474:
        /* <DEDUP_REMOVED lines=19> */
.L_x_7477:
[----:B------:R-:W-:Y:S05]  /*12c0*/  BSYNC B0 ;  /* 0x0000000000007941 */ /* 0x000fea0003800000 */
.L_x_7476:
        /* <DEDUP_REMOVED lines=20> */
.L_x_7479:
[----:B------:R-:W-:Y:S05]  /*1410*/  BSYNC B0 ;  /* 0x0000000000007941 */ /* 0x000fea0003800000 */
.L_x_7478:
        /* <DEDUP_REMOVED lines=20> */
.L_x_7481:
[----:B------:R-:W-:Y:S05]  /*1560*/  BSYNC B0 ;  /* 0x0000000000007941 */ /* 0x000fea0003800000 */
.L_x_7480:
[----:B------:R-:W-:Y:S05]  /*1570*/  @P4 EXIT ;  /* 0x000000000000494d */ /* 0x000fea0003800000 */
        /* <DEDUP_REMOVED lines=20> */
.L_x_7464:
[----:B------:R-:W-:Y:S01]  /*16c0*/  IMAD.MOV.U32 R13, RZ, RZ, 0x10 ;  /* 0x00000010ff0d7424 */ /* 0x000fe200078e00ff */
[----:B------:R-:W-:Y:S01]  /*16d0*/  MOV R8, 0x1710 ;  /* 0x0000171000087802 */ /* 0x000fe20000000f00 */
[----:B------:R-:W-:Y:S02]  /*16e0*/  IMAD.MOV.U32 R12, RZ, RZ, 0x1f ;  /* 0x0000001fff0c7424 */ /* 0x000fe400078e00ff */
[----:B------:R-:W-:Y:S02]  /*16f0*/  IMAD.MOV.U32 R11, RZ, RZ, -0x1 ;  /* 0xffffffffff0b7424 */ /* 0x000fe400078e00ff */
[----:B-1----:R-:W-:Y:S05]  /*1700*/  CALL.REL.NOINC `($__internal_67_$__cuda_sm70_shflsync_down_p) ;  /* 0x0000040000007944 */ /* 0x002fea0003c00000 */
[----:B-1----:R-:W-:Y:S01]  /*1710*/  IMAD.MOV.U32 R6, RZ, RZ, R12 ;  /* 0x000000ffff067224 */ /* 0x002fe200078e000c */
[----:B0-----:R-:W-:Y:S05]  /*1720*/  BRA `(.L_x_7482) ;  /* 0xfffff06000007947 */ /* 0x001fea000383ffff */
.L_x_7465:
[----:B------:R-:W-:Y:S01]  /*1730*/  IMAD.MOV.U32 R13, RZ, RZ, 0x8 ;  /* 0x00000008ff0d7424 */ /* 0x000fe200078e00ff */
[----:B------:R-:W-:Y:S01]  /*1740*/  MOV R8, 0x1780 ;  /* 0x0000178000087802 */ /* 0x000fe20000000f00 */
[----:B------:R-:W-:Y:S02]  /*1750*/  IMAD.MOV.U32 R12, RZ, RZ, 0x1f ;  /* 0x0000001fff0c7424 */ /* 0x000fe400078e00ff */
[----:B------:R-:W-:-:S02]  /*1760*/  IMAD.MOV.U32 R11, RZ, RZ, -0x1 ;  /* 0xffffffffff0b7424 */ /* 0x000fc400078e00ff */
[----:B------:R-:W-:Y:S05]  /*1770*/  CALL.REL.NOINC `($__internal_67_$__cuda_sm70_shflsync_down_p) ;  /* 0x0000039000007944 */ /* 0x000fea0003c00000 */
[----:B-1----:R-:W-:Y:S01]  /*1780*/  FSETP.GEU.FTZ.AND P6, PT, R15, R12, PT ;  /* 0x0000000c0f00720b */ /* 0x002fe20003fde000 */
[----:B0-----:R-:W-:Y:S01]  /*1790*/  IMAD.MOV.U32 R13, RZ, RZ, 0x4 ;  /* 0x00000004ff0d7424 */ /* 0x001fe200078e00ff */
[----:B------:R-:W-:Y:S01]  /*17a0*/  MOV R8, 0x17f0 ;  /* 0x000017f000087802 */ /* 0x000fe20000000f00 */
[----:B------:R-:W-:Y:S01]  /*17b0*/  IMAD.MOV.U32 R11, RZ, RZ, -0x1 ;  /* 0xffffffffff0b7424 */ /* 0x000fe200078e00ff */
[----:B------:R-:W-:Y:S01]  /*17c0*/  FSEL R15, R12, R15, !P6 ;  /* 0x0000000f0c0f7208 */ /* 0x000fe20007000000 */
[----:B------:R-:W-:-:S03]  /*17d0*/  IMAD.MOV.U32 R12, RZ, RZ, 0x1f ;  /* 0x0000001fff0c7424 */ /* 0x000fc600078e00ff */
        /* <DEDUP_REMOVED lines=15> */
[----:B-1----:R-:W-:Y:S01]  /*18d0*/  IMAD.MOV.U32 R8, RZ, RZ, R12 ;  /* 0x000000ffff087224 */ /* 0x002fe200078e000c */
[----:B0-----:R-:W-:Y:S05]  /*18e0*/  BRA `(.L_x_7483) ;  /* 0xffffef7000007947 */ /* 0x001fea000383ffff */
.L_x_7468:
[----:B-1----:R-:W-:Y:S01]  /*18f0*/  IMAD.MOV.U32 R15, RZ, RZ, R14 ;  /* 0x000000ffff0f7224 */ /* 0x002fe200078e000e */
[----:B------:R-:W-:Y:S01]  /*1900*/  MOV R8, 0x1950 ;  /* 0x0000195000087802 */ /* 0x000fe20000000f00 */
[----:B0-----:R-:W-:-:S02]  /*1910*/  IMAD.MOV.U32 R13, RZ, RZ, 0x10 ;  /* 0x00000010ff0d7424 */ /* 0x001fc400078e00ff */
[----:B------:R-:W-:Y:S02]  /*1920*/  IMAD.MOV.U32 R12, RZ, RZ, 0x1f ;  /* 0x0000001fff0c7424 */ /* 0x000fe400078e00ff */
[----:B------:R-:W-:Y:S02]  /*1930*/  IMAD.MOV.U32 R11, RZ, RZ, -0x1 ;  /* 0xffffffffff0b7424 */ /* 0x000fe400078e00ff */
[----:B------:R-:W-:Y:S05]  /*1940*/  CALL.REL.NOINC `($__internal_67_$__cuda_sm70_shflsync_down_p) ;  /* 0x000001c000007944 */ /* 0x000fea0003c00000 */
[----:B-1----:R-:W-:Y:S01]  /*1950*/  IMAD.MOV.U32 R7, RZ, RZ, R12 ;  /* 0x000000ffff077224 */ /* 0x002fe200078e000c */
[----:B0-----:R-:W-:Y:S05]  /*1960*/  BRA `(.L_x_7484) ;  /* 0xfffff3b000007947 */ /* 0x001fea000383ffff */
.L_x_7469:
[----:B------:R-:W-:Y:S01]  /*1970*/  IMAD.MOV.U32 R13, RZ, RZ, 0x8 ;  /* 0x00000008ff0d7424 */ /* 0x000fe200078e00ff */
[----:B------:R-:W-:Y:S01]  /*1980*/  MOV R8, 0x19c0 ;  /* 0x000019c000087802 */ /* 0x000fe20000000f00 */
[----:B------:R-:W-:Y:S02]  /*1990*/  IMAD.MOV.U32 R12, RZ, RZ, 0x1f ;  /* 0x0000001fff0c7424 */ /* 0x000fe400078e00ff */
[----:B------:R-:W-:Y:S02]  /*19a0*/  IMAD.MOV.U32 R11, RZ, RZ, -0x1 ;  /* 0xffffffffff0b7424 */ /* 0x000fe400078e00ff */
[----:B0-----:R-:W-:Y:S05]  /*19b0*/  CALL.REL.NOINC `($__internal_67_$__cuda_sm70_shflsync_down_p) ;  /* 0x0000015000007944 */ /* 0x001fea0003c00000 */
[----:B01----:R-:W-:Y:S01]  /*19c0*/  FADD.FTZ R15, R15, R12 ;  /* 0x0000000c0f0f7221 */ /* 0x003fe20000010000 */
[----:B------:R-:W-:Y:S01]  /*19d0*/  MOV R8, 0x1a20 ;  /* 0x00001a2000087802 */ /* 0x000fe20000000f00 */
[----:B------:R-:W-:Y:S02]  /*19e0*/  IMAD.MOV.U32 R13, RZ, RZ, 0x4 ;  /* 0x00000004ff0d7424 */ /* 0x000fe400078e00ff */
[----:B------:R-:W-:-:S02]  /*19f0*/  IMAD.MOV.U32 R12, RZ, RZ, 0x1f ;  /* 0x0000001fff0c7424 */ /* 0x000fc400078e00ff */
[----:B------:R-:W-:Y:S02]  /*1a00*/  IMAD.MOV.U32 R11, RZ, RZ, -0x1 ;  /* 0xffffffffff0b7424 */ /* 0x000fe400078e00ff */
[----:B------:R-:W-:Y:S05]  /*1a10*/  CALL.REL.NOINC `($__internal_67_$__cuda_sm70_shflsync_down_p) ;  /* 0x000000f000007944 */ /* 0x000fea0003c00000 */
[----:B01----:R-:W-:Y:S01]  /*1a20*/  FADD.FTZ R15, R15, R12 ;  /* 0x0000000c0f0f7221 */ /* 0x003fe20000010000 */
[----:B------:R-:W-:Y:S01]  /*1a30*/  MOV R8, 0x1a80 ;  /* 0x00001a8000087802 */ /* 0x000fe20000000f00 */
[----:B------:R-:W-:Y:S02]  /*1a40*/  IMAD.MOV.U32 R13, RZ, RZ, 0x2 ;  /* 0x00000002ff0d7424 */ /* 0x000fe400078e00ff */
[----:B------:R-:W-:Y:S02]  /*1a50*/  IMAD.MOV.U32 R12, RZ, RZ, 0x1f ;  /* 0x0000001fff0c7424 */ /* 0x000fe400078e00ff */
[----:B------:R-:W-:Y:S02]  /*1a60*/  IMAD.MOV.U32 R11, RZ, RZ, -0x1 ;  /* 0xffffffffff0b7424 */ /* 0x000fe400078e00ff */
[----:B------:R-:W-:Y:S05]  /*1a70*/  CALL.REL.NOINC `($__internal_67_$__cuda_sm70_shflsync_down_p) ;  /* 0x0000009000007944 */ /* 0x000fea0003c00000 */
[----:B-1----:R-:W-:Y:S01]  /*1a80*/  FADD.FTZ R14, R15, R12 ;  /* 0x0000000c0f0e7221 */ /* 0x002fe20000010000 */
[----:B------:R-:W-:Y:S01]  /*1a90*/  MOV R8, 0x1af0 ;  /* 0x00001af000087802 */ /* 0x000fe20000000f00 */
[----:B0-----:R-:W-:Y:S02]  /*1aa0*/  IMAD.MOV.U32 R13, RZ, RZ, 0x1 ;  /* 0x00000001ff0d7424 */ /* 0x001fe400078e00ff */
[----:B------:R-:W-:-:S02]  /*1ab0*/  IMAD.MOV.U32 R12, RZ, RZ, 0x1f ;  /* 0x0000001fff0c7424 */ /* 0x000fc400078e00ff */
[----:B------:R-:W-:Y:S02]  /*1ac0*/  IMAD.MOV.U32 R11, RZ, RZ, -0x1 ;  /* 0xffffffffff0b7424 */ /* 0x000fe400078e00ff */
[----:B------:R-:W-:Y:S02]  /*1ad0*/  IMAD.MOV.U32 R15, RZ, RZ, R14 ;  /* 0x000000ffff0f7224 */ /* 0x000fe400078e000e */
[----:B------:R-:W-:Y:S05]  /*1ae0*/  CALL.REL.NOINC `($__internal_67_$__cuda_sm70_shflsync_down_p) ;  /* 0x0000002000007944 */ /* 0x000fea0003c00000 */
[----:B-1----:R-:W-:Y:S01]  /*1af0*/  IMAD.MOV.U32 R9, RZ, RZ, R12 ;  /* 0x000000ffff097224 */ /* 0x002fe200078e000c */
[----:B0-----:R-:W-:Y:S05]  /*1b00*/  BRA `(.L_x_7485) ;  /* 0xfffff2a000007947 */ /* 0x001fea000383ffff */
        .weak           $__internal_67_$__cuda_sm70_shflsync_down_p
        .type           $__internal_67_$__cuda_sm70_shflsync_down_p,@function
        .size           $__internal_67_$__cuda_sm70_shflsync_down_p,(.L_x_11278 - $__internal_67_$__cuda_sm70_shflsync_down_p)
$__internal_67_$__cuda_sm70_shflsync_down_p:
[----:B------:R-:W-:Y:S01]  /*1b10*/  IMAD.MOV.U32 R9, RZ, RZ, 0x0 ;  /* 0x00000000ff097424 */ /* 0x000fe200078e00ff */
[----:B------:R-:W-:Y:S04]  /*1b20*/  WARPSYNC R11 ;  /* 0x0000000b00007348 */ /* 0x000fe80003800000 */
[----:B------:R0:W1:Y:S01]  /*1b30*/  SHFL.DOWN PT, R12, R15, R13, R12 ;  /* 0x0800000d0f0c7389 */ /* 0x00006200000e000c */
[----:B------:R-:W-:Y:S05]  /*1b40*/  RET.REL.NODEC R8 `(_ZN2at6native43_GLOBAL__N__9ae7fba5_10_SoftMax_cu_9f978f6322cunn_SoftMaxForwardRegIN3c104HalfEfS4_NS1_22SoftMaxForwardEpilogueElLi7EEEvPT1_PKT_T3_) ;  /* 0xffffe4b008007950 */ /* 0x000fea0003c3ffff */
.L_x_7486:
        /* <DEDUP_REMOVED lines=11> */
.L_x_11278:


//--------------------- .text._ZN2at6native43_GLOBAL__N__9ae7fba5_10_SoftMax_cu_9f978f6322cunn_SoftMaxForwardRegIN3c104HalfEfS4_NS1_22SoftMaxForwardEpilogueElLi6EEEvPT1_PKT_T3_ --------------------------
	.section	.text._ZN2at6native43_GLOBAL__N__9ae7fba5_10_SoftMax_cu_9f978f6322cunn_SoftMaxForwardRegIN3c104HalfEfS4_NS1_22SoftMaxForwardEpilogueElLi6EEEvPT1_PKT_T3_,"ax",@progbits
	.sectioninfo	@"SHI_REGISTERS=26"
	.align	128
.text._ZN2at6native43_GLOBAL__N__9ae7fba5_10_SoftMax_cu_9f978f6322cunn_SoftMaxForwardRegIN3c104HalfEfS4_NS1_22SoftMaxForwardEpilogueElLi6EEEvPT1_PKT_T3_:
        .type           _ZN2at6native43_GLOBAL__N__9ae7fba5_10_SoftMax_cu_9f978f6322cunn_SoftMaxForwardRegIN3c104HalfEfS4_NS1_22SoftMaxForwardEpilogueElLi6EEEvPT1_PKT_T3_,@function
        .size           _ZN2at6native43_GLOBAL__N__9ae7fba5_10_SoftMax_cu_9f978f6322cunn_SoftMaxForwardRegIN3c104HalfEfS4_NS1_22SoftMaxForwardEpilogueElLi6EEEvPT1_PKT_T3_,(.L_x_11280 - _ZN2at6native43_GLOBAL__N__9ae7fba5_10_SoftMax_cu_9f978f6322cunn_SoftMaxForwardRegIN3c104HalfEfS4_NS1_22SoftMaxForwardEpilogueElLi6EEEvPT1_PKT_T3_)
        .other          _ZN2at6native43_GLOBAL__N__9ae7fba5_10_SoftMax_cu_9f978f6322cunn_SoftMaxForwardRegIN3c104HalfEfS4_NS1_22SoftMaxForwardEpilogueElLi6EEEvPT1_PKT_T3_,@"STO_CUDA_ENTRY STV_DEFAULT"
_ZN2at6native43_GLOBAL__N__9ae7fba5_10_SoftMax_cu_9f978f6322cunn_SoftMaxForwardRegIN3c104HalfEfS4_NS1_22SoftMaxForwardEpilogueElLi6EEEvPT1_PKT_T3_:
        /* <DEDUP_REMOVED lines=34> */
[----:B------:R-:W-:Y:S01]  /*0220*/  ISETP.GE.AND.EX P1, PT, R7, c[0x0][0x174], PT, P1 ;  /* 0x00005d0007007a0c */ /* 0x000fe20003f26310 */
[----:B------:R-:W3:Y:S01]  /*0230*/  @!P3 LDG.E.U16 R21, [R8.64] ;  /* 0x000000060815b981 */ /* 0x000ee2000c1e1500 */
[----:B------:R-:W-:Y:S01]  /*0240*/  ISETP.GE.U32.AND P0, PT, R10, c[0x0][0x170], PT ;  /* 0x00005c000a007a0c */ /* 0x000fe20003f06070 */
[----:B------:R-:W-:Y:S01]  /*0250*/  @!P2 IMAD.WIDE.U32 R14, R19, c[0x0][0x170], R14 ;  /* 0x00005c00130eaa25 */ /* 0x000fe200078e000e */
[----:B------:R-:W-:Y:S02]  /*0260*/  SHF.R.S32.HI R11, RZ, 0x1f, R10 ;  /* 0x0000001fff0b7819 */ /* 0x000fe4000001140a */
[----:B------:R-:W-:-:S02]  /*0270*/  @!P4 LEA R12, P6, R16, c[0x0][0x168], 0x1 ;  /* 0x00005a00100cca11 */ /* 0x000fc400078c08ff */
[----:B------:R-:W-:Y:S02]  /*0280*/  ISETP.GE.AND.EX P0, PT, R11, c[0x0][0x174], PT, P0 ;  /* 0x00005d000b007a0c */ /* 0x000fe40003f06300 */
[----:B------:R-:W-:Y:S01]  /*0290*/  @!P4 LEA.HI.X R13, R16, c[0x0][0x16c], R13, 0x1, P6 ;  /* 0x00005b00100dca11 */ /* 0x000fe200030f0c0d */
[C---:B------:R-:W-:Y:S01]  /*02a0*/  @!P2 IMAD R15, R19.reuse, c[0x0][0x174], R15 ;  /* 0x00005d00130faa24 */ /* 0x040fe200078e020f */
[C---:B------:R-:W-:Y:S01]  /*02b0*/  @!P2 LEA R16, P6, R14.reuse, c[0x0][0x168], 0x1 ;  /* 0x00005a000e10aa11 */ /* 0x040fe200078c08ff */
[C---:B------:R-:W-:Y:S02]  /*02c0*/  @!P1 IMAD.WIDE.U32 R6, R19.reuse, c[0x0][0x170], R6 ;  /* 0x00005c0013069a25 */ /* 0x040fe400078e0006 */
[----:B------:R-:W4:Y:S01]  /*02d0*/  @!P4 LDG.E.U16 R18, [R12.64] ;  /* 0x000000060c12c981 */ /* 0x000f22000c1e1500 */
[----:B------:R-:W-:Y:S01]  /*02e0*/  @!P2 LEA.HI.X R17, R14, c[0x0][0x16c], R15, 0x1, P6 ;  /* 0x00005b000e11aa11 */ /* 0x000fe200030f0c0f */
[----:B------:R-:W-:Y:S01]  /*02f0*/  @!P1 IMAD R7, R19, c[0x0][0x174], R7 ;  /* 0x00005d0013079a24 */ /* 0x000fe200078e0207 */
[----:B------:R-:W-:-:S03]  /*0300*/  @!P1 LEA R14, P6, R6, c[0x0][0x168], 0x1 ;  /* 0x00005a00060e9a11 */ /* 0x000fc600078c08ff */
[C---:B------:R-:W-:Y:S01]  /*0310*/  @!P0 IMAD.WIDE.U32 R10, R19.reuse, c[0x0][0x170], R10 ;  /* 0x00005c00130a8a25 */ /* 0x040fe200078e000a */
[----:B------:R-:W-:Y:S01]  /*0320*/  @!P1 LEA.HI.X R15, R6, c[0x0][0x16c], R7, 0x1, P6 ;  /* 0x00005b00060f9a11 */ /* 0x000fe200030f0c07 */
[----:B------:R-:W5:Y:S02]  /*0330*/  @!P2 LDG.E.U16 R0, [R16.64] ;  /* 0x000000061000a981 */ /* 0x000f64000c1e1500 */
[----:B------:R-:W-:Y:S01]  /*0340*/  @!P0 IMAD R7, R19, c[0x0][0x174], R11 ;  /* 0x00005d0013078a24 */ /* 0x000fe200078e020b */
[C---:B------:R-:W-:Y:S01]  /*0350*/  @!P0 LEA R6, P6, R10.reuse, c[0x0][0x168], 0x1 ;  /* 0x00005a000a068a11 */ /* 0x040fe200078c08ff */
[----:B------:R-:W5:Y:S03]  /*0360*/  @!P1 LDG.E.U16 R22, [R14.64] ;  /* 0x000000060e169981 */ /* 0x000f66000c1e1500 */
[----:B------:R-:W-:-:S05]  /*0370*/  @!P0 LEA.HI.X R7, R10, c[0x0][0x16c], R7, 0x1, P6 ;  /* 0x00005b000a078a11 */ /* 0x000fca00030f0c07 */
[----:B------:R-:W5:Y:S01]  /*0380*/  @!P0 LDG.E.U16 R23, [R6.64] ;  /* 0x0000000606178981 */ /* 0x000f62000c1e1500 */
[----:B0-----:R-:W-:Y:S01]  /*0390*/  IMAD.MOV.U32 R4, RZ, RZ, -0x800001 ;  /* 0xff7fffffff047424 */ /* 0x001fe200078e00ff */
[----:B------:R-:W-:Y:S02]  /*03a0*/  ULDC UR4, c[0x0][0x0] ;  /* 0x0000000000047ab9 */ /* 0x000fe40000000800 */
[----:B------:R-:W-:Y:S01]  /*03b0*/  USHF.R.U32.HI UR4, URZ, 0x5, UR4 ;  /* 0x000000053f047899 */ /* 0x000fe20008011604 */
[----:B------:R-:W-:Y:S01]  /*03c0*/  BSSY B0, `(.L_x_7487) ;  /* 0x000003f000007945 */ /* 0x000fe20003800000 */
[----:B------:R-:W-:Y:S01]  /*03d0*/  BAR.SYNC.DEFER_BLOCKING 0x0 ;  /* 0x0000000000007b1d */ /* 0x000fe20000010000 */
[----:B--2---:R-:W-:Y:S02]  /*03e0*/  @!P5 HADD2.F32 R11, -RZ, R20.H0_H0 ;  /* 0x20000014ff0bd230 */ /* 0x004fe40000004100 */
[----:B----4-:R-:W-:-:S05]  /*03f0*/  @!P4 HADD2.F32 R5, -RZ, R18.H0_H0 ;  /* 0x20000012ff05c230 */ /* 0x010fca0000004100 */
[----:B------:R-:W-:Y:S01]  /*0400*/  @!P4 FMNMX.FTZ R4, R5, -3.40282346638528859812e+38, !PT ;  /* 0xff7fffff0504c809 */ /* 0x000fe20007810000 */
[----:B---3--:R-:W-:-:S03]  /*0410*/  @!P3 HADD2.F32 R5, -RZ, R21.H0_H0 ;  /* 0x20000015ff05b230 */ /* 0x008fc60000004100 */
[----:B------:R-:W-:Y:S01]  /*0420*/  @!P5 FMNMX.FTZ R4, R4, R11, !PT ;  /* 0x0000000b0404d209 */ /* 0x000fe20007810000 */
[----:B-----5:R-:W-:-:S03]  /*0430*/  @!P2 HADD2.F32 R9, -RZ, R0.H0_H0 ;  /* 0x20000000ff09a230 */ /* 0x020fc60000004100 */
        /* <DEDUP_REMOVED lines=40> */
.L_x_7505:
        /* <DEDUP_REMOVED lines=13> */
.L_x_7506:
[----:B-1----:R-:W-:-:S04]  /*0790*/  FSETP.GEU.FTZ.AND P6, PT, R11, R9, PT ;  /* 0x000000090b00720b */ /* 0x002fc80003fde000 */
[----:B0-----:R-:W-:-:S04]  /*07a0*/  FSEL R11, R9, R11, !P6 ;  /* 0x0000000b090b7208 */ /* 0x001fc80007000000 */
.L_x_7488:
[----:B0-----:R-:W-:Y:S05]  /*07b0*/  BSYNC B0 ;  /* 0x0000000000007941 */ /* 0x001fea0003800000 */
.L_x_7487:
[----:B------:R-:W-:Y:S01]  /*07c0*/  ISETP.NE.AND P6, PT, R2, RZ, PT ;  /* 0x000000ff0200720c */ /* 0x000fe20003fc5270 */
[----:B------:R-:W-:Y:S03]  /*07d0*/  WARPSYNC 0xffffffff ;  /* 0xffffffff00007948 */ /* 0x000fe60003800000 */
[----:B------:R-:W-:-:S09]  /*07e0*/  P2R R15, PR, RZ, 0x40 ;  /* 0x00000040ff0f7803 */ /* 0x000fd20000000000 */
[----:B-1----:R0:W-:Y:S02]  /*07f0*/  @!P6 STS [RZ], R11 ;  /* 0x0000000bff00e388 */ /* 0x0021e40000000800 */
[----:B------:R-:W-:Y:S01]  /*0800*/  BAR.SYNC.DEFER_BLOCKING 0x0 ;  /* 0x0000000000007b1d */ /* 0x000fe20000010000 */
[----:B------:R-:W-:Y:S01]  /*0810*/  @!P4 HADD2.F32 R3, -RZ, R18.H0_H0 ;  /* 0x20000012ff03c230 */ /* 0x000fe20000004100 */
[----:B------:R-:W-:Y:S01]  /*0820*/  ISETP.NE.AND P6, PT, R14, RZ, PT ;  /* 0x000000ff0e00720c */ /* 0x000fe20003fc5270 */
[----:B------:R-:W-:Y:S02]  /*0830*/  @!P5 HADD2.F32 R7, -RZ, R20.H0_H0 ;  /* 0x20000014ff07d230 */ /* 0x000fe40000004100 */
[----:B------:R-:W-:Y:S01]  /*0840*/  @!P2 HADD2.F32 R9, -RZ, R0.H0_H0 ;  /* 0x20000000ff09a230 */ /* 0x000fe20000004100 */
[----:B------:R-:W-:Y:S01]  /*0850*/  P2R R14, PR, RZ, 0x40 ;  /* 0x00000040ff0e7803 */ /* 0x000fe20000000000 */
[----:B0-----:R-:W-:Y:S01]  /*0860*/  @!P1 HADD2.F32 R11, -RZ, R22.H0_H0 ;  /* 0x20000016ff0b9230 */ /* 0x001fe20000004100 */
[----:B------:R-:W-:Y:S01]  /*0870*/  ISETP.NE.AND P6, PT, R13, RZ, PT ;  /* 0x000000ff0d00720c */ /* 0x000fe20003fc5270 */
[----:B------:R-:W-:Y:S01]  /*0880*/  @!P0 HADD2.F32 R17, -RZ, R23.H0_H0 ;  /* 0x20000017ff118230 */ /* 0x000fe20000004100 */
[----:B------:R-:W-:Y:S02]  /*0890*/  BSSY B0, `(.L_x_7491) ;  /* 0x000003d000007945 */ /* 0x000fe40003800000 */
[----:B------:R-:W-:-:S02]  /*08a0*/  P2R R13, PR, RZ, 0x40 ;  /* 0x00000040ff0d7803 */ /* 0x000fc40000000000 */
[----:B------:R-:W-:Y:S01]  /*08b0*/  ISETP.NE.AND P6, PT, R12, RZ, PT ;  /* 0x000000ff0c00720c */ /* 0x000fe20003fc5270 */
[----:B------:R-:W0:Y:S02]  /*08c0*/  LDS R2, [RZ] ;  /* 0x00000000ff027984 */ /* 0x000e240000000800 */
[--C-:B0-----:R-:W-:Y:S02]  /*08d0*/  @!P4 FADD.FTZ R3, R3, -R2.reuse ;  /* 0x800000020303c221 */ /* 0x101fe40000010000 */
[--C-:B------:R-:W-:Y:S01]  /*08e0*/  @!P5 FADD.FTZ R6, R7, -R2.reuse ;  /* 0x800000020706d221 */ /* 0x100fe20000010000 */
[----:B------:R-:W-:Y:S01]  /*08f0*/  @!P3 HADD2.F32 R7, -RZ, R21.H0_H0 ;  /* 0x20000015ff07b230 */ /* 0x000fe20000004100 */
[----:B------:R-:W-:Y:S02]  /*0900*/  @!P4 FMUL.FTZ R3, R3, 1.4426950216293334961 ;  /* 0x3fb8aa3b0303c820 */ /* 0x000fe40000410000 */
[----:B------:R-:W-:Y:S02]  /*0910*/  @!P5 FMUL.FTZ R6, R6, 1.4426950216293334961 ;  /* 0x3fb8aa3b0606d820 */ /* 0x000fe40000410000 */
[----:B------:R-:W-:-:S02]  /*0920*/  @!P3 FADD.FTZ R7, R7, -R2 ;  /* 0x800000020707b221 */ /* 0x000fc40000010000 */
[----:B------:R-:W0:Y:S01]  /*0930*/  @!P4 MUFU.EX2 R3, R3 ;  /* 0x000000030003c308 */ /* 0x000e220000000800 */
[--C-:B------:R-:W-:Y:S02]  /*0940*/  @!P1 FADD.FTZ R11, R11, -R2.reuse ;  /* 0x800000020b0b9221 */ /* 0x100fe40000010000 */
[----:B------:R-:W-:Y:S02]  /*0950*/  @!P3 FMUL.FTZ R8, R7, 1.4426950216293334961 ;  /* 0x3fb8aa3b0708b820 */ /* 0x000fe40000410000 */
[--C-:B------:R-:W-:Y:S02]  /*0960*/  @!P2 FADD.FTZ R7, R9, -R2.reuse ;  /* 0x800000020907a221 */ /* 0x100fe40000010000 */
[----:B------:R-:W-:Y:S01]  /*0970*/  @!P0 FADD.FTZ R16, R17, -R2 ;  /* 0x8000000211108221 */ /* 0x000fe20000010000 */
[----:B------:R-:W1:Y:S01]  /*0980*/  @!P5 MUFU.EX2 R6, R6 ;  /* 0x000000060006d308 */ /* 0x000e620000000800 */
[----:B------:R-:W-:Y:S02]  /*0990*/  @!P2 FMUL.FTZ R9, R7, 1.4426950216293334961 ;  /* 0x3fb8aa3b0709a820 */ /* 0x000fe40000410000 */
[----:B------:R-:W-:-:S02]  /*09a0*/  @!P1 FMUL.FTZ R11, R11, 1.4426950216293334961 ;  /* 0x3fb8aa3b0b0b9820 */ /* 0x000fc40000410000 */
[----:B------:R-:W-:Y:S02]  /*09b0*/  @!P0 FMUL.FTZ R16, R16, 1.4426950216293334961 ;  /* 0x3fb8aa3b10108820 */ /* 0x000fe40000410000 */
[----:B------:R-:W-:Y:S01]  /*09c0*/  IMAD.MOV.U32 R7, RZ, RZ, RZ ;  /* 0x000000ffff077224 */ /* 0x000fe200078e00ff */
[----:B------:R-:W2:Y:S01]  /*09d0*/  @!P3 MUFU.EX2 R8, R8 ;  /* 0x000000080008b308 */ /* 0x000ea20000000800 */
[----:B0-----:R-:W-:-:S07]  /*09e0*/  @!P4 FADD.FTZ R7, RZ, R3 ;  /* 0x00000003ff07c221 */ /* 0x001fce0000010000 */
[----:B------:R-:W0:Y:S01]  /*09f0*/  @!P2 MUFU.EX2 R10, R9 ;  /* 0x00000009000aa308 */ /* 0x000e220000000800 */
[----:B-1----:R-:W-:-:S07]  /*0a00*/  @!P5 FADD.FTZ R7, R7, R6 ;  /* 0x000000060707d221 */ /* 0x002fce0000010000 */
[----:B------:R1:W3:Y:S01]  /*0a10*/  @!P1 MUFU.EX2 R12, R11 ;  /* 0x0000000b000c9308 */ /* 0x0002e20000000800 */
[----:B--2---:R-:W-:-:S07]  /*0a20*/  @!P3 FADD.FTZ R7, R7, R8 ;  /* 0x000000080707b221 */ /* 0x004fce0000010000 */
[----:B------:R-:W2:Y:S01]  /*0a30*/  @!P0 MUFU.EX2 R16, R16 ;  /* 0x0000001000108308 */ /* 0x000ea20000000800 */
[----:B0-----:R-:W-:Y:S01]  /*0a40*/  @!P2 FADD.FTZ R7, R7, R10 ;  /* 0x0000000a0707a221 */ /* 0x001fe20000010000 */
[----:B-1----:R-:W-:Y:S01]  /*0a50*/  @!P6 SHF.R.S32.HI R11, RZ, 0x5, R4 ;  /* 0x00000005ff0be819 */ /* 0x002fe20000011404 */
[----:B------:R-:W-:Y:S02]  /*0a60*/  IMAD.MOV.U32 R4, RZ, RZ, RZ ;  /* 0x000000ffff047224 */ /* 0x000fe400078e00ff */
[----:B---3--:R-:W-:-:S04]  /*0a70*/  @!P1 FADD.FTZ R7, R7, R12 ;  /* 0x0000000c07079221 */ /* 0x008fc80000010000 */
        /* <DEDUP_REMOVED lines=20> */
.L_x_7507:
        /* <DEDUP_REMOVED lines=9> */
.L_x_7508:
[----:B-1----:R-:W-:Y:S02]  /*0c50*/  FADD.FTZ R4, R9, R5 ;  /* 0x0000000509047221 */ /* 0x002fe40000010000 */
.L_x_7492:
[----:B0-----:R-:W-:Y:S05]  /*0c60*/  BSYNC B0 ;  /* 0x0000000000007941 */ /* 0x001fea0003800000 */
.L_x_7491:
        /* <DEDUP_REMOVED lines=8> */
[----:B------:R-:W-:Y:S01]  /*0cf0*/  HADD2.F32 R5, -RZ, R18.H0_H0 ;  /* 0x20000012ff057230 */ /* 0x000fe20000004100 */
        /* <DEDUP_REMOVED lines=9> */
[----:B------:R-:W-:Y:S02]  /*0d90*/  F2FP.PACK_AB R5, RZ, R7 ;  /* 0x00000007ff05723e */ /* 0x000fe400000000ff */
[----:B------:R-:W-:-:S05]  /*0da0*/  LEA.HI.X R7, R4, c[0x0][0x164], R9, 0x1, P4 ;  /* 0x0000590004077a11 */ /* 0x000fca00020f0c09 */
[----:B------:R0:W-:Y:S02]  /*0db0*/  STG.E.U16 [R6.64], R5 ;  /* 0x0000000506007986 */ /* 0x0001e4000c101506 */
.L_x_7496:
[----:B------:R-:W-:Y:S05]  /*0dc0*/  BSYNC B0 ;  /* 0x0000000000007941 */ /* 0x000fea0003800000 */
.L_x_7495:
[----:B------:R-:W-:Y:S01]  /*0dd0*/  BSSY B0, `(.L_x_7497) ;  /* 0x0000011000007945 */ /* 0x000fe20003800000 */
[----:B------:R-:W-:Y:S05]  /*0de0*/  @P5 BRA `(.L_x_7498) ;  /* 0x000000f000005947 */ /* 0x000fea0003800000 */
[----:B0-----:R-:W0:Y:S01]  /*0df0*/  S2R R4, SR_TID.X ;  /* 0x0000000000047919 */ /* 0x001e220000002100 */
[----:B------:R-:W-:Y:S01]  /*0e00*/  HADD2.F32 R5, -RZ, R20.H0_H0 ;  /* 0x20000014ff057230 */ /* 0x000fe20000004100 */
        /* <DEDUP_REMOVED lines=10> */
[----:B------:R-:W-:Y:S02]  /*0eb0*/  F2FP.PACK_AB R7, RZ, R5 ;  /* 0x00000005ff07723e */ /* 0x000fe400000000ff */
[----:B------:R-:W-:-:S05]  /*0ec0*/  LEA.HI.X R5, R6, c[0x0][0x164], R9, 0x1, P4 ;  /* 0x0000590006057a11 */ /* 0x000fca00020f0c09 */
[----:B------:R0:W-:Y:S02]  /*0ed0*/  STG.E.U16 [R4.64], R7 ;  /* 0x0000000704007986 */ /* 0x0001e4000c101506 */
.L_x_7498:
[----:B------:R-:W-:Y:S05]  /*0ee0*/  BSYNC B0 ;  /* 0x0000000000007941 */ /* 0x000fea0003800000 */
.L_x_7497:
[----:B------:R-:W-:Y:S01]  /*0ef0*/  BSSY B0, `(.L_x_7499) ;  /* 0x0000012000007945 */ /* 0x000fe20003800000 */
[----:B------:R-:W-:Y:S05]  /*0f00*/  @P3 BRA `(.L_x_7500) ;  /* 0x0000010000003947 */ /* 0x000fea0003800000 */
[----:B0-----:R-:W0:Y:S01]  /*0f10*/  S2R R4, SR_TID.X ;  /* 0x0000000000047919 */ /* 0x001e220000002100 */
[----:B------:R-:W-:Y:S01]  /*0f20*/  HADD2.F32 R21, -RZ, R21.H0_H0 ;  /* 0x20000015ff157230 */ /* 0x000fe20000004100 */
        /* <DEDUP_REMOVED lines=14> */
.L_x_7500:
[----:B------:R-:W-:Y:S05]  /*1010*/  BSYNC B0 ;  /* 0x0000000000007941 */ /* 0x000fea0003800000 */
.L_x_7499:
[----:B------:R-:W-:Y:S01]  /*1020*/  BSSY B0, `(.L_x_7501) ;  /* 0x0000013000007945 */ /* 0x000fe20003800000 */
[----:B------:R-:W-:Y:S05]  /*1030*/  @P2 BRA `(.L_x_7502) ;  /* 0x0000011000002947 */ /* 0x000fea0003800000 */
[----:B0-----:R-:W0:Y:S01]  /*1040*/  S2R R4, SR_TID.X ;  /* 0x0000000000047919 */ /* 0x001e220000002100 */
[----:B------:R-:W-:Y:S01]  /*1050*/  HADD2.F32 R5, -RZ, R0.H0_H0 ;  /* 0x20000000ff057230 */ /* 0x000fe20000004100 */
        /* <DEDUP_REMOVED lines=9> */
[----:B------:R-:W-:-:S03]  /*10f0*/  F2FP.PACK_AB R0, RZ, R0 ;  /* 0x00000000ff00723e */ /* 0x000fc600000000ff */
[----:B------:R-:W-:-:S04]  /*1100*/  IMAD.WIDE.U32 R6, R19, c[0x0][0x170], R4 ;  /* 0x00005c0013067a25 */ /* 0x000fc800078e0004 */
[----:B------:R-:W-:Y:S01]  /*1110*/  IMAD R5, R19, c[0x0][0x174], R7 ;  /* 0x00005d0013057a24 */ /* 0x000fe200078e0207 */
[----:B------:R-:W-:-:S04]  /*1120*/  LEA R4, P2, R6, c[0x0][0x160], 0x1 ;  /* 0x0000580006047a11 */ /* 0x000fc800078408ff */
[----:B------:R-:W-:-:S05]  /*1130*/  LEA.HI.X R5, R6, c[0x0][0x164], R5, 0x1, P2 ;  /* 0x0000590006057a11 */ /* 0x000fca00010f0c05 */
[----:B------:R0:W-:Y:S04]  /*1140*/  STG.E.U16 [R4.64], R0 ;  /* 0x0000000004007986 */ /* 0x0001e8000c101506 */
.L_x_7502:
[----:B------:R-:W-:Y:S05]  /*1150*/  BSYNC B0 ;  /* 0x0000000000007941 */ /* 0x000fea0003800000 */
.L_x_7501:
[----:B------:R-:W-:Y:S01]  /*1160*/  BSSY B0, `(.L_x_7503) ;  /* 0x0000014000007945 */ /* 0x000fe20003800000 */
[----:B------:R-:W-:Y:S05]  /*1170*/  @P1 BRA `(.L_x_7504) ;  /* 0x0000012000001947 */ /* 0x000fea0003800000 */
[----:B0-----:R-:W0:Y:S01]  /*1180*/  S2R R0, SR_TID.X ;  /* 0x0000000000007919 */ /* 0x001e220000002100 */
[----:B------:R-:W-:Y:S01]  /*1190*/  HADD2.F32 R5, -RZ, R22.H0_H0 ;  /* 0x20000016ff057230 */ /* 0x000fe20000004100 */
        /* <DEDUP_REMOVED lines=16> */
.L_x_7504:
[----:B------:R-:W-:Y:S05]  /*12a0*/  BSYNC B0 ;  /* 0x0000000000007941 */ /* 0x000fea0003800000 */
.L_x_7503:
[----:B------:R-:W-:Y:S05]  /*12b0*/  @P0 EXIT ;  /* 0x000000000000094d */ /* 0x000fea0003800000 */
[----:B0-----:R-:W0:Y:S01]  /*12c0*/  S2R R0, SR_TID.X ;  /* 0x0000000000007919 */ /* 0x001e220000002100 */
[----:B------:R-:W-:Y:S01]  /*12d0*/  HADD2.F32 R23, -RZ, R23.H0_H0 ;  /* 0x20000017ff177230 */ /* 0x000fe20000004100 */
        /* <DEDUP_REMOVED lines=15> */
[----:B------:R-:W-:Y:S01]  /*13d0*/  STG.E.U16 [R2.64], R0 ;  /* 0x0000000002007986 */ /* 0x000fe2000c101506 */
[----:B------:R-:W-:Y:S05]  /*13e0*/  EXIT ;  /* 0x000000000000794d */ /* 0x000fea0003800000 */
.L_x_7489:
[----:B------:R-:W-:Y:S01]  /*13f0*/  IMAD.MOV.U32 R10, RZ, RZ, 0x10 ;  /* 0x00000010ff0a7424 */ /* 0x000fe200078e00ff */
[----:B------:R-:W-:Y:S01]  /*1400*/  MOV R6, 0x1440 ;  /* 0x0000144000067802 */ /* 0x000fe20000000f00 */
[----:B------:R-:W-:Y:S02]  /*1410*/  IMAD.MOV.U32 R9, RZ, RZ, 0x1f ;  /* 0x0000001fff097424 */ /* 0x000fe400078e00ff */
[----:B------:R-:W-:Y:S02]  /*1420*/  IMAD.MOV.U32 R8, RZ, RZ, -0x1 ;  /* 0xffffffffff087424 */ /* 0x000fe400078e00ff */
[----:B-1----:R-:W-:Y:S05]  /*1430*/  CALL.REL.NOINC `($__internal_68_$__cuda_sm70_shflsync_down_p) ;  /* 0x000003c000007944 */ /* 0x002fea0003c00000 */
[----:B01----:R-:W-:Y:S05]  /*1440*/  BRA `(.L_x_7505) ;  /* 0xfffff27000007947 */ /* 0x003fea000383ffff */
.L_x_7490:
[----:B------:R-:W-:Y:S01]  /*1450*/  IMAD.MOV.U32 R10, RZ, RZ, 0x8 ;  /* 0x00000008ff0a7424 */ /* 0x000fe200078e00ff */
[----:B------:R-:W-:Y:S01]  /*1460*/  MOV R6, 0x14a0 ;  /* 0x000014a000067802 */ /* 0x000fe20000000f00 */
[----:B------:R-:W-:Y:S02]  /*1470*/  IMAD.MOV.U32 R9, RZ, RZ, 0x1f ;  /* 0x0000001fff097424 */ /* 0x000fe400078e00ff */
[----:B------:R-:W-:Y:S02]  /*1480*/  IMAD.MOV.U32 R8, RZ, RZ, -0x1 ;  /* 0xffffffffff087424 */ /* 0x000fe400078e00ff */
[----:B------:R-:W-:Y:S05]  /*1490*/  CALL.REL.NOINC `($__internal_68_$__cuda_sm70_shflsync_down_p) ;  /* 0x0000036000007944 */ /* 0x000fea0003c00000 */
[----:B-1----:R-:W-:Y:S01]  /*14a0*/  FSETP.GEU.FTZ.AND P6, PT, R11, R9, PT ;  /* 0x000000090b00720b */ /* 0x002fe20003fde000 */
[----:B0-----:R-:W-:Y:S01]  /*14b0*/  IMAD.MOV.U32 R10, RZ, RZ, 0x4 ;  /* 0x00000004ff0a7424 */ /* 0x001fe200078e00ff */
[----:B------:R-:W-:Y:S01]  /*14c0*/  MOV R6, 0x1510 ;  /* 0x0000151000067802 */ /* 0x000fe20000000f00 */
[----:B------:R-:W-:Y:S01]  /*14d0*/  IMAD.MOV.U32 R8, RZ, RZ, -0x1 ;  /* 0xffffffffff087424 */ /* 0x000fe200078e00ff */
[----:B------:R-:W-:Y:S01]  /*14e0*/  FSEL R11, R9, R11, !P6 ;  /* 0x0000000b090b7208 */ /* 0x000fe20007000000 */
[----:B------:R-:W-:-:S03]  /*14f0*/  IMAD.MOV.U32 R9, RZ, RZ, 0x1f ;  /* 0x0000001fff097424 */ /* 0x000fc600078e00ff */
        /* <DEDUP_REMOVED lines=15> */
[----:B01----:R-:W-:Y:S05]  /*15f0*/  BRA `(.L_x_7506) ;  /* 0xfffff19000007947 */ /* 0x003fea000383ffff */
.L_x_7493:
[----:B-1----:R-:W-:Y:S01]  /*1600*/  IMAD.MOV.U32 R11, RZ, RZ, R4 ;  /* 0x000000ffff0b7224 */ /* 0x002fe200078e0004 */
[----:B------:R-:W-:Y:S01]  /*1610*/  MOV R6, 0x1660 ;  /* 0x0000166000067802 */ /* 0x000fe20000000f00 */
[----:B------:R-:W-:-:S02]  /*1620*/  IMAD.MOV.U32 R10, RZ, RZ, 0x10 ;  /* 0x00000010ff0a7424 */ /* 0x000fc400078e00ff */
[----:B------:R-:W-:Y:S02]  /*1630*/  IMAD.MOV.U32 R9, RZ, RZ, 0x1f ;  /* 0x0000001fff097424 */ /* 0x000fe400078e00ff */
[----:B------:R-:W-:Y:S02]  /*1640*/  IMAD.MOV.U32 R8, RZ, RZ, -0x1 ;  /* 0xffffffffff087424 */ /* 0x000fe400078e00ff */
[----:B------:R-:W-:Y:S05]  /*1650*/  CALL.REL.NOINC `($__internal_68_$__cuda_sm70_shflsync_down_p) ;  /* 0x000001a000007944 */ /* 0x000fea0003c00000 */
[----:B01----:R-:W-:Y:S05]  /*1660*/  BRA `(.L_x_7507) ;  /* 0xfffff55000007947 */ /* 0x003fea000383ffff */
.L_x_7494:
[----:B------:R-:W-:Y:S01]  /*1670*/  IMAD.MOV.U32 R10, RZ, RZ, 0x8 ;  /* 0x00000008ff0a7424 */ /* 0x000fe200078e00ff */
[----:B------:R-:W-:Y:S01]  /*1680*/  MOV R6, 0x16c0 ;  /* 0x000016c000067802 */ /* 0x000fe20000000f00 */
[----:B------:R-:W-:Y:S02]  /*1690*/  IMAD.MOV.U32 R9, RZ, RZ, 0x1f ;  /* 0x0000001fff097424 */ /* 0x000fe400078e00ff */
[----:B------:R-:W-:Y:S02]  /*16a0*/  IMAD.MOV.U32 R8, RZ, RZ, -0x1 ;  /* 0xffffffffff087424 */ /* 0x000fe400078e00ff */
[----:B0-----:R-:W-:Y:S05]  /*16b0*/  CALL.REL.NOINC `($__internal_68_$__cuda_sm70_shflsync_down_p) ;  /* 0x0000014000007944 */ /* 0x001fea0003c00000 */
[----:B01----:R-:W-:Y:S01]  /*16c0*/  FADD.FTZ R11, R11, R9 ;  /* 0x000000090b0b7221 */ /* 0x003fe20000010000 */
[----:B------:R-:W-:Y:S01]  /*16d0*/  MOV R6, 0x1720 ;  /* 0x0000172000067802 */ /* 0x000fe20000000f00 */
[----:B------:R-:W-:Y:S02]  /*16e0*/  IMAD.MOV.U32 R10, RZ, RZ, 0x4 ;  /* 0x00000004ff0a7424 */ /* 0x000fe400078e00ff */
[----:B------:R-:W-:-:S02]  /*16f0*/  IMAD.MOV.U32 R9, RZ, RZ, 0x1f ;  /* 0x0000001fff097424 */ /* 0x000fc400078e00ff */
[----:B------:R-:W-:Y:S02]  /*1700*/  IMAD.MOV.U32 R8, RZ, RZ, -0x1 ;  /* 0xffffffffff087424 */ /* 0x000fe400078e00ff */
[----:B------:R-:W-:Y:S05]  /*1710*/  CALL.REL.NOINC `($__internal_68_$__cuda_sm70_shflsync_down_p) ;  /* 0x000000e000007944 */ /* 0x000fea0003c00000 */
[----:B01----:R-:W-:Y:S01]  /*1720*/  FADD.FTZ R11, R11, R9 ;  /* 0x000000090b0b7221 */ /* 0x003fe20000010000 */
[----:B------:R-:W-:Y:S01]  /*1730*/  MOV R6, 0x1780 ;  /* 0x0000178000067802 */ /* 0x000fe20000000f00 */
[----:B------:R-:W-:Y:S02]  /*1740*/  IMAD.MOV.U32 R10, RZ, RZ, 0x2 ;  /* 0x00000002ff0a7424 */ /* 0x000fe400078e00ff */
[----:B------:R-:W-:Y:S02]  /*1750*/  IMAD.MOV.U32 R9, RZ, RZ, 0x1f ;  /* 0x0000001fff097424 */ /* 0x000fe400078e00ff */
[----:B------:R-:W-:Y:S02]  /*1760*/  IMAD.MOV.U32 R8, RZ, RZ, -0x1 ;  /* 0xffffffffff087424 */ /* 0x000fe400078e00ff */
[----:B------:R-:W-:Y:S05]  /*1770*/  CALL.REL.NOINC `($__internal_68_$__cuda_sm70_shflsync_down_p) ;  /* 0x0000008000007944 */ /* 0x000fea0003c00000 */
[----:B-1----:R-:W-:Y:S01]  /*1780*/  FADD.FTZ R5, R11, R9 ;  /* 0x000000090b057221 */ /* 0x002fe20000010000 */
[----:B------:R-:W-:Y:S01]  /*1790*/  MOV R6, 0x17f0 ;  /* 0x000017f000067802 */ /* 0x000fe20000000f00 */
[----:B0-----:R-:W-:Y:S02]  /*17a0*/  IMAD.MOV.U32 R10, RZ, RZ, 0x1 ;  /* 0x00000001ff0a7424 */ /* 0x001fe400078e00ff */
[----:B------:R-:W-:-:S02]  /*17b0*/  IMAD.MOV.U32 R9, RZ, RZ, 0x1f ;  /* 0x0000001fff097424 */ /* 0x000fc400078e00ff */
[----:B------:R-:W-:Y:S02]  /*17c0*/  IMAD.MOV.U32 R8, RZ, RZ, -0x1 ;  /* 0xffffffffff087424 */ /* 0x000fe400078e00ff */
[----:B------:R-:W-:Y:S02]  /*17d0*/  IMAD.MOV.U32 R11, RZ, RZ, R5 ;  /* 0x000000ffff0b7224 */ /* 0x000fe400078e0005 */
[----:B------:R-:W-:Y:S05]  /*17e0*/  CALL.REL.NOINC `($__internal_68_$__cuda_sm70_shflsync_down_p) ;  /* 0x0000001000007944 */ /* 0x000fea0003c00000 */
[----:B01----:R-:W-:Y:S05]  /*17f0*/  BRA `(.L_x_7508) ;  /* 0xfffff45000007947 */ /* 0x003fea000383ffff */
        .weak           $__internal_68_$__cuda_sm70_shflsync_down_p
        .type           $__internal_68_$__cuda_sm70_shflsync_down_p,@function
        .size           $__internal_68_$__cuda_sm70_shflsync_down_p,(.L_x_11280 - $__internal_68_$__cuda_sm70_shflsync_down_p)
$__internal_68_$__cuda_sm70_shflsync_down_p:
[----:B------:R-:W-:Y:S01]  /*1800*/  IMAD.MOV.U32 R7, RZ, RZ, 0x0 ;  /* 0x00000000ff077424 */ /* 0x000fe200078e00ff */
[----:B------:R-:W-:Y:S04]  /*1810*/  WARPSYNC R8 ;  /* 0x0000000800007348 */ /* 0x000fe80003800000 */
[----:B------:R0:W1:Y:S01]  /*1820*/  SHFL.DOWN PT, R9, R11, R10, R9 ;  /* 0x0800000a0b097389 */ /* 0x00006200000e0009 */
[----:B------:R-:W-:Y:S05]  /*1830*/  RET.REL.NODEC R6 `(_ZN2at6native43_GLOBAL__N__9ae7fba5_10_SoftMax_cu_9f978f6322cunn_SoftMaxForwardRegIN3c104HalfEfS4_NS1_22SoftMaxForwardEpilogueElLi6EEEvPT1_PKT_T3_) ;  /* 0xffffe7c006007950 */ /* 0x000fea0003c3ffff */
.L_x_7509:
        /* <DEDUP_REMOVED lines=12> */
.L_x_11280:


//--------------------- .text._ZN2at6native43_GLOBAL__N__9ae7fba5_10_SoftMax_cu_9f978f6322cunn_SoftMaxForwardRegIN3c104HalfEfS4_NS1_22SoftMaxForwardEpilogueElLi5EEEvPT1_PKT_T3_ --------------------------
	.section	.text._ZN2at6native43_GLOBAL__N__9ae7fba5_10_SoftMax_cu_9f978f6322cunn_SoftMaxForwardRegIN3c104HalfEfS4_NS1_22SoftMaxForwardEpilogueElLi5EEEvPT1_PKT_T3_,"ax",@progbits
	.sectioninfo	@"SHI_REGISTERS=28"
	.align	128
.text._ZN2at6native43_GLOBAL__N__9ae7fba5_10_SoftMax_cu_9f978f6322cunn_SoftMaxForwardRegIN3c104HalfEfS4_NS1_22SoftMaxForwardEpilogueElLi5EEEvPT1_PKT_T3_:
        .type           _ZN2at6native43_GLOBAL__N__9ae7fba5_10_SoftMax_cu_9f978f6322cunn_SoftMaxForwardRegIN3c104HalfEfS4_NS1_22SoftMaxForwardEpilogueElLi5EEEvPT1_PKT_T3_,@function
        .size           _ZN2at6native43_GLOBAL__N__9ae7fba5_10_SoftMax_cu_9f978f6322cunn_SoftMaxForwardRegIN3c104HalfEfS4_NS1_22SoftMaxForwardEpilogueElLi5EEEvPT1_PKT_T3_,(.L_x_11282 - _ZN2at6native43_GLOBAL__N__9ae7fba5_10_SoftMax_cu_9f978f6322cunn_SoftMaxForwardRegIN3c104HalfEfS4_NS1_22SoftMaxForwardEpilogueElLi5EEEvPT1_PKT_T3_)
        .other          _ZN2at6native43_GLOBAL__N__9ae7fba5_10_SoftMax_cu_9f978f6322cunn_SoftMaxForwardRegIN3c104HalfEfS4_NS1_22SoftMaxForwardEpilogueElLi5EEEvPT1_PKT_T3_,@"STO_CUDA_ENTRY STV_DEFAULT"
_ZN2at6native43_GLOBAL__N__9ae7fba5_10_SoftMax_cu_9f978f6322cunn_SoftMaxForwardRegIN3c104HalfEfS4_NS1_22SoftMaxForwardEpilogueElLi5EEEvPT1_PKT_T3_:
        /* <DEDUP_REMOVED lines=38> */
[C---:B------:R-:W-:Y:S01]  /*0260*/  @!P4 IMAD.WIDE.U32 R24, R19.reuse, c[0x0][0x170], R2 ;  /* 0x00005c001318ca25 */ /* 0x040fe200078e0002 */
[C---:B------:R-:W-:Y:S01]  /*0270*/  @!P3 LEA R14, P5, R8.reuse, c[0x0][0x168], 0x1 ;  /* 0x00005a00080eba11 */ /* 0x040fe200078a08ff */
[----:B------:R-:W3:Y:S03]  /*0280*/  @!P1 LDG.E.U16 R20, [R12.64] ;  /* 0x000000060c149981 */ /* 0x000ee6000c1e1500 */
[----:B------:R-:W-:Y:S01]  /*0290*/  @!P3 LEA.HI.X R15, R8, c[0x0][0x16c], R9, 0x1, P5 ;  /* 0x00005b00080fba11 */ /* 0x000fe200028f0c09 */
[----:B------:R-:W-:Y:S01]  /*02a0*/  @!P4 IMAD R9, R19, c[0x0][0x174], R25 ;  /* 0x00005d001309ca24 */ /* 0x000fe200078e0219 */
[C---:B------:R-:W-:Y:S01]  /*02b0*/  @!P4 LEA R8, P5, R24.reuse, c[0x0][0x168], 0x1 ;  /* 0x00005a001808ca11 */ /* 0x040fe200078a08ff */
[----:B------:R-:W4:Y:S03]  /*02c0*/  @!P2 LDG.E.U16 R0, [R16.64] ;  /* 0x000000061000a981 */ /* 0x000f26000c1e1500 */
[----:B------:R-:W-:Y:S01]  /*02d0*/  @!P4 LEA.HI.X R9, R24, c[0x0][0x16c], R9, 0x1, P5 ;  /* 0x00005b001809ca11 */ /* 0x000fe200028f0c09 */
[----:B------:R1:W5:Y:S04]  /*02e0*/  @!P3 LDG.E.U16 R21, [R14.64] ;  /* 0x000000060e15b981 */ /* 0x000368000c1e1500 */
[----:B------:R-:W5:Y:S01]  /*02f0*/  @!P4 LDG.E.U16 R22, [R8.64] ;  /* 0x000000060816c981 */ /* 0x000f62000c1e1500 */
[----:B0-----:R-:W-:Y:S01]  /*0300*/  IMAD.MOV.U32 R10, RZ, RZ, -0x800001 ;  /* 0xff7fffffff0a7424 */ /* 0x001fe200078e00ff */
[----:B------:R-:W-:Y:S01]  /*0310*/  ULDC UR4, c[0x0][0x0] ;  /* 0x0000000000047ab9 */ /* 0x000fe20000000800 */
[----:B------:R-:W-:Y:S01]  /*0320*/  BSSY B0, `(.L_x_7510) ;  /* 0x000003d000007945 */ /* 0x000fe20003800000 */
[----:B------:R-:W-:Y:S01]  /*0330*/  USHF.R.U32.HI UR4, URZ, 0x5, UR4 ;  /* 0x000000053f047899 */ /* 0x000fe20008011604 */
[----:B-1----:R-:W-:Y:S01]  /*0340*/  IMAD.MOV.U32 R15, RZ, RZ, -0x800001 ;  /* 0xff7fffffff0f7424 */ /* 0x002fe200078e00ff */
[----:B------:R-:W-:Y:S01]  /*0350*/  BAR.SYNC.DEFER_BLOCKING 0x0 ;  /* 0x0000000000007b1d */ /* 0x000fe20000010000 */
[----:B--2---:R-:W-:-:S05]  /*0360*/  @!P0 HADD2.F32 R11, -RZ, R18.H0_H0 ;  /* 0x20000012ff0b8230 */ /* 0x004fca0000004100 */
[----:B------:R-:W-:Y:S01]  /*0370*/  @!P0 FMNMX.FTZ R10, R11, -3.40282346638528859812e+38, !PT ;  /* 0xff7fffff0b0a8809 */ /* 0x000fe20007810000 */
[----:B---3--:R-:W-:-:S05]  /*0380*/  @!P1 HADD2.F32 R23, -RZ, R20.H0_H0 ;  /* 0x20000014ff179230 */ /* 0x008fca0000004100 */
[----:B------:R-:W-:Y:S01]  /*0390*/  @!P1 FMNMX.FTZ R10, R10, R23, !PT ;  /* 0x000000170a0a9209 */ /* 0x000fe20007810000 */
[----:B----4-:R-:W-:Y:S02]  /*03a0*/  @!P2 HADD2.F32 R11, -RZ, R0.H0_H0 ;  /* 0x20000000ff0ba230 */ /* 0x010fe40000004100 */
[----:B-----5:R-:W-:-:S03]  /*03b0*/  @!P3 HADD2.F32 R13, -RZ, R21.H0_H0 ;  /* 0x20000015ff0db230 */ /* 0x020fc60000004100 */
        /* <DEDUP_REMOVED lines=9> */
[----:B------:R-:W-:Y:S02]  /*0450*/  FSEL R8, R8, R9, !P5 ;  /* 0x0000000908087208 */ /* 0x000fe40006800000 */
[----:B------:R-:W-:-:S03]  /*0460*/  IADD3 R9, R6, 0x1f, RZ ;  /* 0x0000001f06097810 */ /* 0x000fc60007ffe0ff */
        /* <DEDUP_REMOVED lines=14> */
[----:B------:R-:W-:Y:S02]  /*0550*/  @!P5 SHF.R.S32.HI R8, RZ, 0x5, R10 ;  /* 0x00000005ff08d819 */ /* 0x000fe4000001140a */
[----:B------:R-:W-:-:S03]  /*0560*/  ISETP.GE.AND P6, PT, R6, UR4, PT ;  /* 0x0000000406007c0c */ /* 0x000fc6000bfc6270 */
[----:B------:R0:W-:Y:S01]  /*0570*/  @!P5 STS [R8.X4], R17 ;  /* 0x000000110800d388 */ /* 0x0001e20000004800 */
[----:B------:R-:W-:-:S03]  /*0580*/  P2R R16, PR, RZ, 0x40 ;  /* 0x00000040ff107803 */ /* 0x000fc60000000000 */
[----:B------:R-:W-:Y:S06]  /*0590*/  BAR.SYNC.DEFER_BLOCKING 0x0 ;  /* 0x0000000000007b1d */ /* 0x000fec0000010000 */
[----:B------:R1:W2:Y:S01]  /*05a0*/  @!P6 LDS R15, [R11.X4] ;  /* 0x000000000b0fe984 */ /* 0x0002a20000004800 */
[----:B------:R-:W-:-:S04]  /*05b0*/  ISETP.GT.U32.AND P6, PT, R9, 0x3e, PT ;  /* 0x0000003e0900780c */ /* 0x000fc80003fc4070 */
[----:B0-----:R-:W-:-:S09]  /*05c0*/  P2R R17, PR, RZ, 0x40 ;  /* 0x00000040ff117803 */ /* 0x001fd20000000000 */
[----:B------:R-:W-:Y:S05]  /*05d0*/  @P6 BRA `(.L_x_7511) ;  /* 0x0000011000006947 */ /* 0x000fea0003800000 */
[----:B-1----:R-:W-:Y:S05]  /*05e0*/  BRA.DIV ~URZ, `(.L_x_7512) ;  /* 0x00000ab27f007947 */ /* 0x002fea000b800000 */
[----:B--2---:R0:W1:Y:S02]  /*05f0*/  SHFL.DOWN PT, R13, R15, 0x10, 0x1f ;  /* 0x0a001f000f0d7f89 */ /* 0x00406400000e0000 */
.L_x_7526:
        /* <DEDUP_REMOVED lines=13> */
.L_x_7527:
[----:B-1----:R-:W-:-:S04]  /*06d0*/  FSETP.GEU.FTZ.AND P6, PT, R15, R13, PT ;  /* 0x0000000d0f00720b */ /* 0x002fc80003fde000 */
[----:B0-----:R-:W-:-:S04]  /*06e0*/  FSEL R15, R13, R15, !P6 ;  /* 0x0000000f0d0f7208 */ /* 0x001fc80007000000 */
.L_x_7511:
[----:B-1----:R-:W-:Y:S05]  /*06f0*/  BSYNC B0 ;  /* 0x0000000000007941 */ /* 0x002fea0003800000 */
.L_x_7510:
[----:B------:R-:W-:Y:S01]  /*0700*/  ISETP.NE.AND P6, PT, R6, RZ, PT ;  /* 0x000000ff0600720c */ /* 0x000fe20003fc5270 */
[----:B------:R-:W-:-:S12]  /*0710*/  WARPSYNC 0xffffffff ;  /* 0xffffffff00007948 */ /* 0x000fd80003800000 */
[----:B--2---:R0:W-:Y:S02]  /*0720*/  @!P6 STS [RZ], R15 ;  /* 0x0000000fff00e388 */ /* 0x0041e40000000800 */
[----:B------:R-:W-:Y:S01]  /*0730*/  BAR.SYNC.DEFER_BLOCKING 0x0 ;  /* 0x0000000000007b1d */ /* 0x000fe20000010000 */
[----:B------:R-:W-:Y:S01]  /*0740*/  @!P0 HADD2.F32 R7, -RZ, R18.H0_H0 ;  /* 0x20000012ff078230 */ /* 0x000fe20000004100 */
[----:B------:R-:W-:Y:S01]  /*0750*/  P2R R23, PR, RZ, 0x40 ;  /* 0x00000040ff177803 */ /* 0x000fe20000000000 */
[----:B------:R-:W-:Y:S01]  /*0760*/  @!P1 HADD2.F32 R9, -RZ, R20.H0_H0 ;  /* 0x20000014ff099230 */ /* 0x000fe20000004100 */
[----:B------:R-:W-:Y:S01]  /*0770*/  ISETP.NE.AND P6, PT, R16, RZ, PT ;  /* 0x000000ff1000720c */ /* 0x000fe20003fc5270 */
[----:B------:R-:W-:Y:S01]  /*0780*/  @!P2 HADD2.F32 R13, -RZ, R0.H0_H0 ;  /* 0x20000000ff0da230 */ /* 0x000fe20000004100 */
[----:B------:R-:W-:Y:S01]  /*0790*/  @!P5 SHF.R.S32.HI R10, RZ, 0x5, R10 ;  /* 0x00000005ff0ad819 */ /* 0x000fe2000001140a */
[----:B0-----:R-:W-:Y:S01]  /*07a0*/  @!P4 HADD2.F32 R15, -RZ, R22.H0_H0 ;  /* 0x20000016ff0fc230 */ /* 0x001fe20000004100 */
[----:B------:R-:W-:Y:S01]  /*07b0*/  BSSY B0, `(.L_x_7514) ;  /* 0x0000036000007945 */ /* 0x000fe20003800000 */
[----:B------:R-:W0:Y:S02]  /*07c0*/  LDS R6, [RZ] ;  /* 0x00000000ff067984 */ /* 0x000e240000000800 */
[----:B0-----:R-:W-:-:S02]  /*07d0*/  @!P0 FADD.FTZ R7, R7, -R6 ;  /* 0x8000000607078221 */ /* 0x001fc40000010000 */
[--C-:B------:R-:W-:Y:S02]  /*07e0*/  @!P1 FADD.FTZ R8, R9, -R6.reuse ;  /* 0x8000000609089221 */ /* 0x100fe40000010000 */
[----:B------:R-:W-:Y:S02]  /*07f0*/  @!P0 FMUL.FTZ R7, R7, 1.4426950216293334961 ;  /* 0x3fb8aa3b07078820 */ /* 0x000fe40000410000 */
[----:B------:R-:W-:Y:S02]  /*0800*/  @!P1 FMUL.FTZ R9, R8, 1.4426950216293334961 ;  /* 0x3fb8aa3b08099820 */ /* 0x000fe40000410000 */
[--C-:B------:R-:W-:Y:S01]  /*0810*/  @!P2 FADD.FTZ R8, R13, -R6.reuse ;  /* 0x800000060d08a221 */ /* 0x100fe20000010000 */
[----:B------:R-:W-:Y:S01]  /*0820*/  @!P3 HADD2.F32 R13, -RZ, R21.H0_H0 ;  /* 0x20000015ff0db230 */ /* 0x000fe20000004100 */
[----:B------:R-:W0:Y:S01]  /*0830*/  @!P0 MUFU.EX2 R7, R7 ;  /* 0x0000000700078308 */ /* 0x000e220000000800 */
[----:B------:R-:W-:Y:S02]  /*0840*/  @!P4 FADD.FTZ R16, R15, -R6 ;  /* 0x800000060f10c221 */ /* 0x000fe40000010000 */
[----:B------:R-:W-:-:S02]  /*0850*/  @!P2 FMUL.FTZ R12, R8, 1.4426950216293334961 ;  /* 0x3fb8aa3b080ca820 */ /* 0x000fc40000410000 */
        /* <DEDUP_REMOVED lines=33> */
.L_x_7528:
        /* <DEDUP_REMOVED lines=9> */
.L_x_7529:
[----:B-1----:R-:W-:Y:S02]  /*0b00*/  FADD.FTZ R7, R13, R10 ;  /* 0x0000000a0d077221 */ /* 0x002fe40000010000 */
.L_x_7515:
[----:B------:R-:W-:Y:S05]  /*0b10*/  BSYNC B0 ;  /* 0x0000000000007941 */ /* 0x000fea0003800000 */
.L_x_7514:
[----:B-1----:R1:W-:Y:S01]  /*0b20*/  @!P6 STS [RZ], R7 ;  /* 0x00000007ff00e388 */ /* 0x0023e20000000800 */
[----:B------:R-:W-:Y:S02]  /*0b30*/  WARPSYNC 0xffffffff ;  /* 0xffffffff00007948 */ /* 0x000fe40003800000 */
[----:B------:R-:W-:Y:S06]  /*0b40*/  BAR.SYNC.DEFER_BLOCKING 0x0 ;  /* 0x0000000000007b1d */ /* 0x000fec0000010000 */
[----:B------:R-:W-:Y:S01]  /*0b50*/  BSSY B0, `(.L_x_7518) ;  /* 0x0000011000007945 */ /* 0x000fe20003800000 */
[----:B-1----:R-:W1:Y:S01]  /*0b60*/  LDS R7, [RZ] ;  /* 0x00000000ff077984 */ /* 0x002e620000000800 */
[----:B------:R-:W-:Y:S05]  /*0b70*/  @P0 BRA `(.L_x_7519) ;  /* 0x000000e000000947 */ /* 0x000fea0003800000 */
[----:B------:R-:W2:Y:S01]  /*0b80*/  S2R R8, SR_TID.X ;  /* 0x0000000000087919 */ /* 0x000ea20000002100 */
[----:B------:R-:W-:Y:S01]  /*0b90*/  HADD2.F32 R9, -RZ, R18.H0_H0 ;  /* 0x20000012ff097230 */ /* 0x000fe20000004100 */
        /* <DEDUP_REMOVED lines=12> */
.L_x_7519:
[----:B------:R-:W-:Y:S05]  /*0c60*/  BSYNC B0 ;  /* 0x0000000000007941 */ /* 0x000fea0003800000 */
.L_x_7518:
[----:B------:R-:W-:Y:S01]  /*0c70*/  BSSY B0, `(.L_x_7520) ;  /* 0x0000011000007945 */ /* 0x000fe20003800000 */
[----:B------:R-:W-:Y:S05]  /*0c80*/  @P1 BRA `(.L_x_7521) ;  /* 0x000000f000001947 */ /* 0x000fea0003800000 */
[----:B------:R-:W2:Y:S01]  /*0c90*/  S2R R8, SR_TID.X ;  /* 0x0000000000087919 */ /* 0x000ea20000002100 */
[----:B0-----:R-:W-:Y:S01]  /*0ca0*/  HADD2.F32 R9, -RZ, R20.H0_H0 ;  /* 0x20000014ff097230 */ /* 0x001fe20000004100 */
        /* <DEDUP_REMOVED lines=10> */
[----:B------:R-:W-:Y:S02]  /*0d50*/  F2FP.PACK_AB R9, RZ, R11 ;  /* 0x0000000bff09723e */ /* 0x000fe400000000ff */
[----:B------:R-:W-:-:S05]  /*0d60*/  LEA.HI.X R11, R8, c[0x0][0x164], R13, 0x1, P0 ;  /* 0x00005900080b7a11 */ /* 0x000fca00000f0c0d */
[----:B------:R0:W-:Y:S04]  /*0d70*/  STG.E.U16 [R10.64], R9 ;  /* 0x000000090a007986 */ /* 0x0001e8000c101506 */
.L_x_7521:
[----:B------:R-:W-:Y:S05]  /*0d80*/  BSYNC B0 ;  /* 0x0000000000007941 */ /* 0x000fea0003800000 */
.L_x_7520:
[----:B------:R-:W-:Y:S01]  /*0d90*/  BSSY B0, `(.L_x_7522) ;  /* 0x000000e000007945 */ /* 0x000fe20003800000 */
[----:B------:R-:W-:Y:S05]  /*0da0*/  @P2 BRA `(.L_x_7523) ;  /* 0x000000c000002947 */ /* 0x000fea0003800000 */
[----:B0-----:R-:W-:Y:S01]  /*0db0*/  HADD2.F32 R9, -RZ, R0.H0_H0 ;  /* 0x20000000ff097230 */ /* 0x001fe20000004100 */
        /* <DEDUP_REMOVED lines=9> */
[----:B------:R-:W-:-:S05]  /*0e50*/  F2FP.PACK_AB R0, RZ, R0 ;  /* 0x00000000ff00723e */ /* 0x000fca00000000ff */
[----:B------:R0:W-:Y:S02]  /*0e60*/  STG.E.U16 [R4.64], R0 ;  /* 0x0000000004007986 */ /* 0x0001e4000c101506 */
.L_x_7523:
[----:B------:R-:W-:Y:S05]  /*0e70*/  BSYNC B0 ;  /* 0x0000000000007941 */ /* 0x000fea0003800000 */
.L_x_7522:
        /* <DEDUP_REMOVED lines=19> */
.L_x_7525:
[----:B------:R-:W-:Y:S05]  /*0fb0*/  BSYNC B0 ;  /* 0x0000000000007941 */ /* 0x000fea0003800000 */
.L_x_7524:
[----:B------:R-:W-:Y:S05]  /*0fc0*/  @P4 EXIT ;  /* 0x000000000000494d */ /* 0x000fea0003800000 */
        /* <DEDUP_REMOVED lines=11> */
[----:B------:R-:W-:Y:S01]  /*1080*/  STG.E.U16 [R2.64], R0 ;  /* 0x0000000002007986 */ /* 0x000fe2000c101506 */
[----:B------:R-:W-:Y:S05]  /*1090*/  EXIT ;  /* 0x000000000000794d */ /* 0x000fea0003800000 */
.L_x_7512:
[----:B------:R-:W-:Y:S01]  /*10a0*/  IMAD.MOV.U32 R14, RZ, RZ, 0x10 ;  /* 0x00000010ff0e7424 */ /* 0x000fe200078e00ff */
[----:B------:R-:W-:Y:S01]  /*10b0*/  MOV R8, 0x10f0 ;  /* 0x000010f000087802 */ /* 0x000fe20000000f00 */
[----:B------:R-:W-:Y:S02]  /*10c0*/  IMAD.MOV.U32 R13, RZ, RZ, 0x1f ;  /* 0x0000001fff0d7424 */ /* 0x000fe400078e00ff */
[----:B------:R-:W-:Y:S02]  /*10d0*/  IMAD.MOV.U32 R12, RZ, RZ, -0x1 ;  /* 0xffffffffff0c7424 */ /* 0x000fe400078e00ff */
[----:B--2---:R-:W-:Y:S05]  /*10e0*/  CALL.REL.NOINC `($__internal_69_$__cuda_sm70_shflsync_down_p) ;  /* 0x000003c000007944 */ /* 0x004fea0003c00000 */
[----:B01----:R-:W-:Y:S05]  /*10f0*/  BRA `(.L_x_7526) ;  /* 0xfffff50000007947 */ /* 0x003fea000383ffff */
.L_x_7513:
[----:B------:R-:W-:Y:S01]  /*1100*/  IMAD.MOV.U32 R14, RZ, RZ, 0x8 ;  /* 0x00000008ff0e7424 */ /* 0x000fe200078e00ff */
[----:B------:R-:W-:Y:S01]  /*1110*/  MOV R8, 0x1150 ;  /* 0x0000115000087802 */ /* 0x000fe20000000f00 */
[----:B------:R-:W-:Y:S02]  /*1120*/  IMAD.MOV.U32 R13, RZ, RZ, 0x1f ;  /* 0x0000001fff0d7424 */ /* 0x000fe400078e00ff */
[----:B------:R-:W-:Y:S02]  /*1130*/  IMAD.MOV.U32 R12, RZ, RZ, -0x1 ;  /* 0xffffffffff0c7424 */ /* 0x000fe400078e00ff */
[----:B------:R-:W-:Y:S05]  /*1140*/  CALL.REL.NOINC `($__internal_69_$__cuda_sm70_shflsync_down_p) ;  /* 0x0000036000007944 */ /* 0x000fea0003c00000 */
[----:B-1----:R-:W-:Y:S01]  /*1150*/  FSETP.GEU.FTZ.AND P6, PT, R15, R13, PT ;  /* 0x0000000d0f00720b */ /* 0x002fe20003fde000 */
[----:B0-----:R-:W-:Y:S01]  /*1160*/  IMAD.MOV.U32 R14, RZ, RZ, 0x4 ;  /* 0x00000004ff0e7424 */ /* 0x001fe200078e00ff */
[----:B------:R-:W-:Y:S01]  /*1170*/  MOV R8, 0x11c0 ;  /* 0x000011c000087802 */ /* 0x000fe20000000f00 */
[----:B------:R-:W-:Y:S01]  /*1180*/  IMAD.MOV.U32 R12, RZ, RZ, -0x1 ;  /* 0xffffffffff0c7424 */ /* 0x000fe200078e00ff */
[----:B------:R-:W-:Y:S01]  /*1190*/  FSEL R15, R13, R15, !P6 ;  /* 0x0000000f0d0f7208 */ /* 0x000fe20007000000 */
[----:B------:R-:W-:-:S03]  /*11a0*/  IMAD.MOV.U32 R13, RZ, RZ, 0x1f ;  /* 0x0000001fff0d7424 */ /* 0x000fc600078e00ff */
        /* <DEDUP_REMOVED lines=15> */
[----:B01----:R-:W-:Y:S05]  /*12a0*/  BRA `(.L_x_7527) ;  /* 0xfffff42000007947 */ /* 0x003fea000383ffff */
.L_x_7516:
[----:B-1----:R-:W-:Y:S01]  /*12b0*/  IMAD.MOV.U32 R15, RZ, RZ, R7 ;  /* 0x000000ffff0f7224 */ /* 0x002fe200078e0007 */
[----:B------:R-:W-:Y:S01]  /*12c0*/  MOV R8, 0x1310 ;  /* 0x0000131000087802 */ /* 0x000fe20000000f00 */
[----:B------:R-:W-:-:S02]  /*12d0*/  IMAD.MOV.U32 R14, RZ, RZ, 0x10 ;  /* 0x00000010ff0e7424 */ /* 0x000fc400078e00ff */
[----:B0-----:R-:W-:Y:S02]  /*12e0*/  IMAD.MOV.U32 R13, RZ, RZ, 0x1f ;  /* 0x0000001fff0d7424 */ /* 0x001fe400078e00ff */
[----:B------:R-:W-:Y:S02]  /*12f0*/  IMAD.MOV.U32 R12, RZ, RZ, -0x1 ;  /* 0xffffffffff0c7424 */ /* 0x000fe400078e00ff */
[----:B------:R-:W-:Y:S05]  /*1300*/  CALL.REL.NOINC `($__internal_69_$__cuda_sm70_shflsync_down_p) ;  /* 0x000001a000007944 */ /* 0x000fea0003c00000 */
[----:B01----:R-:W-:Y:S05]  /*1310*/  BRA `(.L_x_7528) ;  /* 0xfffff75000007947 */ /* 0x003fea000383ffff */
.L_x_7517:
[----:B------:R-:W-:Y:S01]  /*1320*/  IMAD.MOV.U32 R14, RZ, RZ, 0x8 ;  /* 0x00000008ff0e7424 */ /* 0x000fe200078e00ff */
[----:B------:R-:W-:Y:S01]  /*1330*/  MOV R8, 0x1370 ;  /* 0x0000137000087802 */ /* 0x000fe20000000f00 */
[----:B------:R-:W-:Y:S02]  /*1340*/  IMAD.MOV.U32 R13, RZ, RZ, 0x1f ;  /* 0x0000001fff0d7424 */ /* 0x000fe400078e00ff */
[----:B------:R-:W-:Y:S02]  /*1350*/  IMAD.MOV.U32 R12, RZ, RZ, -0x1 ;  /* 0xffffffffff0c7424 */ /* 0x000fe400078e00ff */
[----:B0-----:R-:W-:Y:S05]  /*1360*/  CALL.REL.NOINC `($__internal_69_$__cuda_sm70_shflsync_down_p) ;  /* 0x0000014000007944 */ /* 0x001fea0003c00000 */
[----:B01----:R-:W-:Y:S01]  /*1370*/  FADD.FTZ R15, R15, R13 ;  /* 0x0000000d0f0f7221 */ /* 0x003fe20000010000 */
[----:B------:R-:W-:Y:S01]  /*1380*/  MOV R8, 0x13d0 ;  /* 0x000013d000087802 */ /* 0x000fe20000000f00 */
[----:B------:R-:W-:Y:S02]  /*1390*/  IMAD.MOV.U32 R14, RZ, RZ, 0x4 ;  /* 0x00000004ff0e7424 */ /* 0x000fe400078e00ff */
[----:B------:R-:W-:-:S02]  /*13a0*/  IMAD.MOV.U32 R13, RZ, RZ, 0x1f ;  /* 0x0000001fff0d7424 */ /* 0x000fc400078e00ff */
[----:B------:R-:W-:Y:S02]  /*13b0*/  IMAD.MOV.U32 R12, RZ, RZ, -0x1 ;  /* 0xffffffffff0c7424 */ /* 0x000fe400078e00ff */
[----:B------:R-:W-:Y:S05]  /*13c0*/  CALL.REL.NOINC `($__internal_69_$__cuda_sm70_shflsync_down_p) ;  /* 0x000000e000007944 */ /* 0x000fea0003c00000 */
[----:B01----:R-:W-:Y:S01]  /*13d0*/  FADD.FTZ R15, R15, R13 ;  /* 0x0000000d0f0f7221 */ /* 0x003fe20000010000 */
[----:B------:R-:W-:Y:S01]  /*13e0*/  MOV R8, 0x1430 ;  /* 0x0000143000087802 */ /* 0x000fe20000000f00 */
[----:B------:R-:W-:Y:S02]  /*13f0*/  IMAD.MOV.U32 R14, RZ, RZ, 0x2 ;  /* 0x00000002ff0e7424 */ /* 0x000fe400078e00ff */
[----:B------:R-:W-:Y:S02]  /*1400*/  IMAD.MOV.U32 R13, RZ, RZ, 0x1f ;  /* 0x0000001fff0d7424 */ /* 0x000fe400078e00ff */
[----:B------:R-:W-:Y:S02]  /*1410*/  IMAD.MOV.U32 R12, RZ, RZ, -0x1 ;  /* 0xffffffffff0c7424 */ /* 0x000fe400078e00ff */
[----:B------:R-:W-:Y:S05]  /*1420*/  CALL.REL.NOINC `($__internal_69_$__cuda_sm70_shflsync_down_p) ;  /* 0x0000008000007944 */ /* 0x000fea0003c00000 */
[----:B-1----:R-:W-:Y:S01]  /*1430*/  FADD.FTZ R10, R15, R13 ;  /* 0x0000000d0f0a7221 */ /* 0x002fe20000010000 */
[----:B------:R-:W-:Y:S01]  /*1440*/  MOV R8, 0x14a0 ;  /* 0x000014a000087802 */ /* 0x000fe20000000f00 */
[----:B0-----:R-:W-:Y:S02]  /*1450*/  IMAD.MOV.U32 R14, RZ, RZ, 0x1 ;  /* 0x00000001ff0e7424 */ /* 0x001fe400078e00ff */
[----:B------:R-:W-:-:S02]  /*1460*/  IMAD.MOV.U32 R13, RZ, RZ, 0x1f ;  /* 0x0000001fff0d7424 */ /* 0x000fc400078e00ff */
[----:B------:R-:W-:Y:S02]  /*1470*/  IMAD.MOV.U32 R12, RZ, RZ, -0x1 ;  /* 0xffffffffff0c7424 */ /* 0x000fe400078e00ff */
[----:B------:R-:W-:Y:S02]  /*1480*/  IMAD.MOV.U32 R15, RZ, RZ, R10 ;  /* 0x000000ffff0f7224 */ /* 0x000fe400078e000a */
[----:B------:R-:W-:Y:S05]  /*1490*/  CALL.REL.NOINC `($__internal_69_$__cuda_sm70_shflsync_down_p) ;  /* 0x0000001000007944 */ /* 0x000fea0003c00000 */
[----:B01----:R-:W-:Y:S05]  /*14a0*/  BRA `(.L_x_7529) ;  /* 0xfffff65000007947 */ /* 0x003fea000383ffff */
        .weak           $__internal_69_$__cuda_sm70_shflsync_down_p
        .type           $__internal_69_$__cuda_sm70_shflsync_down_p,@function
        .size           $__internal_69_$__cuda_sm70_shflsync_down_p,(.L_x_11282 - $__internal_69_$__cuda_sm70_shflsync_down_p)
$__internal_69_$__cuda_sm70_shflsync_down_p:
[----:B------:R-:W-:Y:S01]  /*14b0*/  IMAD.MOV.U32 R9, RZ, RZ, 0x0 ;  /* 0x00000000ff097424 */ /* 0x000fe200078e00ff */
[----:B------:R-:W-:Y:S04]  /*14c0*/  WARPSYNC R12 ;  /* 0x0000000c00007348 */ /* 0x000fe80003800000 */
[----:B------:R0:W1:Y:S01]  /*14d0*/  SHFL.DOWN PT, R13, R15, R14, R13 ;  /* 0x0800000e0f0d7389 */ /* 0x00006200000e000d */
[----:B------:R-:W-:Y:S05]  /*14e0*/  RET.REL.NODEC R8 `(_ZN2at6native43_GLOBAL__N__9ae7fba5_10_SoftMax_cu_9f978f6322cunn_SoftMaxForwardRegIN3c104HalfEfS4_NS1_22SoftMaxForwardEpilogueElLi5EEEvPT1_PKT_T3_) ;  /* 0xffffeb1008007950 */ /* 0x000fea0003c3ffff */
.L_x_7530:
        /* <DEDUP_REMOVED lines=9> */
.L_x_11282:


//--------------------- .text._ZN2at6native43_GLOBAL__N__9ae7fba5_10_SoftMax_cu_9f978f6322cunn_SoftMaxForwardRegIN3c104HalfEfS4_NS1_22SoftMaxForwardEpilogueElLi4EEEvPT1_PKT_T3_ --------------------------
	.section	.text._ZN2at6native43_GLOBAL__N__9ae7fba5_10_SoftMax_cu_9f978f6322cunn_SoftMaxForwardRegIN3c104HalfEfS4_NS1_22SoftMaxForwardEpilogueElLi4EEEvPT1_PKT_T3_,"ax",@progbits
	.sectioninfo	@"SHI_REGISTERS=28"
	.align	128
.text._ZN2at6native43_GLOBAL__N__9ae7fba5_10_SoftMax_cu_9f978f6322cunn_SoftMaxForwardRegIN3c104HalfEfS4_NS1_22SoftMaxForwardEpilogueElLi4EEEvPT1_PKT_T3_:
        .type           _ZN2at6native43_GLOBAL__N__9ae7fba5_10_SoftMax_cu_9f978f6322cunn_SoftMaxForwardRegIN3c104HalfEfS4_NS1_22SoftMaxForwardEpilogueElLi4EEEvPT1_PKT_T3_,@function
        .size           _ZN2at6native43_GLOBAL__N__9ae7fba5_10_SoftMax_cu_9f978f6322cunn_SoftMaxForwardRegIN3c104HalfEfS4_NS1_22SoftMaxForwardEpilogueElLi4EEEvPT1_PKT_T3_,(.L_x_11284 - _ZN2at6native43_GLOBAL__N__9ae7fba5_10_SoftMax_cu_9f978f6322cunn_SoftMaxForwardRegIN3c104HalfEfS4_NS1_22SoftMaxForwardEpilogueElLi4EEEvPT1_PKT_T3_)
        .other          _ZN2at6native43_GLOBAL__N__9ae7fba5_10_SoftMax_cu_9f978f6322cunn_SoftMaxForwardRegIN3c104HalfEfS4_NS1_22SoftMaxForwardEpilogueElLi4EEEvPT1_PKT_T3_,@"STO_CUDA_ENTRY STV_DEFAULT"
_ZN2at6native43_GLOBAL__N__9ae7fba5_10_SoftMax_cu_9f978f6322cunn_SoftMaxForwardRegIN3c104HalfEfS4_NS1_22SoftMaxForwardEpilogueElLi4EEEvPT1_PKT_T3_:
        /* <DEDUP_REMOVED lines=45> */
[----:B------:R-:W-:Y:S01]  /*02d0*/  BSSY B0, `(.L_x_7531) ;  /* 0x0000036000007945 */ /* 0x000fe20003800000 */
[----:B--2---:R-:W-:-:S05]  /*02e0*/  @!P0 HADD2.F32 R23, -RZ, R0.H0_H0 ;  /* 0x20000000ff178230 */ /* 0x004fca0000004100 */
[----:B------:R-:W-:Y:S01]  /*02f0*/  @!P0 FMNMX.FTZ R22, R23, -3.40282346638528859812e+38, !PT ;  /* 0xff7fffff17168809 */ /* 0x000fe20007810000 */
[----:B---3--:R-:W-:Y:S02]  /*0300*/  @!P1 HADD2.F32 R25, -RZ, R10.H0_H0 ;  /* 0x2000000aff199230 */ /* 0x008fe40000004100 */
[----:B----4-:R-:W-:-:S03]  /*0310*/  @!P2 HADD2.F32 R15, -RZ, R12.H0_H0 ;  /* 0x2000000cff0fa230 */ /* 0x010fc60000004100 */
[----:B------:R-:W-:-:S04]  /*0320*/  @!P1 FMNMX.FTZ R22, R22, R25, !PT ;  /* 0x0000001916169209 */ /* 0x000fc80007810000 */
[----:B------:R-:W-:Y:S01]  /*0330*/  @!P2 FMNMX.FTZ R22, R22, R15, !PT ;  /* 0x0000000f1616a209 */ /* 0x000fe20007810000 */
[----:B-----5:R-:W-:-:S05]  /*0340*/  @!P3 HADD2.F32 R23, -RZ, R13.H0_H0 ;  /* 0x2000000dff17b230 */ /* 0x020fca0000004100 */
        /* <DEDUP_REMOVED lines=26> */
[----:B------:R-:W-:Y:S02]  /*04f0*/  ISETP.GT.U32.AND P5, PT, R16, 0x3e, PT ;  /* 0x0000003e1000780c */ /* 0x000fe40003fa4070 */
[----:B------:R-:W-:-:S11]  /*0500*/  P2R R23, PR, RZ, 0x40 ;  /* 0x00000040ff177803 */ /* 0x000fd60000000000 */
[----:B------:R-:W-:Y:S05]  /*0510*/  @P5 BRA `(.L_x_7532) ;  /* 0x0000011000005947 */ /* 0x000fea0003800000 */
[----:B0-----:R-:W-:Y:S05]  /*0520*/  BRA.DIV ~URZ, `(.L_x_7533) ;  /* 0x000008a27f007947 */ /* 0x001fea000b800000 */
[----:B-1----:R0:W1:Y:S02]  /*0530*/  SHFL.DOWN PT, R20, R22, 0x10, 0x1f ;  /* 0x0a001f0016147f89 */ /* 0x00206400000e0000 */
.L_x_7545:
        /* <DEDUP_REMOVED lines=13> */
.L_x_7546:
[----:B-1----:R-:W-:-:S04]  /*0610*/  FSETP.GEU.FTZ.AND P6, PT, R22, R20, PT ;  /* 0x000000141600720b */ /* 0x002fc80003fde000 */
[----:B0-----:R-:W-:-:S04]  /*0620*/  FSEL R22, R20, R22, !P6 ;  /* 0x0000001614167208 */ /* 0x001fc80007000000 */
.L_x_7532:
[----:B0-----:R-:W-:Y:S05]  /*0630*/  BSYNC B0 ;  /* 0x0000000000007941 */ /* 0x001fea0003800000 */
.L_x_7531:
[----:B------:R-:W-:Y:S01]  /*0640*/  ISETP.NE.AND P6, PT, R8, RZ, PT ;  /* 0x000000ff0800720c */ /* 0x000fe20003fc5270 */
[----:B------:R-:W-:-:S12]  /*0650*/  WARPSYNC 0xffffffff ;  /* 0xffffffff00007948 */ /* 0x000fd80003800000 */
[----:B-1----:R0:W-:Y:S02]  /*0660*/  @!P6 STS [RZ], R22 ;  /* 0x00000016ff00e388 */ /* 0x0021e40000000800 */
[----:B------:R-:W-:Y:S01]  /*0670*/  BAR.SYNC.DEFER_BLOCKING 0x0 ;  /* 0x0000000000007b1d */ /* 0x000fe20000010000 */
[----:B------:R-:W-:Y:S02]  /*0680*/  @!P0 HADD2.F32 R17, -RZ, R0.H0_H0 ;  /* 0x20000000ff118230 */ /* 0x000fe40000004100 */
[----:B------:R-:W-:Y:S02]  /*0690*/  @!P2 HADD2.F32 R21, -RZ, R12.H0_H0 ;  /* 0x2000000cff15a230 */ /* 0x000fe40000004100 */
[----:B------:R-:W-:Y:S01]  /*06a0*/  @!P3 HADD2.F32 R25, -RZ, R13.H0_H0 ;  /* 0x2000000dff19b230 */ /* 0x000fe20000004100 */
[----:B------:R-:W-:Y:S01]  /*06b0*/  BSSY B0, `(.L_x_7535) ;  /* 0x0000032000007945 */ /* 0x000fe20003800000 */
[----:B------:R-:W1:Y:S02]  /*06c0*/  LDS R14, [RZ] ;  /* 0x00000000ff0e7984 */ /* 0x000e640000000800 */
[----:B-1----:R-:W-:Y:S01]  /*06d0*/  @!P0 FADD.FTZ R16, R17, -R14 ;  /* 0x8000000e11108221 */ /* 0x002fe20000010000 */
[----:B------:R-:W-:-:S03]  /*06e0*/  @!P1 HADD2.F32 R17, -RZ, R10.H0_H0 ;  /* 0x2000000aff119230 */ /* 0x000fc60000004100 */
[----:B------:R-:W-:Y:S02]  /*06f0*/  @!P0 FMUL.FTZ R16, R16, 1.4426950216293334961 ;  /* 0x3fb8aa3b10108820 */ /* 0x000fe40000410000 */
[----:B------:R-:W-:-:S04]  /*0700*/  @!P1 FADD.FTZ R17, R17, -R14 ;  /* 0x8000000e11119221 */ /* 0x000fc80000010000 */
[----:B------:R-:W-:Y:S01]  /*0710*/  @!P1 FMUL.FTZ R19, R17, 1.4426950216293334961 ;  /* 0x3fb8aa3b11139820 */ /* 0x000fe20000410000 */
[----:B------:R-:W1:Y:S01]  /*0720*/  @!P0 MUFU.EX2 R16, R16 ;  /* 0x0000001000108308 */ /* 0x000e620000000800 */
[----:B------:R-:W-:-:S04]  /*0730*/  @!P2 FADD.FTZ R17, R21, -R14 ;  /* 0x8000000e1511a221 */ /* 0x000fc80000010000 */
[----:B------:R-:W-:Y:S02]  /*0740*/  @!P2 FMUL.FTZ R21, R17, 1.4426950216293334961 ;  /* 0x3fb8aa3b1115a820 */ /* 0x000fe40000410000 */
[----:B------:R-:W-:Y:S01]  /*0750*/  @!P3 FADD.FTZ R17, R25, -R14 ;  /* 0x8000000e1911b221 */ /* 0x000fe20000010000 */
[----:B------:R-:W2:Y:S01]  /*0760*/  @!P1 MUFU.EX2 R20, R19 ;  /* 0x0000001300149308 */ /* 0x000ea20000000800 */
[----:B------:R-:W-:Y:S01]  /*0770*/  @!P4 SHF.R.S32.HI R25, RZ, 0x5, R15 ;  /* 0x00000005ff19c819 */ /* 0x000fe2000001140f */
[----:B------:R-:W-:Y:S02]  /*0780*/  IMAD.MOV.U32 R15, RZ, RZ, RZ ;  /* 0x000000ffff0f7224 */ /* 0x000fe400078e00ff */
[----:B------:R-:W-:Y:S02]  /*0790*/  @!P3 FMUL.FTZ R24, R17, 1.4426950216293334961 ;  /* 0x3fb8aa3b1118b820 */ /* 0x000fe40000410000 */
[----:B------:R-:W-:Y:S02]  /*07a0*/  IMAD.MOV.U32 R17, RZ, RZ, RZ ;  /* 0x000000ffff117224 */ /* 0x000fe400078e00ff */
[----:B0-----:R-:W0:Y:S01]  /*07b0*/  @!P2 MUFU.EX2 R22, R21 ;  /* 0x000000150016a308 */ /* 0x001e220000000800 */
[----:B-1----:R-:W-:-:S07]  /*07c0*/  @!P0 FADD.FTZ R17, RZ, R16 ;  /* 0x00000010ff118221 */ /* 0x002fce0000010000 */
[----:B------:R-:W1:Y:S01]  /*07d0*/  @!P3 MUFU.EX2 R24, R24 ;  /* 0x000000180018b308 */ /* 0x000e620000000800 */
[----:B--2---:R-:W-:-:S04]  /*07e0*/  @!P1 FADD.FTZ R17, R17, R20 ;  /* 0x0000001411119221 */ /* 0x004fc80000010000 */
        /* <DEDUP_REMOVED lines=20> */
.L_x_7547:
        /* <DEDUP_REMOVED lines=9> */
.L_x_7548:
[----:B-1----:R-:W-:Y:S02]  /*09c0*/  FADD.FTZ R15, R20, R18 ;  /* 0x00000012140f7221 */ /* 0x002fe40000010000 */
.L_x_7536:
[----:B------:R-:W-:Y:S05]  /*09d0*/  BSYNC B0 ;  /* 0x0000000000007941 */ /* 0x000fea0003800000 */
.L_x_7535:
[----:B-1----:R1:W-:Y:S01]  /*09e0*/  @!P6 STS [RZ], R15 ;  /* 0x0000000fff00e388 */ /* 0x0023e20000000800 */
[----:B------:R-:W-:Y:S02]  /*09f0*/  WARPSYNC 0xffffffff ;  /* 0xffffffff00007948 */ /* 0x000fe40003800000 */
[----:B------:R-:W-:Y:S06]  /*0a00*/  BAR.SYNC.DEFER_BLOCKING 0x0 ;  /* 0x0000000000007b1d */ /* 0x000fec0000010000 */
[----:B------:R-:W-:Y:S01]  /*0a10*/  BSSY B0, `(.L_x_7539) ;  /* 0x000000f000007945 */ /* 0x000fe20003800000 */
[----:B-1----:R-:W1:Y:S01]  /*0a20*/  LDS R15, [RZ] ;  /* 0x00000000ff0f7984 */ /* 0x002e620000000800 */
[----:B------:R-:W-:Y:S05]  /*0a30*/  @P0 BRA `(.L_x_7540) ;  /* 0x000000c000000947 */ /* 0x000fea0003800000 */
[----:B------:R-:W-:Y:S01]  /*0a40*/  HADD2.F32 R17, -RZ, R0.H0_H0 ;  /* 0x20000000ff117230 */ /* 0x000fe20000004100 */
        /* <DEDUP_REMOVED lines=9> */
[----:B------:R-:W-:-:S05]  /*0ae0*/  F2FP.PACK_AB R0, RZ, R0 ;  /* 0x00000000ff00723e */ /* 0x000fca00000000ff */
[----:B------:R0:W-:Y:S02]  /*0af0*/  STG.E.U16 [R16.64], R0 ;  /* 0x0000000010007986 */ /* 0x0001e4000c101506 */
.L_x_7540:
[----:B------:R-:W-:Y:S05]  /*0b00*/  BSYNC B0 ;  /* 0x0000000000007941 */ /* 0x000fea0003800000 */
.L_x_7539:
[----:B------:R-:W-:Y:S01]  /*0b10*/  BSSY B0, `(.L_x_7541) ;  /* 0x000000e000007945 */ /* 0x000fe20003800000 */
[----:B------:R-:W-:Y:S05]  /*0b20*/  @P1 BRA `(.L_x_7542) ;  /* 0x000000c000001947 */ /* 0x000fea0003800000 */
[----:B------:R-:W-:Y:S01]  /*0b30*/  HADD2.F32 R9, -RZ, R10.H0_H0 ;  /* 0x2000000aff097230 */ /* 0x000fe20000004100 */
        /* <DEDUP_REMOVED lines=11> */
.L_x_7542:
[----:B------:R-:W-:Y:S05]  /*0bf0*/  BSYNC B0 ;  /* 0x0000000000007941 */ /* 0x000fea0003800000 */
.L_x_7541:
        /* <DEDUP_REMOVED lines=14> */
.L_x_7544:
[----:B------:R-:W-:Y:S05]  /*0ce0*/  BSYNC B0 ;  /* 0x0000000000007941 */ /* 0x000fea0003800000 */
.L_x_7543:
[----:B------:R-:W-:Y:S05]  /*0cf0*/  @P3 EXIT ;  /* 0x000000000000394d */ /* 0x000fea0003800000 */
[----:B------:R-:W-:Y:S01]  /*0d00*/  HADD2.F32 R13, -RZ, R13.H0_H0 ;  /* 0x2000000dff0d7230 */ /* 0x000fe20000004100 */
        /* <DEDUP_REMOVED lines=9> */
[----:B------:R-:W-:-:S05]  /*0da0*/  F2FP.PACK_AB R0, RZ, R0 ;  /* 0x00000000ff00723e */ /* 0x000fca00000000ff */
[----:B------:R-:W-:Y:S01]  /*0db0*/  STG.E.U16 [R2.64], R0 ;  /* 0x0000000002007986 */ /* 0x000fe2000c101506 */
[----:B------:R-:W-:Y:S05]  /*0dc0*/  EXIT ;  /* 0x000000000000794d */ /* 0x000fea0003800000 */
.L_x_7533:
[----:B------:R-:W-:Y:S01]  /*0dd0*/  IMAD.MOV.U32 R21, RZ, RZ, 0x10 ;  /* 0x00000010ff157424 */ /* 0x000fe200078e00ff */
[----:B------:R-:W-:Y:S01]  /*0de0*/  MOV R16, 0xe20 ;  /* 0x00000e2000107802 */ /* 0x000fe20000000f00 */
[----:B------:R-:W-:Y:S02]  /*0df0*/  IMAD.MOV.U32 R20, RZ, RZ, 0x1f ;  /* 0x0000001fff147424 */ /* 0x000fe400078e00ff */
[----:B------:R-:W-:Y:S02]  /*0e00*/  IMAD.MOV.U32 R19, RZ, RZ, -0x1 ;  /* 0xffffffffff137424 */ /* 0x000fe400078e00ff */
[----:B-1----:R-:W-:Y:S05]  /*0e10*/  CALL.REL.NOINC `($__internal_70_$__cuda_sm70_shflsync_down_p) ;  /* 0x000003d000007944 */ /* 0x002fea0003c00000 */
[----:B01----:R-:W-:Y:S05]  /*0e20*/  BRA `(.L_x_7545) ;  /* 0xfffff71000007947 */ /* 0x003fea000383ffff */
.L_x_7534:
[----:B------:R-:W-:Y:S01]  /*0e30*/  HFMA2.MMA R21, -RZ, RZ, 0, 4.76837158203125e-07 ;  /* 0x00000008ff157435 */ /* 0x000fe200000001ff */
[----:B0-----:R-:W-:Y:S01]  /*0e40*/  IMAD.MOV.U32 R22, RZ, RZ, R25 ;  /* 0x000000ffff167224 */ /* 0x001fe200078e0019 */
[----:B------:R-:W-:Y:S01]  /*0e50*/  MOV R16, 0xe90 ;  /* 0x00000e9000107802 */ /* 0x000fe20000000f00 */
[----:B------:R-:W-:Y:S02]  /*0e60*/  IMAD.MOV.U32 R20, RZ, RZ, 0x1f ;  /* 0x0000001fff147424 */ /* 0x000fe400078e00ff */
[----:B------:R-:W-:-:S02]  /*0e70*/  IMAD.MOV.U32 R19, RZ, RZ, -0x1 ;  /* 0xffffffffff137424 */ /* 0x000fc400078e00ff */
[----:B------:R-:W-:Y:S05]  /*0e80*/  CALL.REL.NOINC `($__internal_70_$__cuda_sm70_shflsync_down_p) ;  /* 0x0000036000007944 */ /* 0x000fea0003c00000 */
[----:B-1----:R-:W-:Y:S01]  /*0e90*/  FSETP.GEU.FTZ.AND P6, PT, R25, R20, PT ;  /* 0x000000141900720b */ /* 0x002fe20003fde000 */
[----:B0-----:R-:W-:Y:S01]  /*0ea0*/  IMAD.MOV.U32 R21, RZ, RZ, 0x4 ;  /* 0x00000004ff157424 */ /* 0x001fe200078e00ff */
[----:B------:R-:W-:Y:S01]  /*0eb0*/  MOV R16, 0xf00 ;  /* 0x00000f0000107802 */ /* 0x000fe20000000f00 */
[----:B------:R-:W-:Y:S01]  /*0ec0*/  IMAD.MOV.U32 R19, RZ, RZ, -0x1 ;  /* 0xffffffffff137424 */ /* 0x000fe200078e00ff */
[----:B------:R-:W-:Y:S01]  /*0ed0*/  FSEL R22, R20, R25, !P6 ;  /* 0x0000001914167208 */ /* 0x000fe20007000000 */
[----:B------:R-:W-:-:S03]  /*0ee0*/  IMAD.MOV.U32 R20, RZ, RZ, 0x1f ;  /* 0x0000001fff147424 */ /* 0x000fc600078e00ff */
[----:B------:R-:W-:Y:S05]  /*0ef0*/  CALL.REL.NOINC `($__internal_70_$__cuda_sm70_shflsync_down_p) ;  /* 0x000002f000007944 */ /* 0x000fea0003c00000 */
[----:B-1----:R-:W-:Y:S01]  /*0f00*/  FSETP.GEU.FTZ.AND P6, PT, R22, R20, PT ;  /* 0x000000141600720b */ /* 0x002fe20003fde000 */
[----:B0-----:R-:W-:Y:S01]  /*0f10*/  IMAD.MOV.U32 R21, RZ, RZ, 0x2 ;  /* 0x00000002ff157424 */ /* 0x001fe200078e00ff */
[----:B------:R-:W-:-:S02]  /*0f20*/  MOV R19, 0xffffffff ;  /* 0xffffffff00137802 */ /* 0x000fc40000000f00 */
[----:B------:R-:W-:Y:S01]  /*0f30*/  FSEL R22, R20, R22, !P6 ;  /* 0x0000001614167208 */ /* 0x000fe20007000000 */
[----:B------:R-:W-:Y:S01]  /*0f40*/  IMAD.MOV.U32 R20, RZ, RZ, 0x1f ;  /* 0x0000001fff147424 */ /* 0x000fe200078e00ff */
[----:B------:R-:W-:Y:S02]  /*0f50*/  MOV R16, 0xf70 ;  /* 0x00000f7000107802 */ /* 0x000fe40000000f00 */
        /* <DEDUP_REMOVED lines=8> */
[----:B01----:R-:W-:Y:S05]  /*0fe0*/  BRA `(.L_x_7546) ;  /* 0xfffff62000007947 */ /* 0x003fea000383ffff */
.L_x_7537:
[----:B01----:R-:W-:Y:S01]  /*0ff0*/  IMAD.MOV.U32 R22, RZ, RZ, R15 ;  /* 0x000000ffff167224 */ /* 0x003fe200078e000f */
[----:B------:R-:W-:Y:S01]  /*1000*/  MOV R16, 0x1050 ;  /* 0x0000105000107802 */ /* 0x000fe20000000f00 */
[----:B------:R-:W-:Y:S02]  /*1010*/  IMAD.MOV.U32 R21, RZ, RZ, 0x10 ;  /* 0x00000010ff157424 */ /* 0x000fe400078e00ff */
[----:B------:R-:W-:-:S02]  /*1020*/  IMAD.MOV.U32 R20, RZ, RZ, 0x1f ;  /* 0x0000001fff147424 */ /* 0x000fc400078e00ff */
[----:B------:R-:W-:Y:S02]  /*1030*/  IMAD.MOV.U32 R19, RZ, RZ, -0x1 ;  /* 0xffffffffff137424 */ /* 0x000fe400078e00ff */
[----:B------:R-:W-:Y:S05]  /*1040*/  CALL.REL.NOINC `($__internal_70_$__cuda_sm70_shflsync_down_p) ;  /* 0x000001a000007944 */ /* 0x000fea0003c00000 */
[----:B01----:R-:W-:Y:S05]  /*1050*/  BRA `(.L_x_7547) ;  /* 0xfffff8d000007947 */ /* 0x003fea000383ffff */
.L_x_7538:
[----:B------:R-:W-:Y:S01]  /*1060*/  HFMA2.MMA R21, -RZ, RZ, 0, 4.76837158203125e-07 ;  /* 0x00000008ff157435 */ /* 0x000fe200000001ff */
[----:B------:R-:W-:Y:S01]  /*1070*/  IMAD.MOV.U32 R20, RZ, RZ, 0x1f ;  /* 0x0000001fff147424 */ /* 0x000fe200078e00ff */
[----:B------:R-:W-:Y:S01]  /*1080*/  MOV R16, 0x10b0 ;  /* 0x000010b000107802 */ /* 0x000fe20000000f00 */
[----:B------:R-:W-:-:S03]  /*1090*/  IMAD.MOV.U32 R19, RZ, RZ, -0x1 ;  /* 0xffffffffff137424 */ /* 0x000fc600078e00ff */
[----:B-1----:R-:W-:Y:S05]  /*10a0*/  CALL.REL.NOINC `($__internal_70_$__cuda_sm70_shflsync_down_p) ;  /* 0x0000014000007944 */ /* 0x002fea0003c00000 */
[----:B01----:R-:W-:Y:S01]  /*10b0*/  FADD.FTZ R22, R22, R20 ;  /* 0x0000001416167221 */ /* 0x003fe20000010000 */
[----:B------:R-:W-:Y:S01]  /*10c0*/  MOV R16, 0x1110 ;  /* 0x0000111000107802 */ /* 0x000fe20000000f00 */
[----:B------:R-:W-:Y:S02]  /*10d0*/  IMAD.MOV.U32 R21, RZ, RZ, 0x4 ;  /* 0x00000004ff157424 */ /* 0x000fe400078e00ff */
[----:B------:R-:W-:Y:S02]  /*10e0*/  IMAD.MOV.U32 R20, RZ, RZ, 0x1f ;  /* 0x0000001fff147424 */ /* 0x000fe400078e00ff */
[----:B------:R-:W-:Y:S02]  /*10f0*/  IMAD.MOV.U32 R19, RZ, RZ, -0x1 ;  /* 0xffffffffff137424 */ /* 0x000fe400078e00ff */
[----:B------:R-:W-:Y:S05]  /*1100*/  CALL.REL.NOINC `($__internal_70_$__cuda_sm70_shflsync_down_p) ;  /* 0x000000e000007944 */ /* 0x000fea0003c00000 */
[----:B01----:R-:W-:Y:S01]  /*1110*/  FADD.FTZ R22, R22, R20 ;  /* 0x0000001416167221 */ /* 0x003fe20000010000 */
[----:B------:R-:W-:Y:S01]  /*1120*/  MOV R19, 0xffffffff ;  /* 0xffffffff00137802 */ /* 0x000fe20000000f00 */
[----:B------:R-:W-:Y:S01]  /*1130*/  IMAD.MOV.U32 R21, RZ, RZ, 0x2 ;  /* 0x00000002ff157424 */ /* 0x000fe200078e00ff */
[----:B------:R-:W-:Y:S01]  /*1140*/  MOV R16, 0x1170 ;  /* 0x0000117000107802 */ /* 0x000fe20000000f00 */
[----:B------:R-:W-:-:S02]  /*1150*/  IMAD.MOV.U32 R20, RZ, RZ, 0x1f ;  /* 0x0000001fff147424 */ /* 0x000fc400078e00ff */
[----:B------:R-:W-:Y:S05]  /*1160*/  CALL.REL.NOINC `($__internal_70_$__cuda_sm70_shflsync_down_p) ;  /* 0x0000008000007944 */ /* 0x000fea0003c00000 */
[----:B-1----:R-:W-:Y:S01]  /*1170*/  FADD.FTZ R18, R22, R20 ;  /* 0x0000001416127221 */ /* 0x002fe20000010000 */
[----:B------:R-:W-:Y:S01]  /*1180*/  MOV R16, 0x11e0 ;  /* 0x000011e000107802 */ /* 0x000fe20000000f00 */
[----:B0-----:R-:W-:-:S02]  /*1190*/  IMAD.MOV.U32 R21, RZ, RZ, 0x1 ;  /* 0x00000001ff157424 */ /* 0x001fc400078e00ff */
[----:B------:R-:W-:Y:S02]  /*11a0*/  IMAD.MOV.U32 R20, RZ, RZ, 0x1f ;  /* 0x0000001fff147424 */ /* 0x000fe400078e00ff */
[----:B------:R-:W-:Y:S02]  /*11b0*/  IMAD.MOV.U32 R19, RZ, RZ, -0x1 ;  /* 0xffffffffff137424 */ /* 0x000fe400078e00ff */
[----:B------:R-:W-:Y:S02]  /*11c0*/  IMAD.MOV.U32 R22, RZ, RZ, R18 ;  /* 0x000000ffff167224 */ /* 0x000fe400078e0012 */
[----:B------:R-:W-:Y:S05]  /*11d0*/  CALL.REL.NOINC `($__internal_70_$__cuda_sm70_shflsync_down_p) ;  /* 0x0000001000007944 */ /* 0x000fea0003c00000 */
[----:B01----:R-:W-:Y:S05]  /*11e0*/  BRA `(.L_x_7548) ;  /* 0xfffff7d000007947 */ /* 0x003fea000383ffff */
        .weak           $__internal_70_$__cuda_sm70_shflsync_down_p
        .type           $__internal_70_$__cuda_sm70_shflsync_down_p,@function
        .size           $__internal_70_$__cuda_sm70_shflsync_down_p,(.L_x_11284 - $__internal_70_$__cuda_sm70_shflsync_down_p)
$__internal_70_$__cuda_sm70_shflsync_down_p:
[----:B------:R-:W-:Y:S01]  /*11f0*/  IMAD.MOV.U32 R17, RZ, RZ, 0x0 ;  /* 0x00000000ff117424 */ /* 0x000fe200078e00ff */
[----:B------:R-:W-:Y:S04]  /*1200*/  WARPSYNC R19 ;  /* 0x0000001300007348 */ /* 0x000fe80003800000 */
[----:B------:R0:W1:Y:S01]  /*1210*/  SHFL.DOWN PT, R20, R22, R21, R20 ;  /* 0x0800001516147389 */ /* 0x00006200000e0014 */
[----:B------:R-:W-:Y:S05]  /*1220*/  RET.REL.NODEC R16 `(_ZN2at6native43_GLOBAL__N__9ae7fba5_10_SoftMax_cu_9f978f6322cunn_SoftMaxForwardRegIN3c104HalfEfS4_NS1_22SoftMaxForwardEpilogueElLi4EEEvPT1_PKT_T3_) ;  /* 0xffffedd010007950 */ /* 0x000fea0003c3ffff */
.L_x_7549:
        /* <DEDUP_REMOVED lines=13> */
.L_x_11284:


//--------------------- .text._ZN2at6native43_GLOBAL__N__9ae7fba5_10_SoftMax_cu_9f978f6322cunn_SoftMaxForwardRegIN3c104HalfEfS4_NS1_22SoftMaxForwardEpilogueElLi3EEEvPT1_PKT_T3_ --------------------------
	.section	.text._ZN2at6native43_GLOBAL__N__9ae7fba5_10_SoftMax_cu_9f978f6322cunn_SoftMaxForwardRegIN3c104HalfEfS4_NS1_22SoftMaxForwardEpilogueElLi3EEEvPT1_PKT_T3_,"ax",@progbits
	.sectioninfo	@"SHI_REGISTERS=24"
	.align	128
.text._ZN2at6native43_GLOBAL__N__9ae7fba5_10_SoftMax_cu_9f978f6322cunn_SoftMaxForwardRegIN3c104HalfEfS4_NS1_22SoftMaxForwardEpilogueElLi3EEEvPT1_PKT_T3_:
        .type           _ZN2at6native43_GLOBAL__N__9ae7fba5_10_SoftMax_cu_9f978f6322cunn_SoftMaxForwardRegIN3c104HalfEfS4_NS1_22SoftMaxForwardEpilogueElLi3EEEvPT1_PKT_T3_,@function
        .size           _ZN2at6native43_GLOBAL__N__9ae7fba5_10_SoftMax_cu_9f978f6322cunn_SoftMaxForwardRegIN3c104HalfEfS4_NS1_22SoftMaxForwardEpilogueElLi3EEEvPT1_PKT_T3_,(.L_x_11286 - _ZN2at6native43_GLOBAL__N__9ae7fba5_10_SoftMax_cu_9f978f6322cunn_SoftMaxForwardRegIN3c104HalfEfS4_NS1_22SoftMaxForwardEpilogueElLi3EEEvPT1_PKT_T3_)
        .other          _ZN2at6native43_GLOBAL__N__9ae7fba5_10_SoftMax_cu_9f978f6322cunn_SoftMaxForwardRegIN3c104HalfEfS4_NS1_22SoftMaxForwardEpilogueElLi3EEEvPT1_PKT_T3_,@"STO_CUDA_ENTRY STV_DEFAULT"
_ZN2at6native43_GLOBAL__N__9ae7fba5_10_SoftMax_cu_9f978f6322cunn_SoftMaxForwardRegIN3c104HalfEfS4_NS1_22SoftMaxForwardEpilogueElLi3EEEvPT1_PKT_T3_:
        /* <DEDUP_REMOVED lines=35> */
[----:B------:R-:W-:Y:S01]  /*0230*/  ISETP.GE.AND P4, PT, R6, UR4, PT ;  /* 0x0000000406007c0c */ /* 0x000fe2000bf86270 */
[----:B--2---:R-:W-:-:S02]  /*0240*/  @!P0 HADD2.F32 R16, -RZ, R10.H0_H0 ;  /* 0x2000000aff108230 */ /* 0x004fc40000004100 */
[----:B---3--:R-:W-:-:S03]  /*0250*/  @!P1 HADD2.F32 R20, -RZ, R0.H0_H0 ;  /* 0x20000000ff149230 */ /* 0x008fc60000004100 */
[----:B------:R-:W-:Y:S01]  /*0260*/  @!P0 FMNMX.FTZ R11, R16, -3.40282346638528859812e+38, !PT ;  /* 0xff7fffff100b8809 */ /* 0x000fe20007810000 */
[----:B----4-:R-:W-:-:S03]  /*0270*/  @!P2 HADD2.F32 R16, -RZ, R8.H0_H0 ;  /* 0x20000008ff10a230 */ /* 0x010fc60000004100 */
[----:B------:R-:W-:-:S04]  /*0280*/  @!P1 FMNMX.FTZ R11, R11, R20, !PT ;  /* 0x000000140b0b9209 */ /* 0x000fc80007810000 */
        /* <DEDUP_REMOVED lines=31> */
.L_x_7562:
        /* <DEDUP_REMOVED lines=13> */
.L_x_7563:
[----:B-1----:R-:W-:-:S04]  /*0550*/  FSETP.GEU.FTZ.AND P6, PT, R16, R17, PT ;  /* 0x000000111000720b */ /* 0x002fc80003fde000 */
[----:B0-----:R-:W-:-:S04]  /*0560*/  FSEL R16, R17, R16, !P6 ;  /* 0x0000001011107208 */ /* 0x001fc80007000000 */
.L_x_7551:
[----:B------:R-:W-:Y:S05]  /*0570*/  BSYNC B0 ;  /* 0x0000000000007941 */ /* 0x000fea0003800000 */
.L_x_7550:
[----:B------:R-:W-:Y:S01]  /*0580*/  ISETP.NE.AND P6, PT, R6, RZ, PT ;  /* 0x000000ff0600720c */ /* 0x000fe20003fc5270 */
[----:B------:R-:W-:-:S12]  /*0590*/  WARPSYNC 0xffffffff ;  /* 0xffffffff00007948 */ /* 0x000fd80003800000 */
[----:B-1----:R1:W-:Y:S02]  /*05a0*/  @!P6 STS [RZ], R16 ;  /* 0x00000010ff00e388 */ /* 0x0023e40000000800 */
[----:B------:R-:W-:Y:S01]  /*05b0*/  BAR.SYNC.DEFER_BLOCKING 0x0 ;  /* 0x0000000000007b1d */ /* 0x000fe20000010000 */
[----:B------:R-:W-:Y:S02]  /*05c0*/  @!P0 HADD2.F32 R15, -RZ, R10.H0_H0 ;  /* 0x2000000aff0f8230 */ /* 0x000fe40000004100 */
[----:B0-----:R-:W-:Y:S02]  /*05d0*/  @!P1 HADD2.F32 R17, -RZ, R0.H0_H0 ;  /* 0x20000000ff119230 */ /* 0x001fe40000004100 */
[----:B------:R-:W-:Y:S01]  /*05e0*/  @!P2 HADD2.F32 R19, -RZ, R8.H0_H0 ;  /* 0x20000008ff13a230 */ /* 0x000fe20000004100 */
[----:B------:R-:W-:Y:S01]  /*05f0*/  BSSY B0, `(.L_x_7554) ;  /* 0x000002c000007945 */ /* 0x000fe20003800000 */
[----:B------:R-:W0:Y:S02]  /*0600*/  LDS R12, [RZ] ;  /* 0x00000000ff0c7984 */ /* 0x000e240000000800 */
[----:B0-----:R-:W-:-:S04]  /*0610*/  @!P0 FADD.FTZ R14, R15, -R12 ;  /* 0x8000000c0f0e8221 */ /* 0x001fc80000010000 */
[----:B------:R-:W-:Y:S02]  /*0620*/  @!P0 FMUL.FTZ R15, R14, 1.4426950216293334961 ;  /* 0x3fb8aa3b0e0f8820 */ /* 0x000fe40000410000 */
[----:B------:R-:W-:-:S04]  /*0630*/  @!P1 FADD.FTZ R14, R17, -R12 ;  /* 0x8000000c110e9221 */ /* 0x000fc80000010000 */
        /* <DEDUP_REMOVED lines=29> */
.L_x_7564:
        /* <DEDUP_REMOVED lines=9> */
.L_x_7565:
[----:B-1----:R-:W-:Y:S02]  /*08a0*/  FADD.FTZ R11, R16, R13 ;  /* 0x0000000d100b7221 */ /* 0x002fe40000010000 */
.L_x_7555:
[----:B------:R-:W-:Y:S05]  /*08b0*/  BSYNC B0 ;  /* 0x0000000000007941 */ /* 0x000fea0003800000 */
.L_x_7554:
[----:B-1----:R1:W-:Y:S01]  /*08c0*/  @!P6 STS [RZ], R11 ;  /* 0x0000000bff00e388 */ /* 0x0023e20000000800 */
[----:B------:R-:W-:Y:S02]  /*08d0*/  WARPSYNC 0xffffffff ;  /* 0xffffffff00007948 */ /* 0x000fe40003800000 */
[----:B------:R-:W-:Y:S06]  /*08e0*/  BAR.SYNC.DEFER_BLOCKING 0x0 ;  /* 0x0000000000007b1d */ /* 0x000fec0000010000 */
[----:B------:R-:W-:Y:S01]  /*08f0*/  BSSY B0, `(.L_x_7558) ;  /* 0x000000f000007945 */ /* 0x000fe20003800000 */
[----:B-1----:R-:W1:Y:S01]  /*0900*/  LDS R11, [RZ] ;  /* 0x00000000ff0b7984 */ /* 0x002e620000000800 */
[----:B------:R-:W-:Y:S05]  /*0910*/  @P0 BRA `(.L_x_7559) ;  /* 0x000000c000000947 */ /* 0x000fea0003800000 */
[----:B0-----:R-:W-:Y:S01]  /*0920*/  HADD2.F32 R13, -RZ, R10.H0_H0 ;  /* 0x2000000aff0d7230 */ /* 0x001fe20000004100 */
        /* <DEDUP_REMOVED lines=8> */
[----:B------:R-:W-:Y:S02]  /*09b0*/  F2FP.PACK_AB R10, RZ, R7 ;  /* 0x00000007ff0a723e */ /* 0x000fe400000000ff */
[----:B------:R-:W-:-:S05]  /*09c0*/  LEA.HI.X R7, R14, c[0x0][0x164], R15, 0x1, P0 ;  /* 0x000059000e077a11 */ /* 0x000fca00000f0c0f */
[----:B------:R0:W-:Y:S02]  /*09d0*/  STG.E.U16 [R6.64], R10 ;  /* 0x0000000a06007986 */ /* 0x0001e4000c101506 */
.L_x_7559:
[----:B------:R-:W-:Y:S05]  /*09e0*/  BSYNC B0 ;  /* 0x0000000000007941 */ /* 0x000fea0003800000 */
.L_x_7558:
        /* <DEDUP_REMOVED lines=14> */
.L_x_7561:
[----:B------:R-:W-:Y:S05]  /*0ad0*/  BSYNC B0 ;  /* 0x0000000000007941 */ /* 0x000fea0003800000 */
.L_x_7560:
        /* <DEDUP_REMOVED lines=14> */
.L_x_7552:
[----:B------:R-:W-:Y:S01]  /*0bc0*/  HFMA2.MMA R18, -RZ, RZ, 0, 1.847743988037109375e-06 ;  /* 0x0000001fff127435 */ /* 0x000fe200000001ff */
[----:B0-----:R-:W-:Y:S01]  /*0bd0*/  IMAD.MOV.U32 R17, RZ, RZ, 0x10 ;  /* 0x00000010ff117424 */ /* 0x001fe200078e00ff */
[----:B------:R-:W-:Y:S01]  /*0be0*/  MOV R14, 0xc10 ;  /* 0x00000c10000e7802 */ /* 0x000fe20000000f00 */
[----:B------:R-:W-:-:S03]  /*0bf0*/  IMAD.MOV.U32 R19, RZ, RZ, -0x1 ;  /* 0xffffffffff137424 */ /* 0x000fc600078e00ff */
[----:B-1----:R-:W-:Y:S05]  /*0c00*/  CALL.REL.NOINC `($__internal_71_$__cuda_sm70_shflsync_down_p) ;  /* 0x000003f000007944 */ /* 0x002fea0003c00000 */
[----:B-1----:R-:W-:Y:S01]  /*0c10*/  IMAD.MOV.U32 R15, RZ, RZ, R17 ;  /* 0x000000ffff0f7224 */ /* 0x002fe200078e0011 */
[----:B0-----:R-:W-:Y:S05]  /*0c20*/  BRA `(.L_x_7562) ;  /* 0xfffff85000007947 */ /* 0x001fea000383ffff */
.L_x_7553:
[----:B0-----:R-:W-:Y:S01]  /*0c30*/  IMAD.MOV.U32 R17, RZ, RZ, 0x8 ;  /* 0x00000008ff117424 */ /* 0x001fe200078e00ff */
[----:B------:R-:W-:Y:S01]  /*0c40*/  MOV R14, 0xc80 ;  /* 0x00000c80000e7802 */ /* 0x000fe20000000f00 */
[----:B------:R-:W-:Y:S02]  /*0c50*/  IMAD.MOV.U32 R18, RZ, RZ, 0x1f ;  /* 0x0000001fff127424 */ /* 0x000fe400078e00ff */
[----:B------:R-:W-:Y:S02]  /*0c60*/  IMAD.MOV.U32 R19, RZ, RZ, -0x1 ;  /* 0xffffffffff137424 */ /* 0x000fe400078e00ff */
[----:B------:R-:W-:Y:S05]  /*0c70*/  CALL.REL.NOINC `($__internal_71_$__cuda_sm70_shflsync_down_p) ;  /* 0x0000038000007944 */ /* 0x000fea0003c00000 */
[----:B-1----:R-:W-:Y:S01]  /*0c80*/  FSETP.GEU.FTZ.AND P6, PT, R16, R17, PT ;  /* 0x000000111000720b */ /* 0x002fe20003fde000 */
[----:B0-----:R-:W-:Y:S01]  /*0c90*/  IMAD.MOV.U32 R18, RZ, RZ, 0x1f ;  /* 0x0000001fff127424 */ /* 0x001fe200078e00ff */
[----:B------:R-:W-:Y:S01]  /*0ca0*/  MOV R14, 0xcf0 ;  /* 0x00000cf0000e7802 */ /* 0x000fe20000000f00 */
[----:B------:R-:W-:Y:S01]  /*0cb0*/  IMAD.MOV.U32 R19, RZ, RZ, -0x1 ;  /* 0xffffffffff137424 */ /* 0x000fe200078e00ff */
[----:B------:R-:W-:-:S02]  /*0cc0*/  FSEL R16, R17, R16, !P6 ;  /* 0x0000001011107208 */ /* 0x000fc40007000000 */
[----:B------:R-:W-:Y:S02]  /*0cd0*/  MOV R17, 0x4 ;  /* 0x0000000400117802 */ /* 0x000fe40000000f00 */
[----:B------:R-:W-:Y:S05]  /*0ce0*/  CALL.REL.NOINC `($__internal_71_$__cuda_sm70_shflsync_down_p) ;  /* 0x0000031000007944 */ /* 0x000fea0003c00000 */
[----:B-1----:R-:W-:Y:S01]  /*0cf0*/  FSETP.GEU.FTZ.AND P6, PT, R16, R17, PT ;  /* 0x000000111000720b */ /* 0x002fe20003fde000 */
[----:B0-----:R-:W-:Y:S01]  /*0d00*/  IMAD.MOV.U32 R18, RZ, RZ, 0x1f ;  /* 0x0000001fff127424 */ /* 0x001fe200078e00ff */
[----:B------:R-:W-:Y:S01]  /*0d10*/  MOV R14, 0xd60 ;  /* 0x00000d60000e7802 */ /* 0x000fe20000000f00 */
[----:B------:R-:W-:Y:S01]  /*0d20*/  IMAD.MOV.U32 R19, RZ, RZ, -0x1 ;  /* 0xffffffffff137424 */ /* 0x000fe200078e00ff */
[----:B------:R-:W-:Y:S01]  /*0d30*/  FSEL R16, R17, R16, !P6 ;  /* 0x0000001011107208 */ /* 0x000fe20007000000 */
[----:B------:R-:W-:-:S03]  /*0d40*/  IMAD.MOV.U32 R17, RZ, RZ, 0x2 ;  /* 0x00000002ff117424 */ /* 0x000fc600078e00ff */
[----:B------:R-:W-:Y:S05]  /*0d50*/  CALL.REL.NOINC `($__internal_71_$__cuda_sm70_shflsync_down_p) ;  /* 0x000002a000007944 */ /* 0x000fea0003c00000 */
[----:B-1----:R-:W-:Y:S01]  /*0d60*/  FSETP.GEU.FTZ.AND P6, PT, R16, R17, PT ;  /* 0x000000111000720b */ /* 0x002fe20003fde000 */
[----:B0-----:R-:W-:Y:S01]  /*0d70*/  IMAD.MOV.U32 R18, RZ, RZ, 0x1f ;  /* 0x0000001fff127424 */ /* 0x001fe200078e00ff */
[----:B------:R-:W-:Y:S01]  /*0d80*/  MOV R14, 0xdd0 ;  /* 0x00000dd0000e7802 */ /* 0x000fe20000000f00 */
[----:B------:R-:W-:Y:S01]  /*0d90*/  IMAD.MOV.U32 R19, RZ, RZ, -0x1 ;  /* 0xffffffffff137424 */ /* 0x000fe200078e00ff */
[----:B------:R-:W-:Y:S01]  /*0da0*/  FSEL R16, R17, R16, !P6 ;  /* 0x0000001011107208 */ /* 0x000fe20007000000 */
[----:B------:R-:W-:-:S06]  /*0db0*/  HFMA2.MMA R17, -RZ, RZ, 0, 5.9604644775390625e-08 ;  /* 0x00000001ff117435 */ /* 0x000fcc00000001ff */
[----:B------:R-:W-:Y:S05]  /*0dc0*/  CALL.REL.NOINC `($__internal_71_$__cuda_sm70_shflsync_down_p) ;  /* 0x0000023000007944 */ /* 0x000fea0003c00000 */
[----:B01----:R-:W-:Y:S05]  /*0dd0*/  BRA `(.L_x_7563) ;  /* 0xfffff77000007947 */ /* 0x003fea000383ffff */
.L_x_7556:
[----:B-1----:R-:W-:Y:S01]  /*0de0*/  IMAD.MOV.U32 R16, RZ, RZ, R11 ;  /* 0x000000ffff107224 */ /* 0x002fe200078e000b */
[----:B0-----:R-:W-:Y:S01]  /*0df0*/  MOV R19, 0xffffffff ;  /* 0xffffffff00137802 */ /* 0x001fe20000000f00 */
[----:B------:R-:W-:Y:S01]  /*0e00*/  IMAD.MOV.U32 R17, RZ, RZ, 0x10 ;  /* 0x00000010ff117424 */ /* 0x000fe200078e00ff */
[----:B------:R-:W-:Y:S01]  /*0e10*/  MOV R14, 0xe40 ;  /* 0x00000e40000e7802 */ /* 0x000fe20000000f00 */
[----:B------:R-:W-:-:S02]  /*0e20*/  IMAD.MOV.U32 R18, RZ, RZ, 0x1f ;  /* 0x0000001fff127424 */ /* 0x000fc400078e00ff */
[----:B------:R-:W-:Y:S05]  /*0e30*/  CALL.REL.NOINC `($__internal_71_$__cuda_sm70_shflsync_down_p) ;  /* 0x000001c000007944 */ /* 0x000fea0003c00000 */
[----:B-1----:R-:W-:Y:S01]  /*0e40*/  IMAD.MOV.U32 R14, RZ, RZ, R17 ;  /* 0x000000ffff0e7224 */ /* 0x002fe200078e0011 */
[----:B0-----:R-:W-:Y:S05]  /*0e50*/  BRA `(.L_x_7564) ;  /* 0xfffff9b000007947 */ /* 0x001fea000383ffff */
.L_x_7557:
[----:B------:R-:W-:Y:S01]  /*0e60*/  IMAD.MOV.U32 R17, RZ, RZ, 0x8 ;  /* 0x00000008ff117424 */ /* 0x000fe200078e00ff */
[----:B------:R-:W-:Y:S01]  /*0e70*/  MOV R14, 0xeb0 ;  /* 0x00000eb0000e7802 */ /* 0x000fe20000000f00 */
[----:B0-----:R-:W-:-:S02]  /*0e80*/  IMAD.MOV.U32 R18, RZ, RZ, 0x1f ;  /* 0x0000001fff127424 */ /* 0x001fc400078e00ff */
[----:B------:R-:W-:Y:S02]  /*0e90*/  IMAD.MOV.U32 R19, RZ, RZ, -0x1 ;  /* 0xffffffffff137424 */ /* 0x000fe400078e00ff */
[----:B-1----:R-:W-:Y:S05]  /*0ea0*/  CALL.REL.NOINC `($__internal_71_$__cuda_sm70_shflsync_down_p) ;  /* 0x0000015000007944 */ /* 0x002fea0003c00000 */
[----:B0-----:R-:W-:Y:S01]  /*0eb0*/  HFMA2.MMA R18, -RZ, RZ, 0, 1.847743988037109375e-06 ;  /* 0x0000001fff127435 */ /* 0x001fe200000001ff */
[----:B-1----:R-:W-:Y:S01]  /*0ec0*/  FADD.FTZ R16, R16, R17 ;  /* 0x0000001110107221 */ /* 0x002fe20000010000 */
[----:B------:R-:W-:Y:S01]  /*0ed0*/  MOV R14, 0xf10 ;  /* 0x00000f10000e7802 */ /* 0x000fe20000000f00 */
[----:B------:R-:W-:Y:S02]  /*0ee0*/  IMAD.MOV.U32 R17, RZ, RZ, 0x4 ;  /* 0x00000004ff117424 */ /* 0x000fe400078e00ff */
[----:B------:R-:W-:Y:S02]  /*0ef0*/  IMAD.MOV.U32 R19, RZ, RZ, -0x1 ;  /* 0xffffffffff137424 */ /* 0x000fe400078e00ff */
[----:B------:R-:W-:Y:S05]  /*0f00*/  CALL.REL.NOINC `($__internal_71_$__cuda_sm70_shflsync_down_p) ;  /* 0x000000f000007944 */ /* 0x000fea0003c00000 */
[----:B01----:R-:W-:Y:S01]  /*0f10*/  FADD.FTZ R16, R16, R17 ;  /* 0x0000001110107221 */ /* 0x003fe20000010000 */
[----:B------:R-:W-:Y:S01]  /*0f20*/  MOV R14, 0xf70 ;  /* 0x00000f70000e7802 */ /* 0x000fe20000000f00 */
[----:B------:R-:W-:Y:S02]  /*0f30*/  IMAD.MOV.U32 R17, RZ, RZ, 0x2 ;  /* 0x00000002ff117424 */ /* 0x000fe400078e00ff */
[----:B------:R-:W-:Y:S02]  /*0f40*/  IMAD.MOV.U32 R18, RZ, RZ, 0x1f ;  /* 0x0000001fff127424 */ /* 0x000fe400078e00ff */
[----:B------:R-:W-:-:S02]  /*0f50*/  IMAD.MOV.U32 R19, RZ, RZ, -0x1 ;  /* 0xffffffffff137424 */ /* 0x000fc400078e00ff */
[----:B------:R-:W-:Y:S05]  /*0f60*/  CALL.REL.NOINC `($__internal_71_$__cuda_sm70_shflsync_down_p) ;  /* 0x0000009000007944 */ /* 0x000fea0003c00000 */
[----:B-1----:R-:W-:Y:S01]  /*0f70*/  FADD.FTZ R13, R16, R17 ;  /* 0x00000011100d7221 */ /* 0x002fe20000010000 */
[----:B0-----:R-:W-:Y:S01]  /*0f80*/  MOV R18, 0x1f ;  /* 0x0000001f00127802 */ /* 0x001fe20000000f00 */
[----:B------:R-:W-:Y:S01]  /*0f90*/  IMAD.MOV.U32 R17, RZ, RZ, 0x1 ;  /* 0x00000001ff117424 */ /* 0x000fe200078e00ff */
[----:B------:R-:W-:Y:S01]  /*0fa0*/  MOV R14, 0xfe0 ;  /* 0x00000fe0000e7802 */ /* 0x000fe20000000f00 */
[----:B------:R-:W-:-:S02]  /*0fb0*/  IMAD.MOV.U32 R19, RZ, RZ, -0x1 ;  /* 0xffffffffff137424 */ /* 0x000fc400078e00ff */
[----:B------:R-:W-:Y:S02]  /*0fc0*/  IMAD.MOV.U32 R16, RZ, RZ, R13 ;  /* 0x000000ffff107224 */ /* 0x000fe400078e000d */
[----:B------:R-:W-:Y:S05]  /*0fd0*/  CALL.REL.NOINC `($__internal_71_$__cuda_sm70_shflsync_down_p) ;  /* 0x0000002000007944 */ /* 0x000fea0003c00000 */
[----:B01----:R-:W-:Y:S01]  /*0fe0*/  IMAD.MOV.U32 R16, RZ, RZ, R17 ;  /* 0x000000ffff107224 */ /* 0x003fe200078e0011 */
[----:B------:R-:W-:Y:S05]  /*0ff0*/  BRA `(.L_x_7565) ;  /* 0xfffff8a000007947 */ /* 0x000fea000383ffff */
        .weak           $__internal_71_$__cuda_sm70_shflsync_down_p
        .type           $__internal_71_$__cuda_sm70_shflsync_down_p,@function
        .size           $__internal_71_$__cuda_sm70_shflsync_down_p,(.L_x_11286 - $__internal_71_$__cuda_sm70_shflsync_down_p)
$__internal_71_$__cuda_sm70_shflsync_down_p:
[----:B------:R-:W-:Y:S01]  /*1000*/  IMAD.MOV.U32 R15, RZ, RZ, 0x0 ;  /* 0x00000000ff0f7424 */ /* 0x000fe200078e00ff */
[----:B------:R-:W-:Y:S04]  /*1010*/  WARPSYNC R19 ;  /* 0x0000001300007348 */ /* 0x000fe80003800000 */
[----:B------:R0:W1:Y:S01]  /*1020*/  SHFL.DOWN PT, R17, R16, R17, R18 ;  /* 0x0800001110117389 */ /* 0x00006200000e0012 */
[----:B------:R-:W-:Y:S05]  /*1030*/  RET.REL.NODEC R14 `(_ZN2at6native43_GLOBAL__N__9ae7fba5_10_SoftMax_cu_9f978f6322cunn_SoftMaxForwardRegIN3c104HalfEfS4_NS1_22SoftMaxForwardEpilogueElLi3EEEvPT1_PKT_T3_) ;  /* 0xffffefc00e007950 */ /* 0x000fea0003c3ffff */
.L_x_7566:
        /* <DEDUP_REMOVED lines=12> */
.L_x_11286:


//--------------------- .text._ZN2at6native43_GLOBAL__N__9ae7fba5_10_SoftMax_cu_9f978f6322cunn_SoftMaxForwardRegIN3c104HalfEfS4_NS1_22SoftMaxForwardEpilogueElLi2EEEvPT1_PKT_T3_ --------------------------
	.section	.text._ZN2at6native43_GLOBAL__N__9ae7fba5_10_SoftMax_cu_9f978f6322cunn_SoftMaxForwardRegIN3c104HalfEfS4_NS1_22SoftMaxForwardEpilogueElLi2EEEvPT1_PKT_T3_,"ax",@progbits
	.sectioninfo	@"SHI_REGISTERS=21"
	.align	128
.text._ZN2at6native43_GLOBAL__N__9ae7fba5_10_SoftMax_cu_9f978f6322cunn_SoftMaxForwardRegIN3c104HalfEfS4_NS1_22SoftMaxForwardEpilogueElLi2EEEvPT1_PKT_T3_:
        .type           _ZN2at6native43_GLOBAL__N__9ae7fba5_10_SoftMax_cu_9f978f6322cunn_SoftMaxForwardRegIN3c104HalfEfS4_NS1_22SoftMaxForwardEpilogueElLi2EEEvPT1_PKT_T3_,@function
        .size           _ZN2at6native43_GLOBAL__N__9ae7fba5_10_SoftMax_cu_9f978f6322cunn_SoftMaxForwardRegIN3c104HalfEfS4_NS1_22SoftMaxForwardEpilogueElLi2EEEvPT1_PKT_T3_,(.L_x_11288 - _ZN2at6native43_GLOBAL__N__9ae7fba5_10_SoftMax_cu_9f978f6322cunn_SoftMaxForwardRegIN3c104HalfEfS4_NS1_22SoftMaxForwardEpilogueElLi2EEEvPT1_PKT_T3_)
        .other          _ZN2at6native43_GLOBAL__N__9ae7fba5_10_SoftMax_cu_9f978f6322cunn_SoftMaxForwardRegIN3c104HalfEfS4_NS1_22SoftMaxForwardEpilogueElLi2EEEvPT1_PKT_T3_,@"STO_CUDA_ENTRY STV_DEFAULT"
_ZN2at6native43_GLOBAL__N__9ae7fba5_10_SoftMax_cu_9f978f6322cunn_SoftMaxForwardRegIN3c104HalfEfS4_NS1_22SoftMaxForwardEpilogueElLi2EEEvPT1_PKT_T3_:
        /* <DEDUP_REMOVED lines=20> */
[----:B------:R-:W3:Y:S01]  /*0140*/  @!P1 LDG.E.U16 R0, [R8.64] ;  /* 0x0000000608009981 */ /* 0x000ee2000c1e1500 */
[----:B------:R-:W-:Y:S01]  /*0150*/  IMAD.MOV.U32 R12, RZ, RZ, -0x800001 ;  /* 0xff7fffffff0c7424 */ /* 0x000fe200078e00ff */
[----:B------:R-:W-:Y:S02]  /*0160*/  ULDC UR4, c[0x0][0x0] ;  /* 0x0000000000047ab9 */ /* 0x000fe40000000800 */
[----:B------:R-:W-:Y:S01]  /*0170*/  USHF.R.U32.HI UR4, URZ, 0x5, UR4 ;  /* 0x000000053f047899 */ /* 0x000fe20008011604 */
[----:B------:R-:W-:Y:S05]  /*0180*/  BAR.SYNC.DEFER_BLOCKING 0x0 ;  /* 0x0000000000007b1d */ /* 0x000fea0000010000 */
[----:B------:R-:W-:Y:S01]  /*0190*/  ISETP.GE.AND P3, PT, R6, UR4, PT ;  /* 0x0000000406007c0c */ /* 0x000fe2000bf66270 */
[----:B------:R-:W-:Y:S01]  /*01a0*/  BSSY B0, `(.L_x_7567) ;  /* 0x0000032000007945 */ /* 0x000fe20003800000 */
[----:B--2---:R-:W-:-:S05]  /*01b0*/  @!P0 HADD2.F32 R13, -RZ, R4.H0_H0 ;  /* 0x20000004ff0d8230 */ /* 0x004fca0000004100 */
[----:B------:R-:W-:Y:S01]  /*01c0*/  @!P0 FMNMX.FTZ R12, R13, -3.40282346638528859812e+38, !PT ;  /* 0xff7fffff0d0c8809 */ /* 0x000fe20007810000 */
[----:B---3--:R-:W-:-:S05]  /*01d0*/  @!P1 HADD2.F32 R15, -RZ, R0.H0_H0 ;  /* 0x20000000ff0f9230 */ /* 0x008fca0000004100 */
        /* <DEDUP_REMOVED lines=31> */
.L_x_7577:
        /* <DEDUP_REMOVED lines=13> */
.L_x_7578:
[----:B-1----:R-:W-:-:S04]  /*04a0*/  FSETP.GEU.FTZ.AND P5, PT, R14, R13, PT ;  /* 0x0000000d0e00720b */ /* 0x002fc80003fbe000 */
[----:B------:R-:W-:-:S04]  /*04b0*/  FSEL R11, R13, R14, !P5 ;  /* 0x0000000e0d0b7208 */ /* 0x000fc80006800000 */
.L_x_7568:
[----:B0-----:R-:W-:Y:S05]  /*04c0*/  BSYNC B0 ;  /* 0x0000000000007941 */ /* 0x001fea0003800000 */
.L_x_7567:
[----:B------:R-:W-:Y:S01]  /*04d0*/  ISETP.NE.AND P5, PT, R6, RZ, PT ;  /* 0x000000ff0600720c */ /* 0x000fe20003fa5270 */
[----:B------:R-:W-:-:S12]  /*04e0*/  WARPSYNC 0xffffffff ;  /* 0xffffffff00007948 */ /* 0x000fd80003800000 */
[----:B-1----:R0:W-:Y:S02]  /*04f0*/  @!P5 STS [RZ], R11 ;  /* 0x0000000bff00d388 */ /* 0x0021e40000000800 */
[----:B------:R-:W-:Y:S01]  /*0500*/  BAR.SYNC.DEFER_BLOCKING 0x0 ;  /* 0x0000000000007b1d */ /* 0x000fe20000010000 */
[----:B0-----:R-:W-:Y:S02]  /*0510*/  @!P0 HADD2.F32 R11, -RZ, R4.H0_H0 ;  /* 0x20000004ff0b8230 */ /* 0x001fe40000004100 */
[----:B------:R-:W-:-:S03]  /*0520*/  @!P1 HADD2.F32 R13, -RZ, R0.H0_H0 ;  /* 0x20000000ff0d9230 */ /* 0x000fc60000004100 */
        /* <DEDUP_REMOVED lines=30> */
.L_x_7579:
        /* <DEDUP_REMOVED lines=9> */
.L_x_7580:
[----:B-1----:R-:W-:Y:S02]  /*07a0*/  FADD.FTZ R8, R12, R11 ;  /* 0x0000000b0c087221 */ /* 0x002fe40000010000 */
.L_x_7572:
[----:B------:R-:W-:Y:S05]  /*07b0*/  BSYNC B0 ;  /* 0x0000000000007941 */ /* 0x000fea0003800000 */
.L_x_7571:
[----:B-1----:R1:W-:Y:S01]  /*07c0*/  @!P5 STS [RZ], R8 ;  /* 0x00000008ff00d388 */ /* 0x0023e20000000800 */
[----:B------:R-:W-:Y:S02]  /*07d0*/  WARPSYNC 0xffffffff ;  /* 0xffffffff00007948 */ /* 0x000fe40003800000 */
[----:B------:R-:W-:Y:S06]  /*07e0*/  BAR.SYNC.DEFER_BLOCKING 0x0 ;  /* 0x0000000000007b1d */ /* 0x000fec0000010000 */
[----:B------:R-:W-:Y:S01]  /*07f0*/  BSSY B0, `(.L_x_7575) ;  /* 0x000000f000007945 */ /* 0x000fe20003800000 */
[----:B0-----:R-:W0:Y:S01]  /*0800*/  LDS R11, [RZ] ;  /* 0x00000000ff0b7984 */ /* 0x001e220000000800 */
[----:B------:R-:W-:Y:S05]  /*0810*/  @P0 BRA `(.L_x_7576) ;  /* 0x000000c000000947 */ /* 0x000fea0003800000 */
[----:B------:R-:W-:Y:S02]  /*0820*/  HADD2.F32 R9, -RZ, R4.H0_H0 ;  /* 0x20000004ff097230 */ /* 0x000fe40000004100 */
        /* <DEDUP_REMOVED lines=9> */
[----:B------:R-:W-:-:S05]  /*08c0*/  F2FP.PACK_AB R4, RZ, R4 ;  /* 0x00000004ff04723e */ /* 0x000fca00000000ff */
[----:B------:R0:W-:Y:S02]  /*08d0*/  STG.E.U16 [R6.64], R4 ;  /* 0x0000000406007986 */ /* 0x0001e4000c101506 */
.L_x_7576:
[----:B------:R-:W-:Y:S05]  /*08e0*/  BSYNC B0 ;  /* 0x0000000000007941 */ /* 0x000fea0003800000 */
.L_x_7575:
[----:B------:R-:W-:Y:S05]  /*08f0*/  @P1 EXIT ;  /* 0x000000000000194d */ /* 0x000fea0003800000 */
[----:B0-----:R-:W-:Y:S01]  /*0900*/  HADD2.F32 R7, -RZ, R0.H0_H0 ;  /* 0x20000000ff077230 */ /* 0x001fe20000004100 */
        /* <DEDUP_REMOVED lines=12> */
.L_x_7569:
[----:B------:R-:W-:Y:S01]  /*09d0*/  HFMA2.MMA R16, -RZ, RZ, 0, 9.5367431640625e-07 ;  /* 0x00000010ff107435 */ /* 0x000fe200000001ff */
[----:B------:R-:W-:Y:S01]  /*09e0*/  IMAD.MOV.U32 R15, RZ, RZ, 0x1f ;  /* 0x0000001fff0f7424 */ /* 0x000fe200078e00ff */
[----:B------:R-:W-:Y:S01]  /*09f0*/  MOV R12, 0xa20 ;  /* 0x00000a20000c7802 */ /* 0x000fe20000000f00 */
[----:B------:R-:W-:-:S03]  /*0a00*/  IMAD.MOV.U32 R18, RZ, RZ, -0x1 ;  /* 0xffffffffff127424 */ /* 0x000fc600078e00ff */
[----:B-1----:R-:W-:Y:S05]  /*0a10*/  CALL.REL.NOINC `($__internal_72_$__cuda_sm70_shflsync_down_p) ;  /* 0x0000041000007944 */ /* 0x002fea0003c00000 */
[----:B-1----:R-:W-:Y:S01]  /*0a20*/  IMAD.MOV.U32 R10, RZ, RZ, R15 ;  /* 0x000000ffff0a7224 */ /* 0x002fe200078e000f */
[----:B0-----:R-:W-:Y:S05]  /*0a30*/  BRA `(.L_x_7577) ;  /* 0xfffff99000007947 */ /* 0x001fea000383ffff */
.L_x_7570:
[----:B0-----:R-:W-:Y:S01]  /*0a40*/  IMAD.MOV.U32 R11, RZ, RZ, R17 ;  /* 0x000000ffff0b7224 */ /* 0x001fe200078e0011 */
[----:B------:R-:W-:Y:S01]  /*0a50*/  MOV R15, 0x1f ;  /* 0x0000001f000f7802 */ /* 0x000fe20000000f00 */
[----:B------:R-:W-:Y:S01]  /*0a60*/  IMAD.MOV.U32 R16, RZ, RZ, 0x8 ;  /* 0x00000008ff107424 */ /* 0x000fe200078e00ff */
[----:B------:R-:W-:Y:S01]  /*0a70*/  MOV R12, 0xaa0 ;  /* 0x00000aa0000c7802 */ /* 0x000fe20000000f00 */
[----:B------:R-:W-:Y:S02]  /*0a80*/  IMAD.MOV.U32 R18, RZ, RZ, -0x1 ;  /* 0xffffffffff127424 */ /* 0x000fe400078e00ff */
[----:B------:R-:W-:Y:S05]  /*0a90*/  CALL.REL.NOINC `($__internal_72_$__cuda_sm70_shflsync_down_p) ;  /* 0x0000039000007944 */ /* 0x000fea0003c00000 */
[----:B-1----:R-:W-:Y:S01]  /*0aa0*/  FSETP.GEU.FTZ.AND P5, PT, R17, R15, PT ;  /* 0x0000000f1100720b */ /* 0x002fe20003fbe000 */
[----:B0-----:R-:W-:Y:S01]  /*0ab0*/  IMAD.MOV.U32 R16, RZ, RZ, 0x4 ;  /* 0x00000004ff107424 */ /* 0x001fe200078e00ff */
[----:B------:R-:W-:Y:S01]  /*0ac0*/  MOV R12, 0xb10 ;  /* 0x00000b10000c7802 */ /* 0x000fe20000000f00 */
[----:B------:R-:W-:Y:S01]  /*0ad0*/  IMAD.MOV.U32 R18, RZ, RZ, -0x1 ;  /* 0xffffffffff127424 */ /* 0x000fe200078e00ff */
[----:B------:R-:W-:Y:S01]  /*0ae0*/  FSEL R11, R15, R17, !P5 ;  /* 0x000000110f0b7208 */ /* 0x000fe20006800000 */
[----:B------:R-:W-:-:S03]  /*0af0*/  IMAD.MOV.U32 R15, RZ, RZ, 0x1f ;  /* 0x0000001fff0f7424 */ /* 0x000fc600078e00ff */
[----:B------:R-:W-:Y:S05]  /*0b00*/  CALL.REL.NOINC `($__internal_72_$__cuda_sm70_shflsync_down_p) ;  /* 0x0000032000007944 */ /* 0x000fea0003c00000 */
[----:B-1----:R-:W-:Y:S01]  /*0b10*/  FSETP.GEU.FTZ.AND P5, PT, R11, R15, PT ;  /* 0x0000000f0b00720b */ /* 0x002fe20003fbe000 */
[----:B0-----:R-:W-:Y:S01]  /*0b20*/  IMAD.MOV.U32 R16, RZ, RZ, 0x2 ;  /* 0x00000002ff107424 */ /* 0x001fe200078e00ff */
[----:B------:R-:W-:Y:S01]  /*0b30*/  MOV R12, 0xb80 ;  /* 0x00000b80000c7802 */ /* 0x000fe20000000f00 */
[----:B------:R-:W-:Y:S01]  /*0b40*/  IMAD.MOV.U32 R18, RZ, RZ, -0x1 ;  /* 0xffffffffff127424 */ /* 0x000fe200078e00ff */
[----:B------:R-:W-:Y:S01]  /*0b50*/  FSEL R11, R15, R11, !P5 ;  /* 0x0000000b0f0b7208 */ /* 0x000fe20006800000 */
[----:B------:R-:W-:-:S06]  /*0b60*/  HFMA2.MMA R15, -RZ, RZ, 0, 1.847743988037109375e-06 ;  /* 0x0000001fff0f7435 */ /* 0x000fcc00000001ff */
[----:B------:R-:W-:Y:S05]  /*0b70*/  CALL.REL.NOINC `($__internal_72_$__cuda_sm70_shflsync_down_p) ;  /* 0x000002b000007944 */ /* 0x000fea0003c00000 */
[----:B-1----:R-:W-:Y:S01]  /*0b80*/  FSETP.GEU.FTZ.AND P5, PT, R11, R15, PT ;  /* 0x0000000f0b00720b */ /* 0x002fe20003fbe000 */
[----:B0-----:R-:W-:Y:S01]  /*0b90*/  IMAD.MOV.U32 R16, RZ, RZ, 0x1 ;  /* 0x00000001ff107424 */ /* 0x001fe200078e00ff */
[----:B------:R-:W-:Y:S01]  /*0ba0*/  MOV R12, 0xc00 ;  /* 0x00000c00000c7802 */ /* 0x000fe20000000f00 */
[----:B------:R-:W-:Y:S01]  /*0bb0*/  IMAD.MOV.U32 R18, RZ, RZ, -0x1 ;  /* 0xffffffffff127424 */ /* 0x000fe200078e00ff */
[----:B------:R-:W-:Y:S01]  /*0bc0*/  FSEL R14, R15, R11, !P5 ;  /* 0x0000000b0f0e7208 */ /* 0x000fe20006800000 */
[----:B------:R-:W-:-:S04]  /*0bd0*/  IMAD.MOV.U32 R15, RZ, RZ, 0x1f ;  /* 0x0000001fff0f7424 */ /* 0x000fc800078e00ff */
[----:B------:R-:W-:Y:S02]  /*0be0*/  IMAD.MOV.U32 R11, RZ, RZ, R14 ;  /* 0x000000ffff0b7224 */ /* 0x000fe400078e000e */
[----:B------:R-:W-:Y:S05]  /*0bf0*/  CALL.REL.NOINC `($__internal_72_$__cuda_sm70_shflsync_down_p) ;  /* 0x0000023000007944 */ /* 0x000fea0003c00000 */
[----:B-1----:R-:W-:Y:S01]  /*0c00*/  MOV R13, R15 ;  /* 0x0000000f000d7202 */ /* 0x002fe20000000f00 */
[----:B0-----:R-:W-:Y:S05]  /*0c10*/  BRA `(.L_x_7578) ;  /* 0xfffff88000007947 */ /* 0x001fea000383ffff */
.L_x_7573:
[----:B-1----:R-:W-:Y:S01]  /*0c20*/  IMAD.MOV.U32 R11, RZ, RZ, R8 ;  /* 0x000000ffff0b7224 */ /* 0x002fe200078e0008 */
[----:B0-----:R-:W-:Y:S01]  /*0c30*/  MOV R12, 0xc80 ;  /* 0x00000c80000c7802 */ /* 0x001fe20000000f00 */
[----:B------:R-:W-:Y:S02]  /*0c40*/  IMAD.MOV.U32 R16, RZ, RZ, 0x10 ;  /* 0x00000010ff107424 */ /* 0x000fe400078e00ff */
[----:B------:R-:W-:Y:S02]  /*0c50*/  IMAD.MOV.U32 R15, RZ, RZ, 0x1f ;  /* 0x0000001fff0f7424 */ /* 0x000fe400078e00ff */
[----:B------:R-:W-:Y:S02]  /*0c60*/  IMAD.MOV.U32 R18, RZ, RZ, -0x1 ;  /* 0xffffffffff127424 */ /* 0x000fe400078e00ff */
[----:B------:R-:W-:Y:S05]  /*0c70*/  CALL.REL.NOINC `($__internal_72_$__cuda_sm70_shflsync_down_p) ;  /* 0x000001b000007944 */ /* 0x000fea0003c00000 */
[----:B-1----:R-:W-:Y:S01]  /*0c80*/  IMAD.MOV.U32 R9, RZ, RZ, R15 ;  /* 0x000000ffff097224 */ /* 0x002fe200078e000f */
[----:B0-----:R-:W-:Y:S05]  /*0c90*/  BRA `(.L_x_7579) ;  /* 0xfffffa7000007947 */ /* 0x001fea000383ffff */
.L_x_7574:
[----:B------:R-:W-:Y:S01]  /*0ca0*/  HFMA2.MMA R16, -RZ, RZ, 0, 4.76837158203125e-07 ;  /* 0x00000008ff107435 */ /* 0x000fe200000001ff */
[----:B------:R-:W-:Y:S01]  /*0cb0*/  IMAD.MOV.U32 R15, RZ, RZ, 0x1f ;  /* 0x0000001fff0f7424 */ /* 0x000fe200078e00ff */
[----:B------:R-:W-:Y:S01]  /*0cc0*/  MOV R12, 0xcf0 ;  /* 0x00000cf0000c7802 */ /* 0x000fe20000000f00 */
[----:B------:R-:W-:-:S03]  /*0cd0*/  IMAD.MOV.U32 R18, RZ, RZ, -0x1 ;  /* 0xffffffffff127424 */ /* 0x000fc600078e00ff */
[----:B0-----:R-:W-:Y:S05]  /*0ce0*/  CALL.REL.NOINC `($__internal_72_$__cuda_sm70_shflsync_down_p) ;  /* 0x0000014000007944 */ /* 0x001fea0003c00000 */
[----:B01----:R-:W-:Y:S01]  /*0cf0*/  FADD.FTZ R11, R11, R15 ;  /* 0x0000000f0b0b7221 */ /* 0x003fe20000010000 */
[----:B------:R-:W-:Y:S01]  /*0d00*/  MOV R18, 0xffffffff ;  /* 0xffffffff00127802 */ /* 0x000fe20000000f00 */
[----:B------:R-:W-:Y:S01]  /*0d10*/  IMAD.MOV.U32 R16, RZ, RZ, 0x4 ;  /* 0x00000004ff107424 */ /* 0x000fe200078e00ff */
[----:B------:R-:W-:Y:S01]  /*0d20*/  MOV R12, 0xd50 ;  /* 0x00000d50000c7802 */ /* 0x000fe20000000f00 */
[----:B------:R-:W-:-:S02]  /*0d30*/  IMAD.MOV.U32 R15, RZ, RZ, 0x1f ;  /* 0x0000001fff0f7424 */ /* 0x000fc400078e00ff */
[----:B------:R-:W-:Y:S05]  /*0d40*/  CALL.REL.NOINC `($__internal_72_$__cuda_sm70_shflsync_down_p) ;  /* 0x000000e000007944 */ /* 0x000fea0003c00000 */
[----:B01----:R-:W-:Y:S01]  /*0d50*/  FADD.FTZ R11, R11, R15 ;  /* 0x0000000f0b0b7221 */ /* 0x003fe20000010000 */
[----:B------:R-:W-:Y:S01]  /*0d60*/  MOV R12, 0xdb0 ;  /* 0x00000db0000c7802 */ /* 0x000fe20000000f00 */
[----:B------:R-:W-:-:S02]  /*0d70*/  IMAD.MOV.U32 R16, RZ, RZ, 0x2 ;  /* 0x00000002ff107424 */ /* 0x000fc400078e00ff */
[----:B------:R-:W-:Y:S02]  /*0d80*/  IMAD.MOV.U32 R15, RZ, RZ, 0x1f ;  /* 0x0000001fff0f7424 */ /* 0x000fe400078e00ff */
[----:B------:R-:W-:Y:S02]  /*0d90*/  IMAD.MOV.U32 R18, RZ, RZ, -0x1 ;  /* 0xffffffffff127424 */ /* 0x000fe400078e00ff */
[----:B------:R-:W-:Y:S05]  /*0da0*/  CALL.REL.NOINC `($__internal_72_$__cuda_sm70_shflsync_down_p) ;  /* 0x0000008000007944 */ /* 0x000fea0003c00000 */
[----:B01----:R-:W-:Y:S01]  /*0db0*/  FADD.FTZ R11, R11, R15 ;  /* 0x0000000f0b0b7221 */ /* 0x003fe20000010000 */
[----:B------:R-:W-:Y:S01]  /*0dc0*/  HFMA2.MMA R15, -RZ, RZ, 0, 1.847743988037109375e-06 ;  /* 0x0000001fff0f7435 */ /* 0x000fe200000001ff */
[----:B------:R-:W-:Y:S01]  /*0dd0*/  IMAD.MOV.U32 R16, RZ, RZ, 0x1 ;  /* 0x00000001ff107424 */ /* 0x000fe200078e00ff */
[----:B------:R-:W-:Y:S01]  /*0de0*/  MOV R12, 0xe10 ;  /* 0x00000e10000c7802 */ /* 0x000fe20000000f00 */
[----:B------:R-:W-:-:S03]  /*0df0*/  IMAD.MOV.U32 R18, RZ, RZ, -0x1 ;  /* 0xffffffffff127424 */ /* 0x000fc600078e00ff */
[----:B------:R-:W-:Y:S05]  /*0e00*/  CALL.REL.NOINC `($__internal_72_$__cuda_sm70_shflsync_down_p) ;  /* 0x0000002000007944 */ /* 0x000fea0003c00000 */
[----:B-1----:R-:W-:Y:S01]  /*0e10*/  IMAD.MOV.U32 R12, RZ, RZ, R15 ;  /* 0x000000ffff0c7224 */ /* 0x002fe200078e000f */
[----:B0-----:R-:W-:Y:S05]  /*0e20*/  BRA `(.L_x_7580) ;  /* 0xfffff97000007947 */ /* 0x001fea000383ffff */
        .weak           $__internal_72_$__cuda_sm70_shflsync_down_p
        .type           $__internal_72_$__cuda_sm70_shflsync_down_p,@function
        .size           $__internal_72_$__cuda_sm70_shflsync_down_p,(.L_x_11288 - $__internal_72_$__cuda_sm70_shflsync_down_p)
$__internal_72_$__cuda_sm70_shflsync_down_p:
[----:B------:R-:W-:Y:S01]  /*0e30*/  IMAD.MOV.U32 R13, RZ, RZ, 0x0 ;  /* 0x00000000ff0d7424 */ /* 0x000fe200078e00ff */
[----:B------:R-:W-:Y:S04]  /*0e40*/  WARPSYNC R18 ;  /* 0x0000001200007348 */ /* 0x000fe80003800000 */
[----:B------:R0:W1:Y:S01]  /*0e50*/  SHFL.DOWN PT, R15, R11, R16, R15 ;  /* 0x080000100b0f7389 */ /* 0x00006200000e000f */
[----:B------:R-:W-:Y:S05]  /*0e60*/  RET.REL.NODEC R12 `(_ZN2at6native43_GLOBAL__N__9ae7fba5_10_SoftMax_cu_9f978f6322cunn_SoftMaxForwardRegIN3c104HalfEfS4_NS1_22SoftMaxForwardEpilogueElLi2EEEvPT1_PKT_T3_) ;  /* 0xfffff1900c007950 */ /* 0x000fea0003c3ffff */
.L_x_7581:
        /* <DEDUP_REMOVED lines=9> */
.L_x_11288:


//--------------------- .text._ZN2at6native43_GLOBAL__N__9ae7fba5_10_SoftMax_cu_9f978f6322cunn_SoftMaxForwardRegIN3c104HalfEfS4_NS1_22SoftMaxForwardEpilogueElLi1EEEvPT1_PKT_T3_ --------------------------
	.section	.text._ZN2at6native43_GLOBAL__N__9ae7fba5_10_SoftMax_cu_9f978f6322cunn_SoftMaxForwardRegIN3c104HalfEfS4_NS1_22SoftMaxForwardEpilogueElLi1EEEvPT1_PKT_T3_,"ax",@progbits
	.sectioninfo	@"SHI_REGISTERS=17"
	.align	128
.text._ZN2at6native43_GLOBAL__N__9ae7fba5_10_SoftMax_cu_9f978f6322cunn_SoftMaxForwardRegIN3c104HalfEfS4_NS1_22SoftMaxForwardEpilogueElLi1EEEvPT1_PKT_T3_:
        .type           _ZN2at6native43_GLOBAL__N__9ae7fba5_10_SoftMax_cu_9f978f6322cunn_SoftMaxForwardRegIN3c104HalfEfS4_NS1_22SoftMaxForwardEpilogueElLi1EEEvPT1_PKT_T3_,@function
        .size           _ZN2at6native43_GLOBAL__N__9ae7fba5_10_SoftMax_cu_9f978f6322cunn_SoftMaxForwardRegIN3c104HalfEfS4_NS1_22SoftMaxForwardEpilogueElLi1EEEvPT1_PKT_T3_,(.L_x_11290 - _ZN2at6native43_GLOBAL__N__9ae7fba5_10_SoftMax_cu_9f978f6322cunn_SoftMaxForwardRegIN3c104HalfEfS4_NS1_22SoftMaxForwardEpilogueElLi1EEEvPT1_PKT_T3_)
        .other          _ZN2at6native43_GLOBAL__N__9ae7fba5_10_SoftMax_cu_9f978f6322cunn_SoftMaxForwardRegIN3c104HalfEfS4_NS1_22SoftMaxForwardEpilogueElLi1EEEvPT1_PKT_T3_,@"STO_CUDA_ENTRY STV_DEFAULT"
_ZN2at6native43_GLOBAL__N__9ae7fba5_10_SoftMax_cu_9f978f6322cunn_SoftMaxForwardRegIN3c104HalfEfS4_NS1_22SoftMaxForwardEpilogueElLi1EEEvPT1_PKT_T3_:
        /* <DEDUP_REMOVED lines=18> */
[----:B------:R-:W-:Y:S01]  /*0120*/  ISETP.GE.AND P2, PT, R2, UR4, PT ;  /* 0x0000000402007c0c */ /* 0x000fe2000bf46270 */
[----:B--2---:R-:W-:-:S05]  /*0130*/  @!P0 HADD2.F32 R6, -RZ, R0.H0_H0 ;  /* 0x20000000ff068230 */ /* 0x004fca0000004100 */
        /* <DEDUP_REMOVED lines=30> */
.L_x_7590:
        /* <DEDUP_REMOVED lines=13> */
.L_x_7591:
[----:B-1----:R-:W-:-:S04]  /*03f0*/  FSETP.GEU.FTZ.AND P4, PT, R10, R9, PT ;  /* 0x000000090a00720b */ /* 0x002fc80003f9e000 */
[----:B0-----:R-:W-:-:S04]  /*0400*/  FSEL R10, R9, R10, !P4 ;  /* 0x0000000a090a7208 */ /* 0x001fc80006000000 */
.L_x_7583:
[----:B------:R-:W-:Y:S05]  /*0410*/  BSYNC B0 ;  /* 0x0000000000007941 */ /* 0x000fea0003800000 */
.L_x_7582:
[----:B------:R-:W-:Y:S01]  /*0420*/  ISETP.NE.AND P4, PT, R2, RZ, PT ;  /* 0x000000ff0200720c */ /* 0x000fe20003f85270 */
[----:B------:R-:W-:-:S12]  /*0430*/  WARPSYNC 0xffffffff ;  /* 0xffffffff00007948 */ /* 0x000fd80003800000 */
[----:B-1----:R1:W-:Y:S02]  /*0440*/  @!P4 STS [RZ], R10 ;  /* 0x0000000aff00c388 */ /* 0x0023e40000000800 */
[----:B------:R-:W-:Y:S01]  /*0450*/  BAR.SYNC.DEFER_BLOCKING 0x0 ;  /* 0x0000000000007b1d */ /* 0x000fe20000010000 */
[----:B------:R-:W-:Y:S01]  /*0460*/  @!P0 HADD2.F32 R8, -RZ, R0.H0_H0 ;  /* 0x20000000ff088230 */ /* 0x000fe20000004100 */
[----:B------:R-:W-:Y:S01]  /*0470*/  @!P1 SHF.R.S32.HI R14, RZ, 0x5, R4 ;  /* 0x00000005ff0e9819 */ /* 0x000fe20000011404 */
[----:B------:R-:W-:-:S03]  /*0480*/  IMAD.MOV.U32 R4, RZ, RZ, RZ ;  /* 0x000000ffff047224 */ /* 0x000fc600078e00ff */
        /* <DEDUP_REMOVED lines=24> */
.L_x_7592:
        /* <DEDUP_REMOVED lines=9> */
.L_x_7593:
[----:B-1----:R-:W-:Y:S02]  /*06a0*/  FADD.FTZ R4, R11, R6 ;  /* 0x000000060b047221 */ /* 0x002fe40000010000 */
.L_x_7587:
[----:B------:R-:W-:Y:S05]  /*06b0*/  BSYNC B0 ;  /* 0x0000000000007941 */ /* 0x000fea0003800000 */
.L_x_7586:
[----:B-1----:R1:W-:Y:S01]  /*06c0*/  @!P4 STS [RZ], R4 ;  /* 0x00000004ff00c388 */ /* 0x0023e20000000800 */
[----:B------:R-:W-:Y:S03]  /*06d0*/  WARPSYNC 0xffffffff ;  /* 0xffffffff00007948 */ /* 0x000fe60003800000 */
[----:B------:R-:W-:Y:S06]  /*06e0*/  BAR.SYNC.DEFER_BLOCKING 0x0 ;  /* 0x0000000000007b1d */ /* 0x000fec0000010000 */
[----:B------:R-:W-:Y:S05]  /*06f0*/  @P0 EXIT ;  /* 0x000000000000094d */ /* 0x000fea0003800000 */
[----:B-1----:R-:W1:Y:S01]  /*0700*/  LDS R4, [RZ] ;  /* 0x00000000ff047984 */ /* 0x002e620000000800 */
[----:B------:R-:W-:-:S05]  /*0710*/  HADD2.F32 R0, -RZ, R0.H0_H0 ;  /* 0x20000000ff007230 */ /* 0x000fca0000004100 */
        /* <DEDUP_REMOVED lines=9> */
[----:B------:R-:W-:-:S05]  /*07b0*/  F2FP.PACK_AB R0, RZ, R0 ;  /* 0x00000000ff00723e */ /* 0x000fca00000000ff */
[----:B------:R-:W-:Y:S01]  /*07c0*/  STG.E.U16 [R2.64], R0 ;  /* 0x0000000002007986 */ /* 0x000fe2000c101506 */
[----:B------:R-:W-:Y:S05]  /*07d0*/  EXIT ;  /* 0x000000000000794d */ /* 0x000fea0003800000 */
.L_x_7584:
[----:B0-----:R-:W-:Y:S01]  /*07e0*/  HFMA2.MMA R12, -RZ, RZ, 0, 1.847743988037109375e-06 ;  /* 0x0000001fff0c7435 */ /* 0x001fe200000001ff */
[----:B------:R-:W-:Y:S01]  /*07f0*/  IMAD.MOV.U32 R11, RZ, RZ, 0x10 ;  /* 0x00000010ff0b7424 */ /* 0x000fe200078e00ff */
[----:B------:R-:W-:Y:S01]  /*0800*/  MOV R8, 0x830 ;  /* 0x0000083000087802 */ /* 0x000fe20000000f00 */
[----:B------:R-:W-:-:S03]  /*0810*/  IMAD.MOV.U32 R13, RZ, RZ, -0x1 ;  /* 0xffffffffff0d7424 */ /* 0x000fc600078e00ff */
[----:B-1----:R-:W-:Y:S05]  /*0820*/  CALL.REL.NOINC `($__internal_73_$__cuda_sm70_shflsync_down_p) ;  /* 0x000003f000007944 */ /* 0x002fea0003c00000 */
[----:B-1----:R-:W-:Y:S01]  /*0830*/  IMAD.MOV.U32 R7, RZ, RZ, R11 ;  /* 0x000000ffff077224 */ /* 0x002fe200078e000b */
[----:B0-----:R-:W-:Y:S05]  /*0840*/  BRA `(.L_x_7590) ;  /* 0xfffffad000007947 */ /* 0x001fea000383ffff */
.L_x_7585:
[----:B------:R-:W-:Y:S01]  /*0850*/  IMAD.MOV.U32 R11, RZ, RZ, 0x8 ;  /* 0x00000008ff0b7424 */ /* 0x000fe200078e00ff */
[----:B------:R-:W-:Y:S01]  /*0860*/  MOV R8, 0x8a0 ;  /* 0x000008a000087802 */ /* 0x000fe20000000f00 */
[----:B------:R-:W-:Y:S02]  /*0870*/  IMAD.MOV.U32 R12, RZ, RZ, 0x1f ;  /* 0x0000001fff0c7424 */ /* 0x000fe400078e00ff */
[----:B------:R-:W-:Y:S02]  /*0880*/  IMAD.MOV.U32 R13, RZ, RZ, -0x1 ;  /* 0xffffffffff0d7424 */ /* 0x000fe400078e00ff */
[----:B------:R-:W-:Y:S05]  /*0890*/  CALL.REL.NOINC `($__internal_73_$__cuda_sm70_shflsync_down_p) ;  /* 0x0000038000007944 */ /* 0x000fea0003c00000 */
[----:B-1----:R-:W-:Y:S01]  /*08a0*/  FSETP.GEU.FTZ.AND P4, PT, R10, R11, PT ;  /* 0x0000000b0a00720b */ /* 0x002fe20003f9e000 */
[----:B0-----:R-:W-:Y:S01]  /*08b0*/  IMAD.MOV.U32 R12, RZ, RZ, 0x1f ;  /* 0x0000001fff0c7424 */ /* 0x001fe200078e00ff */
[----:B------:R-:W-:Y:S01]  /*08c0*/  MOV R8, 0x910 ;  /* 0x0000091000087802 */ /* 0x000fe20000000f00 */
[----:B------:R-:W-:Y:S01]  /*08d0*/  IMAD.MOV.U32 R13, RZ, RZ, -0x1 ;  /* 0xffffffffff0d7424 */ /* 0x000fe200078e00ff */
[----:B------:R-:W-:-:S02]  /*08e0*/  FSEL R10, R11, R10, !P4 ;  /* 0x0000000a0b0a7208 */ /* 0x000fc40006000000 */
[----:B------:R-:W-:Y:S02]  /*08f0*/  MOV R11, 0x4 ;  /* 0x00000004000b7802 */ /* 0x000fe40000000f00 */
[----:B------:R-:W-:Y:S05]  /*0900*/  CALL.REL.NOINC `($__internal_73_$__cuda_sm70_shflsync_down_p) ;  /* 0x0000031000007944 */ /* 0x000fea0003c00000 */
[----:B-1----:R-:W-:Y:S01]  /*0910*/  FSETP.GEU.FTZ.AND P4, PT, R10, R11, PT ;  /* 0x0000000b0a00720b */ /* 0x002fe20003f9e000 */
[----:B0-----:R-:W-:Y:S01]  /*0920*/  IMAD.MOV.U32 R12, RZ, RZ, 0x1f ;  /* 0x0000001fff0c7424 */ /* 0x001fe200078e00ff */
[----:B------:R-:W-:Y:S01]  /*0930*/  MOV R8, 0x980 ;  /* 0x0000098000087802 */ /* 0x000fe20000000f00 */
[----:B------:R-:W-:Y:S01]  /*0940*/  IMAD.MOV.U32 R13, RZ, RZ, -0x1 ;  /* 0xffffffffff0d7424 */ /* 0x000fe200078e00ff */
[----:B------:R-:W-:Y:S01]  /*0950*/  FSEL R10, R11, R10, !P4 ;  /* 0x0000000a0b0a7208 */ /* 0x000fe20006000000 */
[----:B------:R-:W-:-:S03]  /*0960*/  IMAD.MOV.U32 R11, RZ, RZ, 0x2 ;  /* 0x00000002ff0b7424 */ /* 0x000fc600078e00ff */
[----:B------:R-:W-:Y:S05]  /*0970*/  CALL.REL.NOINC `($__internal_73_$__cuda_sm70_shflsync_down_p) ;  /* 0x000002a000007944 */ /* 0x000fea0003c00000 */
[----:B-1----:R-:W-:Y:S01]  /*0980*/  FSETP.GEU.FTZ.AND P4, PT, R10, R11, PT ;  /* 0x0000000b0a00720b */ /* 0x002fe20003f9e000 */
[----:B0-----:R-:W-:Y:S01]  /*0990*/  IMAD.MOV.U32 R12, RZ, RZ, 0x1f ;  /* 0x0000001fff0c7424 */ /* 0x001fe200078e00ff */
[----:B------:R-:W-:Y:S01]  /*09a0*/  MOV R8, 0x9f0 ;  /* 0x000009f000087802 */ /* 0x000fe20000000f00 */
[----:B------:R-:W-:Y:S01]  /*09b0*/  IMAD.MOV.U32 R13, RZ, RZ, -0x1 ;  /* 0xffffffffff0d7424 */ /* 0x000fe200078e00ff */
[----:B------:R-:W-:Y:S01]  /*09c0*/  FSEL R10, R11, R10, !P4 ;  /* 0x0000000a0b0a7208 */ /* 0x000fe20006000000 */
[----:B------:R-:W-:-:S06]  /*09d0*/  HFMA2.MMA R11, -RZ, RZ, 0, 5.9604644775390625e-08 ;  /* 0x00000001ff0b7435 */ /* 0x000fcc00000001ff */
[----:B------:R-:W-:Y:S05]  /*09e0*/  CALL.REL.NOINC `($__internal_73_$__cuda_sm70_shflsync_down_p) ;  /* 0x0000023000007944 */ /* 0x000fea0003c00000 */
[----:B-1----:R-:W-:Y:S01]  /*09f0*/  IMAD.MOV.U32 R9, RZ, RZ, R11 ;  /* 0x000000ffff097224 */ /* 0x002fe200078e000b */
[----:B0-----:R-:W-:Y:S05]  /*0a00*/  BRA `(.L_x_7591) ;  /* 0xfffff9e000007947 */ /* 0x001fea000383ffff */
.L_x_7588:
[----:B-1----:R-:W-:Y:S01]  /*0a10*/  IMAD.MOV.U32 R10, RZ, RZ, R4 ;  /* 0x000000ffff0a7224 */ /* 0x002fe200078e0004 */
[----:B------:R-:W-:Y:S01]  /*0a20*/  MOV R12, 0x1f ;  /* 0x0000001f000c7802 */ /* 0x000fe20000000f00 */
[----:B------:R-:W-:Y:S01]  /*0a30*/  IMAD.MOV.U32 R11, RZ, RZ, 0x10 ;  /* 0x00000010ff0b7424 */ /* 0x000fe200078e00ff */
[----:B------:R-:W-:Y:S01]  /*0a40*/  MOV R8, 0xa70 ;  /* 0x00000a7000087802 */ /* 0x000fe20000000f00 */
[----:B------:R-:W-:-:S02]  /*0a50*/  IMAD.MOV.U32 R13, RZ, RZ, -0x1 ;  /* 0xffffffffff0d7424 */ /* 0x000fc400078e00ff */
[----:B0-----:R-:W-:Y:S05]  /*0a60*/  CALL.REL.NOINC `($__internal_73_$__cuda_sm70_shflsync_down_p) ;  /* 0x000001b000007944 */ /* 0x001fea0003c00000 */
[----:B-1----:R-:W-:Y:S01]  /*0a70*/  IMAD.MOV.U32 R9, RZ, RZ, R11 ;  /* 0x000000ffff097224 */ /* 0x002fe200078e000b */
[----:B0-----:R-:W-:Y:S05]  /*0a80*/  BRA `(.L_x_7592) ;  /* 0xfffffb8000007947 */ /* 0x001fea000383ffff */
.L_x_7589:
[----:B------:R-:W-:Y:S01]  /*0a90*/  IMAD.MOV.U32 R11, RZ, RZ, 0x8 ;  /* 0x00000008ff0b7424 */ /* 0x000fe200078e00ff */
[----:B------:R-:W-:Y:S01]  /*0aa0*/  MOV R8, 0xae0 ;  /* 0x00000ae000087802 */ /* 0x000fe20000000f00 */
[----:B------:R-:W-:-:S02]  /*0ab0*/  IMAD.MOV.U32 R12, RZ, RZ, 0x1f ;  /* 0x0000001fff0c7424 */ /* 0x000fc400078e00ff */
[----:B------:R-:W-:Y:S02]  /*0ac0*/  IMAD.MOV.U32 R13, RZ, RZ, -0x1 ;  /* 0xffffffffff0d7424 */ /* 0x000fe400078e00ff */
[----:B0-----:R-:W-:Y:S05]  /*0ad0*/  CALL.REL.NOINC `($__internal_73_$__cuda_sm70_shflsync_down_p) ;  /* 0x0000014000007944 */ /* 0x001fea0003c00000 */
[----:B01----:R-:W-:Y:S01]  /*0ae0*/  FADD.FTZ R10, R10, R11 ;  /* 0x0000000b0a0a7221 */ /* 0x003fe20000010000 */
[----:B------:R-:W-:Y:S01]  /*0af0*/  HFMA2.MMA R11, -RZ, RZ, 0, 2.384185791015625e-07 ;  /* 0x00000004ff0b7435 */ /* 0x000fe200000001ff */
[----:B------:R-:W-:Y:S01]  /*0b00*/  IMAD.MOV.U32 R12, RZ, RZ, 0x1f ;  /* 0x0000001fff0c7424 */ /* 0x000fe200078e00ff */
[----:B------:R-:W-:Y:S01]  /*0b10*/  MOV R8, 0xb40 ;  /* 0x00000b4000087802 */ /* 0x000fe20000000f00 */
[----:B------:R-:W-:-:S03]  /*0b20*/  IMAD.MOV.U32 R13, RZ, RZ, -0x1 ;  /* 0xffffffffff0d7424 */ /* 0x000fc600078e00ff */
[----:B------:R-:W-:Y:S05]  /*0b30*/  CALL.REL.NOINC `($__internal_73_$__cuda_sm70_shflsync_down_p) ;  /* 0x000000e000007944 */ /* 0x000fea0003c00000 */
[----:B01----:R-:W-:Y:S01]  /*0b40*/  FADD.FTZ R10, R10, R11 ;  /* 0x0000000b0a0a7221 */ /* 0x003fe20000010000 */
[----:B------:R-:W-:Y:S01]  /*0b50*/  MOV R8, 0xba0 ;  /* 0x00000ba000087802 */ /* 0x000fe20000000f00 */
[----:B------:R-:W-:Y:S02]  /*0b60*/  IMAD.MOV.U32 R11, RZ, RZ, 0x2 ;  /* 0x00000002ff0b7424 */ /* 0x000fe400078e00ff */
[----:B------:R-:W-:Y:S02]  /*0b70*/  IMAD.MOV.U32 R12, RZ, RZ, 0x1f ;  /* 0x0000001fff0c7424 */ /* 0x000fe400078e00ff */
[----:B------:R-:W-:-:S02]  /*0b80*/  IMAD.MOV.U32 R13, RZ, RZ, -0x1 ;  /* 0xffffffffff0d7424 */ /* 0x000fc400078e00ff */
[----:B------:R-:W-:Y:S05]  /*0b90*/  CALL.REL.NOINC `($__internal_73_$__cuda_sm70_shflsync_down_p) ;  /* 0x0000008000007944 */ /* 0x000fea0003c00000 */
[----:B-1----:R-:W-:Y:S01]  /*0ba0*/  FADD.FTZ R6, R10, R11 ;  /* 0x0000000b0a067221 */ /* 0x002fe20000010000 */
[----:B------:R-:W-:Y:S01]  /*0bb0*/  MOV R11, 0x1 ;  /* 0x00000001000b7802 */ /* 0x000fe20000000f00 */
[----:B0-----:R-:W-:Y:S01]  /*0bc0*/  IMAD.MOV.U32 R12, RZ, RZ, 0x1f ;  /* 0x0000001fff0c7424 */ /* 0x001fe200078e00ff */
[----:B------:R-:W-:Y:S01]  /*0bd0*/  MOV R8, 0xc10 ;  /* 0x00000c1000087802 */ /* 0x000fe20000000f00 */
[----:B------:R-:W-:-:S02]  /*0be0*/  IMAD.MOV.U32 R13, RZ, RZ, -0x1 ;  /* 0xffffffffff0d7424 */ /* 0x000fc400078e00ff */
[----:B------:R-:W-:Y:S02]  /*0bf0*/  IMAD.MOV.U32 R10, RZ, RZ, R6 ;  /* 0x000000ffff0a7224 */ /* 0x000fe400078e0006 */
[----:B------:R-:W-:Y:S05]  /*0c00*/  CALL.REL.NOINC `($__internal_73_$__cuda_sm70_shflsync_down_p) ;  /* 0x0000001000007944 */ /* 0x000fea0003c00000 */
[----:B01----:R-:W-:Y:S05]  /*0c10*/  BRA `(.L_x_7593) ;  /* 0xfffffa8000007947 */ /* 0x003fea000383ffff */
        .weak           $__internal_73_$__cuda_sm70_shflsync_down_p
        .type           $__internal_73_$__cuda_sm70_shflsync_down_p,@function
        .size           $__internal_73_$__cuda_sm70_shflsync_down_p,(.L_x_11290 - $__internal_73_$__cuda_sm70_shflsync_down_p)
$__internal_73_$__cuda_sm70_shflsync_down_p:
[----:B------:R-:W-:Y:S01]  /*0c20*/  IMAD.MOV.U32 R9, RZ, RZ, 0x0 ;  /* 0x00000000ff097424 */ /* 0x000fe200078e00ff */
[----:B------:R-:W-:Y:S04]  /*0c30*/  WARPSYNC R13 ;  /* 0x0000000d00007348 */ /* 0x000fe80003800000 */
[----:B------:R0:W1:Y:S01]  /*0c40*/  SHFL.DOWN PT, R11, R10, R11, R12 ;  /* 0x0800000b0a0b7389 */ /* 0x00006200000e000c */
[----:B------:R-:W-:Y:S05]  /*0c50*/  RET.REL.NODEC R8 `(_ZN2at6native43_GLOBAL__N__9ae7fba5_10_SoftMax_cu_9f978f6322cunn_SoftMaxForwardRegIN3c104HalfEfS4_NS1_22SoftMaxForwardEpilogueElLi1EEEvPT1_PKT_T3_) ;  /* 0xfffff3a008007950 */ /* 0x000fea0003c3ffff */
.L_x_7594:
        /* <DEDUP_REMOVED lines=10> */
.L_x_11290:


//--------------------- .text._ZN2at6native43_GLOBAL__N__9ae7fba5_10_SoftMax_cu_9f978f6319cunn_SoftMaxForwardILi4EfffNS1_22SoftMaxForwardEpilogueEEEvPT2_PKT0_i --------------------------
	.section	.text._ZN2at6native43_GLOBAL__N__9ae7fba5_10_SoftMax_cu_9f978f6319cunn_SoftMaxForwardILi4EfffNS1_22SoftMaxForwardEpilogueEEEvPT2_PKT0_i,"ax",@progbits
	.sectioninfo	@"SHI_REGISTERS=27"
	.align	128
.text._ZN2at6native43_GLOBAL__N__9ae7fba5_10_SoftMax_cu_9f978f6319cunn_SoftMaxForwardILi4EfffNS1_22SoftMaxForwardEpilogueEEEvPT2_PKT0_i:
        .type           _ZN2at6native43_GLOBAL__N__9ae7fba5_10_SoftMax_cu_9f978f6319cunn_SoftMaxForwardILi4EfffNS1_22SoftMaxForwardEpilogueEEEvPT2_PKT0_i,@function
        .size           _ZN2at6native43_GLOBAL__N__9ae7fba5_10_SoftMax_cu_9f978f6319cunn_SoftMaxForwardILi4EfffNS1_22SoftMaxForwardEpilogueEEEvPT2_PKT0_i,(.L_x_11292 - _ZN2at6native43_GLOBAL__N__9ae7fba5_10_SoftMax_cu_9f978f6319cunn_SoftMaxForwardILi4EfffNS1_22SoftMaxForwardEpilogueEEEvPT2_PKT0_i)
        .other          _ZN2at6native43_GLOBAL__N__9ae7fba5_10_SoftMax_cu_9f978f6319cunn_SoftMaxForwardILi4EfffNS1_22SoftMaxForwardEpilogueEEEvPT2_PKT0_i,@"STO_CUDA_ENTRY STV_DEFAULT"
_ZN2at6native43_GLOBAL__N__9ae7fba5_10_SoftMax_cu_9f978f6319cunn_SoftMaxForwardILi4EfffNS1_22SoftMaxForwardEpilogueEEEvPT2_PKT0_i:
        /* <DEDUP_REMOVED lines=28> */
[----:B------:R-:W2:Y:S01]  /*01c0*/  @!P0 LDG.E R4, [R2.64] ;  /* 0x0000001002048981 */ /* 0x000ea2000c1e1900 */
        /* <DEDUP_REMOVED lines=9> */
[----:B--2---:R-:W-:Y:S01]  /*0260*/  @!P0 FMNMX.FTZ R15, R4, -3.40282346638528859812e+38, !PT ;  /* 0xff7fffff040f8809 */ /* 0x004fe20007810000 */
[----:B------:R-:W-:Y:S05]  /*0270*/  BRA `(.L_x_7596) ;  /* 0x0000005000007947 */ /* 0x000fea0003800000 */
.L_x_7595:
[----:B------:R-:W-:Y:S01]  /*0280*/  IMAD.MOV.U32 R15, RZ, RZ, -0x800001 ;  /* 0xff7fffffff0f7424 */ /* 0x000fe200078e00ff */
[----:B------:R-:W-:Y:S02]  /*0290*/  UMOV UR5, 0xff7fffff ;  /* 0xff7fffff00057882 */ /* 0x000fe40000000000 */
[----:B------:R-:W-:Y:S02]  /*02a0*/  ULDC UR4, c[0x0][0x170] ;  /* 0x00005c0000047ab9 */ /* 0x000fe40000000800 */
[----:B------:R-:W-:Y:S02]  /*02b0*/  UMOV UR7, UR10 ;  /* 0x0000000a00077c82 */ /* 0x000fe40008000000 */
[----:B------:R-:W-:-:S02]  /*02c0*/  UMOV UR8, UR11 ;  /* 0x0000000b00087c82 */ /* 0x000fc40008000000 */
.L_x_7596:
[----:B------:R-:W-:Y:S01]  /*02d0*/  MOV R8, c[0x0][0x0] ;  /* 0x0000000000087a02 */ /* 0x000fe20000000f00 */
[----:B------:R-:W-:Y:S01]  /*02e0*/  IMAD.SHL.U32 R9, R0, 0x4, RZ ;  /* 0x0000000400097824 */ /* 0x000fe200078e00ff */
[----:B------:R-:W-:Y:S01]  /*02f0*/  BSSY B0, `(.L_x_7597) ;  /* 0x0000025000007945 */ /* 0x000fe20003800000 */
[----:B------:R-:W-:-:S02]  /*0300*/  IMAD.U32 R10, RZ, RZ, UR7 ;  /* 0x00000007ff0a7e24 */ /* 0x000fc4000f8e00ff */
[----:B------:R-:W-:Y:S02]  /*0310*/  IMAD.SHL.U32 R12, R8, 0x4, RZ ;  /* 0x00000004080c7824 */ /* 0x000fe400078e00ff */
[----:B------:R-:W-:Y:S02]  /*0320*/  IMAD.U32 R11, RZ, RZ, UR8 ;  /* 0x00000008ff0b7e24 */ /* 0x000fe4000f8e00ff */
        /* <DEDUP_REMOVED lines=9> */
[----:B------:R-:W-:-:S05]  /*03c0*/  IMAD.HI.U32 R5, R5, UR4, RZ ;  /* 0x0000000405057c27 */ /* 0x000fca000f8e00ff */
        /* <DEDUP_REMOVED lines=13> */
.L_x_7599:
[----:B------:R-:W-:-:S06]  /*04a0*/  IMAD.WIDE R4, R17, 0x10, R10 ;  /* 0x0000001011047825 */ /* 0x000fcc00078e020a */
[----:B------:R-:W2:Y:S01]  /*04b0*/  LDG.E.128 R4, [R4.64] ;  /* 0x0000001004047981 */ /* 0x000ea2000c1e1d00 */
[----:B------:R-:W-:-:S04]  /*04c0*/  IADD3 R17, R17, c[0x0][0x0], RZ ;  /* 0x0000000011117a10 */ /* 0x000fc80007ffe0ff */
[----:B------:R-:W-:-:S04]  /*04d0*/  SHF.L.U32 R18, R17, 0x2, RZ ;  /* 0x0000000211127819 */ /* 0x000fc800000006ff */
[----:B------:R-:W-:Y:S02]  /*04e0*/  ISETP.GE.AND P0, PT, R18, R21, PT ;  /* 0x000000151200720c */ /* 0x000fe40003f06270 */
[----:B--2---:R-:W-:-:S04]  /*04f0*/  FMNMX.FTZ R16, R4, R15, !PT ;  /* 0x0000000f04107209 */ /* 0x004fc80007810000 */
[----:B------:R-:W-:-:S04]  /*0500*/  FMNMX.FTZ R15, R5, R16, !PT ;  /* 0x00000010050f7209 */ /* 0x000fc80007810000 */
[----:B------:R-:W-:-:S04]  /*0510*/  FMNMX.FTZ R6, R6, R15, !PT ;  /* 0x0000000f06067209 */ /* 0x000fc80007810000 */
[----:B------:R-:W-:Y:S01]  /*0520*/  FMNMX.FTZ R15, R7, R6, !PT ;  /* 0x00000006070f7209 */ /* 0x000fe20007810000 */
[----:B------:R-:W-:Y:S05]  /*0530*/  @!P0 BRA `(.L_x_7599) ;  /* 0xffffff6000008947 */ /* 0x000fea000383ffff */
.L_x_7598:
[----:B------:R-:W-:Y:S05]  /*0540*/  BSYNC B0 ;  /* 0x0000000000007941 */ /* 0x000fea0003800000 */
.L_x_7597:
[----:B------:R-:W-:Y:S01]  /*0550*/  BSSY B0, `(.L_x_7600) ;  /* 0x0000008000007945 */ /* 0x000fe20003800000 */
[----:B------:R-:W-:Y:S05]  /*0560*/  @P2 BRA `(.L_x_7601) ;  /* 0x0000006000002947 */ /* 0x000fea0003800000 */
.L_x_7602:
[----:B------:R-:W-:-:S06]  /*0570*/  IMAD.WIDE R4, R19, 0x4, R10 ;  /* 0x0000000413047825 */ /* 0x000fcc00078e020a */
[----:B------:R-:W2:Y:S01]  /*0580*/  LDG.E R4, [R4.64] ;  /* 0x0000001004047981 */ /* 0x000ea2000c1e1900 */
[----:B------:R-:W-:-:S04]  /*0590*/  IADD3 R19, R19, c[0x0][0x0], RZ ;  /* 0x0000000013137a10 */ /* 0x000fc80007ffe0ff */
[----:B------:R-:W-:Y:S02]  /*05a0*/  ISETP.GE.AND P0, PT, R19, UR4, PT ;  /* 0x0000000413007c0c */ /* 0x000fe4000bf06270 */
[----:B--2---:R-:W-:-:S11]  /*05b0*/  FMNMX.FTZ R15, R4, R15, !PT ;  /* 0x0000000f040f7209 */ /* 0x004fd60007810000 */
[----:B------:R-:W-:Y:S05]  /*05c0*/  @!P0 BRA `(.L_x_7602) ;  /* 0xffffffa000008947 */ /* 0x000fea000383ffff */
.L_x_7601:
[----:B------:R-:W-:Y:S05]  /*05d0*/  BSYNC B0 ;  /* 0x0000000000007941 */ /* 0x000fea0003800000 */
.L_x_7600:
[----:B------:R-:W0:Y:S01]  /*05e0*/  SHFL.DOWN PT, R4, R15, 0x10, 0x1f ;  /* 0x0a001f000f047f89 */ /* 0x000e2200000e0000 */
[----:B------:R-:W-:Y:S03]  /*05f0*/  BSSY B0, `(.L_x_7603) ;  /* 0x0000031000007945 */ /* 0x000fe60003800000 */
[----:B------:R-:W-:Y:S01]  /*0600*/  BAR.SYNC.DEFER_BLOCKING 0x0 ;  /* 0x0000000000007b1d */ /* 0x000fe20000010000 */
[----:B0-----:R-:W-:-:S04]  /*0610*/  FSETP.GEU.FTZ.AND P0, PT, R15, R4, PT ;  /* 0x000000040f00720b */ /* 0x001fc80003f1e000 */
[----:B------:R-:W-:Y:S02]  /*0620*/  FSEL R4, R4, R15, !P0 ;  /* 0x0000000f04047208 */ /* 0x000fe40004000000 */
[----:B------:R-:W-:-:S03]  /*0630*/  SHF.R.S32.HI R15, RZ, 0x1f, R0 ;  /* 0x0000001fff0f7819 */ /* 0x000fc60000011400 */
[----:B------:R-:W0:Y:S01]  /*0640*/  SHFL.DOWN PT, R5, R4, 0x8, 0x1f ;  /* 0x09001f0004057f89 */ /* 0x000e2200000e0000 */
[----:B------:R-:W-:-:S04]  /*0650*/  LEA.HI R15, R15, R0, RZ, 0x5 ;  /* 0x000000000f0f7211 */ /* 0x000fc800078f28ff */
[----:B------:R-:W-:-:S05]  /*0660*/  LOP3.LUT R11, R15, 0xffffffe0, RZ, 0xc0, !PT ;  /* 0xffffffe00f0b7812 */ /* 0x000fca00078ec0ff */
[----:B------:R-:W-:-:S05]  /*0670*/  IMAD.IADD R16, R0, 0x1, -R11 ;  /* 0x0000000100107824 */ /* 0x000fca00078e0a0b */
[C---:B------:R-:W-:Y:S01]  /*0680*/  ISETP.NE.AND P2, PT, R16.reuse, RZ, PT ;  /* 0x000000ff1000720c */ /* 0x040fe20003f45270 */
[----:B------:R-:W-:Y:S01]  /*0690*/  IMAD.SHL.U32 R16, R16, 0x4, RZ ;  /* 0x0000000410107824 */ /* 0x000fe200078e00ff */
[----:B0-----:R-:W-:-:S04]  /*06a0*/  FSETP.GEU.FTZ.AND P0, PT, R4, R5, PT ;  /* 0x000000050400720b */ /* 0x001fc80003f1e000 */
[----:B------:R-:W-:-:S07]  /*06b0*/  FSEL R5, R5, R4, !P0 ;  /* 0x0000000405057208 */ /* 0x000fce0004000000 */
[----:B------:R-:W-:Y:S01]  /*06c0*/  @!P2 SHF.R.S32.HI R4, RZ, 0x5, R15 ;  /* 0x00000005ff04a819 */ /* 0x000fe2000001140f */
[----:B------:R-:W0:Y:S02]  /*06d0*/  SHFL.DOWN PT, R6, R5, 0x4, 0x1f ;  /* 0x08801f0005067f89 */ /* 0x000e2400000e0000 */
[----:B0-----:R-:W-:-:S04]  /*06e0*/  FSETP.GEU.FTZ.AND P0, PT, R5, R6, PT ;  /* 0x000000060500720b */ /* 0x001fc80003f1e000 */
[----:B------:R-:W-:Y:S02]  /*06f0*/  FSEL R6, R6, R5, !P0 ;  /* 0x0000000506067208 */ /* 0x000fe40004000000 */
[----:B------:R-:W-:-:S03]  /*0700*/  SHF.R.U32.HI R5, RZ, 0x5, R8 ;  /* 0x00000005ff057819 */ /* 0x000fc60000011608 */
[----:B------:R-:W0:Y:S01]  /*0710*/  SHFL.DOWN PT, R7, R6, 0x2, 0x1f ;  /* 0x08401f0006077f89 */ /* 0x000e2200000e0000 */
[C---:B------:R-:W-:Y:S02]  /*0720*/  ISETP.GE.AND P3, PT, R0.reuse, R5, PT ;  /* 0x000000050000720c */ /* 0x040fe40003f66270 */
[----:B------:R-:W-:-:S04]  /*0730*/  IADD3 R5, R0, 0x1f, RZ ;  /* 0x0000001f00057810 */ /* 0x000fc80007ffe0ff */
        /* <DEDUP_REMOVED lines=12> */
[----:B-1----:R1:W2:Y:S02]  /*0800*/  SHFL.DOWN PT, R5, R6, 0x10, 0x1f ;  /* 0x0a001f0006057f89 */ /* 0x0022a400000e0000 */
.L_x_7625:
        /* <DEDUP_REMOVED lines=13> */
.L_x_7626:
[----:B-1----:R-:W-:-:S04]  /*08e0*/  FSETP.GEU.FTZ.AND P0, PT, R6, R7, PT ;  /* 0x000000070600720b */ /* 0x002fc80003f1e000 */
[----:B0-----:R-:W-:-:S04]  /*08f0*/  FSEL R6, R7, R6, !P0 ;  /* 0x0000000607067208 */ /* 0x001fc80004000000 */
.L_x_7604:
[----:B------:R-:W-:Y:S05]  /*0900*/  BSYNC B0 ;  /* 0x0000000000007941 */ /* 0x000fea0003800000 */
.L_x_7603:
[----:B------:R-:W-:Y:S01]  /*0910*/  ISETP.NE.AND P5, PT, R0, RZ, PT ;  /* 0x000000ff0000720c */ /* 0x000fe20003fa5270 */
[----:B------:R-:W-:-:S12]  /*0920*/  WARPSYNC 0xffffffff ;  /* 0xffffffff00007948 */ /* 0x000fd80003800000 */
[----:B-1----:R1:W-:Y:S02]  /*0930*/  @!P5 STS [RZ], R6 ;  /* 0x00000006ff00d388 */ /* 0x0023e40000000800 */
[----:B------:R-:W-:Y:S01]  /*0940*/  BAR.SYNC.DEFER_BLOCKING 0x0 ;  /* 0x0000000000007b1d */ /* 0x000fe20000010000 */
[----:B------:R-:W-:Y:S01]  /*0950*/  IADD3 R7, RZ, -R12, RZ ;  /* 0x8000000cff077210 */ /* 0x000fe20007ffe0ff */
[----:B------:R-:W-:-:S04]  /*0960*/  IMAD.MOV.U32 R17, RZ, RZ, RZ ;  /* 0x000000ffff117224 */ /* 0x000fc800078e00ff */
[----:B-1----:R-:W1:Y:S01]  /*0970*/  I2F.U32.RP R6, R12 ;  /* 0x0000000c00067306 */ /* 0x002e620000209000 */
[----:B------:R-:W-:Y:S02]  /*0980*/  ULDC UR4, c[0x0][0x170] ;  /* 0x00005c0000047ab9 */ /* 0x000fe40000000800 */
[----:B------:R-:W-:Y:S02]  /*0990*/  UMOV UR5, UR10 ;  /* 0x0000000a00057c82 */ /* 0x000fe40008000000 */
[----:B------:R-:W-:-:S03]  /*09a0*/  UMOV UR7, UR11 ;  /* 0x0000000b00077c82 */ /* 0x000fc60008000000 */
[----:B-1----:R-:W1:Y:S01]  /*09b0*/  MUFU.RCP R6, R6 ;  /* 0x0000000600067308 */ /* 0x002e620000001000 */
[----:B------:R-:W2:Y:S01]  /*09c0*/  LDS R8, [RZ] ;  /* 0x00000000ff087984 */ /* 0x000ea20000000800 */
[----:B01----:R-:W-:-:S06]  /*09d0*/  IADD3 R4, R6, 0xffffffe, RZ ;  /* 0x0ffffffe06047810 */ /* 0x003fcc0007ffe0ff */
[----:B------:R0:W1:Y:S02]  /*09e0*/  F2I.FTZ.U32.TRUNC.NTZ R5, R4 ;  /* 0x0000000400057305 */ /* 0x000064000021f000 */
[----:B0-----:R-:W-:Y:S02]  /*09f0*/  IMAD.MOV.U32 R4, RZ, RZ, RZ ;  /* 0x000000ffff047224 */ /* 0x001fe400078e00ff */
[----:B-1----:R-:W-:-:S04]  /*0a00*/  IMAD R7, R7, R5, RZ ;  /* 0x0000000507077224 */ /* 0x002fc800078e02ff */
        /* <DEDUP_REMOVED lines=8> */
[----:B------:R-:W3:Y:S01]  /*0a90*/  @!P0 LDG.E R5, [R2.64] ;  /* 0x0000001002058981 */ /* 0x000ee2000c1e1900 */
        /* <DEDUP_REMOVED lines=8> */
[----:B--23--:R-:W-:-:S04]  /*0b20*/  @!P0 FADD.FTZ R5, -R8, R5 ;  /* 0x0000000508058221 */ /* 0x00cfc80000010100 */
[----:B------:R-:W-:-:S06]  /*0b30*/  @!P0 FMUL.FTZ R5, R5, 1.4426950216293334961 ;  /* 0x3fb8aa3b05058820 */ /* 0x000fcc0000410000 */
[----:B------:R-:W0:Y:S02]  /*0b40*/  @!P0 MUFU.EX2 R5, R5 ;  /* 0x0000000500058308 */ /* 0x000e240000000800 */
[----:B0-----:R-:W-:-:S06]  /*0b50*/  @!P0 FADD.FTZ R17, RZ, R5 ;  /* 0x00000005ff118221 */ /* 0x001fcc0000010000 */
.L_x_7607:
        /* <DEDUP_REMOVED lines=16> */
[----:B------:R-:W-:-:S04]  /*0c60*/  IMAD.MOV.U32 R19, RZ, RZ, R0 ;  /* 0x000000ffff137224 */ /* 0x000fc800078e0000 */
.L_x_7610:
[----:B------:R-:W-:-:S06]  /*0c70*/  IMAD.WIDE R4, R19, 0x10, R10 ;  /* 0x0000001013047825 */ /* 0x000fcc00078e020a */
[----:B------:R-:W3:Y:S01]  /*0c80*/  LDG.E.128 R4, [R4.64] ;  /* 0x0000001004047981 */ /* 0x000ee2000c1e1d00 */
[----:B------:R-:W-:Y:S01]  /*0c90*/  IADD3 R19, R19, c[0x0][0x0], RZ ;  /* 0x0000000013137a10 */ /* 0x000fe20007ffe0ff */
[C---:B--23--:R-:W-:Y:S02]  /*0ca0*/  FADD.FTZ R21, -R8.reuse, R4 ;  /* 0x0000000408157221 */ /* 0x04cfe40000010100 */
[C---:B------:R-:W-:Y:S02]  /*0cb0*/  FADD.FTZ R23, -R8.reuse, R5 ;  /* 0x0000000508177221 */ /* 0x040fe40000010100 */
[----:B------:R-:W-:Y:S02]  /*0cc0*/  FMUL.FTZ R21, R21, 1.4426950216293334961 ;  /* 0x3fb8aa3b15157820 */ /* 0x000fe40000410000 */
[----:B------:R-:W-:Y:S02]  /*0cd0*/  FMUL.FTZ R23, R23, 1.4426950216293334961 ;  /* 0x3fb8aa3b17177820 */ /* 0x000fe40000410000 */
[----:B------:R-:W0:Y:S01]  /*0ce0*/  MUFU.EX2 R22, R21 ;  /* 0x0000001500167308 */ /* 0x000e220000000800 */
[----:B------:R-:W-:-:S02]  /*0cf0*/  FADD.FTZ R6, -R8, R6 ;  /* 0x0000000608067221 */ /* 0x000fc40000010100 */
[----:B------:R-:W-:Y:S02]  /*0d00*/  FADD.FTZ R24, -R8, R7 ;  /* 0x0000000708187221 */ /* 0x000fe40000010100 */
[----:B------:R-:W-:Y:S02]  /*0d10*/  FMUL.FTZ R6, R6, 1.4426950216293334961 ;  /* 0x3fb8aa3b06067820 */ /* 0x000fe40000410000 */
[----:B------:R-:W-:Y:S01]  /*0d20*/  FMUL.FTZ R24, R24, 1.4426950216293334961 ;  /* 0x3fb8aa3b18187820 */ /* 0x000fe20000410000 */
[----:B------:R-:W1:Y:S01]  /*0d30*/  MUFU.EX2 R23, R23 ;  /* 0x0000001700177308 */ /* 0x000e620000000800 */
[----:B------:R-:W-:-:S05]  /*0d40*/  IMAD.SHL.U32 R5, R19, 0x4, RZ ;  /* 0x0000000413057824 */ /* 0x000fca00078e00ff */
[----:B------:R-:W-:Y:S02]  /*0d50*/  ISETP.GE.AND P0, PT, R5, R18, PT ;  /* 0x000000120500720c */ /* 0x000fe40003f06270 */
[----:B------:R-:W2:Y:S01]  /*0d60*/  MUFU.EX2 R7, R6 ;  /* 0x0000000600077308 */ /* 0x000ea20000000800 */
[----:B0-----:R-:W-:-:S07]  /*0d70*/  FADD.FTZ R22, R22, R17 ;  /* 0x0000001116167221 */ /* 0x001fce0000010000 */
[----:B------:R-:W0:Y:S01]  /*0d80*/  MUFU.EX2 R24, R24 ;  /* 0x0000001800187308 */ /* 0x000e220000000800 */
[----:B-1----:R-:W-:-:S04]  /*0d90*/  FADD.FTZ R22, R22, R23 ;  /* 0x0000001716167221 */ /* 0x002fc80000010000 */
[----:B--2---:R-:W-:-:S04]  /*0da0*/  FADD.FTZ R7, R22, R7 ;  /* 0x0000000716077221 */ /* 0x004fc80000010000 */
[----:B0-----:R-:W-:Y:S01]  /*0db0*/  FADD.FTZ R17, R7, R24 ;  /* 0x0000001807117221 */ /* 0x001fe20000010000 */
[----:B------:R-:W-:Y:S05]  /*0dc0*/  @!P0 BRA `(.L_x_7610) ;  /* 0xfffffea000008947 */ /* 0x000fea000383ffff */
.L_x_7609:
[----:B------:R-:W-:Y:S05]  /*0dd0*/  BSYNC B0 ;  /* 0x0000000000007941 */ /* 0x000fea0003800000 */
.L_x_7608:
[----:B------:R-:W-:Y:S01]  /*0de0*/  ISETP.GE.AND P0, PT, R20, UR4, PT ;  /* 0x0000000414007c0c */ /* 0x000fe2000bf06270 */
[----:B------:R-:W-:-:S12]  /*0df0*/  BSSY B0, `(.L_x_7611) ;  /* 0x000000b000007945 */ /* 0x000fd80003800000 */
[----:B------:R-:W-:Y:S05]  /*0e00*/  @P0 BRA `(.L_x_7612) ;  /* 0x0000009000000947 */ /* 0x000fea0003800000 */
.L_x_7613:
[----:B------:R-:W-:-:S06]  /*0e10*/  IMAD.WIDE R4, R20, 0x4, R10 ;  /* 0x0000000414047825 */ /* 0x000fcc00078e020a */
[----:B------:R-:W3:Y:S01]  /*0e20*/  LDG.E R5, [R4.64] ;  /* 0x0000001004057981 */ /* 0x000ee2000c1e1900 */
[----:B------:R-:W-:-:S04]  /*0e30*/  IADD3 R20, R20, c[0x0][0x0], RZ ;  /* 0x0000000014147a10 */ /* 0x000fc80007ffe0ff */
[----:B------:R-:W-:Y:S01]  /*0e40*/  ISETP.GE.AND P0, PT, R20, UR4, PT ;  /* 0x0000000414007c0c */ /* 0x000fe2000bf06270 */
[----:B--23--:R-:W-:-:S04]  /*0e50*/  FADD.FTZ R6, -R8, R5 ;  /* 0x0000000508067221 */ /* 0x00cfc80000010100 */
[----:B------:R-:W-:-:S06]  /*0e60*/  FMUL.FTZ R6, R6, 1.4426950216293334961 ;  /* 0x3fb8aa3b06067820 */ /* 0x000fcc0000410000 */
[----:B------:R-:W0:Y:S02]  /*0e70*/  MUFU.EX2 R6, R6 ;  /* 0x0000000600067308 */ /* 0x000e240000000800 */
[----:B0-----:R-:W-:Y:S01]  /*0e80*/  FADD.FTZ R17, R6, R17 ;  /* 0x0000001106117221 */ /* 0x001fe20000010000 */
[----:B------:R-:W-:Y:S05]  /*0e90*/  @!P0 BRA `(.L_x_7613) ;  /* 0xffffff7000008947 */ /* 0x000fea000383ffff */
.L_x_7612:
[----:B------:R-:W-:Y:S05]  /*0ea0*/  BSYNC B0 ;  /* 0x0000000000007941 */ /* 0x000fea0003800000 */
.L_x_7611:
[----:B------:R-:W0:Y:S01]  /*0eb0*/  SHFL.DOWN PT, R4, R17, 0x10, 0x1f ;  /* 0x0a001f0011047f89 */ /* 0x000e2200000e0000 */
[----:B------:R-:W-:Y:S01]  /*0ec0*/  @!P2 SHF.R.S32.HI R18, RZ, 0x5, R15 ;  /* 0x00000005ff12a819 */ /* 0x000fe2000001140f */
[----:B------:R-:W-:Y:S02]  /*0ed0*/  BSSY B0, `(.L_x_7614) ;  /* 0x000001c000007945 */ /* 0x000fe40003800000 */
[----:B------:R-:W-:Y:S01]  /*0ee0*/  BAR.SYNC.DEFER_BLOCKING 0x0 ;  /* 0x0000000000007b1d */ /* 0x000fe20000010000 */
        /* <DEDUP_REMOVED lines=8> */
[----:B0-----:R-:W-:Y:S01]  /*0f70*/  FADD.FTZ R11, R7, R10 ;  /* 0x0000000a070b7221 */ /* 0x001fe20000010000 */
[----:B------:R-:W-:-:S04]  /*0f80*/  HFMA2.MMA R10, -RZ, RZ, 0, 0 ;  /* 0x00000000ff0a7435 */ /* 0x000fc800000001ff */
[----:B------:R0:W-:Y:S04]  /*0f90*/  @!P2 STS [R18.X4], R11 ;  /* 0x0000000b1200a388 */ /* 0x0001e80000004800 */
[----:B------:R-:W-:Y:S06]  /*0fa0*/  BAR.SYNC.DEFER_BLOCKING 0x0 ;  /* 0x0000000000007b1d */ /* 0x000fec0000010000 */
[----:B------:R0:W1:Y:S01]  /*0fb0*/  @!P3 LDS R10, [R16] ;  /* 0x00000000100ab984 */ /* 0x0000620000000800 */
[----:B------:R-:W-:Y:S05]  /*0fc0*/  @P4 BRA `(.L_x_7615) ;  /* 0x000000c000004947 */ /* 0x000fea0003800000 */
[----:B------:R-:W-:Y:S05]  /*0fd0*/  BRA.DIV ~URZ, `(.L_x_7616) ;  /* 0x00000ae27f007947 */ /* 0x000fea000b800000 */
[----:B-1----:R1:W3:Y:S02]  /*0fe0*/  SHFL.DOWN PT, R5, R10, 0x10, 0x1f ;  /* 0x0a001f000a057f89 */ /* 0x0022e400000e0000 */
.L_x_7627:
        /* <DEDUP_REMOVED lines=9> */
.L_x_7628:
[----:B---3--:R-:W-:Y:S02]  /*1080*/  FADD.FTZ R10, R7, R6 ;  /* 0x00000006070a7221 */ /* 0x008fe40000010000 */
.L_x_7615:
[----:B------:R-:W-:Y:S05]  /*1090*/  BSYNC B0 ;  /* 0x0000000000007941 */ /* 0x000fea0003800000 */
.L_x_7614:
[----:B-1----:R1:W-:Y:S01]  /*10a0*/  @!P5 STS [RZ], R10 ;  /* 0x0000000aff00d388 */ /* 0x0023e20000000800 */
[----:B------:R-:W-:Y:S02]  /*10b0*/  WARPSYNC 0xffffffff ;  /* 0xffffffff00007948 */ /* 0x000fe40003800000 */
[----:B------:R-:W-:Y:S06]  /*10c0*/  BAR.SYNC.DEFER_BLOCKING 0x0 ;  /* 0x0000000000007b1d */ /* 0x000fec0000010000 */
[----:B------:R-:W-:Y:S02]  /*10d0*/  ULDC UR4, c[0x0][0x160] ;  /* 0x0000580000047ab9 */ /* 0x000fe40000000800 */
[----:B------:R-:W-:-:S04]  /*10e0*/  ULEA UR4, UR12, UR4, 0x2 ;  /* 0x000000040c047291 */ /* 0x000fc8000f8e103f */
[----:B------:R-:W-:-:S06]  /*10f0*/  ULOP3.LUT UR4, UR4, 0xc, URZ, 0xc0, !UPT ;  /* 0x0000000c04047892 */ /* 0x000fcc000f8ec03f */
[----:B------:R-:W-:-:S05]  /*1100*/  IMAD.U32 R4, RZ, RZ, UR4 ;  /* 0x00000004ff047e24 */ /* 0x000fca000f8e00ff */
[----:B------:R-:W-:Y:S01]  /*1110*/  SHF.R.U64 R4, R4, 0x2, RZ ;  /* 0x0000000204047819 */ /* 0x000fe200000012ff */
[----:B------:R-:W3:Y:S03]  /*1120*/  LDS R15, [RZ] ;  /* 0x00000000ff0f7984 */ /* 0x000ee60000000800 */
[----:B------:R-:W-:-:S13]  /*1130*/  ISETP.NE.AND P0, PT, R4, UR14, PT ;  /* 0x0000000e04007c0c */ /* 0x000fda000bf05270 */
[----:B------:R-:W-:Y:S05]  /*1140*/  @!P0 BRA `(.L_x_7618) ;  /* 0x0000014000008947 */ /* 0x000fea0003800000 */
[----:B------:R-:W-:-:S13]  /*1150*/  ISETP.GE.AND P0, PT, R0, c[0x0][0x170], PT ;  /* 0x00005c0000007a0c */ /* 0x000fda0003f06270 */
[----:B------:R-:W-:Y:S05]  /*1160*/  @P0 EXIT ;  /* 0x000000000000094d */ /* 0x000fea0003800000 */
[----:B---3--:R-:W3:Y:S02]  /*1170*/  MUFU.RCP R15, R15 ;  /* 0x0000000f000f7308 */ /* 0x008ee40000001000 */
.L_x_7619:
[----:B------:R-:W-:Y:S02]  /*1180*/  IMAD.U32 R2, RZ, RZ, UR10 ;  /* 0x0000000aff027e24 */ /* 0x000fe4000f8e00ff */
[----:B------:R-:W-:-:S04]  /*1190*/  IMAD.U32 R3, RZ, RZ, UR11 ;  /* 0x0000000bff037e24 */ /* 0x000fc8000f8e00ff */
[----:B------:R-:W-:-:S06]  /*11a0*/  IMAD.WIDE R2, R0, 0x4, R2 ;  /* 0x0000000400027825 */ /* 0x000fcc00078e0202 */
[----:B------:R-:W4:Y:S01]  /*11b0*/  LDG.E R3, [R2.64] ;  /* 0x0000001002037981 */ /* 0x000f22000c1e1900 */
[----:B-1----:R-:W-:-:S04]  /*11c0*/  IADD3 R5, P0, R0, UR12, RZ ;  /* 0x0000000c00057c10 */ /* 0x002fc8000ff1e0ff */
[C---:B-1----:R-:W-:Y:S02]  /*11d0*/  LEA.HI.X.SX32 R10, R0.reuse, UR13, 0x1, P0 ;  /* 0x0000000d000a7c11 */ /* 0x042fe400080f0eff */
[----:B------:R-:W-:Y:S01]  /*11e0*/  IADD3 R0, R0, c[0x0][0x0], RZ ;  /* 0x0000000000007a10 */ /* 0x000fe20007ffe0ff */
[----:B--2-4-:R-:W-:-:S04]  /*11f0*/  FADD.FTZ R4, -R8, R3 ;  /* 0x0000000308047221 */ /* 0x014fc80000010100 */
[----:B------:R-:W-:Y:S01]  /*1200*/  FMUL.FTZ R6, R4, 1.4426950216293334961 ;  /* 0x3fb8aa3b04067820 */ /* 0x000fe20000410000 */
[----:B------:R-:W-:-:S04]  /*1210*/  LEA R4, P0, R5, c[0x0][0x160], 0x2 ;  /* 0x0000580005047a11 */ /* 0x000fc800078010ff */
[----:B------:R-:W-:Y:S01]  /*1220*/  LEA.HI.X R5, R5, c[0x0][0x164], R10, 0x2, P0 ;  /* 0x0000590005057a11 */ /* 0x000fe200000f140a */
[----:B------:R-:W1:Y:S01]  /*1230*/  MUFU.EX2 R6, R6 ;  /* 0x0000000600067308 */ /* 0x000e620000000800 */
[----:B------:R-:W-:Y:S01]  /*1240*/  ISETP.GE.AND P0, PT, R0, c[0x0][0x170], PT ;  /* 0x00005c0000007a0c */ /* 0x000fe20003f06270 */
[----:B-1-3--:R-:W-:-:S05]  /*1250*/  FMUL.FTZ R7, R6, R15 ;  /* 0x0000000f06077220 */ /* 0x00afca0000410000 */
[----:B------:R1:W-:Y:S07]  /*1260*/  STG.E [R4.64], R7 ;  /* 0x0000000704007986 */ /* 0x0003ee000c101910 */
[----:B------:R-:W-:Y:S05]  /*1270*/  @!P0 BRA `(.L_x_7619) ;  /* 0xffffff0000008947 */ /* 0x000fea000383ffff */
[----:B------:R-:W-:Y:S05]  /*1280*/  EXIT ;  /* 0x000000000000794d */ /* 0x000fea0003800000 */
.L_x_7618:
[----:B------:R-:W4:Y:S01]  /*1290*/  I2F.U32.RP R6, R12 ;  /* 0x0000000c00067306 */ /* 0x000f220000209000 */
[----:B------:R-:W-:-:S07]  /*12a0*/  IADD3 R7, RZ, -R12, RZ ;  /* 0x8000000cff077210 */ /* 0x000fce0007ffe0ff */
[----:B----4-:R-:W4:Y:S02]  /*12b0*/  MUFU.RCP R6, R6 ;  /* 0x0000000600067308 */ /* 0x010f240000001000 */
[----:B----4-:R-:W-:-:S06]  /*12c0*/  IADD3 R4, R6, 0xffffffe, RZ ;  /* 0x0ffffffe06047810 */ /* 0x010fcc0007ffe0ff */
[----:B------:R4:W5:Y:S02]  /*12d0*/  F2I.FTZ.U32.TRUNC.NTZ R5, R4 ;  /* 0x0000000400057305 */ /* 0x000964000021f000 */
[----:B----4-:R-:W-:Y:S02]  /*12e0*/  IMAD.MOV.U32 R4, RZ, RZ, RZ ;  /* 0x000000ffff047224 */ /* 0x010fe400078e00ff */
[----:B-----5:R-:W-:-:S04]  /*12f0*/  IMAD R7, R7, R5, RZ ;  /* 0x0000000507077224 */ /* 0x020fc800078e02ff */
[----:B-1----:R-:W-:Y:S01]  /*1300*/  IMAD.HI.U32 R10, R5, R7, R4 ;  /* 0x00000007050a7227 */ /* 0x002fe200078e0004 */
[----:B------:R-:W-:Y:S05]  /*1310*/  @!P1 BRA `(.L_x_7620) ;  /* 0x0000019000009947 */ /* 0x000fea0003800000 */
[----:B------:R-:W-:Y:S02]  /*1320*/  ULDC UR6, c[0x0][0x170] ;  /* 0x00005c0000067ab9 */ /* 0x000fe40000000800 */
[----:B------:R-:W-:-:S06]  /*1330*/  UIADD3 UR6, UR14, UR6, URZ ;  /* 0x000000060e067290 */ /* 0x000fcc000fffe03f */
[----:B------:R-:W-:-:S04]  /*1340*/  ISETP.GE.AND P0, PT, R0, UR6, PT ;  /* 0x0000000600007c0c */ /* 0x000fc8000bf06270 */
[----:B------:R-:W-:-:S13]  /*1350*/  ISETP.LT.OR P0, PT, R0, UR14, P0 ;  /* 0x0000000e00007c0c */ /* 0x000fda0008701670 */
[----:B------:R-:W4:Y:S01]  /*1360*/  @!P0 LDG.E R3, [R2.64] ;  /* 0x0000001002038981 */ /* 0x000f22000c1e1900 */
[----:B---3--:R-:W-:Y:S01]  /*1370*/  @!P0 MUFU.RCP R7, R15 ;  /* 0x0000000f00078308 */ /* 0x008fe20000001000 */
        /* <DEDUP_REMOVED lines=12> */
[----:B--2-4-:R-:W-:-:S04]  /*1440*/  @!P0 FADD.FTZ R4, -R8, R3 ;  /* 0x0000000308048221 */ /* 0x014fc80000010100 */
[----:B------:R-:W-:Y:S01]  /*1450*/  @!P0 FMUL.FTZ R6, R4, 1.4426950216293334961 ;  /* 0x3fb8aa3b04068820 */ /* 0x000fe20000410000 */
[----:B------:R-:W-:-:S04]  /*1460*/  @!P0 LEA R4, P1, R14, c[0x0][0x160], 0x2 ;  /* 0x000058000e048a11 */ /* 0x000fc800078210ff */
[----:B------:R-:W-:Y:S01]  /*1470*/  @!P0 LEA.HI.X R5, R14, c[0x0][0x164], R13, 0x2, P1 ;  /* 0x000059000e058a11 */ /* 0x000fe200008f140d */
[----:B------:R-:W1:Y:S02]  /*1480*/  @!P0 MUFU.EX2 R6, R6 ;  /* 0x0000000600068308 */ /* 0x000e640000000800 */
[----:B-1----:R-:W-:-:S05]  /*1490*/  @!P0 FMUL.FTZ R7, R6, R7 ;  /* 0x0000000706078220 */ /* 0x002fca0000410000 */
[----:B------:R1:W-:Y:S02]  /*14a0*/  @!P0 STG.E [R4.64], R7 ;  /* 0x0000000704008986 */ /* 0x0003e4000c101910 */
.L_x_7620:
        /* <DEDUP_REMOVED lines=8> */
[----:B------:R-:W-:Y:S02]  /*1530*/  ULEA.HI.X UR12, UR12, UR5, UR13, 0x2, UP0 ;  /* 0x000000050c0c7291 */ /* 0x000fe400080f140d */
[----:B------:R-:W-:-:S02]  /*1540*/  IMAD.U32 R10, RZ, RZ, UR4 ;  /* 0x00000004ff0a7e24 */ /* 0x000fc4000f8e00ff */
[----:B------:R-:W-:Y:S02]  /*1550*/  ISETP.GE.U32.AND P0, PT, R3, R12, PT ;  /* 0x0000000c0300720c */ /* 0x000fe40003f06070 */
[----:B0-----:R-:W-:-:S11]  /*1560*/  MOV R11, UR12 ;  /* 0x0000000c000b7c02 */ /* 0x001fd60008000f00 */
[----:B------:R-:W-:-:S05]  /*1570*/  @P0 IMAD.IADD R3, R3, 0x1, -R12 ;  /* 0x0000000103030824 */ /* 0x000fca00078e0a0c */
[----:B------:R-:W-:-:S13]  /*1580*/  ISETP.GE.U32.AND P0, PT, R3, R12, PT ;  /* 0x0000000c0300720c */ /* 0x000fda0003f06070 */
[----:B------:R-:W-:Y:S02]  /*1590*/  @P0 IADD3 R3, -R12, R3, RZ ;  /* 0x000000030c030210 */ /* 0x000fe40007ffe1ff */
[----:B------:R-:W-:-:S04]  /*15a0*/  @!P1 LOP3.LUT R3, RZ, R12, RZ, 0x33, !PT ;  /* 0x0000000cff039212 */ /* 0x000fc800078e33ff */
[----:B------:R-:W-:Y:S01]  /*15b0*/  IADD3 R12, -R3, UR6, RZ ;  /* 0x00000006030c7c10 */ /* 0x000fe2000fffe1ff */
[----:B------:R-:W-:-:S03]  /*15c0*/  IMAD.U32 R3, RZ, RZ, UR11 ;  /* 0x0000000bff037e24 */ /* 0x000fc6000f8e00ff */
[----:B------:R-:W-:Y:S01]  /*15d0*/  ISETP.GE.AND P0, PT, R9, R12, PT ;  /* 0x0000000c0900720c */ /* 0x000fe20003f06270 */
[----:B------:R-:W-:-:S12]  /*15e0*/  IMAD.IADD R9, R0, 0x1, R12 ;  /* 0x0000000100097824 */ /* 0x000fd800078e020c */
[----:B------:R-:W-:Y:S05]  /*15f0*/  @P0 BRA `(.L_x_7622) ;  /* 0x0000019000000947 */ /* 0x000fea0003800000 */
[----:B---3--:R0:W3:Y:S02]  /*1600*/  MUFU.RCP R13, R15 ;  /* 0x0000000f000d7308 */ /* 0x0080e40000001000 */
.L_x_7623:
[----:B-1----:R-:W-:-:S06]  /*1610*/  IMAD.WIDE R4, R0, 0x10, R2 ;  /* 0x0000001000047825 */ /* 0x002fcc00078e0202 */
[----:B------:R-:W4:Y:S01]  /*1620*/  LDG.E.128 R4, [R4.64] ;  /* 0x0000001004047981 */ /* 0x000f22000c1e1d00 */
[C---:B------:R-:W-:Y:S01]  /*1630*/  IMAD.WIDE R16, R0.reuse, 0x10, R10 ;  /* 0x0000001000107825 */ /* 0x040fe200078e020a */
[----:B------:R-:W-:-:S03]  /*1640*/  IADD3 R0, R0, c[0x0][0x0], RZ ;  /* 0x0000000000007a10 */ /* 0x000fc60007ffe0ff */
[C---:B--2-4-:R-:W-:Y:S02]  /*1650*/  FADD.FTZ R6, -R8.reuse, R6 ;  /* 0x0000000608067221 */ /* 0x054fe40000010100 */
[----:B------:R-:W-:Y:S02]  /*1660*/  FADD.FTZ R14, -R8, R5 ;  /* 0x00000005080e7221 */ /* 0x000fe40000010100 */
[----:B------:R-:W-:Y:S02]  /*1670*/  FMUL.FTZ R19, R6, 1.4426950216293334961 ;  /* 0x3fb8aa3b06137820 */ /* 0x000fe40000410000 */
[C---:B------:R-:W-:Y:S02]  /*1680*/  FADD.FTZ R7, -R8.reuse, R7 ;  /* 0x0000000708077221 */ /* 0x040fe40000010100 */
[----:B------:R-:W-:Y:S01]  /*1690*/  FADD.FTZ R6, -R8, R4 ;  /* 0x0000000408067221 */ /* 0x000fe20000010100 */
[----:B------:R1:W2:Y:S01]  /*16a0*/  MUFU.EX2 R20, R19 ;  /* 0x0000001300147308 */ /* 0x0002a20000000800 */
[----:B------:R-:W-:-:S02]  /*16b0*/  FMUL.FTZ R18, R14, 1.4426950216293334961 ;  /* 0x3fb8aa3b0e127820 */ /* 0x000fc40000410000 */
[----:B------:R-:W-:Y:S02]  /*16c0*/  FMUL.FTZ R21, R7, 1.4426950216293334961 ;  /* 0x3fb8aa3b07157820 */ /* 0x000fe40000410000 */
[----:B------:R-:W-:-:S03]  /*16d0*/  FMUL.FTZ R14, R6, 1.4426950216293334961 ;  /* 0x3fb8aa3b060e7820 */ /* 0x000fc60000410000 */
[----:B------:R-:W4:Y:S01]  /*16e0*/  MUFU.EX2 R18, R18 ;  /* 0x0000001200127308 */ /* 0x000f220000000800 */
[----:B-1----:R-:W-:-:S05]  /*16f0*/  IMAD.SHL.U32 R19, R0, 0x4, RZ ;  /* 0x0000000400137824 */ /* 0x002fca00078e00ff */
[----:B------:R-:W-:Y:S02]  /*1700*/  ISETP.GE.AND P0, PT, R19, R12, PT ;  /* 0x0000000c1300720c */ /* 0x000fe40003f06270 */
[----:B------:R-:W1:Y:S01]  /*1710*/  MUFU.EX2 R22, R21 ;  /* 0x0000001500167308 */ /* 0x000e620000000800 */
[----:B--23--:R-:W-:-:S07]  /*1720*/  FMUL.FTZ R6, R20, R13 ;  /* 0x0000000d14067220 */ /* 0x00cfce0000410000 */
[----:B------:R-:W2:Y:S01]  /*1730*/  MUFU.EX2 R4, R14 ;  /* 0x0000000e00047308 */ /* 0x000ea20000000800 */
[-C--:B----4-:R-:W-:Y:S02]  /*1740*/  FMUL.FTZ R5, R18, R13.reuse ;  /* 0x0000000d12057220 */ /* 0x090fe40000410000 */
[-C--:B-1----:R-:W-:Y:S02]  /*1750*/  FMUL.FTZ R7, R22, R13.reuse ;  /* 0x0000000d16077220 */ /* 0x082fe40000410000 */
[----:B--2---:R-:W-:-:S05]  /*1760*/  FMUL.FTZ R4, R4, R13 ;  /* 0x0000000d04047220 */ /* 0x004fca0000410000 */
[----:B------:R1:W-:Y:S01]  /*1770*/  STG.E.128 [R16.64], R4 ;  /* 0x0000000410007986 */ /* 0x0003e2000c101d10 */
[----:B------:R-:W-:Y:S05]  /*1780*/  @!P0 BRA `(.L_x_7623) ;  /* 0xfffffe8000008947 */ /* 0x000fea000383ffff */
.L_x_7622:
[----:B------:R-:W-:Y:S05]  /*1790*/  BSYNC B0 ;  /* 0x0000000000007941 */ /* 0x000fea0003800000 */
.L_x_7621:
[----:B------:R-:W-:-:S13]  /*17a0*/  ISETP.GE.AND P0, PT, R9, UR6, PT ;  /* 0x0000000609007c0c */ /* 0x000fda000bf06270 */
[----:B------:R-:W-:Y:S05]  /*17b0*/  @P0 EXIT ;  /* 0x000000000000094d */ /* 0x000fea0003800000 */
[----:B0--3--:R-:W0:Y:S02]  /*17c0*/  MUFU.RCP R15, R15 ;  /* 0x0000000f000f7308 */ /* 0x009e240000001000 */
.L_x_7624:
[----:B-1----:R-:W-:-:S06]  /*17d0*/  IMAD.WIDE R4, R9, 0x4, R2 ;  /* 0x0000000409047825 */ /* 0x002fcc00078e0202 */
[----:B------:R-:W3:Y:S01]  /*17e0*/  LDG.E R5, [R4.64] ;  /* 0x0000001004057981 */ /* 0x000ee2000c1e1900 */
[C---:B0-----:R-:W-:Y:S01]  /*17f0*/  IMAD.WIDE R6, R9.reuse, 0x4, R10 ;  /* 0x0000000409067825 */ /* 0x041fe200078e020a */
[----:B------:R-:W-:-:S04]  /*1800*/  IADD3 R9, R9, c[0x0][0x0], RZ ;  /* 0x0000000009097a10 */ /* 0x000fc80007ffe0ff */
[----:B------:R-:W-:Y:S01]  /*1810*/  ISETP.GE.AND P0, PT, R9, UR6, PT ;  /* 0x0000000609007c0c */ /* 0x000fe2000bf06270 */
[----:B--23--:R-:W-:-:S04]  /*1820*/  FADD.FTZ R0, -R8, R5 ;  /* 0x0000000508007221 */ /* 0x00cfc80000010100 */
[----:B------:R-:W-:-:S06]  /*1830*/  FMUL.FTZ R0, R0, 1.4426950216293334961 ;  /* 0x3fb8aa3b00007820 */ /* 0x000fcc0000410000 */
[----:B------:R-:W1:Y:S02]  /*1840*/  MUFU.EX2 R0, R0 ;  /* 0x0000000000007308 */ /* 0x000e640000000800 */
[----:B01----:R-:W-:-:S05]  /*1850*/  FMUL.FTZ R13, R0, R15 ;  /* 0x0000000f000d7220 */ /* 0x003fca0000410000 */
[----:B------:R0:W-:Y:S01]  /*1860*/  STG.E [R6.64], R13 ;  /* 0x0000000d06007986 */ /* 0x0001e2000c101910 */
[----:B------:R-:W-:Y:S05]  /*1870*/  @!P0 BRA `(.L_x_7624) ;  /* 0xffffff5000008947 */ /* 0x000fea000383ffff */
[----:B------:R-:W-:Y:S05]  /*1880*/  EXIT ;  /* 0x000000000000794d */ /* 0x000fea0003800000 */
.L_x_7605:
[----:B0-----:R-:W-:Y:S01]  /*1890*/  HFMA2.MMA R11, -RZ, RZ, 0, 1.847743988037109375e-06 ;  /* 0x0000001fff0b7435 */ /* 0x001fe200000001ff */
[----:B------:R-:W-:Y:S01]  /*18a0*/  IMAD.MOV.U32 R7, RZ, RZ, 0x10 ;  /* 0x00000010ff077424 */ /* 0x000fe200078e00ff */
[----:B------:R-:W-:Y:S01]  /*18b0*/  MOV R4, 0x18e0 ;  /* 0x000018e000047802 */ /* 0x000fe20000000f00 */
[----:B------:R-:W-:-:S03]  /*18c0*/  IMAD.MOV.U32 R18, RZ, RZ, -0x1 ;  /* 0xffffffffff127424 */ /* 0x000fc600078e00ff */
[----:B-1----:R-:W-:Y:S05]  /*18d0*/  CALL.REL.NOINC `($__internal_74_$__cuda_sm70_shflsync_down_p) ;  /* 0x000003f000007944 */ /* 0x002fea0003c00000 */
[----:B-1----:R-:W-:Y:S01]  /*18e0*/  IMAD.MOV.U32 R5, RZ, RZ, R7 ;  /* 0x000000ffff057224 */ /* 0x002fe200078e0007 */
[----:B0-----:R-:W-:Y:S05]  /*18f0*/  BRA `(.L_x_7625) ;  /* 0xffffef1000007947 */ /* 0x001fea000383ffff */
.L_x_7606:
[----:B-1----:R-:W-:Y:S01]  /*1900*/  IMAD.MOV.U32 R6, RZ, RZ, R8 ;  /* 0x000000ffff067224 */ /* 0x002fe200078e0008 */
[----:B------:R-:W-:Y:S01]  /*1910*/  MOV R7, 0x8 ;  /* 0x0000000800077802 */ /* 0x000fe20000000f00 */
[----:B0-----:R-:W-:Y:S01]  /*1920*/  IMAD.MOV.U32 R11, RZ, RZ, 0x1f ;  /* 0x0000001fff0b7424 */ /* 0x001fe200078e00ff */
[----:B------:R-:W-:Y:S01]  /*1930*/  MOV R4, 0x1960 ;  /* 0x0000196000047802 */ /* 0x000fe20000000f00 */
[----:B------:R-:W-:Y:S02]  /*1940*/  IMAD.MOV.U32 R18, RZ, RZ, -0x1 ;  /* 0xffffffffff127424 */ /* 0x000fe400078e00ff */
[----:B------:R-:W-:Y:S05]  /*1950*/  CALL.REL.NOINC `($__internal_74_$__cuda_sm70_shflsync_down_p) ;  /* 0x0000037000007944 */ /* 0x000fea0003c00000 */
[----:B-1----:R-:W-:Y:S01]  /*1960*/  FSETP.GEU.FTZ.AND P0, PT, R8, R7, PT ;  /* 0x000000070800720b */ /* 0x002fe20003f1e000 */
[----:B0-----:R-:W-:Y:S01]  /*1970*/  HFMA2.MMA R11, -RZ, RZ, 0, 1.847743988037109375e-06 ;  /* 0x0000001fff0b7435 */ /* 0x001fe200000001ff */
[----:B------:R-:W-:Y:S01]  /*1980*/  IMAD.MOV.U32 R18, RZ, RZ, -0x1 ;  /* 0xffffffffff127424 */ /* 0x000fe200078e00ff */
[----:B------:R-:W-:-:S02]  /*1990*/  MOV R4, 0x19d0 ;  /* 0x000019d000047802 */ /* 0x000fc40000000f00 */
[----:B------:R-:W-:Y:S01]  /*19a0*/  FSEL R6, R7, R8, !P0 ;  /* 0x0000000807067208 */ /* 0x000fe20004000000 */
[----:B------:R-:W-:Y:S02]  /*19b0*/  IMAD.MOV.U32 R7, RZ, RZ, 0x4 ;  /* 0x00000004ff077424 */ /* 0x000fe400078e00ff */
[----:B------:R-:W-:Y:S05]  /*19c0*/  CALL.REL.NOINC `($__internal_74_$__cuda_sm70_shflsync_down_p) ;  /* 0x0000030000007944 */ /* 0x000fea0003c00000 */
[----:B-1----:R-:W-:Y:S01]  /*19d0*/  FSETP.GEU.FTZ.AND P0, PT, R6, R7, PT ;  /* 0x000000070600720b */ /* 0x002fe20003f1e000 */
[----:B0-----:R-:W-:Y:S01]  /*19e0*/  IMAD.MOV.U32 R11, RZ, RZ, 0x1f ;  /* 0x0000001fff0b7424 */ /* 0x001fe200078e00ff */
[----:B------:R-:W-:Y:S02]  /*19f0*/  MOV R18, 0xffffffff ;  /* 0xffffffff00127802 */ /* 0x000fe40000000f00 */
[----:B------:R-:W-:Y:S01]  /*1a00*/  FSEL R6, R7, R6, !P0 ;  /* 0x0000000607067208 */ /* 0x000fe20004000000 */
[----:B------:R-:W-:Y:S01]  /*1a10*/  IMAD.MOV.U32 R7, RZ, RZ, 0x2 ;  /* 0x00000002ff077424 */ /* 0x000fe200078e00ff */
[----:B------:R-:W-:Y:S02]  /*1a20*/  MOV R4, 0x1a40 ;  /* 0x00001a4000047802 */ /* 0x000fe40000000f00 */
[----:B------:R-:W-:Y:S05]  /*1a30*/  CALL.REL.NOINC `($__internal_74_$__cuda_sm70_shflsync_down_p) ;  /* 0x0000029000007944 */ /* 0x000fea0003c00000 */
[----:B-1----:R-:W-:Y:S01]  /*1a40*/  FSETP.GEU.FTZ.AND P0, PT, R6, R7, PT ;  /* 0x000000070600720b */ /* 0x002fe20003f1e000 */
[----:B0-----:R-:W-:Y:S01]  /*1a50*/  IMAD.MOV.U32 R11, RZ, RZ, 0x1f ;  /* 0x0000001fff0b7424 */ /* 0x001fe200078e00ff */
[----:B------:R-:W-:Y:S02]  /*1a60*/  MOV R18, 0xffffffff ;  /* 0xffffffff00127802 */ /* 0x000fe40000000f00 */
[----:B------:R-:W-:Y:S01]  /*1a70*/  FSEL R6, R7, R6, !P0 ;  /* 0x0000000607067208 */ /* 0x000fe20004000000 */
[----:B------:R-:W-:Y:S01]  /*1a80*/  IMAD.MOV.U32 R7, RZ, RZ, 0x1 ;  /* 0x00000001ff077424 */ /* 0x000fe200078e00ff */
[----:B------:R-:W-:-:S02]  /*1a90*/  MOV R4, 0x1ab0 ;  /* 0x00001ab000047802 */ /* 0x000fc40000000f00 */
[----:B------:R-:W-:Y:S05]  /*1aa0*/  CALL.REL.NOINC `($__internal_74_$__cuda_sm70_shflsync_down_p) ;  /* 0x0000022000007944 */ /* 0x000fea0003c00000 */
[----:B01----:R-:W-:Y:S05]  /*1ab0*/  BRA `(.L_x_7626) ;  /* 0xffffee2000007947 */ /* 0x003fea000383ffff */
.L_x_7616:
[----:B0-----:R-:W-:Y:S01]  /*1ac0*/  HFMA2.MMA R11, -RZ, RZ, 0, 1.847743988037109375e-06 ;  /* 0x0000001fff0b7435 */ /* 0x001fe200000001ff */
[----:B-1----:R-:W-:Y:S01]  /*1ad0*/  IMAD.MOV.U32 R6, RZ, RZ, R10 ;  /* 0x000000ffff067224 */ /* 0x002fe200078e000a */
[----:B------:R-:W-:Y:S01]  /*1ae0*/  MOV R4, 0x1b20 ;  /* 0x00001b2000047802 */ /* 0x000fe20000000f00 */
[----:B------:R-:W-:-:S02]  /*1af0*/  IMAD.MOV.U32 R7, RZ, RZ, 0x10 ;  /* 0x00000010ff077424 */ /* 0x000fc400078e00ff */
[----:B------:R-:W-:Y:S02]  /*1b00*/  IMAD.MOV.U32 R18, RZ, RZ, -0x1 ;  /* 0xffffffffff127424 */ /* 0x000fe400078e00ff */
[----:B--2---:R-:W-:Y:S05]  /*1b10*/  CALL.REL.NOINC `($__internal_74_$__cuda_sm70_shflsync_down_p) ;  /* 0x000001b000007944 */ /* 0x004fea0003c00000 */
[----:B-1----:R-:W-:Y:S01]  /*1b20*/  IMAD.MOV.U32 R5, RZ, RZ, R7 ;  /* 0x000000ffff057224 */ /* 0x002fe200078e0007 */
[----:B0-----:R-:W-:Y:S05]  /*1b30*/  BRA `(.L_x_7627) ;  /* 0xfffff4b000007947 */ /* 0x001fea000383ffff */
.L_x_7617:
[----:B------:R-:W-:Y:S01]  /*1b40*/  MOV R6, R10 ;  /* 0x0000000a00067202 */ /* 0x000fe20000000f00 */
[----:B------:R-:W-:Y:S01]  /*1b50*/  IMAD.MOV.U32 R7, RZ, RZ, 0x8 ;  /* 0x00000008ff077424 */ /* 0x000fe200078e00ff */
[----:B0-----:R-:W-:Y:S01]  /*1b60*/  MOV R18, 0xffffffff ;  /* 0xffffffff00127802 */ /* 0x001fe20000000f00 */
[----:B------:R-:W-:Y:S01]  /*1b70*/  IMAD.MOV.U32 R11, RZ, RZ, 0x1f ;  /* 0x0000001fff0b7424 */ /* 0x000fe200078e00ff */
[----:B------:R-:W-:Y:S02]  /*1b80*/  MOV R4, 0x1ba0 ;  /* 0x00001ba000047802 */ /* 0x000fe40000000f00 */
[----:B--2---:R-:W-:Y:S05]  /*1b90*/  CALL.REL.NOINC `($__internal_74_$__cuda_sm70_shflsync_down_p) ;  /* 0x0000013000007944 */ /* 0x004fea0003c00000 */
[----:B01----:R-:W-:Y:S01]  /*1ba0*/  FADD.FTZ R6, R10, R7 ;  /* 0x000000070a067221 */ /* 0x003fe20000010000 */
[----:B------:R-:W-:Y:S01]  /*1bb0*/  MOV R18, 0xffffffff ;  /* 0xffffffff00127802 */ /* 0x000fe20000000f00 */
[----:B------:R-:W-:Y:S01]  /*1bc0*/  IMAD.MOV.U32 R7, RZ, RZ, 0x4 ;  /* 0x00000004ff077424 */ /* 0x000fe200078e00ff */
[----:B------:R-:W-:Y:S01]  /*1bd0*/  MOV R4, 0x1c00 ;  /* 0x00001c0000047802 */ /* 0x000fe20000000f00 */
[----:B------:R-:W-:Y:S02]  /*1be0*/  IMAD.MOV.U32 R11, RZ, RZ, 0x1f ;  /* 0x0000001fff0b7424 */ /* 0x000fe400078e00ff */
[----:B------:R-:W-:Y:S05]  /*1bf0*/  CALL.REL.NOINC `($__internal_74_$__cuda_sm70_shflsync_down_p) ;  /* 0x000000d000007944 */ /* 0x000fea0003c00000 */
[----:B01----:R-:W-:Y:S01]  /*1c00*/  FADD.FTZ R6, R6, R7 ;  /* 0x0000000706067221 */ /* 0x003fe20000010000 */
[----:B------:R-:W-:Y:S01]  /*1c10*/  MOV R18, 0xffffffff ;  /* 0xffffffff00127802 */ /* 0x000fe20000000f00 */
[----:B------:R-:W-:Y:S01]  /*1c20*/  IMAD.MOV.U32 R7, RZ, RZ, 0x2 ;  /* 0x00000002ff077424 */ /* 0x000fe200078e00ff */
[----:B------:R-:W-:Y:S01]  /*1c30*/  MOV R4, 0x1c60 ;  /* 0x00001c6000047802 */ /* 0x000fe20000000f00 */
[----:B------:R-:W-:-:S02]  /*1c40*/  IMAD.MOV.U32 R11, RZ, RZ, 0x1f ;  /* 0x0000001fff0b7424 */ /* 0x000fc400078e00ff */
[----:B------:R-:W-:Y:S05]  /*1c50*/  CALL.REL.NOINC `($__internal_74_$__cuda_sm70_shflsync_down_p) ;  /* 0x0000007000007944 */ /* 0x000fea0003c00000 */
[----:B01----:R-:W-:Y:S01]  /*1c60*/  FADD.FTZ R6, R6, R7 ;  /* 0x0000000706067221 */ /* 0x003fe20000010000 */
[----:B------:R-:W-:Y:S01]  /*1c70*/  MOV R18, 0xffffffff ;  /* 0xffffffff00127802 */ /* 0x000fe20000000f00 */
[----:B------:R-:W-:Y:S01]  /*1c80*/  IMAD.MOV.U32 R7, RZ, RZ, 0x1 ;  /* 0x00000001ff077424 */ /* 0x000fe200078e00ff */
[----:B------:R-:W-:Y:S01]  /*1c90*/  MOV R4, 0x1cc0 ;  /* 0x00001cc000047802 */ /* 0x000fe20000000f00 */
[----:B------:R-:W-:-:S02]  /*1ca0*/  IMAD.MOV.U32 R11, RZ, RZ, 0x1f ;  /* 0x0000001fff0b7424 */ /* 0x000fc400078e00ff */
[----:B------:R-:W-:Y:S05]  /*1cb0*/  CALL.REL.NOINC `($__internal_74_$__cuda_sm70_shflsync_down_p) ;  /* 0x0000001000007944 */ /* 0x000fea0003c00000 */
[----:B01----:R-:W-:Y:S05]  /*1cc0*/  BRA `(.L_x_7628) ;  /* 0xfffff3b000007947 */ /* 0x003fea000383ffff */
        .weak           $__internal_74_$__cuda_sm70_shflsync_down_p
        .type           $__internal_74_$__cuda_sm70_shflsync_down_p,@function
        .size           $__internal_74_$__cuda_sm70_shflsync_down_p,(.L_x_11292 - $__internal_74_$__cuda_sm70_shflsync_down_p)
$__internal_74_$__cuda_sm70_shflsync_down_p:
[----:B------:R-:W-:Y:S01]  /*1cd0*/  IMAD.MOV.U32 R5, RZ, RZ, 0x0 ;  /* 0x00000000ff057424 */ /* 0x000fe200078e00ff */
[----:B------:R-:W-:Y:S04]  /*1ce0*/  WARPSYNC R18 ;  /* 0x0000001200007348 */ /* 0x000fe80003800000 */
[----:B------:R0:W1:Y:S01]  /*1cf0*/  SHFL.DOWN PT, R7, R6, R7, R11 ;  /* 0x0800000706077389 */ /* 0x00006200000e000b */
[----:B------:R-:W-:Y:S05]  /*1d00*/  RET.REL.NODEC R4 `(_ZN2at6native43_GLOBAL__N__9ae7fba5_10_SoftMax_cu_9f978f6319cunn_SoftMaxForwardILi4EfffNS1_22SoftMaxForwardEpilogueEEEvPT2_PKT0_i) ;  /* 0xffffe2f004007950 */ /* 0x000fea0003c3ffff */
.L_x_7629:
        /* <DEDUP_REMOVED lines=15> */
.L_x_11292:


//--------------------- .text._ZN2at6native43_GLOBAL__N__9ae7fba5_10_SoftMax_cu_9f978f6323cunn_SoftMaxForwardSmemILi4EfffNS1_22SoftMaxForwardEpilogueElEEvPT2_PKT0_T4_ --------------------------
	.section	.text._ZN2at6native43_GLOBAL__N__9ae7fba5_10_SoftMax_cu_9f978f6323cunn_SoftMaxForwardSmemILi4EfffNS1_22SoftMaxForwardEpilogueElEEvPT2_PKT0_T4_,"ax",@progbits
	.sectioninfo	@"SHI_REGISTERS=23"
	.align	128
.text._ZN2at6native43_GLOBAL__N__9ae7fba5_10_SoftMax_cu_9f978f6323cunn_SoftMaxForwardSmemILi4EfffNS1_22SoftMaxForwardEpilogueElEEvPT2_PKT0_T4_:
        .type           _ZN2at6native43_GLOBAL__N__9ae7fba5_10_SoftMax_cu_9f978f6323cunn_SoftMaxForwardSmemILi4EfffNS1_22SoftMaxForwardEpilogueElEEvPT2_PKT0_T4_,@function
        .size           _ZN2at6native43_GLOBAL__N__9ae7fba5_10_SoftMax_cu_9f978f6323cunn_SoftMaxForwardSmemILi4EfffNS1_22SoftMaxForwardEpilogueElEEvPT2_PKT0_T4_,(.L_x_11294 - _ZN2at6native43_GLOBAL__N__9ae7fba5_10_SoftMax_cu_9f978f6323cunn_SoftMaxForwardSmemILi4EfffNS1_22SoftMaxForwardEpilogueElEEvPT2_PKT0_T4_)
        .other          _ZN2at6native43_GLOBAL__N__9ae7fba5_10_SoftMax_cu_9f978f6323cunn_SoftMaxForwardSmemILi4EfffNS1_22SoftMaxForwardEpilogueElEEvPT2_PKT0_T4_,@"STO_CUDA_ENTRY STV_DEFAULT"
_ZN2at6native43_GLOBAL__N__9ae7fba5_10_SoftMax_cu_9f978f6323cunn_SoftMaxForwardSmemILi4EfffNS1_22SoftMaxForwardEpilogueElEEvPT2_PKT0_T4_:
        /* <DEDUP_REMOVED lines=17> */
[----:B------:R-:W-:Y:S02]  /*0110*/  LEA.HI.X R14, R2, c[0x0][0x16c], R11, 0x2, P1 ;  /* 0x00005b00020e7a11 */ /* 0x000fe400008f140b */
.L_x_7632:
[----:B------:R-:W-:-:S04]  /*0120*/  LEA R4, P1, R12, R17, 0x4 ;  /* 0x000000110c047211 */ /* 0x000fc800078220ff */
[----:B------:R-:W-:-:S06]  /*0130*/  LEA.HI.X R5, R12, R14, R15, 0x4, P1 ;  /* 0x0000000e0c057211 */ /* 0x000fcc00008f240f */
[----:B------:R-:W2:Y:S04]  /*0140*/  LDG.E.128 R4, [R4.64] ;  /* 0x0000000604047981 */ /* 0x000ea8000c1e1d00 */
[----:B--2---:R0:W-:Y:S01]  /*0150*/  STS.128 [R12.X16], R4 ;  /* 0x000000040c007388 */ /* 0x0041e2000000cc00 */
[----:B------:R-:W-:-:S04]  /*0160*/  FMNMX.FTZ R8, R4, R13, !PT ;  /* 0x0000000d04087209 */ /* 0x000fc80007810000 */
[----:B------:R-:W-:-:S04]  /*0170*/  FMNMX.FTZ R13, R5, R8, !PT ;  /* 0x00000008050d7209 */ /* 0x000fc80007810000 */
[----:B------:R-:W-:-:S04]  /*0180*/  FMNMX.FTZ R8, R6, R13, !PT ;  /* 0x0000000d06087209 */ /* 0x000fc80007810000 */
[----:B------:R-:W-:Y:S02]  /*0190*/  FMNMX.FTZ R13, R7, R8, !PT ;  /* 0x00000008070d7209 */ /* 0x000fe40007810000 */
[----:B0-----:R-:W-:-:S05]  /*01a0*/  IADD3 R12, P1, R12, c[0x0][0x0], RZ ;  /* 0x000000000c0c7a10 */ /* 0x001fca0007f3e0ff */
[----:B------:R-:W-:Y:S02]  /*01b0*/  IMAD.SHL.U32 R10, R12, 0x4, RZ ;  /* 0x000000040c0a7824 */ /* 0x000fe400078e00ff */
[----:B------:R-:W-:-:S03]  /*01c0*/  IMAD.X R15, RZ, RZ, R15, P1 ;  /* 0x000000ffff0f7224 */ /* 0x000fc600008e060f */
[----:B------:R-:W-:Y:S02]  /*01d0*/  ISETP.GE.U32.AND P1, PT, R10, c[0x0][0x170], PT ;  /* 0x00005c000a007a0c */ /* 0x000fe40003f26070 */
[----:B------:R-:W-:-:S04]  /*01e0*/  SHF.L.U64.HI R10, R12, 0x2, R15 ;  /* 0x000000020c0a7819 */ /* 0x000fc8000001020f */
[----:B------:R-:W-:-:S13]  /*01f0*/  ISETP.GE.AND.EX P1, PT, R10, c[0x0][0x174], PT, P1 ;  /* 0x00005d000a007a0c */ /* 0x000fda0003f26310 */
[----:B------:R-:W-:Y:S05]  /*0200*/  @!P1 BRA `(.L_x_7632) ;  /* 0xffffff1000009947 */ /* 0x000fea000383ffff */
.L_x_7631:
[----:B------:R-:W-:Y:S05]  /*0210*/  BSYNC B0 ;  /* 0x0000000000007941 */ /* 0x000fea0003800000 */
.L_x_7630:
        /* <DEDUP_REMOVED lines=14> */
[----:B------:R-:W-:Y:S01]  /*0300*/  FSEL R4, R4, R13, !P1 ;  /* 0x0000000d04047208 */ /* 0x000fe20004800000 */
[----:B------:R-:W-:-:S04]  /*0310*/  IMAD.MOV.U32 R13, RZ, RZ, c[0x0][0x170] ;  /* 0x00005c00ff0d7624 */ /* 0x000fc800078e00ff */
[----:B------:R-:W0:Y:S02]  /*0320*/  SHFL.DOWN PT, R5, R4, 0x8, 0x1f ;  /* 0x09001f0004057f89 */ /* 0x000e2400000e0000 */
[----:B0-----:R-:W-:-:S04]  /*0330*/  FSETP.GEU.FTZ.AND P1, PT, R4, R5, PT ;  /* 0x000000050400720b */ /* 0x001fc80003f3e000 */
[----:B------:R-:W-:Y:S02]  /*0340*/  FSEL R5, R5, R4, !P1 ;  /* 0x0000000405057208 */ /* 0x000fe40004800000 */
[----:B------:R-:W-:-:S03]  /*0350*/  @!P2 SHF.R.S32.HI R4, RZ, 0x5, R10 ;  /* 0x00000005ff04a819 */ /* 0x000fc6000001140a */
        /* <DEDUP_REMOVED lines=8> */
[----:B------:R-:W-:-:S03]  /*03e0*/  MOV R6, 0xff7fffff ;  /* 0xff7fffff00067802 */ /* 0x000fc60000000f00 */
[----:B------:R-:W0:Y:S02]  /*03f0*/  SHFL.DOWN PT, R8, R7, 0x1, 0x1f ;  /* 0x08201f0007087f89 */ /* 0x000e2400000e0000 */
[----:B0-----:R-:W-:-:S04]  /*0400*/  FSETP.GEU.FTZ.AND P1, PT, R7, R8, PT ;  /* 0x000000080700720b */ /* 0x001fc80003f3e000 */
[----:B------:R-:W-:-:S05]  /*0410*/  FSEL R7, R8, R7, !P1 ;  /* 0x0000000708077208 */ /* 0x000fca0004800000 */
[----:B------:R0:W-:Y:S04]  /*0420*/  @!P2 STS [R4.X4+UR4], R7 ;  /* 0x000000070400a988 */ /* 0x0001e80008004804 */
[----:B------:R-:W-:Y:S06]  /*0430*/  BAR.SYNC.DEFER_BLOCKING 0x0 ;  /* 0x0000000000007b1d */ /* 0x000fec0000010000 */
[----:B------:R0:W1:Y:S01]  /*0440*/  @!P3 LDS R6, [R12.X4+UR4] ;  /* 0x000000040c06b984 */ /* 0x0000620008004800 */
[----:B------:R-:W-:Y:S05]  /*0450*/  @P4 BRA `(.L_x_7634) ;  /* 0x0000011000004947 */ /* 0x000fea0003800000 */
[----:B------:R-:W-:Y:S05]  /*0460*/  BRA.DIV ~URZ, `(.L_x_7635) ;  /* 0x000007827f007947 */ /* 0x000fea000b800000 */
[----:B-1----:R1:W2:Y:S02]  /*0470*/  SHFL.DOWN PT, R5, R6, 0x10, 0x1f ;  /* 0x0a001f0006057f89 */ /* 0x0022a400000e0000 */
.L_x_7645:
        /* <DEDUP_REMOVED lines=13> */
.L_x_7646:
[----:B-1----:R-:W-:-:S04]  /*0550*/  FSETP.GEU.FTZ.AND P1, PT, R6, R7, PT ;  /* 0x000000070600720b */ /* 0x002fc80003f3e000 */
[----:B0-----:R-:W-:-:S04]  /*0560*/  FSEL R6, R7, R6, !P1 ;  /* 0x0000000607067208 */ /* 0x001fc80004800000 */
.L_x_7634:
[----:B------:R-:W-:Y:S05]  /*0570*/  BSYNC B0 ;  /* 0x0000000000007941 */ /* 0x000fea0003800000 */
.L_x_7633:
[----:B------:R-:W-:Y:S01]  /*0580*/  ISETP.NE.AND P5, PT, R9, RZ, PT ;  /* 0x000000ff0900720c */ /* 0x000fe20003fa5270 */
[----:B------:R-:W-:-:S12]  /*0590*/  WARPSYNC 0xffffffff ;  /* 0xffffffff00007948 */ /* 0x000fd80003800000 */
[----:B-1----:R1:W-:Y:S02]  /*05a0*/  @!P5 STS [R13.X4], R6 ;  /* 0x000000060d00d388 */ /* 0x0023e40000004800 */
[----:B------:R-:W-:Y:S01]  /*05b0*/  BAR.SYNC.DEFER_BLOCKING 0x0 ;  /* 0x0000000000007b1d */ /* 0x000fe20000010000 */
[----:B------:R-:W-:-:S05]  /*05c0*/  IMAD.MOV.U32 R16, RZ, RZ, RZ ;  /* 0x000000ffff107224 */ /* 0x000fca00078e00ff */
[----:B------:R-:W-:Y:S01]  /*05d0*/  BSSY B0, `(.L_x_7637) ;  /* 0x000001e000007945 */ /* 0x000fe20003800000 */
[----:B------:R2:W3:Y:S01]  /*05e0*/  LDS R8, [R13.X4] ;  /* 0x000000000d087984 */ /* 0x0004e20000004800 */
[----:B------:R-:W-:Y:S05]  /*05f0*/  @P0 BRA `(.L_x_7638) ;  /* 0x000001b000000947 */ /* 0x000fea0003800000 */
[----:B------:R-:W-:Y:S01]  /*0600*/  IMAD.MOV.U32 R16, RZ, RZ, RZ ;  /* 0x000000ffff107224 */ /* 0x000fe200078e00ff */
[----:B------:R-:W-:Y:S01]  /*0610*/  MOV R14, R9 ;  /* 0x00000009000e7202 */ /* 0x000fe20000000f00 */
[----:B------:R-:W-:-:S04]  /*0620*/  IMAD.MOV.U32 R15, RZ, RZ, R0 ;  /* 0x000000ffff0f7224 */ /* 0x000fc800078e0000 */
.L_x_7639:
[----:B01----:R0:W1:Y:S02]  /*0630*/  LDS.128 R4, [R14.X16] ;  /* 0x000000000e047984 */ /* 0x003064000000cc00 */
[----:B0-----:R-:W-:-:S05]  /*0640*/  IADD3 R14, P1, R14, c[0x0][0x0], RZ ;  /* 0x000000000e0e7a10 */ /* 0x001fca0007f3e0ff */
[----:B------:R-:W-:Y:S02]  /*0650*/  IMAD.SHL.U32 R19, R14, 0x4, RZ ;  /* 0x000000040e137824 */ /* 0x000fe400078e00ff */
[----:B------:R-:W-:-:S03]  /*0660*/  IMAD.X R15, RZ, RZ, R15, P1 ;  /* 0x000000ffff0f7224 */ /* 0x000fc600008e060f */
[----:B------:R-:W-:Y:S01]  /*0670*/  ISETP.GE.U32.AND P1, PT, R19, c[0x0][0x170], PT ;  /* 0x00005c0013007a0c */ /* 0x000fe20003f26070 */
[C---:B-1-3--:R-:W-:Y:S02]  /*0680*/  FADD.FTZ R4, -R8.reuse, R4 ;  /* 0x0000000408047221 */ /* 0x04afe40000010100 */
[----:B------:R-:W-:Y:S02]  /*0690*/  FADD.FTZ R17, -R8, R5 ;  /* 0x0000000508117221 */ /* 0x000fe40000010100 */
[----:B------:R-:W-:Y:S02]  /*06a0*/  FMUL.FTZ R4, R4, 1.4426950216293334961 ;  /* 0x3fb8aa3b04047820 */ /* 0x000fe40000410000 */
[----:B------:R-:W-:Y:S02]  /*06b0*/  FADD.FTZ R18, -R8, R6 ;  /* 0x0000000608127221 */ /* 0x000fe40000010100 */
[----:B------:R0:W1:Y:S01]  /*06c0*/  MUFU.EX2 R5, R4 ;  /* 0x0000000400057308 */ /* 0x0000620000000800 */
[----:B------:R-:W-:-:S02]  /*06d0*/  FMUL.FTZ R17, R17, 1.4426950216293334961 ;  /* 0x3fb8aa3b11117820 */ /* 0x000fc40000410000 */
[----:B------:R-:W-:Y:S02]  /*06e0*/  FMUL.FTZ R18, R18, 1.4426950216293334961 ;  /* 0x3fb8aa3b12127820 */ /* 0x000fe40000410000 */
[----:B------:R-:W-:-:S03]  /*06f0*/  FADD.FTZ R7, -R8, R7 ;  /* 0x0000000708077221 */ /* 0x000fc60000010100 */
[----:B------:R-:W3:Y:S01]  /*0700*/  MUFU.EX2 R6, R17 ;  /* 0x0000001100067308 */ /* 0x000ee20000000800 */
[----:B------:R-:W-:Y:S01]  /*0710*/  FMUL.FTZ R7, R7, 1.4426950216293334961 ;  /* 0x3fb8aa3b07077820 */ /* 0x000fe20000410000 */
[----:B0-----:R-:W-:-:S04]  /*0720*/  SHF.L.U64.HI R4, R14, 0x2, R15 ;  /* 0x000000020e047819 */ /* 0x001fc8000001020f */
[----:B------:R-:W-:Y:S02]  /*0730*/  ISETP.GE.AND.EX P1, PT, R4, c[0x0][0x174], PT, P1 ;  /* 0x00005d0004007a0c */ /* 0x000fe40003f26310 */
[----:B------:R-:W0:Y:S01]  /*0740*/  MUFU.EX2 R18, R18 ;  /* 0x0000001200127308 */ /* 0x000e220000000800 */
[----:B-1----:R-:W-:-:S07]  /*0750*/  FADD.FTZ R5, R5, R16 ;  /* 0x0000001005057221 */ /* 0x002fce0000010000 */
[----:B------:R-:W1:Y:S01]  /*0760*/  MUFU.EX2 R20, R7 ;  /* 0x0000000700147308 */ /* 0x000e620000000800 */
[----:B---3--:R-:W-:-:S04]  /*0770*/  FADD.FTZ R5, R5, R6 ;  /* 0x0000000605057221 */ /* 0x008fc80000010000 */
[----:B0-----:R-:W-:-:S04]  /*0780*/  FADD.FTZ R5, R5, R18 ;  /* 0x0000001205057221 */ /* 0x001fc80000010000 */
[----:B-1----:R-:W-:Y:S01]  /*0790*/  FADD.FTZ R16, R5, R20 ;  /* 0x0000001405107221 */ /* 0x002fe20000010000 */
[----:B------:R-:W-:Y:S05]  /*07a0*/  @!P1 BRA `(.L_x_7639) ;  /* 0xfffffe8000009947 */ /* 0x000fea000383ffff */
.L_x_7638:
[----:B------:R-:W-:Y:S05]  /*07b0*/  BSYNC B0 ;  /* 0x0000000000007941 */ /* 0x000fea0003800000 */
.L_x_7637:
[----:B------:R-:W4:Y:S01]  /*07c0*/  SHFL.DOWN PT, R5, R16, 0x10, 0x1f ;  /* 0x0a001f0010057f89 */ /* 0x000f2200000e0000 */
[----:B------:R-:W-:Y:S01]  /*07d0*/  @!P2 SHF.R.S32.HI R14, RZ, 0x5, R10 ;  /* 0x00000005ff0ea819 */ /* 0x000fe2000001140a */
[----:B------:R-:W-:Y:S01]  /*07e0*/  HFMA2.MMA R10, -RZ, RZ, 0, 0 ;  /* 0x00000000ff0a7435 */ /* 0x000fe200000001ff */
[----:B------:R-:W-:Y:S01]  /*07f0*/  BSSY B0, `(.L_x_7640) ;  /* 0x000001b000007945 */ /* 0x000fe20003800000 */
[----:B------:R-:W-:Y:S01]  /*0800*/  BAR.SYNC.DEFER_BLOCKING 0x0 ;  /* 0x0000000000007b1d */ /* 0x000fe20000010000 */
[----:B----4-:R-:W-:-:S05]  /*0810*/  FADD.FTZ R5, R5, R16 ;  /* 0x0000001005057221 */ /* 0x010fca0000010000 */
[----:B0-----:R-:W0:Y:S02]  /*0820*/  SHFL.DOWN PT, R4, R5, 0x8, 0x1f ;  /* 0x09001f0005047f89 */ /* 0x001e2400000e0000 */
[----:B0-----:R-:W-:-:S05]  /*0830*/  FADD.FTZ R4, R5, R4 ;  /* 0x0000000405047221 */ /* 0x001fca0000010000 */
[----:B------:R-:W0:Y:S02]  /*0840*/  SHFL.DOWN PT, R7, R4, 0x4, 0x1f ;  /* 0x08801f0004077f89 */ /* 0x000e2400000e0000 */
[----:B0-----:R-:W-:-:S05]  /*0850*/  FADD.FTZ R7, R4, R7 ;  /* 0x0000000704077221 */ /* 0x001fca0000010000 */
[----:B-1----:R-:W0:Y:S02]  /*0860*/  SHFL.DOWN PT, R6, R7, 0x2, 0x1f ;  /* 0x08401f0007067f89 */ /* 0x002e2400000e0000 */
        /* <DEDUP_REMOVED lines=8> */
[----:B-1----:R1:W4:Y:S02]  /*08f0*/  SHFL.DOWN PT, R5, R10, 0x10, 0x1f ;  /* 0x0a001f000a057f89 */ /* 0x00232400000e0000 */
.L_x_7647:
[----:B-1--4-:R-:W-:Y:S01]  /*0900*/  FADD.FTZ R10, R10, R5 ;  /* 0x000000050a0a7221 */ /* 0x012fe20000010000 */
[----:B------:R-:W-:Y:S05]  /*0910*/  BRA.DIV ~URZ, `(.L_x_7643) ;  /* 0x000005827f007947 */ /* 0x000fea000b800000 */
[----:B------:R-:W1:Y:S02]  /*0920*/  SHFL.DOWN PT, R4, R10, 0x8, 0x1f ;  /* 0x09001f000a047f89 */ /* 0x000e6400000e0000 */
[----:B-1----:R-:W-:-:S05]  /*0930*/  FADD.FTZ R4, R10, R4 ;  /* 0x000000040a047221 */ /* 0x002fca0000010000 */
[----:B------:R-:W1:Y:S02]  /*0940*/  SHFL.DOWN PT, R5, R4, 0x4, 0x1f ;  /* 0x08801f0004057f89 */ /* 0x000e6400000e0000 */
[----:B-1----:R-:W-:-:S05]  /*0950*/  FADD.FTZ R5, R4, R5 ;  /* 0x0000000504057221 */ /* 0x002fca0000010000 */
[----:B------:R-:W1:Y:S02]  /*0960*/  SHFL.DOWN PT, R6, R5, 0x2, 0x1f ;  /* 0x08401f0005067f89 */ /* 0x000e6400000e0000 */
[----:B-1----:R-:W-:-:S05]  /*0970*/  FADD.FTZ R6, R5, R6 ;  /* 0x0000000605067221 */ /* 0x002fca0000010000 */
[----:B------:R1:W4:Y:S02]  /*0980*/  SHFL.DOWN PT, R7, R6, 0x1, 0x1f ;  /* 0x08201f0006077f89 */ /* 0x00032400000e0000 */
.L_x_7648:
[----:B----4-:R-:W-:Y:S02]  /*0990*/  FADD.FTZ R10, R7, R6 ;  /* 0x00000006070a7221 */ /* 0x010fe40000010000 */
.L_x_7641:
[----:B------:R-:W-:Y:S05]  /*09a0*/  BSYNC B0 ;  /* 0x0000000000007941 */ /* 0x000fea0003800000 */
.L_x_7640:
[----:B-1----:R1:W-:Y:S01]  /*09b0*/  @!P5 STS [R13.X4], R10 ;  /* 0x0000000a0d00d388 */ /* 0x0023e20000004800 */
[----:B------:R-:W-:Y:S03]  /*09c0*/  WARPSYNC 0xffffffff ;  /* 0xffffffff00007948 */ /* 0x000fe60003800000 */
[----:B------:R-:W-:Y:S06]  /*09d0*/  BAR.SYNC.DEFER_BLOCKING 0x0 ;  /* 0x0000000000007b1d */ /* 0x000fec0000010000 */
[----:B------:R-:W-:Y:S05]  /*09e0*/  @P0 EXIT ;  /* 0x000000000000094d */ /* 0x000fea0003800000 */
[----:B-1----:R-:W1:Y:S01]  /*09f0*/  LDS R3, [R13.X4] ;  /* 0x000000000d037984 */ /* 0x002e620000004800 */
[----:B------:R-:W-:-:S04]  /*0a00*/  LEA R10, P0, R2, c[0x0][0x160], 0x2 ;  /* 0x00005800020a7a11 */ /* 0x000fc800078010ff */
[----:B------:R-:W-:Y:S01]  /*0a10*/  LEA.HI.X R2, R2, c[0x0][0x164], R11, 0x2, P0 ;  /* 0x0000590002027a11 */ /* 0x000fe200000f140b */
[----:B-1----:R-:W1:Y:S08]  /*0a20*/  MUFU.RCP R3, R3 ;  /* 0x0000000300037308 */ /* 0x002e700000001000 */
.L_x_7644:
[----:B0-----:R4:W5:Y:S01]  /*0a30*/  LDS.128 R4, [R9.X16] ;  /* 0x0000000009047984 */ /* 0x001962000000cc00 */
[----:B0-----:R-:W-:-:S04]  /*0a40*/  LEA R12, P0, R9, R10, 0x4 ;  /* 0x0000000a090c7211 */ /* 0x001fc800078020ff */
[C---:B--2---:R-:W-:Y:S02]  /*0a50*/  LEA.HI.X R13, R9.reuse, R2, R0, 0x4, P0 ;  /* 0x00000002090d7211 */ /* 0x044fe400000f2400 */
[----:B----4-:R-:W-:-:S05]  /*0a60*/  IADD3 R9, P0, R9, c[0x0][0x0], RZ ;  /* 0x0000000009097a10 */ /* 0x010fca0007f1e0ff */
[----:B------:R-:W-:Y:S02]  /*0a70*/  IMAD.X R0, RZ, RZ, R0, P0 ;  /* 0x000000ffff007224 */ /* 0x000fe400000e0600 */
[C---:B---3-5:R-:W-:Y:S02]  /*0a80*/  FADD.FTZ R7, -R8.reuse, R7 ;  /* 0x0000000708077221 */ /* 0x068fe40000010100 */
[C---:B------:R-:W-:Y:S02]  /*0a90*/  FADD.FTZ R5, -R8.reuse, R5 ;  /* 0x0000000508057221 */ /* 0x040fe40000010100 */
[C---:B------:R-:W-:Y:S02]  /*0aa0*/  FADD.FTZ R6, -R8.reuse, R6 ;  /* 0x0000000608067221 */ /* 0x040fe40000010100 */
[----:B------:R-:W-:Y:S02]  /*0ab0*/  FADD.FTZ R4, -R8, R4 ;  /* 0x0000000408047221 */ /* 0x000fe40000010100 */
[----:B------:R-:W-:-:S02]  /*0ac0*/  FMUL.FTZ R16, R7, 1.4426950216293334961 ;  /* 0x3fb8aa3b07107820 */ /* 0x000fc40000410000 */
[----:B------:R-:W-:Y:S02]  /*0ad0*/  FMUL.FTZ R5, R5, 1.4426950216293334961 ;  /* 0x3fb8aa3b05057820 */ /* 0x000fe40000410000 */
[----:B------:R-:W-:Y:S02]  /*0ae0*/  FMUL.FTZ R15, R6, 1.4426950216293334961 ;  /* 0x3fb8aa3b060f7820 */ /* 0x000fe40000410000 */
[----:B------:R-:W-:Y:S01]  /*0af0*/  FMUL.FTZ R11, R4, 1.4426950216293334961 ;  /* 0x3fb8aa3b040b7820 */ /* 0x000fe20000410000 */
[----:B------:R-:W0:Y:S08]  /*0b00*/  MUFU.EX2 R14, R5 ;  /* 0x00000005000e7308 */ /* 0x000e300000000800 */
[----:B------:R-:W2:Y:S08]  /*0b10*/  MUFU.EX2 R6, R15 ;  /* 0x0000000f00067308 */ /* 0x000eb00000000800 */
[----:B------:R-:W3:Y:S01]  /*0b20*/  MUFU.EX2 R16, R16 ;  /* 0x0000001000107308 */ /* 0x000ee20000000800 */
[----:B01----:R-:W-:-:S02]  /*0b30*/  FMUL.FTZ R5, R14, R3 ;  /* 0x000000030e057220 */ /* 0x003fc40000410000 */
[----:B------:R-:W-:-:S05]  /*0b40*/  IMAD.SHL.U32 R14, R9, 0x4, RZ ;  /* 0x00000004090e7824 */ /* 0x000fca00078e00ff */
[----:B------:R0:W1:Y:S01]  /*0b50*/  MUFU.EX2 R4, R11 ;  /* 0x0000000b00047308 */ /* 0x0000620000000800 */
[-C--:B--2---:R-:W-:Y:S01]  /*0b60*/  FMUL.FTZ R6, R6, R3.reuse ;  /* 0x0000000306067220 */ /* 0x084fe20000410000 */
[----:B------:R-:W-:Y:S01]  /*0b70*/  ISETP.GE.U32.AND P0, PT, R14, c[0x0][0x170], PT ;  /* 0x00005c000e007a0c */ /* 0x000fe20003f06070 */
[----:B---3--:R-:W-:Y:S01]  /*0b80*/  FMUL.FTZ R7, R16, R3 ;  /* 0x0000000310077220 */ /* 0x008fe20000410000 */
[----:B0-----:R-:W-:-:S04]  /*0b90*/  SHF.L.U64.HI R11, R9, 0x2, R0 ;  /* 0x00000002090b7819 */ /* 0x001fc80000010200 */
[----:B------:R-:W-:Y:S01]  /*0ba0*/  ISETP.GE.AND.EX P0, PT, R11, c[0x0][0x174], PT, P0 ;  /* 0x00005d000b007a0c */ /* 0x000fe20003f06300 */
[----:B-1----:R-:W-:-:S05]  /*0bb0*/  FMUL.FTZ R4, R4, R3 ;  /* 0x0000000304047220 */ /* 0x002fca0000410000 */
[----:B------:R0:W-:Y:S07]  /*0bc0*/  STG.E.128 [R12.64], R4 ;  /* 0x000000040c007986 */ /* 0x0001ee000c101d06 */
[----:B------:R-:W-:Y:S05]  /*0bd0*/  @!P0 BRA `(.L_x_7644) ;  /* 0xfffffe5000008947 */ /* 0x000fea000383ffff */
[----:B------:R-:W-:Y:S05]  /*0be0*/  EXIT ;  /* 0x000000000000794d */ /* 0x000fea0003800000 */
.L_x_7635:
[----:B0-----:R-:W-:Y:S01]  /*0bf0*/  IMAD.MOV.U32 R7, RZ, RZ, 0x10 ;  /* 0x00000010ff077424 */ /* 0x001fe200078e00ff */
[----:B------:R-:W-:Y:S01]  /*0c00*/  MOV R14, 0x1f ;  /* 0x0000001f000e7802 */ /* 0x000fe20000000f00 */
[----:B------:R-:W-:Y:S01]  /*0c10*/  IMAD.MOV.U32 R15, RZ, RZ, -0x1 ;  /* 0xffffffffff0f7424 */ /* 0x000fe200078e00ff */
[----:B------:R-:W-:-:S02]  /*0c20*/  MOV R4, 0xc40 ;  /* 0x00000c4000047802 */ /* 0x000fc40000000f00 */
[----:B-1----:R-:W-:Y:S05]  /*0c30*/  CALL.REL.NOINC `($__internal_75_$__cuda_sm70_shflsync_down_p) ;  /* 0x000003f000007944 */ /* 0x002fea0003c00000 */
[----:B-1----:R-:W-:Y:S01]  /*0c40*/  IMAD.MOV.U32 R5, RZ, RZ, R7 ;  /* 0x000000ffff057224 */ /* 0x002fe200078e0007 */
[----:B0-----:R-:W-:Y:S05]  /*0c50*/  BRA `(.L_x_7645) ;  /* 0xfffff82000007947 */ /* 0x001fea000383ffff */
.L_x_7636:
[----:B0-----:R-:W-:Y:S01]  /*0c60*/  HFMA2.MMA R7, -RZ, RZ, 0, 4.76837158203125e-07 ;  /* 0x00000008ff077435 */ /* 0x001fe200000001ff */
[----:B-1----:R-:W-:Y:S01]  /*0c70*/  IMAD.MOV.U32 R6, RZ, RZ, R8 ;  /* 0x000000ffff067224 */ /* 0x002fe200078e0008 */
[----:B------:R-:W-:Y:S01]  /*0c80*/  MOV R4, 0xcc0 ;  /* 0x00000cc000047802 */ /* 0x000fe20000000f00 */
[----:B------:R-:W-:-:S02]  /*0c90*/  IMAD.MOV.U32 R14, RZ, RZ, 0x1f ;  /* 0x0000001fff0e7424 */ /* 0x000fc400078e00ff */
[----:B------:R-:W-:Y:S02]  /*0ca0*/  IMAD.MOV.U32 R15, RZ, RZ, -0x1 ;  /* 0xffffffffff0f7424 */ /* 0x000fe400078e00ff */
[----:B------:R-:W-:Y:S05]  /*0cb0*/  CALL.REL.NOINC `($__internal_75_$__cuda_sm70_shflsync_down_p) ;  /* 0x0000037000007944 */ /* 0x000fea0003c00000 */
[----:B-1----:R-:W-:Y:S01]  /*0cc0*/  FSETP.GEU.FTZ.AND P1, PT, R8, R7, PT ;  /* 0x000000070800720b */ /* 0x002fe20003f3e000 */
[----:B0-----:R-:W-:Y:S01]  /*0cd0*/  IMAD.MOV.U32 R15, RZ, RZ, -0x1 ;  /* 0xffffffffff0f7424 */ /* 0x001fe200078e00ff */
[----:B------:R-:W-:Y:S02]  /*0ce0*/  MOV R14, 0x1f ;  /* 0x0000001f000e7802 */ /* 0x000fe40000000f00 */
[----:B------:R-:W-:Y:S01]  /*0cf0*/  FSEL R6, R7, R8, !P1 ;  /* 0x0000000807067208 */ /* 0x000fe20004800000 */
[----:B------:R-:W-:Y:S01]  /*0d00*/  IMAD.MOV.U32 R7, RZ, RZ, 0x4 ;  /* 0x00000004ff077424 */ /* 0x000fe200078e00ff */
[----:B------:R-:W-:Y:S02]  /*0d10*/  MOV R4, 0xd30 ;  /* 0x00000d3000047802 */ /* 0x000fe40000000f00 */
[----:B------:R-:W-:Y:S05]  /*0d20*/  CALL.REL.NOINC `($__internal_75_$__cuda_sm70_shflsync_down_p) ;  /* 0x0000030000007944 */ /* 0x000fea0003c00000 */
[----:B-1----:R-:W-:Y:S01]  /*0d30*/  FSETP.GEU.FTZ.AND P1, PT, R6, R7, PT ;  /* 0x000000070600720b */ /* 0x002fe20003f3e000 */
[----:B0-----:R-:W-:Y:S01]  /*0d40*/  IMAD.MOV.U32 R14, RZ, RZ, 0x1f ;  /* 0x0000001fff0e7424 */ /* 0x001fe200078e00ff */
[----:B------:R-:W-:Y:S02]  /*0d50*/  MOV R15, 0xffffffff ;  /* 0xffffffff000f7802 */ /* 0x000fe40000000f00 */
[----:B------:R-:W-:Y:S01]  /*0d60*/  FSEL R6, R7, R6, !P1 ;  /* 0x0000000607067208 */ /* 0x000fe20004800000 */
[----:B------:R-:W-:Y:S01]  /*0d70*/  IMAD.MOV.U32 R7, RZ, RZ, 0x2 ;  /* 0x00000002ff077424 */ /* 0x000fe200078e00ff */
[----:B------:R-:W-:-:S02]  /*0d80*/  MOV R4, 0xda0 ;  /* 0x00000da000047802 */ /* 0x000fc40000000f00 */
[----:B------:R-:W-:Y:S05]  /*0d90*/  CALL.REL.NOINC `($__internal_75_$__cuda_sm70_shflsync_down_p) ;  /* 0x0000029000007944 */ /* 0x000fea0003c00000 */
[----:B-1----:R-:W-:Y:S01]  /*0da0*/  FSETP.GEU.FTZ.AND P1, PT, R6, R7, PT ;  /* 0x000000070600720b */ /* 0x002fe20003f3e000 */
[----:B0-----:R-:W-:Y:S01]  /*0db0*/  IMAD.MOV.U32 R14, RZ, RZ, 0x1f ;  /* 0x0000001fff0e7424 */ /* 0x001fe200078e00ff */
[----:B------:R-:W-:Y:S01]  /*0dc0*/  MOV R4, 0xe10 ;  /* 0x00000e1000047802 */ /* 0x000fe20000000f00 */
[----:B------:R-:W-:Y:S01]  /*0dd0*/  IMAD.MOV.U32 R15, RZ, RZ, -0x1 ;  /* 0xffffffffff0f7424 */ /* 0x000fe200078e00ff */
[----:B------:R-:W-:Y:S01]  /*0de0*/  FSEL R6, R7, R6, !P1 ;  /* 0x0000000607067208 */ /* 0x000fe20004800000 */
[----:B------:R-:W-:-:S03]  /*0df0*/  IMAD.MOV.U32 R7, RZ, RZ, 0x1 ;  /* 0x00000001ff077424 */ /* 0x000fc600078e00ff */
[----:B------:R-:W-:Y:S05]  /*0e00*/  CALL.REL.NOINC `($__internal_75_$__cuda_sm70_shflsync_down_p) ;  /* 0x0000022000007944 */ /* 0x000fea0003c00000 */
[----:B01----:R-:W-:Y:S05]  /*0e10*/  BRA `(.L_x_7646) ;  /* 0xfffff73000007947 */ /* 0x003fea000383ffff */
.L_x_7642:
[----:B-1----:R-:W-:Y:S01]  /*0e20*/  MOV R6, R10 ;  /* 0x0000000a00067202 */ /* 0x002fe20000000f00 */
[----:B------:R-:W-:Y:S01]  /*0e30*/  IMAD.MOV.U32 R7, RZ, RZ, 0x10 ;  /* 0x00000010ff077424 */ /* 0x000fe200078e00ff */
[----:B------:R-:W-:Y:S01]  /*0e40*/  MOV R4, 0xe80 ;  /* 0x00000e8000047802 */ /* 0x000fe20000000f00 */
[----:B0-----:R-:W-:-:S02]  /*0e50*/  IMAD.MOV.U32 R14, RZ, RZ, 0x1f ;  /* 0x0000001fff0e7424 */ /* 0x001fc400078e00ff */
[----:B------:R-:W-:Y:S02]  /*0e60*/  IMAD.MOV.U32 R15, RZ, RZ, -0x1 ;  /* 0xffffffffff0f7424 */ /* 0x000fe400078e00ff */
[----:B--23--:R-:W-:Y:S05]  /*0e70*/  CALL.REL.NOINC `($__internal_75_$__cuda_sm70_shflsync_down_p) ;  /* 0x000001b000007944 */ /* 0x00cfea0003c00000 */
[----:B-1----:R-:W-:Y:S01]  /*0e80*/  MOV R5, R7 ;  /* 0x0000000700057202 */ /* 0x002fe20000000f00 */
[----:B0-----:R-:W-:Y:S05]  /*0e90*/  BRA `(.L_x_7647) ;  /* 0xfffffa6000007947 */ /* 0x001fea000383ffff */
.L_x_7643:
[----:B------:R-:W-:Y:S01]  /*0ea0*/  IMAD.MOV.U32 R6, RZ, RZ, R10 ;  /* 0x000000ffff067224 */ /* 0x000fe200078e000a */
[----:B0-----:R-:W-:Y:S01]  /*0eb0*/  MOV R15, 0xffffffff ;  /* 0xffffffff000f7802 */ /* 0x001fe20000000f00 */
[----:B------:R-:W-:Y:S01]  /*0ec0*/  IMAD.MOV.U32 R7, RZ, RZ, 0x8 ;  /* 0x00000008ff077424 */ /* 0x000fe200078e00ff */
[----:B------:R-:W-:Y:S01]  /*0ed0*/  MOV R4, 0xf00 ;  /* 0x00000f0000047802 */ /* 0x000fe20000000f00 */
[----:B------:R-:W-:Y:S02]  /*0ee0*/  IMAD.MOV.U32 R14, RZ, RZ, 0x1f ;  /* 0x0000001fff0e7424 */ /* 0x000fe400078e00ff */
[----:B--23--:R-:W-:Y:S05]  /*0ef0*/  CALL.REL.NOINC `($__internal_75_$__cuda_sm70_shflsync_down_p) ;  /* 0x0000013000007944 */ /* 0x00cfea0003c00000 */
[----:B01----:R-:W-:Y:S01]  /*0f00*/  FADD.FTZ R6, R10, R7 ;  /* 0x000000070a067221 */ /* 0x003fe20000010000 */
[----:B------:R-:W-:Y:S01]  /*0f10*/  MOV R4, 0xf60 ;  /* 0x00000f6000047802 */ /* 0x000fe20000000f00 */
[----:B------:R-:W-:Y:S02]  /*0f20*/  IMAD.MOV.U32 R7, RZ, RZ, 0x4 ;  /* 0x00000004ff077424 */ /* 0x000fe400078e00ff */
[----:B------:R-:W-:Y:S02]  /*0f30*/  IMAD.MOV.U32 R14, RZ, RZ, 0x1f ;  /* 0x0000001fff0e7424 */ /* 0x000fe400078e00ff */
[----:B------:R-:W-:-:S02]  /*0f40*/  IMAD.MOV.U32 R15, RZ, RZ, -0x1 ;  /* 0xffffffffff0f7424 */ /* 0x000fc400078e00ff */
[----:B------:R-:W-:Y:S05]  /*0f50*/  CALL.REL.NOINC `($__internal_75_$__cuda_sm70_shflsync_down_p) ;  /* 0x000000d000007944 */ /* 0x000fea0003c00000 */
[----:B01----:R-:W-:Y:S01]  /*0f60*/  FADD.FTZ R6, R6, R7 ;  /* 0x0000000706067221 */ /* 0x003fe20000010000 */
[----:B------:R-:W-:Y:S01]  /*0f70*/  HFMA2.MMA R7, -RZ, RZ, 0, 1.1920928955078125e-07 ;  /* 0x00000002ff077435 */ /* 0x000fe200000001ff */
[----:B------:R-:W-:Y:S01]  /*0f80*/  IMAD.MOV.U32 R14, RZ, RZ, 0x1f ;  /* 0x0000001fff0e7424 */ /* 0x000fe200078e00ff */
[----:B------:R-:W-:Y:S01]  /*0f90*/  MOV R4, 0xfc0 ;  /* 0x00000fc000047802 */ /* 0x000fe20000000f00 */
[----:B------:R-:W-:-:S03]  /*0fa0*/  IMAD.MOV.U32 R15, RZ, RZ, -0x1 ;  /* 0xffffffffff0f7424 */ /* 0x000fc600078e00ff */
[----:B------:R-:W-:Y:S05]  /*0fb0*/  CALL.REL.NOINC `($__internal_75_$__cuda_sm70_shflsync_down_p) ;  /* 0x0000007000007944 */ /* 0x000fea0003c00000 */
[----:B01----:R-:W-:Y:S01]  /*0fc0*/  FADD.FTZ R6, R6, R7 ;  /* 0x0000000706067221 */ /* 0x003fe20000010000 */
[----:B------:R-:W-:Y:S01]  /*0fd0*/  MOV R14, 0x1f ;  /* 0x0000001f000e7802 */ /* 0x000fe20000000f00 */
[----:B------:R-:W-:Y:S01]  /*0fe0*/  IMAD.MOV.U32 R7, RZ, RZ, 0x1 ;  /* 0x00000001ff077424 */ /* 0x000fe200078e00ff */
[----:B------:R-:W-:Y:S01]  /*0ff0*/  MOV R4, 0x1020 ;  /* 0x0000102000047802 */ /* 0x000fe20000000f00 */
[----:B------:R-:W-:-:S02]  /*1000*/  IMAD.MOV.U32 R15, RZ, RZ, -0x1 ;  /* 0xffffffffff0f7424 */ /* 0x000fc400078e00ff */
[----:B------:R-:W-:Y:S05]  /*1010*/  CALL.REL.NOINC `($__internal_75_$__cuda_sm70_shflsync_down_p) ;  /* 0x0000001000007944 */ /* 0x000fea0003c00000 */
[----:B01----:R-:W-:Y:S05]  /*1020*/  BRA `(.L_x_7648) ;  /* 0xfffff96000007947 */ /* 0x003fea000383ffff */
        .weak           $__internal_75_$__cuda_sm70_shflsync_down_p
        .type           $__internal_75_$__cuda_sm70_shflsync_down_p,@function
        .size           $__internal_75_$__cuda_sm70_shflsync_down_p,(.L_x_11294 - $__internal_75_$__cuda_sm70_shflsync_down_p)
$__internal_75_$__cuda_sm70_shflsync_down_p:
[----:B------:R-:W-:Y:S01]  /*1030*/  IMAD.MOV.U32 R5, RZ, RZ, 0x0 ;  /* 0x00000000ff057424 */ /* 0x000fe200078e00ff */
[----:B------:R-:W-:Y:S04]  /*1040*/  WARPSYNC R15 ;  /* 0x0000000f00007348 */ /* 0x000fe80003800000 */
[----:B------:R0:W1:Y:S01]  /*1050*/  SHFL.DOWN PT, R7, R6, R7, R14 ;  /* 0x0800000706077389 */ /* 0x00006200000e000e */
[----:B------:R-:W-:Y:S05]  /*1060*/  RET.REL.NODEC R4 `(_ZN2at6native43_GLOBAL__N__9ae7fba5_10_SoftMax_cu_9f978f6323cunn_SoftMaxForwardSmemILi4EfffNS1_22SoftMaxForwardEpilogueElEEvPT2_PKT0_T4_) ;  /* 0xffffef9004007950 */ /* 0x000fea0003c3ffff */
.L_x_7649:
        /* <DEDUP_REMOVED lines=9> */
.L_x_11294:


//--------------------- .text._ZN2at6native43_GLOBAL__N__9ae7fba5_10_SoftMax_cu_9f978f6322cunn_SoftMaxForwardRegIfffNS1_22SoftMaxForwardEpilogueElLi9EEEvPT1_PKT_T3_ --------------------------
	.section	.text._ZN2at6native43_GLOBAL__N__9ae7fba5_10_SoftMax_cu_9f978f6322cunn_SoftMaxForwardRegIfffNS1_22SoftMaxForwardEpilogueElLi9EEEvPT1_PKT_T3_,"ax",@progbits
	.sectioninfo	@"SHI_REGISTERS=36"
	.align	128
.text._ZN2at6native43_GLOBAL__N__9ae7fba5_10_SoftMax_cu_9f978f6322cunn_SoftMaxForwardRegIfffNS1_22SoftMaxForwardEpilogueElLi9EEEvPT1_PKT_T3_:
        .type           _ZN2at6native43_GLOBAL__N__9ae7fba5_10_SoftMax_cu_9f978f6322cunn_SoftMaxForwardRegIfffNS1_22SoftMaxForwardEpilogueElLi9EEEvPT1_PKT_T3_,@function
        .size           _ZN2at6native43_GLOBAL__N__9ae7fba5_10_SoftMax_cu_9f978f6322cunn_SoftMaxForwardRegIfffNS1_22SoftMaxForwardEpilogueElLi9EEEvPT1_PKT_T3_,(.L_x_11296 - _ZN2at6native43_GLOBAL__N__9ae7fba5_10_SoftMax_cu_9f978f6322cunn_SoftMaxForwardRegIfffNS1_22SoftMaxForwardEpilogueElLi9EEEvPT1_PKT_T3_)
        .other          _ZN2at6native43_GLOBAL__N__9ae7fba5_10_SoftMax_cu_9f978f6322cunn_SoftMaxForwardRegIfffNS1_22SoftMaxForwardEpilogueElLi9EEEvPT1_PKT_T3_,@"STO_CUDA_ENTRY STV_DEFAULT"
_ZN2at6native43_GLOBAL__N__9ae7fba5_10_SoftMax_cu_9f978f6322cunn_SoftMaxForwardRegIfffNS1_22SoftMaxForwardEpilogueElLi9EEEvPT1_PKT_T3_:
        /* <DEDUP_REMOVED lines=32> */
[----:B------:R0:W2:Y:S01]  /*0200*/  @!P5 LDG.E R2, [R12.64] ;  /* 0x000000060c02d981 */ /* 0x0000a2000c1e1900 */
        /* <DEDUP_REMOVED lines=10> */
[----:B------:R1:W3:Y:S01]  /*02b0*/  @!P6 LDG.E R3, [R14.64] ;  /* 0x000000060e03e981 */ /* 0x0002e2000c1e1900 */
        /* <DEDUP_REMOVED lines=9> */
[----:B------:R-:W4:Y:S01]  /*0350*/  @!P0 LDG.E R6, [R18.64] ;  /* 0x0000000612068981 */ /* 0x000f22000c1e1900 */
[----:B------:R-:W-:Y:S01]  /*0360*/  @!P1 LEA.HI.X R21, R24, c[0x0][0x16c], R11, 0x2, P3 ;  /* 0x00005b0018159a11 */ /* 0x000fe200018f140b */
[----:B------:R-:W-:Y:S01]  /*0370*/  @!P2 IMAD R11, R0, c[0x0][0x174], R27 ;  /* 0x00005d00000baa24 */ /* 0x000fe200078e021b */
[----:B------:R-:W-:-:S02]  /*0380*/  @!P2 LEA R24, P3, R26, c[0x0][0x168], 0x2 ;  /* 0x00005a001a18aa11 */ /* 0x000fc400078610ff */
[----:B------:R-:W-:Y:S01]  /*0390*/  SHF.R.S32.HI R23, RZ, 0x1f, R22 ;  /* 0x0000001fff177819 */ /* 0x000fe20000011416 */
[----:B------:R-:W5:Y:S01]  /*03a0*/  @!P1 LDG.E R7, [R20.64] ;  /* 0x0000000614079981 */ /* 0x000f62000c1e1900 */
[----:B------:R-:W-:Y:S02]  /*03b0*/  @!P2 LEA.HI.X R25, R26, c[0x0][0x16c], R11, 0x2, P3 ;  /* 0x00005b001a19aa11 */ /* 0x000fe400018f140b */
[----:B------:R-:W-:Y:S02]  /*03c0*/  ISETP.GE.U32.AND P3, PT, R22, c[0x0][0x170], PT ;  /* 0x00005c0016007a0c */ /* 0x000fe40003f66070 */
[----:B------:R-:W-:Y:S01]  /*03d0*/  P2R R32, PR, RZ, 0x40 ;  /* 0x00000040ff207803 */ /* 0x000fe20000000000 */
[----:B------:R-:W2:Y:S01]  /*03e0*/  @!P2 LDG.E R8, [R24.64] ;  /* 0x000000061808a981 */ /* 0x000ea2000c1e1900 */
        /* <DEDUP_REMOVED lines=8> */
[----:B------:R-:W2:Y:S01]  /*0470*/  @!P3 LDG.E R9, [R28.64] ;  /* 0x000000061c09b981 */ /* 0x000ea2000c1e1900 */
[----:B------:R-:W-:-:S13]  /*0480*/  ISETP.GE.AND.EX P4, PT, R23, c[0x0][0x174], PT, P4 ;  /* 0x00005d0017007a0c */ /* 0x000fda0003f86340 */
[----:B------:R-:W-:-:S04]  /*0490*/  @!P4 IMAD.WIDE.U32 R22, R0, c[0x0][0x170], R22 ;  /* 0x00005c000016ca25 */ /* 0x000fc800078e0016 */
[----:B------:R-:W-:Y:S01]  /*04a0*/  @!P4 IMAD R11, R0, c[0x0][0x174], R23 ;  /* 0x00005d00000bca24 */ /* 0x000fe200078e0217 */
[----:B------:R-:W-:-:S04]  /*04b0*/  @!P4 LEA R26, P5, R22, c[0x0][0x168], 0x2 ;  /* 0x00005a00161aca11 */ /* 0x000fc800078a10ff */
[----:B------:R-:W-:Y:S02]  /*04c0*/  @!P4 LEA.HI.X R27, R22, c[0x0][0x16c], R11, 0x2, P5 ;  /* 0x00005b00161bca11 */ /* 0x000fe400028f140b */
[----:B------:R-:W-:Y:S02]  /*04d0*/  SHF.R.S32.HI R11, RZ, 0x1f, R10 ;  /* 0x0000001fff0b7819 */ /* 0x000fe4000001140a */
[----:B------:R-:W-:Y:S01]  /*04e0*/  ISETP.GE.U32.AND P5, PT, R10, c[0x0][0x170], PT ;  /* 0x00005c000a007a0c */ /* 0x000fe20003fa6070 */
[----:B------:R-:W2:Y:S03]  /*04f0*/  @!P4 LDG.E R30, [R26.64] ;  /* 0x000000061a1ec981 */ /* 0x000ea6000c1e1900 */
[----:B------:R-:W-:-:S13]  /*0500*/  ISETP.GE.AND.EX P5, PT, R11, c[0x0][0x174], PT, P5 ;  /* 0x00005d000b007a0c */ /* 0x000fda0003fa6350 */
[----:B------:R-:W-:-:S04]  /*0510*/  @!P5 IMAD.WIDE.U32 R22, R0, c[0x0][0x170], R10 ;  /* 0x00005c000016da25 */ /* 0x000fc800078e000a */
[----:B------:R-:W-:Y:S01]  /*0520*/  @!P5 IMAD R11, R0, c[0x0][0x174], R23 ;  /* 0x00005d00000bda24 */ /* 0x000fe200078e0217 */
[----:B0-----:R-:W-:-:S04]  /*0530*/  @!P5 LEA R12, P6, R22, c[0x0][0x168], 0x2 ;  /* 0x00005a00160cda11 */ /* 0x001fc800078c10ff */
[----:B------:R-:W-:-:S05]  /*0540*/  @!P5 LEA.HI.X R13, R22, c[0x0][0x16c], R11, 0x2, P6 ;  /* 0x00005b00160dda11 */ /* 0x000fca00030f140b */
[----:B------:R-:W2:Y:S01]  /*0550*/  @!P5 LDG.E R5, [R12.64] ;  /* 0x000000060c05d981 */ /* 0x000ea2000c1e1900 */
[----:B------:R-:W-:-:S13]  /*0560*/  ISETP.NE.AND P6, PT, R31, RZ, PT ;  /* 0x000000ff1f00720c */ /* 0x000fda0003fc5270 */
[----:B------:R0:W3:Y:S01]  /*0570*/  @!P6 LDG.E R4, [R16.64] ;  /* 0x000000061004e981 */ /* 0x0000e2000c1e1900 */
[----:B-1----:R-:W-:-:S03]  /*0580*/  P2R R15, PR, RZ, 0x40 ;  /* 0x00000040ff0f7803 */ /* 0x002fc60000000000 */
[----:B------:R-:W-:Y:S01]  /*0590*/  BAR.SYNC.DEFER_BLOCKING 0x0 ;  /* 0x0000000000007b1d */ /* 0x000fe20000010000 */
[----:B------:R-:W-:-:S04]  /*05a0*/  ISETP.NE.AND P6, PT, R32, RZ, PT ;  /* 0x000000ff2000720c */ /* 0x000fc80003fc5270 */
[----:B------:R-:W-:Y:S02]  /*05b0*/  P2R R14, PR, RZ, 0x40 ;  /* 0x00000040ff0e7803 */ /* 0x000fe40000000000 */
[----:B------:R-:W-:Y:S01]  /*05c0*/  ISETP.NE.AND P6, PT, R33, RZ, PT ;  /* 0x000000ff2100720c */ /* 0x000fe20003fc5270 */
[----:B------:R-:W-:Y:S01]  /*05d0*/  IMAD.MOV.U32 R11, RZ, RZ, -0x800001 ;  /* 0xff7fffffff0b7424 */ /* 0x000fe200078e00ff */
[----:B0-----:R-:W-:-:S04]  /*05e0*/  SHF.R.S32.HI R17, RZ, 0x1f, R10 ;  /* 0x0000001fff117819 */ /* 0x001fc8000001140a */
[----:B------:R-:W-:Y:S01]  /*05f0*/  LEA.HI R17, R17, R10, RZ, 0x5 ;  /* 0x0000000a11117211 */ /* 0x000fe200078f28ff */
[----:B------:R-:W-:Y:S02]  /*0600*/  ULDC UR4, c[0x0][0x0] ;  /* 0x0000000000047ab9 */ /* 0x000fe40000000800 */
[----:B------:R-:W-:Y:S01]  /*0610*/  USHF.R.U32.HI UR4, URZ, 0x5, UR4 ;  /* 0x000000053f047899 */ /* 0x000fe20008011604 */
[----:B--2---:R-:W-:-:S04]  /*0620*/  @!P5 FMNMX.FTZ R11, R5, -3.40282346638528859812e+38, !PT ;  /* 0xff7fffff050bd809 */ /* 0x004fc80007810000 */
[----:B------:R-:W-:Y:S02]  /*0630*/  @!P6 FMNMX.FTZ R11, R11, R2, !PT ;  /* 0x000000020b0be209 */ /* 0x000fe40007810000 */
[----:B------:R-:W-:-:S13]  /*0640*/  ISETP.NE.AND P6, PT, R14, RZ, PT ;  /* 0x000000ff0e00720c */ /* 0x000fda0003fc5270 */
[----:B---3--:R-:W-:Y:S02]  /*0650*/  @!P6 FMNMX.FTZ R11, R11, R3, !PT ;  /* 0x000000030b0be209 */ /* 0x008fe40007810000 */
[----:B------:R-:W-:-:S13]  /*0660*/  ISETP.NE.AND P6, PT, R15, RZ, PT ;  /* 0x000000ff0f00720c */ /* 0x000fda0003fc5270 */
[----:B------:R-:W-:-:S04]  /*0670*/  @!P6 FMNMX.FTZ R11, R11, R4, !PT ;  /* 0x000000040b0be209 */ /* 0x000fc80007810000 */
[----:B----4-:R-:W-:-:S04]  /*0680*/  @!P0 FMNMX.FTZ R11, R11, R6, !PT ;  /* 0x000000060b0b8209 */ /* 0x010fc80007810000 */
[----:B-----5:R-:W-:-:S04]  /*0690*/  @!P1 FMNMX.FTZ R11, R11, R7, !PT ;  /* 0x000000070b0b9209 */ /* 0x020fc80007810000 */
[----:B------:R-:W-:-:S04]  /*06a0*/  @!P2 FMNMX.FTZ R11, R11, R8, !PT ;  /* 0x000000080b0ba209 */ /* 0x000fc80007810000 */
        /* <DEDUP_REMOVED lines=15> */
[----:B------:R-:W-:Y:S02]  /*07a0*/  LOP3.LUT R13, R17, 0xffffffe0, RZ, 0xc0, !PT ;  /* 0xffffffe0110d7812 */ /* 0x000fe400078ec0ff */
[----:B0-----:R-:W-:-:S04]  /*07b0*/  FSETP.GEU.FTZ.AND P6, PT, R11, R14, PT ;  /* 0x0000000e0b00720b */ /* 0x001fc80003fde000 */
[----:B------:R-:W-:Y:S01]  /*07c0*/  FSEL R12, R14, R11, !P6 ;  /* 0x0000000b0e0c7208 */ /* 0x000fe20007000000 */
[----:B------:R-:W-:-:S05]  /*07d0*/  IMAD.IADD R14, R10, 0x1, -R13 ;  /* 0x000000010a0e7824 */ /* 0x000fca00078e0a0d */
        /* <DEDUP_REMOVED lines=15> */
.L_x_7674:
        /* <DEDUP_REMOVED lines=13> */
.L_x_7675:
[----:B-1----:R-:W-:-:S04]  /*09a0*/  FSETP.GEU.FTZ.AND P6, PT, R15, R12, PT ;  /* 0x0000000c0f00720b */ /* 0x002fc80003fde000 */
[----:B------:R-:W-:-:S04]  /*09b0*/  FSEL R11, R12, R15, !P6 ;  /* 0x0000000f0c0b7208 */ /* 0x000fc80007000000 */
.L_x_7651:
[----:B0-----:R-:W-:Y:S05]  /*09c0*/  BSYNC B0 ;  /* 0x0000000000007941 */ /* 0x001fea0003800000 */
.L_x_7650:
        /* <DEDUP_REMOVED lines=8> */
[----:B------:R-:W-:Y:S01]  /*0a50*/  P2R R16, PR, RZ, 0x8 ;  /* 0x00000008ff107803 */ /* 0x000fe20000000000 */
[----:B------:R-:W-:Y:S01]  /*0a60*/  BSSY B0, `(.L_x_7654) ;  /* 0x0000050000007945 */ /* 0x000fe20003800000 */
[----:B------:R-:W-:Y:S02]  /*0a70*/  ISETP.NE.AND P3, PT, R32, RZ, PT ;  /* 0x000000ff2000720c */ /* 0x000fe40003f65270 */
[----:B------:R-:W-:Y:S01]  /*0a80*/  ISETP.NE.AND P6, PT, R31, RZ, PT ;  /* 0x000000ff1f00720c */ /* 0x000fe20003fc5270 */
[----:B0-----:R-:W0:Y:S02]  /*0a90*/  LDS R11, [RZ] ;  /* 0x00000000ff0b7984 */ /* 0x001e240000000800 */
[----:B0-----:R-:W-:-:S04]  /*0aa0*/  @!P5 FADD.FTZ R12, R5, -R11 ;  /* 0x8000000b050cd221 */ /* 0x001fc80000010000 */
[--C-:B------:R-:W-:Y:S02]  /*0ab0*/  @!P4 FADD.FTZ R13, R2, -R11.reuse ;  /* 0x8000000b020dc221 */ /* 0x100fe40000010000 */
[----:B------:R-:W-:Y:S02]  /*0ac0*/  @!P5 FMUL.FTZ R12, R12, 1.4426950216293334961 ;  /* 0x3fb8aa3b0c0cd820 */ /* 0x000fe40000410000 */
[----:B------:R-:W-:Y:S02]  /*0ad0*/  @!P4 FMUL.FTZ R13, R13, 1.4426950216293334961 ;  /* 0x3fb8aa3b0d0dc820 */ /* 0x000fe40000410000 */
[--C-:B------:R-:W-:Y:S02]  /*0ae0*/  @!P3 FADD.FTZ R15, R3, -R11.reuse ;  /* 0x8000000b030fb221 */ /* 0x100fe40000010000 */
[----:B------:R-:W0:Y:S01]  /*0af0*/  @!P5 MUFU.EX2 R12, R12 ;  /* 0x0000000c000cd308 */ /* 0x000e220000000800 */
[----:B------:R-:W-:Y:S02]  /*0b00*/  @!P1 FADD.FTZ R22, R7, -R11 ;  /* 0x8000000b07169221 */ /* 0x000fe40000010000 */
[----:B------:R-:W-:-:S02]  /*0b10*/  @!P3 FMUL.FTZ R17, R15, 1.4426950216293334961 ;  /* 0x3fb8aa3b0f11b820 */ /* 0x000fc40000410000 */
[--C-:B------:R-:W-:Y:S02]  /*0b20*/  @!P6 FADD.FTZ R15, R4, -R11.reuse ;  /* 0x8000000b040fe221 */ /* 0x100fe40000010000 */
[----:B------:R-:W-:Y:S01]  /*0b30*/  @!P1 FMUL.FTZ R22, R22, 1.4426950216293334961 ;  /* 0x3fb8aa3b16169820 */ /* 0x000fe20000410000 */
[----:B------:R-:W1:Y:S01]  /*0b40*/  @!P4 MUFU.EX2 R13, R13 ;  /* 0x0000000d000dc308 */ /* 0x000e620000000800 */
[----:B------:R-:W-:Y:S02]  /*0b50*/  @!P6 FMUL.FTZ R15, R15, 1.4426950216293334961 ;  /* 0x3fb8aa3b0f0fe820 */ /* 0x000fe40000410000 */
[----:B------:R-:W-:-:S04]  /*0b60*/  @!P2 FADD.FTZ R24, R8, -R11 ;  /* 0x8000000b0818a221 */ /* 0x000fc80000010000 */
[----:B------:R-:W-:Y:S01]  /*0b70*/  @!P2 FMUL.FTZ R24, R24, 1.4426950216293334961 ;  /* 0x3fb8aa3b1818a820 */ /* 0x000fe20000410000 */
[----:B------:R-:W2:Y:S01]  /*0b80*/  @!P3 MUFU.EX2 R17, R17 ;  /* 0x000000110011b308 */ /* 0x000ea20000000800 */
[----:B------:R-:W-:Y:S01]  /*0b90*/  BAR.SYNC.DEFER_BLOCKING 0x0 ;  /* 0x0000000000007b1d */ /* 0x000fe20000010000 */
[----:B------:R-:W-:Y:S01]  /*0ba0*/  ISETP.NE.AND P3, PT, R16, RZ, PT ;  /* 0x000000ff1000720c */ /* 0x000fe20003f65270 */
[----:B------:R-:W-:-:S04]  /*0bb0*/  @!P0 FADD.FTZ R16, R6, -R11 ;  /* 0x8000000b06108221 */ /* 0x000fc80000010000 */
[----:B------:R-:W-:Y:S01]  /*0bc0*/  @!P0 FMUL.FTZ R20, R16, 1.4426950216293334961 ;  /* 0x3fb8aa3b10148820 */ /* 0x000fe20000410000 */
[----:B------:R-:W3:Y:S01]  /*0bd0*/  @!P6 MUFU.EX2 R15, R15 ;  /* 0x0000000f000fe308 */ /* 0x000ee20000000800 */
[----:B------:R-:W-:Y:S02]  /*0be0*/  IMAD.MOV.U32 R16, RZ, RZ, RZ ;  /* 0x000000ffff107224 */ /* 0x000fe400078e00ff */
[----:B0-----:R-:W-:-:S04]  /*0bf0*/  @!P5 FADD.FTZ R16, RZ, R12 ;  /* 0x0000000cff10d221 */ /* 0x001fc80000010000 */
[----:B-1----:R-:W-:Y:S01]  /*0c00*/  @!P4 FADD.FTZ R16, R16, R13 ;  /* 0x0000000d1010c221 */ /* 0x002fe20000010000 */
[----:B------:R0:W1:Y:S01]  /*0c10*/  @!P0 MUFU.EX2 R21, R20 ;  /* 0x0000001400158308 */ /* 0x0000620000000800 */
[----:B------:R-:W-:Y:S01]  /*0c20*/  ISETP.NE.AND P4, PT, R23, RZ, PT ;  /* 0x000000ff1700720c */ /* 0x000fe20003f85270 */
[----:B------:R-:W-:-:S04]  /*0c30*/  @!P3 FADD.FTZ R12, R9, -R11 ;  /* 0x8000000b090cb221 */ /* 0x000fc80000010000 */
[----:B------:R-:W-:Y:S02]  /*0c40*/  @!P3 FMUL.FTZ R12, R12, 1.4426950216293334961 ;  /* 0x3fb8aa3b0c0cb820 */ /* 0x000fe40000410000 */
[----:B------:R-:W4:Y:S01]  /*0c50*/  @!P1 MUFU.EX2 R25, R22 ;  /* 0x0000001600199308 */ /* 0x000f220000000800 */
[----:B0-----:R-:W-:Y:S02]  /*0c60*/  P2R R20, PR, RZ, 0x20 ;  /* 0x00000020ff147803 */ /* 0x001fe40000000000 */
[----:B------:R-:W-:-:S05]  /*0c70*/  ISETP.NE.AND P5, PT, R32, RZ, PT ;  /* 0x000000ff2000720c */ /* 0x000fca0003fa5270 */
[----:B------:R-:W0:Y:S08]  /*0c80*/  @!P2 MUFU.EX2 R27, R24 ;  /* 0x00000018001ba308 */ /* 0x000e300000000800 */
[----:B--2---:R-:W-:Y:S01]  /*0c90*/  @!P5 FADD.FTZ R16, R16, R17 ;  /* 0x000000111010d221 */ /* 0x004fe20000010000 */
[----:B------:R-:W2:Y:S01]  /*0ca0*/  @!P3 MUFU.EX2 R13, R12 ;  /* 0x0000000c000db308 */ /* 0x000ea20000000800 */
[----:B------:R-:W-:Y:S01]  /*0cb0*/  @!P4 FADD.FTZ R17, R30, -R11 ;  /* 0x8000000b1e11c221 */ /* 0x000fe20000010000 */
[----:B------:R-:W-:Y:S01]  /*0cc0*/  ISETP.NE.AND P5, PT, R18, RZ, PT ;  /* 0x000000ff1200720c */ /* 0x000fe20003fa5270 */
[----:B---3--:R-:W-:Y:S01]  /*0cd0*/  @!P6 FADD.FTZ R16, R16, R15 ;  /* 0x0000000f1010e221 */ /* 0x008fe20000010000 */
[----:B------:R-:W-:Y:S01]  /*0ce0*/  ISETP.NE.AND P6, PT, R14, RZ, PT ;  /* 0x000000ff0e00720c */ /* 0x000fe20003fc5270 */
[----:B------:R-:W-:-:S02]  /*0cf0*/  @!P4 FMUL.FTZ R17, R17, 1.4426950216293334961 ;  /* 0x3fb8aa3b1111c820 */ /* 0x000fc40000410000 */
[----:B-1----:R-:W-:-:S04]  /*0d00*/  @!P0 FADD.FTZ R16, R16, R21 ;  /* 0x0000001510108221 */ /* 0x002fc80000010000 */
[----:B------:R-:W1:Y:S01]  /*0d10*/  @!P4 MUFU.EX2 R17, R17 ;  /* 0x000000110011c308 */ /* 0x000e620000000800 */
[----:B----4-:R-:W-:-:S04]  /*0d20*/  @!P1 FADD.FTZ R16, R16, R25 ;  /* 0x0000001910109221 */ /* 0x010fc80000010000 */
[----:B0-----:R-:W-:Y:S01]  /*0d30*/  @!P2 FADD.FTZ R16, R16, R27 ;  /* 0x0000001b1010a221 */ /* 0x001fe20000010000 */
[----:B------:R-:W-:-:S03]  /*0d40*/  @!P6 SHF.R.S32.HI R21, RZ, 0x1f, R10 ;  /* 0x0000001fff15e819 */ /* 0x000fc6000001140a */
[----:B--2---:R-:W-:Y:S01]  /*0d50*/  @!P3 FADD.FTZ R16, R16, R13 ;  /* 0x0000000d1010b221 */ /* 0x004fe20000010000 */
[----:B------:R-:W-:-:S04]  /*0d60*/  @!P6 LEA.HI R21, R21, R10, RZ, 0x5 ;  /* 0x0000000a1515e211 */ /* 0x000fc800078f28ff */
[----:B------:R-:W-:Y:S01]  /*0d70*/  @!P6 SHF.R.S32.HI R22, RZ, 0x5, R21 ;  /* 0x00000005ff16e819 */ /* 0x000fe20000011415 */
[----:B-1----:R-:W-:-:S05]  /*0d80*/  @!P4 FADD.FTZ R16, R16, R17 ;  /* 0x000000111010c221 */ /* 0x002fca0000010000 */
        /* <DEDUP_REMOVED lines=18> */
[----:B-1----:R1:W2:Y:S02]  /*0eb0*/  SHFL.DOWN PT, R13, R16, 0x10, 0x1f ;  /* 0x0a001f00100d7f89 */ /* 0x0022a400000e0000 */
.L_x_7676:
[----:B-12---:R-:W-:Y:S01]  /*0ec0*/  FADD.FTZ R16, R16, R13 ;  /* 0x0000000d10107221 */ /* 0x006fe20000010000 */
[----:B------:R-:W-:Y:S05]  /*0ed0*/  BRA.DIV ~URZ, `(.L_x_7657) ;  /* 0x00000e227f007947 */ /* 0x000fea000b800000 */
[----:B------:R-:W1:Y:S02]  /*0ee0*/  SHFL.DOWN PT, R12, R16, 0x8, 0x1f ;  /* 0x09001f00100c7f89 */ /* 0x000e6400000e0000 */
[----:B-1----:R-:W-:-:S05]  /*0ef0*/  FADD.FTZ R12, R16, R12 ;  /* 0x0000000c100c7221 */ /* 0x002fca0000010000 */
[----:B------:R-:W1:Y:S02]  /*0f00*/  SHFL.DOWN PT, R13, R12, 0x4, 0x1f ;  /* 0x08801f000c0d7f89 */ /* 0x000e6400000e0000 */
[----:B-1----:R-:W-:-:S05]  /*0f10*/  FADD.FTZ R13, R12, R13 ;  /* 0x0000000d0c0d7221 */ /* 0x002fca0000010000 */
[----:B0-----:R-:W0:Y:S02]  /*0f20*/  SHFL.DOWN PT, R14, R13, 0x2, 0x1f ;  /* 0x08401f000d0e7f89 */ /* 0x001e2400000e0000 */
[----:B0-----:R-:W-:-:S05]  /*0f30*/  FADD.FTZ R14, R13, R14 ;  /* 0x0000000e0d0e7221 */ /* 0x001fca0000010000 */
[----:B------:R0:W1:Y:S02]  /*0f40*/  SHFL.DOWN PT, R15, R14, 0x1, 0x1f ;  /* 0x08201f000e0f7f89 */ /* 0x00006400000e0000 */
.L_x_7677:
[----:B-1----:R-:W-:Y:S02]  /*0f50*/  FADD.FTZ R16, R15, R14 ;  /* 0x0000000e0f107221 */ /* 0x002fe40000010000 */
.L_x_7655:
[----:B------:R-:W-:Y:S05]  /*0f60*/  BSYNC B0 ;  /* 0x0000000000007941 */ /* 0x000fea0003800000 */
.L_x_7654:
[----:B------:R-:W-:Y:S01]  /*0f70*/  ISETP.NE.AND P6, PT, R10, RZ, PT ;  /* 0x000000ff0a00720c */ /* 0x000fe20003fc5270 */
[----:B------:R-:W-:-:S12]  /*0f80*/  WARPSYNC 0xffffffff ;  /* 0xffffffff00007948 */ /* 0x000fd80003800000 */
[----:B-1----:R1:W-:Y:S02]  /*0f90*/  @!P6 STS [RZ], R16 ;  /* 0x00000010ff00e388 */ /* 0x0023e40000000800 */
[----:B------:R-:W-:Y:S06]  /*0fa0*/  BAR.SYNC.DEFER_BLOCKING 0x0 ;  /* 0x0000000000007b1d */ /* 0x000fec0000010000 */
[----:B------:R-:W-:Y:S01]  /*0fb0*/  BSSY B0, `(.L_x_7658) ;  /* 0x000000f000007945 */ /* 0x000fe20003800000 */
[----:B------:R-:W2:Y:S01]  /*0fc0*/  LDS R10, [RZ] ;  /* 0x00000000ff0a7984 */ /* 0x000ea20000000800 */
[----:B------:R-:W-:Y:S05]  /*0fd0*/  @P5 BRA `(.L_x_7659) ;  /* 0x000000c000005947 */ /* 0x000fea0003800000 */
[----:B------:R-:W3:Y:S02]  /*0fe0*/  S2R R12, SR_TID.X ;  /* 0x00000000000c7919 */ /* 0x000ee40000002100 */
[----:B---3--:R-:W-:-:S05]  /*0ff0*/  SHF.R.S32.HI R13, RZ, 0x1f, R12 ;  /* 0x0000001fff0d7819 */ /* 0x008fca000001140c */
[----:B0-----:R-:W-:-:S04]  /*1000*/  IMAD.WIDE.U32 R14, R0, c[0x0][0x170], R12 ;  /* 0x00005c00000e7a25 */ /* 0x001fc800078e000c */
[----:B------:R-:W-:Y:S01]  /*1010*/  IMAD R13, R0, c[0x0][0x174], R15 ;  /* 0x00005d00000d7a24 */ /* 0x000fe200078e020f */
[----:B------:R-:W-:-:S04]  /*1020*/  LEA R12, P5, R14, c[0x0][0x160], 0x2 ;  /* 0x000058000e0c7a11 */ /* 0x000fc800078a10ff */
[----:B------:R-:W-:Y:S01]  /*1030*/  LEA.HI.X R13, R14, c[0x0][0x164], R13, 0x2, P5 ;  /* 0x000059000e0d7a11 */ /* 0x000fe200028f140d */
[----:B------:R-:W-:Y:S02]  /*1040*/  FADD.FTZ R14, R5, -R11 ;  /* 0x8000000b050e7221 */ /* 0x000fe40000010000 */
[----:B--2---:R-:W-:Y:S02]  /*1050*/  MUFU.RCP R5, R10 ;  /* 0x0000000a00057308 */ /* 0x004fe40000001000 */
[----:B------:R-:W-:-:S06]  /*1060*/  FMUL.FTZ R14, R14, 1.4426950216293334961 ;  /* 0x3fb8aa3b0e0e7820 */ /* 0x000fcc0000410000 */
[----:B------:R-:W0:Y:S02]  /*1070*/  MUFU.EX2 R14, R14 ;  /* 0x0000000e000e7308 */ /* 0x000e240000000800 */
[----:B0-----:R-:W-:-:S05]  /*1080*/  FMUL.FTZ R5, R14, R5 ;  /* 0x000000050e057220 */ /* 0x001fca0000410000 */
[----:B------:R0:W-:Y:S02]  /*1090*/  STG.E [R12.64], R5 ;  /* 0x000000050c007986 */ /* 0x0001e4000c101906 */
.L_x_7659:
[----:B------:R-:W-:Y:S05]  /*10a0*/  BSYNC B0 ;  /* 0x0000000000007941 */ /* 0x000fea0003800000 */
.L_x_7658:
[----:B------:R-:W-:Y:S01]  /*10b0*/  ISETP.NE.AND P5, PT, R33, RZ, PT ;  /* 0x000000ff2100720c */ /* 0x000fe20003fa5270 */
[----:B------:R-:W-:-:S12]  /*10c0*/  BSSY B0, `(.L_x_7660) ;  /* 0x000000f000007945 */ /* 0x000fd80003800000 */
[----:B------:R-:W-:Y:S05]  /*10d0*/  @P5 BRA `(.L_x_7661) ;  /* 0x000000d000005947 */ /* 0x000fea0003800000 */
[----:B0-----:R-:W0:Y:S01]  /*10e0*/  S2R R12, SR_TID.X ;  /* 0x00000000000c7919 */ /* 0x001e220000002100 */
[----:B------:R-:W-:-:S04]  /*10f0*/  FADD.FTZ R2, R2, -R11 ;  /* 0x8000000b02027221 */ /* 0x000fc80000010000 */
[----:B------:R-:W-:-:S06]  /*1100*/  FMUL.FTZ R2, R2, 1.4426950216293334961 ;  /* 0x3fb8aa3b02027820 */ /* 0x000fcc0000410000 */
[----:B------:R-:W-:Y:S01]  /*1110*/  MUFU.EX2 R2, R2 ;  /* 0x0000000200027308 */ /* 0x000fe20000000800 */
[----:B0-----:R-:W-:-:S04]  /*1120*/  IADD3 R12, R12, c[0x0][0x0], RZ ;  /* 0x000000000c0c7a10 */ /* 0x001fc80007ffe0ff */
[----:B------:R-:W-:-:S05]  /*1130*/  SHF.R.S32.HI R13, RZ, 0x1f, R12 ;  /* 0x0000001fff0d7819 */ /* 0x000fca000001140c */
[----:B------:R-:W-:-:S04]  /*1140*/  IMAD.WIDE.U32 R14, R0, c[0x0][0x170], R12 ;  /* 0x00005c00000e7a25 */ /* 0x000fc800078e000c */
[----:B------:R-:W-:Y:S01]  /*1150*/  IMAD R5, R0, c[0x0][0x174], R15 ;  /* 0x00005d0000057a24 */ /* 0x000fe200078e020f */
[----:B------:R-:W-:-:S04]  /*1160*/  LEA R12, P5, R14, c[0x0][0x160], 0x2 ;  /* 0x000058000e0c7a11 */ /* 0x000fc800078a10ff */
[----:B------:R-:W-:Y:S02]  /*1170*/  LEA.HI.X R13, R14, c[0x0][0x164], R5, 0x2, P5 ;  /* 0x000059000e0d7a11 */ /* 0x000fe400028f1405 */
[----:B--2---:R-:W0:Y:S02]  /*1180*/  MUFU.RCP R5, R10 ;  /* 0x0000000a00057308 */ /* 0x004e240000001000 */
[----:B0-----:R-:W-:-:S05]  /*1190*/  FMUL.FTZ R5, R2, R5 ;  /* 0x0000000502057220 */ /* 0x001fca0000410000 */
[----:B------:R0:W-:Y:S02]  /*11a0*/  STG.E [R12.64], R5 ;  /* 0x000000050c007986 */ /* 0x0001e4000c101906 */
.L_x_7661:
[----:B------:R-:W-:Y:S05]  /*11b0*/  BSYNC B0 ;  /* 0x0000000000007941 */ /* 0x000fea0003800000 */
.L_x_7660:
[----:B------:R-:W-:Y:S01]  /*11c0*/  ISETP.NE.AND P5, PT, R32, RZ, PT ;  /* 0x000000ff2000720c */ /* 0x000fe20003fa5270 */
[----:B------:R-:W-:-:S12]  /*11d0*/  BSSY B0, `(.L_x_7662) ;  /* 0x0000010000007945 */ /* 0x000fd80003800000 */
[----:B------:R-:W-:Y:S05]  /*11e0*/  @P5 BRA `(.L_x_7663) ;  /* 0x000000e000005947 */ /* 0x000fea0003800000 */
[----:B------:R-:W3:Y:S01]  /*11f0*/  S2R R2, SR_TID.X ;  /* 0x0000000000027919 */ /* 0x000ee20000002100 */
[----:B------:R-:W-:Y:S01]  /*1200*/  FADD.FTZ R3, R3, -R11 ;  /* 0x8000000b03037221 */ /* 0x000fe20000010000 */
[----:B-12---:R-:W-:Y:S01]  /*1210*/  MUFU.RCP R16, R10 ;  /* 0x0000000a00107308 */ /* 0x006fe20000001000 */
[----:B0-----:R-:W-:Y:S02]  /*1220*/  IMAD.MOV.U32 R5, RZ, RZ, c[0x0][0x0] ;  /* 0x00000000ff057624 */ /* 0x001fe400078e00ff */
[----:B------:R-:W-:Y:S02]  /*1230*/  FMUL.FTZ R14, R3, 1.4426950216293334961 ;  /* 0x3fb8aa3b030e7820 */ /* 0x000fe40000410000 */
[----:B---3--:R-:W-:-:S03]  /*1240*/  IMAD R2, R5, 0x2, R2 ;  /* 0x0000000205027824 */ /* 0x008fc600078e0202 */
[----:B------:R-:W0:Y:S02]  /*1250*/  MUFU.EX2 R5, R14 ;  /* 0x0000000e00057308 */ /* 0x000e240000000800 */
[----:B------:R-:W-:-:S05]  /*1260*/  SHF.R.S32.HI R3, RZ, 0x1f, R2 ;  /* 0x0000001fff037819 */ /* 0x000fca0000011402 */
[----:B------:R-:W-:-:S04]  /*1270*/  IMAD.WIDE.U32 R12, R0, c[0x0][0x170], R2 ;  /* 0x00005c00000c7a25 */ /* 0x000fc800078e0002 */
[----:B------:R-:W-:Y:S01]  /*1280*/  IMAD R3, R0, c[0x0][0x174], R13 ;  /* 0x00005d0000037a24 */ /* 0x000fe200078e020d */
[----:B------:R-:W-:Y:S01]  /*1290*/  LEA R2, P5, R12, c[0x0][0x160], 0x2 ;  /* 0x000058000c027a11 */ /* 0x000fe200078a10ff */
[----:B0-----:R-:W-:-:S03]  /*12a0*/  FMUL.FTZ R5, R5, R16 ;  /* 0x0000001005057220 */ /* 0x001fc60000410000 */
[----:B------:R-:W-:-:S05]  /*12b0*/  LEA.HI.X R3, R12, c[0x0][0x164], R3, 0x2, P5 ;  /* 0x000059000c037a11 */ /* 0x000fca00028f1403 */
[----:B------:R0:W-:Y:S04]  /*12c0*/  STG.E [R2.64], R5 ;  /* 0x0000000502007986 */ /* 0x0001e8000c101906 */
.L_x_7663:
[----:B------:R-:W-:Y:S05]  /*12d0*/  BSYNC B0 ;  /* 0x0000000000007941 */ /* 0x000fea0003800000 */
.L_x_7662:
[----:B------:R-:W-:Y:S01]  /*12e0*/  ISETP.NE.AND P5, PT, R31, RZ, PT ;  /* 0x000000ff1f00720c */ /* 0x000fe20003fa5270 */
[----:B------:R-:W-:-:S12]  /*12f0*/  BSSY B0, `(.L_x_7664) ;  /* 0x0000011000007945 */ /* 0x000fd80003800000 */
[----:B------:R-:W-:Y:S05]  /*1300*/  @P5 BRA `(.L_x_7665) ;  /* 0x000000f000005947 */ /* 0x000fea0003800000 */
[----:B0-----:R-:W0:Y:S01]  /*1310*/  S2R R2, SR_TID.X ;  /* 0x0000000000027919 */ /* 0x001e220000002100 */
[----:B------:R-:W-:Y:S01]  /*1320*/  IMAD.MOV.U32 R3, RZ, RZ, c[0x0][0x0] ;  /* 0x00000000ff037624 */ /* 0x000fe200078e00ff */
[----:B--2---:R-:W-:Y:S01]  /*1330*/  MUFU.RCP R13, R10 ;  /* 0x0000000a000d7308 */ /* 0x004fe20000001000 */
[----:B------:R-:W-:-:S04]  /*1340*/  FADD.FTZ R4, R4, -R11 ;  /* 0x8000000b04047221 */ /* 0x000fc80000010000 */
[----:B------:R-:W-:-:S06]  /*1350*/  FMUL.FTZ R12, R4, 1.4426950216293334961 ;  /* 0x3fb8aa3b040c7820 */ /* 0x000fcc0000410000 */
[----:B------:R-:W2:Y:S01]  /*1360*/  MUFU.EX2 R12, R12 ;  /* 0x0000000c000c7308 */ /* 0x000ea20000000800 */
[----:B0-----:R-:W-:-:S05]  /*1370*/  IMAD R2, R3, 0x2, R2 ;  /* 0x0000000203027824 */ /* 0x001fca00078e0202 */
[----:B------:R-:W-:-:S04]  /*1380*/  IADD3 R2, R2, c[0x0][0x0], RZ ;  /* 0x0000000002027a10 */ /* 0x000fc80007ffe0ff */
[----:B------:R-:W-:-:S05]  /*1390*/  SHF.R.S32.HI R3, RZ, 0x1f, R2 ;  /* 0x0000001fff037819 */ /* 0x000fca0000011402 */
[----:B------:R-:W-:-:S04]  /*13a0*/  IMAD.WIDE.U32 R4, R0, c[0x0][0x170], R2 ;  /* 0x00005c0000047a25 */ /* 0x000fc800078e0002 */
[----:B------:R-:W-:Y:S01]  /*13b0*/  IMAD R3, R0, c[0x0][0x174], R5 ;  /* 0x00005d0000037a24 */ /* 0x000fe200078e0205 */
[----:B------:R-:W-:Y:S01]  /*13c0*/  LEA R2, P5, R4, c[0x0][0x160], 0x2 ;  /* 0x0000580004027a11 */ /* 0x000fe200078a10ff */
[----:B--2---:R-:W-:-:S03]  /*13d0*/  FMUL.FTZ R5, R12, R13 ;  /* 0x0000000d0c057220 */ /* 0x004fc60000410000 */
[----:B------:R-:W-:-:S05]  /*13e0*/  LEA.HI.X R3, R4, c[0x0][0x164], R3, 0x2, P5 ;  /* 0x0000590004037a11 */ /* 0x000fca00028f1403 */
[----:B------:R0:W-:Y:S04]  /*13f0*/  STG.E [R2.64], R5 ;  /* 0x0000000502007986 */ /* 0x0001e8000c101906 */
.L_x_7665:
[----:B------:R-:W-:Y:S05]  /*1400*/  BSYNC B0 ;  /* 0x0000000000007941 */ /* 0x000fea0003800000 */
.L_x_7664:
[----:B------:R-:W-:Y:S01]  /*1410*/  BSSY B0, `(.L_x_7666) ;  /* 0x0000011000007945 */ /* 0x000fe20003800000 */
[----:B------:R-:W-:Y:S05]  /*1420*/  @P0 BRA `(.L_x_7667) ;  /* 0x000000f000000947 */ /* 0x000fea0003800000 */
[----:B0-----:R-:W0:Y:S01]  /*1430*/  S2R R2, SR_TID.X ;  /* 0x0000000000027919 */ /* 0x001e220000002100 */
[----:B------:R-:W-:Y:S01]  /*1440*/  IMAD.MOV.U32 R3, RZ, RZ, c[0x0][0x0] ;  /* 0x00000000ff037624 */ /* 0x000fe200078e00ff */
[----:B--2---:R-:W-:Y:S01]  /*1450*/  MUFU.RCP R13, R10 ;  /* 0x0000000a000d7308 */ /* 0x004fe20000001000 */
[----:B------:R-:W-:-:S04]  /*1460*/  FADD.FTZ R6, R6, -R11 ;  /* 0x8000000b06067221 */ /* 0x000fc80000010000 */
[----:B------:R-:W-:-:S06]  /*1470*/  FMUL.FTZ R6, R6, 1.4426950216293334961 ;  /* 0x3fb8aa3b06067820 */ /* 0x000fcc0000410000 */
[----:B------:R-:W2:Y:S01]  /*1480*/  MUFU.EX2 R6, R6 ;  /* 0x0000000600067308 */ /* 0x000ea20000000800 */
[----:B0-----:R-:W-:-:S04]  /*1490*/  IMAD R2, R3, 0x2, R2 ;  /* 0x0000000203027824 */ /* 0x001fc800078e0202 */
[----:B------:R-:W-:-:S05]  /*14a0*/  IMAD R2, R3, 0x2, R2 ;  /* 0x0000000203027824 */ /* 0x000fca00078e0202 */
[----:B------:R-:W-:-:S05]  /*14b0*/  SHF.R.S32.HI R3, RZ, 0x1f, R2 ;  /* 0x0000001fff037819 */ /* 0x000fca0000011402 */
[----:B------:R-:W-:-:S04]  /*14c0*/  IMAD.WIDE.U32 R4, R0, c[0x0][0x170], R2 ;  /* 0x00005c0000047a25 */ /* 0x000fc800078e0002 */
[----:B------:R-:W-:Y:S01]  /*14d0*/  IMAD R3, R0, c[0x0][0x174], R5 ;  /* 0x00005d0000037a24 */ /* 0x000fe200078e0205 */
[----:B------:R-:W-:Y:S01]  /*14e0*/  LEA R2, P0, R4, c[0x0][0x160], 0x2 ;  /* 0x0000580004027a11 */ /* 0x000fe200078010ff */
[----:B--2---:R-:W-:-:S03]  /*14f0*/  FMUL.FTZ R5, R6, R13 ;  /* 0x0000000d06057220 */ /* 0x004fc60000410000 */
[----:B------:R-:W-:-:S05]  /*1500*/  LEA.HI.X R3, R4, c[0x0][0x164], R3, 0x2, P0 ;  /* 0x0000590004037a11 */ /* 0x000fca00000f1403 */
[----:B------:R0:W-:Y:S04]  /*1510*/  STG.E [R2.64], R5 ;  /* 0x0000000502007986 */ /* 0x0001e8000c101906 */
.L_x_7667:
[----:B------:R-:W-:Y:S05]  /*1520*/  BSYNC B0 ;  /* 0x0000000000007941 */ /* 0x000fea0003800000 */
.L_x_7666:
[----:B------:R-:W-:Y:S01]  /*1530*/  BSSY B0, `(.L_x_7668) ;  /* 0x0000013000007945 */ /* 0x000fe20003800000 */
[----:B------:R-:W-:Y:S05]  /*1540*/  @P1 BRA `(.L_x_7669) ;  /* 0x0000011000001947 */ /* 0x000fea0003800000 */
[----:B0-----:R-:W0:Y:S01]  /*1550*/  S2R R2, SR_TID.X ;  /* 0x0000000000027919 */ /* 0x001e220000002100 */
[----:B------:R-:W-:Y:S01]  /*1560*/  IMAD.MOV.U32 R3, RZ, RZ, c[0x0][0x0] ;  /* 0x00000000ff037624 */ /* 0x000fe200078e00ff */
[----:B--2---:R-:W-:Y:S01]  /*1570*/  MUFU.RCP R6, R10 ;  /* 0x0000000a00067308 */ /* 0x004fe20000001000 */
[----:B------:R-:W-:Y:S02]  /*1580*/  IMAD.MOV.U32 R5, RZ, RZ, c[0x0][0x0] ;  /* 0x00000000ff057624 */ /* 0x000fe400078e00ff */
        /* <DEDUP_REMOVED lines=13> */
.L_x_7669:
[----:B------:R-:W-:Y:S05]  /*1660*/  BSYNC B0 ;  /* 0x0000000000007941 */ /* 0x000fea0003800000 */
.L_x_7668:
        /* <DEDUP_REMOVED lines=10> */
[----:B------:R-:W-:-:S04]  /*1710*/  IMAD R2, R5, 0x2, R2 ;  /* 0x0000000205027824 */ /* 0x000fc800078e0202 */
        /* <DEDUP_REMOVED lines=8> */
.L_x_7671:
[----:B------:R-:W-:Y:S05]  /*17a0*/  BSYNC B0 ;  /* 0x0000000000007941 */ /* 0x000fea0003800000 */
.L_x_7670:
        /* <DEDUP_REMOVED lines=9> */
[----:B0-----:R-:W-:-:S05]  /*1840*/  LEA R2, R3, R2, 0x1 ;  /* 0x0000000203027211 */ /* 0x001fca00078e08ff */
[----:B------:R-:W-:-:S04]  /*1850*/  IMAD R2, R5, 0x2, R2 ;  /* 0x0000000205027824 */ /* 0x000fc800078e0202 */
        /* <DEDUP_REMOVED lines=9> */
.L_x_7673:
[----:B------:R-:W-:Y:S05]  /*18f0*/  BSYNC B0 ;  /* 0x0000000000007941 */ /* 0x000fea0003800000 */
.L_x_7672:
[----:B------:R-:W-:Y:S05]  /*1900*/  @P4 EXIT ;  /* 0x000000000000494d */ /* 0x000fea0003800000 */
        /* <DEDUP_REMOVED lines=17> */
[----:B------:R-:W-:Y:S01]  /*1a20*/  STG.E [R2.64], R5 ;  /* 0x0000000502007986 */ /* 0x000fe2000c101906 */
[----:B------:R-:W-:Y:S05]  /*1a30*/  EXIT ;  /* 0x000000000000794d */ /* 0x000fea0003800000 */
.L_x_7652:
[----:B-1----:R-:W-:Y:S01]  /*1a40*/  IMAD.MOV.U32 R15, RZ, RZ, R11 ;  /* 0x000000ffff0f7224 */ /* 0x002fe200078e000b */
[----:B------:R-:W-:Y:S01]  /*1a50*/  MOV R12, 0x1aa0 ;  /* 0x00001aa0000c7802 */ /* 0x000fe20000000f00 */
[----:B------:R-:W-:Y:S02]  /*1a60*/  IMAD.MOV.U32 R20, RZ, RZ, 0x10 ;  /* 0x00000010ff147424 */ /* 0x000fe400078e00ff */
[----:B------:R-:W-:Y:S02]  /*1a70*/  IMAD.MOV.U32 R17, RZ, RZ, 0x1f ;  /* 0x0000001fff117424 */ /* 0x000fe400078e00ff */
[----:B------:R-:W-:Y:S02]  /*1a80*/  IMAD.MOV.U32 R22, RZ, RZ, -0x1 ;  /* 0xffffffffff167424 */ /* 0x000fe400078e00ff */
[----:B------:R-:W-:Y:S05]  /*1a90*/  CALL.REL.NOINC `($__internal_76_$__cuda_sm70_shflsync_down_p) ;  /* 0x0000041000007944 */ /* 0x000fea0003c00000 */
[----:B-1----:R-:W-:Y:S01]  /*1aa0*/  IMAD.MOV.U32 R10, RZ, RZ, R17 ;  /* 0x000000ffff0a7224 */ /* 0x002fe200078e0011 */
[----:B0-----:R-:W-:Y:S05]  /*1ab0*/  BRA `(.L_x_7674) ;  /* 0xffffee1000007947 */ /* 0x001fea000383ffff */
.L_x_7653:
[----:B------:R-:W-:Y:S01]  /*1ac0*/  IMAD.MOV.U32 R20, RZ, RZ, 0x8 ;  /* 0x00000008ff147424 */ /* 0x000fe200078e00ff */
[----:B------:R-:W-:Y:S01]  /*1ad0*/  MOV R12, 0x1b10 ;  /* 0x00001b10000c7802 */ /* 0x000fe20000000f00 */
[----:B------:R-:W-:-:S02]  /*1ae0*/  IMAD.MOV.U32 R17, RZ, RZ, 0x1f ;  /* 0x0000001fff117424 */ /* 0x000fc400078e00ff */
[----:B------:R-:W-:Y:S02]  /*1af0*/  IMAD.MOV.U32 R22, RZ, RZ, -0x1 ;  /* 0xffffffffff167424 */ /* 0x000fe400078e00ff */
[----:B0-----:R-:W-:Y:S05]  /*1b00*/  CALL.REL.NOINC `($__internal_76_$__cuda_sm70_shflsync_down_p) ;  /* 0x000003a000007944 */ /* 0x001fea0003c00000 */
[----:B-1----:R-:W-:Y:S01]  /*1b10*/  FSETP.GEU.FTZ.AND P6, PT, R15, R17, PT ;  /* 0x000000110f00720b */ /* 0x002fe20003fde000 */
[----:B0-----:R-:W-:Y:S01]  /*1b20*/  HFMA2.MMA R20, -RZ, RZ, 0, 2.384185791015625e-07 ;  /* 0x00000004ff147435 */ /* 0x001fe200000001ff */
[----:B------:R-:W-:Y:S01]  /*1b30*/  IMAD.MOV.U32 R22, RZ, RZ, -0x1 ;  /* 0xffffffffff167424 */ /* 0x000fe200078e00ff */
[----:B------:R-:W-:Y:S02]  /*1b40*/  MOV R12, 0x1b80 ;  /* 0x00001b80000c7802 */ /* 0x000fe40000000f00 */
[----:B------:R-:W-:Y:S01]  /*1b50*/  FSEL R15, R17, R15, !P6 ;  /* 0x0000000f110f7208 */ /* 0x000fe20007000000 */
[----:B------:R-:W-:Y:S02]  /*1b60*/  IMAD.MOV.U32 R17, RZ, RZ, 0x1f ;  /* 0x0000001fff117424 */ /* 0x000fe400078e00ff */
[----:B------:R-:W-:Y:S05]  /*1b70*/  CALL.REL.NOINC `($__internal_76_$__cuda_sm70_shflsync_down_p) ;  /* 0x0000033000007944 */ /* 0x000fea0003c00000 */
[----:B-1----:R-:W-:Y:S01]  /*1b80*/  FSETP.GEU.FTZ.AND P6, PT, R15, R17, PT ;  /* 0x000000110f00720b */ /* 0x002fe20003fde000 */
[----:B0-----:R-:W-:Y:S01]  /*1b90*/  IMAD.MOV.U32 R20, RZ, RZ, 0x2 ;  /* 0x00000002ff147424 */ /* 0x001fe200078e00ff */
[----:B------:R-:W-:Y:S01]  /*1ba0*/  MOV R12, 0x1bf0 ;  /* 0x00001bf0000c7802 */ /* 0x000fe20000000f00 */
[----:B------:R-:W-:Y:S01]  /*1bb0*/  IMAD.MOV.U32 R22, RZ, RZ, -0x1 ;  /* 0xffffffffff167424 */ /* 0x000fe200078e00ff */
[----:B------:R-:W-:Y:S01]  /*1bc0*/  FSEL R15, R17, R15, !P6 ;  /* 0x0000000f110f7208 */ /* 0x000fe20007000000 */
[----:B------:R-:W-:-:S03]  /*1bd0*/  IMAD.MOV.U32 R17, RZ, RZ, 0x1f ;  /* 0x0000001fff117424 */ /* 0x000fc600078e00ff */
        /* <DEDUP_REMOVED lines=8> */
[----:B-1----:R-:W-:Y:S01]  /*1c60*/  IMAD.MOV.U32 R12, RZ, RZ, R17 ;  /* 0x000000ffff0c7224 */ /* 0x002fe200078e0011 */
[----:B0-----:R-:W-:Y:S05]  /*1c70*/  BRA `(.L_x_7675) ;  /* 0xffffed2000007947 */ /* 0x001fea000383ffff */
.L_x_7656:
[----:B-1----:R-:W-:Y:S01]  /*1c80*/  IMAD.MOV.U32 R15, RZ, RZ, R16 ;  /* 0x000000ffff0f7224 */ /* 0x002fe200078e0010 */
[----:B------:R-:W-:Y:S01]  /*1c90*/  MOV R12, 0x1ce0 ;  /* 0x00001ce0000c7802 */ /* 0x000fe20000000f00 */
[----:B------:R-:W-:-:S02]  /*1ca0*/  IMAD.MOV.U32 R20, RZ, RZ, 0x10 ;  /* 0x00000010ff147424 */ /* 0x000fc400078e00ff */
[----:B0-----:R-:W-:Y:S02]  /*1cb0*/  IMAD.MOV.U32 R17, RZ, RZ, 0x1f ;  /* 0x0000001fff117424 */ /* 0x001fe400078e00ff */
[----:B------:R-:W-:Y:S02]  /*1cc0*/  IMAD.MOV.U32 R22, RZ, RZ, -0x1 ;  /* 0xffffffffff167424 */ /* 0x000fe400078e00ff */
[----:B------:R-:W-:Y:S05]  /*1cd0*/  CALL.REL.NOINC `($__internal_76_$__cuda_sm70_shflsync_down_p) ;  /* 0x000001d000007944 */ /* 0x000fea0003c00000 */
[----:B-1----:R-:W-:Y:S01]  /*1ce0*/  IMAD.MOV.U32 R13, RZ, RZ, R17 ;  /* 0x000000ffff0d7224 */ /* 0x002fe200078e0011 */
[----:B0-----:R-:W-:Y:S05]  /*1cf0*/  BRA `(.L_x_7676) ;  /* 0xfffff1c000007947 */ /* 0x001fea000383ffff */
.L_x_7657:
[----:B------:R-:W-:Y:S01]  /*1d00*/  IMAD.MOV.U32 R15, RZ, RZ, R16 ;  /* 0x000000ffff0f7224 */ /* 0x000fe200078e0010 */
[----:B------:R-:W-:Y:S01]  /*1d10*/  MOV R20, 0x8 ;  /* 0x0000000800147802 */ /* 0x000fe20000000f00 */
[----:B0-----:R-:W-:Y:S01]  /*1d20*/  IMAD.MOV.U32 R17, RZ, RZ, 0x1f ;  /* 0x0000001fff117424 */ /* 0x001fe200078e00ff */
[----:B------:R-:W-:Y:S01]  /*1d30*/  MOV R12, 0x1d60 ;  /* 0x00001d60000c7802 */ /* 0x000fe20000000f00 */
[----:B------:R-:W-:Y:S02]  /*1d40*/  IMAD.MOV.U32 R22, RZ, RZ, -0x1 ;  /* 0xffffffffff167424 */ /* 0x000fe400078e00ff */
[----:B------:R-:W-:Y:S05]  /*1d50*/  CALL.REL.NOINC `($__internal_76_$__cuda_sm70_shflsync_down_p) ;  /* 0x0000015000007944 */ /* 0x000fea0003c00000 */
[----:B01----:R-:W-:Y:S01]  /*1d60*/  FADD.FTZ R15, R16, R17 ;  /* 0x00000011100f7221 */ /* 0x003fe20000010000 */
[----:B------:R-:W-:Y:S01]  /*1d70*/  MOV R12, 0x1dc0 ;  /* 0x00001dc0000c7802 */ /* 0x000fe20000000f00 */
[----:B------:R-:W-:Y:S02]  /*1d80*/  IMAD.MOV.U32 R20, RZ, RZ, 0x4 ;  /* 0x00000004ff147424 */ /* 0x000fe400078e00ff */
[----:B------:R-:W-:-:S02]  /*1d90*/  IMAD.MOV.U32 R17, RZ, RZ, 0x1f ;  /* 0x0000001fff117424 */ /* 0x000fc400078e00ff */
[----:B------:R-:W-:Y:S02]  /*1da0*/  IMAD.MOV.U32 R22, RZ, RZ, -0x1 ;  /* 0xffffffffff167424 */ /* 0x000fe400078e00ff */
[----:B------:R-:W-:Y:S05]  /*1db0*/  CALL.REL.NOINC `($__internal_76_$__cuda_sm70_shflsync_down_p) ;  /* 0x000000f000007944 */ /* 0x000fea0003c00000 */
[----:B01----:R-:W-:Y:S01]  /*1dc0*/  FADD.FTZ R15, R15, R17 ;  /* 0x000000110f0f7221 */ /* 0x003fe20000010000 */
[----:B------:R-:W-:Y:S01]  /*1dd0*/  MOV R12, 0x1e20 ;  /* 0x00001e20000c7802 */ /* 0x000fe20000000f00 */
[----:B------:R-:W-:Y:S02]  /*1de0*/  IMAD.MOV.U32 R20, RZ, RZ, 0x2 ;  /* 0x00000002ff147424 */ /* 0x000fe400078e00ff */
[----:B------:R-:W-:Y:S02]  /*1df0*/  IMAD.MOV.U32 R17, RZ, RZ, 0x1f ;  /* 0x0000001fff117424 */ /* 0x000fe400078e00ff */
[----:B------:R-:W-:Y:S02]  /*1e00*/  IMAD.MOV.U32 R22, RZ, RZ, -0x1 ;  /* 0xffffffffff167424 */ /* 0x000fe400078e00ff */
[----:B------:R-:W-:Y:S05]  /*1e10*/  CALL.REL.NOINC `($__internal_76_$__cuda_sm70_shflsync_down_p) ;  /* 0x0000009000007944 */ /* 0x000fea0003c00000 */
[----:B-1----:R-:W-:Y:S01]  /*1e20*/  FADD.FTZ R14, R15, R17 ;  /* 0x000000110f0e7221 */ /* 0x002fe20000010000 */
[----:B------:R-:W-:Y:S01]  /*1e30*/  MOV R12, 0x1e90 ;  /* 0x00001e90000c7802 */ /* 0x000fe20000000f00 */
[----:B0-----:R-:W-:Y:S02]  /*1e40*/  IMAD.MOV.U32 R20, RZ, RZ, 0x1 ;  /* 0x00000001ff147424 */ /* 0x001fe400078e00ff */
[----:B------:R-:W-:-:S02]  /*1e50*/  IMAD.MOV.U32 R17, RZ, RZ, 0x1f ;  /* 0x0000001fff117424 */ /* 0x000fc400078e00ff */
[----:B------:R-:W-:Y:S02]  /*1e60*/  IMAD.MOV.U32 R22, RZ, RZ, -0x1 ;  /* 0xffffffffff167424 */ /* 0x000fe400078e00ff */
[----:B------:R-:W-:Y:S02]  /*1e70*/  IMAD.MOV.U32 R15, RZ, RZ, R14 ;  /* 0x000000ffff0f7224 */ /* 0x000fe400078e000e */
[----:B------:R-:W-:Y:S05]  /*1e80*/  CALL.REL.NOINC `($__internal_76_$__cuda_sm70_shflsync_down_p) ;  /* 0x0000002000007944 */ /* 0x000fea0003c00000 */
[----:B01----:R-:W-:Y:S01]  /*1e90*/  IMAD.MOV.U32 R15, RZ, RZ, R17 ;  /* 0x000000ffff0f7224 */ /* 0x003fe200078e0011 */
[----:B------:R-:W-:Y:S05]  /*1ea0*/  BRA `(.L_x_7677) ;  /* 0xfffff0a000007947 */ /* 0x000fea000383ffff */
        .weak           $__internal_76_$__cuda_sm70_shflsync_down_p
        .type           $__internal_76_$__cuda_sm70_shflsync_down_p,@function
        .size           $__internal_76_$__cuda_sm70_shflsync_down_p,(.L_x_11296 - $__internal_76_$__cuda_sm70_shflsync_down_p)
$__internal_76_$__cuda_sm70_shflsync_down_p:
[----:B------:R-:W-:Y:S01]  /*1eb0*/  IMAD.MOV.U32 R13, RZ, RZ, 0x0 ;  /* 0x00000000ff0d7424 */ /* 0x000fe200078e00ff */
[----:B------:R-:W-:Y:S04]  /*1ec0*/  WARPSYNC R22 ;  /* 0x0000001600007348 */ /* 0x000fe80003800000 */
[----:B------:R0:W1:Y:S01]  /*1ed0*/  SHFL.DOWN PT, R17, R15, R20, R17 ;  /* 0x080000140f117389 */ /* 0x00006200000e0011 */
[----:B------:R-:W-:Y:S05]  /*1ee0*/  RET.REL.NODEC R12 `(_ZN2at6native43_GLOBAL__N__9ae7fba5_10_SoftMax_cu_9f978f6322cunn_SoftMaxForwardRegIfffNS1_22SoftMaxForwardEpilogueElLi9EEEvPT1_PKT_T3_) ;  /* 0xffffe1100c007950 */ /* 0x000fea0003c3ffff */
.L_x_7678:
        /* <DEDUP_REMOVED lines=9> */
.L_x_11296:


//--------------------- .text._ZN2at6native43_GLOBAL__N__9ae7fba5_10_SoftMax_cu_9f978f6322cunn_SoftMaxForwardRegIfffNS1_22SoftMaxForwardEpilogueElLi8EEEvPT1_PKT_T3_ --------------------------
	.section	.text._ZN2at6native43_GLOBAL__N__9ae7fba5_10_SoftMax_cu_9f978f6322cunn_SoftMaxForwardRegIfffNS1_22SoftMaxForwardEpilogueElLi8EEEvPT1_PKT_T3_,"ax",@progbits
	.sectioninfo	@"SHI_REGISTERS=35"
	.align	128
.text._ZN2at6native43_GLOBAL__N__9ae7fba5_10_SoftMax_cu_9f978f6322cunn_SoftMaxForwardRegIfffNS1_22SoftMaxForwardEpilogueElLi8EEEvPT1_PKT_T3_:
        .type           _ZN2at6native43_GLOBAL__N__9ae7fba5_10_SoftMax_cu_9f978f6322cunn_SoftMaxForwardRegIfffNS1_22SoftMaxForwardEpilogueElLi8EEEvPT1_PKT_T3_,@function
        .size           _ZN2at6native43_GLOBAL__N__9ae7fba5_10_SoftMax_cu_9f978f6322cunn_SoftMaxForwardRegIfffNS1_22SoftMaxForwardEpilogueElLi8EEEvPT1_PKT_T3_,(.L_x_11298 - _ZN2at6native43_GLOBAL__N__9ae7fba5_10_SoftMax_cu_9f978f6322cunn_SoftMaxForwardRegIfffNS1_22SoftMaxForwardEpilogueElLi8EEEvPT1_PKT_T3_)
        .other          _ZN2at6native43_GLOBAL__N__9ae7fba5_10_SoftMax_cu_9f978f6322cunn_SoftMaxForwardRegIfffNS1_22SoftMaxForwardEpilogueElLi8EEEvPT1_PKT_T3_,@"STO_CUDA_ENTRY STV_DEFAULT"
_ZN2at6native43_GLOBAL__N__9ae7fba5_10_SoftMax_cu_9f978f6322cunn_SoftMaxForwardRegIfffNS1_22SoftMaxForwardEpilogueElLi8EEEvPT1_PKT_T3_:
        /* <DEDUP_REMOVED lines=52> */
[----:B------:R-:W2:Y:S01]  /*0340*/  @!P1 LDG.E R6, [R18.64] ;  /* 0x0000000612069981 */ /* 0x000ea2000c1e1900 */
[----:B------:R-:W-:Y:S01]  /*0350*/  @!P2 LEA.HI.X R21, R22, c[0x0][0x16c], R11, 0x2, P4 ;  /* 0x00005b001615aa11 */ /* 0x000fe200020f140b */
[----:B------:R-:W-:Y:S01]  /*0360*/  @!P3 IMAD R11, R0, c[0x0][0x174], R25 ;  /* 0x00005d00000bba24 */ /* 0x000fe200078e0219 */
[----:B------:R-:W-:-:S02]  /*0370*/  @!P3 LEA R22, P4, R24, c[0x0][0x168], 0x2 ;  /* 0x00005a001816ba11 */ /* 0x000fc400078810ff */
[----:B------:R-:W-:Y:S01]  /*0380*/  SHF.R.S32.HI R27, RZ, 0x1f, R26 ;  /* 0x0000001fff1b7819 */ /* 0x000fe2000001141a */
[----:B------:R-:W3:Y:S01]  /*0390*/  @!P2 LDG.E R7, [R20.64] ;  /* 0x000000061407a981 */ /* 0x000ee2000c1e1900 */
[----:B------:R-:W-:Y:S02]  /*03a0*/  @!P3 LEA.HI.X R23, R24, c[0x0][0x16c], R11, 0x2, P4 ;  /* 0x00005b001817ba11 */ /* 0x000fe400020f140b */
[----:B------:R-:W-:Y:S02]  /*03b0*/  ISETP.GE.U32.AND P4, PT, R26, c[0x0][0x170], PT ;  /* 0x00005c001a007a0c */ /* 0x000fe40003f86070 */
[----:B------:R-:W-:Y:S01]  /*03c0*/  ISETP.NE.AND P0, PT, R31, RZ, PT ;  /* 0x000000ff1f00720c */ /* 0x000fe20003f05270 */
[----:B------:R-:W4:Y:S01]  /*03d0*/  @!P3 LDG.E R8, [R22.64] ;  /* 0x000000061608b981 */ /* 0x000f22000c1e1900 */
[----:B------:R-:W-:-:S11]  /*03e0*/  ISETP.GE.AND.EX P4, PT, R27, c[0x0][0x174], PT, P4 ;  /* 0x00005d001b007a0c */ /* 0x000fd60003f86340 */
[----:B------:R0:W5:Y:S02]  /*03f0*/  @!P0 LDG.E R2, [R12.64] ;  /* 0x000000060c028981 */ /* 0x000164000c1e1900 */
        /* <DEDUP_REMOVED lines=10> */
[----:B------:R-:W-:-:S04]  /*04a0*/  @!P5 LEA R28, P6, R26, c[0x0][0x168], 0x2 ;  /* 0x00005a001a1cda11 */ /* 0x000fc800078c10ff */
[----:B------:R-:W-:Y:S02]  /*04b0*/  @!P5 LEA.HI.X R29, R26, c[0x0][0x16c], R11, 0x2, P6 ;  /* 0x00005b001a1dda11 */ /* 0x000fe400030f140b */
[----:B------:R-:W-:-:S03]  /*04c0*/  ISETP.NE.AND P6, PT, R30, RZ, PT ;  /* 0x000000ff1e00720c */ /* 0x000fc60003fc5270 */
[----:B------:R-:W2:Y:S01]  /*04d0*/  @!P5 LDG.E R3, [R28.64] ;  /* 0x000000061c03d981 */ /* 0x000ea2000c1e1900 */
[----:B------:R-:W-:-:S09]  /*04e0*/  ISETP.NE.AND P0, PT, R32, RZ, PT ;  /* 0x000000ff2000720c */ /* 0x000fd20003f05270 */
[----:B------:R-:W3:Y:S04]  /*04f0*/  @!P6 LDG.E R4, [R14.64] ;  /* 0x000000060e04e981 */ /* 0x000ee8000c1e1900 */
[----:B------:R-:W3:Y:S01]  /*0500*/  @!P0 LDG.E R5, [R16.64] ;  /* 0x0000000610058981 */ /* 0x000ee2000c1e1900 */
[----:B0-----:R-:W-:-:S03]  /*0510*/  P2R R12, PR, RZ, 0x40 ;  /* 0x00000040ff0c7803 */ /* 0x001fc60000000000 */
[----:B------:R-:W-:Y:S01]  /*0520*/  BAR.SYNC.DEFER_BLOCKING 0x0 ;  /* 0x0000000000007b1d */ /* 0x000fe20000010000 */
[----:B------:R-:W-:Y:S01]  /*0530*/  ISETP.NE.AND P6, PT, R31, RZ, PT ;  /* 0x000000ff1f00720c */ /* 0x000fe20003fc5270 */
[----:B------:R-:W-:-:S04]  /*0540*/  IMAD.MOV.U32 R11, RZ, RZ, -0x800001 ;  /* 0xff7fffffff0b7424 */ /* 0x000fc800078e00ff */
[----:B------:R-:W-:Y:S02]  /*0550*/  ULDC UR4, c[0x0][0x0] ;  /* 0x0000000000047ab9 */ /* 0x000fe40000000800 */
[----:B------:R-:W-:Y:S01]  /*0560*/  USHF.R.U32.HI UR4, URZ, 0x5, UR4 ;  /* 0x000000053f047899 */ /* 0x000fe20008011604 */
[----:B------:R-:W-:Y:S01]  /*0570*/  BSSY B0, `(.L_x_7679) ;  /* 0x000003a000007945 */ /* 0x000fe20003800000 */
[----:B--2---:R-:W-:-:S04]  /*0580*/  @!P5 FMNMX.FTZ R11, R3, -3.40282346638528859812e+38, !PT ;  /* 0xff7fffff030bd809 */ /* 0x004fc80007810000 */
[----:B-----5:R-:W-:Y:S02]  /*0590*/  @!P6 FMNMX.FTZ R11, R11, R2, !PT ;  /* 0x000000020b0be209 */ /* 0x020fe40007810000 */
[----:B------:R-:W-:-:S13]  /*05a0*/  ISETP.NE.AND P6, PT, R12, RZ, PT ;  /* 0x000000ff0c00720c */ /* 0x000fda0003fc5270 */
[----:B---3--:R-:W-:-:S04]  /*05b0*/  @!P6 FMNMX.FTZ R11, R11, R4, !PT ;  /* 0x000000040b0be209 */ /* 0x008fc80007810000 */
[----:B------:R-:W-:-:S04]  /*05c0*/  @!P0 FMNMX.FTZ R11, R11, R5, !PT ;  /* 0x000000050b0b8209 */ /* 0x000fc80007810000 */
[----:B------:R-:W-:-:S04]  /*05d0*/  @!P1 FMNMX.FTZ R11, R11, R6, !PT ;  /* 0x000000060b0b9209 */ /* 0x000fc80007810000 */
[----:B------:R-:W-:-:S04]  /*05e0*/  @!P2 FMNMX.FTZ R11, R11, R7, !PT ;  /* 0x000000070b0ba209 */ /* 0x000fc80007810000 */
[----:B----4-:R-:W-:-:S04]  /*05f0*/  @!P3 FMNMX.FTZ R11, R11, R8, !PT ;  /* 0x000000080b0bb209 */ /* 0x010fc80007810000 */
        /* <DEDUP_REMOVED lines=27> */
[----:B0-----:R-:W-:-:S09]  /*07b0*/  P2R R17, PR, RZ, 0x40 ;  /* 0x00000040ff117803 */ /* 0x001fd20000000000 */
[----:B------:R0:W1:Y:S01]  /*07c0*/  @!P6 LDS R15, [R11.X4] ;  /* 0x000000000b0fe984 */ /* 0x0000620000004800 */
[----:B------:R-:W-:-:S04]  /*07d0*/  ISETP.GT.U32.AND P6, PT, R10, 0x3e, PT ;  /* 0x0000003e0a00780c */ /* 0x000fc80003fc4070 */
[----:B------:R-:W-:-:S09]  /*07e0*/  P2R R18, PR, RZ, 0x40 ;  /* 0x00000040ff127803 */ /* 0x000fd20000000000 */
[----:B------:R-:W-:Y:S05]  /*07f0*/  @P6 BRA `(.L_x_7680) ;  /* 0x0000011000006947 */ /* 0x000fea0003800000 */
[----:B0-----:R-:W-:Y:S05]  /*0800*/  BRA.DIV ~URZ, `(.L_x_7681) ;  /* 0x00000fb27f007947 */ /* 0x001fea000b800000 */
[----:B-1----:R0:W1:Y:S02]  /*0810*/  SHFL.DOWN PT, R10, R15, 0x10, 0x1f ;  /* 0x0a001f000f0a7f89 */ /* 0x00206400000e0000 */
.L_x_7701:
        /* <DEDUP_REMOVED lines=13> */
.L_x_7702:
[----:B-1----:R-:W-:-:S04]  /*08f0*/  FSETP.GEU.FTZ.AND P6, PT, R15, R12, PT ;  /* 0x0000000c0f00720b */ /* 0x002fc80003fde000 */
[----:B0-----:R-:W-:-:S04]  /*0900*/  FSEL R15, R12, R15, !P6 ;  /* 0x0000000f0c0f7208 */ /* 0x001fc80007000000 */
.L_x_7680:
[----:B0-----:R-:W-:Y:S05]  /*0910*/  BSYNC B0 ;  /* 0x0000000000007941 */ /* 0x001fea0003800000 */
.L_x_7679:
        /* <DEDUP_REMOVED lines=8> */
[----:B------:R-:W-:Y:S01]  /*09a0*/  ISETP.NE.AND P6, PT, R30, RZ, PT ;  /* 0x000000ff1e00720c */ /* 0x000fe20003fc5270 */
[----:B------:R-:W-:Y:S01]  /*09b0*/  BSSY B0, `(.L_x_7683) ;  /* 0x0000049000007945 */ /* 0x000fe20003800000 */
[----:B------:R-:W1:Y:S02]  /*09c0*/  LDS R10, [RZ] ;  /* 0x00000000ff0a7984 */ /* 0x000e640000000800 */
[----:B-1----:R-:W-:-:S07]  /*09d0*/  @!P5 FADD.FTZ R12, R3, -R10 ;  /* 0x8000000a030cd221 */ /* 0x002fce0000010000 */
[--C-:B0-----:R-:W-:Y:S02]  /*09e0*/  @!P4 FADD.FTZ R15, R2, -R10.reuse ;  /* 0x8000000a020fc221 */ /* 0x101fe40000010000 */
[----:B------:R-:W-:Y:S02]  /*09f0*/  @!P5 FMUL.FTZ R12, R12, 1.4426950216293334961 ;  /* 0x3fb8aa3b0c0cd820 */ /* 0x000fe40000410000 */
[--C-:B------:R-:W-:Y:S02]  /*0a00*/  @!P1 FADD.FTZ R22, R6, -R10.reuse ;  /* 0x8000000a06169221 */ /* 0x100fe40000010000 */
[----:B------:R0:W1:Y:S01]  /*0a10*/  @!P5 MUFU.EX2 R13, R12 ;  /* 0x0000000c000dd308 */ /* 0x0000620000000800 */
[----:B------:R-:W-:Y:S02]  /*0a20*/  @!P4 FMUL.FTZ R15, R15, 1.4426950216293334961 ;  /* 0x3fb8aa3b0f0fc820 */ /* 0x000fe40000410000 */
[----:B------:R-:W-:Y:S02]  /*0a30*/  @!P1 FMUL.FTZ R22, R22, 1.4426950216293334961 ;  /* 0x3fb8aa3b16169820 */ /* 0x000fe40000410000 */
[----:B------:R-:W-:-:S02]  /*0a40*/  @!P6 FADD.FTZ R16, R4, -R10 ;  /* 0x8000000a0410e221 */ /* 0x000fc40000010000 */
[--C-:B------:R-:W-:Y:S01]  /*0a50*/  @!P0 FADD.FTZ R20, R5, -R10.reuse ;  /* 0x8000000a05148221 */ /* 0x100fe20000010000 */
[----:B------:R-:W2:Y:S01]  /*0a60*/  @!P4 MUFU.EX2 R15, R15 ;  /* 0x0000000f000fc308 */ /* 0x000ea20000000800 */
[----:B0-----:R-:W-:Y:S01]  /*0a70*/  IMAD.MOV.U32 R12, RZ, RZ, RZ ;  /* 0x000000ffff0c7224 */ /* 0x001fe200078e00ff */
[----:B------:R-:W-:Y:S01]  /*0a80*/  BAR.SYNC.DEFER_BLOCKING 0x0 ;  /* 0x0000000000007b1d */ /* 0x000fe20000010000 */
[----:B------:R-:W-:Y:S01]  /*0a90*/  @!P6 FMUL.FTZ R16, R16, 1.4426950216293334961 ;  /* 0x3fb8aa3b1010e820 */ /* 0x000fe20000410000 */
[----:B------:R-:W-:Y:S01]  /*0aa0*/  ISETP.NE.AND P4, PT, R19, RZ, PT ;  /* 0x000000ff1300720c */ /* 0x000fe20003f85270 */
[----:B------:R-:W-:Y:S02]  /*0ab0*/  @!P0 FMUL.FTZ R20, R20, 1.4426950216293334961 ;  /* 0x3fb8aa3b14148820 */ /* 0x000fe40000410000 */
[----:B------:R-:W-:Y:S01]  /*0ac0*/  @!P2 FADD.FTZ R24, R7, -R10 ;  /* 0x8000000a0718a221 */ /* 0x000fe20000010000 */
[----:B------:R0:W-:Y:S01]  /*0ad0*/  @!P1 MUFU.EX2 R23, R22 ;  /* 0x0000001600179308 */ /* 0x0001e20000000800 */
[----:B-1----:R-:W-:-:S02]  /*0ae0*/  @!P5 FADD.FTZ R12, RZ, R13 ;  /* 0x0000000dff0cd221 */ /* 0x002fc40000010000 */
[----:B------:R-:W-:Y:S02]  /*0af0*/  @!P2 FMUL.FTZ R24, R24, 1.4426950216293334961 ;  /* 0x3fb8aa3b1818a820 */ /* 0x000fe40000410000 */
[----:B------:R-:W-:-:S03]  /*0b00*/  @!P3 FADD.FTZ R26, R8, -R10 ;  /* 0x8000000a081ab221 */ /* 0x000fc60000010000 */
[----:B------:R-:W1:Y:S01]  /*0b10*/  @!P6 MUFU.EX2 R19, R16 ;  /* 0x000000100013e308 */ /* 0x000e620000000800 */
[----:B0-----:R-:W-:Y:S01]  /*0b20*/  P2R R22, PR, RZ, 0x20 ;  /* 0x00000020ff167803 */ /* 0x001fe20000000000 */
[----:B------:R-:W-:Y:S01]  /*0b30*/  @!P3 FMUL.FTZ R26, R26, 1.4426950216293334961 ;  /* 0x3fb8aa3b1a1ab820 */ /* 0x000fe20000410000 */
[----:B------:R-:W-:-:S05]  /*0b40*/  ISETP.NE.AND P5, PT, R31, RZ, PT ;  /* 0x000000ff1f00720c */ /* 0x000fca0003fa5270 */
[----:B------:R-:W0:Y:S08]  /*0b50*/  @!P0 MUFU.EX2 R21, R20 ;  /* 0x0000001400158308 */ /* 0x000e300000000800 */
[----:B--2---:R-:W-:Y:S01]  /*0b60*/  @!P5 FADD.FTZ R12, R12, R15 ;  /* 0x0000000f0c0cd221 */ /* 0x004fe20000010000 */
[----:B------:R-:W2:Y:S01]  /*0b70*/  @!P2 MUFU.EX2 R25, R24 ;  /* 0x000000180019a308 */ /* 0x000ea20000000800 */
[----:B------:R-:W-:Y:S01]  /*0b80*/  @!P4 FADD.FTZ R15, R9, -R10 ;  /* 0x8000000a090fc221 */ /* 0x000fe20000010000 */
[----:B------:R-:W-:Y:S01]  /*0b90*/  ISETP.NE.AND P5, PT, R17, RZ, PT ;  /* 0x000000ff1100720c */ /* 0x000fe20003fa5270 */
[----:B-1----:R-:W-:Y:S01]  /*0ba0*/  @!P6 FADD.FTZ R12, R12, R19 ;  /* 0x000000130c0ce221 */ /* 0x002fe20000010000 */
[----:B------:R-:W-:Y:S01]  /*0bb0*/  ISETP.NE.AND P6, PT, R11, RZ, PT ;  /* 0x000000ff0b00720c */ /* 0x000fe20003fc5270 */
[----:B------:R-:W-:-:S02]  /*0bc0*/  @!P4 FMUL.FTZ R15, R15, 1.4426950216293334961 ;  /* 0x3fb8aa3b0f0fc820 */ /* 0x000fc40000410000 */
[----:B0-----:R-:W-:Y:S01]  /*0bd0*/  @!P0 FADD.FTZ R12, R12, R21 ;  /* 0x000000150c0c8221 */ /* 0x001fe20000010000 */
[----:B------:R-:W0:Y:S03]  /*0be0*/  @!P3 MUFU.EX2 R13, R26 ;  /* 0x0000001a000db308 */ /* 0x000e260000000800 */
[----:B------:R-:W-:-:S05]  /*0bf0*/  @!P1 FADD.FTZ R12, R12, R23 ;  /* 0x000000170c0c9221 */ /* 0x000fca0000010000 */
[----:B------:R-:W1:Y:S01]  /*0c00*/  @!P4 MUFU.EX2 R15, R15 ;  /* 0x0000000f000fc308 */ /* 0x000e620000000800 */
[----:B--2---:R-:W-:Y:S01]  /*0c10*/  @!P2 FADD.FTZ R12, R12, R25 ;  /* 0x000000190c0ca221 */ /* 0x004fe20000010000 */
[----:B------:R-:W-:-:S04]  /*0c20*/  @!P6 SHF.R.S32.HI R19, RZ, 0x1f, R14 ;  /* 0x0000001fff13e819 */ /* 0x000fc8000001140e */
[----:B------:R-:W-:Y:S01]  /*0c30*/  @!P6 LEA.HI R19, R19, R14, RZ, 0x5 ;  /* 0x0000000e1313e211 */ /* 0x000fe200078f28ff */
[----:B0-----:R-:W-:-:S03]  /*0c40*/  @!P3 FADD.FTZ R12, R12, R13 ;  /* 0x0000000d0c0cb221 */ /* 0x001fc60000010000 */
[----:B------:R-:W-:Y:S01]  /*0c50*/  @!P6 SHF.R.S32.HI R19, RZ, 0x5, R19 ;  /* 0x00000005ff13e819 */ /* 0x000fe20000011413 */
        /* <DEDUP_REMOVED lines=11> */
[----:B------:R-:W-:-:S03]  /*0d10*/  IMAD.MOV.U32 R15, RZ, RZ, RZ ;  /* 0x000000ffff0f7224 */ /* 0x000fc600078e00ff */
        /* <DEDUP_REMOVED lines=8> */
.L_x_7703:
[----:B01----:R-:W-:Y:S01]  /*0da0*/  FADD.FTZ R15, R15, R12 ;  /* 0x0000000c0f0f7221 */ /* 0x003fe20000010000 */
[----:B------:R-:W-:Y:S05]  /*0db0*/  BRA.DIV ~URZ, `(.L_x_7686) ;  /* 0x00000ca27f007947 */ /* 0x000fea000b800000 */
[----:B------:R-:W0:Y:S02]  /*0dc0*/  SHFL.DOWN PT, R11, R15, 0x8, 0x1f ;  /* 0x09001f000f0b7f89 */ /* 0x000e2400000e0000 */
[----:B0-----:R-:W-:-:S05]  /*0dd0*/  FADD.FTZ R11, R15, R11 ;  /* 0x0000000b0f0b7221 */ /* 0x001fca0000010000 */
[----:B------:R-:W0:Y:S02]  /*0de0*/  SHFL.DOWN PT, R12, R11, 0x4, 0x1f ;  /* 0x08801f000b0c7f89 */ /* 0x000e2400000e0000 */
[----:B0-----:R-:W-:-:S05]  /*0df0*/  FADD.FTZ R12, R11, R12 ;  /* 0x0000000c0b0c7221 */ /* 0x001fca0000010000 */
[----:B------:R-:W0:Y:S02]  /*0e00*/  SHFL.DOWN PT, R13, R12, 0x2, 0x1f ;  /* 0x08401f000c0d7f89 */ /* 0x000e2400000e0000 */
[----:B0-----:R-:W-:-:S05]  /*0e10*/  FADD.FTZ R15, R12, R13 ;  /* 0x0000000d0c0f7221 */ /* 0x001fca0000010000 */
[----:B------:R0:W1:Y:S02]  /*0e20*/  SHFL.DOWN PT, R16, R15, 0x1, 0x1f ;  /* 0x08201f000f107f89 */ /* 0x00006400000e0000 */
.L_x_7704:
[----:B01----:R-:W-:Y:S02]  /*0e30*/  FADD.FTZ R15, R16, R15 ;  /* 0x0000000f100f7221 */ /* 0x003fe40000010000 */
.L_x_7684:
[----:B------:R-:W-:Y:S05]  /*0e40*/  BSYNC B0 ;  /* 0x0000000000007941 */ /* 0x000fea0003800000 */
.L_x_7683:
        /* <DEDUP_REMOVED lines=9> */
[----:B-1----:R-:W-:-:S04]  /*0ee0*/  IMAD.WIDE.U32 R14, R0, c[0x0][0x170], R12 ;  /* 0x00005c00000e7a25 */ /* 0x002fc800078e000c */
[----:B------:R-:W-:Y:S01]  /*0ef0*/  IMAD R13, R0, c[0x0][0x174], R15 ;  /* 0x00005d00000d7a24 */ /* 0x000fe200078e020f */
[----:B------:R-:W-:-:S04]  /*0f00*/  LEA R12, P5, R14, c[0x0][0x160], 0x2 ;  /* 0x000058000e0c7a11 */ /* 0x000fc800078a10ff */
[----:B------:R-:W-:Y:S01]  /*0f10*/  LEA.HI.X R13, R14, c[0x0][0x164], R13, 0x2, P5 ;  /* 0x000059000e0d7a11 */ /* 0x000fe200028f140d */
[----:B------:R-:W-:Y:S02]  /*0f20*/  FADD.FTZ R14, R3, -R10 ;  /* 0x8000000a030e7221 */ /* 0x000fe40000010000 */
[----:B0-----:R-:W-:Y:S02]  /*0f30*/  MUFU.RCP R3, R11 ;  /* 0x0000000b00037308 */ /* 0x001fe40000001000 */
[----:B------:R-:W-:-:S06]  /*0f40*/  FMUL.FTZ R14, R14, 1.4426950216293334961 ;  /* 0x3fb8aa3b0e0e7820 */ /* 0x000fcc0000410000 */
[----:B------:R-:W0:Y:S02]  /*0f50*/  MUFU.EX2 R14, R14 ;  /* 0x0000000e000e7308 */ /* 0x000e240000000800 */
[----:B0-----:R-:W-:-:S05]  /*0f60*/  FMUL.FTZ R3, R14, R3 ;  /* 0x000000030e037220 */ /* 0x001fca0000410000 */
[----:B------:R0:W-:Y:S02]  /*0f70*/  STG.E [R12.64], R3 ;  /* 0x000000030c007986 */ /* 0x0001e4000c101906 */
.L_x_7688:
[----:B------:R-:W-:Y:S05]  /*0f80*/  BSYNC B0 ;  /* 0x0000000000007941 */ /* 0x000fea0003800000 */
.L_x_7687:
[----:B------:R-:W-:Y:S01]  /*0f90*/  ISETP.NE.AND P5, PT, R31, RZ, PT ;  /* 0x000000ff1f00720c */ /* 0x000fe20003fa5270 */
[----:B------:R-:W-:-:S12]  /*0fa0*/  BSSY B0, `(.L_x_7689) ;  /* 0x000000f000007945 */ /* 0x000fd80003800000 */
[----:B------:R-:W-:Y:S05]  /*0fb0*/  @P5 BRA `(.L_x_7690) ;  /* 0x000000d000005947 */ /* 0x000fea0003800000 */
[----:B0-----:R-:W0:Y:S01]  /*0fc0*/  S2R R3, SR_TID.X ;  /* 0x0000000000037919 */ /* 0x001e220000002100 */
[----:B------:R-:W-:Y:S01]  /*0fd0*/  FADD.FTZ R2, R2, -R10 ;  /* 0x8000000a02027221 */ /* 0x000fe20000010000 */
[----:B-1----:R-:W-:Y:S03]  /*0fe0*/  MUFU.RCP R15, R11 ;  /* 0x0000000b000f7308 */ /* 0x002fe60000001000 */
[----:B------:R-:W-:-:S06]  /*0ff0*/  FMUL.FTZ R14, R2, 1.4426950216293334961 ;  /* 0x3fb8aa3b020e7820 */ /* 0x000fcc0000410000 */
[----:B------:R-:W1:Y:S01]  /*1000*/  MUFU.EX2 R14, R14 ;  /* 0x0000000e000e7308 */ /* 0x000e620000000800 */
[----:B0-----:R-:W-:-:S04]  /*1010*/  IADD3 R2, R3, c[0x0][0x0], RZ ;  /* 0x0000000003027a10 */ /* 0x001fc80007ffe0ff */
[----:B------:R-:W-:-:S05]  /*1020*/  SHF.R.S32.HI R3, RZ, 0x1f, R2 ;  /* 0x0000001fff037819 */ /* 0x000fca0000011402 */
[----:B------:R-:W-:-:S04]  /*1030*/  IMAD.WIDE.U32 R12, R0, c[0x0][0x170], R2 ;  /* 0x00005c00000c7a25 */ /* 0x000fc800078e0002 */
[----:B------:R-:W-:Y:S01]  /*1040*/  IMAD R3, R0, c[0x0][0x174], R13 ;  /* 0x00005d0000037a24 */ /* 0x000fe200078e020d */
[----:B------:R-:W-:Y:S01]  /*1050*/  LEA R2, P5, R12, c[0x0][0x160], 0x2 ;  /* 0x000058000c027a11 */ /* 0x000fe200078a10ff */
[----:B-1----:R-:W-:-:S03]  /*1060*/  FMUL.FTZ R13, R14, R15 ;  /* 0x0000000f0e0d7220 */ /* 0x002fc60000410000 */
[----:B------:R-:W-:-:S05]  /*1070*/  LEA.HI.X R3, R12, c[0x0][0x164], R3, 0x2, P5 ;  /* 0x000059000c037a11 */ /* 0x000fca00028f1403 */
[----:B------:R0:W-:Y:S04]  /*1080*/  STG.E [R2.64], R13 ;  /* 0x0000000d02007986 */ /* 0x0001e8000c101906 */
.L_x_7690:
[----:B------:R-:W-:Y:S05]  /*1090*/  BSYNC B0 ;  /* 0x0000000000007941 */ /* 0x000fea0003800000 */
.L_x_7689:
[----:B------:R-:W-:Y:S01]  /*10a0*/  ISETP.NE.AND P5, PT, R30, RZ, PT ;  /* 0x000000ff1e00720c */ /* 0x000fe20003fa5270 */
[----:B------:R-:W-:-:S12]  /*10b0*/  BSSY B0, `(.L_x_7691) ;  /* 0x0000010000007945 */ /* 0x000fd80003800000 */
[----:B------:R-:W-:Y:S05]  /*10c0*/  @P5 BRA `(.L_x_7692) ;  /* 0x000000e000005947 */ /* 0x000fea0003800000 */
[----:B0-----:R-:W0:Y:S01]  /*10d0*/  S2R R2, SR_TID.X ;  /* 0x0000000000027919 */ /* 0x001e220000002100 */
[----:B------:R-:W-:Y:S01]  /*10e0*/  FADD.FTZ R4, R4, -R10 ;  /* 0x8000000a04047221 */ /* 0x000fe20000010000 */
[----:B-1----:R-:W-:Y:S01]  /*10f0*/  MUFU.RCP R15, R11 ;  /* 0x0000000b000f7308 */ /* 0x002fe20000001000 */
[----:B------:R-:W-:Y:S02]  /*1100*/  IMAD.MOV.U32 R3, RZ, RZ, c[0x0][0x0] ;  /* 0x00000000ff037624 */ /* 0x000fe400078e00ff */
[----:B------:R-:W-:-:S06]  /*1110*/  FMUL.FTZ R4, R4, 1.4426950216293334961 ;  /* 0x3fb8aa3b04047820 */ /* 0x000fcc0000410000 */
[----:B------:R-:W1:Y:S01]  /*1120*/  MUFU.EX2 R4, R4 ;  /* 0x0000000400047308 */ /* 0x000e620000000800 */
[----:B0-----:R-:W-:-:S05]  /*1130*/  IMAD R2, R3, 0x2, R2 ;  /* 0x0000000203027824 */ /* 0x001fca00078e0202 */
[----:B------:R-:W-:-:S05]  /*1140*/  SHF.R.S32.HI R3, RZ, 0x1f, R2 ;  /* 0x0000001fff037819 */ /* 0x000fca0000011402 */
[----:B------:R-:W-:-:S04]  /*1150*/  IMAD.WIDE.U32 R12, R0, c[0x0][0x170], R2 ;  /* 0x00005c00000c7a25 */ /* 0x000fc800078e0002 */
[----:B------:R-:W-:Y:S01]  /*1160*/  IMAD R3, R0, c[0x0][0x174], R13 ;  /* 0x00005d0000037a24 */ /* 0x000fe200078e020d */
[----:B------:R-:W-:Y:S01]  /*1170*/  LEA R2, P5, R12, c[0x0][0x160], 0x2 ;  /* 0x000058000c027a11 */ /* 0x000fe200078a10ff */
[----:B-1----:R-:W-:-:S03]  /*1180*/  FMUL.FTZ R13, R4, R15 ;  /* 0x0000000f040d7220 */ /* 0x002fc60000410000 */
[----:B------:R-:W-:-:S05]  /*1190*/  LEA.HI.X R3, R12, c[0x0][0x164], R3, 0x2, P5 ;  /* 0x000059000c037a11 */ /* 0x000fca00028f1403 */
[----:B------:R0:W-:Y:S04]  /*11a0*/  STG.E [R2.64], R13 ;  /* 0x0000000d02007986 */ /* 0x0001e8000c101906 */
.L_x_7692:
[----:B------:R-:W-:Y:S05]  /*11b0*/  BSYNC B0 ;  /* 0x0000000000007941 */ /* 0x000fea0003800000 */
.L_x_7691:
[----:B------:R-:W-:Y:S01]  /*11c0*/  BSSY B0, `(.L_x_7693) ;  /* 0x0000011000007945 */ /* 0x000fe20003800000 */
[----:B------:R-:W-:Y:S05]  /*11d0*/  @P0 BRA `(.L_x_7694) ;  /* 0x000000f000000947 */ /* 0x000fea0003800000 */
[----:B0-----:R-:W0:Y:S01]  /*11e0*/  S2R R2, SR_TID.X ;  /* 0x0000000000027919 */ /* 0x001e220000002100 */
[----:B------:R-:W-:Y:S01]  /*11f0*/  IMAD.MOV.U32 R3, RZ, RZ, c[0x0][0x0] ;  /* 0x00000000ff037624 */ /* 0x000fe200078e00ff */
[----:B------:R-:W-:Y:S01]  /*1200*/  MUFU.RCP R13, R11 ;  /* 0x0000000b000d7308 */ /* 0x000fe20000001000 */
        /* <DEDUP_REMOVED lines=12> */
.L_x_7694:
[----:B------:R-:W-:Y:S05]  /*12d0*/  BSYNC B0 ;  /* 0x0000000000007941 */ /* 0x000fea0003800000 */
.L_x_7693:
        /* <DEDUP_REMOVED lines=17> */
.L_x_7696:
[----:B------:R-:W-:Y:S05]  /*13f0*/  BSYNC B0 ;  /* 0x0000000000007941 */ /* 0x000fea0003800000 */
.L_x_7695:
[----:B------:R-:W-:Y:S01]  /*1400*/  BSSY B0, `(.L_x_7697) ;  /* 0x0000013000007945 */ /* 0x000fe20003800000 */
[----:B------:R-:W-:Y:S05]  /*1410*/  @P2 BRA `(.L_x_7698) ;  /* 0x0000011000002947 */ /* 0x000fea0003800000 */
[----:B0-----:R-:W0:Y:S01]  /*1420*/  S2R R2, SR_TID.X ;  /* 0x0000000000027919 */ /* 0x001e220000002100 */
[----:B------:R-:W-:Y:S01]  /*1430*/  IMAD.MOV.U32 R3, RZ, RZ, c[0x0][0x0] ;  /* 0x00000000ff037624 */ /* 0x000fe200078e00ff */
[----:B------:R-:W-:Y:S01]  /*1440*/  MUFU.RCP R6, R11 ;  /* 0x0000000b00067308 */ /* 0x000fe20000001000 */
        /* <DEDUP_REMOVED lines=14> */
.L_x_7698:
[----:B------:R-:W-:Y:S05]  /*1530*/  BSYNC B0 ;  /* 0x0000000000007941 */ /* 0x000fea0003800000 */
.L_x_7697:
        /* <DEDUP_REMOVED lines=19> */
.L_x_7700:
[----:B------:R-:W-:Y:S05]  /*1670*/  BSYNC B0 ;  /* 0x0000000000007941 */ /* 0x000fea0003800000 */
.L_x_7699:
[----:B------:R-:W-:Y:S05]  /*1680*/  @P4 EXIT ;  /* 0x000000000000494d */ /* 0x000fea0003800000 */
        /* <DEDUP_REMOVED lines=19> */
.L_x_7681:
[----:B------:R-:W-:Y:S01]  /*17c0*/  IMAD.MOV.U32 R16, RZ, RZ, 0x10 ;  /* 0x00000010ff107424 */ /* 0x000fe200078e00ff */
[----:B------:R-:W-:Y:S01]  /*17d0*/  MOV R12, 0x1810 ;  /* 0x00001810000c7802 */ /* 0x000fe20000000f00 */
[----:B------:R-:W-:Y:S02]  /*17e0*/  IMAD.MOV.U32 R19, RZ, RZ, 0x1f ;  /* 0x0000001fff137424 */ /* 0x000fe400078e00ff */
[----:B------:R-:W-:Y:S02]  /*17f0*/  IMAD.MOV.U32 R20, RZ, RZ, -0x1 ;  /* 0xffffffffff147424 */ /* 0x000fe400078e00ff */
[----:B-1----:R-:W-:Y:S05]  /*1800*/  CALL.REL.NOINC `($__internal_77_$__cuda_sm70_shflsync_down_p) ;  /* 0x000003d000007944 */ /* 0x002fea0003c00000 */
[----:B-1----:R-:W-:Y:S01]  /*1810*/  IMAD.MOV.U32 R10, RZ, RZ, R16 ;  /* 0x000000ffff0a7224 */ /* 0x002fe200078e0010 */
[----:B0-----:R-:W-:Y:S05]  /*1820*/  BRA `(.L_x_7701) ;  /* 0xffffeff000007947 */ /* 0x001fea000383ffff */
.L_x_7682:
[----:B------:R-:W-:Y:S01]  /*1830*/  IMAD.MOV.U32 R16, RZ, RZ, 0x8 ;  /* 0x00000008ff107424 */ /* 0x000fe200078e00ff */
[----:B------:R-:W-:Y:S01]  /*1840*/  MOV R12, 0x1880 ;  /* 0x00001880000c7802 */ /* 0x000fe20000000f00 */
[----:B------:R-:W-:Y:S02]  /*1850*/  IMAD.MOV.U32 R19, RZ, RZ, 0x1f ;  /* 0x0000001fff137424 */ /* 0x000fe400078e00ff */
[----:B------:R-:W-:-:S02]  /*1860*/  IMAD.MOV.U32 R20, RZ, RZ, -0x1 ;  /* 0xffffffffff147424 */ /* 0x000fc400078e00ff */
[----:B------:R-:W-:Y:S05]  /*1870*/  CALL.REL.NOINC `($__internal_77_$__cuda_sm70_shflsync_down_p) ;  /* 0x0000036000007944 */ /* 0x000fea0003c00000 */
[----:B-1----:R-:W-:Y:S01]  /*1880*/  FSETP.GEU.FTZ.AND P6, PT, R15, R16, PT ;  /* 0x000000100f00720b */ /* 0x002fe20003fde000 */
[----:B0-----:R-:W-:Y:S01]  /*1890*/  IMAD.MOV.U32 R19, RZ, RZ, 0x1f ;  /* 0x0000001fff137424 */ /* 0x001fe200078e00ff */
[----:B------:R-:W-:Y:S01]  /*18a0*/  MOV R12, 0x18f0 ;  /* 0x000018f0000c7802 */ /* 0x000fe20000000f00 */
[----:B------:R-:W-:Y:S01]  /*18b0*/  IMAD.MOV.U32 R20, RZ, RZ, -0x1 ;  /* 0xffffffffff147424 */ /* 0x000fe200078e00ff */
[----:B------:R-:W-:Y:S01]  /*18c0*/  FSEL R15, R16, R15, !P6 ;  /* 0x0000000f100f7208 */ /* 0x000fe20007000000 */
[----:B------:R-:W-:-:S03]  /*18d0*/  IMAD.MOV.U32 R16, RZ, RZ, 0x4 ;  /* 0x00000004ff107424 */ /* 0x000fc600078e00ff */
        /* <DEDUP_REMOVED lines=15> */
[----:B-1----:R-:W-:Y:S01]  /*19d0*/  IMAD.MOV.U32 R12, RZ, RZ, R16 ;  /* 0x000000ffff0c7224 */ /* 0x002fe200078e0010 */
[----:B0-----:R-:W-:Y:S05]  /*19e0*/  BRA `(.L_x_7702) ;  /* 0xffffef0000007947 */ /* 0x001fea000383ffff */
.L_x_7685:
[----:B------:R-:W-:Y:S01]  /*19f0*/  IMAD.MOV.U32 R16, RZ, RZ, 0x10 ;  /* 0x00000010ff107424 */ /* 0x000fe200078e00ff */
[----:B0-----:R-:W-:Y:S01]  /*1a00*/  MOV R12, 0x1a40 ;  /* 0x00001a40000c7802 */ /* 0x001fe20000000f00 */
[----:B------:R-:W-:-:S02]  /*1a10*/  IMAD.MOV.U32 R19, RZ, RZ, 0x1f ;  /* 0x0000001fff137424 */ /* 0x000fc400078e00ff */
[----:B------:R-:W-:Y:S02]  /*1a20*/  IMAD.MOV.U32 R20, RZ, RZ, -0x1 ;  /* 0xffffffffff147424 */ /* 0x000fe400078e00ff */
[----:B-1----:R-:W-:Y:S05]  /*1a30*/  CALL.REL.NOINC `($__internal_77_$__cuda_sm70_shflsync_down_p) ;  /* 0x000001a000007944 */ /* 0x002fea0003c00000 */
[----:B-1----:R-:W-:Y:S01]  /*1a40*/  IMAD.MOV.U32 R12, RZ, RZ, R16 ;  /* 0x000000ffff0c7224 */ /* 0x002fe200078e0010 */
[----:B0-----:R-:W-:Y:S05]  /*1a50*/  BRA `(.L_x_7703) ;  /* 0xfffff34000007947 */ /* 0x001fea000383ffff */
.L_x_7686:
[----:B------:R-:W-:Y:S01]  /*1a60*/  IMAD.MOV.U32 R16, RZ, RZ, 0x8 ;  /* 0x00000008ff107424 */ /* 0x000fe200078e00ff */
[----:B------:R-:W-:Y:S01]  /*1a70*/  MOV R12, 0x1ab0 ;  /* 0x00001ab0000c7802 */ /* 0x000fe20000000f00 */
[----:B------:R-:W-:Y:S02]  /*1a80*/  IMAD.MOV.U32 R19, RZ, RZ, 0x1f ;  /* 0x0000001fff137424 */ /* 0x000fe400078e00ff */
[----:B------:R-:W-:Y:S02]  /*1a90*/  IMAD.MOV.U32 R20, RZ, RZ, -0x1 ;  /* 0xffffffffff147424 */ /* 0x000fe400078e00ff */
[----:B------:R-:W-:Y:S05]  /*1aa0*/  CALL.REL.NOINC `($__internal_77_$__cuda_sm70_shflsync_down_p) ;  /* 0x0000013000007944 */ /* 0x000fea0003c00000 */
[----:B01----:R-:W-:Y:S01]  /*1ab0*/  FADD.FTZ R15, R15, R16 ;  /* 0x000000100f0f7221 */ /* 0x003fe20000010000 */
[----:B------:R-:W-:Y:S01]  /*1ac0*/  MOV R12, 0x1b10 ;  /* 0x00001b10000c7802 */ /* 0x000fe20000000f00 */
[----:B------:R-:W-:Y:S02]  /*1ad0*/  IMAD.MOV.U32 R16, RZ, RZ, 0x4 ;  /* 0x00000004ff107424 */ /* 0x000fe400078e00ff */
[----:B------:R-:W-:Y:S02]  /*1ae0*/  IMAD.MOV.U32 R19, RZ, RZ, 0x1f ;  /* 0x0000001fff137424 */ /* 0x000fe400078e00ff */
[----:B------:R-:W-:-:S02]  /*1af0*/  IMAD.MOV.U32 R20, RZ, RZ, -0x1 ;  /* 0xffffffffff147424 */ /* 0x000fc400078e00ff */
[----:B------:R-:W-:Y:S05]  /*1b00*/  CALL.REL.NOINC `($__internal_77_$__cuda_sm70_shflsync_down_p) ;  /* 0x000000d000007944 */ /* 0x000fea0003c00000 */
[----:B01----:R-:W-:Y:S01]  /*1b10*/  FADD.FTZ R15, R15, R16 ;  /* 0x000000100f0f7221 */ /* 0x003fe20000010000 */
[----:B------:R-:W-:Y:S01]  /*1b20*/  MOV R12, 0x1b70 ;  /* 0x00001b70000c7802 */ /* 0x000fe20000000f00 */
[----:B------:R-:W-:-:S02]  /*1b30*/  IMAD.MOV.U32 R16, RZ, RZ, 0x2 ;  /* 0x00000002ff107424 */ /* 0x000fc400078e00ff */
[----:B------:R-:W-:Y:S02]  /*1b40*/  IMAD.MOV.U32 R19, RZ, RZ, 0x1f ;  /* 0x0000001fff137424 */ /* 0x000fe400078e00ff */
[----:B------:R-:W-:Y:S02]  /*1b50*/  IMAD.MOV.U32 R20, RZ, RZ, -0x1 ;  /* 0xffffffffff147424 */ /* 0x000fe400078e00ff */
[----:B------:R-:W-:Y:S05]  /*1b60*/  CALL.REL.NOINC `($__internal_77_$__cuda_sm70_shflsync_down_p) ;  /* 0x0000007000007944 */ /* 0x000fea0003c00000 */
[----:B01----:R-:W-:Y:S01]  /*1b70*/  FADD.FTZ R15, R15, R16 ;  /* 0x000000100f0f7221 */ /* 0x003fe20000010000 */
[----:B------:R-:W-:Y:S01]  /*1b80*/  MOV R12, 0x1bd0 ;  /* 0x00001bd0000c7802 */ /* 0x000fe20000000f00 */
[----:B------:R-:W-:Y:S02]  /*1b90*/  IMAD.MOV.U32 R16, RZ, RZ, 0x1 ;  /* 0x00000001ff107424 */ /* 0x000fe400078e00ff */
[----:B------:R-:W-:Y:S02]  /*1ba0*/  IMAD.MOV.U32 R19, RZ, RZ, 0x1f ;  /* 0x0000001fff137424 */ /* 0x000fe400078e00ff */
[----:B------:R-:W-:Y:S02]  /*1bb0*/  IMAD.MOV.U32 R20, RZ, RZ, -0x1 ;  /* 0xffffffffff147424 */ /* 0x000fe400078e00ff */
[----:B------:R-:W-:Y:S05]  /*1bc0*/  CALL.REL.NOINC `($__internal_77_$__cuda_sm70_shflsync_down_p) ;  /* 0x0000001000007944 */ /* 0x000fea0003c00000 */
[----:B01----:R-:W-:Y:S05]  /*1bd0*/  BRA `(.L_x_7704) ;  /* 0xfffff25000007947 */ /* 0x003fea000383ffff */
        .weak           $__internal_77_$__cuda_sm70_shflsync_down_p
        .type           $__internal_77_$__cuda_sm70_shflsync_down_p,@function
        .size           $__internal_77_$__cuda_sm70_shflsync_down_p,(.L_x_11298 - $__internal_77_$__cuda_sm70_shflsync_down_p)
$__internal_77_$__cuda_sm70_shflsync_down_p:
[----:B------:R-:W-:Y:S01]  /*1be0*/  IMAD.MOV.U32 R13, RZ, RZ, 0x0 ;  /* 0x00000000ff0d7424 */ /* 0x000fe200078e00ff */
[----:B------:R-:W-:Y:S04]  /*1bf0*/  WARPSYNC R20 ;  /* 0x0000001400007348 */ /* 0x000fe80003800000 */
[----:B------:R0:W1:Y:S01]  /*1c00*/  SHFL.DOWN PT, R16, R15, R16, R19 ;  /* 0x080000100f107389 */ /* 0x00006200000e0013 */
[----:B------:R-:W-:Y:S05]  /*1c10*/  RET.REL.NODEC R12 `(_ZN2at6native43_GLOBAL__N__9ae7fba5_10_SoftMax_cu_9f978f6322cunn_SoftMaxForwardRegIfffNS1_22SoftMaxForwardEpilogueElLi8EEEvPT1_PKT_T3_) ;  /* 0xffffe3e00c007950 */ /* 0x000fea0003c3ffff */
.L_x_7705:
        /* <DEDUP_REMOVED lines=14> */
.L_x_11298:


//--------------------- .text._ZN2at6native43_GLOBAL__N__9ae7fba5_10_SoftMax_cu_9f978f6322cunn_SoftMaxForwardRegIfffNS1_22SoftMaxForwardEpilogueElLi7EEEvPT1_PKT_T3_ --------------------------
	.section	.text._ZN2at6native43_GLOBAL__N__9ae7fba5_10_SoftMax_cu_9f978f6322cunn_SoftMaxForwardRegIfffNS1_22SoftMaxForwardEpilogueElLi7EEEvPT1_PKT_T3_,"ax",@progbits
	.sectioninfo	@"SHI_REGISTERS=30"
	.align	128
.text._ZN2at6native43_GLOBAL__N__9ae7fba5_10_SoftMax_cu_9f978f6322cunn_SoftMaxForwardRegIfffNS1_22SoftMaxForwardEpilogueElLi7EEEvPT1_PKT_T3_:
        .type           _ZN2at6native43_GLOBAL__N__9ae7fba5_10_SoftMax_cu_9f978f6322cunn_SoftMaxForwardRegIfffNS1_22SoftMaxForwardEpilogueElLi7EEEvPT1_PKT_T3_,@function
        .size           _ZN2at6native43_GLOBAL__N__9ae7fba5_10_SoftMax_cu_9f978f6322cunn_SoftMaxForwardRegIfffNS1_22SoftMaxForwardEpilogueElLi7EEEvPT1_PKT_T3_,(.L_x_11300 - _ZN2at6native43_GLOBAL__N__9ae7fba5_10_SoftMax_cu_9f978f6322cunn_SoftMaxForwardRegIfffNS1_22SoftMaxForwardEpilogueElLi7EEEvPT1_PKT_T3_)
        .other          _ZN2at6native43_GLOBAL__N__9ae7fba5_10_SoftMax_cu_9f978f6322cunn_SoftMaxForwardRegIfffNS1_22SoftMaxForwardEpilogueElLi7EEEvPT1_PKT_T3_,@"STO_CUDA_ENTRY STV_DEFAULT"
_ZN2at6native43_GLOBAL__N__9ae7fba5_10_SoftMax_cu_9f978f6322cunn_SoftMaxForwardRegIfffNS1_22SoftMaxForwardEpilogueElLi7EEEvPT1_PKT_T3_:
        /* <DEDUP_REMOVED lines=42> */
[----:B------:R-:W2:Y:S03]  /*02a0*/  @!P0 LDG.E R4, [R10.64] ;  /* 0x000000060a048981 */ /* 0x000ea6000c1e1900 */
[----:B------:R-:W-:Y:S01]  /*02b0*/  @!P1 LEA.HI.X R13, R14, c[0x0][0x16c], R7, 0x2, P5 ;  /* 0x00005b000e0d9a11 */ /* 0x000fe200028f1407 */
[----:B------:R-:W-:Y:S01]  /*02c0*/  @!P2 IMAD R7, R0, c[0x0][0x174], R17 ;  /* 0x00005d000007aa24 */ /* 0x000fe200078e0211 */
[----:B------:R-:W-:-:S03]  /*02d0*/  @!P2 LEA R14, P5, R16, c[0x0][0x168], 0x2 ;  /* 0x00005a00100eaa11 */ /* 0x000fc600078a10ff */
[----:B------:R0:W3:Y:S01]  /*02e0*/  @!P1 LDG.E R5, [R12.64] ;  /* 0x000000060c059981 */ /* 0x0000e2000c1e1900 */
[----:B------:R-:W-:Y:S01]  /*02f0*/  @!P2 LEA.HI.X R15, R16, c[0x0][0x16c], R7, 0x2, P5 ;  /* 0x00005b00100faa11 */ /* 0x000fe200028f1407 */
[----:B------:R-:W-:Y:S01]  /*0300*/  @!P3 IMAD R7, R0, c[0x0][0x174], R19 ;  /* 0x00005d000007ba24 */ /* 0x000fe200078e0213 */
[----:B------:R-:W-:Y:S01]  /*0310*/  @!P3 LEA R16, P5, R18, c[0x0][0x168], 0x2 ;  /* 0x00005a001210ba11 */ /* 0x000fe200078a10ff */
[----:B------:R-:W-:Y:S02]  /*0320*/  @!P4 IMAD.WIDE.U32 R20, R0, c[0x0][0x170], R20 ;  /* 0x00005c000014ca25 */ /* 0x000fe400078e0014 */
[----:B------:R-:W4:Y:S01]  /*0330*/  @!P2 LDG.E R24, [R14.64] ;  /* 0x000000060e18a981 */ /* 0x000f22000c1e1900 */
[----:B------:R-:W-:Y:S01]  /*0340*/  @!P3 LEA.HI.X R17, R18, c[0x0][0x16c], R7, 0x2, P5 ;  /* 0x00005b001211ba11 */ /* 0x000fe200028f1407 */
[----:B------:R-:W-:Y:S01]  /*0350*/  @!P4 IMAD R7, R0, c[0x0][0x174], R21 ;  /* 0x00005d000007ca24 */ /* 0x000fe200078e0215 */
[----:B------:R-:W-:-:S03]  /*0360*/  @!P4 LEA R18, P5, R20, c[0x0][0x168], 0x2 ;  /* 0x00005a001412ca11 */ /* 0x000fc600078a10ff */
[----:B------:R-:W5:Y:S01]  /*0370*/  @!P3 LDG.E R25, [R16.64] ;  /* 0x000000061019b981 */ /* 0x000f62000c1e1900 */
[----:B------:R-:W-:Y:S02]  /*0380*/  @!P4 LEA.HI.X R19, R20, c[0x0][0x16c], R7, 0x2, P5 ;  /* 0x00005b001413ca11 */ /* 0x000fe400028f1407 */
[----:B------:R-:W-:Y:S02]  /*0390*/  ISETP.GE.U32.AND P5, PT, R6, c[0x0][0x170], PT ;  /* 0x00005c0006007a0c */ /* 0x000fe40003fa6070 */
[----:B------:R-:W-:Y:S01]  /*03a0*/  SHF.R.S32.HI R7, RZ, 0x1f, R6 ;  /* 0x0000001fff077819 */ /* 0x000fe20000011406 */
[----:B------:R-:W2:Y:S03]  /*03b0*/  @!P4 LDG.E R26, [R18.64] ;  /* 0x00000006121ac981 */ /* 0x000ea6000c1e1900 */
[----:B------:R-:W-:-:S13]  /*03c0*/  ISETP.GE.AND.EX P5, PT, R7, c[0x0][0x174], PT, P5 ;  /* 0x00005d0007007a0c */ /* 0x000fda0003fa6350 */
[----:B------:R-:W-:-:S04]  /*03d0*/  @!P5 IMAD.WIDE.U32 R20, R0, c[0x0][0x170], R6 ;  /* 0x00005c000014da25 */ /* 0x000fc800078e0006 */
[----:B------:R-:W-:Y:S01]  /*03e0*/  @!P5 IMAD R7, R0, c[0x0][0x174], R21 ;  /* 0x00005d000007da24 */ /* 0x000fe200078e0215 */
[----:B------:R-:W-:-:S04]  /*03f0*/  @!P5 LEA R22, P6, R20, c[0x0][0x168], 0x2 ;  /* 0x00005a001416da11 */ /* 0x000fc800078c10ff */
[----:B------:R-:W-:Y:S02]  /*0400*/  @!P5 LEA.HI.X R23, R20, c[0x0][0x16c], R7, 0x2, P6 ;  /* 0x00005b001417da11 */ /* 0x000fe400030f1407 */
[----:B------:R-:W-:-:S03]  /*0410*/  ISETP.NE.AND P6, PT, R27, RZ, PT ;  /* 0x000000ff1b00720c */ /* 0x000fc60003fc5270 */
[----:B------:R-:W2:Y:S10]  /*0420*/  @!P5 LDG.E R2, [R22.64] ;  /* 0x000000061602d981 */ /* 0x000eb4000c1e1900 */
[----:B------:R-:W3:Y:S01]  /*0430*/  @!P6 LDG.E R3, [R8.64] ;  /* 0x000000060803e981 */ /* 0x000ee2000c1e1900 */
[----:B------:R-:W-:Y:S01]  /*0440*/  IMAD.MOV.U32 R7, RZ, RZ, -0x800001 ;  /* 0xff7fffffff077424 */ /* 0x000fe200078e00ff */
[----:B0-----:R-:W-:-:S04]  /*0450*/  SHF.R.S32.HI R13, RZ, 0x1f, R6 ;  /* 0x0000001fff0d7819 */ /* 0x001fc80000011406 */
[----:B------:R-:W-:Y:S01]  /*0460*/  LEA.HI R13, R13, R6, RZ, 0x5 ;  /* 0x000000060d0d7211 */ /* 0x000fe200078f28ff */
[----:B------:R-:W-:Y:S02]  /*0470*/  ULDC UR4, c[0x0][0x0] ;  /* 0x0000000000047ab9 */ /* 0x000fe40000000800 */
[----:B------:R-:W-:Y:S01]  /*0480*/  USHF.R.U32.HI UR4, URZ, 0x5, UR4 ;  /* 0x000000053f047899 */ /* 0x000fe20008011604 */
[----:B------:R-:W-:Y:S01]  /*0490*/  BSSY B0, `(.L_x_7706) ;  /* 0x0000038000007945 */ /* 0x000fe20003800000 */
[----:B------:R-:W-:Y:S01]  /*04a0*/  BAR.SYNC.DEFER_BLOCKING 0x0 ;  /* 0x0000000000007b1d */ /* 0x000fe20000010000 */
[----:B--2---:R-:W-:-:S04]  /*04b0*/  @!P5 FMNMX.FTZ R7, R2, -3.40282346638528859812e+38, !PT ;  /* 0xff7fffff0207d809 */ /* 0x004fc80007810000 */
[----:B---3--:R-:W-:-:S04]  /*04c0*/  @!P6 FMNMX.FTZ R7, R7, R3, !PT ;  /* 0x000000030707e209 */ /* 0x008fc80007810000 */
[----:B------:R-:W-:-:S04]  /*04d0*/  @!P0 FMNMX.FTZ R7, R7, R4, !PT ;  /* 0x0000000407078209 */ /* 0x000fc80007810000 */
[----:B------:R-:W-:-:S04]  /*04e0*/  @!P1 FMNMX.FTZ R7, R7, R5, !PT ;  /* 0x0000000507079209 */ /* 0x000fc80007810000 */
[----:B----4-:R-:W-:-:S04]  /*04f0*/  @!P2 FMNMX.FTZ R7, R7, R24, !PT ;  /* 0x000000180707a209 */ /* 0x010fc80007810000 */
[----:B-----5:R-:W-:-:S04]  /*0500*/  @!P3 FMNMX.FTZ R7, R7, R25, !PT ;  /* 0x000000190707b209 */ /* 0x020fc80007810000 */
        /* <DEDUP_REMOVED lines=33> */
.L_x_7726:
        /* <DEDUP_REMOVED lines=13> */
.L_x_7727:
[----:B-1----:R-:W-:-:S04]  /*07f0*/  FSETP.GEU.FTZ.AND P6, PT, R17, R8, PT ;  /* 0x000000081100720b */ /* 0x002fc80003fde000 */
[----:B------:R-:W-:-:S04]  /*0800*/  FSEL R7, R8, R17, !P6 ;  /* 0x0000001108077208 */ /* 0x000fc80007000000 */
.L_x_7707:
[----:B0-----:R-:W-:Y:S05]  /*0810*/  BSYNC B0 ;  /* 0x0000000000007941 */ /* 0x001fea0003800000 */
.L_x_7706:
[----:B------:R-:W0:Y:S01]  /*0820*/  S2R R6, SR_TID.X ;  /* 0x0000000000067919 */ /* 0x000e220000002100 */
[----:B------:R-:W-:Y:S01]  /*0830*/  WARPSYNC 0xffffffff ;  /* 0xffffffff00007948 */ /* 0x000fe20003800000 */
[----:B0-----:R-:W-:-:S04]  /*0840*/  ISETP.NE.AND P6, PT, R6, RZ, PT ;  /* 0x000000ff0600720c */ /* 0x001fc80003fc5270 */
[----:B------:R-:W-:-:S09]  /*0850*/  P2R R8, PR, RZ, 0x40 ;  /* 0x00000040ff087803 */ /* 0x000fd20000000000 */
[----:B-1----:R0:W-:Y:S02]  /*0860*/  @!P6 STS [RZ], R7 ;  /* 0x00000007ff00e388 */ /* 0x0021e40000000800 */
[----:B------:R-:W-:Y:S01]  /*0870*/  BAR.SYNC.DEFER_BLOCKING 0x0 ;  /* 0x0000000000007b1d */ /* 0x000fe20000010000 */
[----:B------:R-:W-:Y:S02]  /*0880*/  ISETP.NE.AND P6, PT, R27, RZ, PT ;  /* 0x000000ff1b00720c */ /* 0x000fe40003fc5270 */
[----:B------:R-:W-:-:S03]  /*0890*/  P2R R20, PR, RZ, 0x20 ;  /* 0x00000020ff147803 */ /* 0x000fc60000000000 */
[----:B------:R-:W-:Y:S01]  /*08a0*/  BSSY B0, `(.L_x_7710) ;  /* 0x0000044000007945 */ /* 0x000fe20003800000 */
[----:B0-----:R-:W0:Y:S02]  /*08b0*/  LDS R7, [RZ] ;  /* 0x00000000ff077984 */ /* 0x001e240000000800 */
[----:B0-----:R-:W-:-:S05]  /*08c0*/  @!P5 FADD.FTZ R8, R2, -R7 ;  /* 0x800000070208d221 */ /* 0x001fca0000010000 */
[--C-:B------:R-:W-:Y:S02]  /*08d0*/  @!P6 FADD.FTZ R9, R3, -R7.reuse ;  /* 0x800000070309e221 */ /* 0x100fe40000010000 */
[----:B------:R-:W-:Y:S02]  /*08e0*/  @!P5 FMUL.FTZ R8, R8, 1.4426950216293334961 ;  /* 0x3fb8aa3b0808d820 */ /* 0x000fe40000410000 */
[----:B------:R-:W-:Y:S02]  /*08f0*/  @!P6 FMUL.FTZ R9, R9, 1.4426950216293334961 ;  /* 0x3fb8aa3b0909e820 */ /* 0x000fe40000410000 */
[--C-:B------:R-:W-:Y:S02]  /*0900*/  @!P0 FADD.FTZ R11, R4, -R7.reuse ;  /* 0x80000007040b8221 */ /* 0x100fe40000010000 */
[----:B------:R-:W0:Y:S01]  /*0910*/  @!P5 MUFU.EX2 R8, R8 ;  /* 0x000000080008d308 */ /* 0x000e220000000800 */
[----:B------:R-:W-:Y:S02]  /*0920*/  @!P1 FADD.FTZ R12, R5, -R7 ;  /* 0x80000007050c9221 */ /* 0x000fe40000010000 */
[----:B------:R-:W-:-:S02]  /*0930*/  @!P0 FMUL.FTZ R11, R11, 1.4426950216293334961 ;  /* 0x3fb8aa3b0b0b8820 */ /* 0x000fc40000410000 */
[----:B------:R-:W-:Y:S02]  /*0940*/  @!P1 FMUL.FTZ R13, R12, 1.4426950216293334961 ;  /* 0x3fb8aa3b0c0d9820 */ /* 0x000fe40000410000 */
[--C-:B------:R-:W-:Y:S01]  /*0950*/  @!P2 FADD.FTZ R17, R24, -R7.reuse ;  /* 0x800000071811a221 */ /* 0x100fe20000010000 */
[----:B------:R-:W1:Y:S01]  /*0960*/  @!P6 MUFU.EX2 R9, R9 ;  /* 0x000000090009e308 */ /* 0x000e620000000800 */
[--C-:B------:R-:W-:Y:S02]  /*0970*/  @!P3 FADD.FTZ R18, R25, -R7.reuse ;  /* 0x800000071912b221 */ /* 0x100fe40000010000 */
[----:B------:R-:W-:Y:S02]  /*0980*/  @!P2 FMUL.FTZ R17, R17, 1.4426950216293334961 ;  /* 0x3fb8aa3b1111a820 */ /* 0x000fe40000410000 */
[----:B------:R-:W-:Y:S02]  /*0990*/  IMAD.MOV.U32 R12, RZ, RZ, RZ ;  /* 0x000000ffff0c7224 */ /* 0x000fe400078e00ff */
[----:B------:R-:W-:Y:S01]  /*09a0*/  @!P3 FMUL.FTZ R18, R18, 1.4426950216293334961 ;  /* 0x3fb8aa3b1212b820 */ /* 0x000fe20000410000 */
        /* <DEDUP_REMOVED lines=40> */
[----:B-1----:R1:W2:Y:S02]  /*0c30*/  SHFL.DOWN PT, R9, R14, 0x10, 0x1f ;  /* 0x0a001f000e097f89 */ /* 0x0022a400000e0000 */
.L_x_7728:
[----:B--2---:R-:W-:Y:S01]  /*0c40*/  FADD.FTZ R17, R14, R9 ;  /* 0x000000090e117221 */ /* 0x004fe20000010000 */
[----:B------:R-:W-:Y:S05]  /*0c50*/  BRA.DIV ~URZ, `(.L_x_7713) ;  /* 0x00000b627f007947 */ /* 0x000fea000b800000 */
[----:B------:R-:W2:Y:S02]  /*0c60*/  SHFL.DOWN PT, R8, R17, 0x8, 0x1f ;  /* 0x09001f0011087f89 */ /* 0x000ea400000e0000 */
[----:B--2---:R-:W-:-:S05]  /*0c70*/  FADD.FTZ R8, R17, R8 ;  /* 0x0000000811087221 */ /* 0x004fca0000010000 */
[----:B------:R-:W2:Y:S02]  /*0c80*/  SHFL.DOWN PT, R9, R8, 0x4, 0x1f ;  /* 0x08801f0008097f89 */ /* 0x000ea400000e0000 */
[----:B--2---:R-:W-:-:S05]  /*0c90*/  FADD.FTZ R9, R8, R9 ;  /* 0x0000000908097221 */ /* 0x004fca0000010000 */
[----:B0-----:R-:W0:Y:S02]  /*0ca0*/  SHFL.DOWN PT, R10, R9, 0x2, 0x1f ;  /* 0x08401f00090a7f89 */ /* 0x001e2400000e0000 */
[----:B0-----:R-:W-:-:S05]  /*0cb0*/  FADD.FTZ R10, R9, R10 ;  /* 0x0000000a090a7221 */ /* 0x001fca0000010000 */
[----:B------:R0:W2:Y:S02]  /*0cc0*/  SHFL.DOWN PT, R11, R10, 0x1, 0x1f ;  /* 0x08201f000a0b7f89 */ /* 0x0000a400000e0000 */
.L_x_7729:
[----:B-12---:R-:W-:Y:S02]  /*0cd0*/  FADD.FTZ R14, R11, R10 ;  /* 0x0000000a0b0e7221 */ /* 0x006fe40000010000 */
.L_x_7711:
[----:B------:R-:W-:Y:S05]  /*0ce0*/  BSYNC B0 ;  /* 0x0000000000007941 */ /* 0x000fea0003800000 */
.L_x_7710:
[----:B------:R-:W-:Y:S01]  /*0cf0*/  ISETP.NE.AND P6, PT, R6, RZ, PT ;  /* 0x000000ff0600720c */ /* 0x000fe20003fc5270 */
[----:B------:R-:W-:-:S12]  /*0d00*/  WARPSYNC 0xffffffff ;  /* 0xffffffff00007948 */ /* 0x000fd80003800000 */
[----:B-1----:R1:W-:Y:S02]  /*0d10*/  @!P6 STS [RZ], R14 ;  /* 0x0000000eff00e388 */ /* 0x0023e40000000800 */
[----:B------:R-:W-:Y:S06]  /*0d20*/  BAR.SYNC.DEFER_BLOCKING 0x0 ;  /* 0x0000000000007b1d */ /* 0x000fec0000010000 */
[----:B------:R-:W-:Y:S01]  /*0d30*/  BSSY B0, `(.L_x_7714) ;  /* 0x000000f000007945 */ /* 0x000fe20003800000 */
[----:B------:R-:W2:Y:S01]  /*0d40*/  LDS R6, [RZ] ;  /* 0x00000000ff067984 */ /* 0x000ea20000000800 */
[----:B------:R-:W-:Y:S05]  /*0d50*/  @P5 BRA `(.L_x_7715) ;  /* 0x000000c000005947 */ /* 0x000fea0003800000 */
[----:B------:R-:W3:Y:S01]  /*0d60*/  S2R R8, SR_TID.X ;  /* 0x0000000000087919 */ /* 0x000ee20000002100 */
[----:B------:R-:W-:Y:S02]  /*0d70*/  FADD.FTZ R9, R2, -R7 ;  /* 0x8000000702097221 */ /* 0x000fe40000010000 */
[----:B--2---:R-:W-:Y:S02]  /*0d80*/  MUFU.RCP R2, R6 ;  /* 0x0000000600027308 */ /* 0x004fe40000001000 */
[----:B0-----:R-:W-:-:S06]  /*0d90*/  FMUL.FTZ R12, R9, 1.4426950216293334961 ;  /* 0x3fb8aa3b090c7820 */ /* 0x001fcc0000410000 */
[----:B------:R-:W0:Y:S01]  /*0da0*/  MUFU.EX2 R13, R12 ;  /* 0x0000000c000d7308 */ /* 0x000e220000000800 */
[----:B---3--:R-:W-:-:S05]  /*0db0*/  SHF.R.S32.HI R9, RZ, 0x1f, R8 ;  /* 0x0000001fff097819 */ /* 0x008fca0000011408 */
[----:B------:R-:W-:-:S04]  /*0dc0*/  IMAD.WIDE.U32 R10, R0, c[0x0][0x170], R8 ;  /* 0x00005c00000a7a25 */ /* 0x000fc800078e0008 */
[----:B------:R-:W-:Y:S01]  /*0dd0*/  IMAD R9, R0, c[0x0][0x174], R11 ;  /* 0x00005d0000097a24 */ /* 0x000fe200078e020b */
[----:B------:R-:W-:Y:S01]  /*0de0*/  LEA R8, P5, R10, c[0x0][0x160], 0x2 ;  /* 0x000058000a087a11 */ /* 0x000fe200078a10ff */
[----:B0-----:R-:W-:-:S03]  /*0df0*/  FMUL.FTZ R11, R13, R2 ;  /* 0x000000020d0b7220 */ /* 0x001fc60000410000 */
[----:B------:R-:W-:-:S05]  /*0e00*/  LEA.HI.X R9, R10, c[0x0][0x164], R9, 0x2, P5 ;  /* 0x000059000a097a11 */ /* 0x000fca00028f1409 */
[----:B------:R0:W-:Y:S04]  /*0e10*/  STG.E [R8.64], R11 ;  /* 0x0000000b08007986 */ /* 0x0001e8000c101906 */
.L_x_7715:
[----:B------:R-:W-:Y:S05]  /*0e20*/  BSYNC B0 ;  /* 0x0000000000007941 */ /* 0x000fea0003800000 */
.L_x_7714:
[----:B------:R-:W-:Y:S01]  /*0e30*/  ISETP.NE.AND P5, PT, R27, RZ, PT ;  /* 0x000000ff1b00720c */ /* 0x000fe20003fa5270 */
[----:B------:R-:W-:-:S12]  /*0e40*/  BSSY B0, `(.L_x_7716) ;  /* 0x000000f000007945 */ /* 0x000fd80003800000 */
[----:B------:R-:W-:Y:S05]  /*0e50*/  @P5 BRA `(.L_x_7717) ;  /* 0x000000d000005947 */ /* 0x000fea0003800000 */
[----:B------:R-:W3:Y:S01]  /*0e60*/  S2R R2, SR_TID.X ;  /* 0x0000000000027919 */ /* 0x000ee20000002100 */
[----:B------:R-:W-:Y:S01]  /*0e70*/  FADD.FTZ R3, R3, -R7 ;  /* 0x8000000703037221 */ /* 0x000fe20000010000 */
[----:B0-2---:R-:W-:Y:S03]  /*0e80*/  MUFU.RCP R11, R6 ;  /* 0x00000006000b7308 */ /* 0x005fe60000001000 */
[----:B------:R-:W-:-:S06]  /*0e90*/  FMUL.FTZ R10, R3, 1.4426950216293334961 ;  /* 0x3fb8aa3b030a7820 */ /* 0x000fcc0000410000 */
[----:B------:R-:W0:Y:S01]  /*0ea0*/  MUFU.EX2 R10, R10 ;  /* 0x0000000a000a7308 */ /* 0x000e220000000800 */
[----:B---3--:R-:W-:-:S04]  /*0eb0*/  IADD3 R2, R2, c[0x0][0x0], RZ ;  /* 0x0000000002027a10 */ /* 0x008fc80007ffe0ff */
[----:B------:R-:W-:-:S05]  /*0ec0*/  SHF.R.S32.HI R3, RZ, 0x1f, R2 ;  /* 0x0000001fff037819 */ /* 0x000fca0000011402 */
[----:B------:R-:W-:-:S04]  /*0ed0*/  IMAD.WIDE.U32 R8, R0, c[0x0][0x170], R2 ;  /* 0x00005c0000087a25 */ /* 0x000fc800078e0002 */
[----:B------:R-:W-:Y:S01]  /*0ee0*/  IMAD R3, R0, c[0x0][0x174], R9 ;  /* 0x00005d0000037a24 */ /* 0x000fe200078e0209 */
[----:B------:R-:W-:Y:S01]  /*0ef0*/  LEA R2, P5, R8, c[0x0][0x160], 0x2 ;  /* 0x0000580008027a11 */ /* 0x000fe200078a10ff */
[----:B0-----:R-:W-:-:S03]  /*0f00*/  FMUL.FTZ R9, R10, R11 ;  /* 0x0000000b0a097220 */ /* 0x001fc60000410000 */
[----:B------:R-:W-:-:S05]  /*0f10*/  LEA.HI.X R3, R8, c[0x0][0x164], R3, 0x2, P5 ;  /* 0x0000590008037a11 */ /* 0x000fca00028f1403 */
[----:B------:R0:W-:Y:S04]  /*0f20*/  STG.E [R2.64], R9 ;  /* 0x0000000902007986 */ /* 0x0001e8000c101906 */
.L_x_7717:
[----:B------:R-:W-:Y:S05]  /*0f30*/  BSYNC B0 ;  /* 0x0000000000007941 */ /* 0x000fea0003800000 */
.L_x_7716:
[----:B------:R-:W-:Y:S01]  /*0f40*/  BSSY B0, `(.L_x_7718) ;  /* 0x0000010000007945 */ /* 0x000fe20003800000 */
[----:B------:R-:W-:Y:S05]  /*0f50*/  @P0 BRA `(.L_x_7719) ;  /* 0x000000e000000947 */ /* 0x000fea0003800000 */
[----:B0-----:R-:W0:Y:S01]  /*0f60*/  S2R R2, SR_TID.X ;  /* 0x0000000000027919 */ /* 0x001e220000002100 */
[----:B------:R-:W-:Y:S01]  /*0f70*/  FADD.FTZ R4, R4, -R7 ;  /* 0x8000000704047221 */ /* 0x000fe20000010000 */
[----:B--2---:R-:W-:Y:S01]  /*0f80*/  MUFU.RCP R11, R6 ;  /* 0x00000006000b7308 */ /* 0x004fe20000001000 */
[----:B------:R-:W-:Y:S02]  /*0f90*/  IMAD.MOV.U32 R3, RZ, RZ, c[0x0][0x0] ;  /* 0x00000000ff037624 */ /* 0x000fe400078e00ff */
[----:B------:R-:W-:-:S06]  /*0fa0*/  FMUL.FTZ R4, R4, 1.4426950216293334961 ;  /* 0x3fb8aa3b04047820 */ /* 0x000fcc0000410000 */
[----:B------:R-:W2:Y:S01]  /*0fb0*/  MUFU.EX2 R4, R4 ;  /* 0x0000000400047308 */ /* 0x000ea20000000800 */
[----:B0-----:R-:W-:-:S05]  /*0fc0*/  IMAD R2, R3, 0x2, R2 ;  /* 0x0000000203027824 */ /* 0x001fca00078e0202 */
[----:B------:R-:W-:-:S05]  /*0fd0*/  SHF.R.S32.HI R3, RZ, 0x1f, R2 ;  /* 0x0000001fff037819 */ /* 0x000fca0000011402 */
[----:B------:R-:W-:-:S04]  /*0fe0*/  IMAD.WIDE.U32 R8, R0, c[0x0][0x170], R2 ;  /* 0x00005c0000087a25 */ /* 0x000fc800078e0002 */
[----:B------:R-:W-:Y:S01]  /*0ff0*/  IMAD R3, R0, c[0x0][0x174], R9 ;  /* 0x00005d0000037a24 */ /* 0x000fe200078e0209 */
[----:B------:R-:W-:Y:S01]  /*1000*/  LEA R2, P0, R8, c[0x0][0x160], 0x2 ;  /* 0x0000580008027a11 */ /* 0x000fe200078010ff */
[----:B--2---:R-:W-:-:S03]  /*1010*/  FMUL.FTZ R9, R4, R11 ;  /* 0x0000000b04097220 */ /* 0x004fc60000410000 */
[----:B------:R-:W-:-:S05]  /*1020*/  LEA.HI.X R3, R8, c[0x0][0x164], R3, 0x2, P0 ;  /* 0x0000590008037a11 */ /* 0x000fca00000f1403 */
[----:B------:R0:W-:Y:S04]  /*1030*/  STG.E [R2.64], R9 ;  /* 0x0000000902007986 */ /* 0x0001e8000c101906 */
.L_x_7719:
[----:B------:R-:W-:Y:S05]  /*1040*/  BSYNC B0 ;  /* 0x0000000000007941 */ /* 0x000fea0003800000 */
.L_x_7718:
        /* <DEDUP_REMOVED lines=17> */
.L_x_7721:
[----:B------:R-:W-:Y:S05]  /*1160*/  BSYNC B0 ;  /* 0x0000000000007941 */ /* 0x000fea0003800000 */
.L_x_7720:
        /* <DEDUP_REMOVED lines=17> */
.L_x_7723:
[----:B------:R-:W-:Y:S05]  /*1280*/  BSYNC B0 ;  /* 0x0000000000007941 */ /* 0x000fea0003800000 */
.L_x_7722:
[----:B------:R-:W-:Y:S01]  /*1290*/  BSSY B0, `(.L_x_7724) ;  /* 0x0000013000007945 */ /* 0x000fe20003800000 */
[----:B------:R-:W-:Y:S05]  /*12a0*/  @P3 BRA `(.L_x_7725) ;  /* 0x0000011000003947 */ /* 0x000fea0003800000 */
[----:B0-----:R-:W0:Y:S01]  /*12b0*/  S2R R2, SR_TID.X ;  /* 0x0000000000027919 */ /* 0x001e220000002100 */
[----:B------:R-:W-:Y:S01]  /*12c0*/  IMAD.MOV.U32 R3, RZ, RZ, c[0x0][0x0] ;  /* 0x00000000ff037624 */ /* 0x000fe200078e00ff */
[----:B------:R-:W-:Y:S01]  /*12d0*/  MOV R5, c[0x0][0x0] ;  /* 0x0000000000057a02 */ /* 0x000fe20000000f00 */
[----:B------:R-:W-:Y:S01]  /*12e0*/  FADD.FTZ R25, R25, -R7 ;  /* 0x8000000719197221 */ /* 0x000fe20000010000 */
[----:B--2---:R-:W-:Y:S03]  /*12f0*/  MUFU.RCP R8, R6 ;  /* 0x0000000600087308 */ /* 0x004fe60000001000 */
        /* <DEDUP_REMOVED lines=12> */
.L_x_7725:
[----:B------:R-:W-:Y:S05]  /*13c0*/  BSYNC B0 ;  /* 0x0000000000007941 */ /* 0x000fea0003800000 */
.L_x_7724:
        /* <DEDUP_REMOVED lines=19> */
.L_x_7708:
[----:B-1----:R-:W-:Y:S01]  /*1500*/  IMAD.MOV.U32 R17, RZ, RZ, R7 ;  /* 0x000000ffff117224 */ /* 0x002fe200078e0007 */
[----:B------:R-:W-:Y:S01]  /*1510*/  MOV R8, 0x1560 ;  /* 0x0000156000087802 */ /* 0x000fe20000000f00 */
[----:B------:R-:W-:Y:S02]  /*1520*/  IMAD.MOV.U32 R13, RZ, RZ, 0x10 ;  /* 0x00000010ff0d7424 */ /* 0x000fe400078e00ff */
[----:B------:R-:W-:Y:S02]  /*1530*/  IMAD.MOV.U32 R12, RZ, RZ, 0x1f ;  /* 0x0000001fff0c7424 */ /* 0x000fe400078e00ff */
[----:B------:R-:W-:Y:S02]  /*1540*/  IMAD.MOV.U32 R11, RZ, RZ, -0x1 ;  /* 0xffffffffff0b7424 */ /* 0x000fe400078e00ff */
[----:B------:R-:W-:Y:S05]  /*1550*/  CALL.REL.NOINC `($__internal_78_$__cuda_sm70_shflsync_down_p) ;  /* 0x000003f000007944 */ /* 0x000fea0003c00000 */
[----:B-1----:R-:W-:Y:S01]  /*1560*/  MOV R6, R11 ;  /* 0x0000000b00067202 */ /* 0x002fe20000000f00 */
[----:B0-----:R-:W-:Y:S05]  /*1570*/  BRA `(.L_x_7726) ;  /* 0xfffff1a000007947 */ /* 0x001fea000383ffff */
.L_x_7709:
[----:B------:R-:W-:Y:S01]  /*1580*/  IMAD.MOV.U32 R13, RZ, RZ, 0x8 ;  /* 0x00000008ff0d7424 */ /* 0x000fe200078e00ff */
[----:B------:R-:W-:Y:S01]  /*1590*/  MOV R8, 0x15d0 ;  /* 0x000015d000087802 */ /* 0x000fe20000000f00 */
[----:B------:R-:W-:-:S02]  /*15a0*/  IMAD.MOV.U32 R12, RZ, RZ, 0x1f ;  /* 0x0000001fff0c7424 */ /* 0x000fc400078e00ff */
[----:B------:R-:W-:Y:S02]  /*15b0*/  IMAD.MOV.U32 R11, RZ, RZ, -0x1 ;  /* 0xffffffffff0b7424 */ /* 0x000fe400078e00ff */
[----:B0-----:R-:W-:Y:S05]  /*15c0*/  CALL.REL.NOINC `($__internal_78_$__cuda_sm70_shflsync_down_p) ;  /* 0x0000038000007944 */ /* 0x001fea0003c00000 */
[----:B-1----:R-:W-:Y:S01]  /*15d0*/  FSETP.GEU.FTZ.AND P6, PT, R17, R11, PT ;  /* 0x0000000b1100720b */ /* 0x002fe20003fde000 */
[----:B0-----:R-:W-:Y:S01]  /*15e0*/  IMAD.MOV.U32 R13, RZ, RZ, 0x4 ;  /* 0x00000004ff0d7424 */ /* 0x001fe200078e00ff */
[----:B------:R-:W-:Y:S01]  /*15f0*/  MOV R8, 0x1640 ;  /* 0x0000164000087802 */ /* 0x000fe20000000f00 */
[----:B------:R-:W-:Y:S01]  /*1600*/  IMAD.MOV.U32 R12, RZ, RZ, 0x1f ;  /* 0x0000001fff0c7424 */ /* 0x000fe200078e00ff */
[----:B------:R-:W-:Y:S01]  /*1610*/  FSEL R17, R11, R17, !P6 ;  /* 0x000000110b117208 */ /* 0x000fe20007000000 */
[----:B------:R-:W-:-:S03]  /*1620*/  IMAD.MOV.U32 R11, RZ, RZ, -0x1 ;  /* 0xffffffffff0b7424 */ /* 0x000fc600078e00ff */
[----:B------:R-:W-:Y:S05]  /*1630*/  CALL.REL.NOINC `($__internal_78_$__cuda_sm70_shflsync_down_p) ;  /* 0x0000031000007944 */ /* 0x000fea0003c00000 */
        /* <DEDUP_REMOVED lines=11> */
[----:B------:R-:W-:-:S02]  /*16f0*/  FSEL R17, R11, R17, !P6 ;  /* 0x000000110b117208 */ /* 0x000fc40007000000 */
[----:B------:R-:W-:Y:S02]  /*1700*/  MOV R11, 0xffffffff ;  /* 0xffffffff000b7802 */ /* 0x000fe40000000f00 */
[----:B------:R-:W-:Y:S05]  /*1710*/  CALL.REL.NOINC `($__internal_78_$__cuda_sm70_shflsync_down_p) ;  /* 0x0000023000007944 */ /* 0x000fea0003c00000 */
[----:B-1----:R-:W-:Y:S01]  /*1720*/  IMAD.MOV.U32 R8, RZ, RZ, R11 ;  /* 0x000000ffff087224 */ /* 0x002fe200078e000b */
[----:B0-----:R-:W-:Y:S05]  /*1730*/  BRA `(.L_x_7727) ;  /* 0xfffff0b000007947 */ /* 0x001fea000383ffff */
.L_x_7712:
[----:B-1----:R-:W-:Y:S01]  /*1740*/  IMAD.MOV.U32 R17, RZ, RZ, R14 ;  /* 0x000000ffff117224 */ /* 0x002fe200078e000e */
[----:B------:R-:W-:Y:S01]  /*1750*/  MOV R8, 0x17a0 ;  /* 0x000017a000087802 */ /* 0x000fe20000000f00 */
[----:B0-----:R-:W-:Y:S02]  /*1760*/  IMAD.MOV.U32 R13, RZ, RZ, 0x10 ;  /* 0x00000010ff0d7424 */ /* 0x001fe400078e00ff */
[----:B------:R-:W-:Y:S02]  /*1770*/  IMAD.MOV.U32 R12, RZ, RZ, 0x1f ;  /* 0x0000001fff0c7424 */ /* 0x000fe400078e00ff */
[----:B------:R-:W-:Y:S02]  /*1780*/  IMAD.MOV.U32 R11, RZ, RZ, -0x1 ;  /* 0xffffffffff0b7424 */ /* 0x000fe400078e00ff */
[----:B------:R-:W-:Y:S05]  /*1790*/  CALL.REL.NOINC `($__internal_78_$__cuda_sm70_shflsync_down_p) ;  /* 0x000001b000007944 */ /* 0x000fea0003c00000 */
[----:B-1----:R-:W-:Y:S01]  /*17a0*/  IMAD.MOV.U32 R9, RZ, RZ, R11 ;  /* 0x000000ffff097224 */ /* 0x002fe200078e000b */
[----:B0-----:R-:W-:Y:S05]  /*17b0*/  BRA `(.L_x_7728) ;  /* 0xfffff48000007947 */ /* 0x001fea000383ffff */
.L_x_7713:
[----:B0-----:R-:W-:Y:S01]  /*17c0*/  IMAD.MOV.U32 R13, RZ, RZ, 0x8 ;  /* 0x00000008ff0d7424 */ /* 0x001fe200078e00ff */
[----:B------:R-:W-:Y:S01]  /*17d0*/  MOV R8, 0x1810 ;  /* 0x0000181000087802 */ /* 0x000fe20000000f00 */
[----:B------:R-:W-:-:S02]  /*17e0*/  IMAD.MOV.U32 R12, RZ, RZ, 0x1f ;  /* 0x0000001fff0c7424 */ /* 0x000fc400078e00ff */
[----:B------:R-:W-:Y:S02]  /*17f0*/  IMAD.MOV.U32 R11, RZ, RZ, -0x1 ;  /* 0xffffffffff0b7424 */ /* 0x000fe400078e00ff */
[----:B-1----:R-:W-:Y:S05]  /*1800*/  CALL.REL.NOINC `($__internal_78_$__cuda_sm70_shflsync_down_p) ;  /* 0x0000014000007944 */ /* 0x002fea0003c00000 */
[----:B0-----:R-:W-:Y:S01]  /*1810*/  HFMA2.MMA R12, -RZ, RZ, 0, 1.847743988037109375e-06 ;  /* 0x0000001fff0c7435 */ /* 0x001fe200000001ff */
[----:B-1----:R-:W-:Y:S01]  /*1820*/  FADD.FTZ R17, R17, R11 ;  /* 0x0000000b11117221 */ /* 0x002fe20000010000 */
[----:B------:R-:W-:Y:S01]  /*1830*/  MOV R8, 0x1870 ;  /* 0x0000187000087802 */ /* 0x000fe20000000f00 */
[----:B------:R-:W-:Y:S02]  /*1840*/  IMAD.MOV.U32 R13, RZ, RZ, 0x4 ;  /* 0x00000004ff0d7424 */ /* 0x000fe400078e00ff */
[----:B------:R-:W-:Y:S02]  /*1850*/  IMAD.MOV.U32 R11, RZ, RZ, -0x1 ;  /* 0xffffffffff0b7424 */ /* 0x000fe400078e00ff */
[----:B------:R-:W-:Y:S05]  /*1860*/  CALL.REL.NOINC `($__internal_78_$__cuda_sm70_shflsync_down_p) ;  /* 0x000000e000007944 */ /* 0x000fea0003c00000 */
[----:B01----:R-:W-:Y:S01]  /*1870*/  FADD.FTZ R17, R17, R11 ;  /* 0x0000000b11117221 */ /* 0x003fe20000010000 */
[----:B------:R-:W-:Y:S01]  /*1880*/  MOV R8, 0x18d0 ;  /* 0x000018d000087802 */ /* 0x000fe20000000f00 */
[----:B------:R-:W-:Y:S02]  /*1890*/  IMAD.MOV.U32 R13, RZ, RZ, 0x2 ;  /* 0x00000002ff0d7424 */ /* 0x000fe400078e00ff */
[----:B------:R-:W-:Y:S02]  /*18a0*/  IMAD.MOV.U32 R12, RZ, RZ, 0x1f ;  /* 0x0000001fff0c7424 */ /* 0x000fe400078e00ff */
[----:B------:R-:W-:-:S02]  /*18b0*/  IMAD.MOV.U32 R11, RZ, RZ, -0x1 ;  /* 0xffffffffff0b7424 */ /* 0x000fc400078e00ff */
[----:B------:R-:W-:Y:S05]  /*18c0*/  CALL.REL.NOINC `($__internal_78_$__cuda_sm70_shflsync_down_p) ;  /* 0x0000008000007944 */ /* 0x000fea0003c00000 */
[----:B-1----:R-:W-:Y:S01]  /*18d0*/  FADD.FTZ R10, R17, R11 ;  /* 0x0000000b110a7221 */ /* 0x002fe20000010000 */
[----:B------:R-:W-:Y:S01]  /*18e0*/  MOV R8, 0x1940 ;  /* 0x0000194000087802 */ /* 0x000fe20000000f00 */
[----:B0-----:R-:W-:-:S02]  /*18f0*/  IMAD.MOV.U32 R13, RZ, RZ, 0x1 ;  /* 0x00000001ff0d7424 */ /* 0x001fc400078e00ff */
[----:B------:R-:W-:Y:S02]  /*1900*/  IMAD.MOV.U32 R12, RZ, RZ, 0x1f ;  /* 0x0000001fff0c7424 */ /* 0x000fe400078e00ff */
[----:B------:R-:W-:Y:S02]  /*1910*/  IMAD.MOV.U32 R11, RZ, RZ, -0x1 ;  /* 0xffffffffff0b7424 */ /* 0x000fe400078e00ff */
[----:B------:R-:W-:Y:S02]  /*1920*/  IMAD.MOV.U32 R17, RZ, RZ, R10 ;  /* 0x000000ffff117224 */ /* 0x000fe400078e000a */
[----:B------:R-:W-:Y:S05]  /*1930*/  CALL.REL.NOINC `($__internal_78_$__cuda_sm70_shflsync_down_p) ;  /* 0x0000001000007944 */ /* 0x000fea0003c00000 */
[----:B01----:R-:W-:Y:S05]  /*1940*/  BRA `(.L_x_7729) ;  /* 0xfffff38000007947 */ /* 0x003fea000383ffff */
        .weak           $__internal_78_$__cuda_sm70_shflsync_down_p
        .type           $__internal_78_$__cuda_sm70_shflsync_down_p,@function
        .size           $__internal_78_$__cuda_sm70_shflsync_down_p,(.L_x_11300 - $__internal_78_$__cuda_sm70_shflsync_down_p)
$__internal_78_$__cuda_sm70_shflsync_down_p:
[----:B------:R-:W-:Y:S01]  /*1950*/  IMAD.MOV.U32 R9, RZ, RZ, 0x0 ;  /* 0x00000000ff097424 */ /* 0x000fe200078e00ff */
[----:B------:R-:W-:Y:S04]  /*1960*/  WARPSYNC R11 ;  /* 0x0000000b00007348 */ /* 0x000fe80003800000 */
[----:B------:R0:W1:Y:S01]  /*1970*/  SHFL.DOWN PT, R11, R17, R13, R12 ;  /* 0x0800000d110b7389 */ /* 0x00006200000e000c */
[----:B------:R-:W-:Y:S05]  /*1980*/  RET.REL.NODEC R8 `(_ZN2at6native43_GLOBAL__N__9ae7fba5_10_SoftMax_cu_9f978f6322cunn_SoftMaxForwardRegIfffNS1_22SoftMaxForwardEpilogueElLi7EEEvPT1_PKT_T3_) ;  /* 0xffffe67008007950 */ /* 0x000fea0003c3ffff */
.L_x_7730:
        /* <DEDUP_REMOVED lines=15> */
.L_x_11300:


//--------------------- .text._ZN2at6native43_GLOBAL__N__9ae7fba5_10_SoftMax_cu_9f978f6322cunn_SoftMaxForwardRegIfffNS1_22SoftMaxForwardEpilogueElLi6EEEvPT1_PKT_T3_ --------------------------
	.section	.text._ZN2at6native43_GLOBAL__N__9ae7fba5_10_SoftMax_cu_9f978f6322cunn_SoftMaxForwardRegIfffNS1_22SoftMaxForwardEpilogueElLi6EEEvPT1_PKT_T3_,"ax",@progbits
	.sectioninfo	@"SHI_REGISTERS=26"
	.align	128
.text._ZN2at6native43_GLOBAL__N__9ae7fba5_10_SoftMax_cu_9f978f6322cunn_SoftMaxForwardRegIfffNS1_22SoftMaxForwardEpilogueElLi6EEEvPT1_PKT_T3_:
        .type           _ZN2at6native43_GLOBAL__N__9ae7fba5_10_SoftMax_cu_9f978f6322cunn_SoftMaxForwardRegIfffNS1_22SoftMaxForwardEpilogueElLi6EEEvPT1_PKT_T3_,@function
        .size           _ZN2at6native43_GLOBAL__N__9ae7fba5_10_SoftMax_cu_9f978f6322cunn_SoftMaxForwardRegIfffNS1_22SoftMaxForwardEpilogueElLi6EEEvPT1_PKT_T3_,(.L_x_11302 - _ZN2at6native43_GLOBAL__N__9ae7fba5_10_SoftMax_cu_9f978f6322cunn_SoftMaxForwardRegIfffNS1_22SoftMaxForwardEpilogueElLi6EEEvPT1_PKT_T3_)
        .other          _ZN2at6native43_GLOBAL__N__9ae7fba5_10_SoftMax_cu_9f978f6322cunn_SoftMaxForwardRegIfffNS1_22SoftMaxForwardEpilogueElLi6EEEvPT1_PKT_T3_,@"STO_CUDA_ENTRY STV_DEFAULT"
_ZN2at6native43_GLOBAL__N__9ae7fba5_10_SoftMax_cu_9f978f6322cunn_SoftMaxForwardRegIfffNS1_22SoftMaxForwardEpilogueElLi6EEEvPT1_PKT_T3_:
        /* <DEDUP_REMOVED lines=28> */
[----:B------:R0:W2:Y:S01]  /*01c0*/  @!P5 LDG.E R20, [R4.64] ;  /* 0x000000060414d981 */ /* 0x0000a2000c1e1900 */
[----:B------:R-:W-:Y:S01]  /*01d0*/  ISETP.GE.U32.AND P1, PT, R6, c[0x0][0x170], PT ;  /* 0x00005c0006007a0c */ /* 0x000fe20003f26070 */
[----:B------:R-:W-:Y:S01]  /*01e0*/  @!P4 IMAD R13, R19, c[0x0][0x174], R17 ;  /* 0x00005d00130dca24 */ /* 0x000fe200078e0211 */
[----:B------:R-:W-:-:S02]  /*01f0*/  SHF.R.S32.HI R7, RZ, 0x1f, R6 ;  /* 0x0000001fff077819 */ /* 0x000fc40000011406 */
[----:B------:R-:W-:Y:S02]  /*0200*/  @!P3 LEA.HI.X R9, R10, c[0x0][0x16c], R9, 0x2, P0 ;  /* 0x00005b000a09ba11 */ /* 0x000fe400000f1409 */
[----:B------:R-:W-:Y:S02]  /*0210*/  IADD3 R10, R6, c[0x0][0x0], RZ ;  /* 0x00000000060a7a10 */ /* 0x000fe40007ffe0ff */
[----:B------:R-:W-:Y:S01]  /*0220*/  ISETP.GE.AND.EX P1, PT, R7, c[0x0][0x174], PT, P1 ;  /* 0x00005d0007007a0c */ /* 0x000fe20003f26310 */
[----:B------:R-:W3:Y:S01]  /*0230*/  @!P3 LDG.E R21, [R8.64] ;  /* 0x000000060815b981 */ /* 0x000ee2000c1e1900 */
        /* <DEDUP_REMOVED lines=9> */
[----:B------:R-:W4:Y:S01]  /*02d0*/  @!P4 LDG.E R18, [R12.64] ;  /* 0x000000060c12c981 */ /* 0x000f22000c1e1900 */
[----:B------:R-:W-:Y:S01]  /*02e0*/  @!P2 LEA.HI.X R17, R14, c[0x0][0x16c], R15, 0x2, P6 ;  /* 0x00005b000e11aa11 */ /* 0x000fe200030f140f */
[----:B------:R-:W-:Y:S01]  /*02f0*/  @!P1 IMAD R7, R19, c[0x0][0x174], R7 ;  /* 0x00005d0013079a24 */ /* 0x000fe200078e0207 */
[----:B------:R-:W-:-:S03]  /*0300*/  @!P1 LEA R14, P6, R6, c[0x0][0x168], 0x2 ;  /* 0x00005a00060e9a11 */ /* 0x000fc600078c10ff */
[C---:B------:R-:W-:Y:S01]  /*0310*/  @!P0 IMAD.WIDE.U32 R10, R19.reuse, c[0x0][0x170], R10 ;  /* 0x00005c00130a8a25 */ /* 0x040fe200078e000a */
[----:B------:R-:W-:Y:S01]  /*0320*/  @!P1 LEA.HI.X R15, R6, c[0x0][0x16c], R7, 0x2, P6 ;  /* 0x00005b00060f9a11 */ /* 0x000fe200030f1407 */
[----:B------:R-:W5:Y:S02]  /*0330*/  @!P2 LDG.E R0, [R16.64] ;  /* 0x000000061000a981 */ /* 0x000f64000c1e1900 */
[----:B------:R-:W-:Y:S01]  /*0340*/  @!P0 IMAD R7, R19, c[0x0][0x174], R11 ;  /* 0x00005d0013078a24 */ /* 0x000fe200078e020b */
[C---:B------:R-:W-:Y:S01]  /*0350*/  @!P0 LEA R6, P6, R10.reuse, c[0x0][0x168], 0x2 ;  /* 0x00005a000a068a11 */ /* 0x040fe200078c10ff */
[----:B------:R-:W5:Y:S03]  /*0360*/  @!P1 LDG.E R22, [R14.64] ;  /* 0x000000060e169981 */ /* 0x000f66000c1e1900 */
[----:B------:R-:W-:-:S05]  /*0370*/  @!P0 LEA.HI.X R7, R10, c[0x0][0x16c], R7, 0x2, P6 ;  /* 0x00005b000a078a11 */ /* 0x000fca00030f1407 */
[----:B------:R-:W5:Y:S01]  /*0380*/  @!P0 LDG.E R23, [R6.64] ;  /* 0x0000000606178981 */ /* 0x000f62000c1e1900 */
[----:B0-----:R-:W-:Y:S01]  /*0390*/  IMAD.MOV.U32 R5, RZ, RZ, -0x800001 ;  /* 0xff7fffffff057424 */ /* 0x001fe200078e00ff */
[----:B------:R-:W-:Y:S02]  /*03a0*/  ULDC UR4, c[0x0][0x0] ;  /* 0x0000000000047ab9 */ /* 0x000fe40000000800 */
[----:B------:R-:W-:Y:S01]  /*03b0*/  USHF.R.U32.HI UR4, URZ, 0x5, UR4 ;  /* 0x000000053f047899 */ /* 0x000fe20008011604 */
[----:B------:R-:W-:Y:S01]  /*03c0*/  IMAD.MOV.U32 R11, RZ, RZ, -0x800001 ;  /* 0xff7fffffff0b7424 */ /* 0x000fe200078e00ff */
[----:B------:R-:W-:Y:S01]  /*03d0*/  BSSY B0, `(.L_x_7731) ;  /* 0x0000038000007945 */ /* 0x000fe20003800000 */
[----:B------:R-:W-:Y:S01]  /*03e0*/  BAR.SYNC.DEFER_BLOCKING 0x0 ;  /* 0x0000000000007b1d */ /* 0x000fe20000010000 */
[----:B----4-:R-:W-:-:S04]  /*03f0*/  @!P4 FMNMX.FTZ R5, R18, -3.40282346638528859812e+38, !PT ;  /* 0xff7fffff1205c809 */ /* 0x010fc80007810000 */
[----:B--2---:R-:W-:-:S04]  /*0400*/  @!P5 FMNMX.FTZ R5, R5, R20, !PT ;  /* 0x000000140505d209 */ /* 0x004fc80007810000 */
[----:B---3--:R-:W-:-:S04]  /*0410*/  @!P3 FMNMX.FTZ R5, R5, R21, !PT ;  /* 0x000000150505b209 */ /* 0x008fc80007810000 */
[----:B-----5:R-:W-:-:S04]  /*0420*/  @!P2 FMNMX.FTZ R5, R5, R0, !PT ;  /* 0x000000000505a209 */ /* 0x020fc80007810000 */
        /* <DEDUP_REMOVED lines=35> */
.L_x_7749:
        /* <DEDUP_REMOVED lines=13> */
.L_x_7750:
[----:B-1----:R-:W-:-:S04]  /*0730*/  FSETP.GEU.FTZ.AND P6, PT, R11, R9, PT ;  /* 0x000000090b00720b */ /* 0x002fc80003fde000 */
[----:B0-----:R-:W-:-:S04]  /*0740*/  FSEL R11, R9, R11, !P6 ;  /* 0x0000000b090b7208 */ /* 0x001fc80007000000 */
.L_x_7732:
[----:B0-----:R-:W-:Y:S05]  /*0750*/  BSYNC B0 ;  /* 0x0000000000007941 */ /* 0x001fea0003800000 */
.L_x_7731:
[----:B------:R-:W-:Y:S01]  /*0760*/  ISETP.NE.AND P6, PT, R2, RZ, PT ;  /* 0x000000ff0200720c */ /* 0x000fe20003fc5270 */
[----:B------:R-:W-:Y:S03]  /*0770*/  WARPSYNC 0xffffffff ;  /* 0xffffffff00007948 */ /* 0x000fe60003800000 */
[----:B------:R-:W-:-:S09]  /*0780*/  P2R R15, PR, RZ, 0x40 ;  /* 0x00000040ff0f7803 */ /* 0x000fd20000000000 */
[----:B-1----:R0:W-:Y:S02]  /*0790*/  @!P6 STS [RZ], R11 ;  /* 0x0000000bff00e388 */ /* 0x0021e40000000800 */
[----:B------:R-:W-:Y:S01]  /*07a0*/  BAR.SYNC.DEFER_BLOCKING 0x0 ;  /* 0x0000000000007b1d */ /* 0x000fe20000010000 */
[----:B------:R-:W-:-:S04]  /*07b0*/  ISETP.NE.AND P6, PT, R14, RZ, PT ;  /* 0x000000ff0e00720c */ /* 0x000fc80003fc5270 */
[----:B------:R-:W-:Y:S01]  /*07c0*/  P2R R14, PR, RZ, 0x40 ;  /* 0x00000040ff0e7803 */ /* 0x000fe20000000000 */
[----:B------:R-:W-:Y:S01]  /*07d0*/  BSSY B0, `(.L_x_7735) ;  /* 0x000003d000007945 */ /* 0x000fe20003800000 */
[----:B------:R-:W-:-:S04]  /*07e0*/  ISETP.NE.AND P6, PT, R13, RZ, PT ;  /* 0x000000ff0d00720c */ /* 0x000fc80003fc5270 */
[----:B------:R-:W-:Y:S02]  /*07f0*/  P2R R13, PR, RZ, 0x40 ;  /* 0x00000040ff0d7803 */ /* 0x000fe40000000000 */
[----:B------:R-:W-:Y:S01]  /*0800*/  ISETP.NE.AND P6, PT, R12, RZ, PT ;  /* 0x000000ff0c00720c */ /* 0x000fe20003fc5270 */
[----:B------:R-:W1:-:S12]  /*0810*/  LDS R3, [RZ] ;  /* 0x00000000ff037984 */ /* 0x000e580000000800 */
[----:B------:R-:W-:Y:S01]  /*0820*/  @!P6 SHF.R.S32.HI R4, RZ, 0x5, R4 ;  /* 0x00000005ff04e819 */ /* 0x000fe20000011404 */
[--C-:B-1----:R-:W-:Y:S02]  /*0830*/  @!P4 FADD.FTZ R2, R18, -R3.reuse ;  /* 0x800000031202c221 */ /* 0x102fe40000010000 */
[--C-:B------:R-:W-:Y:S02]  /*0840*/  @!P1 FADD.FTZ R12, R22, -R3.reuse ;  /* 0x80000003160c9221 */ /* 0x100fe40000010000 */
[----:B------:R-:W-:Y:S02]  /*0850*/  @!P4 FMUL.FTZ R6, R2, 1.4426950216293334961 ;  /* 0x3fb8aa3b0206c820 */ /* 0x000fe40000410000 */
[--C-:B------:R-:W-:Y:S02]  /*0860*/  @!P5 FADD.FTZ R2, R20, -R3.reuse ;  /* 0x800000031402d221 */ /* 0x100fe40000010000 */
[----:B------:R-:W-:Y:S02]  /*0870*/  @!P1 FMUL.FTZ R12, R12, 1.4426950216293334961 ;  /* 0x3fb8aa3b0c0c9820 */ /* 0x000fe40000410000 */
[----:B------:R-:W-:Y:S01]  /*0880*/  @!P5 FMUL.FTZ R7, R2, 1.4426950216293334961 ;  /* 0x3fb8aa3b0207d820 */ /* 0x000fe20000410000 */
[----:B------:R-:W1:Y:S01]  /*0890*/  @!P4 MUFU.EX2 R6, R6 ;  /* 0x000000060006c308 */ /* 0x000e620000000800 */
[----:B------:R-:W-:-:S02]  /*08a0*/  @!P3 FADD.FTZ R2, R21, -R3 ;  /* 0x800000031502b221 */ /* 0x000fc40000010000 */
[--C-:B------:R-:W-:Y:S02]  /*08b0*/  @!P0 FADD.FTZ R16, R23, -R3.reuse ;  /* 0x8000000317108221 */ /* 0x100fe40000010000 */
[----:B------:R-:W-:Y:S02]  /*08c0*/  @!P3 FMUL.FTZ R8, R2, 1.4426950216293334961 ;  /* 0x3fb8aa3b0208b820 */ /* 0x000fe40000410000 */
[----:B------:R-:W-:Y:S01]  /*08d0*/  @!P2 FADD.FTZ R2, R0, -R3 ;  /* 0x800000030002a221 */ /* 0x000fe20000010000 */
[----:B------:R-:W2:Y:S01]  /*08e0*/  @!P5 MUFU.EX2 R7, R7 ;  /* 0x000000070007d308 */ /* 0x000ea20000000800 */
[----:B------:R-:W-:Y:S02]  /*08f0*/  @!P0 FMUL.FTZ R16, R16, 1.4426950216293334961 ;  /* 0x3fb8aa3b10108820 */ /* 0x000fe40000410000 */
[----:B------:R-:W-:Y:S02]  /*0900*/  @!P2 FMUL.FTZ R10, R2, 1.4426950216293334961 ;  /* 0x3fb8aa3b020aa820 */ /* 0x000fe40000410000 */
[----:B------:R-:W-:-:S03]  /*0910*/  IMAD.MOV.U32 R2, RZ, RZ, RZ ;  /* 0x000000ffff027224 */ /* 0x000fc600078e00ff */
[----:B------:R-:W3:Y:S01]  /*0920*/  @!P3 MUFU.EX2 R9, R8 ;  /* 0x000000080009b308 */ /* 0x000ee20000000800 */
[----:B-1----:R-:W-:-:S07]  /*0930*/  @!P4 FADD.FTZ R2, RZ, R6 ;  /* 0x00000006ff02c221 */ /* 0x002fce0000010000 */
[----:B0-----:R-:W0:Y:S01]  /*0940*/  @!P2 MUFU.EX2 R11, R10 ;  /* 0x0000000a000ba308 */ /* 0x001e220000000800 */
[----:B--2---:R-:W-:-:S07]  /*0950*/  @!P5 FADD.FTZ R2, R2, R7 ;  /* 0x000000070202d221 */ /* 0x004fce0000010000 */
[----:B------:R-:W1:Y:S01]  /*0960*/  @!P1 MUFU.EX2 R17, R12 ;  /* 0x0000000c00119308 */ /* 0x000e620000000800 */
[----:B---3--:R-:W-:-:S07]  /*0970*/  @!P3 FADD.FTZ R2, R2, R9 ;  /* 0x000000090202b221 */ /* 0x008fce0000010000 */
[----:B------:R-:W2:Y:S01]  /*0980*/  @!P0 MUFU.EX2 R7, R16 ;  /* 0x0000001000078308 */ /* 0x000ea20000000800 */
[----:B0-----:R-:W-:-:S04]  /*0990*/  @!P2 FADD.FTZ R2, R2, R11 ;  /* 0x0000000b0202a221 */ /* 0x001fc80000010000 */
[----:B-1----:R-:W-:-:S04]  /*09a0*/  @!P1 FADD.FTZ R2, R2, R17 ;  /* 0x0000001102029221 */ /* 0x002fc80000010000 */
[----:B--2---:R-:W-:-:S05]  /*09b0*/  @!P0 FADD.FTZ R2, R2, R7 ;  /* 0x0000000702028221 */ /* 0x004fca0000010000 */
        /* <DEDUP_REMOVED lines=20> */
.L_x_7751:
        /* <DEDUP_REMOVED lines=9> */
.L_x_7752:
[----:B-1----:R-:W-:Y:S02]  /*0b90*/  FADD.FTZ R2, R9, R4 ;  /* 0x0000000409027221 */ /* 0x002fe40000010000 */
.L_x_7736:
[----:B0-----:R-:W-:Y:S05]  /*0ba0*/  BSYNC B0 ;  /* 0x0000000000007941 */ /* 0x001fea0003800000 */
.L_x_7735:
[----:B------:R-:W-:Y:S01]  /*0bb0*/  ISETP.NE.AND P6, PT, R15, RZ, PT ;  /* 0x000000ff0f00720c */ /* 0x000fe20003fc5270 */
[----:B------:R-:W-:-:S12]  /*0bc0*/  WARPSYNC 0xffffffff ;  /* 0xffffffff00007948 */ /* 0x000fd80003800000 */
[----:B-1----:R0:W-:Y:S02]  /*0bd0*/  @!P6 STS [RZ], R2 ;  /* 0x00000002ff00e388 */ /* 0x0021e40000000800 */
[----:B------:R-:W-:Y:S06]  /*0be0*/  BAR.SYNC.DEFER_BLOCKING 0x0 ;  /* 0x0000000000007b1d */ /* 0x000fec0000010000 */
[----:B------:R-:W-:Y:S01]  /*0bf0*/  BSSY B0, `(.L_x_7739) ;  /* 0x000000f000007945 */ /* 0x000fe20003800000 */
[----:B0-----:R-:W0:Y:S01]  /*0c00*/  LDS R2, [RZ] ;  /* 0x00000000ff027984 */ /* 0x001e220000000800 */
[----:B------:R-:W-:Y:S05]  /*0c10*/  @P4 BRA `(.L_x_7740) ;  /* 0x000000c000004947 */ /* 0x000fea0003800000 */
[----:B------:R-:W1:Y:S01]  /*0c20*/  S2R R4, SR_TID.X ;  /* 0x0000000000047919 */ /* 0x000e620000002100 */
[----:B------:R-:W-:Y:S01]  /*0c30*/  FADD.FTZ R18, R18, -R3 ;  /* 0x8000000312127221 */ /* 0x000fe20000010000 */
[----:B0-----:R-:W-:Y:S03]  /*0c40*/  MUFU.RCP R8, R2 ;  /* 0x0000000200087308 */ /* 0x001fe60000001000 */
[----:B------:R-:W-:-:S05]  /*0c50*/  FMUL.FTZ R18, R18, 1.4426950216293334961 ;  /* 0x3fb8aa3b12127820 */ /* 0x000fca0000410000 */
[----:B------:R-:W0:Y:S01]  /*0c60*/  MUFU.EX2 R9, R18 ;  /* 0x0000001200097308 */ /* 0x000e220000000800 */
[----:B-1----:R-:W-:-:S05]  /*0c70*/  SHF.R.S32.HI R5, RZ, 0x1f, R4 ;  /* 0x0000001fff057819 */ /* 0x002fca0000011404 */
[----:B------:R-:W-:-:S04]  /*0c80*/  IMAD.WIDE.U32 R6, R19, c[0x0][0x170], R4 ;  /* 0x00005c0013067a25 */ /* 0x000fc800078e0004 */
[----:B------:R-:W-:Y:S01]  /*0c90*/  IMAD R5, R19, c[0x0][0x174], R7 ;  /* 0x00005d0013057a24 */ /* 0x000fe200078e0207 */
[----:B------:R-:W-:Y:S01]  /*0ca0*/  LEA R4, P4, R6, c[0x0][0x160], 0x2 ;  /* 0x0000580006047a11 */ /* 0x000fe200078810ff */
[----:B0-----:R-:W-:-:S03]  /*0cb0*/  FMUL.FTZ R7, R9, R8 ;  /* 0x0000000809077220 */ /* 0x001fc60000410000 */
[----:B------:R-:W-:-:S05]  /*0cc0*/  LEA.HI.X R5, R6, c[0x0][0x164], R5, 0x2, P4 ;  /* 0x0000590006057a11 */ /* 0x000fca00020f1405 */
[----:B------:R0:W-:Y:S04]  /*0cd0*/  STG.E [R4.64], R7 ;  /* 0x0000000704007986 */ /* 0x0001e8000c101906 */
.L_x_7740:
[----:B------:R-:W-:Y:S05]  /*0ce0*/  BSYNC B0 ;  /* 0x0000000000007941 */ /* 0x000fea0003800000 */
.L_x_7739:
[----:B------:R-:W-:Y:S01]  /*0cf0*/  BSSY B0, `(.L_x_7741) ;  /* 0x000000f000007945 */ /* 0x000fe20003800000 */
[----:B------:R-:W-:Y:S05]  /*0d00*/  @P5 BRA `(.L_x_7742) ;  /* 0x000000d000005947 */ /* 0x000fea0003800000 */
[----:B0-----:R-:W0:Y:S01]  /*0d10*/  S2R R4, SR_TID.X ;  /* 0x0000000000047919 */ /* 0x001e220000002100 */
[----:B------:R-:W-:Y:S01]  /*0d20*/  FADD.FTZ R20, R20, -R3 ;  /* 0x8000000314147221 */ /* 0x000fe20000010000 */
[----:B------:R-:W-:Y:S03]  /*0d30*/  MUFU.RCP R9, R2 ;  /* 0x0000000200097308 */ /* 0x000fe60000001000 */
        /* <DEDUP_REMOVED lines=10> */
.L_x_7742:
[----:B------:R-:W-:Y:S05]  /*0de0*/  BSYNC B0 ;  /* 0x0000000000007941 */ /* 0x000fea0003800000 */
.L_x_7741:
[----:B------:R-:W-:Y:S01]  /*0df0*/  BSSY B0, `(.L_x_7743) ;  /* 0x0000010000007945 */ /* 0x000fe20003800000 */
[----:B------:R-:W-:Y:S05]  /*0e00*/  @P3 BRA `(.L_x_7744) ;  /* 0x000000e000003947 */ /* 0x000fea0003800000 */
[----:B0-----:R-:W0:Y:S01]  /*0e10*/  S2R R4, SR_TID.X ;  /* 0x0000000000047919 */ /* 0x001e220000002100 */
[----:B------:R-:W-:Y:S01]  /*0e20*/  FADD.FTZ R21, R21, -R3 ;  /* 0x8000000315157221 */ /* 0x000fe20000010000 */
[----:B------:R-:W-:Y:S01]  /*0e30*/  MUFU.RCP R8, R2 ;  /* 0x0000000200087308 */ /* 0x000fe20000001000 */
        /* <DEDUP_REMOVED lines=11> */
.L_x_7744:
[----:B------:R-:W-:Y:S05]  /*0ef0*/  BSYNC B0 ;  /* 0x0000000000007941 */ /* 0x000fea0003800000 */
.L_x_7743:
[----:B------:R-:W-:Y:S01]  /*0f00*/  BSSY B0, `(.L_x_7745) ;  /* 0x0000011000007945 */ /* 0x000fe20003800000 */
[----:B------:R-:W-:Y:S05]  /*0f10*/  @P2 BRA `(.L_x_7746) ;  /* 0x000000f000002947 */ /* 0x000fea0003800000 */
[----:B0-----:R-:W0:Y:S01]  /*0f20*/  S2R R4, SR_TID.X ;  /* 0x0000000000047919 */ /* 0x001e220000002100 */
[----:B------:R-:W-:Y:S01]  /*0f30*/  IMAD.MOV.U32 R5, RZ, RZ, c[0x0][0x0] ;  /* 0x00000000ff057624 */ /* 0x000fe200078e00ff */
[----:B------:R-:W-:Y:S01]  /*0f40*/  MUFU.RCP R9, R2 ;  /* 0x0000000200097308 */ /* 0x000fe20000001000 */
[----:B------:R-:W-:-:S04]  /*0f50*/  FADD.FTZ R0, R0, -R3 ;  /* 0x8000000300007221 */ /* 0x000fc80000010000 */
[----:B------:R-:W-:-:S06]  /*0f60*/  FMUL.FTZ R0, R0, 1.4426950216293334961 ;  /* 0x3fb8aa3b00007820 */ /* 0x000fcc0000410000 */
[----:B------:R-:W1:Y:S01]  /*0f70*/  MUFU.EX2 R0, R0 ;  /* 0x0000000000007308 */ /* 0x000e620000000800 */
[----:B0-----:R-:W-:-:S05]  /*0f80*/  IMAD R4, R5, 0x2, R4 ;  /* 0x0000000205047824 */ /* 0x001fca00078e0204 */
[----:B------:R-:W-:-:S04]  /*0f90*/  IADD3 R4, R4, c[0x0][0x0], RZ ;  /* 0x0000000004047a10 */ /* 0x000fc80007ffe0ff */
[----:B------:R-:W-:-:S05]  /*0fa0*/  SHF.R.S32.HI R5, RZ, 0x1f, R4 ;  /* 0x0000001fff057819 */ /* 0x000fca0000011404 */
[----:B------:R-:W-:-:S04]  /*0fb0*/  IMAD.WIDE.U32 R6, R19, c[0x0][0x170], R4 ;  /* 0x00005c0013067a25 */ /* 0x000fc800078e0004 */
[----:B------:R-:W-:Y:S01]  /*0fc0*/  IMAD R5, R19, c[0x0][0x174], R7 ;  /* 0x00005d0013057a24 */ /* 0x000fe200078e0207 */
[----:B------:R-:W-:Y:S01]  /*0fd0*/  LEA R4, P2, R6, c[0x0][0x160], 0x2 ;  /* 0x0000580006047a11 */ /* 0x000fe200078410ff */
[----:B-1----:R-:W-:-:S03]  /*0fe0*/  FMUL.FTZ R7, R0, R9 ;  /* 0x0000000900077220 */ /* 0x002fc60000410000 */
[----:B------:R-:W-:-:S05]  /*0ff0*/  LEA.HI.X R5, R6, c[0x0][0x164], R5, 0x2, P2 ;  /* 0x0000590006057a11 */ /* 0x000fca00010f1405 */
[----:B------:R0:W-:Y:S04]  /*1000*/  STG.E [R4.64], R7 ;  /* 0x0000000704007986 */ /* 0x0001e8000c101906 */
.L_x_7746:
[----:B------:R-:W-:Y:S05]  /*1010*/  BSYNC B0 ;  /* 0x0000000000007941 */ /* 0x000fea0003800000 */
.L_x_7745:
[----:B------:R-:W-:Y:S01]  /*1020*/  BSSY B0, `(.L_x_7747) ;  /* 0x0000011000007945 */ /* 0x000fe20003800000 */
[----:B------:R-:W-:Y:S05]  /*1030*/  @P1 BRA `(.L_x_7748) ;  /* 0x000000f000001947 */ /* 0x000fea0003800000 */
[----:B------:R-:W1:Y:S01]  /*1040*/  S2R R0, SR_TID.X ;  /* 0x0000000000007919 */ /* 0x000e620000002100 */
[----:B0-----:R-:W-:Y:S01]  /*1050*/  IMAD.MOV.U32 R5, RZ, RZ, c[0x0][0x0] ;  /* 0x00000000ff057624 */ /* 0x001fe200078e00ff */
[----:B------:R-:W-:Y:S01]  /*1060*/  MUFU.RCP R9, R2 ;  /* 0x0000000200097308 */ /* 0x000fe20000001000 */
[----:B------:R-:W-:-:S04]  /*1070*/  FADD.FTZ R22, R22, -R3 ;  /* 0x8000000316167221 */ /* 0x000fc80000010000 */
[----:B------:R-:W-:-:S06]  /*1080*/  FMUL.FTZ R22, R22, 1.4426950216293334961 ;  /* 0x3fb8aa3b16167820 */ /* 0x000fcc0000410000 */
[----:B------:R-:W0:Y:S01]  /*1090*/  MUFU.EX2 R22, R22 ;  /* 0x0000001600167308 */ /* 0x000e220000000800 */
[----:B-1----:R-:W-:-:S04]  /*10a0*/  IMAD R0, R5, 0x2, R0 ;  /* 0x0000000205007824 */ /* 0x002fc800078e0200 */
[----:B------:R-:W-:-:S05]  /*10b0*/  IMAD R4, R5, 0x2, R0 ;  /* 0x0000000205047824 */ /* 0x000fca00078e0200 */
[----:B------:R-:W-:-:S05]  /*10c0*/  SHF.R.S32.HI R5, RZ, 0x1f, R4 ;  /* 0x0000001fff057819 */ /* 0x000fca0000011404 */
[----:B------:R-:W-:-:S04]  /*10d0*/  IMAD.WIDE.U32 R6, R19, c[0x0][0x170], R4 ;  /* 0x00005c0013067a25 */ /* 0x000fc800078e0004 */
[----:B------:R-:W-:Y:S01]  /*10e0*/  IMAD R5, R19, c[0x0][0x174], R7 ;  /* 0x00005d0013057a24 */ /* 0x000fe200078e0207 */
[----:B------:R-:W-:Y:S01]  /*10f0*/  LEA R4, P1, R6, c[0x0][0x160], 0x2 ;  /* 0x0000580006047a11 */ /* 0x000fe200078210ff */
[----:B0-----:R-:W-:-:S03]  /*1100*/  FMUL.FTZ R7, R22, R9 ;  /* 0x0000000916077220 */ /* 0x001fc60000410000 */
[----:B------:R-:W-:-:S05]  /*1110*/  LEA.HI.X R5, R6, c[0x0][0x164], R5, 0x2, P1 ;  /* 0x0000590006057a11 */ /* 0x000fca00008f1405 */
[----:B------:R0:W-:Y:S04]  /*1120*/  STG.E [R4.64], R7 ;  /* 0x0000000704007986 */ /* 0x0001e8000c101906 */
.L_x_7748:
[----:B------:R-:W-:Y:S05]  /*1130*/  BSYNC B0 ;  /* 0x0000000000007941 */ /* 0x000fea0003800000 */
.L_x_7747:
[----:B------:R-:W-:Y:S05]  /*1140*/  @P0 EXIT ;  /* 0x000000000000094d */ /* 0x000fea0003800000 */
[----:B------:R-:W1:Y:S01]  /*1150*/  S2R R0, SR_TID.X ;  /* 0x0000000000007919 */ /* 0x000e620000002100 */
[----:B0-----:R-:W-:Y:S01]  /*1160*/  IMAD.MOV.U32 R5, RZ, RZ, c[0x0][0x0] ;  /* 0x00000000ff057624 */ /* 0x001fe200078e00ff */
[----:B------:R-:W-:Y:S01]  /*1170*/  MUFU.RCP R2, R2 ;  /* 0x0000000200027308 */ /* 0x000fe20000001000 */
[----:B------:R-:W-:Y:S02]  /*1180*/  IMAD.MOV.U32 R7, RZ, RZ, c[0x0][0x0] ;  /* 0x00000000ff077624 */ /* 0x000fe400078e00ff */
[----:B------:R-:W-:-:S04]  /*1190*/  FADD.FTZ R3, R23, -R3 ;  /* 0x8000000317037221 */ /* 0x000fc80000010000 */
[----:B------:R-:W-:-:S04]  /*11a0*/  FMUL.FTZ R8, R3, 1.4426950216293334961 ;  /* 0x3fb8aa3b03087820 */ /* 0x000fc80000410000 */
[----:B------:R-:W0:Y:S01]  /*11b0*/  MUFU.EX2 R3, R8 ;  /* 0x0000000800037308 */ /* 0x000e220000000800 */
[----:B-1----:R-:W-:-:S05]  /*11c0*/  IMAD R0, R5, 0x2, R0 ;  /* 0x0000000205007824 */ /* 0x002fca00078e0200 */
[----:B------:R-:W-:Y:S01]  /*11d0*/  LEA R0, R7, R0, 0x1 ;  /* 0x0000000007007211 */ /* 0x000fe200078e08ff */
[----:B0-----:R-:W-:-:S03]  /*11e0*/  FMUL.FTZ R3, R3, R2 ;  /* 0x0000000203037220 */ /* 0x001fc60000410000 */
[----:B------:R-:W-:-:S04]  /*11f0*/  IADD3 R4, R0, c[0x0][0x0], RZ ;  /* 0x0000000000047a10 */ /* 0x000fc80007ffe0ff */
[----:B------:R-:W-:-:S05]  /*1200*/  SHF.R.S32.HI R5, RZ, 0x1f, R4 ;  /* 0x0000001fff057819 */ /* 0x000fca0000011404 */
[----:B------:R-:W-:-:S04]  /*1210*/  IMAD.WIDE.U32 R6, R19, c[0x0][0x170], R4 ;  /* 0x00005c0013067a25 */ /* 0x000fc800078e0004 */
[----:B------:R-:W-:Y:S01]  /*1220*/  IMAD R19, R19, c[0x0][0x174], R7 ;  /* 0x00005d0013137a24 */ /* 0x000fe200078e0207 */
[----:B------:R-:W-:-:S04]  /*1230*/  LEA R4, P0, R6, c[0x0][0x160], 0x2 ;  /* 0x0000580006047a11 */ /* 0x000fc800078010ff */
[----:B------:R-:W-:-:S05]  /*1240*/  LEA.HI.X R5, R6, c[0x0][0x164], R19, 0x2, P0 ;  /* 0x0000590006057a11 */ /* 0x000fca00000f1413 */
[----:B------:R-:W-:Y:S01]  /*1250*/  STG.E [R4.64], R3 ;  /* 0x0000000304007986 */ /* 0x000fe2000c101906 */
[----:B------:R-:W-:Y:S05]  /*1260*/  EXIT ;  /* 0x000000000000794d */ /* 0x000fea0003800000 */
.L_x_7733:
[----:B------:R-:W-:Y:S01]  /*1270*/  IMAD.MOV.U32 R10, RZ, RZ, 0x10 ;  /* 0x00000010ff0a7424 */ /* 0x000fe200078e00ff */
[----:B------:R-:W-:Y:S01]  /*1280*/  MOV R6, 0x12c0 ;  /* 0x000012c000067802 */ /* 0x000fe20000000f00 */
[----:B------:R-:W-:Y:S02]  /*1290*/  IMAD.MOV.U32 R9, RZ, RZ, 0x1f ;  /* 0x0000001fff097424 */ /* 0x000fe400078e00ff */
[----:B------:R-:W-:Y:S02]  /*12a0*/  IMAD.MOV.U32 R8, RZ, RZ, -0x1 ;  /* 0xffffffffff087424 */ /* 0x000fe400078e00ff */
[----:B-1----:R-:W-:Y:S05]  /*12b0*/  CALL.REL.NOINC `($__internal_79_$__cuda_sm70_shflsync_down_p) ;  /* 0x000003c000007944 */ /* 0x002fea0003c00000 */
[----:B01----:R-:W-:Y:S05]  /*12c0*/  BRA `(.L_x_7749) ;  /* 0xfffff39000007947 */ /* 0x003fea000383ffff */
.L_x_7734:
[----:B------:R-:W-:Y:S01]  /*12d0*/  IMAD.MOV.U32 R10, RZ, RZ, 0x8 ;  /* 0x00000008ff0a7424 */ /* 0x000fe200078e00ff */
[----:B------:R-:W-:Y:S01]  /*12e0*/  MOV R6, 0x1320 ;  /* 0x0000132000067802 */ /* 0x000fe20000000f00 */
[----:B------:R-:W-:Y:S02]  /*12f0*/  IMAD.MOV.U32 R9, RZ, RZ, 0x1f ;  /* 0x0000001fff097424 */ /* 0x000fe400078e00ff */
[----:B------:R-:W-:Y:S02]  /*1300*/  IMAD.MOV.U32 R8, RZ, RZ, -0x1 ;  /* 0xffffffffff087424 */ /* 0x000fe400078e00ff */
[----:B------:R-:W-:Y:S05]  /*1310*/  CALL.REL.NOINC `($__internal_79_$__cuda_sm70_shflsync_down_p) ;  /* 0x0000036000007944 */ /* 0x000fea0003c00000 */
[----:B-1----:R-:W-:Y:S01]  /*1320*/  FSETP.GEU.FTZ.AND P6, PT, R11, R9, PT ;  /* 0x000000090b00720b */ /* 0x002fe20003fde000 */
[----:B0-----:R-:W-:Y:S01]  /*1330*/  IMAD.MOV.U32 R10, RZ, RZ, 0x4 ;  /* 0x00000004ff0a7424 */ /* 0x001fe200078e00ff */
[----:B------:R-:W-:Y:S01]  /*1340*/  MOV R6, 0x1390 ;  /* 0x0000139000067802 */ /* 0x000fe20000000f00 */
[----:B------:R-:W-:Y:S01]  /*1350*/  IMAD.MOV.U32 R8, RZ, RZ, -0x1 ;  /* 0xffffffffff087424 */ /* 0x000fe200078e00ff */
[----:B------:R-:W-:Y:S01]  /*1360*/  FSEL R11, R9, R11, !P6 ;  /* 0x0000000b090b7208 */ /* 0x000fe20007000000 */
[----:B------:R-:W-:-:S03]  /*1370*/  IMAD.MOV.U32 R9, RZ, RZ, 0x1f ;  /* 0x0000001fff097424 */ /* 0x000fc600078e00ff */
[----:B------:R-:W-:Y:S05]  /*1380*/  CALL.REL.NOINC `($__internal_79_$__cuda_sm70_shflsync_down_p) ;  /* 0x000002f000007944 */ /* 0x000fea0003c00000 */
[----:B-1----:R-:W-:Y:S01]  /*1390*/  FSETP.GEU.FTZ.AND P6, PT, R11, R9, PT ;  /* 0x000000090b00720b */ /* 0x002fe20003fde000 */
[----:B0-----:R-:W-:Y:S01]  /*13a0*/  IMAD.MOV.U32 R10, RZ, RZ, 0x2 ;  /* 0x00000002ff0a7424 */ /* 0x001fe200078e00ff */
[----:B------:R-:W-:-:S02]  /*13b0*/  MOV R8, 0xffffffff ;  /* 0xffffffff00087802 */ /* 0x000fc40000000f00 */
[----:B------:R-:W-:Y:S01]  /*13c0*/  FSEL R11, R9, R11, !P6 ;  /* 0x0000000b090b7208 */ /* 0x000fe20007000000 */
[----:B------:R-:W-:Y:S01]  /*13d0*/  IMAD.MOV.U32 R9, RZ, RZ, 0x1f ;  /* 0x0000001fff097424 */ /* 0x000fe200078e00ff */
[----:B------:R-:W-:Y:S02]  /*13e0*/  MOV R6, 0x1400 ;  /* 0x0000140000067802 */ /* 0x000fe40000000f00 */
        /* <DEDUP_REMOVED lines=8> */
[----:B01----:R-:W-:Y:S05]  /*1470*/  BRA `(.L_x_7750) ;  /* 0xfffff2b000007947 */ /* 0x003fea000383ffff */
.L_x_7737:
[----:B-1----:R-:W-:Y:S01]  /*1480*/  IMAD.MOV.U32 R11, RZ, RZ, R2 ;  /* 0x000000ffff0b7224 */ /* 0x002fe200078e0002 */
[----:B------:R-:W-:Y:S01]  /*1490*/  MOV R6, 0x14e0 ;  /* 0x000014e000067802 */ /* 0x000fe20000000f00 */
[----:B------:R-:W-:Y:S02]  /*14a0*/  IMAD.MOV.U32 R10, RZ, RZ, 0x10 ;  /* 0x00000010ff0a7424 */ /* 0x000fe400078e00ff */
[----:B------:R-:W-:-:S02]  /*14b0*/  IMAD.MOV.U32 R9, RZ, RZ, 0x1f ;  /* 0x0000001fff097424 */ /* 0x000fc400078e00ff */
[----:B------:R-:W-:Y:S02]  /*14c0*/  IMAD.MOV.U32 R8, RZ, RZ, -0x1 ;  /* 0xffffffffff087424 */ /* 0x000fe400078e00ff */
[----:B------:R-:W-:Y:S05]  /*14d0*/  CALL.REL.NOINC `($__internal_79_$__cuda_sm70_shflsync_down_p) ;  /* 0x000001a000007944 */ /* 0x000fea0003c00000 */
[----:B01----:R-:W-:Y:S05]  /*14e0*/  BRA `(.L_x_7751) ;  /* 0xfffff61000007947 */ /* 0x003fea000383ffff */
.L_x_7738:
[----:B------:R-:W-:Y:S01]  /*14f0*/  IMAD.MOV.U32 R10, RZ, RZ, 0x8 ;  /* 0x00000008ff0a7424 */ /* 0x000fe200078e00ff */
[----:B------:R-:W-:Y:S01]  /*1500*/  MOV R6, 0x1540 ;  /* 0x0000154000067802 */ /* 0x000fe20000000f00 */
[----:B------:R-:W-:Y:S02]  /*1510*/  IMAD.MOV.U32 R9, RZ, RZ, 0x1f ;  /* 0x0000001fff097424 */ /* 0x000fe400078e00ff */
[----:B------:R-:W-:Y:S02]  /*1520*/  IMAD.MOV.U32 R8, RZ, RZ, -0x1 ;  /* 0xffffffffff087424 */ /* 0x000fe400078e00ff */
[----:B0-----:R-:W-:Y:S05]  /*1530*/  CALL.REL.NOINC `($__internal_79_$__cuda_sm70_shflsync_down_p) ;  /* 0x0000014000007944 */ /* 0x001fea0003c00000 */
[----:B01----:R-:W-:Y:S01]  /*1540*/  FADD.FTZ R11, R11, R9 ;  /* 0x000000090b0b7221 */ /* 0x003fe20000010000 */
[----:B------:R-:W-:Y:S01]  /*1550*/  HFMA2.MMA R9, -RZ, RZ, 0, 1.847743988037109375e-06 ;  /* 0x0000001fff097435 */ /* 0x000fe200000001ff */
[----:B------:R-:W-:Y:S01]  /*1560*/  IMAD.MOV.U32 R10, RZ, RZ, 0x4 ;  /* 0x00000004ff0a7424 */ /* 0x000fe200078e00ff */
[----:B------:R-:W-:Y:S01]  /*1570*/  MOV R6, 0x15a0 ;  /* 0x000015a000067802 */ /* 0x000fe20000000f00 */
[----:B------:R-:W-:-:S03]  /*1580*/  IMAD.MOV.U32 R8, RZ, RZ, -0x1 ;  /* 0xffffffffff087424 */ /* 0x000fc600078e00ff */
[----:B------:R-:W-:Y:S05]  /*1590*/  CALL.REL.NOINC `($__internal_79_$__cuda_sm70_shflsync_down_p) ;  /* 0x000000e000007944 */ /* 0x000fea0003c00000 */
[----:B01----:R-:W-:Y:S01]  /*15a0*/  FADD.FTZ R11, R11, R9 ;  /* 0x000000090b0b7221 */ /* 0x003fe20000010000 */
[----:B------:R-:W-:Y:S01]  /*15b0*/  MOV R6, 0x1600 ;  /* 0x0000160000067802 */ /* 0x000fe20000000f00 */
[----:B------:R-:W-:-:S02]  /*15c0*/  IMAD.MOV.U32 R10, RZ, RZ, 0x2 ;  /* 0x00000002ff0a7424 */ /* 0x000fc400078e00ff */
[----:B------:R-:W-:Y:S02]  /*15d0*/  IMAD.MOV.U32 R9, RZ, RZ, 0x1f ;  /* 0x0000001fff097424 */ /* 0x000fe400078e00ff */
[----:B------:R-:W-:Y:S02]  /*15e0*/  IMAD.MOV.U32 R8, RZ, RZ, -0x1 ;  /* 0xffffffffff087424 */ /* 0x000fe400078e00ff */
[----:B------:R-:W-:Y:S05]  /*15f0*/  CALL.REL.NOINC `($__internal_79_$__cuda_sm70_shflsync_down_p) ;  /* 0x0000008000007944 */ /* 0x000fea0003c00000 */
[----:B-1----:R-:W-:Y:S01]  /*1600*/  FADD.FTZ R4, R11, R9 ;  /* 0x000000090b047221 */ /* 0x002fe20000010000 */
[----:B------:R-:W-:Y:S01]  /*1610*/  MOV R6, 0x1670 ;  /* 0x0000167000067802 */ /* 0x000fe20000000f00 */
[----:B0-----:R-:W-:Y:S02]  /*1620*/  IMAD.MOV.U32 R10, RZ, RZ, 0x1 ;  /* 0x00000001ff0a7424 */ /* 0x001fe400078e00ff */
[----:B------:R-:W-:Y:S02]  /*1630*/  IMAD.MOV.U32 R9, RZ, RZ, 0x1f ;  /* 0x0000001fff097424 */ /* 0x000fe400078e00ff */
[----:B------:R-:W-:Y:S02]  /*1640*/  IMAD.MOV.U32 R8, RZ, RZ, -0x1 ;  /* 0xffffffffff087424 */ /* 0x000fe400078e00ff */
[----:B------:R-:W-:-:S02]  /*1650*/  IMAD.MOV.U32 R11, RZ, RZ, R4 ;  /* 0x000000ffff0b7224 */ /* 0x000fc400078e0004 */
[----:B------:R-:W-:Y:S05]  /*1660*/  CALL.REL.NOINC `($__internal_79_$__cuda_sm70_shflsync_down_p) ;  /* 0x0000001000007944 */ /* 0x000fea0003c00000 */
[----:B01----:R-:W-:Y:S05]  /*1670*/  BRA `(.L_x_7752) ;  /* 0xfffff51000007947 */ /* 0x003fea000383ffff */
        .weak           $__internal_79_$__cuda_sm70_shflsync_down_p
        .type           $__internal_79_$__cuda_sm70_shflsync_down_p,@function
        .size           $__internal_79_$__cuda_sm70_shflsync_down_p,(.L_x_11302 - $__internal_79_$__cuda_sm70_shflsync_down_p)
$__internal_79_$__cuda_sm70_shflsync_down_p:
[----:B------:R-:W-:Y:S01]  /*1680*/  IMAD.MOV.U32 R7, RZ, RZ, 0x0 ;  /* 0x00000000ff077424 */ /* 0x000fe200078e00ff */
[----:B------:R-:W-:Y:S04]  /*1690*/  WARPSYNC R8 ;  /* 0x0000000800007348 */ /* 0x000fe80003800000 */
[----:B------:R0:W1:Y:S01]  /*16a0*/  SHFL.DOWN PT, R9, R11, R10, R9 ;  /* 0x0800000a0b097389 */ /* 0x00006200000e0009 */
[----:B------:R-:W-:Y:S05]  /*16b0*/  RET.REL.NODEC R6 `(_ZN2at6native43_GLOBAL__N__9ae7fba5_10_SoftMax_cu_9f978f6322cunn_SoftMaxForwardRegIfffNS1_22SoftMaxForwardEpilogueElLi6EEEvPT1_PKT_T3_) ;  /* 0xffffe94006007950 */ /* 0x000fea0003c3ffff */
.L_x_7753:
        /* <DEDUP_REMOVED lines=12> */
.L_x_11302:


//--------------------- .text._ZN2at6native43_GLOBAL__N__9ae7fba5_10_SoftMax_cu_9f978f6322cunn_SoftMaxForwardRegIfffNS1_22SoftMaxForwardEpilogueElLi5EEEvPT1_PKT_T3_ --------------------------
	.section	.text._ZN2at6native43_GLOBAL__N__9ae7fba5_10_SoftMax_cu_9f978f6322cunn_SoftMaxForwardRegIfffNS1_22SoftMaxForwardEpilogueElLi5EEEvPT1_PKT_T3_,"ax",@progbits
	.sectioninfo	@"SHI_REGISTERS=28"
	.align	128
.text._ZN2at6native43_GLOBAL__N__9ae7fba5_10_SoftMax_cu_9f978f6322cunn_SoftMaxForwardRegIfffNS1_22SoftMaxForwardEpilogueElLi5EEEvPT1_PKT_T3_:
        .type           _ZN2at6native43_GLOBAL__N__9ae7fba5_10_SoftMax_cu_9f978f6322cunn_SoftMaxForwardRegIfffNS1_22SoftMaxForwardEpilogueElLi5EEEvPT1_PKT_T3_,@function
        .size           _ZN2at6native43_GLOBAL__N__9ae7fba5_10_SoftMax_cu_9f978f6322cunn_SoftMaxForwardRegIfffNS1_22SoftMaxForwardEpilogueElLi5EEEvPT1_PKT_T3_,(.L_x_11304 - _ZN2at6native43_GLOBAL__N__9ae7fba5_10_SoftMax_cu_9f978f6322cunn_SoftMaxForwardRegIfffNS1_22SoftMaxForwardEpilogueElLi5EEEvPT1_PKT_T3_)
        .other          _ZN2at6native43_GLOBAL__N__9ae7fba5_10_SoftMax_cu_9f978f6322cunn_SoftMaxForwardRegIfffNS1_22SoftMaxForwardEpilogueElLi5EEEvPT1_PKT_T3_,@"STO_CUDA_ENTRY STV_DEFAULT"
_ZN2at6native43_GLOBAL__N__9ae7fba5_10_SoftMax_cu_9f978f6322cunn_SoftMaxForwardRegIfffNS1_22SoftMaxForwardEpilogueElLi5EEEvPT1_PKT_T3_:
        /* <DEDUP_REMOVED lines=35> */
[----:B------:R0:W2:Y:S02]  /*0230*/  @!P0 LDG.E R18, [R10.64] ;  /* 0x000000060a128981 */ /* 0x0000a4000c1e1900 */
[C---:B------:R-:W-:Y:S01]  /*0240*/  @!P3 IMAD R9, R19.reuse, c[0x0][0x174], R9 ;  /* 0x00005d001309ba24 */ /* 0x040fe200078e0209 */
[----:B------:R-:W-:Y:S01]  /*0250*/  @!P2 LEA.HI.X R17, R14, c[0x0][0x16c], R15, 0x2, P5 ;  /* 0x00005b000e11aa11 */ /* 0x000fe200028f140f */
[C---:B------:R-:W-:Y:S01]  /*0260*/  @!P4 IMAD.WIDE.U32 R24, R19.reuse, c[0x0][0x170], R2 ;  /* 0x00005c001318ca25 */ /* 0x040fe200078e0002 */
[C---:B------:R-:W-:Y:S01]  /*0270*/  @!P3 LEA R14, P5, R8.reuse, c[0x0][0x168], 0x2 ;  /* 0x00005a00080eba11 */ /* 0x040fe200078a10ff */
[----:B------:R-:W3:Y:S03]  /*0280*/  @!P1 LDG.E R20, [R12.64] ;  /* 0x000000060c149981 */ /* 0x000ee6000c1e1900 */
[----:B------:R-:W-:Y:S01]  /*0290*/  @!P3 LEA.HI.X R15, R8, c[0x0][0x16c], R9, 0x2, P5 ;  /* 0x00005b00080fba11 */ /* 0x000fe200028f1409 */
[----:B------:R-:W-:Y:S01]  /*02a0*/  @!P4 IMAD R9, R19, c[0x0][0x174], R25 ;  /* 0x00005d001309ca24 */ /* 0x000fe200078e0219 */
[C---:B------:R-:W-:Y:S01]  /*02b0*/  @!P4 LEA R8, P5, R24.reuse, c[0x0][0x168], 0x2 ;  /* 0x00005a001808ca11 */ /* 0x040fe200078a10ff */
[----:B------:R-:W4:Y:S03]  /*02c0*/  @!P2 LDG.E R0, [R16.64] ;  /* 0x000000061000a981 */ /* 0x000f26000c1e1900 */
[----:B------:R-:W-:Y:S01]  /*02d0*/  @!P4 LEA.HI.X R9, R24, c[0x0][0x16c], R9, 0x2, P5 ;  /* 0x00005b001809ca11 */ /* 0x000fe200028f1409 */
[----:B------:R1:W5:Y:S04]  /*02e0*/  @!P3 LDG.E R21, [R14.64] ;  /* 0x000000060e15b981 */ /* 0x000368000c1e1900 */
[----:B------:R-:W5:Y:S01]  /*02f0*/  @!P4 LDG.E R22, [R8.64] ;  /* 0x000000060816c981 */ /* 0x000f62000c1e1900 */
[----:B0-----:R-:W-:Y:S01]  /*0300*/  IMAD.MOV.U32 R11, RZ, RZ, -0x800001 ;  /* 0xff7fffffff0b7424 */ /* 0x001fe200078e00ff */
[----:B------:R-:W-:Y:S01]  /*0310*/  ULDC UR4, c[0x0][0x0] ;  /* 0x0000000000047ab9 */ /* 0x000fe20000000800 */
[----:B------:R-:W-:Y:S01]  /*0320*/  BSSY B0, `(.L_x_7754) ;  /* 0x0000038000007945 */ /* 0x000fe20003800000 */
[----:B------:R-:W-:Y:S01]  /*0330*/  USHF.R.U32.HI UR4, URZ, 0x5, UR4 ;  /* 0x000000053f047899 */ /* 0x000fe20008011604 */
[----:B-1----:R-:W-:Y:S01]  /*0340*/  IMAD.MOV.U32 R15, RZ, RZ, -0x800001 ;  /* 0xff7fffffff0f7424 */ /* 0x002fe200078e00ff */
[----:B------:R-:W-:Y:S01]  /*0350*/  BAR.SYNC.DEFER_BLOCKING 0x0 ;  /* 0x0000000000007b1d */ /* 0x000fe20000010000 */
[----:B--2---:R-:W-:-:S04]  /*0360*/  @!P0 FMNMX.FTZ R11, R18, -3.40282346638528859812e+38, !PT ;  /* 0xff7fffff120b8809 */ /* 0x004fc80007810000 */
[----:B---3--:R-:W-:-:S04]  /*0370*/  @!P1 FMNMX.FTZ R11, R11, R20, !PT ;  /* 0x000000140b0b9209 */ /* 0x008fc80007810000 */
[----:B----4-:R-:W-:-:S04]  /*0380*/  @!P2 FMNMX.FTZ R11, R11, R0, !PT ;  /* 0x000000000b0ba209 */ /* 0x010fc80007810000 */
[----:B-----5:R-:W-:-:S04]  /*0390*/  @!P3 FMNMX.FTZ R11, R11, R21, !PT ;  /* 0x000000150b0bb209 */ /* 0x020fc80007810000 */
[----:B------:R-:W-:-:S05]  /*03a0*/  @!P4 FMNMX.FTZ R11, R11, R22, !PT ;  /* 0x000000160b0bc209 */ /* 0x000fca0007810000 */
[----:B------:R-:W0:Y:S02]  /*03b0*/  SHFL.DOWN PT, R10, R11, 0x10, 0x1f ;  /* 0x0a001f000b0a7f89 */ /* 0x000e2400000e0000 */
[----:B0-----:R-:W-:-:S04]  /*03c0*/  FSETP.GEU.FTZ.AND P5, PT, R11, R10, PT ;  /* 0x0000000a0b00720b */ /* 0x001fc80003fbe000 */
[----:B------:R-:W-:Y:S02]  /*03d0*/  FSEL R10, R10, R11, !P5 ;  /* 0x0000000b0a0a7208 */ /* 0x000fe40006800000 */
[----:B------:R-:W-:-:S03]  /*03e0*/  SHF.R.S32.HI R11, RZ, 0x1f, R6 ;  /* 0x0000001fff0b7819 */ /* 0x000fc60000011406 */
[----:B------:R-:W0:Y:S02]  /*03f0*/  SHFL.DOWN PT, R13, R10, 0x8, 0x1f ;  /* 0x09001f000a0d7f89 */ /* 0x000e2400000e0000 */
[----:B0-----:R-:W-:-:S04]  /*0400*/  FSETP.GEU.FTZ.AND P5, PT, R10, R13, PT ;  /* 0x0000000d0a00720b */ /* 0x001fc80003fbe000 */
[----:B------:R-:W-:Y:S02]  /*0410*/  FSEL R13, R13, R10, !P5 ;  /* 0x0000000a0d0d7208 */ /* 0x000fe40006800000 */
[----:B------:R-:W-:-:S03]  /*0420*/  LEA.HI R10, R11, R6, RZ, 0x5 ;  /* 0x000000060b0a7211 */ /* 0x000fc600078f28ff */
[----:B------:R-:W0:Y:S01]  /*0430*/  SHFL.DOWN PT, R8, R13, 0x4, 0x1f ;  /* 0x08801f000d087f89 */ /* 0x000e2200000e0000 */
[----:B------:R-:W-:-:S05]  /*0440*/  LOP3.LUT R11, R10, 0xffffffe0, RZ, 0xc0, !PT ;  /* 0xffffffe00a0b7812 */ /* 0x000fca00078ec0ff */
[----:B------:R-:W-:Y:S01]  /*0450*/  IMAD.IADD R11, R6, 0x1, -R11 ;  /* 0x00000001060b7824 */ /* 0x000fe200078e0a0b */
[----:B0-----:R-:W-:-:S04]  /*0460*/  FSETP.GEU.FTZ.AND P5, PT, R13, R8, PT ;  /* 0x000000080d00720b */ /* 0x001fc80003fbe000 */
[----:B------:R-:W-:-:S05]  /*0470*/  FSEL R8, R8, R13, !P5 ;  /* 0x0000000d08087208 */ /* 0x000fca0006800000 */
[----:B------:R-:W0:Y:S02]  /*0480*/  SHFL.DOWN PT, R9, R8, 0x2, 0x1f ;  /* 0x08401f0008097f89 */ /* 0x000e2400000e0000 */
[----:B0-----:R-:W-:-:S04]  /*0490*/  FSETP.GEU.FTZ.AND P5, PT, R8, R9, PT ;  /* 0x000000090800720b */ /* 0x001fc80003fbe000 */
[----:B------:R-:W-:Y:S02]  /*04a0*/  FSEL R9, R9, R8, !P5 ;  /* 0x0000000809097208 */ /* 0x000fe40006800000 */
[----:B------:R-:W-:-:S03]  /*04b0*/  ISETP.NE.AND P5, PT, R11, RZ, PT ;  /* 0x000000ff0b00720c */ /* 0x000fc60003fa5270 */
[----:B------:R-:W0:Y:S10]  /*04c0*/  SHFL.DOWN PT, R12, R9, 0x1, 0x1f ;  /* 0x08201f00090c7f89 */ /* 0x000e3400000e0000 */
[----:B------:R-:W-:-:S02]  /*04d0*/  @!P5 SHF.R.S32.HI R8, RZ, 0x5, R10 ;  /* 0x00000005ff08d819 */ /* 0x000fc4000001140a */
[----:B0-----:R-:W-:-:S04]  /*04e0*/  FSETP.GEU.FTZ.AND P6, PT, R9, R12, PT ;  /* 0x0000000c0900720b */ /* 0x001fc80003fde000 */
[----:B------:R-:W-:Y:S02]  /*04f0*/  FSEL R13, R12, R9, !P6 ;  /* 0x000000090c0d7208 */ /* 0x000fe40007000000 */
[C---:B------:R-:W-:Y:S02]  /*0500*/  ISETP.GE.AND P6, PT, R6.reuse, UR4, PT ;  /* 0x0000000406007c0c */ /* 0x040fe4000bfc6270 */
[----:B------:R-:W-:Y:S01]  /*0510*/  IADD3 R9, R6, 0x1f, RZ ;  /* 0x0000001f06097810 */ /* 0x000fe20007ffe0ff */
[----:B------:R0:W-:Y:S01]  /*0520*/  @!P5 STS [R8.X4], R13 ;  /* 0x0000000d0800d388 */ /* 0x0001e20000004800 */
[----:B------:R-:W-:-:S03]  /*0530*/  P2R R16, PR, RZ, 0x40 ;  /* 0x00000040ff107803 */ /* 0x000fc60000000000 */
[----:B------:R-:W-:Y:S06]  /*0540*/  BAR.SYNC.DEFER_BLOCKING 0x0 ;  /* 0x0000000000007b1d */ /* 0x000fec0000010000 */
[----:B------:R0:W1:Y:S01]  /*0550*/  @!P6 LDS R15, [R11.X4] ;  /* 0x000000000b0fe984 */ /* 0x0000620000004800 */
[----:B------:R-:W-:-:S04]  /*0560*/  ISETP.GT.U32.AND P6, PT, R9, 0x3e, PT ;  /* 0x0000003e0900780c */ /* 0x000fc80003fc4070 */
[----:B------:R-:W-:-:S09]  /*0570*/  P2R R17, PR, RZ, 0x40 ;  /* 0x00000040ff117803 */ /* 0x000fd20000000000 */
[----:B------:R-:W-:Y:S05]  /*0580*/  @P6 BRA `(.L_x_7755) ;  /* 0x0000011000006947 */ /* 0x000fea0003800000 */
[----:B0-----:R-:W-:Y:S05]  /*0590*/  BRA.DIV ~URZ, `(.L_x_7756) ;  /* 0x000009c27f007947 */ /* 0x001fea000b800000 */
[----:B-1----:R0:W1:Y:S02]  /*05a0*/  SHFL.DOWN PT, R13, R15, 0x10, 0x1f ;  /* 0x0a001f000f0d7f89 */ /* 0x00206400000e0000 */
.L_x_7770:
        /* <DEDUP_REMOVED lines=13> */
.L_x_7771:
[----:B-1----:R-:W-:-:S04]  /*0680*/  FSETP.GEU.FTZ.AND P6, PT, R15, R13, PT ;  /* 0x0000000d0f00720b */ /* 0x002fc80003fde000 */
[----:B0-----:R-:W-:-:S04]  /*0690*/  FSEL R15, R13, R15, !P6 ;  /* 0x0000000f0d0f7208 */ /* 0x001fc80007000000 */
.L_x_7755:
[----:B0-----:R-:W-:Y:S05]  /*06a0*/  BSYNC B0 ;  /* 0x0000000000007941 */ /* 0x001fea0003800000 */
.L_x_7754:
[----:B------:R-:W-:Y:S01]  /*06b0*/  ISETP.NE.AND P6, PT, R6, RZ, PT ;  /* 0x000000ff0600720c */ /* 0x000fe20003fc5270 */
[----:B------:R-:W-:-:S12]  /*06c0*/  WARPSYNC 0xffffffff ;  /* 0xffffffff00007948 */ /* 0x000fd80003800000 */
[----:B-1----:R0:W-:Y:S02]  /*06d0*/  @!P6 STS [RZ], R15 ;  /* 0x0000000fff00e388 */ /* 0x0021e40000000800 */
[----:B------:R-:W-:Y:S01]  /*06e0*/  BAR.SYNC.DEFER_BLOCKING 0x0 ;  /* 0x0000000000007b1d */ /* 0x000fe20000010000 */
[----:B------:R-:W-:Y:S02]  /*06f0*/  P2R R23, PR, RZ, 0x40 ;  /* 0x00000040ff177803 */ /* 0x000fe40000000000 */
[----:B------:R-:W-:Y:S02]  /*0700*/  ISETP.NE.AND P6, PT, R16, RZ, PT ;  /* 0x000000ff1000720c */ /* 0x000fe40003fc5270 */
[----:B------:R-:W-:Y:S01]  /*0710*/  @!P5 SHF.R.S32.HI R10, RZ, 0x5, R10 ;  /* 0x00000005ff0ad819 */ /* 0x000fe2000001140a */
[----:B------:R-:W-:Y:S01]  /*0720*/  BSSY B0, `(.L_x_7758) ;  /* 0x0000035000007945 */ /* 0x000fe20003800000 */
[----:B------:R-:W1:Y:S02]  /*0730*/  LDS R7, [RZ] ;  /* 0x00000000ff077984 */ /* 0x000e640000000800 */
[--C-:B-1----:R-:W-:Y:S02]  /*0740*/  @!P0 FADD.FTZ R6, R18, -R7.reuse ;  /* 0x8000000712068221 */ /* 0x102fe40000010000 */
[----:B------:R-:W-:-:S02]  /*0750*/  @!P4 FADD.FTZ R16, R22, -R7 ;  /* 0x800000071610c221 */ /* 0x000fc40000010000 */
[----:B------:R-:W-:Y:S02]  /*0760*/  @!P0 FMUL.FTZ R8, R6, 1.4426950216293334961 ;  /* 0x3fb8aa3b06088820 */ /* 0x000fe40000410000 */
[--C-:B------:R-:W-:Y:S02]  /*0770*/  @!P1 FADD.FTZ R6, R20, -R7.reuse ;  /* 0x8000000714069221 */ /* 0x100fe40000010000 */
[----:B------:R-:W-:Y:S02]  /*0780*/  @!P4 FMUL.FTZ R16, R16, 1.4426950216293334961 ;  /* 0x3fb8aa3b1010c820 */ /* 0x000fe40000410000 */
[----:B------:R-:W-:Y:S01]  /*0790*/  @!P1 FMUL.FTZ R9, R6, 1.4426950216293334961 ;  /* 0x3fb8aa3b06099820 */ /* 0x000fe20000410000 */
[----:B------:R-:W1:Y:S01]  /*07a0*/  @!P0 MUFU.EX2 R8, R8 ;  /* 0x0000000800088308 */ /* 0x000e620000000800 */
[----:B------:R-:W-:-:S04]  /*07b0*/  @!P2 FADD.FTZ R6, R0, -R7 ;  /* 0x800000070006a221 */ /* 0x000fc80000010000 */
[----:B------:R-:W-:Y:S02]  /*07c0*/  @!P2 FMUL.FTZ R12, R6, 1.4426950216293334961 ;  /* 0x3fb8aa3b060ca820 */ /* 0x000fe40000410000 */
[----:B------:R-:W-:Y:S01]  /*07d0*/  @!P3 FADD.FTZ R6, R21, -R7 ;  /* 0x800000071506b221 */ /* 0x000fe20000010000 */
[----:B------:R-:W2:Y:S03]  /*07e0*/  @!P1 MUFU.EX2 R9, R9 ;  /* 0x0000000900099308 */ /* 0x000ea60000000800 */
[----:B------:R-:W-:Y:S02]  /*07f0*/  @!P3 FMUL.FTZ R14, R6, 1.4426950216293334961 ;  /* 0x3fb8aa3b060eb820 */ /* 0x000fe40000410000 */
[----:B------:R-:W-:-:S03]  /*0800*/  IMAD.MOV.U32 R6, RZ, RZ, RZ ;  /* 0x000000ffff067224 */ /* 0x000fc600078e00ff */
[----:B------:R-:W3:Y:S01]  /*0810*/  @!P2 MUFU.EX2 R13, R12 ;  /* 0x0000000c000da308 */ /* 0x000ee20000000800 */
[----:B-1----:R-:W-:-:S07]  /*0820*/  @!P0 FADD.FTZ R6, RZ, R8 ;  /* 0x00000008ff068221 */ /* 0x002fce0000010000 */
[----:B0-----:R-:W0:Y:S01]  /*0830*/  @!P3 MUFU.EX2 R15, R14 ;  /* 0x0000000e000fb308 */ /* 0x001e220000000800 */
[----:B--2---:R-:W-:-:S07]  /*0840*/  @!P1 FADD.FTZ R6, R6, R9 ;  /* 0x0000000906069221 */ /* 0x004fce0000010000 */
[----:B------:R-:W1:Y:S01]  /*0850*/  @!P4 MUFU.EX2 R25, R16 ;  /* 0x000000100019c308 */ /* 0x000e620000000800 */
[----:B---3--:R-:W-:-:S04]  /*0860*/  @!P2 FADD.FTZ R6, R6, R13 ;  /* 0x0000000d0606a221 */ /* 0x008fc80000010000 */
[----:B0-----:R-:W-:-:S04]  /*0870*/  @!P3 FADD.FTZ R6, R6, R15 ;  /* 0x0000000f0606b221 */ /* 0x001fc80000010000 */
[----:B-1----:R-:W-:-:S05]  /*0880*/  @!P4 FADD.FTZ R6, R6, R25 ;  /* 0x000000190606c221 */ /* 0x002fca0000010000 */
        /* <DEDUP_REMOVED lines=20> */
.L_x_7772:
        /* <DEDUP_REMOVED lines=9> */
.L_x_7773:
[----:B-1----:R-:W-:Y:S02]  /*0a60*/  FADD.FTZ R6, R13, R10 ;  /* 0x0000000a0d067221 */ /* 0x002fe40000010000 */
.L_x_7759:
[----:B------:R-:W-:Y:S05]  /*0a70*/  BSYNC B0 ;  /* 0x0000000000007941 */ /* 0x000fea0003800000 */
.L_x_7758:
[----:B-1----:R1:W-:Y:S01]  /*0a80*/  @!P6 STS [RZ], R6 ;  /* 0x00000006ff00e388 */ /* 0x0023e20000000800 */
[----:B------:R-:W-:Y:S02]  /*0a90*/  WARPSYNC 0xffffffff ;  /* 0xffffffff00007948 */ /* 0x000fe40003800000 */
[----:B------:R-:W-:Y:S06]  /*0aa0*/  BAR.SYNC.DEFER_BLOCKING 0x0 ;  /* 0x0000000000007b1d */ /* 0x000fec0000010000 */
[----:B------:R-:W-:Y:S01]  /*0ab0*/  BSSY B0, `(.L_x_7762) ;  /* 0x000000f000007945 */ /* 0x000fe20003800000 */
[----:B-1----:R-:W1:Y:S01]  /*0ac0*/  LDS R6, [RZ] ;  /* 0x00000000ff067984 */ /* 0x002e620000000800 */
[----:B------:R-:W-:Y:S05]  /*0ad0*/  @P0 BRA `(.L_x_7763) ;  /* 0x000000c000000947 */ /* 0x000fea0003800000 */
[----:B------:R-:W2:Y:S01]  /*0ae0*/  S2R R8, SR_TID.X ;  /* 0x0000000000087919 */ /* 0x000ea20000002100 */
[----:B------:R-:W-:Y:S01]  /*0af0*/  FADD.FTZ R18, R18, -R7 ;  /* 0x8000000712127221 */ /* 0x000fe20000010000 */
[----:B-1----:R-:W-:Y:S03]  /*0b00*/  MUFU.RCP R12, R6 ;  /* 0x00000006000c7308 */ /* 0x002fe60000001000 */
[----:B------:R-:W-:-:S05]  /*0b10*/  FMUL.FTZ R18, R18, 1.4426950216293334961 ;  /* 0x3fb8aa3b12127820 */ /* 0x000fca0000410000 */
[----:B------:R-:W1:Y:S01]  /*0b20*/  MUFU.EX2 R13, R18 ;  /* 0x00000012000d7308 */ /* 0x000e620000000800 */
[----:B--2---:R-:W-:-:S05]  /*0b30*/  SHF.R.S32.HI R9, RZ, 0x1f, R8 ;  /* 0x0000001fff097819 */ /* 0x004fca0000011408 */
[----:B0-----:R-:W-:-:S04]  /*0b40*/  IMAD.WIDE.U32 R10, R19, c[0x0][0x170], R8 ;  /* 0x00005c00130a7a25 */ /* 0x001fc800078e0008 */
[----:B------:R-:W-:Y:S01]  /*0b50*/  IMAD R9, R19, c[0x0][0x174], R11 ;  /* 0x00005d0013097a24 */ /* 0x000fe200078e020b */
[----:B------:R-:W-:Y:S01]  /*0b60*/  LEA R8, P0, R10, c[0x0][0x160], 0x2 ;  /* 0x000058000a087a11 */ /* 0x000fe200078010ff */
[----:B-1----:R-:W-:-:S03]  /*0b70*/  FMUL.FTZ R11, R13, R12 ;  /* 0x0000000c0d0b7220 */ /* 0x002fc60000410000 */
[----:B------:R-:W-:-:S05]  /*0b80*/  LEA.HI.X R9, R10, c[0x0][0x164], R9, 0x2, P0 ;  /* 0x000059000a097a11 */ /* 0x000fca00000f1409 */
[----:B------:R0:W-:Y:S04]  /*0b90*/  STG.E [R8.64], R11 ;  /* 0x0000000b08007986 */ /* 0x0001e8000c101906 */
.L_x_7763:
[----:B------:R-:W-:Y:S05]  /*0ba0*/  BSYNC B0 ;  /* 0x0000000000007941 */ /* 0x000fea0003800000 */
.L_x_7762:
[----:B------:R-:W-:Y:S01]  /*0bb0*/  BSSY B0, `(.L_x_7764) ;  /* 0x000000f000007945 */ /* 0x000fe20003800000 */
        /* <DEDUP_REMOVED lines=14> */
.L_x_7765:
[----:B------:R-:W-:Y:S05]  /*0ca0*/  BSYNC B0 ;  /* 0x0000000000007941 */ /* 0x000fea0003800000 */
.L_x_7764:
[----:B------:R-:W-:Y:S01]  /*0cb0*/  BSSY B0, `(.L_x_7766) ;  /* 0x000000c000007945 */ /* 0x000fe20003800000 */
[----:B------:R-:W-:Y:S05]  /*0cc0*/  @P2 BRA `(.L_x_7767) ;  /* 0x000000a000002947 */ /* 0x000fea0003800000 */
[----:B------:R-:W-:Y:S01]  /*0cd0*/  FADD.FTZ R0, R0, -R7 ;  /* 0x8000000700007221 */ /* 0x000fe20000010000 */
[----:B01----:R-:W-:Y:S01]  /*0ce0*/  MUFU.RCP R11, R6 ;  /* 0x00000006000b7308 */ /* 0x003fe20000001000 */
[----:B------:R-:W-:-:S04]  /*0cf0*/  IMAD.WIDE.U32 R8, R19, c[0x0][0x170], R4 ;  /* 0x00005c0013087a25 */ /* 0x000fc800078e0004 */
[----:B------:R-:W-:Y:S01]  /*0d00*/  FMUL.FTZ R0, R0, 1.4426950216293334961 ;  /* 0x3fb8aa3b00007820 */ /* 0x000fe20000410000 */
[----:B------:R-:W-:Y:S01]  /*0d10*/  LEA R4, P0, R8, c[0x0][0x160], 0x2 ;  /* 0x0000580008047a11 */ /* 0x000fe200078010ff */
[----:B------:R-:W-:-:S04]  /*0d20*/  IMAD R5, R19, c[0x0][0x174], R9 ;  /* 0x00005d0013057a24 */ /* 0x000fc800078e0209 */
[----:B------:R-:W0:Y:S01]  /*0d30*/  MUFU.EX2 R0, R0 ;  /* 0x0000000000007308 */ /* 0x000e220000000800 */
[----:B------:R-:W-:Y:S01]  /*0d40*/  LEA.HI.X R5, R8, c[0x0][0x164], R5, 0x2, P0 ;  /* 0x0000590008057a11 */ /* 0x000fe200000f1405 */
[----:B0-----:R-:W-:-:S05]  /*0d50*/  FMUL.FTZ R9, R0, R11 ;  /* 0x0000000b00097220 */ /* 0x001fca0000410000 */
[----:B------:R0:W-:Y:S02]  /*0d60*/  STG.E [R4.64], R9 ;  /* 0x0000000904007986 */ /* 0x0001e4000c101906 */
.L_x_7767:
[----:B------:R-:W-:Y:S05]  /*0d70*/  BSYNC B0 ;  /* 0x0000000000007941 */ /* 0x000fea0003800000 */
.L_x_7766:
[----:B------:R-:W-:Y:S01]  /*0d80*/  BSSY B0, `(.L_x_7768) ;  /* 0x0000011000007945 */ /* 0x000fe20003800000 */
[----:B------:R-:W-:Y:S05]  /*0d90*/  @P3 BRA `(.L_x_7769) ;  /* 0x000000f000003947 */ /* 0x000fea0003800000 */
[----:B------:R-:W2:Y:S01]  /*0da0*/  S2R R0, SR_TID.X ;  /* 0x0000000000007919 */ /* 0x000ea20000002100 */
[----:B0-----:R-:W-:Y:S01]  /*0db0*/  IMAD.MOV.U32 R5, RZ, RZ, c[0x0][0x0] ;  /* 0x00000000ff057624 */ /* 0x001fe200078e00ff */
[----:B-1----:R-:W-:Y:S01]  /*0dc0*/  MUFU.RCP R10, R6 ;  /* 0x00000006000a7308 */ /* 0x002fe20000001000 */
[----:B------:R-:W-:-:S04]  /*0dd0*/  FADD.FTZ R21, R21, -R7 ;  /* 0x8000000715157221 */ /* 0x000fc80000010000 */
[----:B------:R-:W-:-:S06]  /*0de0*/  FMUL.FTZ R21, R21, 1.4426950216293334961 ;  /* 0x3fb8aa3b15157820 */ /* 0x000fcc0000410000 */
[----:B------:R-:W0:Y:S01]  /*0df0*/  MUFU.EX2 R21, R21 ;  /* 0x0000001500157308 */ /* 0x000e220000000800 */
[----:B--2---:R-:W-:-:S05]  /*0e00*/  IMAD R0, R5, 0x2, R0 ;  /* 0x0000000205007824 */ /* 0x004fca00078e0200 */
[----:B------:R-:W-:-:S04]  /*0e10*/  IADD3 R4, R0, c[0x0][0x0], RZ ;  /* 0x0000000000047a10 */ /* 0x000fc80007ffe0ff */
[----:B------:R-:W-:-:S05]  /*0e20*/  SHF.R.S32.HI R5, RZ, 0x1f, R4 ;  /* 0x0000001fff057819 */ /* 0x000fca0000011404 */
[----:B------:R-:W-:-:S04]  /*0e30*/  IMAD.WIDE.U32 R8, R19, c[0x0][0x170], R4 ;  /* 0x00005c0013087a25 */ /* 0x000fc800078e0004 */
[----:B------:R-:W-:Y:S01]  /*0e40*/  IMAD R5, R19, c[0x0][0x174], R9 ;  /* 0x00005d0013057a24 */ /* 0x000fe200078e0209 */
[----:B------:R-:W-:Y:S01]  /*0e50*/  LEA R4, P0, R8, c[0x0][0x160], 0x2 ;  /* 0x0000580008047a11 */ /* 0x000fe200078010ff */
[----:B0-----:R-:W-:-:S03]  /*0e60*/  FMUL.FTZ R9, R21, R10 ;  /* 0x0000000a15097220 */ /* 0x001fc60000410000 */
[----:B------:R-:W-:-:S05]  /*0e70*/  LEA.HI.X R5, R8, c[0x0][0x164], R5, 0x2, P0 ;  /* 0x0000590008057a11 */ /* 0x000fca00000f1405 */
[----:B------:R0:W-:Y:S04]  /*0e80*/  STG.E [R4.64], R9 ;  /* 0x0000000904007986 */ /* 0x0001e8000c101906 */
.L_x_7769:
[----:B------:R-:W-:Y:S05]  /*0e90*/  BSYNC B0 ;  /* 0x0000000000007941 */ /* 0x000fea0003800000 */
.L_x_7768:
[----:B------:R-:W-:Y:S05]  /*0ea0*/  @P4 EXIT ;  /* 0x000000000000494d */ /* 0x000fea0003800000 */
[----:B------:R-:W-:Y:S01]  /*0eb0*/  FADD.FTZ R7, R22, -R7 ;  /* 0x8000000716077221 */ /* 0x000fe20000010000 */
[----:B-1----:R-:W-:Y:S01]  /*0ec0*/  MUFU.RCP R6, R6 ;  /* 0x0000000600067308 */ /* 0x002fe20000001000 */
[----:B0-----:R-:W-:-:S04]  /*0ed0*/  IMAD.WIDE.U32 R4, R19, c[0x0][0x170], R2 ;  /* 0x00005c0013047a25 */ /* 0x001fc800078e0002 */
[----:B------:R-:W-:Y:S01]  /*0ee0*/  FMUL.FTZ R7, R7, 1.4426950216293334961 ;  /* 0x3fb8aa3b07077820 */ /* 0x000fe20000410000 */
[----:B------:R-:W-:Y:S01]  /*0ef0*/  LEA R2, P0, R4, c[0x0][0x160], 0x2 ;  /* 0x0000580004027a11 */ /* 0x000fe200078010ff */
[----:B------:R-:W-:-:S04]  /*0f00*/  IMAD R19, R19, c[0x0][0x174], R5 ;  /* 0x00005d0013137a24 */ /* 0x000fc800078e0205 */
[----:B------:R-:W0:Y:S01]  /*0f10*/  MUFU.EX2 R7, R7 ;  /* 0x0000000700077308 */ /* 0x000e220000000800 */
[----:B------:R-:W-:Y:S01]  /*0f20*/  LEA.HI.X R3, R4, c[0x0][0x164], R19, 0x2, P0 ;  /* 0x0000590004037a11 */ /* 0x000fe200000f1413 */
[----:B0-----:R-:W-:-:S05]  /*0f30*/  FMUL.FTZ R5, R7, R6 ;  /* 0x0000000607057220 */ /* 0x001fca0000410000 */
[----:B------:R-:W-:Y:S01]  /*0f40*/  STG.E [R2.64], R5 ;  /* 0x0000000502007986 */ /* 0x000fe2000c101906 */
[----:B------:R-:W-:Y:S05]  /*0f50*/  EXIT ;  /* 0x000000000000794d */ /* 0x000fea0003800000 */
.L_x_7756:
[----:B------:R-:W-:Y:S01]  /*0f60*/  IMAD.MOV.U32 R14, RZ, RZ, 0x10 ;  /* 0x00000010ff0e7424 */ /* 0x000fe200078e00ff */
[----:B------:R-:W-:Y:S01]  /*0f70*/  MOV R8, 0xfb0 ;  /* 0x00000fb000087802 */ /* 0x000fe20000000f00 */
[----:B------:R-:W-:Y:S02]  /*0f80*/  IMAD.MOV.U32 R13, RZ, RZ, 0x1f ;  /* 0x0000001fff0d7424 */ /* 0x000fe400078e00ff */
[----:B------:R-:W-:Y:S02]  /*0f90*/  IMAD.MOV.U32 R12, RZ, RZ, -0x1 ;  /* 0xffffffffff0c7424 */ /* 0x000fe400078e00ff */
[----:B-1----:R-:W-:Y:S05]  /*0fa0*/  CALL.REL.NOINC `($__internal_80_$__cuda_sm70_shflsync_down_p) ;  /* 0x000003c000007944 */ /* 0x002fea0003c00000 */
[----:B01----:R-:W-:Y:S05]  /*0fb0*/  BRA `(.L_x_7770) ;  /* 0xfffff5f000007947 */ /* 0x003fea000383ffff */
.L_x_7757:
[----:B------:R-:W-:Y:S01]  /*0fc0*/  IMAD.MOV.U32 R14, RZ, RZ, 0x8 ;  /* 0x00000008ff0e7424 */ /* 0x000fe200078e00ff */
[----:B------:R-:W-:Y:S01]  /*0fd0*/  MOV R12, 0xffffffff ;  /* 0xffffffff000c7802 */ /* 0x000fe20000000f00 */
[----:B------:R-:W-:Y:S01]  /*0fe0*/  IMAD.MOV.U32 R13, RZ, RZ, 0x1f ;  /* 0x0000001fff0d7424 */ /* 0x000fe200078e00ff */
[----:B------:R-:W-:Y:S02]  /*0ff0*/  MOV R8, 0x1010 ;  /* 0x0000101000087802 */ /* 0x000fe40000000f00 */
[----:B------:R-:W-:Y:S05]  /*1000*/  CALL.REL.NOINC `($__internal_80_$__cuda_sm70_shflsync_down_p) ;  /* 0x0000036000007944 */ /* 0x000fea0003c00000 */
[----:B-1----:R-:W-:Y:S01]  /*1010*/  FSETP.GEU.FTZ.AND P6, PT, R15, R13, PT ;  /* 0x0000000d0f00720b */ /* 0x002fe20003fde000 */
[----:B0-----:R-:W-:Y:S01]  /*1020*/  IMAD.MOV.U32 R14, RZ, RZ, 0x4 ;  /* 0x00000004ff0e7424 */ /* 0x001fe200078e00ff */
[----:B------:R-:W-:Y:S01]  /*1030*/  MOV R8, 0x1080 ;  /* 0x0000108000087802 */ /* 0x000fe20000000f00 */
[----:B------:R-:W-:Y:S01]  /*1040*/  IMAD.MOV.U32 R12, RZ, RZ, -0x1 ;  /* 0xffffffffff0c7424 */ /* 0x000fe200078e00ff */
[----:B------:R-:W-:Y:S01]  /*1050*/  FSEL R15, R13, R15, !P6 ;  /* 0x0000000f0d0f7208 */ /* 0x000fe20007000000 */
[----:B------:R-:W-:-:S03]  /*1060*/  IMAD.MOV.U32 R13, RZ, RZ, 0x1f ;  /* 0x0000001fff0d7424 */ /* 0x000fc600078e00ff */
        /* <DEDUP_REMOVED lines=15> */
[----:B01----:R-:W-:Y:S05]  /*1160*/  BRA `(.L_x_7771) ;  /* 0xfffff51000007947 */ /* 0x003fea000383ffff */
.L_x_7760:
[----:B01----:R-:W-:Y:S01]  /*1170*/  MOV R15, R6 ;  /* 0x00000006000f7202 */ /* 0x003fe20000000f00 */
[----:B------:R-:W-:Y:S01]  /*1180*/  IMAD.MOV.U32 R14, RZ, RZ, 0x10 ;  /* 0x00000010ff0e7424 */ /* 0x000fe200078e00ff */
[----:B------:R-:W-:Y:S01]  /*1190*/  MOV R8, 0x11d0 ;  /* 0x000011d000087802 */ /* 0x000fe20000000f00 */
[----:B------:R-:W-:-:S02]  /*11a0*/  IMAD.MOV.U32 R13, RZ, RZ, 0x1f ;  /* 0x0000001fff0d7424 */ /* 0x000fc400078e00ff */
[----:B------:R-:W-:Y:S02]  /*11b0*/  IMAD.MOV.U32 R12, RZ, RZ, -0x1 ;  /* 0xffffffffff0c7424 */ /* 0x000fe400078e00ff */
[----:B------:R-:W-:Y:S05]  /*11c0*/  CALL.REL.NOINC `($__internal_80_$__cuda_sm70_shflsync_down_p) ;  /* 0x000001a000007944 */ /* 0x000fea0003c00000 */
[----:B01----:R-:W-:Y:S05]  /*11d0*/  BRA `(.L_x_7772) ;  /* 0xfffff7f000007947 */ /* 0x003fea000383ffff */
.L_x_7761:
[----:B------:R-:W-:Y:S01]  /*11e0*/  IMAD.MOV.U32 R14, RZ, RZ, 0x8 ;  /* 0x00000008ff0e7424 */ /* 0x000fe200078e00ff */
[----:B------:R-:W-:Y:S01]  /*11f0*/  MOV R8, 0x1230 ;  /* 0x0000123000087802 */ /* 0x000fe20000000f00 */
[----:B------:R-:W-:Y:S02]  /*1200*/  IMAD.MOV.U32 R13, RZ, RZ, 0x1f ;  /* 0x0000001fff0d7424 */ /* 0x000fe400078e00ff */
[----:B------:R-:W-:Y:S02]  /*1210*/  IMAD.MOV.U32 R12, RZ, RZ, -0x1 ;  /* 0xffffffffff0c7424 */ /* 0x000fe400078e00ff */
[----:B-1----:R-:W-:Y:S05]  /*1220*/  CALL.REL.NOINC `($__internal_80_$__cuda_sm70_shflsync_down_p) ;  /* 0x0000014000007944 */ /* 0x002fea0003c00000 */
[----:B01----:R-:W-:Y:S01]  /*1230*/  FADD.FTZ R15, R15, R13 ;  /* 0x0000000d0f0f7221 */ /* 0x003fe20000010000 */
[----:B------:R-:W-:Y:S01]  /*1240*/  MOV R8, 0x1290 ;  /* 0x0000129000087802 */ /* 0x000fe20000000f00 */
[----:B------:R-:W-:Y:S02]  /*1250*/  IMAD.MOV.U32 R14, RZ, RZ, 0x4 ;  /* 0x00000004ff0e7424 */ /* 0x000fe400078e00ff */
[----:B------:R-:W-:Y:S02]  /*1260*/  IMAD.MOV.U32 R13, RZ, RZ, 0x1f ;  /* 0x0000001fff0d7424 */ /* 0x000fe400078e00ff */
[----:B------:R-:W-:-:S02]  /*1270*/  IMAD.MOV.U32 R12, RZ, RZ, -0x1 ;  /* 0xffffffffff0c7424 */ /* 0x000fc400078e00ff */
[----:B------:R-:W-:Y:S05]  /*1280*/  CALL.REL.NOINC `($__internal_80_$__cuda_sm70_shflsync_down_p) ;  /* 0x000000e000007944 */ /* 0x000fea0003c00000 */
[----:B0-----:R-:W-:Y:S01]  /*1290*/  HFMA2.MMA R14, -RZ, RZ, 0, 1.1920928955078125e-07 ;  /* 0x00000002ff0e7435 */ /* 0x001fe200000001ff */
[----:B-1----:R-:W-:Y:S01]  /*12a0*/  FADD.FTZ R15, R15, R13 ;  /* 0x0000000d0f0f7221 */ /* 0x002fe20000010000 */
[----:B------:R-:W-:Y:S01]  /*12b0*/  MOV R8, 0x12f0 ;  /* 0x000012f000087802 */ /* 0x000fe20000000f00 */
[----:B------:R-:W-:-:S02]  /*12c0*/  IMAD.MOV.U32 R13, RZ, RZ, 0x1f ;  /* 0x0000001fff0d7424 */ /* 0x000fc400078e00ff */
[----:B------:R-:W-:Y:S02]  /*12d0*/  IMAD.MOV.U32 R12, RZ, RZ, -0x1 ;  /* 0xffffffffff0c7424 */ /* 0x000fe400078e00ff */
[----:B------:R-:W-:Y:S05]  /*12e0*/  CALL.REL.NOINC `($__internal_80_$__cuda_sm70_shflsync_down_p) ;  /* 0x0000008000007944 */ /* 0x000fea0003c00000 */
[----:B-1----:R-:W-:Y:S01]  /*12f0*/  FADD.FTZ R10, R15, R13 ;  /* 0x0000000d0f0a7221 */ /* 0x002fe20000010000 */
[----:B------:R-:W-:Y:S01]  /*1300*/  MOV R8, 0x1360 ;  /* 0x0000136000087802 */ /* 0x000fe20000000f00 */
[----:B0-----:R-:W-:Y:S02]  /*1310*/  IMAD.MOV.U32 R14, RZ, RZ, 0x1 ;  /* 0x00000001ff0e7424 */ /* 0x001fe400078e00ff */
[----:B------:R-:W-:Y:S02]  /*1320*/  IMAD.MOV.U32 R13, RZ, RZ, 0x1f ;  /* 0x0000001fff0d7424 */ /* 0x000fe400078e00ff */
[----:B------:R-:W-:Y:S02]  /*1330*/  IMAD.MOV.U32 R12, RZ, RZ, -0x1 ;  /* 0xffffffffff0c7424 */ /* 0x000fe400078e00ff */
[----:B------:R-:W-:Y:S02]  /*1340*/  IMAD.MOV.U32 R15, RZ, RZ, R10 ;  /* 0x000000ffff0f7224 */ /* 0x000fe400078e000a */
[----:B------:R-:W-:Y:S05]  /*1350*/  CALL.REL.NOINC `($__internal_80_$__cuda_sm70_shflsync_down_p) ;  /* 0x0000001000007944 */ /* 0x000fea0003c00000 */
[----:B01----:R-:W-:Y:S05]  /*1360*/  BRA `(.L_x_7773) ;  /* 0xfffff6f000007947 */ /* 0x003fea000383ffff */
        .weak           $__internal_80_$__cuda_sm70_shflsync_down_p
        .type           $__internal_80_$__cuda_sm70_shflsync_down_p,@function
        .size           $__internal_80_$__cuda_sm70_shflsync_down_p,(.L_x_11304 - $__internal_80_$__cuda_sm70_shflsync_down_p)
$__internal_80_$__cuda_sm70_shflsync_down_p:
[----:B------:R-:W-:Y:S01]  /*1370*/  IMAD.MOV.U32 R9, RZ, RZ, 0x0 ;  /* 0x00000000ff097424 */ /* 0x000fe200078e00ff */
[----:B------:R-:W-:Y:S04]  /*1380*/  WARPSYNC R12 ;  /* 0x0000000c00007348 */ /* 0x000fe80003800000 */
[----:B------:R0:W1:Y:S01]  /*1390*/  SHFL.DOWN PT, R13, R15, R14, R13 ;  /* 0x0800000e0f0d7389 */ /* 0x00006200000e000d */
[----:B------:R-:W-:Y:S05]  /*13a0*/  RET.REL.NODEC R8 `(_ZN2at6native43_GLOBAL__N__9ae7fba5_10_SoftMax_cu_9f978f6322cunn_SoftMaxForwardRegIfffNS1_22SoftMaxForwardEpilogueElLi5EEEvPT1_PKT_T3_) ;  /* 0xffffec5008007950 */ /* 0x000fea0003c3ffff */
.L_x_7774:
        /* <DEDUP_REMOVED lines=13> */
.L_x_11304:


//--------------------- .text._ZN2at6native43_GLOBAL__N__9ae7fba5_10_SoftMax_cu_9f978f6322cunn_SoftMaxForwardRegIfffNS1_22SoftMaxForwardEpilogueElLi4EEEvPT1_PKT_T3_ --------------------------
	.section	.text._ZN2at6native43_GLOBAL__N__9ae7fba5_10_SoftMax_cu_9f978f6322cunn_SoftMaxForwardRegIfffNS1_22SoftMaxForwardEpilogueElLi4EEEvPT1_PKT_T3_,"ax",@progbits
	.sectioninfo	@"SHI_REGISTERS=28"
	.align	128
.text._ZN2at6native43_GLOBAL__N__9ae7fba5_10_SoftMax_cu_9f978f6322cunn_SoftMaxForwardRegIfffNS1_22SoftMaxForwardEpilogueElLi4EEEvPT1_PKT_T3_:
        .type           _ZN2at6native43_GLOBAL__N__9ae7fba5_10_SoftMax_cu_9f978f6322cunn_SoftMaxForwardRegIfffNS1_22SoftMaxForwardEpilogueElLi4EEEvPT1_PKT_T3_,@function
        .size           _ZN2at6native43_GLOBAL__N__9ae7fba5_10_SoftMax_cu_9f978f6322cunn_SoftMaxForwardRegIfffNS1_22SoftMaxForwardEpilogueElLi4EEEvPT1_PKT_T3_,(.L_x_11306 - _ZN2at6native43_GLOBAL__N__9ae7fba5_10_SoftMax_cu_9f978f6322cunn_SoftMaxForwardRegIfffNS1_22SoftMaxForwardEpilogueElLi4EEEvPT1_PKT_T3_)
        .other          _ZN2at6native43_GLOBAL__N__9ae7fba5_10_SoftMax_cu_9f978f6322cunn_SoftMaxForwardRegIfffNS1_22SoftMaxForwardEpilogueElLi4EEEvPT1_PKT_T3_,@"STO_CUDA_ENTRY STV_DEFAULT"
_ZN2at6native43_GLOBAL__N__9ae7fba5_10_SoftMax_cu_9f978f6322cunn_SoftMaxForwardRegIfffNS1_22SoftMaxForwardEpilogueElLi4EEEvPT1_PKT_T3_:
        /* <DEDUP_REMOVED lines=27> */
[----:B------:R-:W2:Y:S01]  /*01b0*/  @!P0 LDG.E R0, [R14.64] ;  /* 0x000000060e008981 */ /* 0x000ea2000c1e1900 */
[----:B------:R-:W-:Y:S01]  /*01c0*/  @!P1 LEA.HI.X R17, R20, c[0x0][0x16c], R17, 0x2, P5 ;  /* 0x00005b0014119a11 */ /* 0x000fe200028f1411 */
[----:B------:R-:W-:Y:S01]  /*01d0*/  @!P2 IMAD R19, R11, c[0x0][0x174], R19 ;  /* 0x00005d000b13aa24 */ /* 0x000fe200078e0213 */
[----:B------:R-:W-:-:S03]  /*01e0*/  @!P2 LEA R20, P4, R18, c[0x0][0x168], 0x2 ;  /* 0x00005a001214aa11 */ /* 0x000fc600078810ff */
[C---:B------:R-:W-:Y:S01]  /*01f0*/  @!P3 IMAD.WIDE.U32 R22, R11.reuse, c[0x0][0x170], R2 ;  /* 0x00005c000b16ba25 */ /* 0x040fe200078e0002 */
[----:B------:R-:W-:Y:S01]  /*0200*/  @!P2 LEA.HI.X R21, R18, c[0x0][0x16c], R19, 0x2, P4 ;  /* 0x00005b001215aa11 */ /* 0x000fe200020f1413 */
[----:B------:R-:W3:Y:S02]  /*0210*/  @!P1 LDG.E R10, [R16.64] ;  /* 0x00000006100a9981 */ /* 0x000ee4000c1e1900 */
[----:B------:R-:W-:Y:S01]  /*0220*/  @!P3 IMAD R19, R11, c[0x0][0x174], R23 ;  /* 0x00005d000b13ba24 */ /* 0x000fe200078e0217 */
[C---:B------:R-:W-:Y:S01]  /*0230*/  @!P3 LEA R18, P4, R22.reuse, c[0x0][0x168], 0x2 ;  /* 0x00005a001612ba11 */ /* 0x040fe200078810ff */
[----:B------:R-:W4:Y:S03]  /*0240*/  @!P2 LDG.E R12, [R20.64] ;  /* 0x00000006140ca981 */ /* 0x000f26000c1e1900 */
[----:B------:R-:W-:-:S05]  /*0250*/  @!P3 LEA.HI.X R19, R22, c[0x0][0x16c], R19, 0x2, P4 ;  /* 0x00005b001613ba11 */ /* 0x000fca00020f1413 */
[----:B------:R0:W5:Y:S01]  /*0260*/  @!P3 LDG.E R13, [R18.64] ;  /* 0x00000006120db981 */ /* 0x000162000c1e1900 */
[----:B------:R-:W-:Y:S01]  /*0270*/  IMAD.MOV.U32 R23, RZ, RZ, -0x800001 ;  /* 0xff7fffffff177424 */ /* 0x000fe200078e00ff */
[----:B0-----:R-:W-:Y:S01]  /*0280*/  SHF.R.S32.HI R19, RZ, 0x1f, R8 ;  /* 0x0000001fff137819 */ /* 0x001fe20000011408 */
[----:B------:R-:W-:Y:S02]  /*0290*/  ULDC UR4, c[0x0][0x0] ;  /* 0x0000000000047ab9 */ /* 0x000fe40000000800 */
[----:B------:R-:W-:Y:S01]  /*02a0*/  USHF.R.U32.HI UR4, URZ, 0x5, UR4 ;  /* 0x000000053f047899 */ /* 0x000fe20008011604 */
[----:B------:R-:W-:Y:S05]  /*02b0*/  BAR.SYNC.DEFER_BLOCKING 0x0 ;  /* 0x0000000000007b1d */ /* 0x000fea0000010000 */
[----:B------:R-:W-:Y:S01]  /*02c0*/  ISETP.GE.AND P6, PT, R8, UR4, PT ;  /* 0x0000000408007c0c */ /* 0x000fe2000bfc6270 */
[----:B------:R-:W-:Y:S01]  /*02d0*/  IMAD.MOV.U32 R22, RZ, RZ, -0x800001 ;  /* 0xff7fffffff167424 */ /* 0x000fe200078e00ff */
[----:B------:R-:W-:Y:S01]  /*02e0*/  BSSY B0, `(.L_x_7775) ;  /* 0x0000031000007945 */ /* 0x000fe20003800000 */
[----:B--2---:R-:W-:-:S04]  /*02f0*/  @!P0 FMNMX.FTZ R23, R0, -3.40282346638528859812e+38, !PT ;  /* 0xff7fffff00178809 */ /* 0x004fc80007810000 */
[----:B---3--:R-:W-:-:S04]  /*0300*/  @!P1 FMNMX.FTZ R23, R23, R10, !PT ;  /* 0x0000000a17179209 */ /* 0x008fc80007810000 */
[----:B----4-:R-:W-:-:S04]  /*0310*/  @!P2 FMNMX.FTZ R23, R23, R12, !PT ;  /* 0x0000000c1717a209 */ /* 0x010fc80007810000 */
[----:B-----5:R-:W-:-:S05]  /*0320*/  @!P3 FMNMX.FTZ R23, R23, R13, !PT ;  /* 0x0000000d1717b209 */ /* 0x020fca0007810000 */
        /* <DEDUP_REMOVED lines=20> */
[----:B------:R0:W-:Y:S04]  /*0470*/  @!P4 STS [R15.X4], R20 ;  /* 0x000000140f00c388 */ /* 0x0001e80000004800 */
        /* <DEDUP_REMOVED lines=8> */
.L_x_7789:
        /* <DEDUP_REMOVED lines=13> */
.L_x_7790:
[----:B-1----:R-:W-:-:S04]  /*05d0*/  FSETP.GEU.FTZ.AND P6, PT, R22, R20, PT ;  /* 0x000000141600720b */ /* 0x002fc80003fde000 */
[----:B0-----:R-:W-:-:S04]  /*05e0*/  FSEL R22, R20, R22, !P6 ;  /* 0x0000001614167208 */ /* 0x001fc80007000000 */
.L_x_7776:
[----:B0-----:R-:W-:Y:S05]  /*05f0*/  BSYNC B0 ;  /* 0x0000000000007941 */ /* 0x001fea0003800000 */
.L_x_7775:
[----:B------:R-:W-:Y:S01]  /*0600*/  ISETP.NE.AND P6, PT, R8, RZ, PT ;  /* 0x000000ff0800720c */ /* 0x000fe20003fc5270 */
[----:B------:R-:W-:-:S12]  /*0610*/  WARPSYNC 0xffffffff ;  /* 0xffffffff00007948 */ /* 0x000fd80003800000 */
[----:B-1----:R0:W-:Y:S02]  /*0620*/  @!P6 STS [RZ], R22 ;  /* 0x00000016ff00e388 */ /* 0x0021e40000000800 */
[----:B------:R-:W-:Y:S06]  /*0630*/  BAR.SYNC.DEFER_BLOCKING 0x0 ;  /* 0x0000000000007b1d */ /* 0x000fec0000010000 */
[----:B------:R-:W-:Y:S01]  /*0640*/  BSSY B0, `(.L_x_7779) ;  /* 0x0000031000007945 */ /* 0x000fe20003800000 */
[----:B------:R-:W1:Y:S02]  /*0650*/  LDS R15, [RZ] ;  /* 0x00000000ff0f7984 */ /* 0x000e640000000800 */
[----:B-1----:R-:W-:-:S04]  /*0660*/  @!P0 FADD.FTZ R16, R0, -R15 ;  /* 0x8000000f00108221 */ /* 0x002fc80000010000 */
[----:B------:R-:W-:Y:S02]  /*0670*/  @!P0 FMUL.FTZ R17, R16, 1.4426950216293334961 ;  /* 0x3fb8aa3b10118820 */ /* 0x000fe40000410000 */
[----:B------:R-:W-:-:S04]  /*0680*/  @!P1 FADD.FTZ R16, R10, -R15 ;  /* 0x8000000f0a109221 */ /* 0x000fc80000010000 */
[----:B------:R-:W-:Y:S01]  /*0690*/  @!P1 FMUL.FTZ R19, R16, 1.4426950216293334961 ;  /* 0x3fb8aa3b10139820 */ /* 0x000fe20000410000 */
[----:B------:R-:W1:Y:S01]  /*06a0*/  @!P0 MUFU.EX2 R17, R17 ;  /* 0x0000001100118308 */ /* 0x000e620000000800 */
[----:B------:R-:W-:-:S04]  /*06b0*/  @!P2 FADD.FTZ R16, R12, -R15 ;  /* 0x8000000f0c10a221 */ /* 0x000fc80000010000 */
[----:B------:R-:W-:Y:S02]  /*06c0*/  @!P2 FMUL.FTZ R20, R16, 1.4426950216293334961 ;  /* 0x3fb8aa3b1014a820 */ /* 0x000fe40000410000 */
[----:B------:R-:W-:Y:S01]  /*06d0*/  @!P3 FADD.FTZ R16, R13, -R15 ;  /* 0x8000000f0d10b221 */ /* 0x000fe20000010000 */
[----:B------:R-:W2:Y:S03]  /*06e0*/  @!P1 MUFU.EX2 R19, R19 ;  /* 0x0000001300139308 */ /* 0x000ea60000000800 */
[----:B0-----:R-:W-:Y:S02]  /*06f0*/  @!P3 FMUL.FTZ R22, R16, 1.4426950216293334961 ;  /* 0x3fb8aa3b1016b820 */ /* 0x001fe40000410000 */
[----:B------:R-:W-:-:S03]  /*0700*/  IMAD.MOV.U32 R16, RZ, RZ, RZ ;  /* 0x000000ffff107224 */ /* 0x000fc600078e00ff */
[----:B------:R-:W0:Y:S01]  /*0710*/  @!P2 MUFU.EX2 R21, R20 ;  /* 0x000000140015a308 */ /* 0x000e220000000800 */
[----:B-1----:R-:W-:-:S07]  /*0720*/  @!P0 FADD.FTZ R16, RZ, R17 ;  /* 0x00000011ff108221 */ /* 0x002fce0000010000 */
[----:B------:R1:W3:Y:S01]  /*0730*/  @!P3 MUFU.EX2 R25, R22 ;  /* 0x000000160019b308 */ /* 0x0002e20000000800 */
[----:B--2---:R-:W-:-:S04]  /*0740*/  @!P1 FADD.FTZ R16, R16, R19 ;  /* 0x0000001310109221 */ /* 0x004fc80000010000 */
[----:B0-----:R-:W-:Y:S01]  /*0750*/  @!P2 FADD.FTZ R16, R16, R21 ;  /* 0x000000151010a221 */ /* 0x001fe20000010000 */
[----:B-1----:R-:W-:Y:S01]  /*0760*/  @!P4 SHF.R.S32.HI R22, RZ, 0x5, R14 ;  /* 0x00000005ff16c819 */ /* 0x002fe2000001140e */
[----:B------:R-:W-:Y:S02]  /*0770*/  IMAD.MOV.U32 R14, RZ, RZ, RZ ;  /* 0x000000ffff0e7224 */ /* 0x000fe400078e00ff */
        /* <DEDUP_REMOVED lines=19> */
.L_x_7791:
        /* <DEDUP_REMOVED lines=9> */
.L_x_7792:
[----:B-1----:R-:W-:Y:S02]  /*0940*/  FADD.FTZ R14, R20, R18 ;  /* 0x00000012140e7221 */ /* 0x002fe40000010000 */
.L_x_7780:
[----:B------:R-:W-:Y:S05]  /*0950*/  BSYNC B0 ;  /* 0x0000000000007941 */ /* 0x000fea0003800000 */
.L_x_7779:
[----:B-1----:R1:W-:Y:S01]  /*0960*/  @!P6 STS [RZ], R14 ;  /* 0x0000000eff00e388 */ /* 0x0023e20000000800 */
[----:B------:R-:W-:Y:S02]  /*0970*/  WARPSYNC 0xffffffff ;  /* 0xffffffff00007948 */ /* 0x000fe40003800000 */
[----:B------:R-:W-:Y:S06]  /*0980*/  BAR.SYNC.DEFER_BLOCKING 0x0 ;  /* 0x0000000000007b1d */ /* 0x000fec0000010000 */
[----:B------:R-:W-:Y:S01]  /*0990*/  BSSY B0, `(.L_x_7783) ;  /* 0x000000d000007945 */ /* 0x000fe20003800000 */
[----:B-1----:R-:W1:Y:S01]  /*09a0*/  LDS R14, [RZ] ;  /* 0x00000000ff0e7984 */ /* 0x002e620000000800 */
[----:B------:R-:W-:Y:S05]  /*09b0*/  @P0 BRA `(.L_x_7784) ;  /* 0x000000a000000947 */ /* 0x000fea0003800000 */
[----:B------:R-:W-:Y:S02]  /*09c0*/  FADD.FTZ R16, R0, -R15 ;  /* 0x8000000f00107221 */ /* 0x000fe40000010000 */
[----:B-1----:R-:W-:Y:S02]  /*09d0*/  MUFU.RCP R0, R14 ;  /* 0x0000000e00007308 */ /* 0x002fe40000001000 */
[----:B0-----:R-:W-:-:S02]  /*09e0*/  FMUL.FTZ R18, R16, 1.4426950216293334961 ;  /* 0x3fb8aa3b10127820 */ /* 0x001fc40000410000 */
[----:B------:R-:W-:-:S04]  /*09f0*/  IMAD.WIDE.U32 R16, R11, c[0x0][0x170], R8 ;  /* 0x00005c000b107a25 */ /* 0x000fc800078e0008 */
[----:B------:R-:W0:Y:S01]  /*0a00*/  MUFU.EX2 R19, R18 ;  /* 0x0000001200137308 */ /* 0x000e220000000800 */
[----:B------:R-:W-:Y:S01]  /*0a10*/  IMAD R9, R11, c[0x0][0x174], R17 ;  /* 0x00005d000b097a24 */ /* 0x000fe200078e0211 */
[----:B------:R-:W-:-:S04]  /*0a20*/  LEA R8, P0, R16, c[0x0][0x160], 0x2 ;  /* 0x0000580010087a11 */ /* 0x000fc800078010ff */
[----:B------:R-:W-:Y:S01]  /*0a30*/  LEA.HI.X R9, R16, c[0x0][0x164], R9, 0x2, P0 ;  /* 0x0000590010097a11 */ /* 0x000fe200000f1409 */
[----:B0-----:R-:W-:-:S05]  /*0a40*/  FMUL.FTZ R17, R19, R0 ;  /* 0x0000000013117220 */ /* 0x001fca0000410000 */
[----:B------:R0:W-:Y:S03]  /*0a50*/  STG.E [R8.64], R17 ;  /* 0x0000001108007986 */ /* 0x0001e6000c101906 */
.L_x_7784:
[----:B------:R-:W-:Y:S05]  /*0a60*/  BSYNC B0 ;  /* 0x0000000000007941 */ /* 0x000fea0003800000 */
.L_x_7783:
        /* <DEDUP_REMOVED lines=12> */
.L_x_7786:
[----:B------:R-:W-:Y:S05]  /*0b30*/  BSYNC B0 ;  /* 0x0000000000007941 */ /* 0x000fea0003800000 */
.L_x_7785:
        /* <DEDUP_REMOVED lines=12> */
.L_x_7788:
[----:B------:R-:W-:Y:S05]  /*0c00*/  BSYNC B0 ;  /* 0x0000000000007941 */ /* 0x000fea0003800000 */
.L_x_7787:
        /* <DEDUP_REMOVED lines=12> */
.L_x_7777:
[----:B------:R-:W-:Y:S01]  /*0cd0*/  HFMA2.MMA R21, -RZ, RZ, 0, 9.5367431640625e-07 ;  /* 0x00000010ff157435 */ /* 0x000fe200000001ff */
[----:B------:R-:W-:Y:S01]  /*0ce0*/  IMAD.MOV.U32 R20, RZ, RZ, 0x1f ;  /* 0x0000001fff147424 */ /* 0x000fe200078e00ff */
[----:B------:R-:W-:Y:S01]  /*0cf0*/  MOV R16, 0xd20 ;  /* 0x00000d2000107802 */ /* 0x000fe20000000f00 */
[----:B------:R-:W-:-:S03]  /*0d00*/  IMAD.MOV.U32 R19, RZ, RZ, -0x1 ;  /* 0xffffffffff137424 */ /* 0x000fc600078e00ff */
[----:B-1----:R-:W-:Y:S05]  /*0d10*/  CALL.REL.NOINC `($__internal_81_$__cuda_sm70_shflsync_down_p) ;  /* 0x000003c000007944 */ /* 0x002fea0003c00000 */
[----:B01----:R-:W-:Y:S05]  /*0d20*/  BRA `(.L_x_7789) ;  /* 0xfffff7d000007947 */ /* 0x003fea000383ffff */
.L_x_7778:
[----:B------:R-:W-:Y:S01]  /*0d30*/  IMAD.MOV.U32 R21, RZ, RZ, 0x8 ;  /* 0x00000008ff157424 */ /* 0x000fe200078e00ff */
[----:B------:R-:W-:Y:S01]  /*0d40*/  MOV R16, 0xd80 ;  /* 0x00000d8000107802 */ /* 0x000fe20000000f00 */
[----:B------:R-:W-:Y:S02]  /*0d50*/  IMAD.MOV.U32 R20, RZ, RZ, 0x1f ;  /* 0x0000001fff147424 */ /* 0x000fe400078e00ff */
[----:B------:R-:W-:Y:S02]  /*0d60*/  IMAD.MOV.U32 R19, RZ, RZ, -0x1 ;  /* 0xffffffffff137424 */ /* 0x000fe400078e00ff */
[----:B------:R-:W-:Y:S05]  /*0d70*/  CALL.REL.NOINC `($__internal_81_$__cuda_sm70_shflsync_down_p) ;  /* 0x0000036000007944 */ /* 0x000fea0003c00000 */
[----:B-1----:R-:W-:Y:S01]  /*0d80*/  FSETP.GEU.FTZ.AND P6, PT, R22, R20, PT ;  /* 0x000000141600720b */ /* 0x002fe20003fde000 */
[----:B0-----:R-:W-:Y:S01]  /*0d90*/  IMAD.MOV.U32 R19, RZ, RZ, -0x1 ;  /* 0xffffffffff137424 */ /* 0x001fe200078e00ff */
[----:B------:R-:W-:-:S02]  /*0da0*/  MOV R21, 0x4 ;  /* 0x0000000400157802 */ /* 0x000fc40000000f00 */
[----:B------:R-:W-:Y:S01]  /*0db0*/  FSEL R22, R20, R22, !P6 ;  /* 0x0000001614167208 */ /* 0x000fe20007000000 */
[----:B------:R-:W-:Y:S01]  /*0dc0*/  IMAD.MOV.U32 R20, RZ, RZ, 0x1f ;  /* 0x0000001fff147424 */ /* 0x000fe200078e00ff */
[----:B------:R-:W-:Y:S02]  /*0dd0*/  MOV R16, 0xdf0 ;  /* 0x00000df000107802 */ /* 0x000fe40000000f00 */
[----:B------:R-:W-:Y:S05]  /*0de0*/  CALL.REL.NOINC `($__internal_81_$__cuda_sm70_shflsync_down_p) ;  /* 0x000002f000007944 */ /* 0x000fea0003c00000 */
[----:B-1----:R-:W-:Y:S01]  /*0df0*/  FSETP.GEU.FTZ.AND P6, PT, R22, R20, PT ;  /* 0x000000141600720b */ /* 0x002fe20003fde000 */
[----:B0-----:R-:W-:Y:S01]  /*0e00*/  IMAD.MOV.U32 R21, RZ, RZ, 0x2 ;  /* 0x00000002ff157424 */ /* 0x001fe200078e00ff */
[----:B------:R-:W-:Y:S01]  /*0e10*/  MOV R16, 0xe60 ;  /* 0x00000e6000107802 */ /* 0x000fe20000000f00 */
[----:B------:R-:W-:Y:S01]  /*0e20*/  IMAD.MOV.U32 R19, RZ, RZ, -0x1 ;  /* 0xffffffffff137424 */ /* 0x000fe200078e00ff */
[----:B------:R-:W-:Y:S01]  /*0e30*/  FSEL R22, R20, R22, !P6 ;  /* 0x0000001614167208 */ /* 0x000fe20007000000 */
[----:B------:R-:W-:-:S03]  /*0e40*/  IMAD.MOV.U32 R20, RZ, RZ, 0x1f ;  /* 0x0000001fff147424 */ /* 0x000fc600078e00ff */
[----:B------:R-:W-:Y:S05]  /*0e50*/  CALL.REL.NOINC `($__internal_81_$__cuda_sm70_shflsync_down_p) ;  /* 0x0000028000007944 */ /* 0x000fea0003c00000 */
[----:B-1----:R-:W-:Y:S01]  /*0e60*/  FSETP.GEU.FTZ.AND P6, PT, R22, R20, PT ;  /* 0x000000141600720b */ /* 0x002fe20003fde000 */
[----:B0-----:R-:W-:Y:S01]  /*0e70*/  HFMA2.MMA R21, -RZ, RZ, 0, 5.9604644775390625e-08 ;  /* 0x00000001ff157435 */ /* 0x001fe200000001ff */
[----:B------:R-:W-:Y:S01]  /*0e80*/  IMAD.MOV.U32 R19, RZ, RZ, -0x1 ;  /* 0xffffffffff137424 */ /* 0x000fe200078e00ff */
[----:B------:R-:W-:-:S02]  /*0e90*/  MOV R16, 0xed0 ;  /* 0x00000ed000107802 */ /* 0x000fc40000000f00 */
[----:B------:R-:W-:Y:S01]  /*0ea0*/  FSEL R22, R20, R22, !P6 ;  /* 0x0000001614167208 */ /* 0x000fe20007000000 */
[----:B------:R-:W-:Y:S02]  /*0eb0*/  IMAD.MOV.U32 R20, RZ, RZ, 0x1f ;  /* 0x0000001fff147424 */ /* 0x000fe400078e00ff */
[----:B------:R-:W-:Y:S05]  /*0ec0*/  CALL.REL.NOINC `($__internal_81_$__cuda_sm70_shflsync_down_p) ;  /* 0x0000021000007944 */ /* 0x000fea0003c00000 */
[----:B01----:R-:W-:Y:S05]  /*0ed0*/  BRA `(.L_x_7790) ;  /* 0xfffff6f000007947 */ /* 0x003fea000383ffff */
.L_x_7781:
[----:B01----:R-:W-:Y:S01]  /*0ee0*/  IMAD.MOV.U32 R22, RZ, RZ, R14 ;  /* 0x000000ffff167224 */ /* 0x003fe200078e000e */
[----:B------:R-:W-:Y:S01]  /*0ef0*/  MOV R19, 0xffffffff ;  /* 0xffffffff00137802 */ /* 0x000fe20000000f00 */
[----:B------:R-:W-:Y:S01]  /*0f00*/  IMAD.MOV.U32 R21, RZ, RZ, 0x10 ;  /* 0x00000010ff157424 */ /* 0x000fe200078e00ff */
[----:B------:R-:W-:Y:S01]  /*0f10*/  MOV R16, 0xf40 ;  /* 0x00000f4000107802 */ /* 0x000fe20000000f00 */
[----:B------:R-:W-:Y:S02]  /*0f20*/  IMAD.MOV.U32 R20, RZ, RZ, 0x1f ;  /* 0x0000001fff147424 */ /* 0x000fe400078e00ff */
[----:B------:R-:W-:Y:S05]  /*0f30*/  CALL.REL.NOINC `($__internal_81_$__cuda_sm70_shflsync_down_p) ;  /* 0x000001a000007944 */ /* 0x000fea0003c00000 */
[----:B01----:R-:W-:Y:S05]  /*0f40*/  BRA `(.L_x_7791) ;  /* 0xfffff96000007947 */ /* 0x003fea000383ffff */
.L_x_7782:
[----:B------:R-:W-:Y:S01]  /*0f50*/  IMAD.MOV.U32 R21, RZ, RZ, 0x8 ;  /* 0x00000008ff157424 */ /* 0x000fe200078e00ff */
[----:B------:R-:W-:Y:S01]  /*0f60*/  MOV R16, 0xfa0 ;  /* 0x00000fa000107802 */ /* 0x000fe20000000f00 */
[----:B------:R-:W-:Y:S02]  /*0f70*/  IMAD.MOV.U32 R20, RZ, RZ, 0x1f ;  /* 0x0000001fff147424 */ /* 0x000fe400078e00ff */
[----:B------:R-:W-:Y:S02]  /*0f80*/  IMAD.MOV.U32 R19, RZ, RZ, -0x1 ;  /* 0xffffffffff137424 */ /* 0x000fe400078e00ff */
[----:B-1----:R-:W-:Y:S05]  /*0f90*/  CALL.REL.NOINC `($__internal_81_$__cuda_sm70_shflsync_down_p) ;  /* 0x0000014000007944 */ /* 0x002fea0003c00000 */
[----:B01----:R-:W-:Y:S01]  /*0fa0*/  FADD.FTZ R22, R22, R20 ;  /* 0x0000001416167221 */ /* 0x003fe20000010000 */
[----:B------:R-:W-:Y:S01]  /*0fb0*/  MOV R19, 0xffffffff ;  /* 0xffffffff00137802 */ /* 0x000fe20000000f00 */
[----:B------:R-:W-:Y:S01]  /*0fc0*/  IMAD.MOV.U32 R21, RZ, RZ, 0x4 ;  /* 0x00000004ff157424 */ /* 0x000fe200078e00ff */
[----:B------:R-:W-:Y:S01]  /*0fd0*/  MOV R16, 0x1000 ;  /* 0x0000100000107802 */ /* 0x000fe20000000f00 */
[----:B------:R-:W-:-:S02]  /*0fe0*/  IMAD.MOV.U32 R20, RZ, RZ, 0x1f ;  /* 0x0000001fff147424 */ /* 0x000fc400078e00ff */
[----:B------:R-:W-:Y:S05]  /*0ff0*/  CALL.REL.NOINC `($__internal_81_$__cuda_sm70_shflsync_down_p) ;  /* 0x000000e000007944 */ /* 0x000fea0003c00000 */
[----:B01----:R-:W-:Y:S01]  /*1000*/  FADD.FTZ R22, R22, R20 ;  /* 0x0000001416167221 */ /* 0x003fe20000010000 */
[----:B------:R-:W-:Y:S01]  /*1010*/  MOV R16, 0x1060 ;  /* 0x0000106000107802 */ /* 0x000fe20000000f00 */
[----:B------:R-:W-:-:S02]  /*1020*/  IMAD.MOV.U32 R21, RZ, RZ, 0x2 ;  /* 0x00000002ff157424 */ /* 0x000fc400078e00ff */
[----:B------:R-:W-:Y:S02]  /*1030*/  IMAD.MOV.U32 R20, RZ, RZ, 0x1f ;  /* 0x0000001fff147424 */ /* 0x000fe400078e00ff */
[----:B------:R-:W-:Y:S02]  /*1040*/  IMAD.MOV.U32 R19, RZ, RZ, -0x1 ;  /* 0xffffffffff137424 */ /* 0x000fe400078e00ff */
[----:B------:R-:W-:Y:S05]  /*1050*/  CALL.REL.NOINC `($__internal_81_$__cuda_sm70_shflsync_down_p) ;  /* 0x0000008000007944 */ /* 0x000fea0003c00000 */
[----:B-1----:R-:W-:Y:S01]  /*1060*/  FADD.FTZ R18, R22, R20 ;  /* 0x0000001416127221 */ /* 0x002fe20000010000 */
[----:B------:R-:W-:Y:S01]  /*1070*/  HFMA2.MMA R20, -RZ, RZ, 0, 1.847743988037109375e-06 ;  /* 0x0000001fff147435 */ /* 0x000fe200000001ff */
[----:B0-----:R-:W-:Y:S01]  /*1080*/  IMAD.MOV.U32 R21, RZ, RZ, 0x1 ;  /* 0x00000001ff157424 */ /* 0x001fe200078e00ff */
[----:B------:R-:W-:Y:S01]  /*1090*/  MOV R16, 0x10d0 ;  /* 0x000010d000107802 */ /* 0x000fe20000000f00 */
[----:B------:R-:W-:Y:S02]  /*10a0*/  IMAD.MOV.U32 R19, RZ, RZ, -0x1 ;  /* 0xffffffffff137424 */ /* 0x000fe400078e00ff */
[----:B------:R-:W-:Y:S02]  /*10b0*/  IMAD.MOV.U32 R22, RZ, RZ, R18 ;  /* 0x000000ffff167224 */ /* 0x000fe400078e0012 */
[----:B------:R-:W-:Y:S05]  /*10c0*/  CALL.REL.NOINC `($__internal_81_$__cuda_sm70_shflsync_down_p) ;  /* 0x0000001000007944 */ /* 0x000fea0003c00000 */
[----:B01----:R-:W-:Y:S05]  /*10d0*/  BRA `(.L_x_7792) ;  /* 0xfffff86000007947 */ /* 0x003fea000383ffff */
        .weak           $__internal_81_$__cuda_sm70_shflsync_down_p
        .type           $__internal_81_$__cuda_sm70_shflsync_down_p,@function
        .size           $__internal_81_$__cuda_sm70_shflsync_down_p,(.L_x_11306 - $__internal_81_$__cuda_sm70_shflsync_down_p)
$__internal_81_$__cuda_sm70_shflsync_down_p:
[----:B------:R-:W-:Y:S01]  /*10e0*/  IMAD.MOV.U32 R17, RZ, RZ, 0x0 ;  /* 0x00000000ff117424 */ /* 0x000fe200078e00ff */
[----:B------:R-:W-:Y:S04]  /*10f0*/  WARPSYNC R19 ;  /* 0x0000001300007348 */ /* 0x000fe80003800000 */
[----:B------:R0:W1:Y:S01]  /*1100*/  SHFL.DOWN PT, R20, R22, R21, R20 ;  /* 0x0800001516147389 */ /* 0x00006200000e0014 */
[----:B------:R-:W-:Y:S05]  /*1110*/  RET.REL.NODEC R16 `(_ZN2at6native43_GLOBAL__N__9ae7fba5_10_SoftMax_cu_9f978f6322cunn_SoftMaxForwardRegIfffNS1_22SoftMaxForwardEpilogueElLi4EEEvPT1_PKT_T3_) ;  /* 0xffffeee010007950 */ /* 0x000fea0003c3ffff */
.L_x_7793:
        /* <DEDUP_REMOVED lines=14> */
.L_x_11306:


//--------------------- .text._ZN2at6native43_GLOBAL__N__9ae7fba5_10_SoftMax_cu_9f978f6322cunn_SoftMaxForwardRegIfffNS1_22SoftMaxForwardEpilogueElLi3EEEvPT1_PKT_T3_ --------------------------
	.section	.text._ZN2at6native43_GLOBAL__N__9ae7fba5_10_SoftMax_cu_9f978f6322cunn_SoftMaxForwardRegIfffNS1_22SoftMaxForwardEpilogueElLi3EEEvPT1_PKT_T3_,"ax",@progbits
	.sectioninfo	@"SHI_REGISTERS=24"
	.align	128
.text._ZN2at6native43_GLOBAL__N__9ae7fba5_10_SoftMax_cu_9f978f6322cunn_SoftMaxForwardRegIfffNS1_22SoftMaxForwardEpilogueElLi3EEEvPT1_PKT_T3_:
        .type           _ZN2at6native43_GLOBAL__N__9ae7fba5_10_SoftMax_cu_9f978f6322cunn_SoftMaxForwardRegIfffNS1_22SoftMaxForwardEpilogueElLi3EEEvPT1_PKT_T3_,@function
        .size           _ZN2at6native43_GLOBAL__N__9ae7fba5_10_SoftMax_cu_9f978f6322cunn_SoftMaxForwardRegIfffNS1_22SoftMaxForwardEpilogueElLi3EEEvPT1_PKT_T3_,(.L_x_11308 - _ZN2at6native43_GLOBAL__N__9ae7fba5_10_SoftMax_cu_9f978f6322cunn_SoftMaxForwardRegIfffNS1_22SoftMaxForwardEpilogueElLi3EEEvPT1_PKT_T3_)
        .other          _ZN2at6native43_GLOBAL__N__9ae7fba5_10_SoftMax_cu_9f978f6322cunn_SoftMaxForwardRegIfffNS1_22SoftMaxForwardEpilogueElLi3EEEvPT1_PKT_T3_,@"STO_CUDA_ENTRY STV_DEFAULT"
_ZN2at6native43_GLOBAL__N__9ae7fba5_10_SoftMax_cu_9f978f6322cunn_SoftMaxForwardRegIfffNS1_22SoftMaxForwardEpilogueElLi3EEEvPT1_PKT_T3_:
        /* <DEDUP_REMOVED lines=26> */
[----:B------:R-:W2:Y:S03]  /*01a0*/  @!P0 LDG.E R10, [R12.64] ;  /* 0x000000060c0a8981 */ /* 0x000ea6000c1e1900 */
[----:B------:R-:W-:Y:S01]  /*01b0*/  @!P2 LEA.HI.X R19, R16, c[0x0][0x16c], R11, 0x2, P3 ;  /* 0x00005b001013aa11 */ /* 0x000fe200018f140b */
[----:B------:R-:W3:Y:S04]  /*01c0*/  @!P1 LDG.E R0, [R14.64] ;  /* 0x000000060e009981 */ /* 0x000ee8000c1e1900 */
[----:B------:R-:W4:Y:S01]  /*01d0*/  @!P2 LDG.E R8, [R18.64] ;  /* 0x000000061208a981 */ /* 0x000f22000c1e1900 */
[----:B------:R-:W-:Y:S01]  /*01e0*/  IMAD.MOV.U32 R11, RZ, RZ, -0x800001 ;  /* 0xff7fffffff0b7424 */ /* 0x000fe200078e00ff */
[----:B------:R-:W-:Y:S01]  /*01f0*/  ULDC UR4, c[0x0][0x0] ;  /* 0x0000000000047ab9 */ /* 0x000fe20000000800 */
[----:B------:R-:W-:Y:S01]  /*0200*/  BSSY B0, `(.L_x_7794) ;  /* 0x0000034000007945 */ /* 0x000fe20003800000 */
[----:B------:R-:W-:Y:S01]  /*0210*/  USHF.R.U32.HI UR4, URZ, 0x5, UR4 ;  /* 0x000000053f047899 */ /* 0x000fe20008011604 */
[----:B------:R-:W-:Y:S05]  /*0220*/  BAR.SYNC.DEFER_BLOCKING 0x0 ;  /* 0x0000000000007b1d */ /* 0x000fea0000010000 */
[----:B------:R-:W-:-:S02]  /*0230*/  ISETP.GE.AND P4, PT, R6, UR4, PT ;  /* 0x0000000406007c0c */ /* 0x000fc4000bf86270 */
[----:B--2---:R-:W-:-:S04]  /*0240*/  @!P0 FMNMX.FTZ R11, R10, -3.40282346638528859812e+38, !PT ;  /* 0xff7fffff0a0b8809 */ /* 0x004fc80007810000 */
[----:B---3--:R-:W-:-:S04]  /*0250*/  @!P1 FMNMX.FTZ R11, R11, R0, !PT ;  /* 0x000000000b0b9209 */ /* 0x008fc80007810000 */
[----:B----4-:R-:W-:-:S05]  /*0260*/  @!P2 FMNMX.FTZ R11, R11, R8, !PT ;  /* 0x000000080b0ba209 */ /* 0x010fca0007810000 */
[----:B------:R-:W0:Y:S02]  /*0270*/  SHFL.DOWN PT, R16, R11, 0x10, 0x1f ;  /* 0x0a001f000b107f89 */ /* 0x000e2400000e0000 */
[----:B0-----:R-:W-:-:S04]  /*0280*/  FSETP.GEU.FTZ.AND P3, PT, R11, R16, PT ;  /* 0x000000100b00720b */ /* 0x001fc80003f7e000 */
[----:B------:R-:W-:Y:S02]  /*0290*/  FSEL R16, R16, R11, !P3 ;  /* 0x0000000b10107208 */ /* 0x000fe40005800000 */
[----:B------:R-:W-:-:S03]  /*02a0*/  SHF.R.S32.HI R11, RZ, 0x1f, R6 ;  /* 0x0000001fff0b7819 */ /* 0x000fc60000011406 */
[----:B------:R-:W0:Y:S01]  /*02b0*/  SHFL.DOWN PT, R13, R16, 0x8, 0x1f ;  /* 0x09001f00100d7f89 */ /* 0x000e2200000e0000 */
[----:B------:R-:W-:-:S04]  /*02c0*/  LEA.HI R11, R11, R6, RZ, 0x5 ;  /* 0x000000060b0b7211 */ /* 0x000fc800078f28ff */
[----:B------:R-:W-:Y:S02]  /*02d0*/  LOP3.LUT R17, R11, 0xffffffe0, RZ, 0xc0, !PT ;  /* 0xffffffe00b117812 */ /* 0x000fe400078ec0ff */
[----:B0-----:R-:W-:-:S04]  /*02e0*/  FSETP.GEU.FTZ.AND P3, PT, R16, R13, PT ;  /* 0x0000000d1000720b */ /* 0x001fc80003f7e000 */
[----:B------:R-:W-:Y:S01]  /*02f0*/  FSEL R13, R13, R16, !P3 ;  /* 0x000000100d0d7208 */ /* 0x000fe20005800000 */
[----:B------:R-:W-:-:S04]  /*0300*/  IMAD.MOV.U32 R16, RZ, RZ, -0x800001 ;  /* 0xff7fffffff107424 */ /* 0x000fc800078e00ff */
[----:B------:R-:W0:Y:S02]  /*0310*/  SHFL.DOWN PT, R12, R13, 0x4, 0x1f ;  /* 0x08801f000d0c7f89 */ /* 0x000e2400000e0000 */
[----:B0-----:R-:W-:-:S04]  /*0320*/  FSETP.GEU.FTZ.AND P3, PT, R13, R12, PT ;  /* 0x0000000c0d00720b */ /* 0x001fc80003f7e000 */
[----:B------:R-:W-:Y:S01]  /*0330*/  FSEL R14, R12, R13, !P3 ;  /* 0x0000000d0c0e7208 */ /* 0x000fe20005800000 */
[----:B------:R-:W-:-:S04]  /*0340*/  IMAD.IADD R12, R6, 0x1, -R17 ;  /* 0x00000001060c7824 */ /* 0x000fc800078e0a11 */
[----:B------:R-:W0:Y:S02]  /*0350*/  SHFL.DOWN PT, R15, R14, 0x2, 0x1f ;  /* 0x08401f000e0f7f89 */ /* 0x000e2400000e0000 */
[----:B0-----:R-:W-:-:S04]  /*0360*/  FSETP.GEU.FTZ.AND P3, PT, R14, R15, PT ;  /* 0x0000000f0e00720b */ /* 0x001fc80003f7e000 */
[----:B------:R-:W-:Y:S02]  /*0370*/  FSEL R15, R15, R14, !P3 ;  /* 0x0000000e0f0f7208 */ /* 0x000fe40005800000 */
[----:B------:R-:W-:Y:S02]  /*0380*/  ISETP.NE.AND P3, PT, R12, RZ, PT ;  /* 0x000000ff0c00720c */ /* 0x000fe40003f65270 */
[----:B------:R-:W-:Y:S01]  /*0390*/  IADD3 R14, R6, 0x1f, RZ ;  /* 0x0000001f060e7810 */ /* 0x000fe20007ffe0ff */
[----:B------:R-:W0:Y:S10]  /*03a0*/  SHFL.DOWN PT, R18, R15, 0x1, 0x1f ;  /* 0x08201f000f127f89 */ /* 0x000e3400000e0000 */
[----:B------:R-:W-:-:S02]  /*03b0*/  @!P3 SHF.R.S32.HI R13, RZ, 0x5, R11 ;  /* 0x00000005ff0db819 */ /* 0x000fc4000001140b */
[----:B0-----:R-:W-:-:S04]  /*03c0*/  FSETP.GEU.FTZ.AND P5, PT, R15, R18, PT ;  /* 0x000000120f00720b */ /* 0x001fc80003fbe000 */
[----:B------:R-:W-:Y:S02]  /*03d0*/  FSEL R18, R18, R15, !P5 ;  /* 0x0000000f12127208 */ /* 0x000fe40006800000 */
[----:B------:R-:W-:-:S03]  /*03e0*/  ISETP.GT.U32.AND P5, PT, R14, 0x3e, PT ;  /* 0x0000003e0e00780c */ /* 0x000fc60003fa4070 */
[----:B------:R0:W-:Y:S04]  /*03f0*/  @!P3 STS [R13.X4], R18 ;  /* 0x000000120d00b388 */ /* 0x0001e80000004800 */
[----:B------:R-:W-:Y:S06]  /*0400*/  BAR.SYNC.DEFER_BLOCKING 0x0 ;  /* 0x0000000000007b1d */ /* 0x000fec0000010000 */
[----:B------:R0:W1:Y:S01]  /*0410*/  @!P4 LDS R16, [R12.X4] ;  /* 0x000000000c10c984 */ /* 0x0000620000004800 */
[----:B------:R-:W-:Y:S05]  /*0420*/  @P5 BRA `(.L_x_7795) ;  /* 0x0000011000005947 */ /* 0x000fea0003800000 */
[----:B------:R-:W-:Y:S05]  /*0430*/  BRA.DIV ~URZ, `(.L_x_7796) ;  /* 0x000006c27f007947 */ /* 0x000fea000b800000 */
[----:B01----:R0:W1:Y:S02]  /*0440*/  SHFL.DOWN PT, R13, R16, 0x10, 0x1f ;  /* 0x0a001f00100d7f89 */ /* 0x00306400000e0000 */
.L_x_7806:
        /* <DEDUP_REMOVED lines=13> */
.L_x_7807:
[----:B-1----:R-:W-:-:S04]  /*0520*/  FSETP.GEU.FTZ.AND P6, PT, R16, R15, PT ;  /* 0x0000000f1000720b */ /* 0x002fc80003fde000 */
[----:B0-----:R-:W-:-:S04]  /*0530*/  FSEL R16, R15, R16, !P6 ;  /* 0x000000100f107208 */ /* 0x001fc80007000000 */
.L_x_7795:
[----:B------:R-:W-:Y:S05]  /*0540*/  BSYNC B0 ;  /* 0x0000000000007941 */ /* 0x000fea0003800000 */
.L_x_7794:
[----:B------:R-:W-:Y:S01]  /*0550*/  ISETP.NE.AND P6, PT, R6, RZ, PT ;  /* 0x000000ff0600720c */ /* 0x000fe20003fc5270 */
[----:B------:R-:W-:-:S12]  /*0560*/  WARPSYNC 0xffffffff ;  /* 0xffffffff00007948 */ /* 0x000fd80003800000 */
[----:B-1----:R1:W-:Y:S02]  /*0570*/  @!P6 STS [RZ], R16 ;  /* 0x00000010ff00e388 */ /* 0x0023e40000000800 */
[----:B------:R-:W-:Y:S06]  /*0580*/  BAR.SYNC.DEFER_BLOCKING 0x0 ;  /* 0x0000000000007b1d */ /* 0x000fec0000010000 */
[----:B------:R-:W-:Y:S01]  /*0590*/  BSSY B0, `(.L_x_7798) ;  /* 0x000002c000007945 */ /* 0x000fe20003800000 */
[----:B0-----:R-:W0:Y:S02]  /*05a0*/  LDS R13, [RZ] ;  /* 0x00000000ff0d7984 */ /* 0x001e240000000800 */
        /* <DEDUP_REMOVED lines=13> */
[----:B------:R-:W-:Y:S01]  /*0680*/  HFMA2.MMA R11, -RZ, RZ, 0, 0 ;  /* 0x00000000ff0b7435 */ /* 0x000fe200000001ff */
        /* <DEDUP_REMOVED lines=18> */
.L_x_7808:
        /* <DEDUP_REMOVED lines=9> */
.L_x_7809:
[----:B-1----:R-:W-:Y:S02]  /*0840*/  FADD.FTZ R11, R15, R16 ;  /* 0x000000100f0b7221 */ /* 0x002fe40000010000 */
.L_x_7799:
[----:B------:R-:W-:Y:S05]  /*0850*/  BSYNC B0 ;  /* 0x0000000000007941 */ /* 0x000fea0003800000 */
.L_x_7798:
[----:B-1----:R1:W-:Y:S01]  /*0860*/  @!P6 STS [RZ], R11 ;  /* 0x0000000bff00e388 */ /* 0x0023e20000000800 */
[----:B------:R-:W-:Y:S02]  /*0870*/  WARPSYNC 0xffffffff ;  /* 0xffffffff00007948 */ /* 0x000fe40003800000 */
[----:B------:R-:W-:Y:S06]  /*0880*/  BAR.SYNC.DEFER_BLOCKING 0x0 ;  /* 0x0000000000007b1d */ /* 0x000fec0000010000 */
[----:B------:R-:W-:Y:S01]  /*0890*/  BSSY B0, `(.L_x_7802) ;  /* 0x000000d000007945 */ /* 0x000fe20003800000 */
[----:B-1----:R-:W1:Y:S01]  /*08a0*/  LDS R11, [RZ] ;  /* 0x00000000ff0b7984 */ /* 0x002e620000000800 */
[----:B------:R-:W-:Y:S05]  /*08b0*/  @P0 BRA `(.L_x_7803) ;  /* 0x000000a000000947 */ /* 0x000fea0003800000 */
[----:B0-----:R-:W-:Y:S02]  /*08c0*/  FADD.FTZ R12, R10, -R13 ;  /* 0x8000000d0a0c7221 */ /* 0x001fe40000010000 */
[----:B-1----:R-:W-:Y:S01]  /*08d0*/  MUFU.RCP R10, R11 ;  /* 0x0000000b000a7308 */ /* 0x002fe20000001000 */
[----:B------:R-:W-:-:S04]  /*08e0*/  IMAD.WIDE.U32 R14, R9, c[0x0][0x170], R6 ;  /* 0x00005c00090e7a25 */ /* 0x000fc800078e0006 */
[----:B------:R-:W-:Y:S01]  /*08f0*/  FMUL.FTZ R12, R12, 1.4426950216293334961 ;  /* 0x3fb8aa3b0c0c7820 */ /* 0x000fe20000410000 */
[C---:B------:R-:W-:Y:S01]  /*0900*/  LEA R6, P0, R14.reuse, c[0x0][0x160], 0x2 ;  /* 0x000058000e067a11 */ /* 0x040fe200078010ff */
[----:B------:R-:W-:Y:S02]  /*0910*/  IMAD R7, R9, c[0x0][0x174], R15 ;  /* 0x00005d0009077a24 */ /* 0x000fe400078e020f */
[----:B------:R-:W0:Y:S03]  /*0920*/  MUFU.EX2 R17, R12 ;  /* 0x0000000c00117308 */ /* 0x000e260000000800 */
[----:B------:R-:W-:Y:S01]  /*0930*/  LEA.HI.X R7, R14, c[0x0][0x164], R7, 0x2, P0 ;  /* 0x000059000e077a11 */ /* 0x000fe200000f1407 */
[----:B0-----:R-:W-:-:S05]  /*0940*/  FMUL.FTZ R15, R17, R10 ;  /* 0x0000000a110f7220 */ /* 0x001fca0000410000 */
[----:B------:R0:W-:Y:S02]  /*0950*/  STG.E [R6.64], R15 ;  /* 0x0000000f06007986 */ /* 0x0001e4000c101906 */
.L_x_7803:
[----:B------:R-:W-:Y:S05]  /*0960*/  BSYNC B0 ;  /* 0x0000000000007941 */ /* 0x000fea0003800000 */
.L_x_7802:
        /* <DEDUP_REMOVED lines=12> */
.L_x_7805:
[----:B------:R-:W-:Y:S05]  /*0a30*/  BSYNC B0 ;  /* 0x0000000000007941 */ /* 0x000fea0003800000 */
.L_x_7804:
        /* <DEDUP_REMOVED lines=12> */
.L_x_7796:
[----:B------:R-:W-:Y:S01]  /*0b00*/  IMAD.MOV.U32 R17, RZ, RZ, 0x10 ;  /* 0x00000010ff117424 */ /* 0x000fe200078e00ff */
[----:B------:R-:W-:Y:S01]  /*0b10*/  MOV R14, 0xb50 ;  /* 0x00000b50000e7802 */ /* 0x000fe20000000f00 */
[----:B0-----:R-:W-:Y:S02]  /*0b20*/  IMAD.MOV.U32 R18, RZ, RZ, 0x1f ;  /* 0x0000001fff127424 */ /* 0x001fe400078e00ff */
[----:B------:R-:W-:Y:S02]  /*0b30*/  IMAD.MOV.U32 R19, RZ, RZ, -0x1 ;  /* 0xffffffffff137424 */ /* 0x000fe400078e00ff */
[----:B-1----:R-:W-:Y:S05]  /*0b40*/  CALL.REL.NOINC `($__internal_82_$__cuda_sm70_shflsync_down_p) ;  /* 0x000003f000007944 */ /* 0x002fea0003c00000 */
[----:B-1----:R-:W-:Y:S01]  /*0b50*/  IMAD.MOV.U32 R13, RZ, RZ, R17 ;  /* 0x000000ffff0d7224 */ /* 0x002fe200078e0011 */
[----:B0-----:R-:W-:Y:S05]  /*0b60*/  BRA `(.L_x_7806) ;  /* 0xfffff8e000007947 */ /* 0x001fea000383ffff */
.L_x_7797:
[----:B------:R-:W-:Y:S01]  /*0b70*/  MOV R17, 0x8 ;  /* 0x0000000800117802 */ /* 0x000fe20000000f00 */
[----:B------:R-:W-:Y:S01]  /*0b80*/  IMAD.MOV.U32 R18, RZ, RZ, 0x1f ;  /* 0x0000001fff127424 */ /* 0x000fe200078e00ff */
[----:B------:R-:W-:Y:S01]  /*0b90*/  MOV R14, 0xbc0 ;  /* 0x00000bc0000e7802 */ /* 0x000fe20000000f00 */
[----:B------:R-:W-:Y:S02]  /*0ba0*/  IMAD.MOV.U32 R19, RZ, RZ, -0x1 ;  /* 0xffffffffff137424 */ /* 0x000fe400078e00ff */
[----:B------:R-:W-:Y:S05]  /*0bb0*/  CALL.REL.NOINC `($__internal_82_$__cuda_sm70_shflsync_down_p) ;  /* 0x0000038000007944 */ /* 0x000fea0003c00000 */
[----:B-1----:R-:W-:Y:S01]  /*0bc0*/  FSETP.GEU.FTZ.AND P6, PT, R16, R17, PT ;  /* 0x000000111000720b */ /* 0x002fe20003fde000 */
[----:B0-----:R-:W-:Y:S01]  /*0bd0*/  IMAD.MOV.U32 R18, RZ, RZ, 0x1f ;  /* 0x0000001fff127424 */ /* 0x001fe200078e00ff */
[----:B------:R-:W-:-:S02]  /*0be0*/  MOV R19, 0xffffffff ;  /* 0xffffffff00137802 */ /* 0x000fc40000000f00 */
[----:B------:R-:W-:Y:S01]  /*0bf0*/  FSEL R16, R17, R16, !P6 ;  /* 0x0000001011107208 */ /* 0x000fe20007000000 */
[----:B------:R-:W-:Y:S01]  /*0c00*/  IMAD.MOV.U32 R17, RZ, RZ, 0x4 ;  /* 0x00000004ff117424 */ /* 0x000fe200078e00ff */
[----:B------:R-:W-:Y:S02]  /*0c10*/  MOV R14, 0xc30 ;  /* 0x00000c30000e7802 */ /* 0x000fe40000000f00 */
[----:B------:R-:W-:Y:S05]  /*0c20*/  CALL.REL.NOINC `($__internal_82_$__cuda_sm70_shflsync_down_p) ;  /* 0x0000031000007944 */ /* 0x000fea0003c00000 */
[----:B-1----:R-:W-:Y:S01]  /*0c30*/  FSETP.GEU.FTZ.AND P6, PT, R16, R17, PT ;  /* 0x000000111000720b */ /* 0x002fe20003fde000 */
[----:B0-----:R-:W-:Y:S01]  /*0c40*/  IMAD.MOV.U32 R18, RZ, RZ, 0x1f ;  /* 0x0000001fff127424 */ /* 0x001fe200078e00ff */
[----:B------:R-:W-:Y:S01]  /*0c50*/  MOV R14, 0xca0 ;  /* 0x00000ca0000e7802 */ /* 0x000fe20000000f00 */
[----:B------:R-:W-:Y:S01]  /*0c60*/  IMAD.MOV.U32 R19, RZ, RZ, -0x1 ;  /* 0xffffffffff137424 */ /* 0x000fe200078e00ff */
[----:B------:R-:W-:Y:S01]  /*0c70*/  FSEL R16, R17, R16, !P6 ;  /* 0x0000001011107208 */ /* 0x000fe20007000000 */
[----:B------:R-:W-:-:S03]  /*0c80*/  IMAD.MOV.U32 R17, RZ, RZ, 0x2 ;  /* 0x00000002ff117424 */ /* 0x000fc600078e00ff */
[----:B------:R-:W-:Y:S05]  /*0c90*/  CALL.REL.NOINC `($__internal_82_$__cuda_sm70_shflsync_down_p) ;  /* 0x000002a000007944 */ /* 0x000fea0003c00000 */
[----:B-1----:R-:W-:Y:S01]  /*0ca0*/  FSETP.GEU.FTZ.AND P6, PT, R16, R17, PT ;  /* 0x000000111000720b */ /* 0x002fe20003fde000 */
[----:B0-----:R-:W-:Y:S01]  /*0cb0*/  HFMA2.MMA R18, -RZ, RZ, 0, 1.847743988037109375e-06 ;  /* 0x0000001fff127435 */ /* 0x001fe200000001ff */
[----:B------:R-:W-:Y:S01]  /*0cc0*/  IMAD.MOV.U32 R19, RZ, RZ, -0x1 ;  /* 0xffffffffff137424 */ /* 0x000fe200078e00ff */
[----:B------:R-:W-:-:S02]  /*0cd0*/  MOV R14, 0xd10 ;  /* 0x00000d10000e7802 */ /* 0x000fc40000000f00 */
[----:B------:R-:W-:Y:S01]  /*0ce0*/  FSEL R16, R17, R16, !P6 ;  /* 0x0000001011107208 */ /* 0x000fe20007000000 */
[----:B------:R-:W-:Y:S02]  /*0cf0*/  IMAD.MOV.U32 R17, RZ, RZ, 0x1 ;  /* 0x00000001ff117424 */ /* 0x000fe400078e00ff */
[----:B------:R-:W-:Y:S05]  /*0d00*/  CALL.REL.NOINC `($__internal_82_$__cuda_sm70_shflsync_down_p) ;  /* 0x0000023000007944 */ /* 0x000fea0003c00000 */
[----:B-1----:R-:W-:Y:S01]  /*0d10*/  IMAD.MOV.U32 R15, RZ, RZ, R17 ;  /* 0x000000ffff0f7224 */ /* 0x002fe200078e0011 */
[----:B0-----:R-:W-:Y:S05]  /*0d20*/  BRA `(.L_x_7807) ;  /* 0xfffff7f000007947 */ /* 0x001fea000383ffff */
.L_x_7800:
[----:B-1----:R-:W-:Y:S01]  /*0d30*/  IMAD.MOV.U32 R16, RZ, RZ, R11 ;  /* 0x000000ffff107224 */ /* 0x002fe200078e000b */
[----:B0-----:R-:W-:Y:S01]  /*0d40*/  MOV R18, 0x1f ;  /* 0x0000001f00127802 */ /* 0x001fe20000000f00 */
[----:B------:R-:W-:Y:S01]  /*0d50*/  IMAD.MOV.U32 R17, RZ, RZ, 0x10 ;  /* 0x00000010ff117424 */ /* 0x000fe200078e00ff */
[----:B------:R-:W-:Y:S01]  /*0d60*/  MOV R14, 0xd90 ;  /* 0x00000d90000e7802 */ /* 0x000fe20000000f00 */
[----:B------:R-:W-:Y:S02]  /*0d70*/  IMAD.MOV.U32 R19, RZ, RZ, -0x1 ;  /* 0xffffffffff137424 */ /* 0x000fe400078e00ff */
[----:B------:R-:W-:Y:S05]  /*0d80*/  CALL.REL.NOINC `($__internal_82_$__cuda_sm70_shflsync_down_p) ;  /* 0x000001b000007944 */ /* 0x000fea0003c00000 */
[----:B-1----:R-:W-:Y:S01]  /*0d90*/  IMAD.MOV.U32 R12, RZ, RZ, R17 ;  /* 0x000000ffff0c7224 */ /* 0x002fe200078e0011 */
[----:B0-----:R-:W-:Y:S05]  /*0da0*/  BRA `(.L_x_7808) ;  /* 0xfffffa0000007947 */ /* 0x001fea000383ffff */
.L_x_7801:
[----:B------:R-:W-:Y:S01]  /*0db0*/  IMAD.MOV.U32 R17, RZ, RZ, 0x8 ;  /* 0x00000008ff117424 */ /* 0x000fe200078e00ff */
[----:B------:R-:W-:Y:S01]  /*0dc0*/  MOV R19, 0xffffffff ;  /* 0xffffffff00137802 */ /* 0x000fe20000000f00 */
[----:B------:R-:W-:Y:S01]  /*0dd0*/  IMAD.MOV.U32 R18, RZ, RZ, 0x1f ;  /* 0x0000001fff127424 */ /* 0x000fe200078e00ff */
[----:B------:R-:W-:-:S02]  /*0de0*/  MOV R14, 0xe00 ;  /* 0x00000e00000e7802 */ /* 0x000fc40000000f00 */
[----:B0-----:R-:W-:Y:S05]  /*0df0*/  CALL.REL.NOINC `($__internal_82_$__cuda_sm70_shflsync_down_p) ;  /* 0x0000014000007944 */ /* 0x001fea0003c00000 */
[----:B01----:R-:W-:Y:S01]  /*0e00*/  FADD.FTZ R16, R16, R17 ;  /* 0x0000001110107221 */ /* 0x003fe20000010000 */
[----:B------:R-:W-:Y:S01]  /*0e10*/  MOV R14, 0xe60 ;  /* 0x00000e60000e7802 */ /* 0x000fe20000000f00 */
[----:B------:R-:W-:-:S02]  /*0e20*/  IMAD.MOV.U32 R17, RZ, RZ, 0x4 ;  /* 0x00000004ff117424 */ /* 0x000fc400078e00ff */
[----:B------:R-:W-:Y:S02]  /*0e30*/  IMAD.MOV.U32 R18, RZ, RZ, 0x1f ;  /* 0x0000001fff127424 */ /* 0x000fe400078e00ff */
[----:B------:R-:W-:Y:S02]  /*0e40*/  IMAD.MOV.U32 R19, RZ, RZ, -0x1 ;  /* 0xffffffffff137424 */ /* 0x000fe400078e00ff */
[----:B------:R-:W-:Y:S05]  /*0e50*/  CALL.REL.NOINC `($__internal_82_$__cuda_sm70_shflsync_down_p) ;  /* 0x000000e000007944 */ /* 0x000fea0003c00000 */
[----:B0-----:R-:W-:Y:S01]  /*0e60*/  HFMA2.MMA R18, -RZ, RZ, 0, 1.847743988037109375e-06 ;  /* 0x0000001fff127435 */ /* 0x001fe200000001ff */
[----:B-1----:R-:W-:Y:S01]  /*0e70*/  FADD.FTZ R16, R16, R17 ;  /* 0x0000001110107221 */ /* 0x002fe20000010000 */
[----:B------:R-:W-:Y:S01]  /*0e80*/  MOV R14, 0xec0 ;  /* 0x00000ec0000e7802 */ /* 0x000fe20000000f00 */
[----:B------:R-:W-:Y:S02]  /*0e90*/  IMAD.MOV.U32 R17, RZ, RZ, 0x2 ;  /* 0x00000002ff117424 */ /* 0x000fe400078e00ff */
[----:B------:R-:W-:Y:S02]  /*0ea0*/  IMAD.MOV.U32 R19, RZ, RZ, -0x1 ;  /* 0xffffffffff137424 */ /* 0x000fe400078e00ff */
[----:B------:R-:W-:Y:S05]  /*0eb0*/  CALL.REL.NOINC `($__internal_82_$__cuda_sm70_shflsync_down_p) ;  /* 0x0000008000007944 */ /* 0x000fea0003c00000 */
[----:B01----:R-:W-:Y:S01]  /*0ec0*/  FADD.FTZ R16, R16, R17 ;  /* 0x0000001110107221 */ /* 0x003fe20000010000 */
[----:B------:R-:W-:Y:S01]  /*0ed0*/  MOV R19, 0xffffffff ;  /* 0xffffffff00137802 */ /* 0x000fe20000000f00 */
[----:B------:R-:W-:Y:S01]  /*0ee0*/  IMAD.MOV.U32 R17, RZ, RZ, 0x1 ;  /* 0x00000001ff117424 */ /* 0x000fe200078e00ff */
[----:B------:R-:W-:Y:S01]  /*0ef0*/  MOV R14, 0xf20 ;  /* 0x00000f20000e7802 */ /* 0x000fe20000000f00 */
[----:B------:R-:W-:-:S02]  /*0f00*/  IMAD.MOV.U32 R18, RZ, RZ, 0x1f ;  /* 0x0000001fff127424 */ /* 0x000fc400078e00ff */
[----:B------:R-:W-:Y:S05]  /*0f10*/  CALL.REL.NOINC `($__internal_82_$__cuda_sm70_shflsync_down_p) ;  /* 0x0000002000007944 */ /* 0x000fea0003c00000 */
[----:B-1----:R-:W-:Y:S01]  /*0f20*/  IMAD.MOV.U32 R15, RZ, RZ, R17 ;  /* 0x000000ffff0f7224 */ /* 0x002fe200078e0011 */
[----:B0-----:R-:W-:Y:S05]  /*0f30*/  BRA `(.L_x_7809) ;  /* 0xfffff90000007947 */ /* 0x001fea000383ffff */
        .weak           $__internal_82_$__cuda_sm70_shflsync_down_p
        .type           $__internal_82_$__cuda_sm70_shflsync_down_p,@function
        .size           $__internal_82_$__cuda_sm70_shflsync_down_p,(.L_x_11308 - $__internal_82_$__cuda_sm70_shflsync_down_p)
$__internal_82_$__cuda_sm70_shflsync_down_p:
[----:B------:R-:W-:Y:S01]  /*0f40*/  IMAD.MOV.U32 R15, RZ, RZ, 0x0 ;  /* 0x00000000ff0f7424 */ /* 0x000fe200078e00ff */
[----:B------:R-:W-:Y:S04]  /*0f50*/  WARPSYNC R19 ;  /* 0x0000001300007348 */ /* 0x000fe80003800000 */
[----:B------:R0:W1:Y:S01]  /*0f60*/  SHFL.DOWN PT, R17, R16, R17, R18 ;  /* 0x0800001110117389 */ /* 0x00006200000e0012 */
[----:B------:R-:W-:Y:S05]  /*0f70*/  RET.REL.NODEC R14 `(_ZN2at6native43_GLOBAL__N__9ae7fba5_10_SoftMax_cu_9f978f6322cunn_SoftMaxForwardRegIfffNS1_22SoftMaxForwardEpilogueElLi3EEEvPT1_PKT_T3_) ;  /* 0xfffff0800e007950 */ /* 0x000fea0003c3ffff */
.L_x_7810:
        /* <DEDUP_REMOVED lines=16> */
.L_x_11308:


//--------------------- .text._ZN2at6native43_GLOBAL__N__9ae7fba5_10_SoftMax_cu_9f978f6322cunn_SoftMaxForwardRegIfffNS1_22SoftMaxForwardEpilogueElLi2EEEvPT1_PKT_T3_ --------------------------
	.section	.text._ZN2at6native43_GLOBAL__N__9ae7fba5_10_SoftMax_cu_9f978f6322cunn_SoftMaxForwardRegIfffNS1_22SoftMaxForwardEpilogueElLi2EEEvPT1_PKT_T3_,"ax",@progbits
	.sectioninfo	@"SHI_REGISTERS=21"
	.align	128
.text._ZN2at6native43_GLOBAL__N__9ae7fba5_10_SoftMax_cu_9f978f6322cunn_SoftMaxForwardRegIfffNS1_22SoftMaxForwardEpilogueElLi2EEEvPT1_PKT_T3_:
        .type           _ZN2at6native43_GLOBAL__N__9ae7fba5_10_SoftMax_cu_9f978f6322cunn_SoftMaxForwardRegIfffNS1_22SoftMaxForwardEpilogueElLi2EEEvPT1_PKT_T3_,@function
        .size           _ZN2at6native43_GLOBAL__N__9ae7fba5_10_SoftMax_cu_9f978f6322cunn_SoftMaxForwardRegIfffNS1_22SoftMaxForwardEpilogueElLi2EEEvPT1_PKT_T3_,(.L_x_11310 - _ZN2at6native43_GLOBAL__N__9ae7fba5_10_SoftMax_cu_9f978f6322cunn_SoftMaxForwardRegIfffNS1_22SoftMaxForwardEpilogueElLi2EEEvPT1_PKT_T3_)
        .other          _ZN2at6native43_GLOBAL__N__9ae7fba5_10_SoftMax_cu_9f978f6322cunn_SoftMaxForwardRegIfffNS1_22SoftMaxForwardEpilogueElLi2EEEvPT1_PKT_T3_,@"STO_CUDA_ENTRY STV_DEFAULT"
_ZN2at6native43_GLOBAL__N__9ae7fba5_10_SoftMax_cu_9f978f6322cunn_SoftMaxForwardRegIfffNS1_22SoftMaxForwardEpilogueElLi2EEEvPT1_PKT_T3_:
        /* <DEDUP_REMOVED lines=18> */
[----:B------:R-:W2:Y:S03]  /*0120*/  @!P0 LDG.E R4, [R10.64] ;  /* 0x000000060a048981 */ /* 0x000ea6000c1e1900 */
[----:B------:R-:W-:-:S05]  /*0130*/  @!P1 LEA.HI.X R9, R12, c[0x0][0x16c], R9, 0x2, P2 ;  /* 0x00005b000c099a11 */ /* 0x000fca00010f1409 */
[----:B------:R-:W3:Y:S01]  /*0140*/  @!P1 LDG.E R0, [R8.64] ;  /* 0x0000000608009981 */ /* 0x000ee2000c1e1900 */
[----:B------:R-:W-:Y:S01]  /*0150*/  IMAD.MOV.U32 R13, RZ, RZ, -0x800001 ;  /* 0xff7fffffff0d7424 */ /* 0x000fe200078e00ff */
[----:B------:R-:W-:Y:S02]  /*0160*/  ULDC UR4, c[0x0][0x0] ;  /* 0x0000000000047ab9 */ /* 0x000fe40000000800 */
[----:B------:R-:W-:Y:S01]  /*0170*/  USHF.R.U32.HI UR4, URZ, 0x5, UR4 ;  /* 0x000000053f047899 */ /* 0x000fe20008011604 */
[----:B------:R-:W-:Y:S05]  /*0180*/  BAR.SYNC.DEFER_BLOCKING 0x0 ;  /* 0x0000000000007b1d */ /* 0x000fea0000010000 */
[----:B------:R-:W-:Y:S01]  /*0190*/  ISETP.GE.AND P3, PT, R6, UR4, PT ;  /* 0x0000000406007c0c */ /* 0x000fe2000bf66270 */
[----:B------:R-:W-:Y:S01]  /*01a0*/  BSSY B0, `(.L_x_7811) ;  /* 0x0000030000007945 */ /* 0x000fe20003800000 */
[----:B--2---:R-:W-:-:S04]  /*01b0*/  @!P0 FMNMX.FTZ R13, R4, -3.40282346638528859812e+38, !PT ;  /* 0xff7fffff040d8809 */ /* 0x004fc80007810000 */
[----:B---3--:R-:W-:-:S05]  /*01c0*/  @!P1 FMNMX.FTZ R13, R13, R0, !PT ;  /* 0x000000000d0d9209 */ /* 0x008fca0007810000 */
        /* <DEDUP_REMOVED lines=30> */
.L_x_7821:
        /* <DEDUP_REMOVED lines=13> */
.L_x_7822:
[----:B-1----:R-:W-:-:S04]  /*0480*/  FSETP.GEU.FTZ.AND P5, PT, R14, R13, PT ;  /* 0x0000000d0e00720b */ /* 0x002fc80003fbe000 */
[----:B------:R-:W-:-:S04]  /*0490*/  FSEL R11, R13, R14, !P5 ;  /* 0x0000000e0d0b7208 */ /* 0x000fc80006800000 */
.L_x_7812:
[----:B0-----:R-:W-:Y:S05]  /*04a0*/  BSYNC B0 ;  /* 0x0000000000007941 */ /* 0x001fea0003800000 */
.L_x_7811:
[----:B------:R-:W-:Y:S01]  /*04b0*/  ISETP.NE.AND P5, PT, R6, RZ, PT ;  /* 0x000000ff0600720c */ /* 0x000fe20003fa5270 */
[----:B------:R-:W-:-:S12]  /*04c0*/  WARPSYNC 0xffffffff ;  /* 0xffffffff00007948 */ /* 0x000fd80003800000 */
[----:B-1----:R0:W-:Y:S02]  /*04d0*/  @!P5 STS [RZ], R11 ;  /* 0x0000000bff00d388 */ /* 0x0021e40000000800 */
[----:B------:R-:W-:Y:S01]  /*04e0*/  BAR.SYNC.DEFER_BLOCKING 0x0 ;  /* 0x0000000000007b1d */ /* 0x000fe20000010000 */
[----:B------:R-:W-:Y:S01]  /*04f0*/  @!P2 SHF.R.S32.HI R16, RZ, 0x5, R8 ;  /* 0x00000005ff10a819 */ /* 0x000fe20000011408 */
[----:B------:R-:W-:-:S04]  /*0500*/  HFMA2.MMA R8, -RZ, RZ, 0, 0 ;  /* 0x00000000ff087435 */ /* 0x000fc800000001ff */
[----:B------:R-:W-:Y:S01]  /*0510*/  BSSY B0, `(.L_x_7815) ;  /* 0x0000026000007945 */ /* 0x000fe20003800000 */
[----:B0-----:R-:W0:Y:S02]  /*0520*/  LDS R11, [RZ] ;  /* 0x00000000ff0b7984 */ /* 0x001e240000000800 */
[----:B0-----:R-:W-:-:S04]  /*0530*/  @!P0 FADD.FTZ R10, R4, -R11 ;  /* 0x8000000b040a8221 */ /* 0x001fc80000010000 */
[----:B------:R-:W-:Y:S02]  /*0540*/  @!P0 FMUL.FTZ R12, R10, 1.4426950216293334961 ;  /* 0x3fb8aa3b0a0c8820 */ /* 0x000fe40000410000 */
[----:B------:R-:W-:-:S04]  /*0550*/  @!P1 FADD.FTZ R10, R0, -R11 ;  /* 0x8000000b000a9221 */ /* 0x000fc80000010000 */
[----:B------:R-:W-:Y:S01]  /*0560*/  @!P1 FMUL.FTZ R13, R10, 1.4426950216293334961 ;  /* 0x3fb8aa3b0a0d9820 */ /* 0x000fe20000410000 */
[----:B------:R-:W0:Y:S01]  /*0570*/  @!P0 MUFU.EX2 R12, R12 ;  /* 0x0000000c000c8308 */ /* 0x000e220000000800 */
[----:B------:R-:W-:-:S07]  /*0580*/  IMAD.MOV.U32 R10, RZ, RZ, RZ ;  /* 0x000000ffff0a7224 */ /* 0x000fce00078e00ff */
[----:B------:R-:W1:Y:S01]  /*0590*/  @!P1 MUFU.EX2 R13, R13 ;  /* 0x0000000d000d9308 */ /* 0x000e620000000800 */
[----:B0-----:R-:W-:-:S04]  /*05a0*/  @!P0 FADD.FTZ R10, RZ, R12 ;  /* 0x0000000cff0a8221 */ /* 0x001fc80000010000 */
        /* <DEDUP_REMOVED lines=18> */
.L_x_7823:
        /* <DEDUP_REMOVED lines=9> */
.L_x_7824:
[----:B-1----:R-:W-:Y:S02]  /*0760*/  FADD.FTZ R8, R13, R10 ;  /* 0x0000000a0d087221 */ /* 0x002fe40000010000 */
.L_x_7816:
[----:B------:R-:W-:Y:S05]  /*0770*/  BSYNC B0 ;  /* 0x0000000000007941 */ /* 0x000fea0003800000 */
.L_x_7815:
[----:B-1----:R1:W-:Y:S01]  /*0780*/  @!P5 STS [RZ], R8 ;  /* 0x00000008ff00d388 */ /* 0x0023e20000000800 */
[----:B------:R-:W-:Y:S02]  /*0790*/  WARPSYNC 0xffffffff ;  /* 0xffffffff00007948 */ /* 0x000fe40003800000 */
[----:B------:R-:W-:Y:S06]  /*07a0*/  BAR.SYNC.DEFER_BLOCKING 0x0 ;  /* 0x0000000000007b1d */ /* 0x000fec0000010000 */
[----:B------:R-:W-:Y:S01]  /*07b0*/  BSSY B0, `(.L_x_7819) ;  /* 0x000000d000007945 */ /* 0x000fe20003800000 */
[----:B0-----:R-:W0:Y:S01]  /*07c0*/  LDS R10, [RZ] ;  /* 0x00000000ff0a7984 */ /* 0x001e220000000800 */
[----:B------:R-:W-:Y:S05]  /*07d0*/  @P0 BRA `(.L_x_7820) ;  /* 0x000000a000000947 */ /* 0x000fea0003800000 */
[----:B-1----:R-:W-:Y:S02]  /*07e0*/  FADD.FTZ R8, R4, -R11 ;  /* 0x8000000b04087221 */ /* 0x002fe40000010000 */
[----:B0-----:R-:W-:Y:S02]  /*07f0*/  MUFU.RCP R4, R10 ;  /* 0x0000000a00047308 */ /* 0x001fe40000001000 */
[----:B------:R-:W-:-:S02]  /*0800*/  FMUL.FTZ R12, R8, 1.4426950216293334961 ;  /* 0x3fb8aa3b080c7820 */ /* 0x000fc40000410000 */
[----:B------:R-:W-:-:S04]  /*0810*/  IMAD.WIDE.U32 R8, R5, c[0x0][0x170], R6 ;  /* 0x00005c0005087a25 */ /* 0x000fc800078e0006 */
[----:B------:R-:W0:Y:S01]  /*0820*/  MUFU.EX2 R13, R12 ;  /* 0x0000000c000d7308 */ /* 0x000e220000000800 */
[----:B------:R-:W-:Y:S01]  /*0830*/  IMAD R7, R5, c[0x0][0x174], R9 ;  /* 0x00005d0005077a24 */ /* 0x000fe200078e0209 */
[----:B------:R-:W-:-:S04]  /*0840*/  LEA R6, P0, R8, c[0x0][0x160], 0x2 ;  /* 0x0000580008067a11 */ /* 0x000fc800078010ff */
[----:B------:R-:W-:Y:S01]  /*0850*/  LEA.HI.X R7, R8, c[0x0][0x164], R7, 0x2, P0 ;  /* 0x0000590008077a11 */ /* 0x000fe200000f1407 */
[----:B0-----:R-:W-:-:S05]  /*0860*/  FMUL.FTZ R9, R13, R4 ;  /* 0x000000040d097220 */ /* 0x001fca0000410000 */
[----:B------:R0:W-:Y:S03]  /*0870*/  STG.E [R6.64], R9 ;  /* 0x0000000906007986 */ /* 0x0001e6000c101906 */
.L_x_7820:
[----:B------:R-:W-:Y:S05]  /*0880*/  BSYNC B0 ;  /* 0x0000000000007941 */ /* 0x000fea0003800000 */
.L_x_7819:
[----:B------:R-:W-:Y:S05]  /*0890*/  @P1 EXIT ;  /* 0x000000000000194d */ /* 0x000fea0003800000 */
[----:B------:R-:W-:Y:S01]  /*08a0*/  FADD.FTZ R0, R0, -R11 ;  /* 0x8000000b00007221 */ /* 0x000fe20000010000 */
[----:B0-----:R-:W-:Y:S01]  /*08b0*/  MUFU.RCP R9, R10 ;  /* 0x0000000a00097308 */ /* 0x001fe20000001000 */
[----:B------:R-:W-:-:S04]  /*08c0*/  IMAD.WIDE.U32 R6, R5, c[0x0][0x170], R2 ;  /* 0x00005c0005067a25 */ /* 0x000fc800078e0002 */
        /* <DEDUP_REMOVED lines=8> */
.L_x_7813:
[----:B-1----:R-:W-:Y:S01]  /*0950*/  IMAD.MOV.U32 R10, RZ, RZ, R11 ;  /* 0x000000ffff0a7224 */ /* 0x002fe200078e000b */
[----:B------:R-:W-:Y:S01]  /*0960*/  MOV R12, 0x9b0 ;  /* 0x000009b0000c7802 */ /* 0x000fe20000000f00 */
[----:B------:R-:W-:Y:S02]  /*0970*/  IMAD.MOV.U32 R15, RZ, RZ, 0x10 ;  /* 0x00000010ff0f7424 */ /* 0x000fe400078e00ff */
[----:B------:R-:W-:Y:S02]  /*0980*/  IMAD.MOV.U32 R16, RZ, RZ, 0x1f ;  /* 0x0000001fff107424 */ /* 0x000fe400078e00ff */
[----:B------:R-:W-:Y:S02]  /*0990*/  IMAD.MOV.U32 R17, RZ, RZ, -0x1 ;  /* 0xffffffffff117424 */ /* 0x000fe400078e00ff */
[----:B------:R-:W-:Y:S05]  /*09a0*/  CALL.REL.NOINC `($__internal_83_$__cuda_sm70_shflsync_down_p) ;  /* 0x0000042000007944 */ /* 0x000fea0003c00000 */
[----:B01----:R-:W-:Y:S01]  /*09b0*/  MOV R10, R15 ;  /* 0x0000000f000a7202 */ /* 0x003fe20000000f00 */
[----:B------:R-:W-:Y:S05]  /*09c0*/  BRA `(.L_x_7821) ;  /* 0xfffff9e000007947 */ /* 0x000fea000383ffff */
.L_x_7814:
[----:B------:R-:W-:Y:S01]  /*09d0*/  IMAD.MOV.U32 R10, RZ, RZ, R18 ;  /* 0x000000ffff0a7224 */ /* 0x000fe200078e0012 */
[----:B------:R-:W-:Y:S01]  /*09e0*/  MOV R12, 0xa30 ;  /* 0x00000a30000c7802 */ /* 0x000fe20000000f00 */
[----:B------:R-:W-:-:S02]  /*09f0*/  IMAD.MOV.U32 R15, RZ, RZ, 0x8 ;  /* 0x00000008ff0f7424 */ /* 0x000fc400078e00ff */
[----:B------:R-:W-:Y:S02]  /*0a00*/  IMAD.MOV.U32 R16, RZ, RZ, 0x1f ;  /* 0x0000001fff107424 */ /* 0x000fe400078e00ff */
[----:B------:R-:W-:Y:S02]  /*0a10*/  IMAD.MOV.U32 R17, RZ, RZ, -0x1 ;  /* 0xffffffffff117424 */ /* 0x000fe400078e00ff */
[----:B0-----:R-:W-:Y:S05]  /*0a20*/  CALL.REL.NOINC `($__internal_83_$__cuda_sm70_shflsync_down_p) ;  /* 0x000003a000007944 */ /* 0x001fea0003c00000 */
[----:B-1----:R-:W-:Y:S01]  /*0a30*/  FSETP.GEU.FTZ.AND P5, PT, R18, R15, PT ;  /* 0x0000000f1200720b */ /* 0x002fe20003fbe000 */
[----:B0-----:R-:W-:Y:S01]  /*0a40*/  IMAD.MOV.U32 R16, RZ, RZ, 0x1f ;  /* 0x0000001fff107424 */ /* 0x001fe200078e00ff */
[----:B------:R-:W-:Y:S01]  /*0a50*/  MOV R12, 0xaa0 ;  /* 0x00000aa0000c7802 */ /* 0x000fe20000000f00 */
[----:B------:R-:W-:Y:S01]  /*0a60*/  IMAD.MOV.U32 R17, RZ, RZ, -0x1 ;  /* 0xffffffffff117424 */ /* 0x000fe200078e00ff */
[----:B------:R-:W-:Y:S01]  /*0a70*/  FSEL R10, R15, R18, !P5 ;  /* 0x000000120f0a7208 */ /* 0x000fe20006800000 */
[----:B------:R-:W-:-:S06]  /*0a80*/  HFMA2.MMA R15, -RZ, RZ, 0, 2.384185791015625e-07 ;  /* 0x00000004ff0f7435 */ /* 0x000fcc00000001ff */
[----:B------:R-:W-:Y:S05]  /*0a90*/  CALL.REL.NOINC `($__internal_83_$__cuda_sm70_shflsync_down_p) ;  /* 0x0000033000007944 */ /* 0x000fea0003c00000 */
[----:B-1----:R-:W-:Y:S01]  /*0aa0*/  FSETP.GEU.FTZ.AND P5, PT, R10, R15, PT ;  /* 0x0000000f0a00720b */ /* 0x002fe20003fbe000 */
[----:B0-----:R-:W-:Y:S01]  /*0ab0*/  IMAD.MOV.U32 R16, RZ, RZ, 0x1f ;  /* 0x0000001fff107424 */ /* 0x001fe200078e00ff */
[----:B------:R-:W-:Y:S02]  /*0ac0*/  MOV R17, 0xffffffff ;  /* 0xffffffff00117802 */ /* 0x000fe40000000f00 */
[----:B------:R-:W-:Y:S01]  /*0ad0*/  FSEL R10, R15, R10, !P5 ;  /* 0x0000000a0f0a7208 */ /* 0x000fe20006800000 */
[----:B------:R-:W-:Y:S01]  /*0ae0*/  IMAD.MOV.U32 R15, RZ, RZ, 0x2 ;  /* 0x00000002ff0f7424 */ /* 0x000fe200078e00ff */
[----:B------:R-:W-:-:S02]  /*0af0*/  MOV R12, 0xb10 ;  /* 0x00000b10000c7802 */ /* 0x000fc40000000f00 */
[----:B------:R-:W-:Y:S05]  /*0b00*/  CALL.REL.NOINC `($__internal_83_$__cuda_sm70_shflsync_down_p) ;  /* 0x000002c000007944 */ /* 0x000fea0003c00000 */
[----:B-1----:R-:W-:Y:S01]  /*0b10*/  FSETP.GEU.FTZ.AND P5, PT, R10, R15, PT ;  /* 0x0000000f0a00720b */ /* 0x002fe20003fbe000 */
[----:B0-----:R-:W-:Y:S01]  /*0b20*/  IMAD.MOV.U32 R16, RZ, RZ, 0x1f ;  /* 0x0000001fff107424 */ /* 0x001fe200078e00ff */
[----:B------:R-:W-:Y:S01]  /*0b30*/  MOV R12, 0xb90 ;  /* 0x00000b90000c7802 */ /* 0x000fe20000000f00 */
[----:B------:R-:W-:Y:S01]  /*0b40*/  IMAD.MOV.U32 R17, RZ, RZ, -0x1 ;  /* 0xffffffffff117424 */ /* 0x000fe200078e00ff */
[----:B------:R-:W-:Y:S01]  /*0b50*/  FSEL R14, R15, R10, !P5 ;  /* 0x0000000a0f0e7208 */ /* 0x000fe20006800000 */
[----:B------:R-:W-:-:S04]  /*0b60*/  IMAD.MOV.U32 R15, RZ, RZ, 0x1 ;  /* 0x00000001ff0f7424 */ /* 0x000fc800078e00ff */
[----:B------:R-:W-:Y:S02]  /*0b70*/  IMAD.MOV.U32 R10, RZ, RZ, R14 ;  /* 0x000000ffff0a7224 */ /* 0x000fe400078e000e */
[----:B------:R-:W-:Y:S05]  /*0b80*/  CALL.REL.NOINC `($__internal_83_$__cuda_sm70_shflsync_down_p) ;  /* 0x0000024000007944 */ /* 0x000fea0003c00000 */
[----:B-1----:R-:W-:Y:S01]  /*0b90*/  MOV R13, R15 ;  /* 0x0000000f000d7202 */ /* 0x002fe20000000f00 */
[----:B0-----:R-:W-:Y:S05]  /*0ba0*/  BRA `(.L_x_7822) ;  /* 0xfffff8d000007947 */ /* 0x001fea000383ffff */
.L_x_7817:
[----:B-1----:R-:W-:Y:S01]  /*0bb0*/  IMAD.MOV.U32 R10, RZ, RZ, R8 ;  /* 0x000000ffff0a7224 */ /* 0x002fe200078e0008 */
[----:B------:R-:W-:Y:S01]  /*0bc0*/  MOV R12, 0xc10 ;  /* 0x00000c10000c7802 */ /* 0x000fe20000000f00 */
[----:B------:R-:W-:Y:S02]  /*0bd0*/  IMAD.MOV.U32 R15, RZ, RZ, 0x10 ;  /* 0x00000010ff0f7424 */ /* 0x000fe400078e00ff */
[----:B0-----:R-:W-:Y:S02]  /*0be0*/  IMAD.MOV.U32 R16, RZ, RZ, 0x1f ;  /* 0x0000001fff107424 */ /* 0x001fe400078e00ff */
[----:B------:R-:W-:Y:S02]  /*0bf0*/  IMAD.MOV.U32 R17, RZ, RZ, -0x1 ;  /* 0xffffffffff117424 */ /* 0x000fe400078e00ff */
[----:B------:R-:W-:Y:S05]  /*0c00*/  CALL.REL.NOINC `($__internal_83_$__cuda_sm70_shflsync_down_p) ;  /* 0x000001c000007944 */ /* 0x000fea0003c00000 */
[----:B-1----:R-:W-:Y:S01]  /*0c10*/  MOV R9, R15 ;  /* 0x0000000f00097202 */ /* 0x002fe20000000f00 */
[----:B0-----:R-:W-:Y:S05]  /*0c20*/  BRA `(.L_x_7823) ;  /* 0xfffffaa000007947 */ /* 0x001fea000383ffff */
.L_x_7818:
[----:B------:R-:W-:Y:S01]  /*0c30*/  IMAD.MOV.U32 R10, RZ, RZ, R14 ;  /* 0x000000ffff0a7224 */ /* 0x000fe200078e000e */
[----:B------:R-:W-:Y:S01]  /*0c40*/  MOV R12, 0xc90 ;  /* 0x00000c90000c7802 */ /* 0x000fe20000000f00 */
[----:B------:R-:W-:-:S02]  /*0c50*/  IMAD.MOV.U32 R15, RZ, RZ, 0x8 ;  /* 0x00000008ff0f7424 */ /* 0x000fc400078e00ff */
[----:B------:R-:W-:Y:S02]  /*0c60*/  IMAD.MOV.U32 R16, RZ, RZ, 0x1f ;  /* 0x0000001fff107424 */ /* 0x000fe400078e00ff */
[----:B------:R-:W-:Y:S02]  /*0c70*/  IMAD.MOV.U32 R17, RZ, RZ, -0x1 ;  /* 0xffffffffff117424 */ /* 0x000fe400078e00ff */
[----:B0-----:R-:W-:Y:S05]  /*0c80*/  CALL.REL.NOINC `($__internal_83_$__cuda_sm70_shflsync_down_p) ;  /* 0x0000014000007944 */ /* 0x001fea0003c00000 */
[----:B01----:R-:W-:Y:S01]  /*0c90*/  FADD.FTZ R10, R14, R15 ;  /* 0x0000000f0e0a7221 */ /* 0x003fe20000010000 */
[----:B------:R-:W-:Y:S01]  /*0ca0*/  HFMA2.MMA R15, -RZ, RZ, 0, 2.384185791015625e-07 ;  /* 0x00000004ff0f7435 */ /* 0x000fe200000001ff */
[----:B------:R-:W-:Y:S01]  /*0cb0*/  IMAD.MOV.U32 R16, RZ, RZ, 0x1f ;  /* 0x0000001fff107424 */ /* 0x000fe200078e00ff */
[----:B------:R-:W-:Y:S01]  /*0cc0*/  MOV R12, 0xcf0 ;  /* 0x00000cf0000c7802 */ /* 0x000fe20000000f00 */
[----:B------:R-:W-:-:S03]  /*0cd0*/  IMAD.MOV.U32 R17, RZ, RZ, -0x1 ;  /* 0xffffffffff117424 */ /* 0x000fc600078e00ff */
[----:B------:R-:W-:Y:S05]  /*0ce0*/  CALL.REL.NOINC `($__internal_83_$__cuda_sm70_shflsync_down_p) ;  /* 0x000000e000007944 */ /* 0x000fea0003c00000 */
[----:B01----:R-:W-:Y:S01]  /*0cf0*/  FADD.FTZ R10, R10, R15 ;  /* 0x0000000f0a0a7221 */ /* 0x003fe20000010000 */
[----:B------:R-:W-:Y:S01]  /*0d00*/  MOV R16, 0x1f ;  /* 0x0000001f00107802 */ /* 0x000fe20000000f00 */
[----:B------:R-:W-:Y:S01]  /*0d10*/  IMAD.MOV.U32 R15, RZ, RZ, 0x2 ;  /* 0x00000002ff0f7424 */ /* 0x000fe200078e00ff */
[----:B------:R-:W-:Y:S01]  /*0d20*/  MOV R12, 0xd50 ;  /* 0x00000d50000c7802 */ /* 0x000fe20000000f00 */
[----:B------:R-:W-:-:S02]  /*0d30*/  IMAD.MOV.U32 R17, RZ, RZ, -0x1 ;  /* 0xffffffffff117424 */ /* 0x000fc400078e00ff */
[----:B------:R-:W-:Y:S05]  /*0d40*/  CALL.REL.NOINC `($__internal_83_$__cuda_sm70_shflsync_down_p) ;  /* 0x0000008000007944 */ /* 0x000fea0003c00000 */
[----:B01----:R-:W-:Y:S01]  /*0d50*/  FADD.FTZ R10, R10, R15 ;  /* 0x0000000f0a0a7221 */ /* 0x003fe20000010000 */
[----:B------:R-:W-:Y:S01]  /*0d60*/  MOV R17, 0xffffffff ;  /* 0xffffffff00117802 */ /* 0x000fe20000000f00 */
[----:B------:R-:W-:Y:S01]  /*0d70*/  IMAD.MOV.U32 R15, RZ, RZ, 0x1 ;  /* 0x00000001ff0f7424 */ /* 0x000fe200078e00ff */
[----:B------:R-:W-:Y:S01]  /*0d80*/  MOV R12, 0xdb0 ;  /* 0x00000db0000c7802 */ /* 0x000fe20000000f00 */
[----:B------:R-:W-:-:S02]  /*0d90*/  IMAD.MOV.U32 R16, RZ, RZ, 0x1f ;  /* 0x0000001fff107424 */ /* 0x000fc400078e00ff */
[----:B------:R-:W-:Y:S05]  /*0da0*/  CALL.REL.NOINC `($__internal_83_$__cuda_sm70_shflsync_down_p) ;  /* 0x0000002000007944 */ /* 0x000fea0003c00000 */
[----:B-1----:R-:W-:Y:S01]  /*0db0*/  IMAD.MOV.U32 R13, RZ, RZ, R15 ;  /* 0x000000ffff0d7224 */ /* 0x002fe200078e000f */
[----:B0-----:R-:W-:Y:S05]  /*0dc0*/  BRA `(.L_x_7824) ;  /* 0xfffff99000007947 */ /* 0x001fea000383ffff */
        .weak           $__internal_83_$__cuda_sm70_shflsync_down_p
        .type           $__internal_83_$__cuda_sm70_shflsync_down_p,@function
        .size           $__internal_83_$__cuda_sm70_shflsync_down_p,(.L_x_11310 - $__internal_83_$__cuda_sm70_shflsync_down_p)
$__internal_83_$__cuda_sm70_shflsync_down_p:
[----:B------:R-:W-:Y:S01]  /*0dd0*/  IMAD.MOV.U32 R13, RZ, RZ, 0x0 ;  /* 0x00000000ff0d7424 */ /* 0x000fe200078e00ff */
[----:B------:R-:W-:Y:S04]  /*0de0*/  WARPSYNC R17 ;  /* 0x0000001100007348 */ /* 0x000fe80003800000 */
[----:B------:R0:W1:Y:S01]  /*0df0*/  SHFL.DOWN PT, R15, R10, R15, R16 ;  /* 0x0800000f0a0f7389 */ /* 0x00006200000e0010 */
[----:B------:R-:W-:Y:S05]  /*0e00*/  RET.REL.NODEC R12 `(_ZN2at6native43_GLOBAL__N__9ae7fba5_10_SoftMax_cu_9f978f6322cunn_SoftMaxForwardRegIfffNS1_22SoftMaxForwardEpilogueElLi2EEEvPT1_PKT_T3_) ;  /* 0xfffff1f00c007950 */ /* 0x000fea0003c3ffff */
.L_x_7825:
        /* <DEDUP_REMOVED lines=15> */
.L_x_11310:


//--------------------- .text._ZN2at6native43_GLOBAL__N__9ae7fba5_10_SoftMax_cu_9f978f6322cunn_SoftMaxForwardRegIfffNS1_22SoftMaxForwardEpilogueElLi1EEEvPT1_PKT_T3_ --------------------------
	.section	.text._ZN2at6native43_GLOBAL__N__9ae7fba5_10_SoftMax_cu_9f978f6322cunn_SoftMaxForwardRegIfffNS1_22SoftMaxForwardEpilogueElLi1EEEvPT1_PKT_T3_,"ax",@progbits
	.sectioninfo	@"SHI_REGISTERS=17"
	.align	128
.text._ZN2at6native43_GLOBAL__N__9ae7fba5_10_SoftMax_cu_9f978f6322cunn_SoftMaxForwardRegIfffNS1_22SoftMaxForwardEpilogueElLi1EEEvPT1_PKT_T3_:
        .type           _ZN2at6native43_GLOBAL__N__9ae7fba5_10_SoftMax_cu_9f978f6322cunn_SoftMaxForwardRegIfffNS1_22SoftMaxForwardEpilogueElLi1EEEvPT1_PKT_T3_,@function
        .size           _ZN2at6native43_GLOBAL__N__9ae7fba5_10_SoftMax_cu_9f978f6322cunn_SoftMaxForwardRegIfffNS1_22SoftMaxForwardEpilogueElLi1EEEvPT1_PKT_T3_,(.L_x_11312 - _ZN2at6native43_GLOBAL__N__9ae7fba5_10_SoftMax_cu_9f978f6322cunn_SoftMaxForwardRegIfffNS1_22SoftMaxForwardEpilogueElLi1EEEvPT1_PKT_T3_)
        .other          _ZN2at6native43_GLOBAL__N__9ae7fba5_10_SoftMax_cu_9f978f6322cunn_SoftMaxForwardRegIfffNS1_22SoftMaxForwardEpilogueElLi1EEEvPT1_PKT_T3_,@"STO_CUDA_ENTRY STV_DEFAULT"
_ZN2at6native43_GLOBAL__N__9ae7fba5_10_SoftMax_cu_9f978f6322cunn_SoftMaxForwardRegIfffNS1_22SoftMaxForwardEpilogueElLi1EEEvPT1_PKT_T3_:
        /* <DEDUP_REMOVED lines=11> */
[----:B------:R-:W2:Y:S01]  /*00b0*/  @!P0 LDG.E R0, [R8.64] ;  /* 0x0000000608008981 */ /* 0x000ea2000c1e1900 */
[----:B------:R-:W-:Y:S01]  /*00c0*/  IMAD.MOV.U32 R4, RZ, RZ, -0x800001 ;  /* 0xff7fffffff047424 */ /* 0x000fe200078e00ff */
[----:B------:R-:W-:Y:S01]  /*00d0*/  SHF.R.S32.HI R13, RZ, 0x1f, R2 ;  /* 0x0000001fff0d7819 */ /* 0x000fe20000011402 */
[----:B------:R-:W-:Y:S01]  /*00e0*/  ULDC UR4, c[0x0][0x0] ;  /* 0x0000000000047ab9 */ /* 0x000fe20000000800 */
[----:B------:R-:W-:Y:S01]  /*00f0*/  BSSY B0, `(.L_x_7826) ;  /* 0x0000031000007945 */ /* 0x000fe20003800000 */
[----:B------:R-:W-:Y:S01]  /*0100*/  USHF.R.U32.HI UR4, URZ, 0x5, UR4 ;  /* 0x000000053f047899 */ /* 0x000fe20008011604 */
[----:B------:R-:W-:Y:S05]  /*0110*/  BAR.SYNC.DEFER_BLOCKING 0x0 ;  /* 0x0000000000007b1d */ /* 0x000fea0000010000 */
[----:B------:R-:W-:-:S02]  /*0120*/  ISETP.GE.AND P2, PT, R2, UR4, PT ;  /* 0x0000000402007c0c */ /* 0x000fc4000bf46270 */
[----:B--2---:R-:W-:-:S05]  /*0130*/  @!P0 FMNMX.FTZ R4, R0, -3.40282346638528859812e+38, !PT ;  /* 0xff7fffff00048809 */ /* 0x004fca0007810000 */
        /* <DEDUP_REMOVED lines=29> */
.L_x_7834:
        /* <DEDUP_REMOVED lines=13> */
.L_x_7835:
[----:B-1----:R-:W-:-:S04]  /*03e0*/  FSETP.GEU.FTZ.AND P4, PT, R10, R9, PT ;  /* 0x000000090a00720b */ /* 0x002fc80003f9e000 */
[----:B0-----:R-:W-:-:S04]  /*03f0*/  FSEL R10, R9, R10, !P4 ;  /* 0x0000000a090a7208 */ /* 0x001fc80006000000 */
.L_x_7827:
[----:B------:R-:W-:Y:S05]  /*0400*/  BSYNC B0 ;  /* 0x0000000000007941 */ /* 0x000fea0003800000 */
.L_x_7826:
[----:B------:R-:W-:Y:S01]  /*0410*/  ISETP.NE.AND P4, PT, R2, RZ, PT ;  /* 0x000000ff0200720c */ /* 0x000fe20003f85270 */
[----:B------:R-:W-:-:S12]  /*0420*/  WARPSYNC 0xffffffff ;  /* 0xffffffff00007948 */ /* 0x000fd80003800000 */
[----:B-1----:R1:W-:Y:S02]  /*0430*/  @!P4 STS [RZ], R10 ;  /* 0x0000000aff00c388 */ /* 0x0023e40000000800 */
[----:B------:R-:W-:Y:S01]  /*0440*/  BAR.SYNC.DEFER_BLOCKING 0x0 ;  /* 0x0000000000007b1d */ /* 0x000fe20000010000 */
[----:B------:R-:W-:Y:S01]  /*0450*/  @!P1 SHF.R.S32.HI R14, RZ, 0x5, R4 ;  /* 0x00000005ff0e9819 */ /* 0x000fe20000011404 */
[----:B------:R-:W-:-:S04]  /*0460*/  IMAD.MOV.U32 R4, RZ, RZ, RZ ;  /* 0x000000ffff047224 */ /* 0x000fc800078e00ff */
        /* <DEDUP_REMOVED lines=24> */
.L_x_7836:
        /* <DEDUP_REMOVED lines=9> */
.L_x_7837:
[----:B-1----:R-:W-:Y:S02]  /*0680*/  FADD.FTZ R4, R11, R6 ;  /* 0x000000060b047221 */ /* 0x002fe40000010000 */
.L_x_7831:
[----:B------:R-:W-:Y:S05]  /*0690*/  BSYNC B0 ;  /* 0x0000000000007941 */ /* 0x000fea0003800000 */
.L_x_7830:
[----:B-1----:R1:W-:Y:S01]  /*06a0*/  @!P4 STS [RZ], R4 ;  /* 0x00000004ff00c388 */ /* 0x0023e20000000800 */
[----:B------:R-:W-:Y:S03]  /*06b0*/  WARPSYNC 0xffffffff ;  /* 0xffffffff00007948 */ /* 0x000fe60003800000 */
[----:B------:R-:W-:Y:S06]  /*06c0*/  BAR.SYNC.DEFER_BLOCKING 0x0 ;  /* 0x0000000000007b1d */ /* 0x000fec0000010000 */
[----:B------:R-:W-:Y:S05]  /*06d0*/  @P0 EXIT ;  /* 0x000000000000094d */ /* 0x000fea0003800000 */
[----:B-1----:R-:W1:Y:S01]  /*06e0*/  LDS R4, [RZ] ;  /* 0x00000000ff047984 */ /* 0x002e620000000800 */
[----:B------:R-:W-:-:S02]  /*06f0*/  FADD.FTZ R0, R0, -R7 ;  /* 0x8000000700007221 */ /* 0x000fc40000010000 */
[----:B0-----:R-:W-:-:S04]  /*0700*/  IMAD.WIDE.U32 R6, R5, c[0x0][0x170], R2 ;  /* 0x00005c0005067a25 */ /* 0x001fc800078e0002 */
[----:B------:R-:W-:Y:S01]  /*0710*/  FMUL.FTZ R0, R0, 1.4426950216293334961 ;  /* 0x3fb8aa3b00007820 */ /* 0x000fe20000410000 */
[C---:B------:R-:W-:Y:S01]  /*0720*/  LEA R2, P0, R6.reuse, c[0x0][0x160], 0x2 ;  /* 0x0000580006027a11 */ /* 0x040fe200078010ff */
[----:B------:R-:W-:Y:S02]  /*0730*/  IMAD R5, R5, c[0x0][0x174], R7 ;  /* 0x00005d0005057a24 */ /* 0x000fe400078e0207 */
[----:B------:R-:W-:Y:S03]  /*0740*/  MUFU.EX2 R9, R0 ;  /* 0x0000000000097308 */ /* 0x000fe60000000800 */
[----:B------:R-:W-:-:S05]  /*0750*/  LEA.HI.X R3, R6, c[0x0][0x164], R5, 0x2, P0 ;  /* 0x0000590006037a11 */ /* 0x000fca00000f1405 */
[----:B-1----:R-:W0:Y:S02]  /*0760*/  MUFU.RCP R4, R4 ;  /* 0x0000000400047308 */ /* 0x002e240000001000 */
[----:B0-----:R-:W-:-:S05]  /*0770*/  FMUL.FTZ R5, R9, R4 ;  /* 0x0000000409057220 */ /* 0x001fca0000410000 */
[----:B------:R-:W-:Y:S01]  /*0780*/  STG.E [R2.64], R5 ;  /* 0x0000000502007986 */ /* 0x000fe2000c101906 */
[----:B------:R-:W-:Y:S05]  /*0790*/  EXIT ;  /* 0x000000000000794d */ /* 0x000fea0003800000 */
.L_x_7828:
[----:B------:R-:W-:Y:S01]  /*07a0*/  HFMA2.MMA R11, -RZ, RZ, 0, 9.5367431640625e-07 ;  /* 0x00000010ff0b7435 */ /* 0x000fe200000001ff */
[----:B0-----:R-:W-:Y:S01]  /*07b0*/  IMAD.MOV.U32 R12, RZ, RZ, 0x1f ;  /* 0x0000001fff0c7424 */ /* 0x001fe200078e00ff */
[----:B------:R-:W-:Y:S01]  /*07c0*/  MOV R8, 0x7f0 ;  /* 0x000007f000087802 */ /* 0x000fe20000000f00 */
[----:B------:R-:W-:-:S03]  /*07d0*/  IMAD.MOV.U32 R13, RZ, RZ, -0x1 ;  /* 0xffffffffff0d7424 */ /* 0x000fc600078e00ff */
[----:B-1----:R-:W-:Y:S05]  /*07e0*/  CALL.REL.NOINC `($__internal_84_$__cuda_sm70_shflsync_down_p) ;  /* 0x000003f000007944 */ /* 0x002fea0003c00000 */
[----:B-1----:R-:W-:Y:S01]  /*07f0*/  IMAD.MOV.U32 R7, RZ, RZ, R11 ;  /* 0x000000ffff077224 */ /* 0x002fe200078e000b */
[----:B0-----:R-:W-:Y:S05]  /*0800*/  BRA `(.L_x_7834) ;  /* 0xfffffb0000007947 */ /* 0x001fea000383ffff */
.L_x_7829:
[----:B------:R-:W-:Y:S01]  /*0810*/  IMAD.MOV.U32 R11, RZ, RZ, 0x8 ;  /* 0x00000008ff0b7424 */ /* 0x000fe200078e00ff */
[----:B------:R-:W-:Y:S01]  /*0820*/  MOV R13, 0xffffffff ;  /* 0xffffffff000d7802 */ /* 0x000fe20000000f00 */
[----:B------:R-:W-:Y:S01]  /*0830*/  IMAD.MOV.U32 R12, RZ, RZ, 0x1f ;  /* 0x0000001fff0c7424 */ /* 0x000fe200078e00ff */
[----:B------:R-:W-:Y:S02]  /*0840*/  MOV R8, 0x860 ;  /* 0x0000086000087802 */ /* 0x000fe40000000f00 */
[----:B------:R-:W-:Y:S05]  /*0850*/  CALL.REL.NOINC `($__internal_84_$__cuda_sm70_shflsync_down_p) ;  /* 0x0000038000007944 */ /* 0x000fea0003c00000 */
[----:B-1----:R-:W-:Y:S01]  /*0860*/  FSETP.GEU.FTZ.AND P4, PT, R10, R11, PT ;  /* 0x0000000b0a00720b */ /* 0x002fe20003f9e000 */
[----:B0-----:R-:W-:Y:S01]  /*0870*/  IMAD.MOV.U32 R12, RZ, RZ, 0x1f ;  /* 0x0000001fff0c7424 */ /* 0x001fe200078e00ff */
[----:B------:R-:W-:Y:S01]  /*0880*/  MOV R8, 0x8d0 ;  /* 0x000008d000087802 */ /* 0x000fe20000000f00 */
[----:B------:R-:W-:Y:S01]  /*0890*/  IMAD.MOV.U32 R13, RZ, RZ, -0x1 ;  /* 0xffffffffff0d7424 */ /* 0x000fe200078e00ff */
[----:B------:R-:W-:Y:S01]  /*08a0*/  FSEL R10, R11, R10, !P4 ;  /* 0x0000000a0b0a7208 */ /* 0x000fe20006000000 */
[----:B------:R-:W-:-:S03]  /*08b0*/  IMAD.MOV.U32 R11, RZ, RZ, 0x4 ;  /* 0x00000004ff0b7424 */ /* 0x000fc600078e00ff */
[----:B------:R-:W-:Y:S05]  /*08c0*/  CALL.REL.NOINC `($__internal_84_$__cuda_sm70_shflsync_down_p) ;  /* 0x0000031000007944 */ /* 0x000fea0003c00000 */
[----:B-1----:R-:W-:Y:S01]  /*08d0*/  FSETP.GEU.FTZ.AND P4, PT, R10, R11, PT ;  /* 0x0000000b0a00720b */ /* 0x002fe20003f9e000 */
[----:B0-----:R-:W-:Y:S01]  /*08e0*/  IMAD.MOV.U32 R12, RZ, RZ, 0x1f ;  /* 0x0000001fff0c7424 */ /* 0x001fe200078e00ff */
[----:B------:R-:W-:-:S02]  /*08f0*/  MOV R13, 0xffffffff ;  /* 0xffffffff000d7802 */ /* 0x000fc40000000f00 */
[----:B------:R-:W-:Y:S01]  /*0900*/  FSEL R10, R11, R10, !P4 ;  /* 0x0000000a0b0a7208 */ /* 0x000fe20006000000 */
        /* <DEDUP_REMOVED lines=10> */
[----:B-1----:R-:W-:Y:S01]  /*09b0*/  IMAD.MOV.U32 R9, RZ, RZ, R11 ;  /* 0x000000ffff097224 */ /* 0x002fe200078e000b */
[----:B0-----:R-:W-:Y:S05]  /*09c0*/  BRA `(.L_x_7835) ;  /* 0xfffffa1000007947 */ /* 0x001fea000383ffff */
.L_x_7832:
[----:B-1----:R-:W-:Y:S01]  /*09d0*/  MOV R10, R4 ;  /* 0x00000004000a7202 */ /* 0x002fe20000000f00 */
[----:B------:R-:W-:Y:S01]  /*09e0*/  IMAD.MOV.U32 R11, RZ, RZ, 0x10 ;  /* 0x00000010ff0b7424 */ /* 0x000fe200078e00ff */
[----:B------:R-:W-:Y:S01]  /*09f0*/  MOV R8, 0xa30 ;  /* 0x00000a3000087802 */ /* 0x000fe20000000f00 */
[----:B------:R-:W-:-:S02]  /*0a00*/  IMAD.MOV.U32 R12, RZ, RZ, 0x1f ;  /* 0x0000001fff0c7424 */ /* 0x000fc400078e00ff */
[----:B------:R-:W-:Y:S02]  /*0a10*/  IMAD.MOV.U32 R13, RZ, RZ, -0x1 ;  /* 0xffffffffff0d7424 */ /* 0x000fe400078e00ff */
[----:B0-----:R-:W-:Y:S05]  /*0a20*/  CALL.REL.NOINC `($__internal_84_$__cuda_sm70_shflsync_down_p) ;  /* 0x000001b000007944 */ /* 0x001fea0003c00000 */
[----:B-1----:R-:W-:Y:S01]  /*0a30*/  IMAD.MOV.U32 R9, RZ, RZ, R11 ;  /* 0x000000ffff097224 */ /* 0x002fe200078e000b */
[----:B0-----:R-:W-:Y:S05]  /*0a40*/  BRA `(.L_x_7836) ;  /* 0xfffffba000007947 */ /* 0x001fea000383ffff */
.L_x_7833:
[----:B------:R-:W-:Y:S01]  /*0a50*/  HFMA2.MMA R11, -RZ, RZ, 0, 4.76837158203125e-07 ;  /* 0x00000008ff0b7435 */ /* 0x000fe200000001ff */
[----:B------:R-:W-:Y:S01]  /*0a60*/  IMAD.MOV.U32 R12, RZ, RZ, 0x1f ;  /* 0x0000001fff0c7424 */ /* 0x000fe200078e00ff */
[----:B------:R-:W-:Y:S01]  /*0a70*/  MOV R8, 0xaa0 ;  /* 0x00000aa000087802 */ /* 0x000fe20000000f00 */
[----:B------:R-:W-:-:S03]  /*0a80*/  IMAD.MOV.U32 R13, RZ, RZ, -0x1 ;  /* 0xffffffffff0d7424 */ /* 0x000fc600078e00ff */
[----:B0-----:R-:W-:Y:S05]  /*0a90*/  CALL.REL.NOINC `($__internal_84_$__cuda_sm70_shflsync_down_p) ;  /* 0x0000014000007944 */ /* 0x001fea0003c00000 */
[----:B01----:R-:W-:Y:S01]  /*0aa0*/  FADD.FTZ R10, R10, R11 ;  /* 0x0000000b0a0a7221 */ /* 0x003fe20000010000 */
[----:B------:R-:W-:Y:S01]  /*0ab0*/  MOV R13, 0xffffffff ;  /* 0xffffffff000d7802 */ /* 0x000fe20000000f00 */
[----:B------:R-:W-:Y:S01]  /*0ac0*/  IMAD.MOV.U32 R11, RZ, RZ, 0x4 ;  /* 0x00000004ff0b7424 */ /* 0x000fe200078e00ff */
[----:B------:R-:W-:Y:S01]  /*0ad0*/  MOV R8, 0xb00 ;  /* 0x00000b0000087802 */ /* 0x000fe20000000f00 */
[----:B------:R-:W-:Y:S02]  /*0ae0*/  IMAD.MOV.U32 R12, RZ, RZ, 0x1f ;  /* 0x0000001fff0c7424 */ /* 0x000fe400078e00ff */
[----:B------:R-:W-:Y:S05]  /*0af0*/  CALL.REL.NOINC `($__internal_84_$__cuda_sm70_shflsync_down_p) ;  /* 0x000000e000007944 */ /* 0x000fea0003c00000 */
[----:B01----:R-:W-:Y:S01]  /*0b00*/  FADD.FTZ R10, R10, R11 ;  /* 0x0000000b0a0a7221 */ /* 0x003fe20000010000 */
[----:B------:R-:W-:Y:S01]  /*0b10*/  MOV R8, 0xb60 ;  /* 0x00000b6000087802 */ /* 0x000fe20000000f00 */
[----:B------:R-:W-:-:S02]  /*0b20*/  IMAD.MOV.U32 R11, RZ, RZ, 0x2 ;  /* 0x00000002ff0b7424 */ /* 0x000fc400078e00ff */
[----:B------:R-:W-:Y:S02]  /*0b30*/  IMAD.MOV.U32 R12, RZ, RZ, 0x1f ;  /* 0x0000001fff0c7424 */ /* 0x000fe400078e00ff */
[----:B------:R-:W-:Y:S02]  /*0b40*/  IMAD.MOV.U32 R13, RZ, RZ, -0x1 ;  /* 0xffffffffff0d7424 */ /* 0x000fe400078e00ff */
[----:B------:R-:W-:Y:S05]  /*0b50*/  CALL.REL.NOINC `($__internal_84_$__cuda_sm70_shflsync_down_p) ;  /* 0x0000008000007944 */ /* 0x000fea0003c00000 */
[----:B-1----:R-:W-:Y:S01]  /*0b60*/  FADD.FTZ R6, R10, R11 ;  /* 0x0000000b0a067221 */ /* 0x002fe20000010000 */
[----:B0-----:R-:W-:Y:S01]  /*0b70*/  HFMA2.MMA R12, -RZ, RZ, 0, 1.847743988037109375e-06 ;  /* 0x0000001fff0c7435 */ /* 0x001fe200000001ff */
[----:B------:R-:W-:Y:S01]  /*0b80*/  IMAD.MOV.U32 R11, RZ, RZ, 0x1 ;  /* 0x00000001ff0b7424 */ /* 0x000fe200078e00ff */
[----:B------:R-:W-:Y:S01]  /*0b90*/  MOV R8, 0xbd0 ;  /* 0x00000bd000087802 */ /* 0x000fe20000000f00 */
[----:B------:R-:W-:Y:S02]  /*0ba0*/  IMAD.MOV.U32 R13, RZ, RZ, -0x1 ;  /* 0xffffffffff0d7424 */ /* 0x000fe400078e00ff */
[----:B------:R-:W-:Y:S02]  /*0bb0*/  IMAD.MOV.U32 R10, RZ, RZ, R6 ;  /* 0x000000ffff0a7224 */ /* 0x000fe400078e0006 */
[----:B------:R-:W-:Y:S05]  /*0bc0*/  CALL.REL.NOINC `($__internal_84_$__cuda_sm70_shflsync_down_p) ;  /* 0x0000001000007944 */ /* 0x000fea0003c00000 */
[----:B01----:R-:W-:Y:S05]  /*0bd0*/  BRA `(.L_x_7837) ;  /* 0xfffffaa000007947 */ /* 0x003fea000383ffff */
        .weak           $__internal_84_$__cuda_sm70_shflsync_down_p
        .type           $__internal_84_$__cuda_sm70_shflsync_down_p,@function
        .size           $__internal_84_$__cuda_sm70_shflsync_down_p,(.L_x_11312 - $__internal_84_$__cuda_sm70_shflsync_down_p)
$__internal_84_$__cuda_sm70_shflsync_down_p:
[----:B------:R-:W-:Y:S01]  /*0be0*/  IMAD.MOV.U32 R9, RZ, RZ, 0x0 ;  /* 0x00000000ff097424 */ /* 0x000fe200078e00ff */
[----:B------:R-:W-:Y:S04]  /*0bf0*/  WARPSYNC R13 ;  /* 0x0000000d00007348 */ /* 0x000fe80003800000 */
[----:B------:R0:W1:Y:S01]  /*0c00*/  SHFL.DOWN PT, R11, R10, R11, R12 ;  /* 0x0800000b0a0b7389 */ /* 0x00006200000e000c */
[----:B------:R-:W-:Y:S05]  /*0c10*/  RET.REL.NODEC R8 `(_ZN2at6native43_GLOBAL__N__9ae7fba5_10_SoftMax_cu_9f978f6322cunn_SoftMaxForwardRegIfffNS1_22SoftMaxForwardEpilogueElLi1EEEvPT1_PKT_T3_) ;  /* 0xfffff3e008007950 */ /* 0x000fea0003c3ffff */
.L_x_7838:
        /* <DEDUP_REMOVED lines=14> */
.L_x_11312:


//--------------------- .text._ZN2at6native43_GLOBAL__N__9ae7fba5_10_SoftMax_cu_9f978f6319cunn_SoftMaxForwardILi2EdddNS1_22SoftMaxForwardEpilogueEEEvPT2_PKT0_i --------------------------
	.section	.text._ZN2at6native43_GLOBAL__N__9ae7fba5_10_SoftMax_cu_9f978f6319cunn_SoftMaxForwardILi2EdddNS1_22SoftMaxForwardEpilogueEEEvPT2_PKT0_i,"ax",@progbits
	.sectioninfo	@"SHI_REGISTERS=32"
	.align	128
.text._ZN2at6native43_GLOBAL__N__9ae7fba5_10_SoftMax_cu_9f978f6319cunn_SoftMaxForwardILi2EdddNS1_22SoftMaxForwardEpilogueEEEvPT2_PKT0_i:
        .type           _ZN2at6native43_GLOBAL__N__9ae7fba5_10_SoftMax_cu_9f978f6319cunn_SoftMaxForwardILi2EdddNS1_22SoftMaxForwardEpilogueEEEvPT2_PKT0_i,@function
        .size           _ZN2at6native43_GLOBAL__N__9ae7fba5_10_SoftMax_cu_9f978f6319cunn_SoftMaxForwardILi2EdddNS1_22SoftMaxForwardEpilogueEEEvPT2_PKT0_i,(.L_x_11314 - _ZN2at6native43_GLOBAL__N__9ae7fba5_10_SoftMax_cu_9f978f6319cunn_SoftMaxForwardILi2EdddNS1_22SoftMaxForwardEpilogueEEEvPT2_PKT0_i)
        .other          _ZN2at6native43_GLOBAL__N__9ae7fba5_10_SoftMax_cu_9f978f6319cunn_SoftMaxForwardILi2EdddNS1_22SoftMaxForwardEpilogueEEEvPT2_PKT0_i,@"STO_CUDA_ENTRY STV_DEFAULT"
_ZN2at6native43_GLOBAL__N__9ae7fba5_10_SoftMax_cu_9f978f6319cunn_SoftMaxForwardILi2EdddNS1_22SoftMaxForwardEpilogueEEEvPT2_PKT0_i:
[----:B------:R-:W-:Y:S02]  /*0000*/  IMAD.MOV.U32 R1, RZ, RZ, c[0x0][0x28] ;  /* 0x00000a00ff017624 */ /* 0x000fe400078e00ff */
[----:B------:R-:W0:Y:S01]  /*0010*/  S2UR UR4, SR_CTAID.X ;  /* 0x00000000000479c3 */ /* 0x000e220000002500 */
[----:B------:R-:W-:Y:S01]  /*0020*/  ULDC UR7, c[0x0][0x170] ;  /* 0x00005c0000077ab9 */ /* 0x000fe20000000800 */
[----:B------:R-:W1:Y:S01]  /*0030*/  S2R R27, SR_TID.X ;  /* 0x00000000001b7919 */ /* 0x000e620000002100 */
[----:B------:R-:W-:Y:S02]  /*0040*/  ULDC.64 UR12, c[0x0][0x168] ;  /* 0x00005a00000c7ab9 */ /* 0x000fe40000000a00 */
[----:B------:R-:W-:Y:S02]  /*0050*/  USHF.R.S32.HI UR5, URZ, 0x1f, UR7 ;  /* 0x0000001f3f057899 */ /* 0x000fe40008011407 */
[----:B------:R-:W-:Y:S02]  /*0060*/  ULDC.64 UR16, c[0x0][0x118] ;  /* 0x0000460000107ab9 */ /* 0x000fe40000000a00 */
[----:B0-----:R-:W-:Y:S02]  /*0070*/  UIMAD.WIDE.U32 UR10, UR4, UR7, URZ ;  /* 0x00000007040a72a5 */ /* 0x001fe4000f8e003f */
[----:B------:R-:W-:-:S02]  /*0080*/  UIMAD UR5, UR5, UR4, URZ ;  /* 0x00000004050572a4 */ /* 0x000fc4000f8e023f */
[----:B------:R-:W-:Y:S02]  /*0090*/  ULEA UR6, UP0, UR10, UR12, 0x3 ;  /* 0x0000000c0a067291 */ /* 0x000fe4000f80183f */
[----:B------:R-:W-:Y:S02]  /*00a0*/  UIADD3 UR8, UR11, UR5, URZ ;  /* 0x000000050b087290 */ /* 0x000fe4000fffe03f */
[----:B------:R-:W-:Y:S02]  /*00b0*/  ULOP3.LUT UR14, UR6, 0x8, URZ, 0xc0, !UPT ;  /* 0x00000008060e7892 */ /* 0x000fe4000f8ec03f */
[----:B------:R-:W-:Y:S02]  /*00c0*/  USHF.L.U64.HI UR9, UR10, 0x3, UR8 ;  /* 0x000000030a097899 */ /* 0x000fe40008010208 */
[----:B------:R-:W-:Y:S02]  /*00d0*/  USHF.R.U64 UR14, UR14, 0x3, URZ ;  /* 0x000000030e0e7899 */ /* 0x000fe4000800123f */
[----:B------:R-:W-:-:S04]  /*00e0*/  UIADD3.X UR9, UR9, UR13, URZ, UP0, !UPT ;  /* 0x0000000d09097290 */ /* 0x000fc800087fe43f */
[----:B------:R-:W-:Y:S02]  /*00f0*/  ISETP.NE.AND P1, PT, RZ, UR14, PT ;  /* 0x0000000eff007c0c */ /* 0x000fe4000bf25270 */
[----:B-1----:R-:W-:-:S04]  /*0100*/  IADD3 R5, P0, R27, -UR14, RZ ;  /* 0x8000000e1b057c10 */ /* 0x002fc8000ff1e0ff */
        /* <DEDUP_REMOVED lines=10> */
[----:B------:R-:W2:Y:S01]  /*01b0*/  @!P0 LDG.E.64 R2, [R16.64] ;  /* 0x0000001010028981 */ /* 0x000ea2000c1e1b00 */
[----:B------:R-:W-:Y:S01]  /*01c0*/  IMAD.MOV.U32 R7, RZ, RZ, c[0x2][0x4] ;  /* 0x00800100ff077624 */ /* 0x000fe200078e00ff */
[----:B------:R-:W-:Y:S01]  /*01d0*/  UIADD3 UR12, UP1, UP2, -UR14, UR5, UR10 ;  /* 0x000000050e0c7290 */ /* 0x000fe2000fa3e10a */
[----:B------:R-:W-:Y:S01]  /*01e0*/  IMAD.MOV.U32 R14, RZ, RZ, -0x1 ;  /* 0xffffffffff0e7424 */ /* 0x000fe200078e00ff */
[----:B------:R-:W-:Y:S01]  /*01f0*/  UISETP.LT.U32.AND UP0, UPT, UR4, UR5, UPT ;  /* 0x000000050400728c */ /* 0x000fe2000bf01070 */
[----:B------:R-:W-:Y:S01]  /*0200*/  IMAD.MOV.U32 R15, RZ, RZ, -0x100001 ;  /* 0xffefffffff0f7424 */ /* 0x000fe200078e00ff */
[----:B------:R-:W-:Y:S01]  /*0210*/  @!P0 LOP3.LUT R7, R7, 0x80000, RZ, 0xfc, !PT ;  /* 0x0008000007078812 */ /* 0x000fe200078efcff */
[----:B------:R-:W-:Y:S02]  /*0220*/  UIADD3.X UR13, UR8, -0x1, URZ, UP1, UP2 ;  /* 0xffffffff080d7890 */ /* 0x000fe40008fe443f */
[----:B------:R-:W-:Y:S02]  /*0230*/  ULEA UR11, UP1, UR12, UR18, 0x3 ;  /* 0x000000120c0b7291 */ /* 0x000fe4000f82183f */
[----:B------:R-:W-:-:S02]  /*0240*/  USEL UR5, UR4, UR5, UP0 ;  /* 0x0000000504057287 */ /* 0x000fc40008000000 */
[----:B------:R-:W-:Y:S02]  /*0250*/  ULEA.HI.X UR12, UR12, UR19, UR13, 0x3, UP1 ;  /* 0x000000130c0c7291 */ /* 0x000fe400088f1c0d */
[----:B------:R-:W-:Y:S02]  /*0260*/  UIADD3 UR4, UR4, -UR5, URZ ;  /* 0x8000000504047290 */ /* 0x000fe4000fffe03f */
[----:B------:R-:W-:Y:S02]  /*0270*/  UMOV UR18, 0xffffffff ;  /* 0xffffffff00127882 */ /* 0x000fe40000000000 */
[----:B------:R-:W-:Y:S01]  /*0280*/  UMOV UR19, 0xffefffff ;  /* 0xffefffff00137882 */ /* 0x000fe20000000000 */
[----:B--2---:R-:W0:Y:S01]  /*0290*/  @!P0 DSETP.MAX.AND P2, P3, R2, c[0x2][0x0], PT ;  /* 0x008000000200862a */ /* 0x004e220003b4f000 */
[----:B------:R-:W-:-:S05]  /*02a0*/  @!P0 IMAD.MOV.U32 R4, RZ, RZ, R3 ;  /* 0x000000ffff048224 */ /* 0x000fca00078e0003 */
[----:B0-----:R-:W-:Y:S02]  /*02b0*/  @!P0 FSEL R4, R4, c[0x2][0x4], P2 ;  /* 0x0080010004048a08 */ /* 0x001fe40001000000 */
[----:B------:R-:W-:Y:S02]  /*02c0*/  @!P0 SEL R14, R2, c[0x2][0x0], P2 ;  /* 0x00800000020e8a07 */ /* 0x000fe40001000000 */
[----:B------:R-:W-:-:S05]  /*02d0*/  @!P0 SEL R7, R7, R4, P3 ;  /* 0x0000000407078207 */ /* 0x000fca0001800000 */
[----:B------:R-:W-:Y:S01]  /*02e0*/  @!P0 IMAD.MOV.U32 R15, RZ, RZ, R7 ;  /* 0x000000ffff0f8224 */ /* 0x000fe200078e0007 */
[----:B------:R-:W-:Y:S05]  /*02f0*/  BRA `(.L_x_7840) ;  /* 0x0000007000007947 */ /* 0x000fea0003800000 */
.L_x_7839:
[----:B------:R-:W-:Y:S01]  /*0300*/  IMAD.MOV.U32 R14, RZ, RZ, -0x1 ;  /* 0xffffffffff0e7424 */ /* 0x000fe200078e00ff */
[----:B------:R-:W-:Y:S01]  /*0310*/  UMOV UR18, 0xffffffff ;  /* 0xffffffff00127882 */ /* 0x000fe20000000000 */
[----:B------:R-:W-:Y:S01]  /*0320*/  IMAD.MOV.U32 R15, RZ, RZ, -0x100001 ;  /* 0xffefffffff0f7424 */ /* 0x000fe200078e00ff */
[----:B------:R-:W-:Y:S02]  /*0330*/  UMOV UR19, 0xffefffff ;  /* 0xffefffff00137882 */ /* 0x000fe40000000000 */
[----:B------:R-:W-:Y:S02]  /*0340*/  ULDC UR4, c[0x0][0x170] ;  /* 0x00005c0000047ab9 */ /* 0x000fe40000000800 */
[----:B------:R-:W-:Y:S02]  /*0350*/  UMOV UR11, UR6 ;  /* 0x00000006000b7c82 */ /* 0x000fe40008000000 */
[----:B------:R-:W-:-:S02]  /*0360*/  UMOV UR12, UR9 ;  /* 0x00000009000c7c82 */ /* 0x000fc40008000000 */
.L_x_7840:
[----:B------:R-:W-:Y:S01]  /*0370*/  MOV R3, c[0x0][0x0] ;  /* 0x0000000000037a02 */ /* 0x000fe20000000f00 */
[----:B------:R-:W-:Y:S01]  /*0380*/  IMAD.U32 R12, RZ, RZ, UR11 ;  /* 0x0000000bff0c7e24 */ /* 0x000fe2000f8e00ff */
[----:B------:R-:W-:Y:S01]  /*0390*/  BSSY B0, `(.L_x_7841) ;  /* 0x000002f000007945 */ /* 0x000fe20003800000 */
[----:B------:R-:W-:-:S02]  /*03a0*/  IMAD.U32 R13, RZ, RZ, UR12 ;  /* 0x0000000cff0d7e24 */ /* 0x000fc4000f8e00ff */
[----:B------:R-:W-:-:S04]  /*03b0*/  IMAD.SHL.U32 R2, R3, 0x2, RZ ;  /* 0x0000000203027824 */ /* 0x000fc800078e00ff */
        /* <DEDUP_REMOVED lines=17> */
[----:B------:R-:W-:Y:S01]  /*04d0*/  IADD3 R4, -R7, UR4, RZ ;  /* 0x0000000407047c10 */ /* 0x000fe2000fffe1ff */
[----:B------:R-:W-:-:S03]  /*04e0*/  IMAD.SHL.U32 R7, R27, 0x2, RZ ;  /* 0x000000021b077824 */ /* 0x000fc600078e00ff */
[-C--:B------:R-:W-:Y:S02]  /*04f0*/  IADD3 R6, R27, R4.reuse, RZ ;  /* 0x000000041b067210 */ /* 0x080fe40007ffe0ff */
[----:B------:R-:W-:Y:S02]  /*0500*/  ISETP.GE.AND P2, PT, R7, R4, PT ;  /* 0x000000040700720c */ /* 0x000fe40003f46270 */
[----:B------:R-:W-:-:S11]  /*0510*/  ISETP.GE.AND P0, PT, R6, UR4, PT ;  /* 0x0000000406007c0c */ /* 0x000fd6000bf06270 */
[----:B------:R-:W-:Y:S05]  /*0520*/  @P2 BRA `(.L_x_7842) ;  /* 0x0000015000002947 */ /* 0x000fea0003800000 */
[----:B------:R-:W-:-:S04]  /*0530*/  IMAD.MOV.U32 R19, RZ, RZ, R27 ;  /* 0x000000ffff137224 */ /* 0x000fc800078e001b */
.L_x_7843:
[----:B------:R-:W-:-:S06]  /*0540*/  IMAD.WIDE R10, R19, 0x10, R12 ;  /* 0x00000010130a7825 */ /* 0x000fcc00078e020c */
[----:B------:R-:W2:Y:S01]  /*0550*/  LDG.E.128 R8, [R10.64] ;  /* 0x000000100a087981 */ /* 0x000ea2000c1e1d00 */
[----:B------:R-:W-:Y:S01]  /*0560*/  IMAD.MOV.U32 R21, RZ, RZ, R15 ;  /* 0x000000ffff157224 */ /* 0x000fe200078e000f */
[----:B------:R-:W-:Y:S01]  /*0570*/  IADD3 R19, R19, c[0x0][0x0], RZ ;  /* 0x0000000013137a10 */ /* 0x000fe20007ffe0ff */
[----:B--2---:R0:W1:Y:S01]  /*0580*/  DSETP.MAX.AND P2, P3, R8, R14, PT ;  /* 0x0000000e0800722a */ /* 0x0040620003b4f000 */
[----:B------:R-:W-:-:S03]  /*0590*/  IMAD.MOV.U32 R18, RZ, RZ, R9 ;  /* 0x000000ffff127224 */ /* 0x000fc600078e0009 */
[----:B0-----:R-:W-:Y:S02]  /*05a0*/  IMAD.SHL.U32 R15, R19, 0x2, RZ ;  /* 0x00000002130f7824 */ /* 0x001fe400078e00ff */
[----:B-1----:R-:W-:Y:S02]  /*05b0*/  FSEL R23, R18, R21, P2 ;  /* 0x0000001512177208 */ /* 0x002fe40001000000 */
[----:B------:R-:W-:Y:S02]  /*05c0*/  SEL R8, R8, R14, P2 ;  /* 0x0000000e08087207 */ /* 0x000fe40001000000 */
[----:B------:R-:W-:Y:S02]  /*05d0*/  ISETP.GE.AND P2, PT, R15, R4, PT ;  /* 0x000000040f00720c */ /* 0x000fe40003f46270 */
[----:B------:R-:W-:Y:S02]  /*05e0*/  MOV R14, R10 ;  /* 0x0000000a000e7202 */ /* 0x000fe40000000f00 */
[----:B------:R-:W-:-:S05]  /*05f0*/  @P3 LOP3.LUT R23, R21, 0x80000, RZ, 0xfc, !PT ;  /* 0x0008000015173812 */ /* 0x000fca00078efcff */
[----:B------:R-:W-:-:S06]  /*0600*/  IMAD.MOV.U32 R9, RZ, RZ, R23 ;  /* 0x000000ffff097224 */ /* 0x000fcc00078e0017 */
[----:B------:R0:W1:Y:S02]  /*0610*/  DSETP.MAX.AND P3, P4, R10, R8, PT ;  /* 0x000000080a00722a */ /* 0x0000640003c6f000 */
[----:B0-----:R-:W-:-:S04]  /*0620*/  IMAD.MOV.U32 R10, RZ, RZ, R9 ;  /* 0x000000ffff0a7224 */ /* 0x001fc800078e0009 */
[----:B-1----:R-:W-:Y:S02]  /*0630*/  SEL R14, R14, R8, P3 ;  /* 0x000000080e0e7207 */ /* 0x002fe40001800000 */
[----:B------:R-:W-:-:S06]  /*0640*/  FSEL R11, R11, R10, P3 ;  /* 0x0000000a0b0b7208 */ /* 0x000fcc0001800000 */
[----:B------:R-:W-:-:S05]  /*0650*/  @P4 LOP3.LUT R11, R10, 0x80000, RZ, 0xfc, !PT ;  /* 0x000800000a0b4812 */ /* 0x000fca00078efcff */
[----:B------:R-:W-:Y:S01]  /*0660*/  IMAD.MOV.U32 R15, RZ, RZ, R11 ;  /* 0x000000ffff0f7224 */ /* 0x000fe200078e000b */
[----:B------:R-:W-:Y:S05]  /*0670*/  @!P2 BRA `(.L_x_7843) ;  /* 0xfffffec00000a947 */ /* 0x000fea000383ffff */
.L_x_7842:
[----:B------:R-:W-:Y:S05]  /*0680*/  BSYNC B0 ;  /* 0x0000000000007941 */ /* 0x000fea0003800000 */
.L_x_7841:
[----:B------:R-:W-:Y:S01]  /*0690*/  BSSY B0, `(.L_x_7844) ;  /* 0x000000d000007945 */ /* 0x000fe20003800000 */
[----:B------:R-:W-:Y:S05]  /*06a0*/  @P0 BRA `(.L_x_7845) ;  /* 0x000000b000000947 */ /* 0x000fea0003800000 */
.L_x_7846:
[----:B------:R-:W-:-:S06]  /*06b0*/  IMAD.WIDE R8, R6, 0x8, R12 ;  /* 0x0000000806087825 */ /* 0x000fcc00078e020c */
[----:B------:R-:W2:Y:S01]  /*06c0*/  LDG.E.64 R8, [R8.64] ;  /* 0x0000001008087981 */ /* 0x000ea2000c1e1b00 */
[----:B------:R-:W-:Y:S01]  /*06d0*/  IADD3 R6, R6, c[0x0][0x0], RZ ;  /* 0x0000000006067a10 */ /* 0x000fe20007ffe0ff */
[----:B------:R-:W-:-:S03]  /*06e0*/  IMAD.MOV.U32 R11, RZ, RZ, R15 ;  /* 0x000000ffff0b7224 */ /* 0x000fc600078e000f */
[----:B------:R-:W-:Y:S01]  /*06f0*/  ISETP.GE.AND P0, PT, R6, UR4, PT ;  /* 0x0000000406007c0c */ /* 0x000fe2000bf06270 */
[----:B--2---:R-:W0:Y:S01]  /*0700*/  DSETP.MAX.AND P2, P3, R8, R14, PT ;  /* 0x0000000e0800722a */ /* 0x004e220003b4f000 */
[----:B------:R-:W-:-:S05]  /*0710*/  IMAD.MOV.U32 R4, RZ, RZ, R9 ;  /* 0x000000ffff047224 */ /* 0x000fca00078e0009 */
[----:B0-----:R-:W-:Y:S02]  /*0720*/  FSEL R15, R4, R11, P2 ;  /* 0x0000000b040f7208 */ /* 0x001fe40001000000 */
[----:B------:R-:W-:-:S06]  /*0730*/  SEL R14, R8, R14, P2 ;  /* 0x0000000e080e7207 */ /* 0x000fcc0001000000 */
[----:B------:R-:W-:Y:S01]  /*0740*/  @P3 LOP3.LUT R15, R11, 0x80000, RZ, 0xfc, !PT ;  /* 0x000800000b0f3812 */ /* 0x000fe200078efcff */
[----:B------:R-:W-:Y:S05]  /*0750*/  @!P0 BRA `(.L_x_7846) ;  /* 0xffffff5000008947 */ /* 0x000fea000383ffff */
.L_x_7845:
[----:B------:R-:W-:Y:S05]  /*0760*/  BSYNC B0 ;  /* 0x0000000000007941 */ /* 0x000fea0003800000 */
.L_x_7844:
[----:B------:R-:W-:Y:S01]  /*0770*/  SHFL.DOWN PT, R9, R15, 0x10, 0x1f ;  /* 0x0a001f000f097f89 */ /* 0x000fe200000e0000 */
[----:B------:R-:W-:Y:S01]  /*0780*/  SHF.R.S32.HI R4, RZ, 0x1f, R27 ;  /* 0x0000001fff047819 */ /* 0x000fe2000001141b */
[----:B------:R-:W-:Y:S02]  /*0790*/  BSSY B0, `(.L_x_7847) ;  /* 0x0000048000007945 */ /* 0x000fe40003800000 */
[----:B------:R-:W0:Y:S04]  /*07a0*/  SHFL.DOWN PT, R8, R14, 0x10, 0x1f ;  /* 0x0a001f000e087f89 */ /* 0x000e2800000e0000 */
[----:B------:R-:W-:Y:S06]  /*07b0*/  BAR.SYNC.DEFER_BLOCKING 0x0 ;  /* 0x0000000000007b1d */ /* 0x000fec0000010000 */
[----:B0-----:R-:W0:-:S06]  /*07c0*/  DSETP.GEU.AND P0, PT, R14, R8, PT ;  /* 0x000000080e00722a */ /* 0x001e0c0003f0e000 */
[----:B0-----:R-:W-:Y:S02]  /*07d0*/  FSEL R11, R9, R15, !P0 ;  /* 0x0000000f090b7208 */ /* 0x001fe40004000000 */
[----:B------:R-:W-:-:S03]  /*07e0*/  FSEL R10, R8, R14, !P0 ;  /* 0x0000000e080a7208 */ /* 0x000fc60004000000 */
[----:B------:R-:W-:Y:S04]  /*07f0*/  SHFL.DOWN PT, R9, R11, 0x8, 0x1f ;  /* 0x09001f000b097f89 */ /* 0x000fe800000e0000 */
[----:B------:R-:W0:Y:S02]  /*0800*/  SHFL.DOWN PT, R8, R10, 0x8, 0x1f ;  /* 0x09001f000a087f89 */ /* 0x000e2400000e0000 */
[----:B0-----:R-:W0:-:S06]  /*0810*/  DSETP.GEU.AND P0, PT, R10, R8, PT ;  /* 0x000000080a00722a */ /* 0x001e0c0003f0e000 */
[----:B0-----:R-:W-:Y:S02]  /*0820*/  FSEL R13, R9, R11, !P0 ;  /* 0x0000000b090d7208 */ /* 0x001fe40004000000 */
[----:B------:R-:W-:-:S03]  /*0830*/  FSEL R12, R8, R10, !P0 ;  /* 0x0000000a080c7208 */ /* 0x000fc60004000000 */
[----:B------:R-:W-:Y:S04]  /*0840*/  SHFL.DOWN PT, R9, R13, 0x4, 0x1f ;  /* 0x08801f000d097f89 */ /* 0x000fe800000e0000 */
[----:B------:R-:W0:Y:S02]  /*0850*/  SHFL.DOWN PT, R8, R12, 0x4, 0x1f ;  /* 0x08801f000c087f89 */ /* 0x000e2400000e0000 */
[----:B0-----:R-:W0:-:S06]  /*0860*/  DSETP.GEU.AND P0, PT, R12, R8, PT ;  /* 0x000000080c00722a */ /* 0x001e0c0003f0e000 */
[----:B0-----:R-:W-:Y:S02]  /*0870*/  FSEL R15, R9, R13, !P0 ;  /* 0x0000000d090f7208 */ /* 0x001fe40004000000 */
[----:B------:R-:W-:Y:S02]  /*0880*/  FSEL R14, R8, R12, !P0 ;  /* 0x0000000c080e7208 */ /* 0x000fe40004000000 */
[----:B------:R-:W-:Y:S01]  /*0890*/  LEA.HI R13, R4, R27, RZ, 0x5 ;  /* 0x0000001b040d7211 */ /* 0x000fe200078f28ff */
[----:B------:R-:W-:Y:S03]  /*08a0*/  SHFL.DOWN PT, R9, R15, 0x2, 0x1f ;  /* 0x08401f000f097f89 */ /* 0x000fe600000e0000 */
[----:B------:R-:W-:Y:S01]  /*08b0*/  LOP3.LUT R4, R13, 0xffffffe0, RZ, 0xc0, !PT ;  /* 0xffffffe00d047812 */ /* 0x000fe200078ec0ff */
[----:B------:R-:W0:Y:S04]  /*08c0*/  SHFL.DOWN PT, R8, R14, 0x2, 0x1f ;  /* 0x08401f000e087f89 */ /* 0x000e2800000e0000 */
[----:B------:R-:W-:Y:S01]  /*08d0*/  IMAD.IADD R6, R27, 0x1, -R4 ;  /* 0x000000011b067824 */ /* 0x000fe200078e0a04 */
[----:B------:R-:W-:-:S04]  /*08e0*/  SHF.R.U32.HI R4, RZ, 0x5, R3 ;  /* 0x00000005ff047819 */ /* 0x000fc80000011603 */
[C---:B------:R-:W-:Y:S02]  /*08f0*/  ISETP.NE.AND P2, PT, R6.reuse, RZ, PT ;  /* 0x000000ff0600720c */ /* 0x040fe40003f45270 */
[C---:B------:R-:W-:Y:S02]  /*0900*/  ISETP.GE.AND P3, PT, R27.reuse, R4, PT ;  /* 0x000000041b00720c */ /* 0x040fe40003f66270 */
[----:B------:R-:W-:Y:S02]  /*0910*/  SHF.L.U32 R3, R6, 0x3, RZ ;  /* 0x0000000306037819 */ /* 0x000fe400000006ff */
[----:B------:R-:W-:-:S07]  /*0920*/  IADD3 R4, R27, 0x1f, RZ ;  /* 0x0000001f1b047810 */ /* 0x000fce0007ffe0ff */
[----:B------:R-:W-:Y:S01]  /*0930*/  @!P2 SHF.R.S32.HI R13, RZ, 0x5, R13 ;  /* 0x00000005ff0da819 */ /* 0x000fe2000001140d */
[----:B0-----:R-:W0:-:S06]  /*0940*/  DSETP.GEU.AND P0, PT, R14, R8, PT ;  /* 0x000000080e00722a */ /* 0x001e0c0003f0e000 */
[----:B0-----:R-:W-:Y:S02]  /*0950*/  FSEL R11, R9, R15, !P0 ;  /* 0x0000000f090b7208 */ /* 0x001fe40004000000 */
[----:B------:R-:W-:-:S03]  /*0960*/  FSEL R10, R8, R14, !P0 ;  /* 0x0000000e080a7208 */ /* 0x000fc60004000000 */
[----:B------:R-:W-:Y:S04]  /*0970*/  SHFL.DOWN PT, R9, R11, 0x1, 0x1f ;  /* 0x08201f000b097f89 */ /* 0x000fe800000e0000 */
[----:B------:R-:W0:Y:S02]  /*0980*/  SHFL.DOWN PT, R8, R10, 0x1, 0x1f ;  /* 0x08201f000a087f89 */ /* 0x000e2400000e0000 */
[----:B0-----:R-:W0:-:S06]  /*0990*/  DSETP.GEU.AND P0, PT, R10, R8, PT ;  /* 0x000000080a00722a */ /* 0x001e0c0003f0e000 */
[----:B0-----:R-:W-:Y:S01]  /*09a0*/  FSEL R8, R8, R10, !P0 ;  /* 0x0000000a08087208 */ /* 0x001fe20004000000 */
[----:B------:R-:W-:Y:S01]  /*09b0*/  IMAD.U32 R10, RZ, RZ, UR18 ;  /* 0x00000012ff0a7e24 */ /* 0x000fe2000f8e00ff */
[----:B------:R-:W-:Y:S01]  /*09c0*/  FSEL R9, R9, R11, !P0 ;  /* 0x0000000b09097208 */ /* 0x000fe20004000000 */
[----:B------:R-:W-:Y:S01]  /*09d0*/  IMAD.U32 R11, RZ, RZ, UR19 ;  /* 0x00000013ff0b7e24 */ /* 0x000fe2000f8e00ff */
[----:B------:R-:W-:-:S03]  /*09e0*/  ISETP.GT.U32.AND P0, PT, R4, 0x3e, PT ;  /* 0x0000003e0400780c */ /* 0x000fc60003f04070 */
[----:B------:R0:W-:Y:S04]  /*09f0*/  @!P2 STS.64 [R13.X8], R8 ;  /* 0x000000080d00a388 */ /* 0x0001e80000008a00 */
[----:B------:R-:W-:Y:S06]  /*0a00*/  BAR.SYNC.DEFER_BLOCKING 0x0 ;  /* 0x0000000000007b1d */ /* 0x000fec0000010000 */
[----:B------:R0:W1:Y:S01]  /*0a10*/  @!P3 LDS.64 R10, [R3] ;  /* 0x00000000030ab984 */ /* 0x0000620000000a00 */
[----:B------:R-:W-:Y:S05]  /*0a20*/  @P0 BRA `(.L_x_7848) ;  /* 0x000001e000000947 */ /* 0x000fea0003800000 */
[----:B------:R-:W-:Y:S05]  /*0a30*/  BRA.DIV ~URZ, `(.L_x_7849) ;  /* 0x00002fc27f007947 */ /* 0x000fea000b800000 */
[----:B01----:R0:W1:Y:S02]  /*0a40*/  SHFL.DOWN PT, R13, R11, 0x10, 0x1f ;  /* 0x0a001f000b0d7f89 */ /* 0x00306400000e0000 */
.L_x_7901:
[----:B------:R-:W-:Y:S05]  /*0a50*/  BRA.DIV ~URZ, `(.L_x_7850) ;  /* 0x000030227f007947 */ /* 0x000fea000b800000 */
[----:B------:R-:W2:Y:S01]  /*0a60*/  SHFL.DOWN PT, R8, R10, 0x10, 0x1f ;  /* 0x0a001f000a087f89 */ /* 0x000ea200000e0000 */
[----:B-1----:R-:W-:-:S06]  /*0a70*/  IMAD.MOV.U32 R9, RZ, RZ, R13 ;  /* 0x000000ffff097224 */ /* 0x002fcc00078e000d */
[----:B--2---:R-:W1:-:S06]  /*0a80*/  DSETP.GEU.AND P0, PT, R10, R8, PT ;  /* 0x000000080a00722a */ /* 0x004e4c0003f0e000 */
[----:B-1----:R-:W-:Y:S02]  /*0a90*/  FSEL R13, R13, R11, !P0 ;  /* 0x0000000b0d0d7208 */ /* 0x002fe40004000000 */
[----:B------:R-:W-:-:S03]  /*0aa0*/  FSEL R12, R8, R10, !P0 ;  /* 0x0000000a080c7208 */ /* 0x000fc60004000000 */
[----:B------:R-:W-:Y:S04]  /*0ab0*/  SHFL.DOWN PT, R9, R13, 0x8, 0x1f ;  /* 0x09001f000d097f89 */ /* 0x000fe800000e0000 */
[----:B------:R-:W1:Y:S02]  /*0ac0*/  SHFL.DOWN PT, R8, R12, 0x8, 0x1f ;  /* 0x09001f000c087f89 */ /* 0x000e6400000e0000 */
[----:B-1----:R-:W1:-:S06]  /*0ad0*/  DSETP.GEU.AND P0, PT, R12, R8, PT ;  /* 0x000000080c00722a */ /* 0x002e4c0003f0e000 */
[----:B-1----:R-:W-:Y:S02]  /*0ae0*/  FSEL R15, R9, R13, !P0 ;  /* 0x0000000d090f7208 */ /* 0x002fe40004000000 */
[----:B------:R-:W-:-:S03]  /*0af0*/  FSEL R14, R8, R12, !P0 ;  /* 0x0000000c080e7208 */ /* 0x000fc60004000000 */
[----:B------:R-:W-:Y:S04]  /*0b00*/  SHFL.DOWN PT, R9, R15, 0x4, 0x1f ;  /* 0x08801f000f097f89 */ /* 0x000fe800000e0000 */
[----:B------:R-:W1:Y:S02]  /*0b10*/  SHFL.DOWN PT, R8, R14, 0x4, 0x1f ;  /* 0x08801f000e087f89 */ /* 0x000e6400000e0000 */
[----:B-1----:R-:W1:-:S06]  /*0b20*/  DSETP.GEU.AND P0, PT, R14, R8, PT ;  /* 0x000000080e00722a */ /* 0x002e4c0003f0e000 */
[----:B01----:R-:W-:Y:S02]  /*0b30*/  FSEL R11, R9, R15, !P0 ;  /* 0x0000000f090b7208 */ /* 0x003fe40004000000 */
[----:B------:R-:W-:-:S03]  /*0b40*/  FSEL R10, R8, R14, !P0 ;  /* 0x0000000e080a7208 */ /* 0x000fc60004000000 */
[----:B------:R-:W-:Y:S04]  /*0b50*/  SHFL.DOWN PT, R9, R11, 0x2, 0x1f ;  /* 0x08401f000b097f89 */ /* 0x000fe800000e0000 */
[----:B------:R-:W0:Y:S02]  /*0b60*/  SHFL.DOWN PT, R8, R10, 0x2, 0x1f ;  /* 0x08401f000a087f89 */ /* 0x000e2400000e0000 */
[----:B0-----:R-:W0:-:S06]  /*0b70*/  DSETP.GEU.AND P0, PT, R10, R8, PT ;  /* 0x000000080a00722a */ /* 0x001e0c0003f0e000 */
[----:B0-----:R-:W-:Y:S02]  /*0b80*/  FSEL R11, R9, R11, !P0 ;  /* 0x0000000b090b7208 */ /* 0x001fe40004000000 */
[----:B------:R-:W-:-:S03]  /*0b90*/  FSEL R10, R8, R10, !P0 ;  /* 0x0000000a080a7208 */ /* 0x000fc60004000000 */
[----:B------:R0:W1:Y:S04]  /*0ba0*/  SHFL.DOWN PT, R13, R11, 0x1, 0x1f ;  /* 0x08201f000b0d7f89 */ /* 0x00006800000e0000 */
[----:B------:R0:W2:Y:S02]  /*0bb0*/  SHFL.DOWN PT, R4, R10, 0x1, 0x1f ;  /* 0x08201f000a047f89 */ /* 0x0000a400000e0000 */
.L_x_7902:
[----:B--2---:R-:W-:Y:S02]  /*0bc0*/  IMAD.MOV.U32 R8, RZ, RZ, R4 ;  /* 0x000000ffff087224 */ /* 0x004fe400078e0004 */
[----:B-1----:R-:W-:-:S06]  /*0bd0*/  IMAD.MOV.U32 R9, RZ, RZ, R13 ;  /* 0x000000ffff097224 */ /* 0x002fcc00078e000d */
[----:B------:R-:W1:-:S06]  /*0be0*/  DSETP.GEU.AND P0, PT, R10, R8, PT ;  /* 0x000000080a00722a */ /* 0x000e4c0003f0e000 */
[----:B01----:R-:W-:Y:S02]  /*0bf0*/  FSEL R10, R4, R10, !P0 ;  /* 0x0000000a040a7208 */ /* 0x003fe40004000000 */
[----:B------:R-:W-:Y:S02]  /*0c00*/  FSEL R11, R13, R11, !P0 ;  /* 0x0000000b0d0b7208 */ /* 0x000fe40004000000 */
.L_x_7848:
[----:B------:R-:W-:Y:S05]  /*0c10*/  BSYNC B0 ;  /* 0x0000000000007941 */ /* 0x000fea0003800000 */
.L_x_7847:
[----:B------:R-:W-:Y:S01]  /*0c20*/  ISETP.NE.AND P0, PT, R27, RZ, PT ;  /* 0x000000ff1b00720c */ /* 0x000fe20003f05270 */
[----:B------:R-:W-:-:S12]  /*0c30*/  WARPSYNC 0xffffffff ;  /* 0xffffffff00007948 */ /* 0x000fd80003800000 */
[----:B-1----:R1:W-:Y:S02]  /*0c40*/  @!P0 STS.64 [RZ], R10 ;  /* 0x0000000aff008388 */ /* 0x0023e40000000a00 */
[----:B------:R-:W-:Y:S01]  /*0c50*/  BAR.SYNC.DEFER_BLOCKING 0x0 ;  /* 0x0000000000007b1d */ /* 0x000fe20000010000 */
[----:B------:R-:W-:-:S05]  /*0c60*/  CS2R R14, SRZ ;  /* 0x00000000000e7805 */ /* 0x000fca000001ff00 */
[----:B------:R-:W-:Y:S02]  /*0c70*/  ULDC UR4, c[0x0][0x170] ;  /* 0x00005c0000047ab9 */ /* 0x000fe40000000800 */
[----:B------:R-:W-:Y:S02]  /*0c80*/  UMOV UR5, UR6 ;  /* 0x0000000600057c82 */ /* 0x000fe40008000000 */
[----:B------:R-:W-:Y:S01]  /*0c90*/  UMOV UR11, UR9 ;  /* 0x00000009000b7c82 */ /* 0x000fe20008000000 */
[----:B0-----:R-:W0:Y:S02]  /*0ca0*/  LDS.64 R8, [RZ] ;  /* 0x00000000ff087984 */ /* 0x001e240000000a00 */
[----:B0-----:R0:W2:Y:S08]  /*0cb0*/  R2UR UR18, R8 ;  /* 0x00000000081273c2 */ /* 0x0010b000000e0000 */
[----:B------:R0:W3:Y:S02]  /*0cc0*/  R2UR UR19, R9 ;  /* 0x00000000091373c2 */ /* 0x0000e400000e0000 */
[----:B0-23--:R-:W-:Y:S05]  /*0cd0*/  @!P1 BRA `(.L_x_7851) ;  /* 0x0000039000009947 */ /* 0x00dfea0003800000 */
[----:B------:R-:W-:Y:S01]  /*0ce0*/  ULDC UR4, c[0x0][0x170] ;  /* 0x00005c0000047ab9 */ /* 0x000fe20000000800 */
[----:B------:R-:W-:Y:S01]  /*0cf0*/  BSSY B0, `(.L_x_7852) ;  /* 0x000002e000007945 */ /* 0x000fe20003800000 */
[----:B------:R-:W-:Y:S01]  /*0d00*/  UIADD3 UR4, UR14, UR4, URZ ;  /* 0x000000040e047290 */ /* 0x000fe2000fffe03f */
[----:B------:R-:W-:-:S05]  /*0d10*/  CS2R R14, SRZ ;  /* 0x00000000000e7805 */ /* 0x000fca000001ff00 */
[----:B------:R-:W-:-:S04]  /*0d20*/  ISETP.GE.AND P0, PT, R27, UR4, PT ;  /* 0x000000041b007c0c */ /* 0x000fc8000bf06270 */
[----:B------:R-:W-:-:S13]  /*0d30*/  ISETP.LT.OR P0, PT, R27, UR14, P0 ;  /* 0x0000000e1b007c0c */ /* 0x000fda0008701670 */
[----:B------:R-:W-:Y:S05]  /*0d40*/  @P0 BRA `(.L_x_7853) ;  /* 0x0000028000000947 */ /* 0x000fea0003800000 */
[----:B------:R-:W2:Y:S01]  /*0d50*/  LDG.E.64 R8, [R16.64] ;  /* 0x0000001010087981 */ /* 0x000ea2000c1e1b00 */
[----:B-1----:R-:W-:Y:S01]  /*0d60*/  IMAD.MOV.U32 R10, RZ, RZ, 0x652b82fe ;  /* 0x652b82feff0a7424 */ /* 0x002fe200078e00ff */
[----:B------:R-:W-:Y:S01]  /*0d70*/  BSSY B1, `(.L_x_7854) ;  /* 0x0000024000017945 */ /* 0x000fe20003800000 */
[----:B------:R-:W-:Y:S02]  /*0d80*/  IMAD.MOV.U32 R11, RZ, RZ, 0x3ff71547 ;  /* 0x3ff71547ff0b7424 */ /* 0x000fe400078e00ff */
[----:B------:R-:W-:Y:S02]  /*0d90*/  IMAD.MOV.U32 R18, RZ, RZ, 0x69ce2bdf ;  /* 0x69ce2bdfff127424 */ /* 0x000fe400078e00ff */
[----:B------:R-:W-:Y:S01]  /*0da0*/  IMAD.MOV.U32 R19, RZ, RZ, 0x3e5ade15 ;  /* 0x3e5ade15ff137424 */ /* 0x000fe200078e00ff */
[----:B--2---:R-:W0:-:S06]  /*0db0*/  DADD R8, R8, -UR18 ;  /* 0x8000001208087e29 */ /* 0x004e0c0008000000 */
        /* <DEDUP_REMOVED lines=16> */
[----:B0-----:R-:W-:Y:S01]  /*0ec0*/  LEA R15, R10, R13, 0x14 ;  /* 0x0000000d0a0f7211 */ /* 0x001fe200078ea0ff */
        /* <DEDUP_REMOVED lines=14> */
.L_x_7855:
[----:B------:R-:W-:Y:S05]  /*0fb0*/  BSYNC B1 ;  /* 0x0000000000017941 */ /* 0x000fea0003800000 */
.L_x_7854:
[----:B-1----:R-:W1:-:S06]  /*0fc0*/  DADD R14, RZ, R14 ;  /* 0x00000000ff0e7229 */ /* 0x002e4c000000000e */
.L_x_7853:
[----:B------:R-:W-:Y:S05]  /*0fd0*/  BSYNC B0 ;  /* 0x0000000000007941 */ /* 0x000fea0003800000 */
.L_x_7852:
[----:B------:R-:W-:Y:S02]  /*0fe0*/  ULDC UR12, c[0x0][0x0] ;  /* 0x00000000000c7ab9 */ /* 0x000fe40000000800 */
[----:B------:R-:W-:Y:S02]  /*0ff0*/  UIADD3 UR11, UP1, UP2, -UR14, UR12, UR10 ;  /* 0x0000000c0e0b7290 */ /* 0x000fe4000fa3e10a */
[----:B------:R-:W-:Y:S02]  /*1000*/  UISETP.LT.U32.AND UP0, UPT, UR4, UR12, UPT ;  /* 0x0000000c0400728c */ /* 0x000fe4000bf01070 */
[----:B------:R-:W-:Y:S02]  /*1010*/  ULDC.64 UR20, c[0x0][0x168] ;  /* 0x00005a0000147ab9 */ /* 0x000fe40000000a00 */
[----:B------:R-:W-:Y:S02]  /*1020*/  UIADD3.X UR13, UR8, -0x1, URZ, UP1, UP2 ;  /* 0xffffffff080d7890 */ /* 0x000fe40008fe443f */
[----:B------:R-:W-:-:S02]  /*1030*/  ULEA UR5, UP1, UR11, UR20, 0x3 ;  /* 0x000000140b057291 */ /* 0x000fc4000f82183f */
[----:B------:R-:W-:Y:S02]  /*1040*/  USEL UR12, UR4, UR12, UP0 ;  /* 0x0000000c040c7287 */ /* 0x000fe40008000000 */
[----:B------:R-:W-:Y:S02]  /*1050*/  ULEA.HI.X UR11, UR11, UR21, UR13, 0x3, UP1 ;  /* 0x000000150b0b7291 */ /* 0x000fe400088f1c0d */
[----:B------:R-:W-:Y:S02]  /*1060*/  UIADD3 UR4, UR4, -UR12, URZ ;  /* 0x8000000c04047290 */ /* 0x000fe4000fffe03f */
.L_x_7851:
[----:B------:R-:W2:Y:S01]  /*1070*/  I2F.U32.RP R6, R2 ;  /* 0x0000000200067306 */ /* 0x000ea20000209000 */
[----:B-1----:R-:W-:Y:S01]  /*1080*/  IMAD.MOV R11, RZ, RZ, -R2 ;  /* 0x000000ffff0b7224 */ /* 0x002fe200078e0a02 */
[----:B------:R-:W-:Y:S01]  /*1090*/  ISETP.NE.U32.AND P1, PT, R2, RZ, PT ;  /* 0x000000ff0200720c */ /* 0x000fe20003f25070 */
[----:B------:R-:W-:Y:S01]  /*10a0*/  BSSY B0, `(.L_x_7856) ;  /* 0x0000066000007945 */ /* 0x000fe20003800000 */
[----:B0-----:R-:W-:Y:S02]  /*10b0*/  IMAD.U32 R12, RZ, RZ, UR5 ;  /* 0x00000005ff0c7e24 */ /* 0x001fe4000f8e00ff */
[----:B------:R-:W-:-:S02]  /*10c0*/  IMAD.U32 R13, RZ, RZ, UR11 ;  /* 0x0000000bff0d7e24 */ /* 0x000fc4000f8e00ff */
[----:B--2---:R-:W0:Y:S02]  /*10d0*/  MUFU.RCP R6, R6 ;  /* 0x0000000600067308 */ /* 0x004e240000001000 */
        /* <DEDUP_REMOVED lines=14> */
[----:B------:R-:W-:-:S13]  /*11c0*/  ISETP.GE.AND P0, PT, R7, R2, PT ;  /* 0x000000020700720c */ /* 0x000fda0003f06270 */
[----:B------:R-:W-:Y:S05]  /*11d0*/  @P0 BRA `(.L_x_7857) ;  /* 0x0000052000000947 */ /* 0x000fea0003800000 */
.L_x_7862:
[----:B------:R-:W-:-:S06]  /*11e0*/  IMAD.WIDE R10, R27, 0x10, R12 ;  /* 0x000000101b0a7825 */ /* 0x000fcc00078e020c */
[----:B------:R-:W2:Y:S01]  /*11f0*/  LDG.E.128 R8, [R10.64] ;  /* 0x000000100a087981 */ /* 0x000ea2000c1e1d00 */
[----:B------:R-:W-:Y:S01]  /*1200*/  IMAD.MOV.U32 R6, RZ, RZ, 0x652b82fe ;  /* 0x652b82feff067424 */ /* 0x000fe200078e00ff */
[----:B------:R-:W-:Y:S01]  /*1210*/  BSSY B1, `(.L_x_7858) ;  /* 0x0000028000017945 */ /* 0x000fe20003800000 */
[----:B------:R-:W-:Y:S01]  /*1220*/  IMAD.MOV.U32 R7, RZ, RZ, 0x3ff71547 ;  /* 0x3ff71547ff077424 */ /* 0x000fe200078e00ff */
[----:B0-2---:R-:W0:-:S04]  /*1230*/  DADD R8, R8, -UR18 ;  /* 0x8000001208087e29 */ /* 0x005e080008000000 */
[----:B------:R-:W-:-:S04]  /*1240*/  DADD R10, R10, -UR18 ;  /* 0x800000120a0a7e29 */ /* 0x000fc80008000000 */
        /* <DEDUP_REMOVED lines=18> */
[----:B------:R1:W2:-:S06]  /*1370*/  DFMA R22, R10, R6, 6.75539944105574400000e+15 ;  /* 0x433800000a16742b */ /* 0x00028c0000000006 */
[----:B0-----:R-:W-:Y:S01]  /*1380*/  LEA R25, R24, R21, 0x14 ;  /* 0x0000001518197211 */ /* 0x001fe200078ea0ff */
[----:B------:R-:W-:Y:S01]  /*1390*/  IMAD.MOV.U32 R24, RZ, RZ, R20 ;  /* 0x000000ffff187224 */ /* 0x000fe200078e0014 */
[----:B------:R-:W-:Y:S05]  /*13a0*/  @!P0 BRA `(.L_x_7859) ;  /* 0x000000e000008947 */ /* 0x000fea0003800000 */
[----:B-12---:R-:W-:Y:S01]  /*13b0*/  FSETP.GEU.FTZ.AND P0, PT, |R9|, 4.2275390625, PT ;  /* 0x408748000900780b */ /* 0x006fe20003f1e200 */
        /* <DEDUP_REMOVED lines=13> */
.L_x_7859:
[----:B-12---:R-:W-:Y:S05]  /*1490*/  BSYNC B1 ;  /* 0x0000000000017941 */ /* 0x006fea0003800000 */
.L_x_7858:
[----:B------:R-:W1:Y:S01]  /*14a0*/  DADD R6, R22, -6.75539944105574400000e+15 ;  /* 0xc338000016067429 */ /* 0x000e620000000000 */
[----:B------:R-:W-:Y:S01]  /*14b0*/  FSETP.GEU.FTZ.AND P0, PT, |R11|, 4.1917929649353027344, PT ;  /* 0x4086232b0b00780b */ /* 0x000fe20003f1e200 */
[----:B------:R-:W-:Y:S02]  /*14c0*/  BSSY B1, `(.L_x_7860) ;  /* 0x000001e000017945 */ /* 0x000fe40003800000 */
[----:B------:R-:W-:-:S04]  /*14d0*/  DADD R14, R24, R14 ;  /* 0x00000000180e7229 */ /* 0x000fc8000000000e */
        /* <DEDUP_REMOVED lines=22> */
[----:B------:R-:W-:-:S04]  /*1640*/  @!P0 SHF.R.S32.HI R11, RZ, 0x1, R4 ;  /* 0x00000001ff0b8819 */ /* 0x000fc80000011404 */
[----:B------:R-:W-:Y:S01]  /*1650*/  @!P0 LEA R7, R11, R7, 0x14 ;  /* 0x000000070b078211 */ /* 0x000fe200078ea0ff */
[----:B------:R-:W-:-:S05]  /*1660*/  @!P0 IMAD.IADD R10, R22, 0x1, -R11 ;  /* 0x00000001160a8824 */ /* 0x000fca00078e0a0b */
[----:B------:R-:W-:Y:S01]  /*1670*/  @!P0 LEA R11, R10, 0x3ff00000, 0x14 ;  /* 0x3ff000000a0b8811 */ /* 0x000fe200078ea0ff */
[----:B------:R-:W-:-:S06]  /*1680*/  @!P0 IMAD.MOV.U32 R10, RZ, RZ, RZ ;  /* 0x000000ffff0a8224 */ /* 0x000fcc00078e00ff */
[----:B------:R1:W2:-:S06]  /*1690*/  @!P0 DMUL R8, R6, R10 ;  /* 0x0000000a06088228 */ /* 0x00028c0000000000 */
.L_x_7861:
[----:B------:R-:W-:Y:S05]  /*16a0*/  BSYNC B1 ;  /* 0x0000000000017941 */ /* 0x000fea0003800000 */
.L_x_7860:
[----:B------:R-:W-:Y:S01]  /*16b0*/  IADD3 R27, R27, c[0x0][0x0], RZ ;  /* 0x000000001b1b7a10 */ /* 0x000fe20007ffe0ff */
[----:B--2---:R2:W3:-:S04]  /*16c0*/  DADD R14, R14, R8 ;  /* 0x000000000e0e7229 */ /* 0x0044c80000000008 */
[----:B-1----:R-:W-:-:S05]  /*16d0*/  IMAD.SHL.U32 R7, R27, 0x2, RZ ;  /* 0x000000021b077824 */ /* 0x002fca00078e00ff */
[----:B------:R-:W-:-:S13]  /*16e0*/  ISETP.GE.AND P0, PT, R7, R2, PT ;  /* 0x000000020700720c */ /* 0x000fda0003f06270 */
[----:B--23--:R-:W-:Y:S05]  /*16f0*/  @!P0 BRA `(.L_x_7862) ;  /* 0xfffffae000008947 */ /* 0x00cfea000383ffff */
.L_x_7857:
[----:B------:R-:W-:Y:S05]  /*1700*/  BSYNC B0 ;  /* 0x0000000000007941 */ /* 0x000fea0003800000 */
.L_x_7856:
[----:B------:R-:W1:Y:S01]  /*1710*/  S2R R7, SR_TID.X ;  /* 0x0000000000077919 */ /* 0x000e620000002100 */
[----:B------:R-:W-:Y:S01]  /*1720*/  BSSY B0, `(.L_x_7863) ;  /* 0x0000030000007945 */ /* 0x000fe20003800000 */
[----:B-1----:R-:W-:-:S05]  /*1730*/  IMAD.IADD R7, R2, 0x1, R7 ;  /* 0x0000000102077824 */ /* 0x002fca00078e0207 */
[----:B------:R-:W-:-:S13]  /*1740*/  ISETP.GE.AND P0, PT, R7, UR4, PT ;  /* 0x0000000407007c0c */ /* 0x000fda000bf06270 */
[----:B------:R-:W-:Y:S05]  /*1750*/  @P0 BRA `(.L_x_7864) ;  /* 0x000002c000000947 */ /* 0x000fea0003800000 */
.L_x_7867:
[----:B0-----:R-:W-:-:S05]  /*1760*/  IMAD.WIDE R20, R7, 0x8, R12 ;  /* 0x0000000807147825 */ /* 0x001fca00078e020c */
[----:B--2---:R-:W2:Y:S01]  /*1770*/  LDG.E.64 R8, [R20.64] ;  /* 0x0000001014087981 */ /* 0x004ea2000c1e1b00 */
[----:B------:R-:W-:Y:S01]  /*1780*/  IMAD.MOV.U32 R10, RZ, RZ, 0x652b82fe ;  /* 0x652b82feff0a7424 */ /* 0x000fe200078e00ff */
[----:B------:R-:W-:Y:S01]  /*1790*/  IADD3 R7, R7, c[0x0][0x0], RZ ;  /* 0x0000000007077a10 */ /* 0x000fe20007ffe0ff */
[----:B------:R-:W-:Y:S01]  /*17a0*/  IMAD.MOV.U32 R11, RZ, RZ, 0x3ff71547 ;  /* 0x3ff71547ff0b7424 */ /* 0x000fe200078e00ff */
[----:B------:R-:W-:Y:S01]  /*17b0*/  BSSY B1, `(.L_x_7865) ;  /* 0x0000024000017945 */ /* 0x000fe20003800000 */
[----:B------:R-:W-:Y:S01]  /*17c0*/  IMAD.MOV.U32 R24, RZ, RZ, 0x69ce2bdf ;  /* 0x69ce2bdfff187424 */ /* 0x000fe200078e00ff */
[----:B------:R-:W-:Y:S01]  /*17d0*/  ISETP.GE.AND P3, PT, R7, UR4, PT ;  /* 0x0000000407007c0c */ /* 0x000fe2000bf66270 */
[----:B------:R-:W-:Y:S01]  /*17e0*/  IMAD.MOV.U32 R25, RZ, RZ, 0x3e5ade15 ;  /* 0x3e5ade15ff197424 */ /* 0x000fe200078e00ff */
[----:B--2---:R-:W0:-:S06]  /*17f0*/  DADD R8, R8, -UR18 ;  /* 0x8000001208087e29 */ /* 0x004e0c0008000000 */
        /* <DEDUP_REMOVED lines=31> */
.L_x_7866:
[----:B------:R-:W-:Y:S05]  /*19f0*/  BSYNC B1 ;  /* 0x0000000000017941 */ /* 0x000fea0003800000 */
.L_x_7865:
[----:B-1----:R1:W2:Y:S01]  /*1a00*/  DADD R14, R18, R14 ;  /* 0x00000000120e7229 */ /* 0x0022a2000000000e */
[----:B------:R-:W-:Y:S05]  /*1a10*/  @!P3 BRA `(.L_x_7867) ;  /* 0xfffffd400000b947 */ /* 0x000fea000383ffff */
.L_x_7864:
[----:B------:R-:W-:Y:S05]  /*1a20*/  BSYNC B0 ;  /* 0x0000000000007941 */ /* 0x000fea0003800000 */
.L_x_7863:
[----:B--2---:R-:W-:Y:S01]  /*1a30*/  SHFL.DOWN PT, R7, R15, 0x10, 0x1f ;  /* 0x0a001f000f077f89 */ /* 0x004fe200000e0000 */
[----:B------:R-:W-:Y:S01]  /*1a40*/  ULDC UR4, c[0x0][0x0] ;  /* 0x0000000000047ab9 */ /* 0x000fe20000000800 */
[----:B------:R-:W-:Y:S01]  /*1a50*/  BSSY B0, `(.L_x_7868) ;  /* 0x000002f000007945 */ /* 0x000fe20003800000 */
[----:B------:R-:W-:Y:S01]  /*1a60*/  USHF.R.U32.HI UR4, URZ, 0x5, UR4 ;  /* 0x000000053f047899 */ /* 0x000fe20008011604 */
[----:B------:R-:W2:Y:S04]  /*1a70*/  SHFL.DOWN PT, R6, R14, 0x10, 0x1f ;  /* 0x0a001f000e067f89 */ /* 0x000ea800000e0000 */
[----:B-1----:R-:W1:Y:S04]  /*1a80*/  S2R R19, SR_TID.X ;  /* 0x0000000000137919 */ /* 0x002e680000002100 */
[----:B------:R-:W-:Y:S06]  /*1a90*/  BAR.SYNC.DEFER_BLOCKING 0x0 ;  /* 0x0000000000007b1d */ /* 0x000fec0000010000 */
[----:B--2---:R-:W2:Y:S01]  /*1aa0*/  DADD R6, R6, R14 ;  /* 0x0000000006067229 */ /* 0x004ea2000000000e */
[----:B-1----:R-:W-:-:S02]  /*1ab0*/  @!P2 SHF.R.S32.HI R2, RZ, 0x1f, R19 ;  /* 0x0000001fff02a819 */ /* 0x002fc40000011413 */
[----:B------:R-:W-:-:S04]  /*1ac0*/  ISETP.GE.AND P0, PT, R19, UR4, PT ;  /* 0x0000000413007c0c */ /* 0x000fc8000bf06270 */
[----:B0-2---:R-:W-:Y:S01]  /*1ad0*/  SHFL.DOWN PT, R9, R7, 0x8, 0x1f ;  /* 0x09001f0007097f89 */ /* 0x005fe200000e0000 */
[----:B------:R-:W-:-:S03]  /*1ae0*/  @!P2 LEA.HI R2, R2, R19, RZ, 0x5 ;  /* 0x000000130202a211 */ /* 0x000fc600078f28ff */
[----:B------:R-:W0:Y:S02]  /*1af0*/  SHFL.DOWN PT, R8, R6, 0x8, 0x1f ;  /* 0x09001f0006087f89 */ /* 0x000e2400000e0000 */
[----:B0-----:R0:W1:Y:S02]  /*1b00*/  DADD R8, R6, R8 ;  /* 0x0000000006087229 */ /* 0x0010640000000008 */
[----:B0-----:R-:W-:Y:S02]  /*1b10*/  @!P2 SHF.R.S32.HI R7, RZ, 0x5, R2 ;  /* 0x00000005ff07a819 */ /* 0x001fe40000011402 */
[----:B------:R-:W-:-:S03]  /*1b20*/  IADD3 R2, R19, 0x1f, RZ ;  /* 0x0000001f13027810 */ /* 0x000fc60007ffe0ff */
[----:B-1----:R-:W-:Y:S04]  /*1b30*/  SHFL.DOWN PT, R11, R9, 0x4, 0x1f ;  /* 0x08801f00090b7f89 */ /* 0x002fe800000e0000 */
[----:B------:R-:W0:Y:S02]  /*1b40*/  SHFL.DOWN PT, R10, R8, 0x4, 0x1f ;  /* 0x08801f00080a7f89 */ /* 0x000e2400000e0000 */
[----:B0-----:R-:W0:-:S07]  /*1b50*/  DADD R10, R8, R10 ;  /* 0x00000000080a7229 */ /* 0x001e0e000000000a */
[----:B0-----:R-:W-:Y:S04]  /*1b60*/  SHFL.DOWN PT, R13, R11, 0x2, 0x1f ;  /* 0x08401f000b0d7f89 */ /* 0x001fe800000e0000 */
[----:B------:R-:W0:Y:S02]  /*1b70*/  SHFL.DOWN PT, R12, R10, 0x2, 0x1f ;  /* 0x08401f000a0c7f89 */ /* 0x000e2400000e0000 */
[----:B0-----:R0:W1:Y:S02]  /*1b80*/  DADD R12, R10, R12 ;  /* 0x000000000a0c7229 */ /* 0x001064000000000c */
[----:B0-----:R-:W-:-:S05]  /*1b90*/  CS2R R10, SRZ ;  /* 0x00000000000a7805 */ /* 0x001fca000001ff00 */
[----:B-1----:R-:W-:Y:S04]  /*1ba0*/  SHFL.DOWN PT, R15, R13, 0x1, 0x1f ;  /* 0x08201f000d0f7f89 */ /* 0x002fe800000e0000 */
[----:B------:R-:W0:Y:S02]  /*1bb0*/  SHFL.DOWN PT, R14, R12, 0x1, 0x1f ;  /* 0x08201f000c0e7f89 */ /* 0x000e2400000e0000 */
[----:B0-----:R-:W0:-:S07]  /*1bc0*/  DADD R14, R12, R14 ;  /* 0x000000000c0e7229 */ /* 0x001e0e000000000e */
[----:B0-----:R0:W-:Y:S04]  /*1bd0*/  @!P2 STS.64 [R7.X8], R14 ;  /* 0x0000000e0700a388 */ /* 0x0011e80000008a00 */
[----:B------:R-:W-:Y:S06]  /*1be0*/  BAR.SYNC.DEFER_BLOCKING 0x0 ;  /* 0x0000000000007b1d */ /* 0x000fec0000010000 */
[----:B------:R0:W1:Y:S01]  /*1bf0*/  @!P0 LDS.64 R10, [R3] ;  /* 0x00000000030a8984 */ /* 0x0000620000000a00 */
[----:B------:R-:W-:-:S13]  /*1c00*/  ISETP.GT.U32.AND P0, PT, R2, 0x3e, PT ;  /* 0x0000003e0200780c */ /* 0x000fda0003f04070 */
[----:B------:R-:W-:Y:S05]  /*1c10*/  @P0 BRA `(.L_x_7869) ;  /* 0x0000012000000947 */ /* 0x000fea0003800000 */
[----:B0-----:R-:W-:Y:S05]  /*1c20*/  BRA.DIV ~URZ, `(.L_x_7870) ;  /* 0x000023127f007947 */ /* 0x001fea000b800000 */
[----:B-1----:R0:W1:Y:S02]  /*1c30*/  SHFL.DOWN PT, R3, R11, 0x10, 0x1f ;  /* 0x0a001f000b037f89 */ /* 0x00206400000e0000 */
.L_x_7903:
[----:B------:R-:W-:Y:S05]  /*1c40*/  BRA.DIV ~URZ, `(.L_x_7871) ;  /* 0x000023727f007947 */ /* 0x000fea000b800000 */
[----:B------:R-:W2:Y:S02]  /*1c50*/  SHFL.DOWN PT, R2, R10, 0x10, 0x1f ;  /* 0x0a001f000a027f89 */ /* 0x000ea400000e0000 */
[----:B-12---:R-:W1:-:S07]  /*1c60*/  DADD R2, R10, R2 ;  /* 0x000000000a027229 */ /* 0x006e4e0000000002 */
        /* <DEDUP_REMOVED lines=11> */
.L_x_7904:
[----:B--2---:R-:W-:-:S06]  /*1d20*/  IMAD.MOV.U32 R2, RZ, RZ, R4 ;  /* 0x000000ffff027224 */ /* 0x004fcc00078e0004 */
[----:B01----:R0:W1:-:S06]  /*1d30*/  DADD R10, R2, R10 ;  /* 0x00000000020a7229 */ /* 0x00304c000000000a */
.L_x_7869:
[----:B0-----:R-:W-:Y:S05]  /*1d40*/  BSYNC B0 ;  /* 0x0000000000007941 */ /* 0x001fea0003800000 */
.L_x_7868:
[----:B------:R-:W0:Y:S01]  /*1d50*/  S2R R6, SR_TID.X ;  /* 0x0000000000067919 */ /* 0x000e220000002100 */
[----:B------:R-:W-:Y:S01]  /*1d60*/  WARPSYNC 0xffffffff ;  /* 0xffffffff00007948 */ /* 0x000fe20003800000 */
[----:B0-----:R-:W-:-:S13]  /*1d70*/  ISETP.NE.AND P0, PT, R6, RZ, PT ;  /* 0x000000ff0600720c */ /* 0x001fda0003f05270 */
[----:B-1----:R0:W-:Y:S02]  /*1d80*/  @!P0 STS.64 [RZ], R10 ;  /* 0x0000000aff008388 */ /* 0x0021e40000000a00 */
[----:B------:R-:W-:Y:S06]  /*1d90*/  BAR.SYNC.DEFER_BLOCKING 0x0 ;  /* 0x0000000000007b1d */ /* 0x000fec0000010000 */
[----:B------:R-:W-:Y:S02]  /*1da0*/  ULDC UR4, c[0x0][0x160] ;  /* 0x0000580000047ab9 */ /* 0x000fe40000000800 */
[----:B------:R-:W-:-:S04]  /*1db0*/  ULEA UR4, UR10, UR4, 0x3 ;  /* 0x000000040a047291 */ /* 0x000fc8000f8e183f */
[----:B------:R-:W-:-:S06]  /*1dc0*/  ULOP3.LUT UR4, UR4, 0x8, URZ, 0xc0, !UPT ;  /* 0x0000000804047892 */ /* 0x000fcc000f8ec03f */
[----:B------:R-:W-:-:S05]  /*1dd0*/  IMAD.U32 R4, RZ, RZ, UR4 ;  /* 0x00000004ff047e24 */ /* 0x000fca000f8e00ff */
[----:B------:R-:W-:Y:S01]  /*1de0*/  SHF.R.U64 R4, R4, 0x3, RZ ;  /* 0x0000000304047819 */ /* 0x000fe200000012ff */
[----:B------:R-:W1:Y:S03]  /*1df0*/  LDS.64 R2, [RZ] ;  /* 0x00000000ff027984 */ /* 0x000e660000000a00 */
[----:B------:R-:W-:Y:S01]  /*1e00*/  ISETP.NE.AND P0, PT, R4, UR14, PT ;  /* 0x0000000e04007c0c */ /* 0x000fe2000bf05270 */
[----:B-1----:R1:W2:Y:S08]  /*1e10*/  R2UR UR20, R2 ;  /* 0x00000000021473c2 */ /* 0x0022b000000e0000 */
[----:B------:R1:W3:Y:S04]  /*1e20*/  R2UR UR21, R3 ;  /* 0x00000000031573c2 */ /* 0x0002e800000e0000 */
[----:B-123--:R-:W-:Y:S05]  /*1e30*/  @!P0 BRA `(.L_x_7872) ;  /* 0x0000055000008947 */ /* 0x00efea0003800000 */
[----:B------:R-:W-:-:S13]  /*1e40*/  ISETP.GE.AND P0, PT, R6, c[0x0][0x170], PT ;  /* 0x00005c0006007a0c */ /* 0x000fda0003f06270 */
[----:B------:R-:W-:Y:S05]  /*1e50*/  @P0 EXIT ;  /* 0x000000000000094d */ /* 0x000fea0003800000 */
[----:B------:R-:W-:Y:S02]  /*1e60*/  IMAD.MOV.U32 R0, RZ, RZ, R6 ;  /* 0x000000ffff007224 */ /* 0x000fe400078e0006 */
.L_x_7877:
[----:B------:R-:W-:Y:S01]  /*1e70*/  MOV R8, UR6 ;  /* 0x0000000600087c02 */ /* 0x000fe20008000f00 */
[----:B------:R-:W-:-:S04]  /*1e80*/  IMAD.U32 R9, RZ, RZ, UR9 ;  /* 0x00000009ff097e24 */ /* 0x000fc8000f8e00ff */
[----:B------:R-:W-:-:S05]  /*1e90*/  IMAD.WIDE R8, R0, 0x8, R8 ;  /* 0x0000000800087825 */ /* 0x000fca00078e0208 */
[----:B01----:R1:W2:Y:S01]  /*1ea0*/  LDG.E.64 R2, [R8.64] ;  /* 0x0000001008027981 */ /* 0x0032a2000c1e1b00 */
[----:B------:R-:W-:Y:S01]  /*1eb0*/  IMAD.MOV.U32 R4, RZ, RZ, 0x652b82fe ;  /* 0x652b82feff047424 */ /* 0x000fe200078e00ff */
[----:B------:R-:W-:Y:S01]  /*1ec0*/  BSSY B0, `(.L_x_7873) ;  /* 0x0000030000007945 */ /* 0x000fe20003800000 */
[----:B------:R-:W-:Y:S02]  /*1ed0*/  IMAD.MOV.U32 R5, RZ, RZ, 0x3ff71547 ;  /* 0x3ff71547ff057424 */ /* 0x000fe400078e00ff */
[----:B------:R-:W-:Y:S02]  /*1ee0*/  IMAD.MOV.U32 R12, RZ, RZ, 0x69ce2bdf ;  /* 0x69ce2bdfff0c7424 */ /* 0x000fe400078e00ff */
[----:B------:R-:W-:Y:S01]  /*1ef0*/  IMAD.MOV.U32 R13, RZ, RZ, 0x3e5ade15 ;  /* 0x3e5ade15ff0d7424 */ /* 0x000fe200078e00ff */
[----:B-1----:R-:W1:Y:S01]  /*1f00*/  MUFU.RCP64H R9, UR21 ;  /* 0x0000001500097d08 */ /* 0x002e620008001800 */
[----:B------:R-:W-:Y:S01]  /*1f10*/  MOV R8, 0x1 ;  /* 0x0000000100087802 */ /* 0x000fe20000000f00 */
[----:B--2---:R-:W2:-:S06]  /*1f20*/  DADD R2, R2, -UR18 ;  /* 0x8000001202027e29 */ /* 0x004e8c0008000000 */
[----:B--2---:R-:W2:-:S04]  /*1f30*/  DFMA R4, R2, R4, 6.75539944105574400000e+15 ;  /* 0x433800000204742b */ /* 0x004e880000000004 */
[----:B------:R-:W-:Y:S02]  /*1f40*/  FSETP.GEU.FTZ.AND P0, PT, |R3|, 4.1917929649353027344, PT ;  /* 0x4086232b0300780b */ /* 0x000fe40003f1e200 */
[----:B--2---:R-:W2:-:S06]  /*1f50*/  DADD R6, R4, -6.75539944105574400000e+15 ;  /* 0xc338000004067429 */ /* 0x004e8c0000000000 */
[----:B0-2---:R-:W0:-:S06]  /*1f60*/  DFMA R10, R6, c[0x2][0x8], R2 ;  /* 0x00800200060a7a2b */ /* 0x005e0c0000000002 */
[----:B0-----:R-:W0:-:S06]  /*1f70*/  DFMA R6, R6, c[0x2][0x10], R10 ;  /* 0x0080040006067a2b */ /* 0x001e0c000000000a */
[C---:B0-----:R0:W2:Y:S02]  /*1f80*/  DFMA R10, R6.reuse, R12, c[0x2][0x18] ;  /* 0x00800600060a762b */ /* 0x0410a4000000000c */
[----:B0-----:R-:W-:Y:S02]  /*1f90*/  IMAD.U32 R12, RZ, RZ, UR20 ;  /* 0x00000014ff0c7e24 */ /* 0x001fe4000f8e00ff */
[----:B------:R-:W-:Y:S02]  /*1fa0*/  IMAD.U32 R13, RZ, RZ, UR21 ;  /* 0x00000015ff0d7e24 */ /* 0x000fe4000f8e00ff */
[----:B--2---:R-:W0:-:S04]  /*1fb0*/  DFMA R10, R6, R10, c[0x2][0x20] ;  /* 0x00800800060a762b */ /* 0x004e08000000000a */
[----:B-1----:R-:W1:-:S04]  /*1fc0*/  DFMA R12, R8, -R12, 1 ;  /* 0x3ff00000080c742b */ /* 0x002e48000000080c */
[----:B0-----:R-:W0:-:S04]  /*1fd0*/  DFMA R10, R6, R10, c[0x2][0x28] ;  /* 0x00800a00060a762b */ /* 0x001e08000000000a */
[----:B-1----:R-:W1:-:S04]  /*1fe0*/  DFMA R12, R12, R12, R12 ;  /* 0x0000000c0c0c722b */ /* 0x002e48000000000c */
[----:B0-----:R-:W0:-:S04]  /*1ff0*/  DFMA R10, R6, R10, c[0x2][0x30] ;  /* 0x00800c00060a762b */ /* 0x001e08000000000a */
[----:B-1----:R1:W-:Y:S02]  /*2000*/  DFMA R12, R8, R12, R8 ;  /* 0x0000000c080c722b */ /* 0x0023e40000000008 */
[----:B-1----:R-:W-:Y:S02]  /*2010*/  IMAD.U32 R8, RZ, RZ, UR20 ;  /* 0x00000014ff087e24 */ /* 0x002fe4000f8e00ff */
[----:B0-----:R-:W0:Y:S01]  /*2020*/  DFMA R10, R6, R10, c[0x2][0x38] ;  /* 0x00800e00060a762b */ /* 0x001e22000000000a */
[----:B------:R-:W-:-:S05]  /*2030*/  IMAD.U32 R9, RZ, RZ, UR21 ;  /* 0x00000015ff097e24 */ /* 0x000fca000f8e00ff */
[----:B0-----:R-:W0:-:S06]  /*2040*/  DFMA R10, R6, R10, c[0x2][0x40] ;  /* 0x00801000060a762b */ /* 0x001e0c000000000a */
[----:B0-----:R-:W0:-:S06]  /*2050*/  DFMA R10, R6, R10, c[0x2][0x48] ;  /* 0x00801200060a762b */ /* 0x001e0c000000000a */
[----:B0-----:R-:W0:-:S06]  /*2060*/  DFMA R10, R6, R10, c[0x2][0x50] ;  /* 0x00801400060a762b */ /* 0x001e0c000000000a */
[----:B0-----:R-:W0:-:S06]  /*2070*/  DFMA R10, R6, R10, c[0x2][0x58] ;  /* 0x00801600060a762b */ /* 0x001e0c000000000a */
[----:B0-----:R-:W0:-:S06]  /*2080*/  DFMA R10, R6, R10, 1 ;  /* 0x3ff00000060a742b */ /* 0x001e0c000000000a */
[----:B0-----:R-:W-:-:S04]  /*2090*/  DFMA R10, R6, R10, 1 ;  /* 0x3ff00000060a742b */ /* 0x001fc8000000000a */
[----:B------:R-:W0:-:S06]  /*20a0*/  DFMA R6, R12, -R8, 1 ;  /* 0x3ff000000c06742b */ /* 0x000e0c0000000808 */
[----:B0-----:R0:W1:Y:S01]  /*20b0*/  DFMA R6, R12, R6, R12 ;  /* 0x000000060c06722b */ /* 0x001062000000000c */
[----:B------:R-:W-:Y:S02]  /*20c0*/  IMAD R9, R4, 0x100000, R11 ;  /* 0x0010000004097824 */ /* 0x000fe400078e020b */
[----:B------:R-:W-:Y:S01]  /*20d0*/  IMAD.MOV.U32 R8, RZ, RZ, R10 ;  /* 0x000000ffff087224 */ /* 0x000fe200078e000a */
[----:B------:R-:W-:Y:S05]  /*20e0*/  @!P0 BRA `(.L_x_7874) ;  /* 0x000000d000008947 */ /* 0x000fea0003800000 */
[----:B01----:R-:W-:Y:S01]  /*20f0*/  FSETP.GEU.FTZ.AND P0, PT, |R3|, 4.2275390625, PT ;  /* 0x408748000300780b */ /* 0x003fe20003f1e200 */
[----:B------:R-:W-:-:S04]  /*2100*/  DADD R8, R2, +INF ;  /* 0x7ff0000002087429 */ /* 0x000fc80000000000 */
[----:B------:R-:W0:-:S06]  /*2110*/  DSETP.GEU.AND P1, PT, R2, RZ, PT ;  /* 0x000000ff0200722a */ /* 0x000e0c0003f2e000 */
[----:B0-----:R-:W-:Y:S02]  /*2120*/  FSEL R8, R8, RZ, P1 ;  /* 0x000000ff08087208 */ /* 0x001fe40000800000 */
[----:B------:R-:W-:Y:S01]  /*2130*/  @!P0 LEA.HI R5, R4, R4, RZ, 0x1 ;  /* 0x0000000404058211 */ /* 0x000fe200078f08ff */
[----:B------:R-:W-:Y:S01]  /*2140*/  @!P0 IMAD.MOV.U32 R2, RZ, RZ, R10 ;  /* 0x000000ffff028224 */ /* 0x000fe200078e000a */
[----:B------:R-:W-:Y:S02]  /*2150*/  FSEL R9, R9, RZ, P1 ;  /* 0x000000ff09097208 */ /* 0x000fe40000800000 */
[----:B------:R-:W-:-:S05]  /*2160*/  @!P0 SHF.R.S32.HI R5, RZ, 0x1, R5 ;  /* 0x00000001ff058819 */ /* 0x000fca0000011405 */
[----:B------:R-:W-:Y:S02]  /*2170*/  @!P0 IMAD.IADD R4, R4, 0x1, -R5 ;  /* 0x0000000104048824 */ /* 0x000fe400078e0a05 */
[----:B------:R-:W-:-:S03]  /*2180*/  @!P0 IMAD R3, R5, 0x100000, R11 ;  /* 0x0010000005038824 */ /* 0x000fc600078e020b */
[----:B------:R-:W-:Y:S02]  /*2190*/  @!P0 LEA R5, R4, 0x3ff00000, 0x14 ;  /* 0x3ff0000004058811 */ /* 0x000fe400078ea0ff */
[----:B------:R-:W-:-:S06]  /*21a0*/  @!P0 MOV R4, RZ ;  /* 0x000000ff00048202 */ /* 0x000fcc0000000f00 */
[----:B------:R0:W1:-:S06]  /*21b0*/  @!P0 DMUL R8, R2, R4 ;  /* 0x0000000402088228 */ /* 0x00004c0000000000 */
.L_x_7874:
[----:B01----:R-:W-:Y:S05]  /*21c0*/  BSYNC B0 ;  /* 0x0000000000007941 */ /* 0x003fea0003800000 */
.L_x_7873:
[----:B------:R-:W-:Y:S01]  /*21d0*/  IMAD.MOV.U32 R4, RZ, RZ, R8 ;  /* 0x000000ffff047224 */ /* 0x000fe200078e0008 */
[----:B------:R-:W-:Y:S01]  /*21e0*/  FSETP.GEU.AND P4, PT, |R9|, 6.5827683646048100446e-37, PT ;  /* 0x036000000900780b */ /* 0x000fe20003f8e200 */
[----:B------:R-:W-:Y:S01]  /*21f0*/  IMAD.MOV.U32 R5, RZ, RZ, R9 ;  /* 0x000000ffff057224 */ /* 0x000fe200078e0009 */
[----:B------:R-:W-:Y:S05]  /*2200*/  BSSY B0, `(.L_x_7875) ;  /* 0x0000015000007945 */ /* 0x000fea0003800000 */
[----:B------:R-:W0:-:S06]  /*2210*/  DMUL R2, R6, R4 ;  /* 0x0000000406027228 */ /* 0x000e0c0000000000 */
[----:B0-----:R-:W0:-:S06]  /*2220*/  DFMA R4, R2, -UR20, R4 ;  /* 0x8000001402047c2b */ /* 0x001e0c0008000004 */
[----:B0-----:R0:W1:Y:S02]  /*2230*/  DFMA R2, R6, R4, R2 ;  /* 0x000000040602722b */ /* 0x0010640000000002 */
[----:B0-----:R-:W-:Y:S02]  /*2240*/  SHF.R.S32.HI R6, RZ, 0x1f, R0 ;  /* 0x0000001fff067819 */ /* 0x001fe40000011400 */
[C---:B------:R-:W-:Y:S02]  /*2250*/  IADD3 R5, P2, R0.reuse, UR10, RZ ;  /* 0x0000000a00057c10 */ /* 0x040fe4000ff5e0ff */
[----:B------:R-:W-:Y:S02]  /*2260*/  IADD3 R0, R0, c[0x0][0x0], RZ ;  /* 0x0000000000007a10 */ /* 0x000fe40007ffe0ff */
[----:B------:R-:W-:Y:S02]  /*2270*/  LEA R4, P3, R5, c[0x0][0x160], 0x3 ;  /* 0x0000580005047a11 */ /* 0x000fe400078618ff */
[----:B-1----:R-:W-:Y:S01]  /*2280*/  FFMA R7, RZ, UR21, R3 ;  /* 0x00000015ff077c23 */ /* 0x002fe20008000003 */
[----:B------:R-:W-:-:S02]  /*2290*/  IADD3.X R6, R6, UR8, RZ, P2, !PT ;  /* 0x0000000806067c10 */ /* 0x000fc400097fe4ff */
[----:B------:R-:W-:Y:S02]  /*22a0*/  ISETP.GE.AND P1, PT, R0, c[0x0][0x170], PT ;  /* 0x00005c0000007a0c */ /* 0x000fe40003f26270 */
[----:B------:R-:W-:Y:S02]  /*22b0*/  FSETP.GT.AND P0, PT, |R7|, 1.469367938527859385e-39, PT ;  /* 0x001000000700780b */ /* 0x000fe40003f04200 */
[----:B------:R-:W-:-:S11]  /*22c0*/  LEA.HI.X R5, R5, c[0x0][0x164], R6, 0x3, P3 ;  /* 0x0000590005057a11 */ /* 0x000fd600018f1c06 */
[----:B------:R-:W-:Y:S05]  /*22d0*/  @P0 BRA P4, `(.L_x_7876) ;  /* 0x0000007000000947 */ /* 0x000fea0002000000 */
[----:B------:R-:W-:Y:S01]  /*22e0*/  IMAD.U32 R3, RZ, RZ, UR21 ;  /* 0x00000015ff037e24 */ /* 0x000fe2000f8e00ff */
[----:B------:R-:W-:Y:S01]  /*22f0*/  MOV R28, 0x2350 ;  /* 0x00002350001c7802 */ /* 0x000fe20000000f00 */
[----:B------:R-:W-:Y:S02]  /*2300*/  IMAD.U32 R15, RZ, RZ, UR21 ;  /* 0x00000015ff0f7e24 */ /* 0x000fe4000f8e00ff */
[----:B------:R-:W-:Y:S02]  /*2310*/  IMAD.U32 R14, RZ, RZ, UR20 ;  /* 0x00000014ff0e7e24 */ /* 0x000fe4000f8e00ff */
[----:B------:R-:W-:Y:S02]  /*2320*/  IMAD.U32 R2, RZ, RZ, UR20 ;  /* 0x00000014ff027e24 */ /* 0x000fe4000f8e00ff */
[----:B------:R-:W-:Y:S02]  /*2330*/  IMAD.MOV.U32 R15, RZ, RZ, R3 ;  /* 0x000000ffff0f7224 */ /* 0x000fe400078e0003 */
[----:B------:R-:W-:Y:S05]  /*2340*/  CALL.REL.NOINC `($__internal_85_$__cuda_sm20_div_rn_f64_full) ;  /* 0x000020a000007944 */ /* 0x000fea0003c00000 */
.L_x_7876:
[----:B------:R-:W-:Y:S05]  /*2350*/  BSYNC B0 ;  /* 0x0000000000007941 */ /* 0x000fea0003800000 */
.L_x_7875:
[----:B------:R0:W-:Y:S01]  /*2360*/  STG.E.64 [R4.64], R2 ;  /* 0x0000000204007986 */ /* 0x0001e2000c101b10 */
[----:B------:R-:W-:Y:S05]  /*2370*/  @!P1 BRA `(.L_x_7877) ;  /* 0xfffffaf000009947 */ /* 0x000fea000383ffff */
[----:B------:R-:W-:Y:S05]  /*2380*/  EXIT ;  /* 0x000000000000794d */ /* 0x000fea0003800000 */
.L_x_7872:
[----:B------:R-:W-:-:S13]  /*2390*/  ISETP.NE.AND P0, PT, RZ, UR14, PT ;  /* 0x0000000eff007c0c */ /* 0x000fda000bf05270 */
[----:B------:R-:W-:Y:S05]  /*23a0*/  @!P0 BRA `(.L_x_7878) ;  /* 0x000005e000008947 */ /* 0x000fea0003800000 */
[----:B------:R-:W-:Y:S01]  /*23b0*/  ULDC UR7, c[0x0][0x170] ;  /* 0x00005c0000077ab9 */ /* 0x000fe20000000800 */
[----:B------:R-:W-:Y:S01]  /*23c0*/  BSSY B0, `(.L_x_7879) ;  /* 0x000004e000007945 */ /* 0x000fe20003800000 */
[----:B------:R-:W-:-:S06]  /*23d0*/  UIADD3 UR7, UR14, UR7, URZ ;  /* 0x000000070e077290 */ /* 0x000fcc000fffe03f */
[----:B------:R-:W-:-:S04]  /*23e0*/  ISETP.GE.AND P0, PT, R6, UR7, PT ;  /* 0x0000000706007c0c */ /* 0x000fc8000bf06270 */
[----:B------:R-:W-:-:S13]  /*23f0*/  ISETP.LT.OR P0, PT, R6, UR14, P0 ;  /* 0x0000000e06007c0c */ /* 0x000fda0008701670 */
[----:B------:R-:W-:Y:S05]  /*2400*/  @P0 BRA `(.L_x_7880) ;  /* 0x0000049000000947 */ /* 0x000fea0003800000 */
[----:B------:R-:W2:Y:S01]  /*2410*/  LDG.E.64 R2, [R16.64] ;  /* 0x0000001010027981 */ /* 0x000ea2000c1e1b00 */
[----:B------:R-:W-:Y:S01]  /*2420*/  HFMA2.MMA R6, -RZ, RZ, 1323, -4.565715789794921875e-05 ;  /* 0x652b82feff067435 */ /* 0x000fe200000001ff */
[----:B------:R-:W-:Y:S01]  /*2430*/  IMAD.MOV.U32 R7, RZ, RZ, 0x3ff71547 ;  /* 0x3ff71547ff077424 */ /* 0x000fe200078e00ff */
[----:B------:R-:W-:Y:S01]  /*2440*/  BSSY B1, `(.L_x_7881) ;  /* 0x000002e000017945 */ /* 0x000fe20003800000 */
[----:B------:R-:W-:Y:S02]  /*2450*/  IMAD.MOV.U32 R12, RZ, RZ, 0x69ce2bdf ;  /* 0x69ce2bdfff0c7424 */ /* 0x000fe400078e00ff */
[----:B------:R-:W-:Y:S02]  /*2460*/  IMAD.MOV.U32 R13, RZ, RZ, 0x3e5ade15 ;  /* 0x3e5ade15ff0d7424 */ /* 0x000fe400078e00ff */
[----:B------:R-:W-:Y:S02]  /*2470*/  IMAD.U32 R14, RZ, RZ, UR20 ;  /* 0x00000014ff0e7e24 */ /* 0x000fe4000f8e00ff */
[----:B------:R-:W-:Y:S01]  /*2480*/  IMAD.U32 R15, RZ, RZ, UR21 ;  /* 0x00000015ff0f7e24 */ /* 0x000fe2000f8e00ff */
[----:B--2---:R-:W1:-:S06]  /*2490*/  DADD R2, R2, -UR18 ;  /* 0x8000001202027e29 */ /* 0x004e4c0008000000 */
[----:B-1----:R-:W1:-:S04]  /*24a0*/  DFMA R6, R2, R6, 6.75539944105574400000e+15 ;  /* 0x433800000206742b */ /* 0x002e480000000006 */
[----:B------:R-:W-:Y:S02]  /*24b0*/  FSETP.GEU.FTZ.AND P0, PT, |R3|, 4.1917929649353027344, PT ;  /* 0x4086232b0300780b */ /* 0x000fe40003f1e200 */
[----:B-1----:R-:W1:-:S06]  /*24c0*/  DADD R8, R6, -6.75539944105574400000e+15 ;  /* 0xc338000006087429 */ /* 0x002e4c0000000000 */
[----:B01----:R-:W0:-:S06]  /*24d0*/  DFMA R10, R8, c[0x2][0x8], R2 ;  /* 0x00800200080a7a2b */ /* 0x003e0c0000000002 */
[----:B0-----:R-:W0:-:S06]  /*24e0*/  DFMA R8, R8, c[0x2][0x10], R10 ;  /* 0x0080040008087a2b */ /* 0x001e0c000000000a */
[----:B0-----:R-:W0:-:S06]  /*24f0*/  DFMA R10, R8, R12, c[0x2][0x18] ;  /* 0x00800600080a762b */ /* 0x001e0c000000000c */
[----:B0-----:R-:W0:-:S06]  /*2500*/  DFMA R10, R8, R10, c[0x2][0x20] ;  /* 0x00800800080a762b */ /* 0x001e0c000000000a */
[----:B0-----:R-:W0:-:S06]  /*2510*/  DFMA R10, R8, R10, c[0x2][0x28] ;  /* 0x00800a00080a762b */ /* 0x001e0c000000000a */
[----:B0-----:R-:W0:-:S06]  /*2520*/  DFMA R10, R8, R10, c[0x2][0x30] ;  /* 0x00800c00080a762b */ /* 0x001e0c000000000a */
[C---:B0-----:R0:W1:Y:S02]  /*2530*/  DFMA R12, R8.reuse, R10, c[0x2][0x38] ;  /* 0x00800e00080c762b */ /* 0x041064000000000a */
[----:B0-----:R-:W-:Y:S02]  /*2540*/  IMAD.MOV.U32 R10, RZ, RZ, 0x1 ;  /* 0x00000001ff0a7424 */ /* 0x001fe400078e00ff */
[----:B------:R-:W0:Y:S02]  /*2550*/  MUFU.RCP64H R11, UR21 ;  /* 0x00000015000b7d08 */ /* 0x000e240008001800 */
[----:B-1----:R-:W1:-:S06]  /*2560*/  DFMA R12, R8, R12, c[0x2][0x40] ;  /* 0x00801000080c762b */ /* 0x002e4c000000000c */
[----:B-1----:R-:W1:-:S06]  /*2570*/  DFMA R12, R8, R12, c[0x2][0x48] ;  /* 0x00801200080c762b */ /* 0x002e4c000000000c */
[----:B-1----:R-:W1:-:S04]  /*2580*/  DFMA R12, R8, R12, c[0x2][0x50] ;  /* 0x00801400080c762b */ /* 0x002e48000000000c */
[----:B0-----:R-:W0:-:S04]  /*2590*/  DFMA R14, R10, -R14, 1 ;  /* 0x3ff000000a0e742b */ /* 0x001e08000000080e */
[----:B-1----:R-:W1:-:S04]  /*25a0*/  DFMA R12, R8, R12, c[0x2][0x58] ;  /* 0x00801600080c762b */ /* 0x002e48000000000c */
[----:B0-----:R-:W0:-:S04]  /*25b0*/  DFMA R14, R14, R14, R14 ;  /* 0x0000000e0e0e722b */ /* 0x001e08000000000e */
[----:B-1----:R-:W1:-:S04]  /*25c0*/  DFMA R12, R8, R12, 1 ;  /* 0x3ff00000080c742b */ /* 0x002e48000000000c */
[----:B0-----:R0:W2:Y:S02]  /*25d0*/  DFMA R10, R10, R14, R10 ;  /* 0x0000000e0a0a722b */ /* 0x0010a4000000000a */
[----:B0-----:R-:W-:Y:S01]  /*25e0*/  IMAD.U32 R14, RZ, RZ, UR20 ;  /* 0x00000014ff0e7e24 */ /* 0x001fe2000f8e00ff */
[----:B------:R-:W-:Y:S01]  /*25f0*/  MOV R15, UR21 ;  /* 0x00000015000f7c02 */ /* 0x000fe20008000f00 */
[----:B-1----:R-:W-:-:S05]  /*2600*/  DFMA R12, R8, R12, 1 ;  /* 0x3ff00000080c742b */ /* 0x002fca000000000c */
[----:B--2---:R-:W0:-:S06]  /*2610*/  DFMA R8, R10, -R14, 1 ;  /* 0x3ff000000a08742b */ /* 0x004e0c000000080e */
        /* <DEDUP_REMOVED lines=16> */
.L_x_7882:
[----:B-1----:R-:W-:Y:S05]  /*2720*/  BSYNC B1 ;  /* 0x0000000000017941 */ /* 0x002fea0003800000 */
.L_x_7881:
[----:B------:R-:W-:Y:S01]  /*2730*/  IMAD.MOV.U32 R6, RZ, RZ, R8 ;  /* 0x000000ffff067224 */ /* 0x000fe200078e0008 */
[----:B------:R-:W-:Y:S01]  /*2740*/  FSETP.GEU.AND P3, PT, |R9|, 6.5827683646048100446e-37, PT ;  /* 0x036000000900780b */ /* 0x000fe20003f6e200 */
[----:B------:R-:W-:Y:S01]  /*2750*/  IMAD.MOV.U32 R7, RZ, RZ, R9 ;  /* 0x000000ffff077224 */ /* 0x000fe200078e0009 */
[----:B------:R-:W-:Y:S01]  /*2760*/  IADD3 R5, P1, R5, UR10, RZ ;  /* 0x0000000a05057c10 */ /* 0x000fe2000ff3e0ff */
[----:B------:R-:W-:Y:S03]  /*2770*/  BSSY B1, `(.L_x_7883) ;  /* 0x0000011000017945 */ /* 0x000fe60003800000 */
[----:B------:R-:W-:Y:S01]  /*2780*/  LEA R4, P2, R5, c[0x0][0x160], 0x3 ;  /* 0x0000580005047a11 */ /* 0x000fe200078418ff */
[----:B0-----:R-:W0:Y:S01]  /*2790*/  DMUL R2, R10, R6 ;  /* 0x000000060a027228 */ /* 0x001e220000000000 */
[----:B------:R-:W-:-:S04]  /*27a0*/  IADD3.X R0, R0, UR8, RZ, P1, !PT ;  /* 0x0000000800007c10 */ /* 0x000fc80008ffe4ff */
[----:B------:R-:W-:Y:S01]  /*27b0*/  LEA.HI.X R5, R5, c[0x0][0x164], R0, 0x3, P2 ;  /* 0x0000590005057a11 */ /* 0x000fe200010f1c00 */
[----:B0-----:R-:W0:-:S06]  /*27c0*/  DFMA R6, R2, -UR20, R6 ;  /* 0x8000001402067c2b */ /* 0x001e0c0008000006 */
[----:B0-----:R-:W0:-:S10]  /*27d0*/  DFMA R2, R6, R10, R2 ;  /* 0x0000000a0602722b */ /* 0x001e140000000002 */
[----:B0-----:R-:W-:-:S05]  /*27e0*/  FFMA R6, RZ, UR21, R3 ;  /* 0x00000015ff067c23 */ /* 0x001fca0008000003 */
[----:B------:R-:W-:-:S13]  /*27f0*/  FSETP.GT.AND P0, PT, |R6|, 1.469367938527859385e-39, PT ;  /* 0x001000000600780b */ /* 0x000fda0003f04200 */
[----:B------:R-:W-:Y:S05]  /*2800*/  @P0 BRA P3, `(.L_x_7884) ;  /* 0x0000007000000947 */ /* 0x000fea0001800000 */
[----:B------:R-:W-:Y:S01]  /*2810*/  IMAD.U32 R3, RZ, RZ, UR21 ;  /* 0x00000015ff037e24 */ /* 0x000fe2000f8e00ff */
[----:B------:R-:W-:Y:S01]  /*2820*/  MOV R14, UR20 ;  /* 0x00000014000e7c02 */ /* 0x000fe20008000f00 */
[----:B------:R-:W-:Y:S01]  /*2830*/  IMAD.U32 R15, RZ, RZ, UR21 ;  /* 0x00000015ff0f7e24 */ /* 0x000fe2000f8e00ff */
[----:B------:R-:W-:Y:S01]  /*2840*/  MOV R28, 0x2880 ;  /* 0x00002880001c7802 */ /* 0x000fe20000000f00 */
[----:B------:R-:W-:Y:S02]  /*2850*/  IMAD.U32 R2, RZ, RZ, UR20 ;  /* 0x00000014ff027e24 */ /* 0x000fe4000f8e00ff */
[----:B------:R-:W-:Y:S02]  /*2860*/  IMAD.MOV.U32 R15, RZ, RZ, R3 ;  /* 0x000000ffff0f7224 */ /* 0x000fe400078e0003 */
[----:B------:R-:W-:Y:S05]  /*2870*/  CALL.REL.NOINC `($__internal_85_$__cuda_sm20_div_rn_f64_full) ;  /* 0x00001b7000007944 */ /* 0x000fea0003c00000 */
.L_x_7884:
[----:B------:R-:W-:Y:S05]  /*2880*/  BSYNC B1 ;  /* 0x0000000000017941 */ /* 0x000fea0003800000 */
.L_x_7883:
[----:B------:R0:W-:Y:S02]  /*2890*/  STG.E.64 [R4.64], R2 ;  /* 0x0000000204007986 */ /* 0x0001e4000c101b10 */
.L_x_7880:
[----:B------:R-:W-:Y:S05]  /*28a0*/  BSYNC B0 ;  /* 0x0000000000007941 */ /* 0x000fea0003800000 */
.L_x_7879:
[----:B------:R-:W-:Y:S02]  /*28b0*/  ULDC UR4, c[0x0][0x168] ;  /* 0x00005a0000047ab9 */ /* 0x000fe40000000800 */
[----:B------:R-:W-:Y:S02]  /*28c0*/  ULEA UR4, UR10, UR4, 0x3 ;  /* 0x000000040a047291 */ /* 0x000fe4000f8e183f */
[----:B------:R-:W-:-:S02]  /*28d0*/  ULDC UR5, c[0x0][0x0] ;  /* 0x0000000000057ab9 */ /* 0x000fc40000000800 */
[----:B------:R-:W-:Y:S02]  /*28e0*/  ULOP3.LUT UR4, UR4, 0x8, URZ, 0xc0, !UPT ;  /* 0x0000000804047892 */ /* 0x000fe4000f8ec03f */
[----:B------:R-:W-:Y:S02]  /*28f0*/  UISETP.LT.U32.AND UP1, UPT, UR7, UR5, UPT ;  /* 0x000000050700728c */ /* 0x000fe4000bf21070 */
[----:B------:R-:W-:-:S04]  /*2900*/  USHF.R.U64 UR4, UR4, 0x3, URZ ;  /* 0x0000000304047899 */ /* 0x000fc8000800123f */
[----:B------:R-:W-:Y:S02]  /*2910*/  UIADD3 UR4, UP0, -UR4, UR5, URZ ;  /* 0x0000000504047290 */ /* 0x000fe4000ff1e13f */
[----:B------:R-:W-:Y:S02]  /*2920*/  USEL UR5, UR7, UR5, UP1 ;  /* 0x0000000507057287 */ /* 0x000fe40008800000 */
[----:B------:R-:W-:Y:S02]  /*2930*/  UIADD3.X UR11, URZ, -0x1, URZ, UP0, !UPT ;  /* 0xffffffff3f0b7890 */ /* 0x000fe400087fe43f */
[----:B------:R-:W-:Y:S02]  /*2940*/  UIADD3 UR10, UP0, UR4, UR10, URZ ;  /* 0x0000000a040a7290 */ /* 0x000fe4000ff1e03f */
[----:B------:R-:W-:Y:S02]  /*2950*/  ULEA UR6, UP1, UR4, UR6, 0x3 ;  /* 0x0000000604067291 */ /* 0x000fe4000f82183f */
[----:B------:R-:W-:-:S02]  /*2960*/  UIADD3 UR7, UR7, -UR5, URZ ;  /* 0x8000000507077290 */ /* 0x000fc4000fffe03f */
[----:B------:R-:W-:Y:S02]  /*2970*/  UIADD3.X UR8, UR11, UR8, URZ, UP0, !UPT ;  /* 0x000000080b087290 */ /* 0x000fe400087fe43f */
[----:B------:R-:W-:-:S03]  /*2980*/  ULEA.HI.X UR9, UR4, UR9, UR11, 0x3, UP1 ;  /* 0x0000000904097291 */ /* 0x000fc600088f1c0b */
.L_x_7878:
[----:B------:R-:W-:Y:S01]  /*2990*/  ULDC UR4, c[0x0][0x0] ;  /* 0x0000000000047ab9 */ /* 0x000fe20000000800 */
[----:B------:R-:W-:Y:S01]  /*29a0*/  BSSY B0, `(.L_x_7885) ;  /* 0x00000b3000007945 */ /* 0x000fe20003800000 */
[----:B------:R-:W-:Y:S01]  /*29b0*/  USHF.L.U32 UR11, UR4, 0x1, URZ ;  /* 0x00000001040b7899 */ /* 0x000fe2000800063f */
[----:B0-----:R-:W-:Y:S02]  /*29c0*/  IMAD.U32 R4, RZ, RZ, UR6 ;  /* 0x00000006ff047e24 */ /* 0x001fe4000f8e00ff */
[----:B------:R-:W-:Y:S01]  /*29d0*/  UMOV UR4, URZ ;  /* 0x0000003f00047c82 */ /* 0x000fe20008000000 */
[----:B------:R-:W-:Y:S01]  /*29e0*/  IMAD.U32 R5, RZ, RZ, UR9 ;  /* 0x00000009ff057e24 */ /* 0x000fe2000f8e00ff */
[----:B------:R-:W-:Y:S02]  /*29f0*/  UIADD3 UR12, URZ, -UR11, URZ ;  /* 0x8000000b3f0c7290 */ /* 0x000fe4000fffe03f */
[----:B------:R-:W-:-:S02]  /*2a00*/  UISETP.NE.U32.AND UP1, UPT, UR11, URZ, UPT ;  /* 0x0000003f0b00728c */ /* 0x000fc4000bf25070 */
[----:B------:R-:W0:Y:S08]  /*2a10*/  I2F.U32.RP R0, UR11 ;  /* 0x0000000b00007d06 */ /* 0x000e300008209000 */
[----:B0-----:R-:W0:Y:S02]  /*2a20*/  MUFU.RCP R0, R0 ;  /* 0x0000000000007308 */ /* 0x001e240000001000 */
[----:B0-----:R-:W-:-:S02]  /*2a30*/  IADD3 R2, R0, 0xffffffe, RZ ;  /* 0x0ffffffe00027810 */ /* 0x001fc40007ffe0ff */
[----:B------:R-:W0:Y:S04]  /*2a40*/  S2R R0, SR_TID.X ;  /* 0x0000000000007919 */ /* 0x000e280000002100 */
[----:B------:R-:W2:Y:S02]  /*2a50*/  F2I.FTZ.U32.TRUNC.NTZ R2, R2 ;  /* 0x0000000200027305 */ /* 0x000ea4000021f000 */
[----:B--2---:R0:W2:Y:S02]  /*2a60*/  R2UR UR5, R2 ;  /* 0x00000000020573c2 */ /* 0x0040a400000e0000 */
[----:B0-----:R-:W-:Y:S01]  /*2a70*/  IMAD.SHL.U32 R2, R0, 0x2, RZ ;  /* 0x0000000200027824 */ /* 0x001fe200078e00ff */
[----:B--2---:R-:W-:-:S04]  /*2a80*/  UIMAD UR12, UR12, UR5, URZ ;  /* 0x000000050c0c72a4 */ /* 0x004fc8000f8e023f */
[----:B------:R-:W-:-:S03]  /*2a90*/  UIMAD.WIDE.U32 UR4, UR5, UR12, UR4 ;  /* 0x0000000c050472a5 */ /* 0x000fc6000f8e0004 */
[----:B------:R-:W-:Y:S02]  /*2aa0*/  ULDC.64 UR12, c[0x0][0x160] ;  /* 0x00005800000c7ab9 */ /* 0x000fe40000000a00 */
[----:B------:R-:W-:-:S04]  /*2ab0*/  UIMAD.WIDE.U32 UR4, UR5, UR7, URZ ;  /* 0x00000007050472a5 */ /* 0x000fc8000f8e003f */
[----:B------:R-:W-:-:S04]  /*2ac0*/  UIADD3 UR5, -UR5, URZ, URZ ;  /* 0x0000003f05057290 */ /* 0x000fc8000fffe13f */
[----:B------:R-:W-:-:S04]  /*2ad0*/  UIMAD UR4, UR11, UR5, UR7 ;  /* 0x000000050b0472a4 */ /* 0x000fc8000f8e0207 */
[----:B------:R-:W-:-:S11]  /*2ae0*/  UISETP.GE.U32.AND UP0, UPT, UR4, UR11, UPT ;  /* 0x0000000b0400728c */ /* 0x000fd6000bf06070 */
[----:B------:R-:W-:-:S04]  /*2af0*/  @UP0 UIADD3 UR4, -UR11, UR4, URZ ;  /* 0x000000040b040290 */ /* 0x000fc8000fffe13f */
[----:B------:R-:W-:-:S11]  /*2b00*/  UISETP.GE.U32.AND UP0, UPT, UR4, UR11, UPT ;  /* 0x0000000b0400728c */ /* 0x000fd6000bf06070 */
[----:B------:R-:W-:Y:S02]  /*2b10*/  @UP0 UIADD3 UR4, -UR11, UR4, URZ ;  /* 0x000000040b040290 */ /* 0x000fe4000fffe13f */
[----:B------:R-:W-:-:S04]  /*2b20*/  @!UP1 ULOP3.LUT UR4, URZ, UR11, URZ, 0x33, !UPT ;  /* 0x0000000b3f049292 */ /* 0x000fc8000f8e333f */
[----:B------:R-:W-:Y:S02]  /*2b30*/  UIADD3 UR5, -UR4, UR7, URZ ;  /* 0x0000000704057290 */ /* 0x000fe4000fffe13f */
[----:B------:R-:W-:-:S04]  /*2b40*/  ULEA UR4, UP0, UR10, UR12, 0x3 ;  /* 0x0000000c0a047291 */ /* 0x000fc8000f80183f */
[----:B------:R-:W-:Y:S01]  /*2b50*/  ISETP.GE.AND P0, PT, R2, UR5, PT ;  /* 0x0000000502007c0c */ /* 0x000fe2000bf06270 */
[----:B------:R-:W-:-:S12]  /*2b60*/  ULEA.HI.X UR8, UR10, UR13, UR8, 0x3, UP0 ;  /* 0x0000000d0a087291 */ /* 0x000fd800080f1c08 */
[----:B------:R-:W-:Y:S05]  /*2b70*/  @P0 BRA `(.L_x_7886) ;  /* 0x0000095000000947 */ /* 0x000fea0003800000 */
.L_x_7895:
[----:B------:R-:W-:-:S06]  /*2b80*/  IMAD.WIDE R14, R0, 0x10, R4 ;  /* 0x00000010000e7825 */ /* 0x000fcc00078e0204 */
[----:B------:R-:W2:Y:S01]  /*2b90*/  LDG.E.128 R12, [R14.64] ;  /* 0x000000100e0c7981 */ /* 0x000ea2000c1e1d00 */
[----:B------:R-:W0:Y:S01]  /*2ba0*/  MUFU.RCP64H R7, UR21 ;  /* 0x0000001500077d08 */ /* 0x000e220008001800 */
[----:B------:R-:W-:Y:S01]  /*2bb0*/  MOV R2, 0x652b82fe ;  /* 0x652b82fe00027802 */ /* 0x000fe20000000f00 */
[----:B------:R-:W-:Y:S01]  /*2bc0*/  IMAD.MOV.U32 R3, RZ, RZ, 0x3ff71547 ;  /* 0x3ff71547ff037424 */ /* 0x000fe200078e00ff */
[----:B------:R-:W-:Y:S01]  /*2bd0*/  BSSY B1, `(.L_x_7887) ;  /* 0x000003f000017945 */ /* 0x000fe20003800000 */
[----:B------:R-:W-:Y:S02]  /*2be0*/  IMAD.U32 R16, RZ, RZ, UR20 ;  /* 0x00000014ff107e24 */ /* 0x000fe4000f8e00ff */
[----:B------:R-:W-:Y:S02]  /*2bf0*/  IMAD.U32 R17, RZ, RZ, UR21 ;  /* 0x00000015ff117e24 */ /* 0x000fe4000f8e00ff */
[----:B------:R-:W-:-:S06]  /*2c00*/  IMAD.MOV.U32 R6, RZ, RZ, 0x1 ;  /* 0x00000001ff067424 */ /* 0x000fcc00078e00ff */
[----:B0-----:R-:W0:-:S06]  /*2c10*/  DFMA R16, R6, -R16, 1 ;  /* 0x3ff000000610742b */ /* 0x001e0c0000000810 */
[----:B0-----:R-:W0:-:S06]  /*2c20*/  DFMA R20, R16, R16, R16 ;  /* 0x000000101014722b */ /* 0x001e0c0000000010 */
[----:B0-----:R0:W-:Y:S02]  /*2c30*/  DFMA R6, R6, R20, R6 ;  /* 0x000000140606722b */ /* 0x0011e40000000006 */
[----:B0-----:R-:W-:Y:S01]  /*2c40*/  IMAD.MOV.U32 R20, RZ, RZ, 0x69ce2bdf ;  /* 0x69ce2bdfff147424 */ /* 0x001fe200078e00ff */
[----:B------:R-:W-:Y:S01]  /*2c50*/  MOV R21, 0x3e5ade15 ;  /* 0x3e5ade1500157802 */ /* 0x000fe20000000f00 */
[----:B--2---:R-:W0:-:S04]  /*2c60*/  DADD R10, R12, -UR18 ;  /* 0x800000120c0a7e29 */ /* 0x004e080008000000 */
[----:B------:R-:W2:-:S04]  /*2c70*/  DADD R8, R14, -UR18 ;  /* 0x800000120e087e29 */ /* 0x000e880008000000 */
[-C--:B0-----:R-:W0:Y:S02]  /*2c80*/  DFMA R12, R10, R2.reuse, 6.75539944105574400000e+15 ;  /* 0x433800000a0c742b */ /* 0x081e240000000002 */
[----:B------:R-:W-:Y:S02]  /*2c90*/  FSETP.GEU.FTZ.AND P0, PT, |R11|, 4.1917929649353027344, PT ;  /* 0x4086232b0b00780b */ /* 0x000fe40003f1e200 */
[----:B--2---:R-:W2:Y:S02]  /*2ca0*/  DFMA R2, R8, R2, 6.75539944105574400000e+15 ;  /* 0x433800000802742b */ /* 0x004ea40000000002 */
[----:B------:R-:W-:Y:S02]  /*2cb0*/  FSETP.GEU.FTZ.AND P2, PT, |R9|, 4.1917929649353027344, PT ;  /* 0x4086232b0900780b */ /* 0x000fe40003f5e200 */
[----:B0-----:R-:W0:-:S04]  /*2cc0*/  DADD R18, R12, -6.75539944105574400000e+15 ;  /* 0xc33800000c127429 */ /* 0x001e080000000000 */
[----:B--2---:R-:W2:-:S04]  /*2cd0*/  DADD R16, R2, -6.75539944105574400000e+15 ;  /* 0xc338000002107429 */ /* 0x004e880000000000 */
[----:B0-----:R-:W0:-:S04]  /*2ce0*/  DFMA R14, R18, c[0x2][0x8], R10 ;  /* 0x00800200120e7a2b */ /* 0x001e08000000000a */
[----:B--2---:R-:W2:-:S04]  /*2cf0*/  DFMA R22, R16, c[0x2][0x8], R8 ;  /* 0x0080020010167a2b */ /* 0x004e880000000008 */
[----:B0-----:R0:W3:Y:S02]  /*2d00*/  DFMA R18, R18, c[0x2][0x10], R14 ;  /* 0x0080040012127a2b */ /* 0x0010e4000000000e */
[----:B0-----:R-:W-:Y:S02]  /*2d10*/  IMAD.U32 R14, RZ, RZ, UR20 ;  /* 0x00000014ff0e7e24 */ /* 0x001fe4000f8e00ff */
[----:B--2---:R-:W0:Y:S01]  /*2d20*/  DFMA R16, R16, c[0x2][0x10], R22 ;  /* 0x0080040010107a2b */ /* 0x004e220000000016 */
[----:B------:R-:W-:-:S03]  /*2d30*/  IMAD.U32 R15, RZ, RZ, UR21 ;  /* 0x00000015ff0f7e24 */ /* 0x000fc6000f8e00ff */
[----:B---3--:R-:W2:-:S04]  /*2d40*/  DFMA R22, R18, R20, c[0x2][0x18] ;  /* 0x008006001216762b */ /* 0x008e880000000014 */
        /* <DEDUP_REMOVED lines=19> */
[----:B--2---:R-:W-:-:S04]  /*2e80*/  DFMA R18, R18, R22, 1 ;  /* 0x3ff000001212742b */ /* 0x004fc80000000016 */
[----:B0-----:R-:W-:-:S04]  /*2e90*/  DFMA R16, R16, R20, 1 ;  /* 0x3ff000001010742b */ /* 0x001fc80000000014 */
[----:B------:R-:W0:-:S06]  /*2ea0*/  DFMA R14, R6, -R14, 1 ;  /* 0x3ff00000060e742b */ /* 0x000e0c000000080e */
[----:B0-----:R0:W2:Y:S01]  /*2eb0*/  DFMA R14, R6, R14, R6 ;  /* 0x0000000e060e722b */ /* 0x0010a20000000006 */
[----:B------:R-:W-:Y:S02]  /*2ec0*/  IMAD R21, R2, 0x100000, R17 ;  /* 0x0010000002157824 */ /* 0x000fe400078e0211 */
[----:B0-----:R-:W-:Y:S02]  /*2ed0*/  IMAD R7, R12, 0x100000, R19 ;  /* 0x001000000c077824 */ /* 0x001fe400078e0213 */
[----:B------:R-:W-:Y:S01]  /*2ee0*/  IMAD.MOV.U32 R6, RZ, RZ, R18 ;  /* 0x000000ffff067224 */ /* 0x000fe200078e0012 */
[----:B-1----:R-:W-:Y:S05]  /*2ef0*/  @!P0 BRA `(.L_x_7888) ;  /* 0x000000c000008947 */ /* 0x002fea0003800000 */
[----:B--2---:R-:W-:Y:S01]  /*2f00*/  FSETP.GEU.FTZ.AND P0, PT, |R11|, 4.2275390625, PT ;  /* 0x408748000b00780b */ /* 0x004fe20003f1e200 */
        /* <DEDUP_REMOVED lines=11> */
.L_x_7888:
[----:B--2---:R-:W-:Y:S05]  /*2fc0*/  BSYNC B1 ;  /* 0x0000000000017941 */ /* 0x004fea0003800000 */
.L_x_7887:
[----:B------:R-:W-:Y:S01]  /*2fd0*/  BSSY B1, `(.L_x_7889) ;  /* 0x0000010000017945 */ /* 0x000fe20003800000 */
[----:B0-----:R-:W-:Y:S01]  /*2fe0*/  IMAD.MOV.U32 R18, RZ, RZ, R16 ;  /* 0x000000ffff127224 */ /* 0x001fe200078e0010 */
[----:B------:R-:W-:Y:S01]  /*2ff0*/  MOV R19, R21 ;  /* 0x0000001500137202 */ /* 0x000fe20000000f00 */
        /* <DEDUP_REMOVED lines=13> */
.L_x_7890:
[----:B------:R-:W-:Y:S05]  /*30d0*/  BSYNC B1 ;  /* 0x0000000000017941 */ /* 0x000fea0003800000 */
.L_x_7889:
[----:B0-2---:R-:W-:Y:S01]  /*30e0*/  IMAD.MOV.U32 R2, RZ, RZ, R18 ;  /* 0x000000ffff027224 */ /* 0x005fe200078e0012 */
[----:B------:R-:W-:Y:S01]  /*30f0*/  FSETP.GEU.AND P2, PT, |R19|, 6.5827683646048100446e-37, PT ;  /* 0x036000001300780b */ /* 0x000fe20003f4e200 */
[----:B------:R-:W-:Y:S01]  /*3100*/  IMAD.MOV.U32 R3, RZ, RZ, R19 ;  /* 0x000000ffff037224 */ /* 0x000fe200078e0013 */
[----:B------:R-:W-:Y:S01]  /*3110*/  LEA R12, P1, R0, UR4, 0x4 ;  /* 0x00000004000c7c11 */ /* 0x000fe2000f8220ff */
[----:B------:R-:W-:Y:S04]  /*3120*/  BSSY B1, `(.L_x_7891) ;  /* 0x0000014000017945 */ /* 0x000fe80003800000 */
[----:B------:R-:W0:-:S06]  /*3130*/  DMUL R10, R14, R2 ;  /* 0x000000020e0a7228 */ /* 0x000e0c0000000000 */
[----:B0-----:R-:W0:-:S06]  /*3140*/  DFMA R2, R10, -UR20, R2 ;  /* 0x800000140a027c2b */ /* 0x001e0c0008000002 */
[----:B0-----:R0:W2:Y:S02]  /*3150*/  DFMA R10, R2, R14, R10 ;  /* 0x0000000e020a722b */ /* 0x0010a4000000000a */
[----:B0-----:R-:W-:-:S04]  /*3160*/  SHF.R.S32.HI R3, RZ, 0x1f, R0 ;  /* 0x0000001fff037819 */ /* 0x001fc80000011400 */
[----:B------:R-:W-:-:S04]  /*3170*/  LEA.HI.X R13, R0, UR8, R3, 0x4, P1 ;  /* 0x00000008000d7c11 */ /* 0x000fc800088f2403 */
[----:B--2---:R-:W-:-:S05]  /*3180*/  FFMA R2, RZ, UR21, R11 ;  /* 0x00000015ff027c23 */ /* 0x004fca000800000b */
        /* <DEDUP_REMOVED lines=8> */
[----:B------:R-:W-:Y:S02]  /*3210*/  IMAD.MOV.U32 R9, RZ, RZ, R19 ;  /* 0x000000ffff097224 */ /* 0x000fe400078e0013 */
[----:B------:R-:W-:-:S02]  /*3220*/  IMAD.MOV.U32 R15, RZ, RZ, R3 ;  /* 0x000000ffff0f7224 */ /* 0x000fc400078e0003 */
[----:B-1----:R-:W-:Y:S05]  /*3230*/  CALL.REL.NOINC `($__internal_85_$__cuda_sm20_div_rn_f64_full) ;  /* 0x000011b000007944 */ /* 0x002fea0003c00000 */
[----:B------:R-:W-:Y:S02]  /*3240*/  IMAD.MOV.U32 R10, RZ, RZ, R2 ;  /* 0x000000ffff0a7224 */ /* 0x000fe400078e0002 */
[----:B------:R-:W-:-:S02]  /*3250*/  IMAD.MOV.U32 R11, RZ, RZ, R3 ;  /* 0x000000ffff0b7224 */ /* 0x000fc400078e0003 */
.L_x_7892:
[----:B------:R-:W-:Y:S05]  /*3260*/  BSYNC B1 ;  /* 0x0000000000017941 */ /* 0x000fea0003800000 */
.L_x_7891:
[----:B------:R-:W0:Y:S01]  /*3270*/  MUFU.RCP64H R3, UR21 ;  /* 0x0000001500037d08 */ /* 0x000e220008001800 */
[----:B------:R-:W-:Y:S01]  /*3280*/  IMAD.U32 R8, RZ, RZ, UR20 ;  /* 0x00000014ff087e24 */ /* 0x000fe2000f8e00ff */
[----:B------:R-:W-:Y:S01]  /*3290*/  MOV R9, UR21 ;  /* 0x0000001500097c02 */ /* 0x000fe20008000f00 */
[----:B------:R-:W-:Y:S01]  /*32a0*/  IMAD.MOV.U32 R2, RZ, RZ, 0x1 ;  /* 0x00000001ff027424 */ /* 0x000fe200078e00ff */
[----:B------:R-:W-:Y:S01]  /*32b0*/  FSETP.GEU.AND P1, PT, |R7|, 6.5827683646048100446e-37, PT ;  /* 0x036000000700780b */ /* 0x000fe20003f2e200 */
[----:B------:R-:W-:Y:S01]  /*32c0*/  IMAD.U32 R14, RZ, RZ, UR20 ;  /* 0x00000014ff0e7e24 */ /* 0x000fe2000f8e00ff */
[----:B------:R-:W-:Y:S01]  /*32d0*/  BSSY B1, `(.L_x_7893) ;  /* 0x000001a000017945 */ /* 0x000fe20003800000 */
[----:B------:R-:W-:-:S02]  /*32e0*/  IMAD.U32 R15, RZ, RZ, UR21 ;  /* 0x00000015ff0f7e24 */ /* 0x000fc4000f8e00ff */
[----:B0-----:R-:W0:-:S06]  /*32f0*/  DFMA R8, R2, -R8, 1 ;  /* 0x3ff000000208742b */ /* 0x001e0c0000000808 */
[----:B0-----:R-:W0:-:S06]  /*3300*/  DFMA R8, R8, R8, R8 ;  /* 0x000000080808722b */ /* 0x001e0c0000000008 */
[----:B0-----:R-:W0:-:S06]  /*3310*/  DFMA R8, R2, R8, R2 ;  /* 0x000000080208722b */ /* 0x001e0c0000000002 */
[----:B0-----:R-:W0:-:S06]  /*3320*/  DFMA R2, R8, -R14, 1 ;  /* 0x3ff000000802742b */ /* 0x001e0c000000080e */
[----:B0-----:R0:W2:Y:S02]  /*3330*/  DFMA R14, R8, R2, R8 ;  /* 0x00000002080e722b */ /* 0x0010a40000000008 */
[----:B0-----:R-:W-:Y:S02]  /*3340*/  IMAD.MOV.U32 R2, RZ, RZ, R6 ;  /* 0x000000ffff027224 */ /* 0x001fe400078e0006 */
[----:B------:R-:W-:-:S06]  /*3350*/  IMAD.MOV.U32 R3, RZ, RZ, R7 ;  /* 0x000000ffff037224 */ /* 0x000fcc00078e0007 */
[----:B--2---:R-:W0:-:S06]  /*3360*/  DMUL R8, R14, R2 ;  /* 0x000000020e087228 */ /* 0x004e0c0000000000 */
        /* <DEDUP_REMOVED lines=16> */
.L_x_7894:
[----:B------:R-:W-:Y:S05]  /*3470*/  BSYNC B1 ;  /* 0x0000000000017941 */ /* 0x000fea0003800000 */
.L_x_7893:
[----:B------:R-:W-:Y:S01]  /*3480*/  IADD3 R0, R0, c[0x0][0x0], RZ ;  /* 0x0000000000007a10 */ /* 0x000fe20007ffe0ff */
[----:B------:R0:W-:Y:S04]  /*3490*/  STG.E.128 [R12.64], R8 ;  /* 0x000000080c007986 */ /* 0x0001e8000c101d10 */
[----:B------:R-:W-:-:S05]  /*34a0*/  IMAD.SHL.U32 R2, R0, 0x2, RZ ;  /* 0x0000000200027824 */ /* 0x000fca00078e00ff */
[----:B------:R-:W-:-:S13]  /*34b0*/  ISETP.GE.AND P0, PT, R2, UR5, PT ;  /* 0x0000000502007c0c */ /* 0x000fda000bf06270 */
[----:B0-----:R-:W-:Y:S05]  /*34c0*/  @!P0 BRA `(.L_x_7895) ;  /* 0xfffff6b000008947 */ /* 0x001fea000383ffff */
.L_x_7886:
[----:B------:R-:W-:Y:S05]  /*34d0*/  BSYNC B0 ;  /* 0x0000000000007941 */ /* 0x000fea0003800000 */
.L_x_7885:
[----:B------:R-:W0:Y:S02]  /*34e0*/  S2R R11, SR_TID.X ;  /* 0x00000000000b7919 */ /* 0x000e240000002100 */
[----:B0-----:R-:W-:-:S04]  /*34f0*/  IADD3 R11, R11, UR5, RZ ;  /* 0x000000050b0b7c10 */ /* 0x001fc8000fffe0ff */
[----:B------:R-:W-:-:S13]  /*3500*/  ISETP.GE.AND P0, PT, R11, UR7, PT ;  /* 0x000000070b007c0c */ /* 0x000fda000bf06270 */
[----:B------:R-:W-:Y:S05]  /*3510*/  @P0 EXIT ;  /* 0x000000000000094d */ /* 0x000fea0003800000 */
.L_x_7900:
[----:B------:R-:W-:-:S05]  /*3520*/  IMAD.WIDE R12, R11, 0x8, R4 ;  /* 0x000000080b0c7825 */ /* 0x000fca00078e0204 */
[----:B------:R0:W2:Y:S01]  /*3530*/  LDG.E.64 R2, [R12.64] ;  /* 0x000000100c027981 */ /* 0x0000a2000c1e1b00 */
[----:B------:R-:W-:Y:S01]  /*3540*/  MOV R6, 0x652b82fe ;  /* 0x652b82fe00067802 */ /* 0x000fe20000000f00 */
[----:B------:R-:W-:Y:S01]  /*3550*/  IMAD.MOV.U32 R7, RZ, RZ, 0x3ff71547 ;  /* 0x3ff71547ff077424 */ /* 0x000fe200078e00ff */
[----:B------:R-:W-:Y:S01]  /*3560*/  BSSY B0, `(.L_x_7896) ;  /* 0x000002f000007945 */ /* 0x000fe20003800000 */
[----:B------:R-:W-:Y:S02]  /*3570*/  IMAD.MOV.U32 R16, RZ, RZ, 0x69ce2bdf ;  /* 0x69ce2bdfff107424 */ /* 0x000fe400078e00ff */
[----:B------:R-:W-:Y:S01]  /*3580*/  IMAD.MOV.U32 R17, RZ, RZ, 0x3e5ade15 ;  /* 0x3e5ade15ff117424 */ /* 0x000fe200078e00ff */
[----:B0-----:R-:W0:Y:S01]  /*3590*/  MUFU.RCP64H R13, UR21 ;  /* 0x00000015000d7d08 */ /* 0x001e220008001800 */
[----:B------:R-:W-:Y:S01]  /*35a0*/  IMAD.MOV.U32 R12, RZ, RZ, 0x1 ;  /* 0x00000001ff0c7424 */ /* 0x000fe200078e00ff */
[----:B--2---:R-:W2:-:S06]  /*35b0*/  DADD R2, R2, -UR18 ;  /* 0x8000001202027e29 */ /* 0x004e8c0008000000 */
[----:B--2---:R-:W2:-:S04]  /*35c0*/  DFMA R6, R2, R6, 6.75539944105574400000e+15 ;  /* 0x433800000206742b */ /* 0x004e880000000006 */
[----:B------:R-:W-:Y:S02]  /*35d0*/  FSETP.GEU.FTZ.AND P0, PT, |R3|, 4.1917929649353027344, PT ;  /* 0x4086232b0300780b */ /* 0x000fe40003f1e200 */
[----:B--2---:R-:W2:-:S06]  /*35e0*/  DADD R8, R6, -6.75539944105574400000e+15 ;  /* 0xc338000006087429 */ /* 0x004e8c0000000000 */
[----:B--2---:R-:W2:-:S06]  /*35f0*/  DFMA R14, R8, c[0x2][0x8], R2 ;  /* 0x00800200080e7a2b */ /* 0x004e8c0000000002 */
[----:B--2---:R-:W2:-:S06]  /*3600*/  DFMA R8, R8, c[0x2][0x10], R14 ;  /* 0x0080040008087a2b */ /* 0x004e8c000000000e */
[C---:B--2---:R2:W3:Y:S02]  /*3610*/  DFMA R14, R8.reuse, R16, c[0x2][0x18] ;  /* 0x00800600080e762b */ /* 0x0444e40000000010 */
[----:B--2---:R-:W-:Y:S02]  /*3620*/  IMAD.U32 R16, RZ, RZ, UR20 ;  /* 0x00000014ff107e24 */ /* 0x004fe4000f8e00ff */
[----:B------:R-:W-:Y:S02]  /*3630*/  IMAD.U32 R17, RZ, RZ, UR21 ;  /* 0x00000015ff117e24 */ /* 0x000fe4000f8e00ff */
[----:B---3--:R-:W2:-:S04]  /*3640*/  DFMA R14, R8, R14, c[0x2][0x20] ;  /* 0x00800800080e762b */ /* 0x008e88000000000e */
[----:B0-----:R-:W0:-:S04]  /*3650*/  DFMA R16, R12, -R16, 1 ;  /* 0x3ff000000c10742b */ /* 0x001e080000000810 */
[----:B--2---:R-:W2:-:S04]  /*3660*/  DFMA R14, R8, R14, c[0x2][0x28] ;  /* 0x00800a00080e762b */ /* 0x004e88000000000e */
[----:B0-----:R-:W0:-:S04]  /*3670*/  DFMA R16, R16, R16, R16 ;  /* 0x000000101010722b */ /* 0x001e080000000010 */
[----:B--2---:R-:W2:-:S04]  /*3680*/  DFMA R14, R8, R14, c[0x2][0x30] ;  /* 0x00800c00080e762b */ /* 0x004e88000000000e */
[----:B0-----:R0:W-:Y:S02]  /*3690*/  DFMA R12, R12, R16, R12 ;  /* 0x000000100c0c722b */ /* 0x0011e4000000000c */
[----:B0-----:R-:W-:Y:S01]  /*36a0*/  IMAD.U32 R16, RZ, RZ, UR20 ;  /* 0x00000014ff107e24 */ /* 0x001fe2000f8e00ff */
[----:B------:R-:W-:Y:S01]  /*36b0*/  MOV R17, UR21 ;  /* 0x0000001500117c02 */ /* 0x000fe20008000f00 */
[----:B--2---:R-:W0:-:S06]  /*36c0*/  DFMA R14, R8, R14, c[0x2][0x38] ;  /* 0x00800e00080e762b */ /* 0x004e0c000000000e */
[----:B0-----:R-:W0:-:S06]  /*36d0*/  DFMA R14, R8, R14, c[0x2][0x40] ;  /* 0x00801000080e762b */ /* 0x001e0c000000000e */
[----:B0-----:R-:W0:-:S06]  /*36e0*/  DFMA R14, R8, R14, c[0x2][0x48] ;  /* 0x00801200080e762b */ /* 0x001e0c000000000e */
[----:B0-----:R-:W0:-:S06]  /*36f0*/  DFMA R14, R8, R14, c[0x2][0x50] ;  /* 0x00801400080e762b */ /* 0x001e0c000000000e */
[----:B0-----:R-:W0:-:S06]  /*3700*/  DFMA R14, R8, R14, c[0x2][0x58] ;  /* 0x00801600080e762b */ /* 0x001e0c000000000e */
[----:B0-----:R-:W0:-:S06]  /*3710*/  DFMA R14, R8, R14, 1 ;  /* 0x3ff00000080e742b */ /* 0x001e0c000000000e */
[----:B0-----:R-:W-:-:S04]  /*3720*/  DFMA R14, R8, R14, 1 ;  /* 0x3ff00000080e742b */ /* 0x001fc8000000000e */
[----:B------:R-:W0:-:S06]  /*3730*/  DFMA R8, R12, -R16, 1 ;  /* 0x3ff000000c08742b */ /* 0x000e0c0000000810 */
[----:B0-----:R0:W2:Y:S02]  /*3740*/  DFMA R12, R12, R8, R12 ;  /* 0x000000080c0c722b */ /* 0x0010a4000000000c */
[----:B0-----:R-:W-:Y:S02]  /*3750*/  IMAD R9, R6, 0x100000, R15 ;  /* 0x0010000006097824 */ /* 0x001fe400078e020f */
[----:B------:R-:W-:Y:S01]  /*3760*/  IMAD.MOV.U32 R8, RZ, RZ, R14 ;  /* 0x000000ffff087224 */ /* 0x000fe200078e000e */
[----:B-1----:R-:W-:Y:S05]  /*3770*/  @!P0 BRA `(.L_x_7897) ;  /* 0x000000d000008947 */ /* 0x002fea0003800000 */
[----:B--2---:R-:W-:Y:S01]  /*3780*/  FSETP.GEU.FTZ.AND P0, PT, |R3|, 4.2275390625, PT ;  /* 0x408748000300780b */ /* 0x004fe20003f1e200 */
        /* <DEDUP_REMOVED lines=12> */
.L_x_7897:
[----:B--2---:R-:W-:Y:S05]  /*3850*/  BSYNC B0 ;  /* 0x0000000000007941 */ /* 0x004fea0003800000 */
.L_x_7896:
[----:B0-----:R-:W-:Y:S01]  /*3860*/  IMAD.MOV.U32 R6, RZ, RZ, R8 ;  /* 0x000000ffff067224 */ /* 0x001fe200078e0008 */
[----:B------:R-:W-:Y:S01]  /*3870*/  MOV R7, R9 ;  /* 0x0000000900077202 */ /* 0x000fe20000000f00 */
[----:B------:R-:W-:Y:S01]  /*3880*/  BSSY B0, `(.L_x_7898) ;  /* 0x0000012000007945 */ /* 0x000fe20003800000 */
[----:B------:R-:W-:-:S04]  /*3890*/  FSETP.GEU.AND P2, PT, |R9|, 6.5827683646048100446e-37, PT ;  /* 0x036000000900780b */ /* 0x000fc80003f4e200 */
[----:B------:R-:W0:-:S06]  /*38a0*/  DMUL R2, R12, R6 ;  /* 0x000000060c027228 */ /* 0x000e0c0000000000 */
[----:B0-----:R-:W0:-:S06]  /*38b0*/  DFMA R6, R2, -UR20, R6 ;  /* 0x8000001402067c2b */ /* 0x001e0c0008000006 */
[----:B0-----:R0:W2:Y:S02]  /*38c0*/  DFMA R2, R6, R12, R2 ;  /* 0x0000000c0602722b */ /* 0x0010a40000000002 */
[----:B0-----:R-:W-:-:S08]  /*38d0*/  LEA R6, P1, R11, UR4, 0x3 ;  /* 0x000000040b067c11 */ /* 0x001fd0000f8218ff */
[----:B--2---:R-:W-:-:S05]  /*38e0*/  FFMA R0, RZ, UR21, R3 ;  /* 0x00000015ff007c23 */ /* 0x004fca0008000003 */
[----:B------:R-:W-:Y:S02]  /*38f0*/  FSETP.GT.AND P0, PT, |R0|, 1.469367938527859385e-39, PT ;  /* 0x001000000000780b */ /* 0x000fe40003f04200 */
[----:B------:R-:W-:-:S04]  /*3900*/  SHF.R.S32.HI R0, RZ, 0x1f, R11 ;  /* 0x0000001fff007819 */ /* 0x000fc8000001140b */
[----:B------:R-:W-:-:S07]  /*3910*/  LEA.HI.X R7, R11, UR8, R0, 0x3, P1 ;  /* 0x000000080b077c11 */ /* 0x000fce00088f1c00 */
[----:B------:R-:W-:Y:S05]  /*3920*/  @P0 BRA P2, `(.L_x_7899) ;  /* 0x0000007000000947 */ /* 0x000fea0001000000 */
[----:B------:R-:W-:Y:S01]  /*3930*/  IMAD.U32 R3, RZ, RZ, UR21 ;  /* 0x00000015ff037e24 */ /* 0x000fe2000f8e00ff */
[----:B------:R-:W-:Y:S01]  /*3940*/  MOV R28, 0x39a0 ;  /* 0x000039a0001c7802 */ /* 0x000fe20000000f00 */
[----:B------:R-:W-:Y:S02]  /*3950*/  IMAD.U32 R15, RZ, RZ, UR21 ;  /* 0x00000015ff0f7e24 */ /* 0x000fe4000f8e00ff */
[----:B------:R-:W-:Y:S02]  /*3960*/  IMAD.U32 R14, RZ, RZ, UR20 ;  /* 0x00000014ff0e7e24 */ /* 0x000fe4000f8e00ff */
[----:B------:R-:W-:Y:S02]  /*3970*/  IMAD.U32 R2, RZ, RZ, UR20 ;  /* 0x00000014ff027e24 */ /* 0x000fe4000f8e00ff */
[----:B------:R-:W-:Y:S02]  /*3980*/  IMAD.MOV.U32 R15, RZ, RZ, R3 ;  /* 0x000000ffff0f7224 */ /* 0x000fe400078e0003 */
[----:B-1----:R-:W-:Y:S05]  /*3990*/  CALL.REL.NOINC `($__internal_85_$__cuda_sm20_div_rn_f64_full) ;  /* 0x00000a5000007944 */ /* 0x002fea0003c00000 */
.L_x_7899:
[----:B------:R-:W-:Y:S05]  /*39a0*/  BSYNC B0 ;  /* 0x0000000000007941 */ /* 0x000fea0003800000 */
.L_x_7898:
[----:B------:R0:W-:Y:S01]  /*39b0*/  STG.E.64 [R6.64], R2 ;  /* 0x0000000206007986 */ /* 0x0001e2000c101b10 */
[----:B------:R-:W-:-:S04]  /*39c0*/  IADD3 R11, R11, c[0x0][0x0], RZ ;  /* 0x000000000b0b7a10 */ /* 0x000fc80007ffe0ff */
[----:B------:R-:W-:-:S13]  /*39d0*/  ISETP.GE.AND P0, PT, R11, UR7, PT ;  /* 0x000000070b007c0c */ /* 0x000fda000bf06270 */
[----:B0-----:R-:W-:Y:S05]  /*39e0*/  @!P0 BRA `(.L_x_7900) ;  /* 0xfffffb3000008947 */ /* 0x001fea000383ffff */
[----:B------:R-:W-:Y:S05]  /*39f0*/  EXIT ;  /* 0x000000000000794d */ /* 0x000fea0003800000 */
.L_x_7849:
[----:B-1----:R-:W-:Y:S01]  /*3a00*/  IMAD.MOV.U32 R15, RZ, RZ, R11 ;  /* 0x000000ffff0f7224 */ /* 0x002fe200078e000b */
[----:B------:R-:W-:Y:S01]  /*3a10*/  MOV R19, 0x1f ;  /* 0x0000001f00137802 */ /* 0x000fe20000000f00 */
[----:B------:R-:W-:Y:S01]  /*3a20*/  IMAD.MOV.U32 R6, RZ, RZ, 0x10 ;  /* 0x00000010ff067424 */ /* 0x000fe200078e00ff */
[----:B0-----:R-:W-:Y:S01]  /*3a30*/  MOV R8, 0x3a60 ;  /* 0x00003a6000087802 */ /* 0x001fe20000000f00 */
[----:B------:R-:W-:Y:S02]  /*3a40*/  IMAD.MOV.U32 R4, RZ, RZ, -0x1 ;  /* 0xffffffffff047424 */ /* 0x000fe400078e00ff */
[----:B------:R-:W-:Y:S05]  /*3a50*/  CALL.REL.NOINC `($__internal_86_$__cuda_sm70_shflsync_down_p) ;  /* 0x00000f6000007944 */ /* 0x000fea0003c00000 */
[----:B-1----:R-:W-:Y:S01]  /*3a60*/  IMAD.MOV.U32 R13, RZ, RZ, R4 ;  /* 0x000000ffff0d7224 */ /* 0x002fe200078e0004 */
[----:B0-----:R-:W-:Y:S05]  /*3a70*/  BRA `(.L_x_7901) ;  /* 0xffffcfd000007947 */ /* 0x001fea000383ffff */
.L_x_7850:
[----:B------:R-:W-:Y:S01]  /*3a80*/  IMAD.MOV.U32 R15, RZ, RZ, R10 ;  /* 0x000000ffff0f7224 */ /* 0x000fe200078e000a */
[----:B------:R-:W-:Y:S01]  /*3a90*/  MOV R8, 0x3ae0 ;  /* 0x00003ae000087802 */ /* 0x000fe20000000f00 */
[----:B------:R-:W-:Y:S02]  /*3aa0*/  IMAD.MOV.U32 R6, RZ, RZ, 0x10 ;  /* 0x00000010ff067424 */ /* 0x000fe400078e00ff */
[----:B------:R-:W-:Y:S02]  /*3ab0*/  IMAD.MOV.U32 R19, RZ, RZ, 0x1f ;  /* 0x0000001fff137424 */ /* 0x000fe400078e00ff */
[----:B------:R-:W-:-:S02]  /*3ac0*/  IMAD.MOV.U32 R4, RZ, RZ, -0x1 ;  /* 0xffffffffff047424 */ /* 0x000fc400078e00ff */
[----:B01----:R-:W-:Y:S05]  /*3ad0*/  CALL.REL.NOINC `($__internal_86_$__cuda_sm70_shflsync_down_p) ;  /* 0x00000ee000007944 */ /* 0x003fea0003c00000 */
[----:B-1----:R-:W-:Y:S01]  /*3ae0*/  IMAD.MOV.U32 R8, RZ, RZ, R4 ;  /* 0x000000ffff087224 */ /* 0x002fe200078e0004 */
[----:B------:R-:W-:Y:S01]  /*3af0*/  MOV R9, R13 ;  /* 0x0000000d00097202 */ /* 0x000fe20000000f00 */
[----:B0-----:R-:W-:-:S02]  /*3b00*/  IMAD.MOV.U32 R6, RZ, RZ, 0x8 ;  /* 0x00000008ff067424 */ /* 0x001fc400078e00ff */
[----:B------:R-:W-:-:S03]  /*3b10*/  IMAD.MOV.U32 R19, RZ, RZ, 0x1f ;  /* 0x0000001fff137424 */ /* 0x000fc600078e00ff */
[----:B------:R0:W1:Y:S02]  /*3b20*/  DSETP.GEU.AND P0, PT, R10, R8, PT ;  /* 0x000000080a00722a */ /* 0x0000640003f0e000 */
[----:B0-----:R-:W-:-:S04]  /*3b30*/  MOV R8, 0x3b90 ;  /* 0x00003b9000087802 */ /* 0x001fc80000000f00 */
[----:B-1----:R-:W-:Y:S02]  /*3b40*/  FSEL R11, R13, R11, !P0 ;  /* 0x0000000b0d0b7208 */ /* 0x002fe40004000000 */
[----:B------:R-:W-:Y:S01]  /*3b50*/  FSEL R10, R4, R10, !P0 ;  /* 0x0000000a040a7208 */ /* 0x000fe20004000000 */
[----:B------:R-:W-:Y:S02]  /*3b60*/  IMAD.MOV.U32 R4, RZ, RZ, -0x1 ;  /* 0xffffffffff047424 */ /* 0x000fe400078e00ff */
[----:B------:R-:W-:Y:S02]  /*3b70*/  IMAD.MOV.U32 R15, RZ, RZ, R11 ;  /* 0x000000ffff0f7224 */ /* 0x000fe400078e000b */
[----:B------:R-:W-:Y:S05]  /*3b80*/  CALL.REL.NOINC `($__internal_86_$__cuda_sm70_shflsync_down_p) ;  /* 0x00000e3000007944 */ /* 0x000fea0003c00000 */
[----:B-1----:R-:W-:Y:S01]  /*3b90*/  IMAD.MOV.U32 R13, RZ, RZ, R4 ;  /* 0x000000ffff0d7224 */ /* 0x002fe200078e0004 */
[----:B0-----:R-:W-:Y:S01]  /*3ba0*/  MOV R19, 0x1f ;  /* 0x0000001f00137802 */ /* 0x001fe20000000f00 */
[----:B------:R-:W-:Y:S01]  /*3bb0*/  IMAD.MOV.U32 R15, RZ, RZ, R10 ;  /* 0x000000ffff0f7224 */ /* 0x000fe200078e000a */
[----:B------:R-:W-:Y:S01]  /*3bc0*/  MOV R8, 0x3c00 ;  /* 0x00003c0000087802 */ /* 0x000fe20000000f00 */
[----:B------:R-:W-:Y:S02]  /*3bd0*/  IMAD.MOV.U32 R6, RZ, RZ, 0x8 ;  /* 0x00000008ff067424 */ /* 0x000fe400078e00ff */
[----:B------:R-:W-:-:S02]  /*3be0*/  IMAD.MOV.U32 R4, RZ, RZ, -0x1 ;  /* 0xffffffffff047424 */ /* 0x000fc400078e00ff */
[----:B------:R-:W-:Y:S05]  /*3bf0*/  CALL.REL.NOINC `($__internal_86_$__cuda_sm70_shflsync_down_p) ;  /* 0x00000dc000007944 */ /* 0x000fea0003c00000 */
[----:B-1----:R-:W-:Y:S01]  /*3c00*/  IMAD.MOV.U32 R12, RZ, RZ, R4 ;  /* 0x000000ffff0c7224 */ /* 0x002fe200078e0004 */
[----:B------:R-:W-:Y:S01]  /*3c10*/  MOV R8, 0x3ca0 ;  /* 0x00003ca000087802 */ /* 0x000fe20000000f00 */
[----:B0-----:R-:W-:-:S02]  /*3c20*/  IMAD.MOV.U32 R6, RZ, RZ, 0x4 ;  /* 0x00000004ff067424 */ /* 0x001fc400078e00ff */
[----:B------:R-:W-:Y:S02]  /*3c30*/  IMAD.MOV.U32 R19, RZ, RZ, 0x1f ;  /* 0x0000001fff137424 */ /* 0x000fe400078e00ff */
[----:B------:R-:W0:-:S06]  /*3c40*/  DSETP.GEU.AND P0, PT, R10, R12, PT ;  /* 0x0000000c0a00722a */ /* 0x000e0c0003f0e000 */
[----:B0-----:R-:W-:Y:S02]  /*3c50*/  FSEL R11, R13, R11, !P0 ;  /* 0x0000000b0d0b7208 */ /* 0x001fe40004000000 */
[----:B------:R-:W-:Y:S01]  /*3c60*/  FSEL R10, R4, R10, !P0 ;  /* 0x0000000a040a7208 */ /* 0x000fe20004000000 */
[----:B------:R-:W-:Y:S02]  /*3c70*/  IMAD.MOV.U32 R4, RZ, RZ, -0x1 ;  /* 0xffffffffff047424 */ /* 0x000fe400078e00ff */
[----:B------:R-:W-:Y:S02]  /*3c80*/  IMAD.MOV.U32 R15, RZ, RZ, R11 ;  /* 0x000000ffff0f7224 */ /* 0x000fe400078e000b */
[----:B------:R-:W-:Y:S05]  /*3c90*/  CALL.REL.NOINC `($__internal_86_$__cuda_sm70_shflsync_down_p) ;  /* 0x00000d2000007944 */ /* 0x000fea0003c00000 */
[----:B-1----:R-:W-:Y:S01]  /*3ca0*/  IMAD.MOV.U32 R13, RZ, RZ, R4 ;  /* 0x000000ffff0d7224 */ /* 0x002fe200078e0004 */
[----:B0-----:R-:W-:Y:S01]  /*3cb0*/  MOV R15, R10 ;  /* 0x0000000a000f7202 */ /* 0x001fe20000000f00 */
[----:B------:R-:W-:Y:S01]  /*3cc0*/  IMAD.MOV.U32 R6, RZ, RZ, 0x4 ;  /* 0x00000004ff067424 */ /* 0x000fe200078e00ff */
        /* <DEDUP_REMOVED lines=11> */
[----:B------:R-:W-:Y:S01]  /*3d80*/  IMAD.MOV.U32 R4, RZ, RZ, -0x1 ;  /* 0xffffffffff047424 */ /* 0x000fe200078e00ff */
[----:B------:R-:W-:Y:S02]  /*3d90*/  MOV R15, R11 ;  /* 0x0000000b000f7202 */ /* 0x000fe40000000f00 */
[----:B------:R-:W-:Y:S05]  /*3da0*/  CALL.REL.NOINC `($__internal_86_$__cuda_sm70_shflsync_down_p) ;  /* 0x00000c1000007944 */ /* 0x000fea0003c00000 */
[----:B-1----:R-:W-:Y:S01]  /*3db0*/  IMAD.MOV.U32 R13, RZ, RZ, R4 ;  /* 0x000000ffff0d7224 */ /* 0x002fe200078e0004 */
[----:B------:R-:W-:Y:S01]  /*3dc0*/  MOV R8, 0x3e20 ;  /* 0x00003e2000087802 */ /* 0x000fe20000000f00 */
[----:B0-----:R-:W-:Y:S02]  /*3dd0*/  IMAD.MOV.U32 R15, RZ, RZ, R10 ;  /* 0x000000ffff0f7224 */ /* 0x001fe400078e000a */
[----:B------:R-:W-:Y:S02]  /*3de0*/  IMAD.MOV.U32 R6, RZ, RZ, 0x2 ;  /* 0x00000002ff067424 */ /* 0x000fe400078e00ff */
[----:B------:R-:W-:-:S02]  /*3df0*/  IMAD.MOV.U32 R19, RZ, RZ, 0x1f ;  /* 0x0000001fff137424 */ /* 0x000fc400078e00ff */
[----:B------:R-:W-:Y:S02]  /*3e00*/  IMAD.MOV.U32 R4, RZ, RZ, -0x1 ;  /* 0xffffffffff047424 */ /* 0x000fe400078e00ff */
[----:B------:R-:W-:Y:S05]  /*3e10*/  CALL.REL.NOINC `($__internal_86_$__cuda_sm70_shflsync_down_p) ;  /* 0x00000ba000007944 */ /* 0x000fea0003c00000 */
[----:B-1----:R-:W-:Y:S01]  /*3e20*/  IMAD.MOV.U32 R12, RZ, RZ, R4 ;  /* 0x000000ffff0c7224 */ /* 0x002fe200078e0004 */
[----:B0-----:R-:W-:Y:S01]  /*3e30*/  MOV R19, 0x1f ;  /* 0x0000001f00137802 */ /* 0x001fe20000000f00 */
[----:B------:R-:W-:Y:S01]  /*3e40*/  IMAD.MOV.U32 R6, RZ, RZ, 0x1 ;  /* 0x00000001ff067424 */ /* 0x000fe200078e00ff */
[----:B------:R-:W-:-:S03]  /*3e50*/  MOV R8, 0x3ec0 ;  /* 0x00003ec000087802 */ /* 0x000fc60000000f00 */
[----:B------:R-:W0:-:S06]  /*3e60*/  DSETP.GEU.AND P0, PT, R10, R12, PT ;  /* 0x0000000c0a00722a */ /* 0x000e0c0003f0e000 */
[----:B0-----:R-:W-:Y:S02]  /*3e70*/  FSEL R15, R13, R11, !P0 ;  /* 0x0000000b0d0f7208 */ /* 0x001fe40004000000 */
[----:B------:R-:W-:Y:S01]  /*3e80*/  FSEL R10, R4, R10, !P0 ;  /* 0x0000000a040a7208 */ /* 0x000fe20004000000 */
[----:B------:R-:W-:Y:S02]  /*3e90*/  IMAD.MOV.U32 R4, RZ, RZ, -0x1 ;  /* 0xffffffffff047424 */ /* 0x000fe400078e00ff */
[----:B------:R-:W-:Y:S02]  /*3ea0*/  IMAD.MOV.U32 R11, RZ, RZ, R15 ;  /* 0x000000ffff0b7224 */ /* 0x000fe400078e000f */
        /* <DEDUP_REMOVED lines=8> */
[----:B01----:R-:W-:Y:S05]  /*3f30*/  BRA `(.L_x_7902) ;  /* 0xffffcc8000007947 */ /* 0x003fea000383ffff */
.L_x_7870:
[----:B-1----:R-:W-:Y:S01]  /*3f40*/  MOV R15, R11 ;  /* 0x0000000b000f7202 */ /* 0x002fe20000000f00 */
[----:B------:R-:W-:Y:S01]  /*3f50*/  IMAD.MOV.U32 R6, RZ, RZ, 0x10 ;  /* 0x00000010ff067424 */ /* 0x000fe200078e00ff */
[----:B------:R-:W-:Y:S01]  /*3f60*/  MOV R8, 0x3fa0 ;  /* 0x00003fa000087802 */ /* 0x000fe20000000f00 */
[----:B------:R-:W-:Y:S02]  /*3f70*/  IMAD.MOV.U32 R19, RZ, RZ, 0x1f ;  /* 0x0000001fff137424 */ /* 0x000fe400078e00ff */
[----:B------:R-:W-:Y:S02]  /*3f80*/  IMAD.MOV.U32 R4, RZ, RZ, -0x1 ;  /* 0xffffffffff047424 */ /* 0x000fe400078e00ff */
[----:B------:R-:W-:Y:S05]  /*3f90*/  CALL.REL.NOINC `($__internal_86_$__cuda_sm70_shflsync_down_p) ;  /* 0x00000a2000007944 */ /* 0x000fea0003c00000 */
[----:B-1----:R-:W-:Y:S01]  /*3fa0*/  IMAD.MOV.U32 R3, RZ, RZ, R4 ;  /* 0x000000ffff037224 */ /* 0x002fe200078e0004 */
[----:B0-----:R-:W-:Y:S05]  /*3fb0*/  BRA `(.L_x_7903) ;  /* 0xffffdc8000007947 */ /* 0x001fea000383ffff */
.L_x_7871:
[----:B------:R-:W-:Y:S01]  /*3fc0*/  IMAD.MOV.U32 R15, RZ, RZ, R10 ;  /* 0x000000ffff0f7224 */ /* 0x000fe200078e000a */
[----:B------:R-:W-:Y:S01]  /*3fd0*/  MOV R4, 0xffffffff ;  /* 0xffffffff00047802 */ /* 0x000fe20000000f00 */
[----:B------:R-:W-:Y:S01]  /*3fe0*/  IMAD.MOV.U32 R6, RZ, RZ, 0x10 ;  /* 0x00000010ff067424 */ /* 0x000fe200078e00ff */
[----:B------:R-:W-:Y:S01]  /*3ff0*/  MOV R8, 0x4020 ;  /* 0x0000402000087802 */ /* 0x000fe20000000f00 */
[----:B------:R-:W-:-:S02]  /*4000*/  IMAD.MOV.U32 R19, RZ, RZ, 0x1f ;  /* 0x0000001fff137424 */ /* 0x000fc400078e00ff */
[----:B01----:R-:W-:Y:S05]  /*4010*/  CALL.REL.NOINC `($__internal_86_$__cuda_sm70_shflsync_down_p) ;  /* 0x000009a000007944 */ /* 0x003fea0003c00000 */
[----:B-1----:R-:W-:Y:S01]  /*4020*/  IMAD.MOV.U32 R2, RZ, RZ, R4 ;  /* 0x000000ffff027224 */ /* 0x002fe200078e0004 */
[----:B------:R-:W-:Y:S01]  /*4030*/  MOV R8, 0x40a0 ;  /* 0x000040a000087802 */ /* 0x000fe20000000f00 */
[----:B0-----:R-:W-:-:S02]  /*4040*/  IMAD.MOV.U32 R6, RZ, RZ, 0x8 ;  /* 0x00000008ff067424 */ /* 0x001fc400078e00ff */
[----:B------:R-:W-:Y:S02]  /*4050*/  IMAD.MOV.U32 R19, RZ, RZ, 0x1f ;  /* 0x0000001fff137424 */ /* 0x000fe400078e00ff */
[----:B------:R-:W0:Y:S01]  /*4060*/  DADD R10, R10, R2 ;  /* 0x000000000a0a7229 */ /* 0x000e220000000002 */
[----:B------:R-:W-:-:S09]  /*4070*/  IMAD.MOV.U32 R4, RZ, RZ, -0x1 ;  /* 0xffffffffff047424 */ /* 0x000fd200078e00ff */
[----:B0-----:R-:W-:Y:S02]  /*4080*/  IMAD.MOV.U32 R15, RZ, RZ, R11 ;  /* 0x000000ffff0f7224 */ /* 0x001fe400078e000b */
[----:B------:R-:W-:Y:S05]  /*4090*/  CALL.REL.NOINC `($__internal_86_$__cuda_sm70_shflsync_down_p) ;  /* 0x0000092000007944 */ /* 0x000fea0003c00000 */
[----:B-1----:R-:W-:Y:S01]  /*40a0*/  IMAD.MOV.U32 R3, RZ, RZ, R4 ;  /* 0x000000ffff037224 */ /* 0x002fe200078e0004 */
[----:B0-----:R-:W-:Y:S01]  /*40b0*/  MOV R6, 0x8 ;  /* 0x0000000800067802 */ /* 0x001fe20000000f00 */
[----:B------:R-:W-:Y:S01]  /*40c0*/  IMAD.MOV.U32 R15, RZ, RZ, R10 ;  /* 0x000000ffff0f7224 */ /* 0x000fe200078e000a */
[----:B------:R-:W-:Y:S01]  /*40d0*/  MOV R8, 0x4110 ;  /* 0x0000411000087802 */ /* 0x000fe20000000f00 */
[----:B------:R-:W-:Y:S02]  /*40e0*/  IMAD.MOV.U32 R19, RZ, RZ, 0x1f ;  /* 0x0000001fff137424 */ /* 0x000fe400078e00ff */
[----:B------:R-:W-:Y:S02]  /*40f0*/  IMAD.MOV.U32 R4, RZ, RZ, -0x1 ;  /* 0xffffffffff047424 */ /* 0x000fe400078e00ff */
[----:B------:R-:W-:Y:S05]  /*4100*/  CALL.REL.NOINC `($__internal_86_$__cuda_sm70_shflsync_down_p) ;  /* 0x000008b000007944 */ /* 0x000fea0003c00000 */
[----:B-1----:R-:W-:Y:S01]  /*4110*/  IMAD.MOV.U32 R2, RZ, RZ, R4 ;  /* 0x000000ffff027224 */ /* 0x002fe200078e0004 */
[----:B------:R-:W-:Y:S01]  /*4120*/  MOV R8, 0x4190 ;  /* 0x0000419000087802 */ /* 0x000fe20000000f00 */
[----:B0-----:R-:W-:Y:S02]  /*4130*/  IMAD.MOV.U32 R6, RZ, RZ, 0x4 ;  /* 0x00000004ff067424 */ /* 0x001fe400078e00ff */
[----:B------:R-:W-:-:S02]  /*4140*/  IMAD.MOV.U32 R19, RZ, RZ, 0x1f ;  /* 0x0000001fff137424 */ /* 0x000fc400078e00ff */
[----:B------:R-:W0:Y:S01]  /*4150*/  DADD R10, R10, R2 ;  /* 0x000000000a0a7229 */ /* 0x000e220000000002 */
[----:B------:R-:W-:-:S09]  /*4160*/  IMAD.MOV.U32 R4, RZ, RZ, -0x1 ;  /* 0xffffffffff047424 */ /* 0x000fd200078e00ff */
[----:B0-----:R-:W-:Y:S02]  /*4170*/  IMAD.MOV.U32 R15, RZ, RZ, R11 ;  /* 0x000000ffff0f7224 */ /* 0x001fe400078e000b */
[----:B------:R-:W-:Y:S05]  /*4180*/  CALL.REL.NOINC `($__internal_86_$__cuda_sm70_shflsync_down_p) ;  /* 0x0000083000007944 */ /* 0x000fea0003c00000 */
[----:B-1----:R-:W-:Y:S01]  /*4190*/  MOV R3, R4 ;  /* 0x0000000400037202 */ /* 0x002fe20000000f00 */
[----:B0-----:R-:W-:Y:S01]  /*41a0*/  IMAD.MOV.U32 R15, RZ, RZ, R10 ;  /* 0x000000ffff0f7224 */ /* 0x001fe200078e000a */
[----:B------:R-:W-:Y:S01]  /*41b0*/  MOV R8, 0x4200 ;  /* 0x0000420000087802 */ /* 0x000fe20000000f00 */
[----:B------:R-:W-:Y:S02]  /*41c0*/  IMAD.MOV.U32 R6, RZ, RZ, 0x4 ;  /* 0x00000004ff067424 */ /* 0x000fe400078e00ff */
[----:B------:R-:W-:Y:S02]  /*41d0*/  IMAD.MOV.U32 R19, RZ, RZ, 0x1f ;  /* 0x0000001fff137424 */ /* 0x000fe400078e00ff */
[----:B------:R-:W-:Y:S02]  /*41e0*/  IMAD.MOV.U32 R4, RZ, RZ, -0x1 ;  /* 0xffffffffff047424 */ /* 0x000fe400078e00ff */
[----:B------:R-:W-:Y:S05]  /*41f0*/  CALL.REL.NOINC `($__internal_86_$__cuda_sm70_shflsync_down_p) ;  /* 0x000007c000007944 */ /* 0x000fea0003c00000 */
[----:B-1----:R-:W-:Y:S01]  /*4200*/  IMAD.MOV.U32 R2, RZ, RZ, R4 ;  /* 0x000000ffff027224 */ /* 0x002fe200078e0004 */
[----:B0-----:R-:W-:Y:S01]  /*4210*/  MOV R19, 0x1f ;  /* 0x0000001f00137802 */ /* 0x001fe20000000f00 */
[----:B------:R-:W-:Y:S01]  /*4220*/  IMAD.MOV.U32 R6, RZ, RZ, 0x2 ;  /* 0x00000002ff067424 */ /* 0x000fe200078e00ff */
[----:B------:R-:W-:Y:S01]  /*4230*/  MOV R8, 0x4280 ;  /* 0x0000428000087802 */ /* 0x000fe20000000f00 */
[----:B------:R-:W-:-:S02]  /*4240*/  IMAD.MOV.U32 R4, RZ, RZ, -0x1 ;  /* 0xffffffffff047424 */ /* 0x000fc400078e00ff */
[----:B------:R-:W0:-:S10]  /*4250*/  DADD R10, R10, R2 ;  /* 0x000000000a0a7229 */ /* 0x000e140000000002 */
[----:B0-----:R-:W-:Y:S02]  /*4260*/  IMAD.MOV.U32 R15, RZ, RZ, R11 ;  /* 0x000000ffff0f7224 */ /* 0x001fe400078e000b */
[----:B------:R-:W-:Y:S05]  /*4270*/  CALL.REL.NOINC `($__internal_86_$__cuda_sm70_shflsync_down_p) ;  /* 0x0000074000007944 */ /* 0x000fea0003c00000 */
[----:B-1----:R-:W-:Y:S01]  /*4280*/  IMAD.MOV.U32 R3, RZ, RZ, R4 ;  /* 0x000000ffff037224 */ /* 0x002fe200078e0004 */
[----:B------:R-:W-:Y:S01]  /*4290*/  MOV R4, 0xffffffff ;  /* 0xffffffff00047802 */ /* 0x000fe20000000f00 */
[----:B0-----:R-:W-:Y:S01]  /*42a0*/  IMAD.MOV.U32 R15, RZ, RZ, R10 ;  /* 0x000000ffff0f7224 */ /* 0x001fe200078e000a */
[----:B------:R-:W-:Y:S01]  /*42b0*/  MOV R8, 0x42f0 ;  /* 0x000042f000087802 */ /* 0x000fe20000000f00 */
[----:B------:R-:W-:Y:S02]  /*42c0*/  IMAD.MOV.U32 R6, RZ, RZ, 0x2 ;  /* 0x00000002ff067424 */ /* 0x000fe400078e00ff */
[----:B------:R-:W-:Y:S02]  /*42d0*/  IMAD.MOV.U32 R19, RZ, RZ, 0x1f ;  /* 0x0000001fff137424 */ /* 0x000fe400078e00ff */
        /* <DEDUP_REMOVED lines=16> */
[----:B01----:R-:W-:Y:S05]  /*43e0*/  BRA `(.L_x_7904) ;  /* 0xffffd93000007947 */ /* 0x003fea000383ffff */
        .weak           $__internal_85_$__cuda_sm20_div_rn_f64_full
        .type           $__internal_85_$__cuda_sm20_div_rn_f64_full,@function
        .size           $__internal_85_$__cuda_sm20_div_rn_f64_full,($__internal_86_$__cuda_sm70_shflsync_down_p - $__internal_85_$__cuda_sm20_div_rn_f64_full)
$__internal_85_$__cuda_sm20_div_rn_f64_full:
        /* <DEDUP_REMOVED lines=19> */
[----:B------:R-:W-:-:S02]  /*4520*/  MOV R18, R8 ;  /* 0x0000000800127202 */ /* 0x000fc40000000f00 */
        /* <DEDUP_REMOVED lines=19> */
[----:B------:R-:W-:Y:S01]  /*4660*/  LOP3.LUT R2, R15, 0x7ff00000, RZ, 0xc0, !PT ;  /* 0x7ff000000f027812 */ /* 0x000fe200078ec0ff */
        /* <DEDUP_REMOVED lines=8> */
[----:B01----:R-:W0:-:S10]  /*46f0*/  DMUL R20, R24, R8 ;  /* 0x0000000818147228 */ /* 0x003e140000000000 */
        /* <DEDUP_REMOVED lines=8> */
[C---:B------:R-:W-:Y:S01]  /*4780*/  IADD3 R9, -R2.reuse, RZ, RZ ;  /* 0x000000ff02097210 */ /* 0x040fe20007ffe1ff */
[----:B------:R-:W-:Y:S01]  /*4790*/  IMAD.MOV.U32 R8, RZ, RZ, RZ ;  /* 0x000000ffff087224 */ /* 0x000fe200078e00ff */
[----:B------:R-:W0:Y:S01]  /*47a0*/  DMUL.RP R16, R24, R16 ;  /* 0x0000001018107228 */ /* 0x000e220000008000 */
[----:B------:R-:W-:-:S04]  /*47b0*/  IADD3 R3, -R2, -0x43300000, RZ ;  /* 0xbcd0000002037810 */ /* 0x000fc80007ffe1ff */
[----:B------:R-:W1:-:S05]  /*47c0*/  DFMA R8, R20, -R8, R24 ;  /* 0x800000081408722b */ /* 0x000e4a0000000018 */
[----:B0-----:R-:W-:-:S05]  /*47d0*/  LOP3.LUT R15, R17, R15, RZ, 0x3c, !PT ;  /* 0x0000000f110f7212 */ /* 0x001fca00078e3cff */
[----:B-1----:R-:W-:-:S04]  /*47e0*/  FSETP.NEU.AND P0, PT, |R9|, R3, PT ;  /* 0x000000030900720b */ /* 0x002fc80003f0d200 */
[----:B------:R-:W-:Y:S02]  /*47f0*/  FSEL R20, R16, R20, !P0 ;  /* 0x0000001410147208 */ /* 0x000fe40004000000 */
[----:B------:R-:W-:Y:S01]  /*4800*/  FSEL R21, R15, R21, !P0 ;  /* 0x000000150f157208 */ /* 0x000fe20004000000 */
[----:B------:R-:W-:Y:S05]  /*4810*/  BRA `(.L_x_7907) ;  /* 0x0000015000007947 */ /* 0x000fea0003800000 */
.L_x_7906:
        /* <DEDUP_REMOVED lines=16> */
.L_x_7909:
[----:B0-----:R-:W-:Y:S02]  /*4920*/  LOP3.LUT R21, R15, 0x80000, RZ, 0xfc, !PT ;  /* 0x000800000f157812 */ /* 0x001fe400078efcff */
[----:B------:R-:W-:Y:S01]  /*4930*/  MOV R20, R14 ;  /* 0x0000000e00147202 */ /* 0x000fe20000000f00 */
[----:B------:R-:W-:Y:S05]  /*4940*/  BRA `(.L_x_7907) ;  /* 0x0000002000007947 */ /* 0x000fea0003800000 */
.L_x_7908:
[----:B0-----:R-:W-:Y:S01]  /*4950*/  LOP3.LUT R21, R9, 0x80000, RZ, 0xfc, !PT ;  /* 0x0008000009157812 */ /* 0x001fe200078efcff */
[----:B------:R-:W-:-:S02]  /*4960*/  IMAD.MOV.U32 R20, RZ, RZ, R8 ;  /* 0x000000ffff147224 */ /* 0x000fc400078e0008 */
.L_x_7907:
[----:B------:R-:W-:Y:S05]  /*4970*/  BSYNC B2 ;  /* 0x0000000000027941 */ /* 0x000fea0003800000 */
.L_x_7905:
[----:B------:R-:W-:Y:S02]  /*4980*/  IMAD.MOV.U32 R29, RZ, RZ, 0x0 ;  /* 0x00000000ff1d7424 */ /* 0x000fe400078e00ff */
[----:B------:R-:W-:-:S02]  /*4990*/  IMAD.MOV.U32 R2, RZ, RZ, R20 ;  /* 0x000000ffff027224 */ /* 0x000fc400078e0014 */
[----:B------:R-:W-:Y:S01]  /*49a0*/  IMAD.MOV.U32 R3, RZ, RZ, R21 ;  /* 0x000000ffff037224 */ /* 0x000fe200078e0015 */
[----:B------:R-:W-:Y:S06]  /*49b0*/  RET.REL.NODEC R28 `(_ZN2at6native43_GLOBAL__N__9ae7fba5_10_SoftMax_cu_9f978f6319cunn_SoftMaxForwardILi2EdddNS1_22SoftMaxForwardEpilogueEEEvPT2_PKT0_i) ;  /* 0xffffb6401c007950 */ /* 0x000fec0003c3ffff */
        .weak           $__internal_86_$__cuda_sm70_shflsync_down_p
        .type           $__internal_86_$__cuda_sm70_shflsync_down_p,@function
        .size           $__internal_86_$__cuda_sm70_shflsync_down_p,(.L_x_11314 - $__internal_86_$__cuda_sm70_shflsync_down_p)
$__internal_86_$__cuda_sm70_shflsync_down_p:
[----:B------:R-:W-:Y:S01]  /*49c0*/  IMAD.MOV.U32 R9, RZ, RZ, 0x0 ;  /* 0x00000000ff097424 */ /* 0x000fe200078e00ff */
[----:B------:R-:W-:Y:S04]  /*49d0*/  WARPSYNC R4 ;  /* 0x0000000400007348 */ /* 0x000fe80003800000 */
[----:B------:R0:W1:Y:S01]  /*49e0*/  SHFL.DOWN PT, R4, R15, R6, R19 ;  /* 0x080000060f047389 */ /* 0x00006200000e0013 */
[----:B------:R-:W-:Y:S05]  /*49f0*/  RET.REL.NODEC R8 `(_ZN2at6native43_GLOBAL__N__9ae7fba5_10_SoftMax_cu_9f978f6319cunn_SoftMaxForwardILi2EdddNS1_22SoftMaxForwardEpilogueEEEvPT2_PKT0_i) ;  /* 0xffffb60008007950 */ /* 0x000fea0003c3ffff */
.L_x_7910:
        /* <DEDUP_REMOVED lines=16> */
.L_x_11314:


//--------------------- .text._ZN2at6native43_GLOBAL__N__9ae7fba5_10_SoftMax_cu_9f978f6323cunn_SoftMaxForwardSmemILi2EdddNS1_22SoftMaxForwardEpilogueElEEvPT2_PKT0_T4_ --------------------------
	.section	.text._ZN2at6native43_GLOBAL__N__9ae7fba5_10_SoftMax_cu_9f978f6323cunn_SoftMaxForwardSmemILi2EdddNS1_22SoftMaxForwardEpilogueElEEvPT2_PKT0_T4_,"ax",@progbits
	.sectioninfo	@"SHI_REGISTERS=34"
	.align	128
.text._ZN2at6native43_GLOBAL__N__9ae7fba5_10_SoftMax_cu_9f978f6323cunn_SoftMaxForwardSmemILi2EdddNS1_22SoftMaxForwardEpilogueElEEvPT2_PKT0_T4_:
        .type           _ZN2at6native43_GLOBAL__N__9ae7fba5_10_SoftMax_cu_9f978f6323cunn_SoftMaxForwardSmemILi2EdddNS1_22SoftMaxForwardEpilogueElEEvPT2_PKT0_T4_,@function
        .size           _ZN2at6native43_GLOBAL__N__9ae7fba5_10_SoftMax_cu_9f978f6323cunn_SoftMaxForwardSmemILi2EdddNS1_22SoftMaxForwardEpilogueElEEvPT2_PKT0_T4_,(.L_x_11317 - _ZN2at6native43_GLOBAL__N__9ae7fba5_10_SoftMax_cu_9f978f6323cunn_SoftMaxForwardSmemILi2EdddNS1_22SoftMaxForwardEpilogueElEEvPT2_PKT0_T4_)
        .other          _ZN2at6native43_GLOBAL__N__9ae7fba5_10_SoftMax_cu_9f978f6323cunn_SoftMaxForwardSmemILi2EdddNS1_22SoftMaxForwardEpilogueElEEvPT2_PKT0_T4_,@"STO_CUDA_ENTRY STV_DEFAULT"
_ZN2at6native43_GLOBAL__N__9ae7fba5_10_SoftMax_cu_9f978f6323cunn_SoftMaxForwardSmemILi2EdddNS1_22SoftMaxForwardEpilogueElEEvPT2_PKT0_T4_:
[----:B------:R-:W-:Y:S02]  /*0000*/  IMAD.MOV.U32 R1, RZ, RZ, c[0x0][0x28] ;  /* 0x00000a00ff017624 */ /* 0x000fe400078e00ff */
[----:B------:R-:W0:Y:S01]  /*0010*/  S2R R0, SR_TID.X ;  /* 0x0000000000007919 */ /* 0x000e220000002100 */
[----:B------:R-:W-:Y:S01]  /*0020*/  ULDC.64 UR12, c[0x0][0x118] ;  /* 0x00004600000c7ab9 */ /* 0x000fe20000000a00 */
[----:B------:R-:W-:Y:S01]  /*0030*/  BSSY B0, `(.L_x_7911) ;  /* 0x000002d000007945 */ /* 0x000fe20003800000 */
[----:B------:R-:W-:Y:S02]  /*0040*/  IMAD.MOV.U32 R8, RZ, RZ, -0x1 ;  /* 0xffffffffff087424 */ /* 0x000fe400078e00ff */
[----:B------:R-:W-:Y:S02]  /*0050*/  IMAD.MOV.U32 R9, RZ, RZ, -0x100001 ;  /* 0xffefffffff097424 */ /* 0x000fe400078e00ff */
[----:B0-----:R-:W-:-:S05]  /*0060*/  IMAD.WIDE.U32 R2, R0, 0x2, RZ ;  /* 0x0000000200027825 */ /* 0x001fca00078e00ff */
[----:B------:R-:W-:-:S04]  /*0070*/  ISETP.GE.U32.AND P0, PT, R2, c[0x0][0x170], PT ;  /* 0x00005c0002007a0c */ /* 0x000fc80003f06070 */
[----:B------:R-:W-:Y:S01]  /*0080*/  ISETP.GE.AND.EX P0, PT, R3, c[0x0][0x174], PT, P0 ;  /* 0x00005d0003007a0c */ /* 0x000fe20003f06300 */
[----:B------:R-:W-:-:S12]  /*0090*/  IMAD.MOV.U32 R3, RZ, RZ, RZ ;  /* 0x000000ffff037224 */ /* 0x000fd800078e00ff */
[----:B------:R-:W-:Y:S05]  /*00a0*/  @P0 BRA `(.L_x_7912) ;  /* 0x0000025000000947 */ /* 0x000fea0003800000 */
[----:B------:R-:W0:Y:S01]  /*00b0*/  S2R R7, SR_CTAID.X ;  /* 0x0000000000077919 */ /* 0x000e220000002500 */
[----:B------:R-:W-:Y:S02]  /*00c0*/  IMAD.MOV.U32 R11, RZ, RZ, R0 ;  /* 0x000000ffff0b7224 */ /* 0x000fe400078e0000 */
[----:B------:R-:W-:Y:S02]  /*00d0*/  IMAD.MOV.U32 R10, RZ, RZ, R3 ;  /* 0x000000ffff0a7224 */ /* 0x000fe400078e0003 */
[----:B------:R-:W-:Y:S02]  /*00e0*/  IMAD.MOV.U32 R8, RZ, RZ, -0x1 ;  /* 0xffffffffff087424 */ /* 0x000fe400078e00ff */
[----:B------:R-:W-:Y:S02]  /*00f0*/  IMAD.MOV.U32 R9, RZ, RZ, -0x100001 ;  /* 0xffefffffff097424 */ /* 0x000fe400078e00ff */
[----:B0-----:R-:W-:-:S04]  /*0100*/  IMAD.WIDE.U32 R4, R7, c[0x0][0x170], RZ ;  /* 0x00005c0007047a25 */ /* 0x001fc800078e00ff */
[----:B------:R-:W-:Y:S01]  /*0110*/  IMAD R13, R7, c[0x0][0x174], R5 ;  /* 0x00005d00070d7a24 */ /* 0x000fe200078e0205 */
[----:B------:R-:W-:-:S04]  /*0120*/  LEA R2, P1, R4, c[0x0][0x168], 0x3 ;  /* 0x00005a0004027a11 */ /* 0x000fc800078218ff */
[----:B------:R-:W-:Y:S02]  /*0130*/  LEA.HI.X R13, R4, c[0x0][0x16c], R13, 0x3, P1 ;  /* 0x00005b00040d7a11 */ /* 0x000fe400008f1c0d */
.L_x_7913:
[----:B------:R-:W-:-:S04]  /*0140*/  LEA R4, P1, R11, R2, 0x4 ;  /* 0x000000020b047211 */ /* 0x000fc800078220ff */
[----:B------:R-:W-:-:S06]  /*0150*/  LEA.HI.X R5, R11, R13, R10, 0x4, P1 ;  /* 0x0000000d0b057211 */ /* 0x000fcc00008f240a */
[----:B------:R-:W2:Y:S01]  /*0160*/  LDG.E.128 R4, [R4.64] ;  /* 0x0000000c04047981 */ /* 0x000ea2000c1e1d00 */
[----:B------:R-:W-:Y:S02]  /*0170*/  IMAD.MOV.U32 R15, RZ, RZ, R8 ;  /* 0x000000ffff0f7224 */ /* 0x000fe400078e0008 */
[----:B------:R-:W-:Y:S01]  /*0180*/  IMAD.MOV.U32 R17, RZ, RZ, R9 ;  /* 0x000000ffff117224 */ /* 0x000fe200078e0009 */
[----:B--2---:R0:W1:Y:S01]  /*0190*/  DSETP.MAX.AND P1, P2, R4, R8, PT ;  /* 0x000000080400722a */ /* 0x0040620003a2f000 */
[----:B------:R-:W-:Y:S01]  /*01a0*/  MOV R12, R5 ;  /* 0x00000005000c7202 */ /* 0x000fe20000000f00 */
[----:B0-----:R-:W-:Y:S01]  /*01b0*/  IMAD.MOV.U32 R8, RZ, RZ, R4 ;  /* 0x000000ffff087224 */ /* 0x001fe200078e0004 */
[----:B------:R0:W-:Y:S01]  /*01c0*/  STS.128 [R11.X16], R4 ;  /* 0x000000040b007388 */ /* 0x0001e2000000cc00 */
[----:B------:R-:W-:Y:S02]  /*01d0*/  IMAD.MOV.U32 R14, RZ, RZ, R6 ;  /* 0x000000ffff0e7224 */ /* 0x000fe400078e0006 */
[----:B-1----:R-:W-:-:S02]  /*01e0*/  FSEL R19, R12, R17, P1 ;  /* 0x000000110c137208 */ /* 0x002fc40000800000 */
[----:B------:R-:W-:Y:S01]  /*01f0*/  SEL R8, R8, R15, P1 ;  /* 0x0000000f08087207 */ /* 0x000fe20000800000 */
[----:B------:R-:W-:-:S05]  /*0200*/  IMAD.MOV.U32 R15, RZ, RZ, R7 ;  /* 0x000000ffff0f7224 */ /* 0x000fca00078e0007 */
[----:B------:R-:W-:Y:S02]  /*0210*/  @P2 LOP3.LUT R19, R17, 0x80000, RZ, 0xfc, !PT ;  /* 0x0008000011132812 */ /* 0x000fe400078efcff */
[----:B0-----:R-:W-:-:S03]  /*0220*/  IADD3 R11, P1, R11, c[0x0][0x0], RZ ;  /* 0x000000000b0b7a10 */ /* 0x001fc60007f3e0ff */
[----:B------:R-:W-:Y:S02]  /*0230*/  IMAD.MOV.U32 R9, RZ, RZ, R19 ;  /* 0x000000ffff097224 */ /* 0x000fe400078e0013 */
[C---:B------:R-:W-:Y:S02]  /*0240*/  IMAD.SHL.U32 R12, R11.reuse, 0x2, RZ ;  /* 0x000000020b0c7824 */ /* 0x040fe400078e00ff */
[----:B------:R-:W-:Y:S02]  /*0250*/  IMAD.X R10, RZ, RZ, R10, P1 ;  /* 0x000000ffff0a7224 */ /* 0x000fe400008e060a */
[----:B------:R-:W0:Y:S01]  /*0260*/  DSETP.MAX.AND P2, P3, R6, R8, PT ;  /* 0x000000080600722a */ /* 0x000e220003b4f000 */
[----:B------:R-:W-:Y:S01]  /*0270*/  IMAD.MOV.U32 R16, RZ, RZ, R9 ;  /* 0x000000ffff107224 */ /* 0x000fe200078e0009 */
[----:B------:R-:W-:Y:S02]  /*0280*/  ISETP.GE.U32.AND P1, PT, R12, c[0x0][0x170], PT ;  /* 0x00005c000c007a0c */ /* 0x000fe40003f26070 */
[----:B------:R-:W-:-:S02]  /*0290*/  SHF.L.U64.HI R12, R11, 0x1, R10 ;  /* 0x000000010b0c7819 */ /* 0x000fc4000001020a */
[----:B0-----:R-:W-:Y:S02]  /*02a0*/  FSEL R15, R15, R16, P2 ;  /* 0x000000100f0f7208 */ /* 0x001fe40001000000 */
[----:B------:R-:W-:Y:S02]  /*02b0*/  ISETP.GE.AND.EX P1, PT, R12, c[0x0][0x174], PT, P1 ;  /* 0x00005d000c007a0c */ /* 0x000fe40003f26310 */
[----:B------:R-:W-:-:S04]  /*02c0*/  SEL R8, R14, R8, P2 ;  /* 0x000000080e087207 */ /* 0x000fc80001000000 */
[----:B------:R-:W-:-:S04]  /*02d0*/  @P3 LOP3.LUT R15, R16, 0x80000, RZ, 0xfc, !PT ;  /* 0x00080000100f3812 */ /* 0x000fc800078efcff */
[----:B------:R-:W-:-:S03]  /*02e0*/  MOV R9, R15 ;  /* 0x0000000f00097202 */ /* 0x000fc60000000f00 */
[----:B------:R-:W-:Y:S05]  /*02f0*/  @!P1 BRA `(.L_x_7913) ;  /* 0xfffffe4000009947 */ /* 0x000fea000383ffff */
.L_x_7912:
[----:B------:R-:W-:Y:S05]  /*0300*/  BSYNC B0 ;  /* 0x0000000000007941 */ /* 0x000fea0003800000 */
.L_x_7911:
[----:B------:R-:W-:Y:S01]  /*0310*/  SHFL.DOWN PT, R5, R9, 0x10, 0x1f ;  /* 0x0a001f0009057f89 */ /* 0x000fe200000e0000 */
[----:B------:R-:W-:Y:S01]  /*0320*/  ULDC UR4, c[0x0][0x0] ;  /* 0x0000000000047ab9 */ /* 0x000fe20000000800 */
[----:B------:R-:W-:Y:S01]  /*0330*/  BSSY B0, `(.L_x_7914) ;  /* 0x000004a000007945 */ /* 0x000fe20003800000 */
[----:B------:R-:W-:Y:S01]  /*0340*/  USHF.R.U32.HI UR4, URZ, 0x5, UR4 ;  /* 0x000000053f047899 */ /* 0x000fe20008011604 */
[----:B------:R-:W0:Y:S01]  /*0350*/  SHFL.DOWN PT, R4, R8, 0x10, 0x1f ;  /* 0x0a001f0008047f89 */ /* 0x000e2200000e0000 */
[----:B------:R-:W-:-:S03]  /*0360*/  ULDC UR5, c[0x0][0x170] ;  /* 0x00005c0000057ab9 */ /* 0x000fc60000000800 */
[----:B------:R-:W-:Y:S01]  /*0370*/  BAR.SYNC.DEFER_BLOCKING 0x0 ;  /* 0x0000000000007b1d */ /* 0x000fe20000010000 */
[----:B------:R-:W-:Y:S01]  /*0380*/  ISETP.GE.AND P2, PT, R0, UR4, PT ;  /* 0x0000000400007c0c */ /* 0x000fe2000bf46270 */
[----:B------:R-:W-:-:S04]  /*0390*/  USHF.L.U32 UR4, UR5, 0x3, URZ ;  /* 0x0000000305047899 */ /* 0x000fc8000800063f */
        /* <DEDUP_REMOVED lines=13> */
[----:B------:R-:W-:Y:S01]  /*0470*/  SHF.R.S32.HI R11, RZ, 0x1f, R0 ;  /* 0x0000001fff0b7819 */ /* 0x000fe20000011400 */
[----:B------:R-:W-:Y:S03]  /*0480*/  SHFL.DOWN PT, R5, R9, 0x2, 0x1f ;  /* 0x08401f0009057f89 */ /* 0x000fe600000e0000 */
[----:B------:R-:W-:Y:S01]  /*0490*/  LEA.HI R10, R11, R0, RZ, 0x5 ;  /* 0x000000000b0a7211 */ /* 0x000fe200078f28ff */
[----:B------:R-:W0:Y:S03]  /*04a0*/  SHFL.DOWN PT, R4, R8, 0x2, 0x1f ;  /* 0x08401f0008047f89 */ /* 0x000e2600000e0000 */
[----:B------:R-:W-:-:S05]  /*04b0*/  LOP3.LUT R11, R10, 0xffffffe0, RZ, 0xc0, !PT ;  /* 0xffffffe00a0b7812 */ /* 0x000fca00078ec0ff */
[----:B------:R-:W-:-:S05]  /*04c0*/  IMAD.IADD R2, R0, 0x1, -R11 ;  /* 0x0000000100027824 */ /* 0x000fca00078e0a0b */
[----:B------:R-:W-:Y:S01]  /*04d0*/  ISETP.NE.AND P3, PT, R2, RZ, PT ;  /* 0x000000ff0200720c */ /* 0x000fe20003f65270 */
[----:B0-----:R-:W0:-:S06]  /*04e0*/  DSETP.GEU.AND P1, PT, R8, R4, PT ;  /* 0x000000040800722a */ /* 0x001e0c0003f2e000 */
[----:B0-----:R-:W-:Y:S02]  /*04f0*/  FSEL R7, R5, R9, !P1 ;  /* 0x0000000905077208 */ /* 0x001fe40004800000 */
[----:B------:R-:W-:-:S03]  /*0500*/  FSEL R6, R4, R8, !P1 ;  /* 0x0000000804067208 */ /* 0x000fc60004800000 */
[----:B------:R-:W-:Y:S04]  /*0510*/  SHFL.DOWN PT, R5, R7, 0x1, 0x1f ;  /* 0x08201f0007057f89 */ /* 0x000fe800000e0000 */
[----:B------:R-:W0:Y:S02]  /*0520*/  SHFL.DOWN PT, R4, R6, 0x1, 0x1f ;  /* 0x08201f0006047f89 */ /* 0x000e2400000e0000 */
[----:B0-----:R-:W0:-:S06]  /*0530*/  DSETP.GEU.AND P1, PT, R6, R4, PT ;  /* 0x000000040600722a */ /* 0x001e0c0003f2e000 */
[----:B0-----:R-:W-:Y:S01]  /*0540*/  FSEL R9, R5, R7, !P1 ;  /* 0x0000000705097208 */ /* 0x001fe20004800000 */
[----:B------:R-:W-:Y:S01]  /*0550*/  IMAD.MOV.U32 R5, RZ, RZ, -0x100001 ;  /* 0xffefffffff057424 */ /* 0x000fe200078e00ff */
[----:B------:R-:W-:Y:S01]  /*0560*/  FSEL R8, R4, R6, !P1 ;  /* 0x0000000604087208 */ /* 0x000fe20004800000 */
[----:B------:R-:W-:Y:S01]  /*0570*/  IMAD.MOV.U32 R4, RZ, RZ, -0x1 ;  /* 0xffffffffff047424 */ /* 0x000fe200078e00ff */
[----:B------:R-:W-:Y:S02]  /*0580*/  @!P3 SHF.R.S32.HI R7, RZ, 0x5, R10 ;  /* 0x00000005ff07b819 */ /* 0x000fe4000001140a */
[----:B------:R-:W-:-:S03]  /*0590*/  IADD3 R6, R0, 0x1f, RZ ;  /* 0x0000001f00067810 */ /* 0x000fc60007ffe0ff */
[----:B------:R0:W-:Y:S04]  /*05a0*/  @!P3 STS.64 [R7.X8+UR4], R8 ;  /* 0x000000080700b988 */ /* 0x0001e80008008a04 */
[----:B------:R-:W-:Y:S01]  /*05b0*/  BAR.SYNC.DEFER_BLOCKING 0x0 ;  /* 0x0000000000007b1d */ /* 0x000fe20000010000 */
[----:B------:R-:W-:Y:S01]  /*05c0*/  ISETP.GT.U32.AND P1, PT, R6, 0x3e, PT ;  /* 0x0000003e0600780c */ /* 0x000fe20003f24070 */
[----:B------:R-:W-:-:S04]  /*05d0*/  IMAD.MOV.U32 R6, RZ, RZ, c[0x0][0x170] ;  /* 0x00005c00ff067624 */ /* 0x000fc800078e00ff */
[----:B------:R0:W1:Y:S08]  /*05e0*/  @!P2 LDS.64 R4, [R2.X8+UR4] ;  /* 0x000000040204a984 */ /* 0x0000700008008a00 */
[----:B------:R-:W-:Y:S05]  /*05f0*/  @P1 BRA `(.L_x_7915) ;  /* 0x000001d000001947 */ /* 0x000fea0003800000 */
[----:B------:R-:W-:Y:S05]  /*0600*/  BRA.DIV ~URZ, `(.L_x_7916) ;  /* 0x000013e27f007947 */ /* 0x000fea000b800000 */
[----:B-1----:R1:W2:Y:S02]  /*0610*/  SHFL.DOWN PT, R13, R5, 0x10, 0x1f ;  /* 0x0a001f00050d7f89 */ /* 0x0022a400000e0000 */
.L_x_7937:
[----:B------:R-:W-:Y:S05]  /*0620*/  BRA.DIV ~URZ, `(.L_x_7917) ;  /* 0x000014427f007947 */ /* 0x000fea000b800000 */
[----:B0-----:R-:W0:Y:S01]  /*0630*/  SHFL.DOWN PT, R8, R4, 0x10, 0x1f ;  /* 0x0a001f0004087f89 */ /* 0x001e2200000e0000 */
[----:B--2---:R-:W-:-:S06]  /*0640*/  IMAD.MOV.U32 R9, RZ, RZ, R13 ;  /* 0x000000ffff097224 */ /* 0x004fcc00078e000d */
        /* <DEDUP_REMOVED lines=13> */
[----:B-1----:R-:W-:Y:S04]  /*0720*/  SHFL.DOWN PT, R5, R9, 0x2, 0x1f ;  /* 0x08401f0009057f89 */ /* 0x002fe800000e0000 */
[----:B------:R-:W0:Y:S02]  /*0730*/  SHFL.DOWN PT, R4, R8, 0x2, 0x1f ;  /* 0x08401f0008047f89 */ /* 0x000e2400000e0000 */
[----:B0-----:R-:W0:-:S06]  /*0740*/  DSETP.GEU.AND P4, PT, R8, R4, PT ;  /* 0x000000040800722a */ /* 0x001e0c0003f8e000 */
[----:B0-----:R-:W-:Y:S02]  /*0750*/  FSEL R5, R5, R9, !P4 ;  /* 0x0000000905057208 */ /* 0x001fe40006000000 */
[----:B------:R-:W-:-:S03]  /*0760*/  FSEL R4, R4, R8, !P4 ;  /* 0x0000000804047208 */ /* 0x000fc60006000000 */
[----:B------:R0:W1:Y:S04]  /*0770*/  SHFL.DOWN PT, R15, R5, 0x1, 0x1f ;  /* 0x08201f00050f7f89 */ /* 0x00006800000e0000 */
[----:B------:R0:W2:Y:S02]  /*0780*/  SHFL.DOWN PT, R8, R4, 0x1, 0x1f ;  /* 0x08201f0004087f89 */ /* 0x0000a400000e0000 */
.L_x_7938:
[----:B-1----:R-:W-:-:S06]  /*0790*/  IMAD.MOV.U32 R9, RZ, RZ, R15 ;  /* 0x000000ffff097224 */ /* 0x002fcc00078e000f */
[----:B--2---:R-:W1:-:S06]  /*07a0*/  DSETP.GEU.AND P4, PT, R4, R8, PT ;  /* 0x000000080400722a */ /* 0x004e4c0003f8e000 */
[----:B01----:R-:W-:Y:S02]  /*07b0*/  FSEL R4, R8, R4, !P4 ;  /* 0x0000000408047208 */ /* 0x003fe40006000000 */
[----:B------:R-:W-:Y:S02]  /*07c0*/  FSEL R5, R15, R5, !P4 ;  /* 0x000000050f057208 */ /* 0x000fe40006000000 */
.L_x_7915:
[----:B------:R-:W-:Y:S05]  /*07d0*/  BSYNC B0 ;  /* 0x0000000000007941 */ /* 0x000fea0003800000 */
.L_x_7914:
[----:B------:R-:W-:Y:S01]  /*07e0*/  ISETP.NE.AND P4, PT, R0, RZ, PT ;  /* 0x000000ff0000720c */ /* 0x000fe20003f85270 */
[----:B------:R-:W-:-:S12]  /*07f0*/  WARPSYNC 0xffffffff ;  /* 0xffffffff00007948 */ /* 0x000fd80003800000 */
[----:B-1----:R1:W-:Y:S02]  /*0800*/  @!P4 STS.64 [R6.X8], R4 ;  /* 0x000000040600c388 */ /* 0x0023e40000008a00 */
[----:B------:R-:W-:Y:S01]  /*0810*/  BAR.SYNC.DEFER_BLOCKING 0x0 ;  /* 0x0000000000007b1d */ /* 0x000fe20000010000 */
[----:B------:R-:W-:-:S05]  /*0820*/  CS2R R12, SRZ ;  /* 0x00000000000c7805 */ /* 0x000fca000001ff00 */
[----:B------:R-:W-:Y:S01]  /*0830*/  BSSY B0, `(.L_x_7918) ;  /* 0x0000058000007945 */ /* 0x000fe20003800000 */
[----:B-1----:R1:W2:Y:S01]  /*0840*/  LDS.64 R4, [R6.X8] ;  /* 0x0000000006047984 */ /* 0x0022a20000008a00 */
[----:B------:R-:W-:Y:S05]  /*0850*/  @P0 BRA `(.L_x_7919) ;  /* 0x0000055000000947 */ /* 0x000fea0003800000 */
[----:B------:R-:W-:Y:S02]  /*0860*/  CS2R R12, SRZ ;  /* 0x00000000000c7805 */ /* 0x000fe4000001ff00 */
.L_x_7924:
[----:B0-----:R-:W0:Y:S01]  /*0870*/  LDS.128 R8, [R0.X16] ;  /* 0x0000000000087984 */ /* 0x001e22000000cc00 */
[----:B------:R-:W-:Y:S01]  /*0880*/  IMAD.MOV.U32 R14, RZ, RZ, 0x652b82fe ;  /* 0x652b82feff0e7424 */ /* 0x000fe200078e00ff */
[----:B------:R-:W-:Y:S01]  /*0890*/  BSSY B1, `(.L_x_7920) ;  /* 0x0000037000017945 */ /* 0x000fe20003800000 */
[----:B------:R-:W-:Y:S01]  /*08a0*/  IMAD.MOV.U32 R15, RZ, RZ, 0x3ff71547 ;  /* 0x3ff71547ff0f7424 */ /* 0x000fe200078e00ff */
[----:B0-2---:R-:W0:-:S04]  /*08b0*/  DADD R8, -R4, R8 ;  /* 0x0000000004087229 */ /* 0x005e080000000108 */
[----:B------:R-:W2:-:S04]  /*08c0*/  DADD R10, -R4, R10 ;  /* 0x00000000040a7229 */ /* 0x000e88000000010a */
[-C--:B0-----:R-:W0:Y:S02]  /*08d0*/  DFMA R16, R8, R14.reuse, 6.75539944105574400000e+15 ;  /* 0x433800000810742b */ /* 0x081e24000000000e */
[----:B------:R-:W-:Y:S02]  /*08e0*/  FSETP.GEU.FTZ.AND P4, PT, |R9|, 4.1917929649353027344, PT ;  /* 0x4086232b0900780b */ /* 0x000fe40003f9e200 */
[----:B--2---:R-:W2:Y:S02]  /*08f0*/  DFMA R18, R10, R14, 6.75539944105574400000e+15 ;  /* 0x433800000a12742b */ /* 0x004ea4000000000e */
[----:B------:R-:W-:Y:S02]  /*0900*/  FSETP.GEU.FTZ.AND P0, PT, |R11|, 4.1917929649353027344, PT ;  /* 0x4086232b0b00780b */ /* 0x000fe40003f1e200 */
[----:B0-----:R-:W0:-:S04]  /*0910*/  DADD R26, R16, -6.75539944105574400000e+15 ;  /* 0xc3380000101a7429 */ /* 0x001e080000000000 */
[----:B--2---:R-:W-:-:S04]  /*0920*/  DADD R20, R18, -6.75539944105574400000e+15 ;  /* 0xc338000012147429 */ /* 0x004fc80000000000 */
[----:B0-----:R-:W0:-:S06]  /*0930*/  DFMA R22, R26, c[0x2][0x0], R8 ;  /* 0x008000001a167a2b */ /* 0x001e0c0000000008 */
[----:B0-----:R-:W-:-:S04]  /*0940*/  DFMA R26, R26, c[0x2][0x8], R22 ;  /* 0x008002001a1a7a2b */ /* 0x001fc80000000016 */
[----:B------:R-:W0:-:S06]  /*0950*/  DFMA R22, R20, c[0x2][0x0], R10 ;  /* 0x0080000014167a2b */ /* 0x000e0c000000000a */
[----:B0-----:R0:W2:Y:S02]  /*0960*/  DFMA R20, R20, c[0x2][0x8], R22 ;  /* 0x0080020014147a2b */ /* 0x0010a40000000016 */
[----:B0-----:R-:W-:Y:S01]  /*0970*/  MOV R22, 0x69ce2bdf ;  /* 0x69ce2bdf00167802 */ /* 0x001fe20000000f00 */
[----:B------:R-:W-:-:S06]  /*0980*/  IMAD.MOV.U32 R23, RZ, RZ, 0x3e5ade15 ;  /* 0x3e5ade15ff177424 */ /* 0x000fcc00078e00ff */
[----:B------:R-:W0:-:S04]  /*0990*/  DFMA R24, R26, R22, c[0x2][0x10] ;  /* 0x008004001a18762b */ /* 0x000e080000000016 */
        /* <DEDUP_REMOVED lines=17> */
[----:B0-----:R-:W0:-:S04]  /*0ab0*/  DFMA R24, R26, R24, 1 ;  /* 0x3ff000001a18742b */ /* 0x001e080000000018 */
[----:B--2---:R-:W2:-:S04]  /*0ac0*/  DFMA R22, R20, R22, 1 ;  /* 0x3ff000001416742b */ /* 0x004e880000000016 */
[----:B0-----:R-:W0:-:S04]  /*0ad0*/  DFMA R24, R26, R24, 1 ;  /* 0x3ff000001a18742b */ /* 0x001e080000000018 */
[----:B--2---:R2:W3:-:S06]  /*0ae0*/  DFMA R20, R20, R22, 1 ;  /* 0x3ff000001414742b */ /* 0x0044cc0000000016 */
[----:B0-----:R-:W-:Y:S02]  /*0af0*/  IMAD R17, R16, 0x100000, R25 ;  /* 0x0010000010117824 */ /* 0x001fe400078e0219 */
[----:B------:R-:W-:Y:S01]  /*0b00*/  IMAD.MOV.U32 R16, RZ, RZ, R24 ;  /* 0x000000ffff107224 */ /* 0x000fe200078e0018 */
[----:B------:R-:W-:Y:S05]  /*0b10*/  @!P4 BRA `(.L_x_7921) ;  /* 0x000000e00000c947 */ /* 0x000fea0003800000 */
[----:B--23--:R-:W-:Y:S01]  /*0b20*/  FSETP.GEU.FTZ.AND P4, PT, |R9|, 4.2275390625, PT ;  /* 0x408748000900780b */ /* 0x00cfe20003f9e200 */
        /* <DEDUP_REMOVED lines=12> */
[----:B------:R0:W2:-:S06]  /*0bf0*/  DMUL R16, R24, R16 ;  /* 0x0000001018107228 */ /* 0x00008c0000000000 */
.L_x_7921:
[----:B--23--:R-:W-:Y:S05]  /*0c00*/  BSYNC B1 ;  /* 0x0000000000017941 */ /* 0x00cfea0003800000 */
.L_x_7920:
[----:B------:R-:W-:Y:S01]  /*0c10*/  BSSY B1, `(.L_x_7922) ;  /* 0x0000011000017945 */ /* 0x000fe20003800000 */
[----:B------:R2:W3:Y:S01]  /*0c20*/  DADD R12, R16, R12 ;  /* 0x00000000100c7229 */ /* 0x0004e2000000000c */
        /* <DEDUP_REMOVED lines=9> */
[----:B------:R-:W-:-:S04]  /*0cc0*/  @!P0 SHF.R.S32.HI R7, RZ, 0x1, R7 ;  /* 0x00000001ff078819 */ /* 0x000fc80000011407 */
[----:B------:R-:W-:Y:S01]  /*0cd0*/  @!P0 IADD3 R10, R18, -R7, RZ ;  /* 0x80000007120a8210 */ /* 0x000fe20007ffe0ff */
[----:B------:R-:W-:-:S03]  /*0ce0*/  @!P0 IMAD R21, R7, 0x100000, R21 ;  /* 0x0010000007158824 */ /* 0x000fc600078e0215 */
[----:B------:R-:W-:Y:S01]  /*0cf0*/  @!P0 LEA R11, R10, 0x3ff00000, 0x14 ;  /* 0x3ff000000a0b8811 */ /* 0x000fe200078ea0ff */
[----:B------:R-:W-:-:S06]  /*0d00*/  @!P0 IMAD.MOV.U32 R10, RZ, RZ, RZ ;  /* 0x000000ffff0a8224 */ /* 0x000fcc00078e00ff */
[----:B------:R2:W3:-:S06]  /*0d10*/  @!P0 DMUL R8, R20, R10 ;  /* 0x0000000a14088228 */ /* 0x0004cc0000000000 */
.L_x_7923:
[----:B--23--:R-:W-:Y:S05]  /*0d20*/  BSYNC B1 ;  /* 0x0000000000017941 */ /* 0x00cfea0003800000 */
.L_x_7922:
[----:B------:R-:W-:Y:S01]  /*0d30*/  IADD3 R0, P0, R0, c[0x0][0x0], RZ ;  /* 0x0000000000007a10 */ /* 0x000fe20007f1e0ff */
[----:B------:R2:W3:-:S04]  /*0d40*/  DADD R12, R12, R8 ;  /* 0x000000000c0c7229 */ /* 0x0004c80000000008 */
[----:B------:R-:W-:Y:S02]  /*0d50*/  IMAD.SHL.U32 R7, R0, 0x2, RZ ;  /* 0x0000000200077824 */ /* 0x000fe400078e00ff */
[----:B------:R-:W-:-:S03]  /*0d60*/  IMAD.X R3, RZ, RZ, R3, P0 ;  /* 0x000000ffff037224 */ /* 0x000fc600000e0603 */
[----:B------:R-:W-:Y:S02]  /*0d70*/  ISETP.GE.U32.AND P0, PT, R7, c[0x0][0x170], PT ;  /* 0x00005c0007007a0c */ /* 0x000fe40003f06070 */
[----:B------:R-:W-:-:S04]  /*0d80*/  SHF.L.U64.HI R7, R0, 0x1, R3 ;  /* 0x0000000100077819 */ /* 0x000fc80000010203 */
[----:B------:R-:W-:-:S13]  /*0d90*/  ISETP.GE.AND.EX P0, PT, R7, c[0x0][0x174], PT, P0 ;  /* 0x00005d0007007a0c */ /* 0x000fda0003f06300 */
[----:B--23--:R-:W-:Y:S05]  /*0da0*/  @!P0 BRA `(.L_x_7924) ;  /* 0xfffffac000008947 */ /* 0x00cfea000383ffff */
.L_x_7919:
[----:B------:R-:W-:Y:S05]  /*0db0*/  BSYNC B0 ;  /* 0x0000000000007941 */ /* 0x000fea0003800000 */
.L_x_7918:
[----:B0-----:R-:W-:Y:S04]  /*0dc0*/  SHFL.DOWN PT, R9, R13, 0x10, 0x1f ;  /* 0x0a001f000d097f89 */ /* 0x001fe800000e0000 */
[----:B------:R-:W0:Y:S04]  /*0dd0*/  SHFL.DOWN PT, R8, R12, 0x10, 0x1f ;  /* 0x0a001f000c087f89 */ /* 0x000e2800000e0000 */
[----:B------:R-:W3:Y:S04]  /*0de0*/  @!P3 S2R R3, SR_TID.X ;  /* 0x000000000003b919 */ /* 0x000ee80000002100 */
[----:B------:R-:W-:Y:S06]  /*0df0*/  BAR.SYNC.DEFER_BLOCKING 0x0 ;  /* 0x0000000000007b1d */ /* 0x000fec0000010000 */
[----:B0-----:R-:W0:Y:S01]  /*0e00*/  DADD R8, R8, R12 ;  /* 0x0000000008087229 */ /* 0x001e22000000000c */
[----:B---3--:R-:W-:-:S06]  /*0e10*/  @!P3 SHF.R.S32.HI R0, RZ, 0x1f, R3 ;  /* 0x0000001fff00b819 */ /* 0x008fcc0000011403 */
[----:B0-----:R-:W-:Y:S01]  /*0e20*/  SHFL.DOWN PT, R11, R9, 0x8, 0x1f ;  /* 0x09001f00090b7f89 */ /* 0x001fe200000e0000 */
[----:B------:R-:W-:-:S03]  /*0e30*/  @!P3 LEA.HI R0, R0, R3, RZ, 0x5 ;  /* 0x000000030000b211 */ /* 0x000fc600078f28ff */
[----:B------:R-:W0:Y:S01]  /*0e40*/  SHFL.DOWN PT, R10, R8, 0x8, 0x1f ;  /* 0x09001f00080a7f89 */ /* 0x000e2200000e0000 */
[----:B------:R-:W-:Y:S01]  /*0e50*/  @!P3 SHF.R.S32.HI R3, RZ, 0x5, R0 ;  /* 0x00000005ff03b819 */ /* 0x000fe20000011400 */
[----:B0-----:R-:W0:-:S07]  /*0e60*/  DADD R10, R8, R10 ;  /* 0x00000000080a7229 */ /* 0x001e0e000000000a */
[----:B0-----:R-:W-:Y:S04]  /*0e70*/  SHFL.DOWN PT, R15, R11, 0x4, 0x1f ;  /* 0x08801f000b0f7f89 */ /* 0x001fe800000e0000 */
[----:B------:R-:W0:Y:S02]  /*0e80*/  SHFL.DOWN PT, R14, R10, 0x4, 0x1f ;  /* 0x08801f000a0e7f89 */ /* 0x000e2400000e0000 */
[----:B0-----:R-:W0:-:S07]  /*0e90*/  DADD R16, R10, R14 ;  /* 0x000000000a107229 */ /* 0x001e0e000000000e */
[----:B0-----:R-:W-:Y:S04]  /*0ea0*/  SHFL.DOWN PT, R15, R17, 0x2, 0x1f ;  /* 0x08401f00110f7f89 */ /* 0x001fe800000e0000 */
[----:B------:R-:W0:Y:S02]  /*0eb0*/  SHFL.DOWN PT, R14, R16, 0x2, 0x1f ;  /* 0x08401f00100e7f89 */ /* 0x000e2400000e0000 */
[----:B0-----:R0:W3:Y:S02]  /*0ec0*/  DADD R18, R16, R14 ;  /* 0x0000000010127229 */ /* 0x0010e4000000000e */
[----:B0-----:R-:W-:-:S05]  /*0ed0*/  CS2R R14, SRZ ;  /* 0x00000000000e7805 */ /* 0x001fca000001ff00 */
[----:B---3--:R-:W-:Y:S04]  /*0ee0*/  SHFL.DOWN PT, R13, R19, 0x1, 0x1f ;  /* 0x08201f00130d7f89 */ /* 0x008fe800000e0000 */
[----:B------:R-:W0:Y:S02]  /*0ef0*/  SHFL.DOWN PT, R12, R18, 0x1, 0x1f ;  /* 0x08201f00120c7f89 */ /* 0x000e2400000e0000 */
[----:B0-----:R-:W0:-:S07]  /*0f00*/  DADD R12, R18, R12 ;  /* 0x00000000120c7229 */ /* 0x001e0e000000000c */
[----:B0-----:R0:W-:Y:S04]  /*0f10*/  @!P3 STS.64 [R3.X8+UR4], R12 ;  /* 0x0000000c0300b988 */ /* 0x0011e80008008a04 */
[----:B------:R-:W-:Y:S06]  /*0f20*/  BAR.SYNC.DEFER_BLOCKING 0x0 ;  /* 0x0000000000007b1d */ /* 0x000fec0000010000 */
[----:B------:R0:W3:Y:S01]  /*0f30*/  @!P2 LDS.64 R14, [R2.X8+UR4] ;  /* 0x00000004020ea984 */ /* 0x0000e20008008a00 */
[----:B------:R-:W-:Y:S05]  /*0f40*/  @P1 BRA `(.L_x_7925) ;  /* 0x0000011000001947 */ /* 0x000fea0003800000 */
[----:B------:R-:W-:Y:S05]  /*0f50*/  BRA.DIV ~URZ, `(.L_x_7926) ;  /* 0x00000fc27f007947 */ /* 0x000fea000b800000 */
[----:B0--3--:R0:W3:Y:S02]  /*0f60*/  SHFL.DOWN PT, R3, R15, 0x10, 0x1f ;  /* 0x0a001f000f037f89 */ /* 0x0090e400000e0000 */
.L_x_7939:
[----:B------:R-:W-:Y:S05]  /*0f70*/  BRA.DIV ~URZ, `(.L_x_7927) ;  /* 0x000010227f007947 */ /* 0x000fea000b800000 */
[----:B------:R-:W4:Y:S02]  /*0f80*/  SHFL.DOWN PT, R2, R14, 0x10, 0x1f ;  /* 0x0a001f000e027f89 */ /* 0x000f2400000e0000 */
[----:B---34-:R-:W3:-:S07]  /*0f90*/  DADD R2, R14, R2 ;  /* 0x000000000e027229 */ /* 0x018ece0000000002 */
[----:B---3--:R-:W-:Y:S04]  /*0fa0*/  SHFL.DOWN PT, R9, R3, 0x8, 0x1f ;  /* 0x09001f0003097f89 */ /* 0x008fe800000e0000 */
[----:B------:R-:W3:Y:S02]  /*0fb0*/  SHFL.DOWN PT, R8, R2, 0x8, 0x1f ;  /* 0x09001f0002087f89 */ /* 0x000ee400000e0000 */
[----:B---3--:R-:W3:-:S07]  /*0fc0*/  DADD R8, R2, R8 ;  /* 0x0000000002087229 */ /* 0x008ece0000000008 */
[----:B---3--:R-:W-:Y:S04]  /*0fd0*/  SHFL.DOWN PT, R11, R9, 0x4, 0x1f ;  /* 0x08801f00090b7f89 */ /* 0x008fe800000e0000 */
[----:B------:R-:W3:Y:S02]  /*0fe0*/  SHFL.DOWN PT, R10, R8, 0x4, 0x1f ;  /* 0x08801f00080a7f89 */ /* 0x000ee400000e0000 */
[----:B---3--:R-:W3:-:S07]  /*0ff0*/  DADD R10, R8, R10 ;  /* 0x00000000080a7229 */ /* 0x008ece000000000a */
[----:B---3--:R-:W-:Y:S04]  /*1000*/  SHFL.DOWN PT, R13, R11, 0x2, 0x1f ;  /* 0x08401f000b0d7f89 */ /* 0x008fe800000e0000 */
[----:B------:R-:W3:Y:S02]  /*1010*/  SHFL.DOWN PT, R12, R10, 0x2, 0x1f ;  /* 0x08401f000a0c7f89 */ /* 0x000ee400000e0000 */
[----:B0--3--:R-:W0:-:S07]  /*1020*/  DADD R14, R10, R12 ;  /* 0x000000000a0e7229 */ /* 0x009e0e000000000c */
[----:B0-----:R0:W3:Y:S04]  /*1030*/  SHFL.DOWN PT, R3, R15, 0x1, 0x1f ;  /* 0x08201f000f037f89 */ /* 0x0010e800000e0000 */
[----:B------:R0:W4:Y:S02]  /*1040*/  SHFL.DOWN PT, R2, R14, 0x1, 0x1f ;  /* 0x08201f000e027f89 */ /* 0x00012400000e0000 */
.L_x_7940:
[----:B0--34-:R0:W3:-:S04]  /*1050*/  DADD R14, R2, R14 ;  /* 0x00000000020e7229 */ /* 0x0190c8000000000e */
.L_x_7925:
[----:B------:R-:W4:Y:S01]  /*1060*/  S2R R0, SR_TID.X ;  /* 0x0000000000007919 */ /* 0x000f220000002100 */
[----:B------:R-:W-:Y:S01]  /*1070*/  WARPSYNC 0xffffffff ;  /* 0xffffffff00007948 */ /* 0x000fe20003800000 */
[C---:B----4-:R-:W-:Y:S01]  /*1080*/  ISETP.NE.AND P1, PT, R0.reuse, RZ, PT ;  /* 0x000000ff0000720c */ /* 0x050fe20003f25270 */
[----:B0-----:R-:W-:-:S05]  /*1090*/  IMAD.WIDE.U32 R2, R0, 0x2, RZ ;  /* 0x0000000200027825 */ /* 0x001fca00078e00ff */
[----:B------:R-:W-:-:S04]  /*10a0*/  ISETP.GE.U32.AND P0, PT, R2, c[0x0][0x170], PT ;  /* 0x00005c0002007a0c */ /* 0x000fc80003f06070 */
[----:B------:R-:W-:-:S03]  /*10b0*/  ISETP.GE.AND.EX P0, PT, R3, c[0x0][0x174], PT, P0 ;  /* 0x00005d0003007a0c */ /* 0x000fc60003f06300 */
[----:B---3--:R0:W-:Y:S04]  /*10c0*/  @!P1 STS.64 [R6.X8], R14 ;  /* 0x0000000e06009388 */ /* 0x0081e80000008a00 */
[----:B------:R-:W-:Y:S06]  /*10d0*/  BAR.SYNC.DEFER_BLOCKING 0x0 ;  /* 0x0000000000007b1d */ /* 0x000fec0000010000 */
[----:B------:R-:W-:Y:S05]  /*10e0*/  @P0 EXIT ;  /* 0x000000000000094d */ /* 0x000fea0003800000 */
[----:B01----:R-:W0:Y:S01]  /*10f0*/  LDS.64 R6, [R6.X8] ;  /* 0x0000000006067984 */ /* 0x003e220000008a00 */
[----:B------:R-:W1:Y:S01]  /*1100*/  S2UR UR6, SR_CTAID.X ;  /* 0x00000000000679c3 */ /* 0x000e620000002500 */
[----:B------:R-:W-:Y:S01]  /*1110*/  ULDC.64 UR8, c[0x0][0x170] ;  /* 0x00005c0000087ab9 */ /* 0x000fe20000000a00 */
[----:B------:R-:W-:Y:S01]  /*1120*/  IMAD.MOV.U32 R3, RZ, RZ, RZ ;  /* 0x000000ffff037224 */ /* 0x000fe200078e00ff */
[----:B------:R-:W-:-:S02]  /*1130*/  ULDC.64 UR10, c[0x0][0x160] ;  /* 0x00005800000a7ab9 */ /* 0x000fc40000000a00 */
[----:B-1----:R-:W-:-:S04]  /*1140*/  UIMAD.WIDE.U32 UR4, UR6, UR8, URZ ;  /* 0x00000008060472a5 */ /* 0x002fc8000f8e003f */
[----:B------:R-:W-:Y:S02]  /*1150*/  UIMAD UR6, UR6, UR9, UR5 ;  /* 0x00000009060672a4 */ /* 0x000fe4000f8e0205 */
[----:B------:R-:W-:-:S04]  /*1160*/  ULEA UR5, UP0, UR4, UR10, 0x3 ;  /* 0x0000000a04057291 */ /* 0x000fc8000f80183f */
[----:B------:R-:W-:Y:S02]  /*1170*/  ULEA.HI.X UR4, UR4, UR11, UR6, 0x3, UP0 ;  /* 0x0000000b04047291 */ /* 0x000fe400080f1c06 */
.L_x_7936:
[----:B------:R-:W1:Y:S01]  /*1180*/  LDS.128 R8, [R0.X16] ;  /* 0x0000000000087984 */ /* 0x000e62000000cc00 */
[----:B0-----:R-:W0:Y:S01]  /*1190*/  MUFU.RCP64H R13, R7 ;  /* 0x00000007000d7308 */ /* 0x001e220000001800 */
[----:B------:R-:W-:Y:S01]  /*11a0*/  IMAD.MOV.U32 R20, RZ, RZ, 0x652b82fe ;  /* 0x652b82feff147424 */ /* 0x000fe200078e00ff */
[----:B------:R-:W-:Y:S01]  /*11b0*/  BSSY B0, `(.L_x_7928) ;  /* 0x000003c000007945 */ /* 0x000fe20003800000 */
[----:B------:R-:W-:Y:S02]  /*11c0*/  IMAD.MOV.U32 R21, RZ, RZ, 0x3ff71547 ;  /* 0x3ff71547ff157424 */ /* 0x000fe400078e00ff */
[----:B------:R-:W-:-:S06]  /*11d0*/  IMAD.MOV.U32 R12, RZ, RZ, 0x1 ;  /* 0x00000001ff0c7424 */ /* 0x000fcc00078e00ff */
[----:B0-----:R-:W-:-:S04]  /*11e0*/  DFMA R18, -R6, R12, 1 ;  /* 0x3ff000000612742b */ /* 0x001fc8000000010c */
[----:B-12---:R-:W0:-:S04]  /*11f0*/  DADD R8, -R4, R8 ;  /* 0x0000000004087229 */ /* 0x006e080000000108 */
[----:B------:R-:W1:-:S04]  /*1200*/  DADD R16, -R4, R10 ;  /* 0x0000000004107229 */ /* 0x000e48000000010a */
[-C--:B0-----:R-:W0:Y:S02]  /*1210*/  DFMA R14, R8, R20.reuse, 6.75539944105574400000e+15 ;  /* 0x43380000080e742b */ /* 0x081e240000000014 */
[----:B------:R-:W-:Y:S02]  /*1220*/  FSETP.GEU.FTZ.AND P0, PT, |R9|, 4.1917929649353027344, PT ;  /* 0x4086232b0900780b */ /* 0x000fe40003f1e200 */
[----:B-1----:R-:W1:Y:S02]  /*1230*/  DFMA R10, R16, R20, 6.75539944105574400000e+15 ;  /* 0x43380000100a742b */ /* 0x002e640000000014 */
[----:B------:R-:W-:Y:S02]  /*1240*/  FSETP.GEU.FTZ.AND P2, PT, |R17|, 4.1917929649353027344, PT ;  /* 0x4086232b1100780b */ /* 0x000fe40003f5e200 */
[----:B0-----:R-:W0:-:S04]  /*1250*/  DADD R22, R14, -6.75539944105574400000e+15 ;  /* 0xc33800000e167429 */ /* 0x001e080000000000 */
[----:B------:R-:W2:-:S04]  /*1260*/  DFMA R20, R18, R18, R18 ;  /* 0x000000121214722b */ /* 0x000e880000000012 */
[----:B-1----:R-:W1:-:S04]  /*1270*/  DADD R18, R10, -6.75539944105574400000e+15 ;  /* 0xc33800000a127429 */ /* 0x002e480000000000 */
[----:B0-----:R-:W0:-:S04]  /*1280*/  DFMA R24, R22, c[0x2][0x0], R8 ;  /* 0x0080000016187a2b */ /* 0x001e080000000008 */
[----:B--2---:R-:W-:-:S04]  /*1290*/  DFMA R12, R12, R20, R12 ;  /* 0x000000140c0c722b */ /* 0x004fc8000000000c */
[----:B-1----:R-:W1:-:S04]  /*12a0*/  DFMA R20, R18, c[0x2][0x0], R16 ;  /* 0x0080000012147a2b */ /* 0x002e480000000010 */
[----:B0-----:R0:W2:Y:S02]  /*12b0*/  DFMA R22, R22, c[0x2][0x8], R24 ;  /* 0x0080020016167a2b */ /* 0x0010a40000000018 */
[----:B0-----:R-:W-:Y:S01]  /*12c0*/  MOV R24, 0x69ce2bdf ;  /* 0x69ce2bdf00187802 */ /* 0x001fe20000000f00 */
[----:B------:R-:W-:Y:S01]  /*12d0*/  IMAD.MOV.U32 R25, RZ, RZ, 0x3e5ade15 ;  /* 0x3e5ade15ff197424 */ /* 0x000fe200078e00ff */
[----:B-1----:R-:W0:-:S05]  /*12e0*/  DFMA R20, R18, c[0x2][0x8], R20 ;  /* 0x0080020012147a2b */ /* 0x002e0a0000000014 */
[----:B--2---:R-:W1:-:S04]  /*12f0*/  DFMA R18, R22, R24, c[0x2][0x10] ;  /* 0x008004001612762b */ /* 0x004e480000000018 */
        /* <DEDUP_REMOVED lines=19> */
[----:B-1----:R-:W-:-:S04]  /*1430*/  DFMA R18, R22, R18, 1 ;  /* 0x3ff000001612742b */ /* 0x002fc80000000012 */
[----:B0-----:R-:W-:-:S04]  /*1440*/  DFMA R20, R20, R24, 1 ;  /* 0x3ff000001414742b */ /* 0x001fc80000000018 */
[----:B------:R-:W0:-:S06]  /*1450*/  DFMA R22, -R6, R12, 1 ;  /* 0x3ff000000616742b */ /* 0x000e0c000000010c */
[----:B0-----:R0:W1:Y:S01]  /*1460*/  DFMA R22, R12, R22, R12 ;  /* 0x000000160c16722b */ /* 0x001062000000000c */
[----:B------:R-:W-:Y:S02]  /*1470*/  IMAD R25, R10, 0x100000, R21 ;  /* 0x001000000a197824 */ /* 0x000fe400078e0215 */
        /* <DEDUP_REMOVED lines=15> */
.L_x_7929:
[----:B-1----:R-:W-:Y:S05]  /*1570*/  BSYNC B0 ;  /* 0x0000000000007941 */ /* 0x002fea0003800000 */
.L_x_7928:
        /* <DEDUP_REMOVED lines=16> */
.L_x_7931:
[----:B------:R-:W-:Y:S05]  /*1680*/  BSYNC B0 ;  /* 0x0000000000007941 */ /* 0x000fea0003800000 */
.L_x_7930:
[----:B-1----:R-:W-:Y:S01]  /*1690*/  IMAD.MOV.U32 R14, RZ, RZ, R8 ;  /* 0x000000ffff0e7224 */ /* 0x002fe200078e0008 */
[----:B------:R-:W-:Y:S01]  /*16a0*/  FSETP.GEU.AND P2, PT, |R9|, 6.5827683646048100446e-37, PT ;  /* 0x036000000900780b */ /* 0x000fe20003f4e200 */
[----:B------:R-:W-:Y:S01]  /*16b0*/  IMAD.MOV.U32 R15, RZ, RZ, R9 ;  /* 0x000000ffff0f7224 */ /* 0x000fe200078e0009 */
[----:B------:R-:W-:Y:S05]  /*16c0*/  BSSY B0, `(.L_x_7932) ;  /* 0x000000f000007945 */ /* 0x000fea0003800000 */
[----:B0-----:R-:W0:-:S06]  /*16d0*/  DMUL R10, R22, R14 ;  /* 0x0000000e160a7228 */ /* 0x001e0c0000000000 */
[----:B0-----:R-:W0:-:S06]  /*16e0*/  DFMA R14, -R6, R10, R14 ;  /* 0x0000000a060e722b */ /* 0x001e0c000000010e */
[----:B0-----:R0:W1:Y:S02]  /*16f0*/  DFMA R10, R22, R14, R10 ;  /* 0x0000000e160a722b */ /* 0x001064000000000a */
[----:B0-----:R-:W-:-:S04]  /*1700*/  LEA R14, P1, R0, UR5, 0x4 ;  /* 0x00000005000e7c11 */ /* 0x001fc8000f8220ff */
[----:B------:R-:W-:-:S04]  /*1710*/  LEA.HI.X R15, R0, UR4, R3, 0x4, P1 ;  /* 0x00000004000f7c11 */ /* 0x000fc800088f2403 */
[----:B-1----:R-:W-:-:S05]  /*1720*/  FFMA R2, RZ, R7, R11 ;  /* 0x00000007ff027223 */ /* 0x002fca000000000b */
[----:B------:R-:W-:-:S13]  /*1730*/  FSETP.GT.AND P0, PT, |R2|, 1.469367938527859385e-39, PT ;  /* 0x001000000200780b */ /* 0x000fda0003f04200 */
[----:B------:R-:W-:Y:S05]  /*1740*/  @P0 BRA P2, `(.L_x_7933) ;  /* 0x0000006000000947 */ /* 0x000fea0001000000 */
[----:B------:R-:W-:Y:S01]  /*1750*/  IMAD.MOV.U32 R21, RZ, RZ, R6 ;  /* 0x000000ffff157224 */ /* 0x000fe200078e0006 */
[----:B------:R-:W-:Y:S01]  /*1760*/  MOV R2, 0x1790 ;  /* 0x0000179000027802 */ /* 0x000fe20000000f00 */
[----:B------:R-:W-:Y:S02]  /*1770*/  IMAD.MOV.U32 R18, RZ, RZ, R7 ;  /* 0x000000ffff127224 */ /* 0x000fe400078e0007 */
[----:B------:R-:W-:Y:S05]  /*1780*/  CALL.REL.NOINC `($__internal_87_$__cuda_sm20_div_rn_f64_full) ;  /* 0x00000c5000007944 */ /* 0x000fea0003c00000 */
[----:B------:R-:W-:Y:S01]  /*1790*/  IMAD.MOV.U32 R10, RZ, RZ, R20 ;  /* 0x000000ffff0a7224 */ /* 0x000fe200078e0014 */
[----:B------:R-:W-:Y:S02]  /*17a0*/  MOV R11, R21 ;  /* 0x00000015000b7202 */ /* 0x000fe40000000f00 */
.L_x_7933:
[----:B------:R-:W-:Y:S05]  /*17b0*/  BSYNC B0 ;  /* 0x0000000000007941 */ /* 0x000fea0003800000 */
.L_x_7932:
        /* <DEDUP_REMOVED lines=8> */
[----:B0-----:R0:W1:Y:S02]  /*1840*/  DFMA R18, R16, R8, R16 ;  /* 0x000000081012722b */ /* 0x0010640000000010 */
[----:B0-----:R-:W-:Y:S02]  /*1850*/  IMAD.MOV.U32 R16, RZ, RZ, R12 ;  /* 0x000000ffff107224 */ /* 0x001fe400078e000c */
[----:B------:R-:W-:-:S06]  /*1860*/  IMAD.MOV.U32 R17, RZ, RZ, R13 ;  /* 0x000000ffff117224 */ /* 0x000fcc00078e000d */
[----:B-1----:R-:W0:-:S06]  /*1870*/  DMUL R8, R18, R16 ;  /* 0x0000001012087228 */ /* 0x002e0c0000000000 */
        /* <DEDUP_REMOVED lines=10> */
[----:B------:R-:W-:Y:S05]  /*1920*/  CALL.REL.NOINC `($__internal_87_$__cuda_sm20_div_rn_f64_full) ;  /* 0x00000ab000007944 */ /* 0x000fea0003c00000 */
[----:B------:R-:W-:Y:S01]  /*1930*/  IMAD.MOV.U32 R8, RZ, RZ, R20 ;  /* 0x000000ffff087224 */ /* 0x000fe200078e0014 */
[----:B------:R-:W-:Y:S02]  /*1940*/  MOV R9, R21 ;  /* 0x0000001500097202 */ /* 0x000fe40000000f00 */
.L_x_7935:
[----:B------:R-:W-:Y:S05]  /*1950*/  BSYNC B0 ;  /* 0x0000000000007941 */ /* 0x000fea0003800000 */
.L_x_7934:
[----:B------:R-:W-:Y:S01]  /*1960*/  IADD3 R0, P0, R0, c[0x0][0x0], RZ ;  /* 0x0000000000007a10 */ /* 0x000fe20007f1e0ff */
[----:B------:R0:W-:Y:S04]  /*1970*/  STG.E.128 [R14.64], R8 ;  /* 0x000000080e007986 */ /* 0x0001e8000c101d0c */
[----:B------:R-:W-:-:S02]  /*1980*/  IMAD.SHL.U32 R2, R0, 0x2, RZ ;  /* 0x0000000200027824 */ /* 0x000fc400078e00ff */
[----:B------:R-:W-:-:S03]  /*1990*/  IMAD.X R3, RZ, RZ, R3, P0 ;  /* 0x000000ffff037224 */ /* 0x000fc600000e0603 */
[----:B------:R-:W-:Y:S02]  /*19a0*/  ISETP.GE.U32.AND P0, PT, R2, c[0x0][0x170], PT ;  /* 0x00005c0002007a0c */ /* 0x000fe40003f06070 */
[----:B------:R-:W-:-:S04]  /*19b0*/  SHF.L.U64.HI R2, R0, 0x1, R3 ;  /* 0x0000000100027819 */ /* 0x000fc80000010203 */
[----:B------:R-:W-:-:S13]  /*19c0*/  ISETP.GE.AND.EX P0, PT, R2, c[0x0][0x174], PT, P0 ;  /* 0x00005d0002007a0c */ /* 0x000fda0003f06300 */
[----:B0-----:R-:W-:Y:S05]  /*19d0*/  @!P0 BRA `(.L_x_7936) ;  /* 0xfffff7a000008947 */ /* 0x001fea000383ffff */
[----:B------:R-:W-:Y:S05]  /*19e0*/  EXIT ;  /* 0x000000000000794d */ /* 0x000fea0003800000 */
.L_x_7916:
[----:B01----:R-:W-:Y:S01]  /*19f0*/  IMAD.MOV.U32 R9, RZ, RZ, R5 ;  /* 0x000000ffff097224 */ /* 0x003fe200078e0005 */
[----:B------:R-:W-:Y:S01]  /*1a00*/  MOV R10, 0x1a50 ;  /* 0x00001a50000a7802 */ /* 0x000fe20000000f00 */
[----:B------:R-:W-:Y:S02]  /*1a10*/  IMAD.MOV.U32 R7, RZ, RZ, 0x10 ;  /* 0x00000010ff077424 */ /* 0x000fe400078e00ff */
[----:B------:R-:W-:Y:S02]  /*1a20*/  IMAD.MOV.U32 R12, RZ, RZ, 0x1f ;  /* 0x0000001fff0c7424 */ /* 0x000fe400078e00ff */
[----:B------:R-:W-:Y:S02]  /*1a30*/  IMAD.MOV.U32 R8, RZ, RZ, -0x1 ;  /* 0xffffffffff087424 */ /* 0x000fe400078e00ff */
[----:B------:R-:W-:Y:S05]  /*1a40*/  CALL.REL.NOINC `($__internal_88_$__cuda_sm70_shflsync_down_p) ;  /* 0x00000f9000007944 */ /* 0x000fea0003c00000 */
[----:B-1----:R-:W-:Y:S01]  /*1a50*/  IMAD.MOV.U32 R13, RZ, RZ, R8 ;  /* 0x000000ffff0d7224 */ /* 0x002fe200078e0008 */
[----:B0-----:R-:W-:Y:S05]  /*1a60*/  BRA `(.L_x_7937) ;  /* 0xffffebb000007947 */ /* 0x001fea000383ffff */
.L_x_7917:
[----:B0-----:R-:W-:Y:S01]  /*1a70*/  HFMA2.MMA R7, -RZ, RZ, 0, 9.5367431640625e-07 ;  /* 0x00000010ff077435 */ /* 0x001fe200000001ff */
[----:B------:R-:W-:Y:S01]  /*1a80*/  IMAD.MOV.U32 R9, RZ, RZ, R4 ;  /* 0x000000ffff097224 */ /* 0x000fe200078e0004 */
[----:B------:R-:W-:Y:S01]  /*1a90*/  MOV R10, 0x1ad0 ;  /* 0x00001ad0000a7802 */ /* 0x000fe20000000f00 */
[----:B------:R-:W-:-:S02]  /*1aa0*/  IMAD.MOV.U32 R12, RZ, RZ, 0x1f ;  /* 0x0000001fff0c7424 */ /* 0x000fc400078e00ff */
[----:B------:R-:W-:Y:S02]  /*1ab0*/  IMAD.MOV.U32 R8, RZ, RZ, -0x1 ;  /* 0xffffffffff087424 */ /* 0x000fe400078e00ff */
[----:B-12---:R-:W-:Y:S05]  /*1ac0*/  CALL.REL.NOINC `($__internal_88_$__cuda_sm70_shflsync_down_p) ;  /* 0x00000f1000007944 */ /* 0x006fea0003c00000 */
[----:B0-----:R-:W-:Y:S01]  /*1ad0*/  IMAD.MOV.U32 R9, RZ, RZ, R13 ;  /* 0x000000ffff097224 */ /* 0x001fe200078e000d */
[----:B------:R-:W-:Y:S01]  /*1ae0*/  MOV R10, 0x1b70 ;  /* 0x00001b70000a7802 */ /* 0x000fe20000000f00 */
[----:B------:R-:W-:Y:S02]  /*1af0*/  IMAD.MOV.U32 R7, RZ, RZ, 0x8 ;  /* 0x00000008ff077424 */ /* 0x000fe400078e00ff */
[----:B------:R-:W-:Y:S02]  /*1b00*/  IMAD.MOV.U32 R12, RZ, RZ, 0x1f ;  /* 0x0000001fff0c7424 */ /* 0x000fe400078e00ff */
[----:B-1----:R-:W0:-:S06]  /*1b10*/  DSETP.GEU.AND P4, PT, R4, R8, PT ;  /* 0x000000080400722a */ /* 0x002e0c0003f8e000 */
[----:B0-----:R-:W-:Y:S02]  /*1b20*/  FSEL R15, R13, R5, !P4 ;  /* 0x000000050d0f7208 */ /* 0x001fe40006000000 */
[----:B------:R-:W-:Y:S01]  /*1b30*/  FSEL R14, R8, R4, !P4 ;  /* 0x00000004080e7208 */ /* 0x000fe20006000000 */
[----:B------:R-:W-:Y:S02]  /*1b40*/  IMAD.MOV.U32 R8, RZ, RZ, -0x1 ;  /* 0xffffffffff087424 */ /* 0x000fe400078e00ff */
[----:B------:R-:W-:Y:S02]  /*1b50*/  IMAD.MOV.U32 R9, RZ, RZ, R15 ;  /* 0x000000ffff097224 */ /* 0x000fe400078e000f */
[----:B------:R-:W-:Y:S05]  /*1b60*/  CALL.REL.NOINC `($__internal_88_$__cuda_sm70_shflsync_down_p) ;  /* 0x00000e7000007944 */ /* 0x000fea0003c00000 */
[----:B-1----:R-:W-:Y:S01]  /*1b70*/  IMAD.MOV.U32 R5, RZ, RZ, R8 ;  /* 0x000000ffff057224 */ /* 0x002fe200078e0008 */
[----:B0-----:R-:W-:Y:S01]  /*1b80*/  MOV R9, R14 ;  /* 0x0000000e00097202 */ /* 0x001fe20000000f00 */
[----:B------:R-:W-:Y:S01]  /*1b90*/  IMAD.MOV.U32 R7, RZ, RZ, 0x8 ;  /* 0x00000008ff077424 */ /* 0x000fe200078e00ff */
[----:B------:R-:W-:Y:S01]  /*1ba0*/  MOV R10, 0x1be0 ;  /* 0x00001be0000a7802 */ /* 0x000fe20000000f00 */
[----:B------:R-:W-:Y:S02]  /*1bb0*/  IMAD.MOV.U32 R12, RZ, RZ, 0x1f ;  /* 0x0000001fff0c7424 */ /* 0x000fe400078e00ff */
[----:B------:R-:W-:-:S02]  /*1bc0*/  IMAD.MOV.U32 R8, RZ, RZ, -0x1 ;  /* 0xffffffffff087424 */ /* 0x000fc400078e00ff */
[----:B------:R-:W-:Y:S05]  /*1bd0*/  CALL.REL.NOINC `($__internal_88_$__cuda_sm70_shflsync_down_p) ;  /* 0x00000e0000007944 */ /* 0x000fea0003c00000 */
        /* <DEDUP_REMOVED lines=9> */
[----:B------:R-:W-:Y:S05]  /*1c70*/  CALL.REL.NOINC `($__internal_88_$__cuda_sm70_shflsync_down_p) ;  /* 0x00000d6000007944 */ /* 0x000fea0003c00000 */
[----:B-1----:R-:W-:Y:S01]  /*1c80*/  MOV R5, R8 ;  /* 0x0000000800057202 */ /* 0x002fe20000000f00 */
[----:B0-----:R-:W-:Y:S01]  /*1c90*/  IMAD.MOV.U32 R9, RZ, RZ, R14 ;  /* 0x000000ffff097224 */ /* 0x001fe200078e000e */
[----:B------:R-:W-:Y:S01]  /*1ca0*/  MOV R10, 0x1cf0 ;  /* 0x00001cf0000a7802 */ /* 0x000fe20000000f00 */
[----:B------:R-:W-:Y:S02]  /*1cb0*/  IMAD.MOV.U32 R7, RZ, RZ, 0x4 ;  /* 0x00000004ff077424 */ /* 0x000fe400078e00ff */
[----:B------:R-:W-:-:S02]  /*1cc0*/  IMAD.MOV.U32 R12, RZ, RZ, 0x1f ;  /* 0x0000001fff0c7424 */ /* 0x000fc400078e00ff */
[----:B------:R-:W-:Y:S02]  /*1cd0*/  IMAD.MOV.U32 R8, RZ, RZ, -0x1 ;  /* 0xffffffffff087424 */ /* 0x000fe400078e00ff */
[----:B------:R-:W-:Y:S05]  /*1ce0*/  CALL.REL.NOINC `($__internal_88_$__cuda_sm70_shflsync_down_p) ;  /* 0x00000cf000007944 */ /* 0x000fea0003c00000 */
[----:B-1----:R-:W-:Y:S01]  /*1cf0*/  IMAD.MOV.U32 R4, RZ, RZ, R8 ;  /* 0x000000ffff047224 */ /* 0x002fe200078e0008 */
[----:B------:R-:W-:Y:S01]  /*1d00*/  MOV R10, 0x1d90 ;  /* 0x00001d90000a7802 */ /* 0x000fe20000000f00 */
[----:B0-----:R-:W-:Y:S02]  /*1d10*/  IMAD.MOV.U32 R7, RZ, RZ, 0x2 ;  /* 0x00000002ff077424 */ /* 0x001fe400078e00ff */
[----:B------:R-:W-:Y:S02]  /*1d20*/  IMAD.MOV.U32 R12, RZ, RZ, 0x1f ;  /* 0x0000001fff0c7424 */ /* 0x000fe400078e00ff */
[----:B------:R-:W0:-:S06]  /*1d30*/  DSETP.GEU.AND P4, PT, R14, R4, PT ;  /* 0x000000040e00722a */ /* 0x000e0c0003f8e000 */
[----:B0-----:R-:W-:Y:S02]  /*1d40*/  FSEL R15, R5, R15, !P4 ;  /* 0x0000000f050f7208 */ /* 0x001fe40006000000 */
[----:B------:R-:W-:Y:S01]  /*1d50*/  FSEL R14, R8, R14, !P4 ;  /* 0x0000000e080e7208 */ /* 0x000fe20006000000 */
[----:B------:R-:W-:Y:S01]  /*1d60*/  IMAD.MOV.U32 R8, RZ, RZ, -0x1 ;  /* 0xffffffffff087424 */ /* 0x000fe200078e00ff */
[----:B------:R-:W-:Y:S02]  /*1d70*/  MOV R9, R15 ;  /* 0x0000000f00097202 */ /* 0x000fe40000000f00 */
[----:B------:R-:W-:Y:S05]  /*1d80*/  CALL.REL.NOINC `($__internal_88_$__cuda_sm70_shflsync_down_p) ;  /* 0x00000c5000007944 */ /* 0x000fea0003c00000 */
[----:B-1----:R-:W-:Y:S01]  /*1d90*/  IMAD.MOV.U32 R5, RZ, RZ, R8 ;  /* 0x000000ffff057224 */ /* 0x002fe200078e0008 */
[----:B------:R-:W-:Y:S01]  /*1da0*/  MOV R10, 0x1e00 ;  /* 0x00001e00000a7802 */ /* 0x000fe20000000f00 */
[----:B0-----:R-:W-:Y:S02]  /*1db0*/  IMAD.MOV.U32 R9, RZ, RZ, R14 ;  /* 0x000000ffff097224 */ /* 0x001fe400078e000e */
        /* <DEDUP_REMOVED lines=10> */
[----:B------:R-:W-:Y:S02]  /*1e60*/  FSEL R4, R8, R14, !P4 ;  /* 0x0000000e08047208 */ /* 0x000fe40006000000 */
[----:B------:R-:W-:Y:S01]  /*1e70*/  MOV R8, 0xffffffff ;  /* 0xffffffff00087802 */ /* 0x000fe20000000f00 */
[----:B------:R-:W-:Y:S02]  /*1e80*/  IMAD.MOV.U32 R5, RZ, RZ, R9 ;  /* 0x000000ffff057224 */ /* 0x000fe400078e0009 */
        /* <DEDUP_REMOVED lines=8> */
[----:B01----:R-:W-:Y:S05]  /*1f10*/  BRA `(.L_x_7938) ;  /* 0xffffe87000007947 */ /* 0x003fea000383ffff */
.L_x_7926:
[----:B0-----:R-:W-:Y:S01]  /*1f20*/  HFMA2.MMA R12, -RZ, RZ, 0, 1.847743988037109375e-06 ;  /* 0x0000001fff0c7435 */ /* 0x001fe200000001ff */
[----:B---3--:R-:W-:Y:S01]  /*1f30*/  IMAD.MOV.U32 R9, RZ, RZ, R15 ;  /* 0x000000ffff097224 */ /* 0x008fe200078e000f */
[----:B------:R-:W-:Y:S01]  /*1f40*/  MOV R10, 0x1f80 ;  /* 0x00001f80000a7802 */ /* 0x000fe20000000f00 */
[----:B------:R-:W-:Y:S02]  /*1f50*/  IMAD.MOV.U32 R7, RZ, RZ, 0x10 ;  /* 0x00000010ff077424 */ /* 0x000fe400078e00ff */
[----:B------:R-:W-:Y:S02]  /*1f60*/  IMAD.MOV.U32 R8, RZ, RZ, -0x1 ;  /* 0xffffffffff087424 */ /* 0x000fe400078e00ff */
[----:B-12---:R-:W-:Y:S05]  /*1f70*/  CALL.REL.NOINC `($__internal_88_$__cuda_sm70_shflsync_down_p) ;  /* 0x00000a6000007944 */ /* 0x006fea0003c00000 */
[----:B-1----:R-:W-:Y:S01]  /*1f80*/  IMAD.MOV.U32 R3, RZ, RZ, R8 ;  /* 0x000000ffff037224 */ /* 0x002fe200078e0008 */
[----:B0-----:R-:W-:Y:S05]  /*1f90*/  BRA `(.L_x_7939) ;  /* 0xffffefd000007947 */ /* 0x001fea000383ffff */
.L_x_7927:
[----:B------:R-:W-:Y:S01]  /*1fa0*/  IMAD.MOV.U32 R9, RZ, RZ, R14 ;  /* 0x000000ffff097224 */ /* 0x000fe200078e000e */
[----:B------:R-:W-:Y:S01]  /*1fb0*/  MOV R10, 0x2000 ;  /* 0x00002000000a7802 */ /* 0x000fe20000000f00 */
[----:B------:R-:W-:Y:S02]  /*1fc0*/  IMAD.MOV.U32 R7, RZ, RZ, 0x10 ;  /* 0x00000010ff077424 */ /* 0x000fe400078e00ff */
[----:B------:R-:W-:-:S02]  /*1fd0*/  IMAD.MOV.U32 R12, RZ, RZ, 0x1f ;  /* 0x0000001fff0c7424 */ /* 0x000fc400078e00ff */
[----:B------:R-:W-:Y:S02]  /*1fe0*/  IMAD.MOV.U32 R8, RZ, RZ, -0x1 ;  /* 0xffffffffff087424 */ /* 0x000fe400078e00ff */
[----:B0123--:R-:W-:Y:S05]  /*1ff0*/  CALL.REL.NOINC `($__internal_88_$__cuda_sm70_shflsync_down_p) ;  /* 0x000009e000007944 */ /* 0x00ffea0003c00000 */
[----:B0-----:R-:W-:Y:S01]  /*2000*/  IMAD.MOV.U32 R9, RZ, RZ, R3 ;  /* 0x000000ffff097224 */ /* 0x001fe200078e0003 */
[----:B------:R-:W-:Y:S01]  /*2010*/  MOV R12, 0x1f ;  /* 0x0000001f000c7802 */ /* 0x000fe20000000f00 */
[----:B------:R-:W-:Y:S01]  /*2020*/  IMAD.MOV.U32 R7, RZ, RZ, 0x8 ;  /* 0x00000008ff077424 */ /* 0x000fe200078e00ff */
[----:B------:R-:W-:-:S03]  /*2030*/  MOV R10, 0x2080 ;  /* 0x00002080000a7802 */ /* 0x000fc60000000f00 */
[----:B-1----:R0:W1:Y:S02]  /*2040*/  DADD R14, R14, R8 ;  /* 0x000000000e0e7229 */ /* 0x0020640000000008 */
[----:B0-----:R-:W-:-:S08]  /*2050*/  IMAD.MOV.U32 R8, RZ, RZ, -0x1 ;  /* 0xffffffffff087424 */ /* 0x001fd000078e00ff */
[----:B-1----:R-:W-:Y:S02]  /*2060*/  IMAD.MOV.U32 R9, RZ, RZ, R15 ;  /* 0x000000ffff097224 */ /* 0x002fe400078e000f */
[----:B------:R-:W-:Y:S05]  /*2070*/  CALL.REL.NOINC `($__internal_88_$__cuda_sm70_shflsync_down_p) ;  /* 0x0000096000007944 */ /* 0x000fea0003c00000 */
[----:B-1----:R-:W-:Y:S01]  /*2080*/  IMAD.MOV.U32 R3, RZ, RZ, R8 ;  /* 0x000000ffff037224 */ /* 0x002fe200078e0008 */
[----:B------:R-:W-:Y:S01]  /*2090*/  MOV R10, 0x20f0 ;  /* 0x000020f0000a7802 */ /* 0x000fe20000000f00 */
[----:B0-----:R-:W-:Y:S02]  /*20a0*/  IMAD.MOV.U32 R9, RZ, RZ, R14 ;  /* 0x000000ffff097224 */ /* 0x001fe400078e000e */
[----:B------:R-:W-:Y:S02]  /*20b0*/  IMAD.MOV.U32 R7, RZ, RZ, 0x8 ;  /* 0x00000008ff077424 */ /* 0x000fe400078e00ff */
[----:B------:R-:W-:Y:S02]  /*20c0*/  IMAD.MOV.U32 R12, RZ, RZ, 0x1f ;  /* 0x0000001fff0c7424 */ /* 0x000fe400078e00ff */
[----:B------:R-:W-:Y:S02]  /*20d0*/  IMAD.MOV.U32 R8, RZ, RZ, -0x1 ;  /* 0xffffffffff087424 */ /* 0x000fe400078e00ff */
[----:B------:R-:W-:Y:S05]  /*20e0*/  CALL.REL.NOINC `($__internal_88_$__cuda_sm70_shflsync_down_p) ;  /* 0x000008f000007944 */ /* 0x000fea0003c00000 */
[----:B-1----:R-:W-:Y:S01]  /*20f0*/  IMAD.MOV.U32 R2, RZ, RZ, R8 ;  /* 0x000000ffff027224 */ /* 0x002fe200078e0008 */
[----:B0-----:R-:W-:Y:S01]  /*2100*/  MOV R7, 0x4 ;  /* 0x0000000400077802 */ /* 0x001fe20000000f00 */
[----:B------:R-:W-:Y:S01]  /*2110*/  IMAD.MOV.U32 R12, RZ, RZ, 0x1f ;  /* 0x0000001fff0c7424 */ /* 0x000fe200078e00ff */
[----:B------:R-:W-:Y:S01]  /*2120*/  MOV R10, 0x2170 ;  /* 0x00002170000a7802 */ /* 0x000fe20000000f00 */
[----:B------:R-:W-:-:S02]  /*2130*/  IMAD.MOV.U32 R8, RZ, RZ, -0x1 ;  /* 0xffffffffff087424 */ /* 0x000fc400078e00ff */
[----:B------:R-:W0:-:S10]  /*2140*/  DADD R14, R14, R2 ;  /* 0x000000000e0e7229 */ /* 0x000e140000000002 */
[----:B0-----:R-:W-:Y:S02]  /*2150*/  IMAD.MOV.U32 R9, RZ, RZ, R15 ;  /* 0x000000ffff097224 */ /* 0x001fe400078e000f */
        /* <DEDUP_REMOVED lines=8> */
[----:B-1----:R-:W-:Y:S01]  /*21e0*/  MOV R2, R8 ;  /* 0x0000000800027202 */ /* 0x002fe20000000f00 */
[----:B0-----:R-:W-:Y:S01]  /*21f0*/  IMAD.MOV.U32 R7, RZ, RZ, 0x2 ;  /* 0x00000002ff077424 */ /* 0x001fe200078e00ff */
[----:B------:R-:W-:Y:S01]  /*2200*/  MOV R10, 0x2260 ;  /* 0x00002260000a7802 */ /* 0x000fe20000000f00 */
[----:B------:R-:W-:-:S02]  /*2210*/  IMAD.MOV.U32 R12, RZ, RZ, 0x1f ;  /* 0x0000001fff0c7424 */ /* 0x000fc400078e00ff */
[----:B------:R-:W-:Y:S01]  /*2220*/  IMAD.MOV.U32 R8, RZ, RZ, -0x1 ;  /* 0xffffffffff087424 */ /* 0x000fe200078e00ff */
[----:B------:R-:W0:-:S10]  /*2230*/  DADD R14, R14, R2 ;  /* 0x000000000e0e7229 */ /* 0x000e140000000002 */
[----:B0-----:R-:W-:Y:S02]  /*2240*/  IMAD.MOV.U32 R9, RZ, RZ, R15 ;  /* 0x000000ffff097224 */ /* 0x001fe400078e000f */
[----:B------:R-:W-:Y:S05]  /*2250*/  CALL.REL.NOINC `($__internal_88_$__cuda_sm70_shflsync_down_p) ;  /* 0x0000078000007944 */ /* 0x000fea0003c00000 */
[----:B-1----:R-:W-:Y:S01]  /*2260*/  IMAD.MOV.U32 R3, RZ, RZ, R8 ;  /* 0x000000ffff037224 */ /* 0x002fe200078e0008 */
[----:B0-----:R-:W-:Y:S01]  /*2270*/  MOV R12, 0x1f ;  /* 0x0000001f000c7802 */ /* 0x001fe20000000f00 */
[----:B------:R-:W-:Y:S01]  /*2280*/  IMAD.MOV.U32 R9, RZ, RZ, R14 ;  /* 0x000000ffff097224 */ /* 0x000fe200078e000e */
[----:B------:R-:W-:Y:S01]  /*2290*/  MOV R10, 0x22d0 ;  /* 0x000022d0000a7802 */ /* 0x000fe20000000f00 */
[----:B------:R-:W-:Y:S02]  /*22a0*/  IMAD.MOV.U32 R7, RZ, RZ, 0x2 ;  /* 0x00000002ff077424 */ /* 0x000fe400078e00ff */
[----:B------:R-:W-:Y:S02]  /*22b0*/  IMAD.MOV.U32 R8, RZ, RZ, -0x1 ;  /* 0xffffffffff087424 */ /* 0x000fe400078e00ff */
[----:B------:R-:W-:Y:S05]  /*22c0*/  CALL.REL.NOINC `($__internal_88_$__cuda_sm70_shflsync_down_p) ;  /* 0x0000071000007944 */ /* 0x000fea0003c00000 */
[----:B-1----:R-:W-:Y:S01]  /*22d0*/  IMAD.MOV.U32 R2, RZ, RZ, R8 ;  /* 0x000000ffff027224 */ /* 0x002fe200078e0008 */
[----:B------:R-:W-:Y:S01]  /*22e0*/  MOV R10, 0x2350 ;  /* 0x00002350000a7802 */ /* 0x000fe20000000f00 */
[----:B0-----:R-:W-:Y:S02]  /*22f0*/  IMAD.MOV.U32 R7, RZ, RZ, 0x1 ;  /* 0x00000001ff077424 */ /* 0x001fe400078e00ff */
[----:B------:R-:W-:-:S02]  /*2300*/  IMAD.MOV.U32 R12, RZ, RZ, 0x1f ;  /* 0x0000001fff0c7424 */ /* 0x000fc400078e00ff */
[----:B------:R-:W0:Y:S01]  /*2310*/  DADD R14, R14, R2 ;  /* 0x000000000e0e7229 */ /* 0x000e220000000002 */
[----:B------:R-:W-:-:S09]  /*2320*/  IMAD.MOV.U32 R8, RZ, RZ, -0x1 ;  /* 0xffffffffff087424 */ /* 0x000fd200078e00ff */
[----:B0-----:R-:W-:Y:S02]  /*2330*/  IMAD.MOV.U32 R9, RZ, RZ, R15 ;  /* 0x000000ffff097224 */ /* 0x001fe400078e000f */
[----:B------:R-:W-:Y:S05]  /*2340*/  CALL.REL.NOINC `($__internal_88_$__cuda_sm70_shflsync_down_p) ;  /* 0x0000069000007944 */ /* 0x000fea0003c00000 */
[----:B-1----:R-:W-:Y:S01]  /*2350*/  MOV R3, R8 ;  /* 0x0000000800037202 */ /* 0x002fe20000000f00 */
[----:B0-----:R-:W-:Y:S01]  /*2360*/  IMAD.MOV.U32 R9, RZ, RZ, R14 ;  /* 0x000000ffff097224 */ /* 0x001fe200078e000e */
[----:B------:R-:W-:Y:S01]  /*2370*/  MOV R10, 0x23c0 ;  /* 0x000023c0000a7802 */ /* 0x000fe20000000f00 */
[----:B------:R-:W-:Y:S02]  /*2380*/  IMAD.MOV.U32 R7, RZ, RZ, 0x1 ;  /* 0x00000001ff077424 */ /* 0x000fe400078e00ff */
[----:B------:R-:W-:Y:S02]  /*2390*/  IMAD.MOV.U32 R12, RZ, RZ, 0x1f ;  /* 0x0000001fff0c7424 */ /* 0x000fe400078e00ff */
[----:B------:R-:W-:Y:S02]  /*23a0*/  IMAD.MOV.U32 R8, RZ, RZ, -0x1 ;  /* 0xffffffffff087424 */ /* 0x000fe400078e00ff */
[----:B------:R-:W-:Y:S05]  /*23b0*/  CALL.REL.NOINC `($__internal_88_$__cuda_sm70_shflsync_down_p) ;  /* 0x0000062000007944 */ /* 0x000fea0003c00000 */
[----:B-1----:R-:W-:Y:S01]  /*23c0*/  IMAD.MOV.U32 R2, RZ, RZ, R8 ;  /* 0x000000ffff027224 */ /* 0x002fe200078e0008 */
[----:B0-----:R-:W-:Y:S05]  /*23d0*/  BRA `(.L_x_7940) ;  /* 0xffffec7000007947 */ /* 0x001fea000383ffff */
        .weak           $__internal_87_$__cuda_sm20_div_rn_f64_full
        .type           $__internal_87_$__cuda_sm20_div_rn_f64_full,@function
        .size           $__internal_87_$__cuda_sm20_div_rn_f64_full,($__internal_88_$__cuda_sm70_shflsync_down_p - $__internal_87_$__cuda_sm20_div_rn_f64_full)
$__internal_87_$__cuda_sm20_div_rn_f64_full:
[----:B------:R-:W-:Y:S01]  /*23e0*/  IMAD.MOV.U32 R17, RZ, RZ, R9 ;  /* 0x000000ffff117224 */ /* 0x000fe200078e0009 */
[C---:B------:R-:W-:Y:S01]  /*23f0*/  FSETP.GEU.AND P0, PT, |R18|.reuse, 1.469367938527859385e-39, PT ;  /* 0x001000001200780b */ /* 0x040fe20003f0e200 */
[----:B------:R-:W-:Y:S01]  /*2400*/  IMAD.MOV.U32 R16, RZ, RZ, R8 ;  /* 0x000000ffff107224 */ /* 0x000fe200078e0008 */
[----:B------:R-:W-:Y:S01]  /*2410*/  LOP3.LUT R30, R18, 0x800fffff, RZ, 0xc0, !PT ;  /* 0x800fffff121e7812 */ /* 0x000fe200078ec0ff */
[--C-:B------:R-:W-:Y:S01]  /*2420*/  IMAD.MOV.U32 R8, RZ, RZ, R21.reuse ;  /* 0x000000ffff087224 */ /* 0x100fe200078e0015 */
[C---:B------:R-:W-:Y:S01]  /*2430*/  FSETP.GEU.AND P2, PT, |R17|.reuse, 1.469367938527859385e-39, PT ;  /* 0x001000001100780b */ /* 0x040fe20003f4e200 */
[----:B------:R-:W-:Y:S01]  /*2440*/  IMAD.MOV.U32 R27, RZ, RZ, 0x1ca00000 ;  /* 0x1ca00000ff1b7424 */ /* 0x000fe200078e00ff */
[----:B------:R-:W-:Y:S01]  /*2450*/  MOV R9, R18 ;  /* 0x0000001200097202 */ /* 0x000fe20000000f00 */
[----:B------:R-:W-:Y:S01]  /*2460*/  IMAD.MOV.U32 R20, RZ, RZ, 0x1 ;  /* 0x00000001ff147424 */ /* 0x000fe200078e00ff */
[----:B------:R-:W-:Y:S01]  /*2470*/  LOP3.LUT R31, R30, 0x3ff00000, RZ, 0xfc, !PT ;  /* 0x3ff000001e1f7812 */ /* 0x000fe200078efcff */
[----:B------:R-:W-:Y:S01]  /*2480*/  IMAD.MOV.U32 R30, RZ, RZ, R21 ;  /* 0x000000ffff1e7224 */ /* 0x000fe200078e0015 */
[----:B------:R-:W-:Y:S01]  /*2490*/  LOP3.LUT R26, R17, 0x7ff00000, RZ, 0xc0, !PT ;  /* 0x7ff00000111a7812 */ /* 0x000fe200078ec0ff */
[----:B------:R-:W-:Y:S01]  /*24a0*/  BSSY B1, `(.L_x_7941) ;  /* 0x0000050000017945 */ /* 0x000fe20003800000 */
[----:B------:R-:W-:Y:S01]  /*24b0*/  LOP3.LUT R29, R18, 0x7ff00000, RZ, 0xc0, !PT ;  /* 0x7ff00000121d7812 */ /* 0x000fe200078ec0ff */
[----:B------:R-:W0:Y:S01]  /*24c0*/  @!P0 DMUL R30, R8, 8.98846567431157953865e+307 ;  /* 0x7fe00000081e8828 */ /* 0x000e220000000000 */
[----:B------:R-:W-:-:S02]  /*24d0*/  IMAD.MOV.U32 R18, RZ, RZ, R16 ;  /* 0x000000ffff127224 */ /* 0x000fc400078e0010 */
[C---:B------:R-:W-:Y:S01]  /*24e0*/  ISETP.GE.U32.AND P1, PT, R26.reuse, R29, PT ;  /* 0x0000001d1a00720c */ /* 0x040fe20003f26070 */
[----:B------:R-:W-:Y:S01]  /*24f0*/  @!P2 IMAD.MOV.U32 R22, RZ, RZ, RZ ;  /* 0x000000ffff16a224 */ /* 0x000fe200078e00ff */
[----:B------:R-:W-:Y:S01]  /*2500*/  @!P2 LOP3.LUT R19, R9, 0x7ff00000, RZ, 0xc0, !PT ;  /* 0x7ff000000913a812 */ /* 0x000fe200078ec0ff */
[----:B0-----:R-:W0:Y:S03]  /*2510*/  MUFU.RCP64H R21, R31 ;  /* 0x0000001f00157308 */ /* 0x001e260000001800 */
[----:B------:R-:W-:Y:S02]  /*2520*/  @!P2 ISETP.GE.U32.AND P3, PT, R26, R19, PT ;  /* 0x000000131a00a20c */ /* 0x000fe40003f66070 */
[C---:B------:R-:W-:Y:S02]  /*2530*/  SEL R19, R27.reuse, 0x63400000, !P1 ;  /* 0x634000001b137807 */ /* 0x040fe40004800000 */
[----:B------:R-:W-:-:S02]  /*2540*/  @!P2 SEL R23, R27, 0x63400000, !P3 ;  /* 0x634000001b17a807 */ /* 0x000fc40005800000 */
[--C-:B------:R-:W-:Y:S02]  /*2550*/  LOP3.LUT R19, R19, 0x800fffff, R17.reuse, 0xf8, !PT ;  /* 0x800fffff13137812 */ /* 0x100fe400078ef811 */
        /* <DEDUP_REMOVED lines=24> */
[----:B------:R-:W-:-:S04]  /*26e0*/  IMNMX R16, R16, 0x46a00000, PT ;  /* 0x46a0000010107817 */ /* 0x000fc80003800200 */
[----:B------:R-:W-:Y:S01]  /*26f0*/  IADD3 R22, -R27, R16, RZ ;  /* 0x000000101b167210 */ /* 0x000fe20007ffe1ff */
        /* <DEDUP_REMOVED lines=21> */
.L_x_7942:
        /* <DEDUP_REMOVED lines=12> */
[----:B------:R-:W-:Y:S01]  /*2910*/  @!P0 IMAD.MOV.U32 R20, RZ, RZ, RZ ;  /* 0x000000ffff148224 */ /* 0x000fe200078e00ff */
[----:B------:R-:W-:-:S03]  /*2920*/  @P0 MOV R20, RZ ;  /* 0x000000ff00140202 */ /* 0x000fc60000000f00 */
[----:B------:R-:W-:Y:S01]  /*2930*/  @P0 IMAD.MOV.U32 R21, RZ, RZ, R8 ;  /* 0x000000ffff150224 */ /* 0x000fe200078e0008 */
[----:B------:R-:W-:Y:S05]  /*2940*/  BRA `(.L_x_7943) ;  /* 0x0000005000007947 */ /* 0x000fea0003800000 */
.L_x_7945:
[----:B------:R-:W-:Y:S01]  /*2950*/  LOP3.LUT R21, R9, 0x80000, RZ, 0xfc, !PT ;  /* 0x0008000009157812 */ /* 0x000fe200078efcff */
[----:B------:R-:W-:Y:S01]  /*2960*/  IMAD.MOV.U32 R20, RZ, RZ, R8 ;  /* 0x000000ffff147224 */ /* 0x000fe200078e0008 */
[----:B------:R-:W-:Y:S05]  /*2970*/  BRA `(.L_x_7943) ;  /* 0x0000002000007947 */ /* 0x000fea0003800000 */
.L_x_7944:
[----:B------:R-:W-:Y:S01]  /*2980*/  LOP3.LUT R21, R17, 0x80000, RZ, 0xfc, !PT ;  /* 0x0008000011157812 */ /* 0x000fe200078efcff */
[----:B------:R-:W-:Y:S02]  /*2990*/  IMAD.MOV.U32 R20, RZ, RZ, R16 ;  /* 0x000000ffff147224 */ /* 0x000fe400078e0010 */
.L_x_7943:
[----:B------:R-:W-:Y:S05]  /*29a0*/  BSYNC B1 ;  /* 0x0000000000017941 */ /* 0x000fea0003800000 */
.L_x_7941:
[----:B------:R-:W-:Y:S02]  /*29b0*/  IMAD.MOV.U32 R8, RZ, RZ, R2 ;  /* 0x000000ffff087224 */ /* 0x000fe400078e0002 */
[----:B------:R-:W-:-:S04]  /*29c0*/  IMAD.MOV.U32 R9, RZ, RZ, 0x0 ;  /* 0x00000000ff097424 */ /* 0x000fc800078e00ff */
[----:B------:R-:W-:Y:S05]  /*29d0*/  RET.REL.NODEC R8 `(_ZN2at6native43_GLOBAL__N__9ae7fba5_10_SoftMax_cu_9f978f6323cunn_SoftMaxForwardSmemILi2EdddNS1_22SoftMaxForwardEpilogueElEEvPT2_PKT0_T4_) ;  /* 0xffffd62008007950 */ /* 0x000fea0003c3ffff */
        .weak           $__internal_88_$__cuda_sm70_shflsync_down_p
        .type           $__internal_88_$__cuda_sm70_shflsync_down_p,@function
        .size           $__internal_88_$__cuda_sm70_shflsync_down_p,(.L_x_11317 - $__internal_88_$__cuda_sm70_shflsync_down_p)
$__internal_88_$__cuda_sm70_shflsync_down_p:
[----:B------:R-:W-:Y:S01]  /*29e0*/  IMAD.MOV.U32 R11, RZ, RZ, 0x0 ;  /* 0x00000000ff0b7424 */ /* 0x000fe200078e00ff */
[----:B------:R-:W-:Y:S04]  /*29f0*/  WARPSYNC R8 ;  /* 0x0000000800007348 */ /* 0x000fe80003800000 */
[----:B------:R0:W1:Y:S01]  /*2a00*/  SHFL.DOWN PT, R8, R9, R7, R12 ;  /* 0x0800000709087389 */ /* 0x00006200000e000c */
[----:B------:R-:W-:Y:S05]  /*2a10*/  RET.REL.NODEC R10 `(_ZN2at6native43_GLOBAL__N__9ae7fba5_10_SoftMax_cu_9f978f6323cunn_SoftMaxForwardSmemILi2EdddNS1_22SoftMaxForwardEpilogueElEEvPT2_PKT0_T4_) ;  /* 0xffffd5e00a007950 */ /* 0x000fea0003c3ffff */
.L_x_7946:
        /* <DEDUP_REMOVED lines=14> */
.L_x_11317:


//--------------------- .text._ZN2at6native43_GLOBAL__N__9ae7fba5_10_SoftMax_cu_9f978f6322cunn_SoftMaxForwardRegIdddNS1_22SoftMaxForwardEpilogueElLi9EEEvPT1_PKT_T3_ --------------------------
	.section	.text._ZN2at6native43_GLOBAL__N__9ae7fba5_10_SoftMax_cu_9f978f6322cunn_SoftMaxForwardRegIdddNS1_22SoftMaxForwardEpilogueElLi9EEEvPT1_PKT_T3_,"ax",@progbits
	.sectioninfo	@"SHI_REGISTERS=53"
	.align	128
.text._ZN2at6native43_GLOBAL__N__9ae7fba5_10_SoftMax_cu_9f978f6322cunn_SoftMaxForwardRegIdddNS1_22SoftMaxForwardEpilogueElLi9EEEvPT1_PKT_T3_:
        .type           _ZN2at6native43_GLOBAL__N__9ae7fba5_10_SoftMax_cu_9f978f6322cunn_SoftMaxForwardRegIdddNS1_22SoftMaxForwardEpilogueElLi9EEEvPT1_PKT_T3_,@function
        .size           _ZN2at6native43_GLOBAL__N__9ae7fba5_10_SoftMax_cu_9f978f6322cunn_SoftMaxForwardRegIdddNS1_22SoftMaxForwardEpilogueElLi9EEEvPT1_PKT_T3_,(.L_x_11320 - _ZN2at6native43_GLOBAL__N__9ae7fba5_10_SoftMax_cu_9f978f6322cunn_SoftMaxForwardRegIdddNS1_22SoftMaxForwardEpilogueElLi9EEEvPT1_PKT_T3_)
        .other          _ZN2at6native43_GLOBAL__N__9ae7fba5_10_SoftMax_cu_9f978f6322cunn_SoftMaxForwardRegIdddNS1_22SoftMaxForwardEpilogueElLi9EEEvPT1_PKT_T3_,@"STO_CUDA_ENTRY STV_DEFAULT"
_ZN2at6native43_GLOBAL__N__9ae7fba5_10_SoftMax_cu_9f978f6322cunn_SoftMaxForwardRegIdddNS1_22SoftMaxForwardEpilogueElLi9EEEvPT1_PKT_T3_:
        /* <DEDUP_REMOVED lines=10> */
[----:B------:R-:W-:Y:S02]  /*00a0*/  P2R R48, PR, RZ, 0x8 ;  /* 0x00000008ff307803 */ /* 0x000fe40000000000 */
[----:B------:R-:W-:Y:S02]  /*00b0*/  ISETP.GE.AND.EX P0, PT, R15, c[0x0][0x174], PT, P0 ;  /* 0x00005d000f007a0c */ /* 0x000fe40003f06300 */
[----:B------:R-:W-:-:S03]  /*00c0*/  IADD3 R34, R14, c[0x0][0x0], RZ ;  /* 0x000000000e227a10 */ /* 0x000fc60007ffe0ff */
[----:B-1----:R-:W-:Y:S01]  /*00d0*/  @!P3 IMAD.WIDE.U32 R4, R2, c[0x0][0x170], R8 ;  /* 0x00005c000204ba25 */ /* 0x002fe200078e0008 */
[----:B------:R-:W-:Y:S02]  /*00e0*/  ISETP.GE.U32.AND P1, PT, R34, c[0x0][0x170], PT ;  /* 0x00005c0022007a0c */ /* 0x000fe40003f26070 */
[----:B------:R-:W-:Y:S01]  /*00f0*/  SHF.R.S32.HI R35, RZ, 0x1f, R34 ;  /* 0x0000001fff237819 */ /* 0x000fe20000011422 */
[----:B------:R-:W-:Y:S01]  /*0100*/  @!P3 IMAD R5, R2, c[0x0][0x174], R5 ;  /* 0x00005d000205ba24 */ /* 0x000fe200078e0205 */
[----:B------:R-:W-:Y:S02]  /*0110*/  @!P3 LEA R40, P2, R4, c[0x0][0x168], 0x3 ;  /* 0x00005a000428ba11 */ /* 0x000fe400078418ff */
[----:B------:R-:W-:Y:S01]  /*0120*/  IADD3 R10, R34, c[0x0][0x0], RZ ;  /* 0x00000000220a7a10 */ /* 0x000fe20007ffe0ff */
[----:B------:R-:W-:Y:S01]  /*0130*/  @!P0 IMAD.WIDE.U32 R12, R2, c[0x0][0x170], R14 ;  /* 0x00005c00020c8a25 */ /* 0x000fe200078e000e */
[----:B------:R-:W-:Y:S02]  /*0140*/  @!P3 LEA.HI.X R41, R4, c[0x0][0x16c], R5, 0x3, P2 ;  /* 0x00005b000429ba11 */ /* 0x000fe400010f1c05 */
[----:B------:R-:W-:Y:S01]  /*0150*/  ISETP.GE.AND.EX P5, PT, R35, c[0x0][0x174], PT, P1 ;  /* 0x00005d0023007a0c */ /* 0x000fe20003fa6310 */
[----:B------:R-:W-:Y:S01]  /*0160*/  @!P0 IMAD R5, R2, c[0x0][0x174], R13 ;  /* 0x00005d0002058a24 */ /* 0x000fe200078e020d */
[----:B------:R-:W-:-:S02]  /*0170*/  @!P0 LEA R42, P3, R12, c[0x0][0x168], 0x3 ;  /* 0x00005a000c2a8a11 */ /* 0x000fc400078618ff */
[----:B------:R-:W-:Y:S02]  /*0180*/  ISETP.GE.U32.AND P1, PT, R10, c[0x0][0x170], PT ;  /* 0x00005c000a007a0c */ /* 0x000fe40003f26070 */
[----:B------:R-:W-:Y:S02]  /*0190*/  @!P0 LEA.HI.X R43, R12, c[0x0][0x16c], R5, 0x3, P3 ;  /* 0x00005b000c2b8a11 */ /* 0x000fe400018f1c05 */
[----:B------:R-:W-:Y:S02]  /*01a0*/  P2R R5, PR, RZ, 0x1 ;  /* 0x00000001ff057803 */ /* 0x000fe40000000000 */
[----:B------:R-:W-:Y:S02]  /*01b0*/  ISETP.NE.AND P0, PT, R48, RZ, PT ;  /* 0x000000ff3000720c */ /* 0x000fe40003f05270 */
[----:B------:R-:W-:Y:S01]  /*01c0*/  SHF.R.S32.HI R11, RZ, 0x1f, R10 ;  /* 0x0000001fff0b7819 */ /* 0x000fe2000001140a */
[----:B------:R-:W-:Y:S01]  /*01d0*/  @!P5 IMAD.WIDE.U32 R34, R2, c[0x0][0x170], R34 ;  /* 0x00005c000222da25 */ /* 0x000fe200078e0022 */
[----:B------:R-:W-:-:S02]  /*01e0*/  IADD3 R32, R10, c[0x0][0x0], RZ ;  /* 0x000000000a207a10 */ /* 0x000fc40007ffe0ff */
[----:B------:R-:W-:Y:S01]  /*01f0*/  ISETP.GE.AND.EX P4, PT, R11, c[0x0][0x174], PT, P1 ;  /* 0x00005d000b007a0c */ /* 0x000fe20003f86310 */
[----:B------:R-:W-:Y:S01]  /*0200*/  @!P5 IMAD R9, R2, c[0x0][0x174], R35 ;  /* 0x00005d000209da24 */ /* 0x000fe200078e0223 */
[C---:B------:R-:W-:Y:S02]  /*0210*/  ISETP.GE.U32.AND P1, PT, R32.reuse, c[0x0][0x170], PT ;  /* 0x00005c0020007a0c */ /* 0x040fe40003f26070 */
[----:B------:R-:W-:Y:S02]  /*0220*/  SHF.R.S32.HI R33, RZ, 0x1f, R32 ;  /* 0x0000001fff217819 */ /* 0x000fe40000011420 */
[----:B------:R-:W-:Y:S01]  /*0230*/  IADD3 R44, R32, c[0x0][0x0], RZ ;  /* 0x00000000202c7a10 */ /* 0x000fe20007ffe0ff */
[----:B------:R-:W2:Y:S01]  /*0240*/  @!P0 LDG.E.64 R6, [R40.64] ;  /* 0x0000000628068981 */ /* 0x000ea2000c1e1b00 */
[----:B------:R-:W-:Y:S02]  /*0250*/  ISETP.GE.AND.EX P1, PT, R33, c[0x0][0x174], PT, P1 ;  /* 0x00005d0021007a0c */ /* 0x000fe40003f26310 */
[----:B------:R-:W-:-:S02]  /*0260*/  ISETP.GE.U32.AND P2, PT, R44, c[0x0][0x170], PT ;  /* 0x00005c002c007a0c */ /* 0x000fc40003f46070 */
[----:B------:R-:W-:Y:S01]  /*0270*/  SHF.R.S32.HI R45, RZ, 0x1f, R44 ;  /* 0x0000001fff2d7819 */ /* 0x000fe2000001142c */
[----:B------:R-:W-:Y:S01]  /*0280*/  @!P4 IMAD.WIDE.U32 R36, R2, c[0x0][0x170], R10 ;  /* 0x00005c000224ca25 */ /* 0x000fe200078e000a */
[C---:B------:R-:W-:Y:S02]  /*0290*/  @!P5 LEA R12, P3, R34.reuse, c[0x0][0x168], 0x3 ;  /* 0x00005a00220cda11 */ /* 0x040fe400078618ff */
[----:B------:R-:W-:Y:S02]  /*02a0*/  ISETP.GE.AND.EX P2, PT, R45, c[0x0][0x174], PT, P2 ;  /* 0x00005d002d007a0c */ /* 0x000fe40003f46320 */
[----:B------:R-:W-:Y:S01]  /*02b0*/  @!P5 LEA.HI.X R13, R34, c[0x0][0x16c], R9, 0x3, P3 ;  /* 0x00005b00220dda11 */ /* 0x000fe200018f1c09 */
[----:B------:R-:W-:Y:S01]  /*02c0*/  @!P4 IMAD R9, R2, c[0x0][0x174], R37 ;  /* 0x00005d000209ca24 */ /* 0x000fe200078e0225 */
[----:B------:R-:W-:Y:S01]  /*02d0*/  @!P4 LEA R10, P3, R36, c[0x0][0x168], 0x3 ;  /* 0x00005a00240aca11 */ /* 0x000fe200078618ff */
[----:B------:R-:W-:Y:S01]  /*02e0*/  @!P1 IMAD.WIDE.U32 R34, R2, c[0x0][0x170], R32 ;  /* 0x00005c0002229a25 */ /* 0x000fe200078e0020 */
[----:B------:R-:W-:-:S02]  /*02f0*/  P2R R4, PR, RZ, 0x10 ;  /* 0x00000010ff047803 */ /* 0x000fc40000000000 */
[----:B------:R-:W-:Y:S01]  /*0300*/  @!P4 LEA.HI.X R11, R36, c[0x0][0x16c], R9, 0x3, P3 ;  /* 0x00005b00240bca11 */ /* 0x000fe200018f1c09 */
[----:B------:R-:W-:Y:S01]  /*0310*/  @!P1 IMAD R9, R2, c[0x0][0x174], R35 ;  /* 0x00005d0002099a24 */ /* 0x000fe200078e0223 */
[----:B------:R-:W-:Y:S02]  /*0320*/  @!P1 LEA R36, P3, R34, c[0x0][0x168], 0x3 ;  /* 0x00005a0022249a11 */ /* 0x000fe400078618ff */
[----:B------:R-:W-:Y:S01]  /*0330*/  P2R R3, PR, RZ, 0x20 ;  /* 0x00000020ff037803 */ /* 0x000fe20000000000 */
[----:B------:R-:W-:Y:S01]  /*0340*/  @!P2 IMAD.WIDE.U32 R32, R2, c[0x0][0x170], R44 ;  /* 0x00005c000220aa25 */ /* 0x000fe200078e002c */
[----:B------:R-:W-:Y:S02]  /*0350*/  @!P1 LEA.HI.X R37, R34, c[0x0][0x16c], R9, 0x3, P3 ;  /* 0x00005b0022259a11 */ /* 0x000fe400018f1c09 */
[----:B------:R-:W-:Y:S01]  /*0360*/  IADD3 R44, R44, c[0x0][0x0], RZ ;  /* 0x000000002c2c7a10 */ /* 0x000fe20007ffe0ff */
[----:B------:R-:W-:Y:S01]  /*0370*/  @!P2 IMAD R9, R2, c[0x0][0x174], R33 ;  /* 0x00005d000209aa24 */ /* 0x000fe200078e0221 */
[----:B------:R-:W-:Y:S01]  /*0380*/  @!P2 LEA R34, P3, R32, c[0x0][0x168], 0x3 ;  /* 0x00005a002022aa11 */ /* 0x000fe200078618ff */
[----:B------:R-:W3:Y:S01]  /*0390*/  @!P1 LDG.E.64 R22, [R36.64] ;  /* 0x0000000624169981 */ /* 0x000ee2000c1e1b00 */
[----:B------:R-:W-:-:S02]  /*03a0*/  SHF.R.S32.HI R45, RZ, 0x1f, R44 ;  /* 0x0000001fff2d7819 */ /* 0x000fc4000001142c */
[----:B------:R-:W-:Y:S02]  /*03b0*/  @!P2 LEA.HI.X R35, R32, c[0x0][0x16c], R9, 0x3, P3 ;  /* 0x00005b002023aa11 */ /* 0x000fe400018f1c09 */
[----:B------:R-:W-:Y:S02]  /*03c0*/  ISETP.GE.U32.AND P3, PT, R44, c[0x0][0x170], PT ;  /* 0x00005c002c007a0c */ /* 0x000fe40003f66070 */
[----:B------:R-:W-:Y:S02]  /*03d0*/  P2R R0, PR, RZ, 0x4 ;  /* 0x00000004ff007803 */ /* 0x000fe40000000000 */
[----:B------:R-:W-:Y:S02]  /*03e0*/  ISETP.GE.AND.EX P3, PT, R45, c[0x0][0x174], PT, P3 ;  /* 0x00005d002d007a0c */ /* 0x000fe40003f66330 */
[----:B------:R-:W-:-:S11]  /*03f0*/  ISETP.NE.AND P2, PT, R3, RZ, PT ;  /* 0x000000ff0300720c */ /* 0x000fd60003f45270 */
[----:B------:R-:W-:Y:S01]  /*0400*/  @!P3 IMAD.WIDE.U32 R38, R2, c[0x0][0x170], R44 ;  /* 0x00005c000226ba25 */ /* 0x000fe200078e002c */
[----:B------:R-:W-:Y:S01]  /*0410*/  IADD3 R44, R44, c[0x0][0x0], RZ ;  /* 0x000000002c2c7a10 */ /* 0x000fe20007ffe0ff */
[----:B------:R0:W4:Y:S02]  /*0420*/  @!P2 LDG.E.64 R18, [R12.64] ;  /* 0x000000060c12a981 */ /* 0x000124000c1e1b00 */
[----:B------:R-:W-:Y:S01]  /*0430*/  @!P3 IMAD R9, R2, c[0x0][0x174], R39 ;  /* 0x00005d000209ba24 */ /* 0x000fe200078e0227 */
[C---:B------:R-:W-:Y:S02]  /*0440*/  @!P3 LEA R32, P4, R38.reuse, c[0x0][0x168], 0x3 ;  /* 0x00005a002620ba11 */ /* 0x040fe400078818ff */
[----:B------:R-:W-:Y:S02]  /*0450*/  SHF.R.S32.HI R45, RZ, 0x1f, R44 ;  /* 0x0000001fff2d7819 */ /* 0x000fe4000001142c */
[----:B------:R-:W-:Y:S02]  /*0460*/  @!P3 LEA.HI.X R33, R38, c[0x0][0x16c], R9, 0x3, P4 ;  /* 0x00005b002621ba11 */ /* 0x000fe400020f1c09 */
[----:B------:R-:W-:-:S03]  /*0470*/  ISETP.GE.U32.AND P4, PT, R44, c[0x0][0x170], PT ;  /* 0x00005c002c007a0c */ /* 0x000fc60003f86070 */
[----:B------:R-:W5:Y:S01]  /*0480*/  @!P3 LDG.E.64 R26, [R32.64] ;  /* 0x00000006201ab981 */ /* 0x000f62000c1e1b00 */
[----:B------:R-:W-:-:S13]  /*0490*/  ISETP.GE.AND.EX P4, PT, R45, c[0x0][0x174], PT, P4 ;  /* 0x00005d002d007a0c */ /* 0x000fda0003f86340 */
[----:B------:R-:W-:-:S04]  /*04a0*/  @!P4 IMAD.WIDE.U32 R46, R2, c[0x0][0x170], R44 ;  /* 0x00005c00022eca25 */ /* 0x000fc800078e002c */
[----:B------:R-:W-:Y:S01]  /*04b0*/  @!P4 IMAD R9, R2, c[0x0][0x174], R47 ;  /* 0x00005d000209ca24 */ /* 0x000fe200078e022f */
[----:B------:R-:W-:-:S04]  /*04c0*/  @!P4 LEA R38, P5, R46, c[0x0][0x168], 0x3 ;  /* 0x00005a002e26ca11 */ /* 0x000fc800078a18ff */
[----:B------:R-:W-:Y:S01]  /*04d0*/  @!P4 LEA.HI.X R39, R46, c[0x0][0x16c], R9, 0x3, P5 ;  /* 0x00005b002e27ca11 */ /* 0x000fe200028f1c09 */
[----:B------:R-:W-:Y:S02]  /*04e0*/  IMAD.MOV.U32 R46, RZ, RZ, c[0x2][0x4] ;  /* 0x00800100ff2e7624 */ /* 0x000fe400078e00ff */
[----:B------:R-:W-:Y:S02]  /*04f0*/  IMAD.MOV.U32 R47, RZ, RZ, -0x100001 ;  /* 0xffefffffff2f7424 */ /* 0x000fe400078e00ff */
[----:B------:R-:W3:Y:S01]  /*0500*/  @!P4 LDG.E.64 R28, [R38.64] ;  /* 0x00000006261cc981 */ /* 0x000ee2000c1e1b00 */
[----:B------:R-:W-:Y:S01]  /*0510*/  @!P0 LOP3.LUT R46, R46, 0x80000, RZ, 0xfc, !PT ;  /* 0x000800002e2e8812 */ /* 0x000fe200078efcff */
[----:B--2---:R-:W1:Y:S01]  /*0520*/  @!P0 DSETP.MAX.AND P5, P6, R6, c[0x2][0x0], PT ;  /* 0x008000000600862a */ /* 0x004e620003eaf000 */
[----:B------:R-:W-:-:S05]  /*0530*/  @!P0 IMAD.MOV.U32 R9, RZ, RZ, R7 ;  /* 0x000000ffff098224 */ /* 0x000fca00078e0007 */
[----:B-1----:R-:W-:-:S04]  /*0540*/  @!P0 FSEL R9, R9, c[0x2][0x4], P5 ;  /* 0x0080010009098a08 */ /* 0x002fc80002800000 */
[----:B------:R-:W-:Y:S02]  /*0550*/  @!P0 SEL R50, R46, R9, P6 ;  /* 0x000000092e328207 */ /* 0x000fe40003000000 */
[----:B------:R-:W-:-:S13]  /*0560*/  ISETP.NE.AND P0, PT, R5, RZ, PT ;  /* 0x000000ff0500720c */ /* 0x000fda0003f05270 */
[----:B------:R-:W2:Y:S01]  /*0570*/  @!P0 LDG.E.64 R16, [R42.64] ;  /* 0x000000062a108981 */ /* 0x000ea2000c1e1b00 */
[----:B------:R-:W-:Y:S01]  /*0580*/  ISETP.NE.AND P6, PT, R48, RZ, PT ;  /* 0x000000ff3000720c */ /* 0x000fe20003fc5270 */
[----:B------:R-:W-:-:S12]  /*0590*/  IMAD.MOV.U32 R46, RZ, RZ, -0x1 ;  /* 0xffffffffff2e7424 */ /* 0x000fd800078e00ff */
[----:B------:R-:W-:-:S05]  /*05a0*/  @!P6 IMAD.MOV.U32 R5, RZ, RZ, R6 ;  /* 0x000000ffff05e224 */ /* 0x000fca00078e0006 */
[----:B------:R-:W-:Y:S01]  /*05b0*/  @!P6 SEL R5, R5, c[0x2][0x0], P5 ;  /* 0x008000000505ea07 */ /* 0x000fe20002800000 */
[----:B------:R-:W-:-:S04]  /*05c0*/  @!P6 IMAD.MOV.U32 R47, RZ, RZ, R50 ;  /* 0x000000ffff2fe224 */ /* 0x000fc800078e0032 */
[----:B------:R-:W-:Y:S02]  /*05d0*/  @!P6 IMAD.MOV.U32 R46, RZ, RZ, R5 ;  /* 0x000000ffff2ee224 */ /* 0x000fe400078e0005 */
[----:B------:R-:W-:Y:S01]  /*05e0*/  @!P0 IMAD.MOV.U32 R5, RZ, RZ, R47 ;  /* 0x000000ffff058224 */ /* 0x000fe200078e002f */
[----:B0-----:R-:W-:-:S03]  /*05f0*/  P2R R12, PR, RZ, 0x1 ;  /* 0x00000001ff0c7803 */ /* 0x001fc60000000000 */
[----:B--2---:R-:W0:Y:S01]  /*0600*/  @!P0 DSETP.MAX.AND P5, P6, R46, R16, PT ;  /* 0x000000102e00822a */ /* 0x004e220003eaf000 */
[----:B------:R-:W-:-:S05]  /*0610*/  @!P0 IMAD.MOV.U32 R40, RZ, RZ, R17 ;  /* 0x000000ffff288224 */ /* 0x000fca00078e0011 */
[----:B0-----:R-:W-:Y:S02]  /*0620*/  @!P0 FSEL R9, R5, R40, P5 ;  /* 0x0000002805098208 */ /* 0x001fe40002800000 */
[----:B------:R-:W-:Y:S02]  /*0630*/  @!P0 LOP3.LUT R40, R40, 0x80000, RZ, 0xfc, !PT ;  /* 0x0008000028288812 */ /* 0x000fe400078efcff */
[----:B------:R-:W-:Y:S02]  /*0640*/  @!P0 MOV R5, R46 ;  /* 0x0000002e00058202 */ /* 0x000fe40000000f00 */
[----:B------:R-:W-:Y:S01]  /*0650*/  @!P0 SEL R9, R40, R9, P6 ;  /* 0x0000000928098207 */ /* 0x000fe20003000000 */
[----:B------:R-:W-:-:S04]  /*0660*/  @!P0 IMAD.MOV.U32 R40, RZ, RZ, R16 ;  /* 0x000000ffff288224 */ /* 0x000fc800078e0010 */
[----:B------:R-:W-:Y:S01]  /*0670*/  @!P0 IMAD.MOV.U32 R47, RZ, RZ, R9 ;  /* 0x000000ffff2f8224 */ /* 0x000fe200078e0009 */
[----:B------:R-:W-:Y:S02]  /*0680*/  @!P0 SEL R46, R5, R40, P5 ;  /* 0x00000028052e8207 */ /* 0x000fe40002800000 */
[----:B------:R-:W-:-:S13]  /*0690*/  ISETP.NE.AND P0, PT, R4, RZ, PT ;  /* 0x000000ff0400720c */ /* 0x000fda0003f05270 */
[----:B------:R-:W2:Y:S01]  /*06a0*/  @!P0 LDG.E.64 R20, [R10.64] ;  /* 0x000000060a148981 */ /* 0x000ea2000c1e1b00 */
[----:B------:R-:W-:-:S04]  /*06b0*/  IADD3 R40, R44, c[0x0][0x0], RZ ;  /* 0x000000002c287a10 */ /* 0x000fc80007ffe0ff */
[----:B------:R-:W-:Y:S02]  /*06c0*/  SHF.R.S32.HI R41, RZ, 0x1f, R40 ;  /* 0x0000001fff297819 */ /* 0x000fe40000011428 */
[----:B------:R-:W-:-:S04]  /*06d0*/  ISETP.GE.U32.AND P5, PT, R40, c[0x0][0x170], PT ;  /* 0x00005c0028007a0c */ /* 0x000fc80003fa6070 */
[----:B------:R-:W-:-:S13]  /*06e0*/  ISETP.GE.AND.EX P6, PT, R41, c[0x0][0x174], PT, P5 ;  /* 0x00005d0029007a0c */ /* 0x000fda0003fc6350 */
[----:B------:R-:W-:-:S04]  /*06f0*/  @!P6 IMAD.WIDE.U32 R40, R2, c[0x0][0x170], R40 ;  /* 0x00005c000228ea25 */ /* 0x000fc800078e0028 */
[----:B------:R-:W-:Y:S01]  /*0700*/  @!P6 IMAD R41, R2, c[0x0][0x174], R41 ;  /* 0x00005d000229ea24 */ /* 0x000fe200078e0229 */
[C---:B------:R-:W-:Y:S02]  /*0710*/  @!P6 LEA R42, P5, R40.reuse, c[0x0][0x168], 0x3 ;  /* 0x00005a00282aea11 */ /* 0x040fe400078a18ff */
[----:B------:R-:W-:Y:S02]  /*0720*/  P2R R5, PR, RZ, 0x40 ;  /* 0x00000040ff057803 */ /* 0x000fe40000000000 */
[----:B------:R-:W-:Y:S01]  /*0730*/  @!P6 LEA.HI.X R43, R40, c[0x0][0x16c], R41, 0x3, P5 ;  /* 0x00005b00282bea11 */ /* 0x000fe200028f1c29 */
[----:B----4-:R-:W-:Y:S02]  /*0740*/  @!P2 IMAD.MOV.U32 R40, RZ, RZ, R18 ;  /* 0x000000ffff28a224 */ /* 0x010fe400078e0012 */
[----:B------:R-:W0:Y:S01]  /*0750*/  @!P2 DSETP.MAX.AND P5, P6, R46, R18, PT ;  /* 0x000000122e00a22a */ /* 0x000e220003eaf000 */
[----:B------:R-:W-:-:S05]  /*0760*/  @!P2 IMAD.MOV.U32 R9, RZ, RZ, R46 ;  /* 0x000000ffff09a224 */ /* 0x000fca00078e002e */
[----:B0-----:R-:W-:Y:S01]  /*0770*/  @!P2 SEL R41, R9, R40, P5 ;  /* 0x000000280929a207 */ /* 0x001fe20002800000 */
[----:B------:R-:W-:Y:S02]  /*0780*/  @!P2 IMAD.MOV.U32 R40, RZ, RZ, R19 ;  /* 0x000000ffff28a224 */ /* 0x000fe400078e0013 */
[----:B------:R-:W-:-:S05]  /*0790*/  @!P2 IMAD.MOV.U32 R9, RZ, RZ, R47 ;  /* 0x000000ffff09a224 */ /* 0x000fca00078e002f */
[----:B------:R-:W-:Y:S02]  /*07a0*/  @!P2 FSEL R9, R9, R40, P5 ;  /* 0x000000280909a208 */ /* 0x000fe40002800000 */
[----:B------:R-:W-:Y:S01]  /*07b0*/  @!P2 LOP3.LUT R40, R40, 0x80000, RZ, 0xfc, !PT ;  /* 0x000800002828a812 */ /* 0x000fe200078efcff */
[----:B------:R-:W-:-:S03]  /*07c0*/  @!P2 IMAD.MOV.U32 R46, RZ, RZ, R41 ;  /* 0x000000ffff2ea224 */ /* 0x000fc600078e0029 */
[----:B------:R-:W-:Y:S02]  /*07d0*/  @!P2 SEL R47, R40, R9, P6 ;  /* 0x00000009282fa207 */ /* 0x000fe40003000000 */
[----:B------:R-:W-:-:S13]  /*07e0*/  ISETP.NE.AND P2, PT, R0, RZ, PT ;  /* 0x000000ff0000720c */ /* 0x000fda0003f45270 */
[----:B------:R-:W4:Y:S01]  /*07f0*/  @!P2 LDG.E.64 R24, [R34.64] ;  /* 0x000000062218a981 */ /* 0x000f22000c1e1b00 */
[----:B------:R-:W-:Y:S01]  /*0800*/  @!P0 IMAD.MOV.U32 R0, RZ, RZ, R46 ;  /* 0x000000ffff008224 */ /* 0x000fe200078e002e */
[----:B--2---:R-:W0:Y:S01]  /*0810*/  @!P0 DSETP.MAX.AND P5, P6, R46, R20, PT ;  /* 0x000000142e00822a */ /* 0x004e220003eaf000 */
[----:B------:R-:W-:-:S05]  /*0820*/  @!P0 IMAD.MOV.U32 R9, RZ, RZ, R20 ;  /* 0x000000ffff098224 */ /* 0x000fca00078e0014 */
[----:B0-----:R-:W-:Y:S01]  /*0830*/  @!P0 SEL R13, R0, R9, P5 ;  /* 0x00000009000d8207 */ /* 0x001fe20002800000 */
[----:B------:R-:W-:Y:S02]  /*0840*/  @!P0 IMAD.MOV.U32 R9, RZ, RZ, R21 ;  /* 0x000000ffff098224 */ /* 0x000fe400078e0015 */
[----:B------:R-:W-:-:S05]  /*0850*/  @!P0 IMAD.MOV.U32 R0, RZ, RZ, R47 ;  /* 0x000000ffff008224 */ /* 0x000fca00078e002f */
[----:B------:R-:W-:Y:S02]  /*0860*/  @!P0 FSEL R0, R0, R9, P5 ;  /* 0x0000000900008208 */ /* 0x000fe40002800000 */
[----:B------:R-:W-:Y:S02]  /*0870*/  @!P0 LOP3.LUT R9, R9, 0x80000, RZ, 0xfc, !PT ;  /* 0x0008000009098812 */ /* 0x000fe400078efcff */
[----:B------:R-:W-:Y:S02]  /*0880*/  @!P0 MOV R46, R13 ;  /* 0x0000000d002e8202 */ /* 0x000fe40000000f00 */
[----:B------:R-:W-:Y:S02]  /*0890*/  @!P0 SEL R47, R9, R0, P6 ;  /* 0x00000000092f8207 */ /* 0x000fe40003000000 */
[----:B------:R-:W-:-:S13]  /*08a0*/  ISETP.NE.AND P0, PT, R5, RZ, PT ;  /* 0x000000ff0500720c */ /* 0x000fda0003f05270 */
[----:B------:R-:W2:Y:S04]  /*08b0*/  @!P0 LDG.E.64 R30, [R42.64] ;  /* 0x000000062a1e8981 */ /* 0x000ea8000c1e1b00 */
[----:B------:R-:W-:Y:S01]  /*08c0*/  BAR.SYNC.DEFER_BLOCKING 0x0 ;  /* 0x0000000000007b1d */ /* 0x000fe20000010000 */
[----:B---3--:R-:W-:Y:S02]  /*08d0*/  @!P1 IMAD.MOV.U32 R9, RZ, RZ, R22 ;  /* 0x000000ffff099224 */ /* 0x008fe400078e0016 */
[----:B------:R-:W-:-:S03]  /*08e0*/  @!P1 IMAD.MOV.U32 R0, RZ, RZ, R46 ;  /* 0x000000ffff009224 */ /* 0x000fc600078e002e */
[----:B------:R-:W0:-:S06]  /*08f0*/  @!P1 DSETP.MAX.AND P5, P6, R46, R22, PT ;  /* 0x000000162e00922a */ /* 0x000e0c0003eaf000 */
[----:B0-----:R-:W-:Y:S01]  /*0900*/  @!P1 SEL R11, R0, R9, P5 ;  /* 0x00000009000b9207 */ /* 0x001fe20002800000 */
[----:B------:R-:W-:Y:S02]  /*0910*/  @!P1 IMAD.MOV.U32 R9, RZ, RZ, R23 ;  /* 0x000000ffff099224 */ /* 0x000fe400078e0017 */
[----:B------:R-:W-:-:S05]  /*0920*/  @!P1 IMAD.MOV.U32 R0, RZ, RZ, R47 ;  /* 0x000000ffff009224 */ /* 0x000fca00078e002f */
[----:B------:R-:W-:Y:S02]  /*0930*/  @!P1 FSEL R0, R0, R9, P5 ;  /* 0x0000000900009208 */ /* 0x000fe40002800000 */
[----:B------:R-:W-:Y:S01]  /*0940*/  @!P1 LOP3.LUT R9, R9, 0x80000, RZ, 0xfc, !PT ;  /* 0x0008000009099812 */ /* 0x000fe200078efcff */
[----:B------:R-:W-:-:S03]  /*0950*/  @!P1 IMAD.MOV.U32 R46, RZ, RZ, R11 ;  /* 0x000000ffff2e9224 */ /* 0x000fc600078e000b */
[----:B------:R-:W-:Y:S01]  /*0960*/  @!P1 SEL R47, R9, R0, P6 ;  /* 0x00000000092f9207 */ /* 0x000fe20003000000 */
[----:B------:R-:W-:-:S05]  /*0970*/  @!P2 IMAD.MOV.U32 R0, RZ, RZ, R46 ;  /* 0x000000ffff00a224 */ /* 0x000fca00078e002e */
[----:B----4-:R-:W0:Y:S01]  /*0980*/  @!P2 DSETP.MAX.AND P5, P6, R46, R24, PT ;  /* 0x000000182e00a22a */ /* 0x010e220003eaf000 */
[----:B------:R-:W-:-:S05]  /*0990*/  @!P2 IMAD.MOV.U32 R9, RZ, RZ, R24 ;  /* 0x000000ffff09a224 */ /* 0x000fca00078e0018 */
[----:B0-----:R-:W-:Y:S01]  /*09a0*/  @!P2 SEL R11, R0, R9, P5 ;  /* 0x00000009000ba207 */ /* 0x001fe20002800000 */
[----:B------:R-:W-:Y:S02]  /*09b0*/  @!P2 IMAD.MOV.U32 R9, RZ, RZ, R25 ;  /* 0x000000ffff09a224 */ /* 0x000fe400078e0019 */
[----:B------:R-:W-:-:S05]  /*09c0*/  @!P2 IMAD.MOV.U32 R0, RZ, RZ, R47 ;  /* 0x000000ffff00a224 */ /* 0x000fca00078e002f */
[----:B------:R-:W-:Y:S02]  /*09d0*/  @!P2 FSEL R0, R0, R9, P5 ;  /* 0x000000090000a208 */ /* 0x000fe40002800000 */
[----:B------:R-:W-:Y:S01]  /*09e0*/  @!P2 LOP3.LUT R9, R9, 0x80000, RZ, 0xfc, !PT ;  /* 0x000800000909a812 */ /* 0x000fe200078efcff */
[----:B------:R-:W-:-:S03]  /*09f0*/  @!P2 IMAD.MOV.U32 R46, RZ, RZ, R11 ;  /* 0x000000ffff2ea224 */ /* 0x000fc600078e000b */
[----:B------:R-:W-:Y:S01]  /*0a00*/  @!P2 SEL R47, R9, R0, P6 ;  /* 0x00000000092fa207 */ /* 0x000fe20003000000 */
[----:B------:R-:W-:Y:S01]  /*0a10*/  @!P3 IMAD.MOV.U32 R0, RZ, RZ, R46 ;  /* 0x000000ffff00b224 */ /* 0x000fe200078e002e */
[----:B-----5:R-:W-:-:S04]  /*0a20*/  @!P3 MOV R9, R26 ;  /* 0x0000001a0009b202 */ /* 0x020fc80000000f00 */
        /* <DEDUP_REMOVED lines=8> */
[----:B------:R-:W-:Y:S02]  /*0ab0*/  @!P4 IMAD.MOV.U32 R9, RZ, RZ, R28 ;  /* 0x000000ffff09c224 */ /* 0x000fe400078e001c */
[----:B------:R-:W-:-:S03]  /*0ac0*/  @!P4 IMAD.MOV.U32 R0, RZ, RZ, R46 ;  /* 0x000000ffff00c224 */ /* 0x000fc600078e002e */
[----:B------:R-:W0:Y:S01]  /*0ad0*/  @!P4 DSETP.MAX.AND P5, P6, R46, R28, PT ;  /* 0x0000001c2e00c22a */ /* 0x000e220003eaf000 */
[----:B------:R-:W-:-:S05]  /*0ae0*/  @!P4 IMAD.MOV.U32 R13, RZ, RZ, R29 ;  /* 0x000000ffff0dc224 */ /* 0x000fca00078e001d */
[----:B0-----:R-:W-:Y:S01]  /*0af0*/  @!P4 SEL R9, R0, R9, P5 ;  /* 0x000000090009c207 */ /* 0x001fe20002800000 */
[----:B------:R-:W-:Y:S01]  /*0b00*/  @!P4 IMAD.MOV.U32 R0, RZ, RZ, R47 ;  /* 0x000000ffff00c224 */ /* 0x000fe200078e002f */
[----:B------:R-:W-:-:S04]  /*0b10*/  @!P4 LOP3.LUT R11, R13, 0x80000, RZ, 0xfc, !PT ;  /* 0x000800000d0bc812 */ /* 0x000fc800078efcff */
[----:B------:R-:W-:Y:S02]  /*0b20*/  @!P4 FSEL R0, R0, R13, P5 ;  /* 0x0000000d0000c208 */ /* 0x000fe40002800000 */
[----:B------:R-:W-:Y:S02]  /*0b30*/  @!P4 MOV R46, R9 ;  /* 0x00000009002ec202 */ /* 0x000fe40000000f00 */
[----:B------:R-:W-:-:S03]  /*0b40*/  @!P4 SEL R47, R11, R0, P6 ;  /* 0x000000000b2fc207 */ /* 0x000fc60003000000 */
[----:B------:R-:W-:Y:S02]  /*0b50*/  @!P0 IMAD.MOV.U32 R0, RZ, RZ, R46 ;  /* 0x000000ffff008224 */ /* 0x000fe400078e002e */
[----:B------:R-:W-:Y:S01]  /*0b60*/  @!P0 IMAD.MOV.U32 R9, RZ, RZ, R47 ;  /* 0x000000ffff098224 */ /* 0x000fe200078e002f */
[----:B--2---:R-:W0:Y:S01]  /*0b70*/  @!P0 DSETP.MAX.AND P5, P6, R46, R30, PT ;  /* 0x0000001e2e00822a */ /* 0x004e220003eaf000 */
[----:B------:R-:W-:Y:S02]  /*0b80*/  @!P0 IMAD.MOV.U32 R11, RZ, RZ, R30 ;  /* 0x000000ffff0b8224 */ /* 0x000fe400078e001e */
[----:B------:R-:W-:-:S03]  /*0b90*/  @!P0 IMAD.MOV.U32 R10, RZ, RZ, R31 ;  /* 0x000000ffff0a8224 */ /* 0x000fc600078e001f */
[----:B0-----:R-:W-:Y:S02]  /*0ba0*/  @!P0 SEL R46, R0, R11, P5 ;  /* 0x0000000b002e8207 */ /* 0x001fe40002800000 */
[----:B------:R-:W-:Y:S02]  /*0bb0*/  @!P0 FSEL R0, R9, R10, P5 ;  /* 0x0000000a09008208 */ /* 0x000fe40002800000 */
[----:B------:R-:W-:-:S13]  /*0bc0*/  ISETP.NE.AND P5, PT, R5, RZ, PT ;  /* 0x000000ff0500720c */ /* 0x000fda0003fa5270 */
[----:B------:R-:W-:-:S04]  /*0bd0*/  @!P5 LOP3.LUT R9, R10, 0x80000, RZ, 0xfc, !PT ;  /* 0x000800000a09d812 */ /* 0x000fc800078efcff */
[----:B------:R-:W-:Y:S01]  /*0be0*/  @!P5 SEL R47, R9, R0, P6 ;  /* 0x00000000092fd207 */ /* 0x000fe20003000000 */
[----:B------:R-:W-:Y:S04]  /*0bf0*/  SHFL.DOWN PT, R10, R46, 0x10, 0x1f ;  /* 0x0a001f002e0a7f89 */ /* 0x000fe800000e0000 */
[----:B------:R-:W0:Y:S01]  /*0c00*/  SHFL.DOWN PT, R11, R47, 0x10, 0x1f ;  /* 0x0a001f002f0b7f89 */ /* 0x000e2200000e0000 */
[----:B------:R-:W-:Y:S01]  /*0c10*/  ISETP.NE.AND P0, PT, R12, RZ, PT ;  /* 0x000000ff0c00720c */ /* 0x000fe20003f05270 */
        /* <DEDUP_REMOVED lines=19> */
[----:B------:R-:W0:Y:S01]  /*0d50*/  SHFL.DOWN PT, R10, R12, 0x1, 0x1f ;  /* 0x08201f000c0a7f89 */ /* 0x000e2200000e0000 */
[----:B------:R-:W-:-:S04]  /*0d60*/  SHF.R.S32.HI R9, RZ, 0x1f, R8 ;  /* 0x0000001fff097819 */ /* 0x000fc80000011408 */
[----:B------:R-:W-:Y:S01]  /*0d70*/  LEA.HI R9, R9, R8, RZ, 0x5 ;  /* 0x0000000809097211 */ /* 0x000fe200078f28ff */
[----:B0-----:R-:W0:-:S06]  /*0d80*/  DSETP.GEU.AND P5, PT, R12, R10, PT ;  /* 0x0000000a0c00722a */ /* 0x001e0c0003fae000 */
[----:B0-----:R-:W-:Y:S02]  /*0d90*/  FSEL R33, R11, R13, !P5 ;  /* 0x0000000d0b217208 */ /* 0x001fe40006800000 */
[----:B------:R-:W-:-:S05]  /*0da0*/  LOP3.LUT R11, R9, 0xffffffe0, RZ, 0xc0, !PT ;  /* 0xffffffe0090b7812 */ /* 0x000fca00078ec0ff */
[----:B------:R-:W-:Y:S01]  /*0db0*/  IMAD.IADD R0, R8, 0x1, -R11 ;  /* 0x0000000108007824 */ /* 0x000fe200078e0a0b */
[----:B------:R-:W-:-:S04]  /*0dc0*/  FSEL R32, R10, R12, !P5 ;  /* 0x0000000c0a207208 */ /* 0x000fc80006800000 */
[----:B------:R-:W-:Y:S01]  /*0dd0*/  ISETP.NE.AND P5, PT, R0, RZ, PT ;  /* 0x000000ff0000720c */ /* 0x000fe20003fa5270 */
[----:B------:R-:W-:-:S12]  /*0de0*/  ULDC UR4, c[0x0][0x0] ;  /* 0x0000000000047ab9 */ /* 0x000fd80000000800 */
[----:B------:R-:W-:-:S05]  /*0df0*/  @!P5 SHF.R.S32.HI R9, RZ, 0x5, R9 ;  /* 0x00000005ff09d819 */ /* 0x000fca0000011409 */
[----:B------:R0:W-:Y:S01]  /*0e00*/  @!P5 STS.64 [R9.X8], R32 ;  /* 0x000000200900d388 */ /* 0x0001e20000008a00 */
[----:B------:R-:W-:-:S03]  /*0e10*/  USHF.R.U32.HI UR4, URZ, 0x5, UR4 ;  /* 0x000000053f047899 */ /* 0x000fc60008011604 */
[----:B------:R-:W-:Y:S03]  /*0e20*/  BAR.SYNC.DEFER_BLOCKING 0x0 ;  /* 0x0000000000007b1d */ /* 0x000fe60000010000 */
[C---:B------:R-:W-:Y:S01]  /*0e30*/  ISETP.GE.AND P6, PT, R8.reuse, UR4, PT ;  /* 0x0000000408007c0c */ /* 0x040fe2000bfc6270 */
[----:B------:R-:W-:Y:S02]  /*0e40*/  IMAD.MOV.U32 R10, RZ, RZ, -0x1 ;  /* 0xffffffffff0a7424 */ /* 0x000fe400078e00ff */
[----:B------:R-:W-:Y:S01]  /*0e50*/  IMAD.MOV.U32 R11, RZ, RZ, -0x100001 ;  /* 0xffefffffff0b7424 */ /* 0x000fe200078e00ff */
[----:B------:R-:W-:Y:S02]  /*0e60*/  IADD3 R8, R8, 0x1f, RZ ;  /* 0x0000001f08087810 */ /* 0x000fe40007ffe0ff */
[----:B0-----:R-:W-:Y:S01]  /*0e70*/  P2R R9, PR, RZ, 0x40 ;  /* 0x00000040ff097803 */ /* 0x001fe20000000000 */
[----:B------:R-:W-:Y:S06]  /*0e80*/  BSSY B0, `(.L_x_7947) ;  /* 0x0000022000007945 */ /* 0x000fec0003800000 */
[----:B------:R0:W1:Y:S01]  /*0e90*/  @!P6 LDS.64 R10, [R0.X8] ;  /* 0x00000000000ae984 */ /* 0x0000620000008a00 */
[----:B------:R-:W-:-:S13]  /*0ea0*/  ISETP.GT.U32.AND P6, PT, R8, 0x3e, PT ;  /* 0x0000003e0800780c */ /* 0x000fda0003fc4070 */
[----:B------:R-:W-:Y:S05]  /*0eb0*/  @P6 BRA `(.L_x_7948) ;  /* 0x000001e000006947 */ /* 0x000fea0003800000 */
[----:B0-----:R-:W-:Y:S05]  /*0ec0*/  BRA.DIV ~URZ, `(.L_x_7949) ;  /* 0x000048327f007947 */ /* 0x001fea000b800000 */
[----:B-1----:R0:W1:Y:S02]  /*0ed0*/  SHFL.DOWN PT, R33, R11, 0x10, 0x1f ;  /* 0x0a001f000b217f89 */ /* 0x00206400000e0000 */
.L_x_8043:
        /* <DEDUP_REMOVED lines=14> */
[----:B-1----:R-:W-:Y:S02]  /*0fc0*/  FSEL R13, R13, R35, !P5 ;  /* 0x000000230d0d7208 */ /* 0x002fe40006800000 */
[----:B------:R-:W-:-:S03]  /*0fd0*/  FSEL R12, R12, R34, !P5 ;  /* 0x000000220c0c7208 */ /* 0x000fc60006800000 */
[----:B0-----:R-:W-:Y:S04]  /*0fe0*/  SHFL.DOWN PT, R11, R13, 0x2, 0x1f ;  /* 0x08401f000d0b7f89 */ /* 0x001fe800000e0000 */
[----:B------:R-:W0:Y:S02]  /*0ff0*/  SHFL.DOWN PT, R10, R12, 0x2, 0x1f ;  /* 0x08401f000c0a7f89 */ /* 0x000e2400000e0000 */
[----:B0-----:R-:W0:-:S06]  /*1000*/  DSETP.GEU.AND P5, PT, R12, R10, PT ;  /* 0x0000000a0c00722a */ /* 0x001e0c0003fae000 */
[----:B0-----:R-:W-:Y:S02]  /*1010*/  FSEL R11, R11, R13, !P5 ;  /* 0x0000000d0b0b7208 */ /* 0x001fe40006800000 */
[----:B------:R-:W-:-:S03]  /*1020*/  FSEL R10, R10, R12, !P5 ;  /* 0x0000000c0a0a7208 */ /* 0x000fc60006800000 */
[----:B------:R0:W1:Y:S04]  /*1030*/  SHFL.DOWN PT, R33, R11, 0x1, 0x1f ;  /* 0x08201f000b217f89 */ /* 0x00006800000e0000 */
[----:B------:R0:W2:Y:S02]  /*1040*/  SHFL.DOWN PT, R32, R10, 0x1, 0x1f ;  /* 0x08201f000a207f89 */ /* 0x0000a400000e0000 */
.L_x_8044:
[----:B--2---:R-:W-:Y:S02]  /*1050*/  IMAD.MOV.U32 R12, RZ, RZ, R32 ;  /* 0x000000ffff0c7224 */ /* 0x004fe400078e0020 */
[----:B-1----:R-:W-:-:S06]  /*1060*/  IMAD.MOV.U32 R13, RZ, RZ, R33 ;  /* 0x000000ffff0d7224 */ /* 0x002fcc00078e0021 */
[----:B------:R-:W1:-:S06]  /*1070*/  DSETP.GEU.AND P5, PT, R10, R12, PT ;  /* 0x0000000c0a00722a */ /* 0x000e4c0003fae000 */
[----:B01----:R-:W-:Y:S02]  /*1080*/  FSEL R10, R32, R10, !P5 ;  /* 0x0000000a200a7208 */ /* 0x003fe40006800000 */
[----:B------:R-:W-:Y:S02]  /*1090*/  FSEL R11, R33, R11, !P5 ;  /* 0x0000000b210b7208 */ /* 0x000fe40006800000 */
.L_x_7948:
[----:B0-----:R-:W-:Y:S05]  /*10a0*/  BSYNC B0 ;  /* 0x0000000000007941 */ /* 0x001fea0003800000 */
.L_x_7947:
[----:B------:R-:W0:Y:S01]  /*10b0*/  S2R R8, SR_TID.X ;  /* 0x0000000000087919 */ /* 0x000e220000002100 */
[----:B------:R-:W-:Y:S01]  /*10c0*/  WARPSYNC 0xffffffff ;  /* 0xffffffff00007948 */ /* 0x000fe20003800000 */
[----:B0-----:R-:W-:-:S04]  /*10d0*/  ISETP.NE.AND P5, PT, R8, RZ, PT ;  /* 0x000000ff0800720c */ /* 0x001fc80003fa5270 */
[----:B------:R-:W-:-:S09]  /*10e0*/  P2R R12, PR, RZ, 0x20 ;  /* 0x00000020ff0c7803 */ /* 0x000fd20000000000 */
[----:B-1----:R0:W-:Y:S02]  /*10f0*/  @!P5 STS.64 [RZ], R10 ;  /* 0x0000000aff00d388 */ /* 0x0021e40000000a00 */
[----:B------:R-:W-:Y:S01]  /*1100*/  BAR.SYNC.DEFER_BLOCKING 0x0 ;  /* 0x0000000000007b1d */ /* 0x000fe20000010000 */
[----:B------:R-:W-:Y:S01]  /*1110*/  ISETP.NE.AND P5, PT, R48, RZ, PT ;  /* 0x000000ff3000720c */ /* 0x000fe20003fa5270 */
[----:B0-----:R-:W-:-:S04]  /*1120*/  CS2R R10, SRZ ;  /* 0x00000000000a7805 */ /* 0x001fc8000001ff00 */
[----:B------:R-:W-:Y:S01]  /*1130*/  BSSY B0, `(.L_x_7951) ;  /* 0x000002a000007945 */ /* 0x000fe20003800000 */
[----:B------:R-:W0:Y:S07]  /*1140*/  LDS.64 R32, [RZ] ;  /* 0x00000000ff207984 */ /* 0x000e2e0000000a00 */
[----:B------:R-:W-:Y:S05]  /*1150*/  @P5 BRA `(.L_x_7952) ;  /* 0x0000027000005947 */ /* 0x000fea0003800000 */
[----:B0-----:R-:W0:Y:S01]  /*1160*/  DADD R10, R6, -R32 ;  /* 0x00000000060a7229 */ /* 0x001e220000000820 */
[----:B------:R-:W-:Y:S01]  /*1170*/  IMAD.MOV.U32 R12, RZ, RZ, 0x652b82fe ;  /* 0x652b82feff0c7424 */ /* 0x000fe200078e00ff */
[----:B------:R-:W-:Y:S01]  /*1180*/  MOV R38, 0x69ce2bdf ;  /* 0x69ce2bdf00267802 */ /* 0x000fe20000000f00 */
[----:B------:R-:W-:Y:S01]  /*1190*/  IMAD.MOV.U32 R13, RZ, RZ, 0x3ff71547 ;  /* 0x3ff71547ff0d7424 */ /* 0x000fe200078e00ff */
[----:B------:R-:W-:Y:S01]  /*11a0*/  BSSY B1, `(.L_x_7953) ;  /* 0x0000021000017945 */ /* 0x000fe20003800000 */
[----:B------:R-:W-:-:S04]  /*11b0*/  IMAD.MOV.U32 R39, RZ, RZ, 0x3e5ade15 ;  /* 0x3e5ade15ff277424 */ /* 0x000fc800078e00ff */
        /* <DEDUP_REMOVED lines=31> */
.L_x_7954:
[----:B------:R-:W-:Y:S05]  /*13b0*/  BSYNC B1 ;  /* 0x0000000000017941 */ /* 0x000fea0003800000 */
.L_x_7953:
[----:B01----:R0:W1:-:S06]  /*13c0*/  DADD R10, RZ, R34 ;  /* 0x00000000ff0a7229 */ /* 0x00304c0000000022 */
.L_x_7952:
[----:B------:R-:W-:Y:S05]  /*13d0*/  BSYNC B0 ;  /* 0x0000000000007941 */ /* 0x000fea0003800000 */
.L_x_7951:
[----:B------:R-:W-:Y:S01]  /*13e0*/  BSSY B0, `(.L_x_7955) ;  /* 0x0000029000007945 */ /* 0x000fe20003800000 */
[----:B------:R-:W-:Y:S05]  /*13f0*/  @P0 BRA `(.L_x_7956) ;  /* 0x0000027000000947 */ /* 0x000fea0003800000 */
[----:B0-----:R-:W0:Y:S01]  /*1400*/  DADD R12, R16, -R32 ;  /* 0x00000000100c7229 */ /* 0x001e220000000820 */
        /* <DEDUP_REMOVED lines=35> */
[----:B------:R0:W2:-:S06]  /*1640*/  @!P5 DMUL R36, R38, R12 ;  /* 0x0000000c2624d228 */ /* 0x00008c0000000000 */
.L_x_7958:
[----:B------:R-:W-:Y:S05]  /*1650*/  BSYNC B1 ;  /* 0x0000000000017941 */ /* 0x000fea0003800000 */
.L_x_7957:
[----:B-12---:R1:W2:-:S06]  /*1660*/  DADD R10, R10, R36 ;  /* 0x000000000a0a7229 */ /* 0x00628c0000000024 */
.L_x_7956:
[----:B------:R-:W-:Y:S05]  /*1670*/  BSYNC B0 ;  /* 0x0000000000007941 */ /* 0x000fea0003800000 */
.L_x_7955:
[----:B------:R-:W-:Y:S01]  /*1680*/  ISETP.NE.AND P5, PT, R3, RZ, PT ;  /* 0x000000ff0300720c */ /* 0x000fe20003fa5270 */
[----:B------:R-:W-:-:S12]  /*1690*/  BSSY B0, `(.L_x_7959) ;  /* 0x0000029000007945 */ /* 0x000fd80003800000 */
        /* <DEDUP_REMOVED lines=32> */
[----:B------:R-:W-:-:S04]  /*18a0*/  @!P5 SHF.R.S32.HI R13, RZ, 0x1, R12 ;  /* 0x00000001ff0dd819 */ /* 0x000fc8000001140c */
[----:B------:R-:W-:Y:S01]  /*18b0*/  @!P5 IADD3 R12, R34, -R13, RZ ;  /* 0x8000000d220cd210 */ /* 0x000fe20007ffe0ff */
[----:B------:R-:W-:-:S03]  /*18c0*/  @!P5 IMAD R39, R13, 0x100000, R39 ;  /* 0x001000000d27d824 */ /* 0x000fc600078e0227 */
[----:B------:R-:W-:Y:S01]  /*18d0*/  @!P5 LEA R13, R12, 0x3ff00000, 0x14 ;  /* 0x3ff000000c0dd811 */ /* 0x000fe200078ea0ff */
[----:B------:R-:W-:-:S06]  /*18e0*/  @!P5 IMAD.MOV.U32 R12, RZ, RZ, RZ ;  /* 0x000000ffff0cd224 */ /* 0x000fcc00078e00ff */
[----:B------:R0:W1:-:S06]  /*18f0*/  @!P5 DMUL R36, R38, R12 ;  /* 0x0000000c2624d228 */ /* 0x00004c0000000000 */
.L_x_7962:
[----:B------:R-:W-:Y:S05]  /*1900*/  BSYNC B1 ;  /* 0x0000000000017941 */ /* 0x000fea0003800000 */
.L_x_7961:
[----:B-12---:R1:W2:-:S06]  /*1910*/  DADD R10, R10, R36 ;  /* 0x000000000a0a7229 */ /* 0x00628c0000000024 */
.L_x_7960:
[----:B------:R-:W-:Y:S05]  /*1920*/  BSYNC B0 ;  /* 0x0000000000007941 */ /* 0x000fea0003800000 */
.L_x_7959:
        /* <DEDUP_REMOVED lines=37> */
[----:B------:R-:W-:Y:S02]  /*1b80*/  @!P5 LEA R13, R12, 0x3ff00000, 0x14 ;  /* 0x3ff000000c0dd811 */ /* 0x000fe400078ea0ff */
[----:B------:R-:W-:-:S06]  /*1b90*/  @!P5 MOV R12, RZ ;  /* 0x000000ff000cd202 */ /* 0x000fcc0000000f00 */
[----:B------:R0:W1:-:S06]  /*1ba0*/  @!P5 DMUL R36, R38, R12 ;  /* 0x0000000c2624d228 */ /* 0x00004c0000000000 */
.L_x_7966:
[----:B------:R-:W-:Y:S05]  /*1bb0*/  BSYNC B1 ;  /* 0x0000000000017941 */ /* 0x000fea0003800000 */
.L_x_7965:
[----:B-12---:R1:W2:-:S06]  /*1bc0*/  DADD R10, R10, R36 ;  /* 0x000000000a0a7229 */ /* 0x00628c0000000024 */
.L_x_7964:
[----:B------:R-:W-:Y:S05]  /*1bd0*/  BSYNC B0 ;  /* 0x0000000000007941 */ /* 0x000fea0003800000 */
.L_x_7963:
        /* <DEDUP_REMOVED lines=39> */
.L_x_7970:
[----:B------:R-:W-:Y:S05]  /*1e50*/  BSYNC B1 ;  /* 0x0000000000017941 */ /* 0x000fea0003800000 */
.L_x_7969:
[----:B-12---:R1:W2:-:S06]  /*1e60*/  DADD R10, R10, R36 ;  /* 0x000000000a0a7229 */ /* 0x00628c0000000024 */
.L_x_7968:
[----:B------:R-:W-:Y:S05]  /*1e70*/  BSYNC B0 ;  /* 0x0000000000007941 */ /* 0x000fea0003800000 */
.L_x_7967:
[----:B------:R-:W-:Y:S01]  /*1e80*/  BSSY B0, `(.L_x_7971) ;  /* 0x0000029000007945 */ /* 0x000fe20003800000 */
[----:B------:R-:W-:Y:S05]  /*1e90*/  @P2 BRA `(.L_x_7972) ;  /* 0x0000027000002947 */ /* 0x000fea0003800000 */
[----:B0-----:R-:W0:Y:S01]  /*1ea0*/  DADD R12, R24, -R32 ;  /* 0x00000000180c7229 */ /* 0x001e220000000820 */
[----:B------:R-:W-:Y:S01]  /*1eb0*/  IMAD.MOV.U32 R34, RZ, RZ, 0x652b82fe ;  /* 0x652b82feff227424 */ /* 0x000fe200078e00ff */
[----:B------:R-:W-:Y:S01]  /*1ec0*/  MOV R35, 0x3ff71547 ;  /* 0x3ff7154700237802 */ /* 0x000fe20000000f00 */
[----:B------:R-:W-:Y:S01]  /*1ed0*/  IMAD.MOV.U32 R40, RZ, RZ, 0x69ce2bdf ;  /* 0x69ce2bdfff287424 */ /* 0x000fe200078e00ff */
[----:B------:R-:W-:Y:S01]  /*1ee0*/  BSSY B1, `(.L_x_7973) ;  /* 0x0000021000017945 */ /* 0x000fe20003800000 */
[----:B------:R-:W-:-:S03]  /*1ef0*/  IMAD.MOV.U32 R41, RZ, RZ, 0x3e5ade15 ;  /* 0x3e5ade15ff297424 */ /* 0x000fc600078e00ff */
[----:B0-----:R-:W0:Y:S02]  /*1f00*/  DFMA R34, R12, R34, 6.75539944105574400000e+15 ;  /* 0x433800000c22742b */ /* 0x001e240000000022 */
        /* <DEDUP_REMOVED lines=30> */
.L_x_7974:
[----:B------:R-:W-:Y:S05]  /*20f0*/  BSYNC B1 ;  /* 0x0000000000017941 */ /* 0x000fea0003800000 */
.L_x_7973:
[----:B-12---:R1:W2:-:S06]  /*2100*/  DADD R10, R10, R36 ;  /* 0x000000000a0a7229 */ /* 0x00628c0000000024 */
.L_x_7972:
[----:B------:R-:W-:Y:S05]  /*2110*/  BSYNC B0 ;  /* 0x0000000000007941 */ /* 0x000fea0003800000 */
.L_x_7971:
[----:B------:R-:W-:Y:S01]  /*2120*/  BSSY B0, `(.L_x_7975) ;  /* 0x0000029000007945 */ /* 0x000fe20003800000 */
        /* <DEDUP_REMOVED lines=38> */
.L_x_7978:
[----:B------:R-:W-:Y:S05]  /*2390*/  BSYNC B1 ;  /* 0x0000000000017941 */ /* 0x000fea0003800000 */
.L_x_7977:
[----:B-12---:R1:W2:-:S06]  /*23a0*/  DADD R10, R10, R36 ;  /* 0x000000000a0a7229 */ /* 0x00628c0000000024 */
.L_x_7976:
[----:B------:R-:W-:Y:S05]  /*23b0*/  BSYNC B0 ;  /* 0x0000000000007941 */ /* 0x000fea0003800000 */
.L_x_7975:
        /* <DEDUP_REMOVED lines=24> */
[----:B0-----:R-:W-:Y:S01]  /*2540*/  IMAD R37, R34, 0x100000, R39 ;  /* 0x0010000022257824 */ /* 0x001fe200078e0227 */
[----:B------:R-:W-:Y:S01]  /*2550*/  MOV R36, R38 ;  /* 0x0000002600247202 */ /* 0x000fe20000000f00 */
        /* <DEDUP_REMOVED lines=13> */
.L_x_7982:
[----:B------:R-:W-:Y:S05]  /*2630*/  BSYNC B1 ;  /* 0x0000000000017941 */ /* 0x000fea0003800000 */
.L_x_7981:
[----:B-12---:R1:W2:-:S06]  /*2640*/  DADD R10, R10, R36 ;  /* 0x000000000a0a7229 */ /* 0x00628c0000000024 */
.L_x_7980:
[----:B------:R-:W-:Y:S05]  /*2650*/  BSYNC B0 ;  /* 0x0000000000007941 */ /* 0x000fea0003800000 */
.L_x_7979:
        /* <DEDUP_REMOVED lines=35> */
[----:B------:R-:W-:Y:S01]  /*2890*/  @!P5 LEA R39, R13, R39, 0x14 ;  /* 0x000000270d27d211 */ /* 0x000fe200078ea0ff */
[----:B------:R-:W-:-:S05]  /*28a0*/  @!P5 IMAD.IADD R12, R34, 0x1, -R13 ;  /* 0x00000001220cd824 */ /* 0x000fca00078e0a0d */
[----:B------:R-:W-:Y:S01]  /*28b0*/  @!P5 LEA R13, R12, 0x3ff00000, 0x14 ;  /* 0x3ff000000c0dd811 */ /* 0x000fe200078ea0ff */
[----:B------:R-:W-:-:S06]  /*28c0*/  @!P5 IMAD.MOV.U32 R12, RZ, RZ, RZ ;  /* 0x000000ffff0cd224 */ /* 0x000fcc00078e00ff */
[----:B------:R0:W1:-:S06]  /*28d0*/  @!P5 DMUL R36, R38, R12 ;  /* 0x0000000c2624d228 */ /* 0x00004c0000000000 */
.L_x_7986:
[----:B------:R-:W-:Y:S05]  /*28e0*/  BSYNC B1 ;  /* 0x0000000000017941 */ /* 0x000fea0003800000 */
.L_x_7985:
[----:B-12---:R1:W2:-:S06]  /*28f0*/  DADD R10, R10, R36 ;  /* 0x000000000a0a7229 */ /* 0x00628c0000000024 */
.L_x_7984:
[----:B------:R-:W-:Y:S05]  /*2900*/  BSYNC B0 ;  /* 0x0000000000007941 */ /* 0x000fea0003800000 */
.L_x_7983:
[----:B012---:R-:W-:Y:S04]  /*2910*/  SHFL.DOWN PT, R13, R11, 0x10, 0x1f ;  /* 0x0a001f000b0d7f89 */ /* 0x007fe800000e0000 */
[----:B------:R-:W-:Y:S01]  /*2920*/  BAR.SYNC.DEFER_BLOCKING 0x0 ;  /* 0x0000000000007b1d */ /* 0x000fe20000010000 */
[----:B------:R-:W-:-:S05]  /*2930*/  ISETP.NE.AND P5, PT, R0, RZ, PT ;  /* 0x000000ff0000720c */ /* 0x000fca0003fa5270 */
[----:B------:R-:W0:Y:S01]  /*2940*/  SHFL.DOWN PT, R12, R10, 0x10, 0x1f ;  /* 0x0a001f000a0c7f89 */ /* 0x000e2200000e0000 */
[----:B------:R-:W-:Y:S01]  /*2950*/  BSSY B0, `(.L_x_7987) ;  /* 0x000002b000007945 */ /* 0x000fe20003800000 */
[----:B0-----:R-:W0:-:S07]  /*2960*/  DADD R12, R12, R10 ;  /* 0x000000000c0c7229 */ /* 0x001e0e000000000a */
[----:B0-----:R-:W-:Y:S04]  /*2970*/  SHFL.DOWN PT, R35, R13, 0x8, 0x1f ;  /* 0x09001f000d237f89 */ /* 0x001fe800000e0000 */
[----:B------:R-:W0:Y:S02]  /*2980*/  SHFL.DOWN PT, R34, R12, 0x8, 0x1f ;  /* 0x09001f000c227f89 */ /* 0x000e2400000e0000 */
[----:B0-----:R0:W1:Y:S02]  /*2990*/  DADD R34, R12, R34 ;  /* 0x000000000c227229 */ /* 0x0010640000000022 */
[----:B0-----:R-:W-:-:S04]  /*29a0*/  @!P5 SHF.R.S32.HI R13, RZ, 0x1f, R8 ;  /* 0x0000001fff0dd819 */ /* 0x001fc80000011408 */
[----:B------:R-:W-:Y:S01]  /*29b0*/  @!P5 LEA.HI R40, R13, R8, RZ, 0x5 ;  /* 0x000000080d28d211 */ /* 0x000fe200078f28ff */
[----:B-1----:R-:W-:Y:S04]  /*29c0*/  SHFL.DOWN PT, R37, R35, 0x4, 0x1f ;  /* 0x08801f0023257f89 */ /* 0x002fe800000e0000 */
[----:B------:R-:W0:Y:S02]  /*29d0*/  SHFL.DOWN PT, R36, R34, 0x4, 0x1f ;  /* 0x08801f0022247f89 */ /* 0x000e2400000e0000 */
[----:B0-----:R0:W1:Y:S02]  /*29e0*/  DADD R36, R34, R36 ;  /* 0x0000000022247229 */ /* 0x0010640000000024 */
[----:B0-----:R-:W-:-:S05]  /*29f0*/  @!P5 SHF.R.S32.HI R35, RZ, 0x5, R40 ;  /* 0x00000005ff23d819 */ /* 0x001fca0000011428 */
[----:B-1----:R-:W-:Y:S04]  /*2a00*/  SHFL.DOWN PT, R39, R37, 0x2, 0x1f ;  /* 0x08401f0025277f89 */ /* 0x002fe800000e0000 */
[----:B------:R-:W0:Y:S02]  /*2a10*/  SHFL.DOWN PT, R38, R36, 0x2, 0x1f ;  /* 0x08401f0024267f89 */ /* 0x000e2400000e0000 */
[----:B0-----:R-:W0:-:S07]  /*2a20*/  DADD R38, R36, R38 ;  /* 0x0000000024267229 */ /* 0x001e0e0000000026 */
[----:B0-----:R-:W-:Y:S04]  /*2a30*/  SHFL.DOWN PT, R11, R39, 0x1, 0x1f ;  /* 0x08201f00270b7f89 */ /* 0x001fe800000e0000 */
[----:B------:R-:W0:Y:S02]  /*2a40*/  SHFL.DOWN PT, R10, R38, 0x1, 0x1f ;  /* 0x08201f00260a7f89 */ /* 0x000e2400000e0000 */
[----:B0-----:R0:W1:Y:S02]  /*2a50*/  DADD R12, R38, R10 ;  /* 0x00000000260c7229 */ /* 0x001064000000000a */
[----:B0-----:R-:W-:-:S05]  /*2a60*/  CS2R R10, SRZ ;  /* 0x00000000000a7805 */ /* 0x001fca000001ff00 */
[----:B-1----:R0:W-:Y:S04]  /*2a70*/  @!P5 STS.64 [R35.X8], R12 ;  /* 0x0000000c2300d388 */ /* 0x0021e80000008a00 */
[----:B------:R-:W-:Y:S01]  /*2a80*/  BAR.SYNC.DEFER_BLOCKING 0x0 ;  /* 0x0000000000007b1d */ /* 0x000fe20000010000 */
[----:B------:R-:W-:-:S13]  /*2a90*/  ISETP.NE.AND P5, PT, R9, RZ, PT ;  /* 0x000000ff0900720c */ /* 0x000fda0003fa5270 */
[----:B------:R0:W1:Y:S01]  /*2aa0*/  @!P5 LDS.64 R10, [R0.X8] ;  /* 0x00000000000ad984 */ /* 0x0000620000008a00 */
[----:B------:R-:W-:Y:S05]  /*2ab0*/  @P6 BRA `(.L_x_7988) ;  /* 0x0000014000006947 */ /* 0x000fea0003800000 */
[----:B------:R-:W-:Y:S05]  /*2ac0*/  BRA.DIV ~URZ, `(.L_x_7989) ;  /* 0x000031727f007947 */ /* 0x000fea000b800000 */
[----:B-1----:R1:W2:Y:S02]  /*2ad0*/  SHFL.DOWN PT, R9, R11, 0x10, 0x1f ;  /* 0x0a001f000b097f89 */ /* 0x0022a400000e0000 */
.L_x_8045:
[----:B------:R-:W-:Y:S05]  /*2ae0*/  BRA.DIV ~URZ, `(.L_x_7990) ;  /* 0x000031d27f007947 */ /* 0x000fea000b800000 */
[----:B0-----:R-:W0:Y:S01]  /*2af0*/  SHFL.DOWN PT, R12, R10, 0x10, 0x1f ;  /* 0x0a001f000a0c7f89 */ /* 0x001e2200000e0000 */
[----:B--2---:R-:W-:-:S06]  /*2b00*/  IMAD.MOV.U32 R13, RZ, RZ, R9 ;  /* 0x000000ffff0d7224 */ /* 0x004fcc00078e0009 */
[----:B0-----:R-:W0:-:S07]  /*2b10*/  DADD R12, R10, R12 ;  /* 0x000000000a0c7229 */ /* 0x001e0e000000000c */
[----:B0-----:R-:W-:Y:S04]  /*2b20*/  SHFL.DOWN PT, R35, R13, 0x8, 0x1f ;  /* 0x09001f000d237f89 */ /* 0x001fe800000e0000 */
[----:B------:R-:W0:Y:S02]  /*2b30*/  SHFL.DOWN PT, R34, R12, 0x8, 0x1f ;  /* 0x09001f000c227f89 */ /* 0x000e2400000e0000 */
[----:B0-----:R-:W0:-:S07]  /*2b40*/  DADD R34, R12, R34 ;  /* 0x000000000c227229 */ /* 0x001e0e0000000022 */
[----:B0-----:R-:W-:Y:S04]  /*2b50*/  SHFL.DOWN PT, R37, R35, 0x4, 0x1f ;  /* 0x08801f0023257f89 */ /* 0x001fe800000e0000 */
[----:B------:R-:W0:Y:S02]  /*2b60*/  SHFL.DOWN PT, R36, R34, 0x4, 0x1f ;  /* 0x08801f0022247f89 */ /* 0x000e2400000e0000 */
[----:B0-----:R-:W0:-:S07]  /*2b70*/  DADD R36, R34, R36 ;  /* 0x0000000022247229 */ /* 0x001e0e0000000024 */
[----:B0-----:R-:W-:Y:S04]  /*2b80*/  SHFL.DOWN PT, R39, R37, 0x2, 0x1f ;  /* 0x08401f0025277f89 */ /* 0x001fe800000e0000 */
[----:B------:R-:W0:Y:S02]  /*2b90*/  SHFL.DOWN PT, R38, R36, 0x2, 0x1f ;  /* 0x08401f0024267f89 */ /* 0x000e2400000e0000 */
[----:B01----:R-:W0:-:S07]  /*2ba0*/  DADD R10, R36, R38 ;  /* 0x00000000240a7229 */ /* 0x003e0e0000000026 */
[----:B0-----:R0:W1:Y:S04]  /*2bb0*/  SHFL.DOWN PT, R0, R11, 0x1, 0x1f ;  /* 0x08201f000b007f89 */ /* 0x00106800000e0000 */
[----:B------:R0:W2:Y:S02]  /*2bc0*/  SHFL.DOWN PT, R9, R10, 0x1, 0x1f ;  /* 0x08201f000a097f89 */ /* 0x0000a400000e0000 */
.L_x_8046:
[----:B--2---:R-:W-:Y:S02]  /*2bd0*/  IMAD.MOV.U32 R12, RZ, RZ, R9 ;  /* 0x000000ffff0c7224 */ /* 0x004fe400078e0009 */
[----:B-1----:R-:W-:-:S06]  /*2be0*/  IMAD.MOV.U32 R13, RZ, RZ, R0 ;  /* 0x000000ffff0d7224 */ /* 0x002fcc00078e0000 */
[----:B0-----:R0:W1:-:S06]  /*2bf0*/  DADD R10, R12, R10 ;  /* 0x000000000c0a7229 */ /* 0x00104c000000000a */
.L_x_7988:
[----:B------:R-:W-:Y:S05]  /*2c00*/  BSYNC B0 ;  /* 0x0000000000007941 */ /* 0x000fea0003800000 */
.L_x_7987:
[----:B------:R-:W-:Y:S01]  /*2c10*/  ISETP.NE.AND P5, PT, R8, RZ, PT ;  /* 0x000000ff0800720c */ /* 0x000fe20003fa5270 */
[----:B------:R-:W-:-:S12]  /*2c20*/  WARPSYNC 0xffffffff ;  /* 0xffffffff00007948 */ /* 0x000fd80003800000 */
[----:B-1----:R1:W-:Y:S02]  /*2c30*/  @!P5 STS.64 [RZ], R10 ;  /* 0x0000000aff00d388 */ /* 0x0023e40000000a00 */
[----:B------:R-:W-:Y:S01]  /*2c40*/  BAR.SYNC.DEFER_BLOCKING 0x0 ;  /* 0x0000000000007b1d */ /* 0x000fe20000010000 */
[----:B------:R-:W-:-:S05]  /*2c50*/  ISETP.NE.AND P5, PT, R48, RZ, PT ;  /* 0x000000ff3000720c */ /* 0x000fca0003fa5270 */
[----:B------:R-:W-:Y:S01]  /*2c60*/  BSSY B1, `(.L_x_7991) ;  /* 0x0000048000017945 */ /* 0x000fe20003800000 */
[----:B0-----:R-:W0:Y:S07]  /*2c70*/  LDS.64 R34, [RZ] ;  /* 0x00000000ff227984 */ /* 0x001e2e0000000a00 */
[----:B------:R-:W-:Y:S05]  /*2c80*/  @P5 BRA `(.L_x_7992) ;  /* 0x0000045000005947 */ /* 0x000fea0003800000 */
[----:B------:R-:W2:Y:S01]  /*2c90*/  S2R R8, SR_TID.X ;  /* 0x0000000000087919 */ /* 0x000ea20000002100 */
[----:B------:R-:W3:Y:S01]  /*2ca0*/  DADD R6, R6, -R32 ;  /* 0x0000000006067229 */ /* 0x000ee20000000820 */
[----:B------:R-:W-:Y:S01]  /*2cb0*/  IMAD.MOV.U32 R38, RZ, RZ, 0x69ce2bdf ;  /* 0x69ce2bdfff267424 */ /* 0x000fe200078e00ff */
[----:B------:R-:W-:Y:S01]  /*2cc0*/  BSSY B0, `(.L_x_7993) ;  /* 0x000002f000007945 */ /* 0x000fe20003800000 */
[----:B------:R-:W-:Y:S01]  /*2cd0*/  IMAD.MOV.U32 R39, RZ, RZ, 0x3e5ade15 ;  /* 0x3e5ade15ff277424 */ /* 0x000fe200078e00ff */
[----:B--2---:R-:W-:-:S05]  /*2ce0*/  SHF.R.S32.HI R9, RZ, 0x1f, R8 ;  /* 0x0000001fff097819 */ /* 0x004fca0000011408 */
[----:B------:R-:W-:-:S04]  /*2cf0*/  IMAD.WIDE.U32 R8, R2, c[0x0][0x170], R8 ;  /* 0x00005c0002087a25 */ /* 0x000fc800078e0008 */
[----:B------:R-:W-:Y:S01]  /*2d00*/  IMAD R9, R2, c[0x0][0x174], R9 ;  /* 0x00005d0002097a24 */ /* 0x000fe200078e0209 */
[----:B------:R-:W-:-:S04]  /*2d10*/  LEA R36, P5, R8, c[0x0][0x160], 0x3 ;  /* 0x0000580008247a11 */ /* 0x000fc800078a18ff */
[----:B------:R-:W-:Y:S01]  /*2d20*/  LEA.HI.X R37, R8, c[0x0][0x164], R9, 0x3, P5 ;  /* 0x0000590008257a11 */ /* 0x000fe200028f1c09 */
[----:B------:R-:W-:Y:S01]  /*2d30*/  IMAD.MOV.U32 R8, RZ, RZ, 0x652b82fe ;  /* 0x652b82feff087424 */ /* 0x000fe200078e00ff */
[----:B---3--:R-:W-:Y:S01]  /*2d40*/  FSETP.GEU.FTZ.AND P5, PT, |R7|, 4.1917929649353027344, PT ;  /* 0x4086232b0700780b */ /* 0x008fe20003fbe200 */
[----:B------:R-:W-:-:S06]  /*2d50*/  IMAD.MOV.U32 R9, RZ, RZ, 0x3ff71547 ;  /* 0x3ff71547ff097424 */ /* 0x000fcc00078e00ff */
[----:B------:R-:W2:-:S06]  /*2d60*/  DFMA R8, R6, R8, 6.75539944105574400000e+15 ;  /* 0x433800000608742b */ /* 0x000e8c0000000008 */
[----:B-12---:R-:W1:-:S06]  /*2d70*/  DADD R10, R8, -6.75539944105574400000e+15 ;  /* 0xc3380000080a7429 */ /* 0x006e4c0000000000 */
[----:B-1----:R-:W1:-:S06]  /*2d80*/  DFMA R12, R10, c[0x2][0x8], R6 ;  /* 0x008002000a0c7a2b */ /* 0x002e4c0000000006 */
[----:B-1----:R1:W2:Y:S02]  /*2d90*/  DFMA R10, R10, c[0x2][0x10], R12 ;  /* 0x008004000a0a7a2b */ /* 0x0022a4000000000c */
[----:B-1----:R-:W-:Y:S02]  /*2da0*/  IMAD.MOV.U32 R12, RZ, RZ, 0x1 ;  /* 0x00000001ff0c7424 */ /* 0x002fe400078e00ff */
[----:B0-----:R-:W0:Y:S02]  /*2db0*/  MUFU.RCP64H R13, R35 ;  /* 0x00000023000d7308 */ /* 0x001e240000001800 */
        /* <DEDUP_REMOVED lines=8> */
[----:B-1----:R-:W1:-:S04]  /*2e40*/  DFMA R40, R10, R38, c[0x2][0x58] ;  /* 0x008016000a28762b */ /* 0x002e480000000026 */
[----:B0-----:R-:W0:-:S04]  /*2e50*/  DFMA R38, -R34, R12, 1 ;  /* 0x3ff000002226742b */ /* 0x001e08000000010c */
[----:B-1----:R-:W1:-:S04]  /*2e60*/  DFMA R40, R10, R40, 1 ;  /* 0x3ff000000a28742b */ /* 0x002e480000000028 */
[----:B0-----:R-:W0:-:S04]  /*2e70*/  DFMA R38, R38, R38, R38 ;  /* 0x000000262626722b */ /* 0x001e080000000026 */
[----:B-1----:R-:W-:-:S04]  /*2e80*/  DFMA R40, R10, R40, 1 ;  /* 0x3ff000000a28742b */ /* 0x002fc80000000028 */
[----:B0-----:R-:W0:-:S06]  /*2e90*/  DFMA R10, R12, R38, R12 ;  /* 0x000000260c0a722b */ /* 0x001e0c000000000c */
[----:B0-----:R-:W0:Y:S01]  /*2ea0*/  DFMA R12, -R34, R10, 1 ;  /* 0x3ff00000220c742b */ /* 0x001e22000000010a */
[----:B------:R-:W-:Y:S01]  /*2eb0*/  IMAD R39, R8, 0x100000, R41 ;  /* 0x0010000008277824 */ /* 0x000fe200078e0229 */
[----:B------:R-:W-:-:S04]  /*2ec0*/  MOV R38, R40 ;  /* 0x0000002800267202 */ /* 0x000fc80000000f00 */
[----:B0-----:R0:W1:Y:S01]  /*2ed0*/  DFMA R10, R10, R12, R10 ;  /* 0x0000000c0a0a722b */ /* 0x001062000000000a */
[----:B------:R-:W-:Y:S05]  /*2ee0*/  @!P5 BRA `(.L_x_7994) ;  /* 0x000000c00000d947 */ /* 0x000fea0003800000 */
[----:B0-----:R-:W-:-:S04]  /*2ef0*/  DADD R12, R6, +INF ;  /* 0x7ff00000060c7429 */ /* 0x001fc80000000000 */
        /* <DEDUP_REMOVED lines=11> */
.L_x_7994:
[----:B------:R-:W-:Y:S05]  /*2fb0*/  BSYNC B0 ;  /* 0x0000000000007941 */ /* 0x000fea0003800000 */
.L_x_7993:
[----:B--2---:R-:W-:Y:S01]  /*2fc0*/  IMAD.MOV.U32 R8, RZ, RZ, R38 ;  /* 0x000000ffff087224 */ /* 0x004fe200078e0026 */
[----:B------:R-:W-:Y:S01]  /*2fd0*/  FSETP.GEU.AND P5, PT, |R39|, 6.5827683646048100446e-37, PT ;  /* 0x036000002700780b */ /* 0x000fe20003fae200 */
[----:B------:R-:W-:Y:S01]  /*2fe0*/  IMAD.MOV.U32 R9, RZ, RZ, R39 ;  /* 0x000000ffff097224 */ /* 0x000fe200078e0027 */
[----:B------:R-:W-:Y:S05]  /*2ff0*/  BSSY B2, `(.L_x_7995) ;  /* 0x000000d000027945 */ /* 0x000fea0003800000 */
[----:B01----:R-:W0:-:S06]  /*3000*/  DMUL R6, R10, R8 ;  /* 0x000000080a067228 */ /* 0x003e0c0000000000 */
        /* <DEDUP_REMOVED lines=8> */
[----:B------:R-:W-:Y:S05]  /*3090*/  CALL.REL.NOINC `($__internal_89_$__cuda_sm20_div_rn_f64_full) ;  /* 0x0000306000007944 */ /* 0x000fea0003c00000 */
[----:B------:R-:W-:Y:S02]  /*30a0*/  IMAD.MOV.U32 R6, RZ, RZ, R42 ;  /* 0x000000ffff067224 */ /* 0x000fe400078e002a */
[----:B------:R-:W-:Y:S02]  /*30b0*/  IMAD.MOV.U32 R7, RZ, RZ, R43 ;  /* 0x000000ffff077224 */ /* 0x000fe400078e002b */
.L_x_7996:
[----:B------:R-:W-:Y:S05]  /*30c0*/  BSYNC B2 ;  /* 0x0000000000027941 */ /* 0x000fea0003800000 */
.L_x_7995:
[----:B------:R0:W-:Y:S02]  /*30d0*/  STG.E.64 [R36.64], R6 ;  /* 0x0000000624007986 */ /* 0x0001e4000c101b06 */
.L_x_7992:
[----:B------:R-:W-:Y:S05]  /*30e0*/  BSYNC B1 ;  /* 0x0000000000017941 */ /* 0x000fea0003800000 */
.L_x_7991:
[----:B------:R-:W-:Y:S01]  /*30f0*/  BSSY B1, `(.L_x_7997) ;  /* 0x0000045000017945 */ /* 0x000fe20003800000 */
[----:B------:R-:W-:Y:S05]  /*3100*/  @P0 BRA `(.L_x_7998) ;  /* 0x0000043000000947 */ /* 0x000fea0003800000 */
[C---:B0-----:R-:W-:Y:S01]  /*3110*/  IMAD.WIDE.U32 R6, R2.reuse, c[0x0][0x170], R14 ;  /* 0x00005c0002067a25 */ /* 0x041fe200078e000e */
[----:B------:R-:W0:Y:S01]  /*3120*/  DADD R16, R16, -R32 ;  /* 0x0000000010107229 */ /* 0x000e220000000820 */
[----:B------:R-:W2:Y:S01]  /*3130*/  MUFU.RCP64H R37, R35 ;  /* 0x0000002300257308 */ /* 0x000ea20000001800 */
[----:B------:R-:W-:Y:S01]  /*3140*/  BSSY B0, `(.L_x_7999) ;  /* 0x000002d000007945 */ /* 0x000fe20003800000 */
[----:B------:R-:W-:Y:S01]  /*3150*/  IMAD R7, R2, c[0x0][0x174], R7 ;  /* 0x00005d0002077a24 */ /* 0x000fe200078e0207 */
[----:B------:R-:W-:Y:S01]  /*3160*/  LEA R14, P0, R6, c[0x0][0x160], 0x3 ;  /* 0x00005800060e7a11 */ /* 0x000fe200078018ff */
[----:B------:R-:W-:-:S02]  /*3170*/  IMAD.MOV.U32 R12, RZ, RZ, 0x69ce2bdf ;  /* 0x69ce2bdfff0c7424 */ /* 0x000fc400078e00ff */
[----:B------:R-:W-:Y:S01]  /*3180*/  IMAD.MOV.U32 R13, RZ, RZ, 0x3e5ade15 ;  /* 0x3e5ade15ff0d7424 */ /* 0x000fe200078e00ff */
[----:B------:R-:W-:Y:S01]  /*3190*/  LEA.HI.X R15, R6, c[0x0][0x164], R7, 0x3, P0 ;  /* 0x00005900060f7a11 */ /* 0x000fe200000f1c07 */
[----:B------:R-:W-:Y:S01]  /*31a0*/  IMAD.MOV.U32 R6, RZ, RZ, 0x652b82fe ;  /* 0x652b82feff067424 */ /* 0x000fe200078e00ff */
[----:B------:R-:W-:Y:S01]  /*31b0*/  MOV R7, 0x3ff71547 ;  /* 0x3ff7154700077802 */ /* 0x000fe20000000f00 */
[----:B------:R-:W-:Y:S01]  /*31c0*/  IMAD.MOV.U32 R36, RZ, RZ, 0x1 ;  /* 0x00000001ff247424 */ /* 0x000fe200078e00ff */
[----:B0-----:R-:W-:-:S04]  /*31d0*/  FSETP.GEU.FTZ.AND P0, PT, |R17|, 4.1917929649353027344, PT ;  /* 0x4086232b1100780b */ /* 0x001fc80003f1e200 */
[----:B------:R-:W0:-:S04]  /*31e0*/  DFMA R6, R16, R6, 6.75539944105574400000e+15 ;  /* 0x433800001006742b */ /* 0x000e080000000006 */
[----:B--2---:R-:W2:-:S04]  /*31f0*/  DFMA R38, -R34, R36, 1 ;  /* 0x3ff000002226742b */ /* 0x004e880000000124 */
[----:B0-----:R-:W0:-:S04]  /*3200*/  DADD R8, R6, -6.75539944105574400000e+15 ;  /* 0xc338000006087429 */ /* 0x001e080000000000 */
[----:B--2---:R-:W-:-:S04]  /*3210*/  DFMA R38, R38, R38, R38 ;  /* 0x000000262626722b */ /* 0x004fc80000000026 */
        /* <DEDUP_REMOVED lines=13> */
[----:B------:R-:W0:-:S06]  /*32f0*/  DFMA R8, R36, R38, R36 ;  /* 0x000000262408722b */ /* 0x000e0c0000000024 */
[----:B0-----:R-:W0:Y:S01]  /*3300*/  DFMA R12, -R34, R8, 1 ;  /* 0x3ff00000220c742b */ /* 0x001e220000000108 */
[----:B------:R-:W-:Y:S02]  /*3310*/  IMAD R39, R6, 0x100000, R11 ;  /* 0x0010000006277824 */ /* 0x000fe400078e020b */
[----:B------:R-:W-:-:S03]  /*3320*/  IMAD.MOV.U32 R38, RZ, RZ, R10 ;  /* 0x000000ffff267224 */ /* 0x000fc600078e000a */
        /* <DEDUP_REMOVED lines=14> */
.L_x_8000:
[----:B------:R-:W-:Y:S05]  /*3410*/  BSYNC B0 ;  /* 0x0000000000007941 */ /* 0x000fea0003800000 */
.L_x_7999:
[----:B0-2---:R-:W-:Y:S01]  /*3420*/  IMAD.MOV.U32 R10, RZ, RZ, R38 ;  /* 0x000000ffff0a7224 */ /* 0x005fe200078e0026 */
[----:B------:R-:W-:Y:S01]  /*3430*/  FSETP.GEU.AND P0, PT, |R39|, 6.5827683646048100446e-37, PT ;  /* 0x036000002700780b */ /* 0x000fe20003f0e200 */
[----:B------:R-:W-:Y:S01]  /*3440*/  IMAD.MOV.U32 R11, RZ, RZ, R39 ;  /* 0x000000ffff0b7224 */ /* 0x000fe200078e0027 */
[----:B------:R-:W-:Y:S05]  /*3450*/  BSSY B2, `(.L_x_8001) ;  /* 0x000000d000027945 */ /* 0x000fea0003800000 */
[----:B-1----:R-:W0:-:S06]  /*3460*/  DMUL R6, R8, R10 ;  /* 0x0000000a08067228 */ /* 0x002e0c0000000000 */
[----:B0-----:R-:W0:-:S06]  /*3470*/  DFMA R10, -R34, R6, R10 ;  /* 0x00000006220a722b */ /* 0x001e0c000000010a */
[----:B0-----:R-:W0:-:S10]  /*3480*/  DFMA R6, R8, R10, R6 ;  /* 0x0000000a0806722b */ /* 0x001e140000000006 */
[----:B0-----:R-:W-:-:S05]  /*3490*/  FFMA R0, RZ, R35, R7 ;  /* 0x00000023ff007223 */ /* 0x001fca0000000007 */
[----:B------:R-:W-:-:S13]  /*34a0*/  FSETP.GT.AND P5, PT, |R0|, 1.469367938527859385e-39, PT ;  /* 0x001000000000780b */ /* 0x000fda0003fa4200 */
[----:B------:R-:W-:Y:S05]  /*34b0*/  @P5 BRA P0, `(.L_x_8002) ;  /* 0x0000006000005947 */ /* 0x000fea0000000000 */
[----:B------:R-:W-:Y:S01]  /*34c0*/  MOV R12, R34 ;  /* 0x00000022000c7202 */ /* 0x000fe20000000f00 */
[----:B------:R-:W-:Y:S01]  /*34d0*/  IMAD.MOV.U32 R13, RZ, RZ, R35 ;  /* 0x000000ffff0d7224 */ /* 0x000fe200078e0023 */
[----:B------:R-:W-:Y:S02]  /*34e0*/  MOV R0, 0x3500 ;  /* 0x0000350000007802 */ /* 0x000fe40000000f00 */
[----:B------:R-:W-:Y:S05]  /*34f0*/  CALL.REL.NOINC `($__internal_89_$__cuda_sm20_div_rn_f64_full) ;  /* 0x00002c0000007944 */ /* 0x000fea0003c00000 */
[----:B------:R-:W-:Y:S02]  /*3500*/  IMAD.MOV.U32 R6, RZ, RZ, R42 ;  /* 0x000000ffff067224 */ /* 0x000fe400078e002a */
[----:B------:R-:W-:Y:S02]  /*3510*/  IMAD.MOV.U32 R7, RZ, RZ, R43 ;  /* 0x000000ffff077224 */ /* 0x000fe400078e002b */
.L_x_8002:
[----:B------:R-:W-:Y:S05]  /*3520*/  BSYNC B2 ;  /* 0x0000000000027941 */ /* 0x000fea0003800000 */
.L_x_8001:
[----:B------:R0:W-:Y:S02]  /*3530*/  STG.E.64 [R14.64], R6 ;  /* 0x000000060e007986 */ /* 0x0001e4000c101b06 */
.L_x_7998:
[----:B------:R-:W-:Y:S05]  /*3540*/  BSYNC B1 ;  /* 0x0000000000017941 */ /* 0x000fea0003800000 */
.L_x_7997:
[----:B------:R-:W-:Y:S01]  /*3550*/  ISETP.NE.AND P0, PT, R3, RZ, PT ;  /* 0x000000ff0300720c */ /* 0x000fe20003f05270 */
[----:B------:R-:W-:-:S12]  /*3560*/  BSSY B1, `(.L_x_8003) ;  /* 0x0000049000017945 */ /* 0x000fd80003800000 */
[----:B------:R-:W-:Y:S05]  /*3570*/  @P0 BRA `(.L_x_8004) ;  /* 0x0000047000000947 */ /* 0x000fea0003800000 */
[----:B------:R-:W2:Y:S01]  /*3580*/  DADD R18, R18, -R32 ;  /* 0x0000000012127229 */ /* 0x000ea20000000820 */
[----:B0-----:R-:W-:Y:S01]  /*3590*/  IMAD.MOV.U32 R6, RZ, RZ, 0x652b82fe ;  /* 0x652b82feff067424 */ /* 0x001fe200078e00ff */
[----:B------:R-:W0:Y:S01]  /*35a0*/  S2R R16, SR_TID.X ;  /* 0x0000000000107919 */ /* 0x000e220000002100 */
[----:B------:R-:W-:Y:S01]  /*35b0*/  IMAD.MOV.U32 R7, RZ, RZ, 0x3ff71547 ;  /* 0x3ff71547ff077424 */ /* 0x000fe200078e00ff */
[----:B------:R-:W-:Y:S01]  /*35c0*/  BSSY B0, `(.L_x_8005) ;  /* 0x0000029000007945 */ /* 0x000fe20003800000 */
[----:B------:R-:W-:Y:S02]  /*35d0*/  IMAD.MOV.U32 R12, RZ, RZ, 0x69ce2bdf ;  /* 0x69ce2bdfff0c7424 */ /* 0x000fe400078e00ff */
[----:B------:R-:W-:Y:S02]  /*35e0*/  IMAD.MOV.U32 R13, RZ, RZ, 0x3e5ade15 ;  /* 0x3e5ade15ff0d7424 */ /* 0x000fe400078e00ff */
[----:B--2---:R-:W2:Y:S01]  /*35f0*/  DFMA R6, R18, R6, 6.75539944105574400000e+15 ;  /* 0x433800001206742b */ /* 0x004ea20000000006 */
[----:B------:R-:W-:-:S05]  /*3600*/  FSETP.GEU.FTZ.AND P0, PT, |R19|, 4.1917929649353027344, PT ;  /* 0x4086232b1300780b */ /* 0x000fca0003f1e200 */
[----:B--2---:R-:W2:-:S06]  /*3610*/  DADD R8, R6, -6.75539944105574400000e+15 ;  /* 0xc338000006087429 */ /* 0x004e8c0000000000 */
[----:B-12---:R-:W1:-:S06]  /*3620*/  DFMA R10, R8, c[0x2][0x8], R18 ;  /* 0x00800200080a7a2b */ /* 0x006e4c0000000012 */
[----:B-1----:R1:W2:Y:S02]  /*3630*/  DFMA R8, R8, c[0x2][0x10], R10 ;  /* 0x0080040008087a2b */ /* 0x0022a4000000000a */
[----:B-1----:R-:W-:Y:S02]  /*3640*/  IMAD.MOV.U32 R10, RZ, RZ, 0x1 ;  /* 0x00000001ff0a7424 */ /* 0x002fe400078e00ff */
[----:B------:R-:W1:Y:S02]  /*3650*/  MUFU.RCP64H R11, R35 ;  /* 0x00000023000b7308 */ /* 0x000e640000001800 */
[----:B--2---:R-:W2:-:S06]  /*3660*/  DFMA R12, R8, R12, c[0x2][0x18] ;  /* 0x00800600080c762b */ /* 0x004e8c000000000c */
[----:B--2---:R-:W2:-:S06]  /*3670*/  DFMA R12, R8, R12, c[0x2][0x20] ;  /* 0x00800800080c762b */ /* 0x004e8c000000000c */
[----:B--2---:R-:W2:-:S04]  /*3680*/  DFMA R12, R8, R12, c[0x2][0x28] ;  /* 0x00800a00080c762b */ /* 0x004e88000000000c */
[----:B-1----:R-:W1:-:S04]  /*3690*/  DFMA R14, -R34, R10, 1 ;  /* 0x3ff00000220e742b */ /* 0x002e48000000010a */
[----:B--2---:R-:W2:-:S04]  /*36a0*/  DFMA R12, R8, R12, c[0x2][0x30] ;  /* 0x00800c00080c762b */ /* 0x004e88000000000c */
[----:B-1----:R-:W1:-:S04]  /*36b0*/  DFMA R14, R14, R14, R14 ;  /* 0x0000000e0e0e722b */ /* 0x002e48000000000e */
[----:B--2---:R-:W2:-:S04]  /*36c0*/  DFMA R12, R8, R12, c[0x2][0x38] ;  /* 0x00800e00080c762b */ /* 0x004e88000000000c */
[----:B-1----:R-:W-:-:S04]  /*36d0*/  DFMA R14, R10, R14, R10 ;  /* 0x0000000e0a0e722b */ /* 0x002fc8000000000a */
[----:B--2---:R-:W1:-:S06]  /*36e0*/  DFMA R12, R8, R12, c[0x2][0x40] ;  /* 0x00801000080c762b */ /* 0x004e4c000000000c */
[----:B-1----:R-:W1:-:S06]  /*36f0*/  DFMA R12, R8, R12, c[0x2][0x48] ;  /* 0x00801200080c762b */ /* 0x002e4c000000000c */
[----:B-1----:R-:W1:-:S06]  /*3700*/  DFMA R12, R8, R12, c[0x2][0x50] ;  /* 0x00801400080c762b */ /* 0x002e4c000000000c */
[----:B-1----:R-:W1:-:S06]  /*3710*/  DFMA R12, R8, R12, c[0x2][0x58] ;  /* 0x00801600080c762b */ /* 0x002e4c000000000c */
[----:B-1----:R-:W1:-:S06]  /*3720*/  DFMA R12, R8, R12, 1 ;  /* 0x3ff00000080c742b */ /* 0x002e4c000000000c */
[----:B-1----:R-:W-:-:S04]  /*3730*/  DFMA R12, R8, R12, 1 ;  /* 0x3ff00000080c742b */ /* 0x002fc8000000000c */
[----:B------:R-:W1:-:S06]  /*3740*/  DFMA R8, -R34, R14, 1 ;  /* 0x3ff000002208742b */ /* 0x000e4c000000010e */
[----:B-1----:R1:W2:Y:S01]  /*3750*/  DFMA R8, R14, R8, R14 ;  /* 0x000000080e08722b */ /* 0x0022a2000000000e */
[----:B------:R-:W-:Y:S02]  /*3760*/  IMAD R39, R6, 0x100000, R13 ;  /* 0x0010000006277824 */ /* 0x000fe400078e020d */
[----:B------:R-:W-:Y:S01]  /*3770*/  IMAD.MOV.U32 R38, RZ, RZ, R12 ;  /* 0x000000ffff267224 */ /* 0x000fe200078e000c */
[----:B------:R-:W-:Y:S05]  /*3780*/  @!P0 BRA `(.L_x_8006) ;  /* 0x000000c000008947 */ /* 0x000fea0003800000 */
[----:B012---:R-:W-:-:S04]  /*3790*/  DADD R10, R18, +INF ;  /* 0x7ff00000120a7429 */ /* 0x007fc80000000000 */
        /* <DEDUP_REMOVED lines=11> */
.L_x_8006:
[----:B012---:R-:W-:Y:S05]  /*3850*/  BSYNC B0 ;  /* 0x0000000000007941 */ /* 0x007fea0003800000 */
.L_x_8005:
[----:B------:R-:W-:Y:S01]  /*3860*/  IMAD.MOV.U32 R10, RZ, RZ, R38 ;  /* 0x000000ffff0a7224 */ /* 0x000fe200078e0026 */
[----:B------:R-:W-:Y:S01]  /*3870*/  BSSY B2, `(.L_x_8007) ;  /* 0x0000016000027945 */ /* 0x000fe20003800000 */
[----:B------:R-:W-:Y:S02]  /*3880*/  IMAD.MOV.U32 R11, RZ, RZ, R39 ;  /* 0x000000ffff0b7224 */ /* 0x000fe400078e0027 */
[----:B------:R-:W-:-:S04]  /*3890*/  IMAD.MOV.U32 R13, RZ, RZ, c[0x0][0x0] ;  /* 0x00000000ff0d7624 */ /* 0x000fc800078e00ff */
[----:B------:R-:W0:Y:S01]  /*38a0*/  DMUL R6, R8, R10 ;  /* 0x0000000a08067228 */ /* 0x000e220000000000 */
[----:B------:R-:W-:-:S05]  /*38b0*/  IMAD R12, R13, 0x2, R16 ;  /* 0x000000020d0c7824 */ /* 0x000fca00078e0210 */
[----:B0-----:R-:W0:Y:S01]  /*38c0*/  DFMA R10, -R34, R6, R10 ;  /* 0x00000006220a722b */ /* 0x001e22000000010a */
[----:B------:R-:W-:-:S05]  /*38d0*/  SHF.R.S32.HI R13, RZ, 0x1f, R12 ;  /* 0x0000001fff0d7819 */ /* 0x000fca000001140c */
[----:B0-----:R-:W0:Y:S01]  /*38e0*/  DFMA R6, R8, R10, R6 ;  /* 0x0000000a0806722b */ /* 0x001e220000000006 */
[----:B------:R-:W-:-:S04]  /*38f0*/  IMAD.WIDE.U32 R12, R2, c[0x0][0x170], R12 ;  /* 0x00005c00020c7a25 */ /* 0x000fc800078e000c */
[----:B------:R-:W-:Y:S01]  /*3900*/  IMAD R3, R2, c[0x0][0x174], R13 ;  /* 0x00005d0002037a24 */ /* 0x000fe200078e020d */
[----:B------:R-:W-:-:S04]  /*3910*/  LEA R14, P0, R12, c[0x0][0x160], 0x3 ;  /* 0x000058000c0e7a11 */ /* 0x000fc800078018ff */
[----:B0-----:R-:W-:Y:S01]  /*3920*/  FFMA R0, RZ, R35, R7 ;  /* 0x00000023ff007223 */ /* 0x001fe20000000007 */
[----:B------:R-:W-:Y:S02]  /*3930*/  LEA.HI.X R15, R12, c[0x0][0x164], R3, 0x3, P0 ;  /* 0x000059000c0f7a11 */ /* 0x000fe400000f1c03 */
[----:B------:R-:W-:Y:S02]  /*3940*/  FSETP.GEU.AND P0, PT, |R39|, 6.5827683646048100446e-37, PT ;  /* 0x036000002700780b */ /* 0x000fe40003f0e200 */
        /* <DEDUP_REMOVED lines=8> */
.L_x_8008:
[----:B------:R-:W-:Y:S05]  /*39d0*/  BSYNC B2 ;  /* 0x0000000000027941 */ /* 0x000fea0003800000 */
.L_x_8007:
[----:B------:R0:W-:Y:S02]  /*39e0*/  STG.E.64 [R14.64], R6 ;  /* 0x000000060e007986 */ /* 0x0001e4000c101b06 */
.L_x_8004:
[----:B------:R-:W-:Y:S05]  /*39f0*/  BSYNC B1 ;  /* 0x0000000000017941 */ /* 0x000fea0003800000 */
.L_x_8003:
[----:B------:R-:W-:Y:S01]  /*3a00*/  ISETP.NE.AND P0, PT, R4, RZ, PT ;  /* 0x000000ff0400720c */ /* 0x000fe20003f05270 */
[----:B------:R-:W-:-:S12]  /*3a10*/  BSSY B1, `(.L_x_8009) ;  /* 0x000004a000017945 */ /* 0x000fd80003800000 */
[----:B------:R-:W-:Y:S05]  /*3a20*/  @P0 BRA `(.L_x_8010) ;  /* 0x0000048000000947 */ /* 0x000fea0003800000 */
[----:B------:R-:W2:Y:S01]  /*3a30*/  DADD R20, R20, -R32 ;  /* 0x0000000014147229 */ /* 0x000ea20000000820 */
[----:B0-----:R-:W-:Y:S01]  /*3a40*/  MOV R6, 0x652b82fe ;  /* 0x652b82fe00067802 */ /* 0x001fe20000000f00 */
[----:B------:R-:W-:Y:S01]  /*3a50*/  IMAD.MOV.U32 R7, RZ, RZ, 0x3ff71547 ;  /* 0x3ff71547ff077424 */ /* 0x000fe200078e00ff */
[----:B------:R-:W0:Y:S01]  /*3a60*/  S2R R4, SR_TID.X ;  /* 0x0000000000047919 */ /* 0x000e220000002100 */
[----:B------:R-:W-:Y:S01]  /*3a70*/  IMAD.MOV.U32 R12, RZ, RZ, 0x69ce2bdf ;  /* 0x69ce2bdfff0c7424 */ /* 0x000fe200078e00ff */
[----:B------:R-:W-:Y:S01]  /*3a80*/  BSSY B0, `(.L_x_8011) ;  /* 0x0000029000007945 */ /* 0x000fe20003800000 */
[----:B------:R-:W-:Y:S02]  /*3a90*/  IMAD.MOV.U32 R13, RZ, RZ, 0x3e5ade15 ;  /* 0x3e5ade15ff0d7424 */ /* 0x000fe400078e00ff */
[----:B--2---:R-:W2:Y:S02]  /*3aa0*/  DFMA R6, R20, R6, 6.75539944105574400000e+15 ;  /* 0x433800001406742b */ /* 0x004ea40000000006 */
[----:B------:R-:W-:-:S04]  /*3ab0*/  FSETP.GEU.FTZ.AND P0, PT, |R21|, 4.1917929649353027344, PT ;  /* 0x4086232b1500780b */ /* 0x000fc80003f1e200 */
        /* <DEDUP_REMOVED lines=22> */
[----:B-1----:R-:W-:Y:S02]  /*3c20*/  IMAD.MOV.U32 R15, RZ, RZ, c[0x0][0x0] ;  /* 0x00000000ff0f7624 */ /* 0x002fe400078e00ff */
        /* <DEDUP_REMOVED lines=14> */
.L_x_8012:
[----:B0-2---:R-:W-:Y:S05]  /*3d10*/  BSYNC B0 ;  /* 0x0000000000007941 */ /* 0x005fea0003800000 */
.L_x_8011:
[----:B-1----:R-:W-:Y:S01]  /*3d20*/  MOV R10, R38 ;  /* 0x00000026000a7202 */ /* 0x002fe20000000f00 */
[----:B------:R-:W-:Y:S01]  /*3d30*/  IMAD.MOV.U32 R11, RZ, RZ, R39 ;  /* 0x000000ffff0b7224 */ /* 0x000fe200078e0027 */
[----:B------:R-:W-:Y:S01]  /*3d40*/  FSETP.GEU.AND P5, PT, |R39|, 6.5827683646048100446e-37, PT ;  /* 0x036000002700780b */ /* 0x000fe20003fae200 */
[----:B------:R-:W-:Y:S01]  /*3d50*/  IMAD R4, R15, 0x2, R4 ;  /* 0x000000020f047824 */ /* 0x000fe200078e0204 */
[----:B------:R-:W-:Y:S03]  /*3d60*/  BSSY B2, `(.L_x_8013) ;  /* 0x0000013000027945 */ /* 0x000fe60003800000 */
[----:B------:R-:W0:Y:S01]  /*3d70*/  DMUL R6, R8, R10 ;  /* 0x0000000a08067228 */ /* 0x000e220000000000 */
[----:B------:R-:W-:-:S04]  /*3d80*/  IADD3 R12, R4, c[0x0][0x0], RZ ;  /* 0x00000000040c7a10 */ /* 0x000fc80007ffe0ff */
[----:B------:R-:W-:Y:S01]  /*3d90*/  SHF.R.S32.HI R13, RZ, 0x1f, R12 ;  /* 0x0000001fff0d7819 */ /* 0x000fe2000001140c */
[----:B0-----:R-:W0:-:S04]  /*3da0*/  DFMA R10, -R34, R6, R10 ;  /* 0x00000006220a722b */ /* 0x001e08000000010a */
[C---:B------:R-:W-:Y:S02]  /*3db0*/  IMAD.WIDE.U32 R12, R2.reuse, c[0x0][0x170], R12 ;  /* 0x00005c00020c7a25 */ /* 0x040fe400078e000c */
[----:B0-----:R-:W0:Y:S02]  /*3dc0*/  DFMA R6, R8, R10, R6 ;  /* 0x0000000a0806722b */ /* 0x001e240000000006 */
[----:B------:R-:W-:Y:S01]  /*3dd0*/  IMAD R3, R2, c[0x0][0x174], R13 ;  /* 0x00005d0002037a24 */ /* 0x000fe200078e020d */
[----:B------:R-:W-:-:S04]  /*3de0*/  LEA R14, P0, R12, c[0x0][0x160], 0x3 ;  /* 0x000058000c0e7a11 */ /* 0x000fc800078018ff */
[----:B------:R-:W-:-:S03]  /*3df0*/  LEA.HI.X R15, R12, c[0x0][0x164], R3, 0x3, P0 ;  /* 0x000059000c0f7a11 */ /* 0x000fc600000f1c03 */
        /* <DEDUP_REMOVED lines=9> */
.L_x_8014:
[----:B------:R-:W-:Y:S05]  /*3e90*/  BSYNC B2 ;  /* 0x0000000000027941 */ /* 0x000fea0003800000 */
.L_x_8013:
[----:B------:R0:W-:Y:S02]  /*3ea0*/  STG.E.64 [R14.64], R6 ;  /* 0x000000060e007986 */ /* 0x0001e4000c101b06 */
.L_x_8010:
[----:B------:R-:W-:Y:S05]  /*3eb0*/  BSYNC B1 ;  /* 0x0000000000017941 */ /* 0x000fea0003800000 */
.L_x_8009:
[----:B------:R-:W-:Y:S01]  /*3ec0*/  BSSY B1, `(.L_x_8015) ;  /* 0x000004b000017945 */ /* 0x000fe20003800000 */
[----:B------:R-:W-:Y:S05]  /*3ed0*/  @P1 BRA `(.L_x_8016) ;  /* 0x0000049000001947 */ /* 0x000fea0003800000 */
[----:B------:R-:W2:Y:S01]  /*3ee0*/  DADD R22, R22, -R32 ;  /* 0x0000000016167229 */ /* 0x000ea20000000820 */
[----:B0-----:R-:W-:Y:S01]  /*3ef0*/  IMAD.MOV.U32 R6, RZ, RZ, 0x652b82fe ;  /* 0x652b82feff067424 */ /* 0x001fe200078e00ff */
[----:B------:R-:W0:Y:S01]  /*3f00*/  S2R R4, SR_TID.X ;  /* 0x0000000000047919 */ /* 0x000e220000002100 */
[----:B------:R-:W-:Y:S01]  /*3f10*/  IMAD.MOV.U32 R7, RZ, RZ, 0x3ff71547 ;  /* 0x3ff71547ff077424 */ /* 0x000fe200078e00ff */
[----:B------:R-:W-:Y:S01]  /*3f20*/  BSSY B0, `(.L_x_8017) ;  /* 0x0000029000007945 */ /* 0x000fe20003800000 */
[----:B------:R-:W-:-:S02]  /*3f30*/  IMAD.MOV.U32 R12, RZ, RZ, 0x69ce2bdf ;  /* 0x69ce2bdfff0c7424 */ /* 0x000fc400078e00ff */
[----:B------:R-:W-:Y:S02]  /*3f40*/  IMAD.MOV.U32 R13, RZ, RZ, 0x3e5ade15 ;  /* 0x3e5ade15ff0d7424 */ /* 0x000fe400078e00ff */
[----:B--2---:R-:W2:Y:S01]  /*3f50*/  DFMA R6, R22, R6, 6.75539944105574400000e+15 ;  /* 0x433800001606742b */ /* 0x004ea20000000006 */
[----:B------:R-:W-:-:S05]  /*3f60*/  FSETP.GEU.FTZ.AND P0, PT, |R23|, 4.1917929649353027344, PT ;  /* 0x4086232b1700780b */ /* 0x000fca0003f1e200 */
[----:B--2---:R-:W2:-:S06]  /*3f70*/  DADD R8, R6, -6.75539944105574400000e+15 ;  /* 0xc338000006087429 */ /* 0x004e8c0000000000 */
[----:B-12---:R-:W1:-:S06]  /*3f80*/  DFMA R10, R8, c[0x2][0x8], R22 ;  /* 0x00800200080a7a2b */ /* 0x006e4c0000000016 */
[----:B-1----:R1:W2:Y:S02]  /*3f90*/  DFMA R8, R8, c[0x2][0x10], R10 ;  /* 0x0080040008087a2b */ /* 0x0022a4000000000a */
[----:B-1----:R-:W-:Y:S02]  /*3fa0*/  MOV R10, 0x1 ;  /* 0x00000001000a7802 */ /* 0x002fe40000000f00 */
        /* <DEDUP_REMOVED lines=32> */
.L_x_8018:
[----:B012---:R-:W-:Y:S05]  /*41b0*/  BSYNC B0 ;  /* 0x0000000000007941 */ /* 0x007fea0003800000 */
.L_x_8017:
[----:B------:R-:W-:Y:S01]  /*41c0*/  IMAD.MOV.U32 R10, RZ, RZ, R38 ;  /* 0x000000ffff0a7224 */ /* 0x000fe200078e0026 */
[----:B------:R-:W-:Y:S01]  /*41d0*/  FSETP.GEU.AND P5, PT, |R39|, 6.5827683646048100446e-37, PT ;  /* 0x036000002700780b */ /* 0x000fe20003fae200 */
[----:B------:R-:W-:Y:S01]  /*41e0*/  IMAD.MOV.U32 R11, RZ, RZ, R39 ;  /* 0x000000ffff0b7224 */ /* 0x000fe200078e0027 */
[----:B------:R-:W-:Y:S01]  /*41f0*/  BSSY B2, `(.L_x_8019) ;  /* 0x0000016000027945 */ /* 0x000fe20003800000 */
[----:B------:R-:W-:Y:S02]  /*4200*/  IMAD.MOV.U32 R3, RZ, RZ, c[0x0][0x0] ;  /* 0x00000000ff037624 */ /* 0x000fe400078e00ff */
[----:B------:R-:W-:Y:S02]  /*4210*/  IMAD.MOV.U32 R13, RZ, RZ, c[0x0][0x0] ;  /* 0x00000000ff0d7624 */ /* 0x000fe400078e00ff */
[----:B------:R-:W0:Y:S01]  /*4220*/  DMUL R6, R8, R10 ;  /* 0x0000000a08067228 */ /* 0x000e220000000000 */
[----:B------:R-:W-:-:S05]  /*4230*/  IMAD R4, R3, 0x2, R4 ;  /* 0x0000000203047824 */ /* 0x000fca00078e0204 */
[----:B0-----:R-:W0:Y:S01]  /*4240*/  DFMA R10, -R34, R6, R10 ;  /* 0x00000006220a722b */ /* 0x001e22000000010a */
[----:B------:R-:W-:-:S04]  /*4250*/  LEA R12, R13, R4, 0x1 ;  /* 0x000000040d0c7211 */ /* 0x000fc800078e08ff */
[----:B------:R-:W-:Y:S01]  /*4260*/  SHF.R.S32.HI R13, RZ, 0x1f, R12 ;  /* 0x0000001fff0d7819 */ /* 0x000fe2000001140c */
[----:B0-----:R-:W0:-:S04]  /*4270*/  DFMA R6, R8, R10, R6 ;  /* 0x0000000a0806722b */ /* 0x001e080000000006 */
[----:B------:R-:W-:-:S04]  /*4280*/  IMAD.WIDE.U32 R12, R2, c[0x0][0x170], R12 ;  /* 0x00005c00020c7a25 */ /* 0x000fc800078e000c */
[----:B------:R-:W-:Y:S01]  /*4290*/  IMAD R3, R2, c[0x0][0x174], R13 ;  /* 0x00005d0002037a24 */ /* 0x000fe200078e020d */
[----:B------:R-:W-:Y:S01]  /*42a0*/  LEA R14, P1, R12, c[0x0][0x160], 0x3 ;  /* 0x000058000c0e7a11 */ /* 0x000fe200078218ff */
[----:B0-----:R-:W-:-:S03]  /*42b0*/  FFMA R0, RZ, R35, R7 ;  /* 0x00000023ff007223 */ /* 0x001fc60000000007 */
[----:B------:R-:W-:Y:S02]  /*42c0*/  LEA.HI.X R15, R12, c[0x0][0x164], R3, 0x3, P1 ;  /* 0x000059000c0f7a11 */ /* 0x000fe400008f1c03 */
        /* <DEDUP_REMOVED lines=8> */
.L_x_8020:
[----:B------:R-:W-:Y:S05]  /*4350*/  BSYNC B2 ;  /* 0x0000000000027941 */ /* 0x000fea0003800000 */
.L_x_8019:
[----:B------:R0:W-:Y:S02]  /*4360*/  STG.E.64 [R14.64], R6 ;  /* 0x000000060e007986 */ /* 0x0001e4000c101b06 */
.L_x_8016:
[----:B------:R-:W-:Y:S05]  /*4370*/  BSYNC B1 ;  /* 0x0000000000017941 */ /* 0x000fea0003800000 */
.L_x_8015:
        /* <DEDUP_REMOVED lines=14> */
[----:B-1----:R-:W1:Y:S01]  /*4460*/  MUFU.RCP64H R9, R35 ;  /* 0x0000002300097308 */ /* 0x002e620000001800 */
[----:B------:R-:W-:-:S03]  /*4470*/  IMAD.MOV.U32 R8, RZ, RZ, 0x1 ;  /* 0x00000001ff087424 */ /* 0x000fc600078e00ff */
        /* <DEDUP_REMOVED lines=16> */
[----:B------:R-:W-:Y:S01]  /*4580*/  IMAD R39, R6, 0x100000, R13 ;  /* 0x0010000006277824 */ /* 0x000fe200078e020d */
[----:B------:R-:W-:Y:S01]  /*4590*/  MOV R38, R12 ;  /* 0x0000000c00267202 */ /* 0x000fe20000000f00 */
        /* <DEDUP_REMOVED lines=13> */
.L_x_8024:
[----:B012---:R-:W-:Y:S05]  /*4670*/  BSYNC B0 ;  /* 0x0000000000007941 */ /* 0x007fea0003800000 */
.L_x_8023:
[----:B------:R-:W-:Y:S01]  /*4680*/  IMAD.MOV.U32 R10, RZ, RZ, R38 ;  /* 0x000000ffff0a7224 */ /* 0x000fe200078e0026 */
[----:B------:R-:W-:Y:S01]  /*4690*/  FSETP.GEU.AND P2, PT, |R39|, 6.5827683646048100446e-37, PT ;  /* 0x036000002700780b */ /* 0x000fe20003f4e200 */
[----:B------:R-:W-:Y:S01]  /*46a0*/  IMAD.MOV.U32 R11, RZ, RZ, R39 ;  /* 0x000000ffff0b7224 */ /* 0x000fe200078e0027 */
[----:B------:R-:W-:Y:S01]  /*46b0*/  BSSY B2, `(.L_x_8025) ;  /* 0x0000017000027945 */ /* 0x000fe20003800000 */
[----:B------:R-:W-:Y:S02]  /*46c0*/  IMAD.MOV.U32 R3, RZ, RZ, c[0x0][0x0] ;  /* 0x00000000ff037624 */ /* 0x000fe400078e00ff */
[----:B------:R-:W-:Y:S02]  /*46d0*/  IMAD.MOV.U32 R13, RZ, RZ, c[0x0][0x0] ;  /* 0x00000000ff0d7624 */ /* 0x000fe400078e00ff */
[----:B------:R-:W0:Y:S01]  /*46e0*/  DMUL R6, R8, R10 ;  /* 0x0000000a08067228 */ /* 0x000e220000000000 */
[----:B------:R-:W-:-:S04]  /*46f0*/  IMAD R4, R3, 0x2, R4 ;  /* 0x0000000203047824 */ /* 0x000fc800078e0204 */
[----:B------:R-:W-:Y:S01]  /*4700*/  IMAD R4, R13, 0x2, R4 ;  /* 0x000000020d047824 */ /* 0x000fe200078e0204 */
[----:B0-----:R-:W0:-:S04]  /*4710*/  DFMA R10, -R34, R6, R10 ;  /* 0x00000006220a722b */ /* 0x001e08000000010a */
[----:B------:R-:W-:Y:S02]  /*4720*/  IADD3 R12, R4, c[0x0][0x0], RZ ;  /* 0x00000000040c7a10 */ /* 0x000fe40007ffe0ff */
[----:B0-----:R-:W0:Y:S02]  /*4730*/  DFMA R6, R8, R10, R6 ;  /* 0x0000000a0806722b */ /* 0x001e240000000006 */
[----:B------:R-:W-:-:S05]  /*4740*/  SHF.R.S32.HI R13, RZ, 0x1f, R12 ;  /* 0x0000001fff0d7819 */ /* 0x000fca000001140c */
[----:B------:R-:W-:-:S04]  /*4750*/  IMAD.WIDE.U32 R12, R2, c[0x0][0x170], R12 ;  /* 0x00005c00020c7a25 */ /* 0x000fc800078e000c */
[----:B0-----:R-:W-:Y:S01]  /*4760*/  FFMA R0, RZ, R35, R7 ;  /* 0x00000023ff007223 */ /* 0x001fe20000000007 */
[----:B------:R-:W-:Y:S01]  /*4770*/  LEA R14, P1, R12, c[0x0][0x160], 0x3 ;  /* 0x000058000c0e7a11 */ /* 0x000fe200078218ff */
[----:B------:R-:W-:-:S03]  /*4780*/  IMAD R3, R2, c[0x0][0x174], R13 ;  /* 0x00005d0002037a24 */ /* 0x000fc600078e020d */
[----:B------:R-:W-:Y:S02]  /*4790*/  FSETP.GT.AND P0, PT, |R0|, 1.469367938527859385e-39, PT ;  /* 0x001000000000780b */ /* 0x000fe40003f04200 */
[----:B------:R-:W-:-:S11]  /*47a0*/  LEA.HI.X R15, R12, c[0x0][0x164], R3, 0x3, P1 ;  /* 0x000059000c0f7a11 */ /* 0x000fd600008f1c03 */
[----:B------:R-:W-:Y:S05]  /*47b0*/  @P0 BRA P2, `(.L_x_8026) ;  /* 0x0000006000000947 */ /* 0x000fea0001000000 */
[----:B------:R-:W-:Y:S01]  /*47c0*/  IMAD.MOV.U32 R12, RZ, RZ, R34 ;  /* 0x000000ffff0c7224 */ /* 0x000fe200078e0022 */
[----:B------:R-:W-:Y:S02]  /*47d0*/  MOV R13, R35 ;  /* 0x00000023000d7202 */ /* 0x000fe40000000f00 */
[----:B------:R-:W-:Y:S02]  /*47e0*/  MOV R0, 0x4800 ;  /* 0x0000480000007802 */ /* 0x000fe40000000f00 */
[----:B------:R-:W-:Y:S05]  /*47f0*/  CALL.REL.NOINC `($__internal_89_$__cuda_sm20_div_rn_f64_full) ;  /* 0x0000190000007944 */ /* 0x000fea0003c00000 */
[----:B------:R-:W-:Y:S02]  /*4800*/  IMAD.MOV.U32 R6, RZ, RZ, R42 ;  /* 0x000000ffff067224 */ /* 0x000fe400078e002a */
[----:B------:R-:W-:Y:S02]  /*4810*/  IMAD.MOV.U32 R7, RZ, RZ, R43 ;  /* 0x000000ffff077224 */ /* 0x000fe400078e002b */
.L_x_8026:
[----:B------:R-:W-:Y:S05]  /*4820*/  BSYNC B2 ;  /* 0x0000000000027941 */ /* 0x000fea0003800000 */
.L_x_8025:
[----:B------:R0:W-:Y:S02]  /*4830*/  STG.E.64 [R14.64], R6 ;  /* 0x000000060e007986 */ /* 0x0001e4000c101b06 */
.L_x_8022:
[----:B------:R-:W-:Y:S05]  /*4840*/  BSYNC B1 ;  /* 0x0000000000017941 */ /* 0x000fea0003800000 */
.L_x_8021:
        /* <DEDUP_REMOVED lines=41> */
[----:B------:R-:W-:-:S04]  /*4ae0*/  @!P1 SHF.R.S32.HI R3, RZ, 0x1, R0 ;  /* 0x00000001ff039819 */ /* 0x000fc80000011400 */
[----:B------:R-:W-:Y:S01]  /*4af0*/  @!P1 LEA R13, R3, R13, 0x14 ;  /* 0x0000000d030d9211 */ /* 0x000fe200078ea0ff */
[----:B------:R-:W-:-:S05]  /*4b00*/  @!P1 IMAD.IADD R6, R6, 0x1, -R3 ;  /* 0x0000000106069824 */ /* 0x000fca00078e0a03 */
[----:B------:R-:W-:Y:S01]  /*4b10*/  @!P1 LEA R7, R6, 0x3ff00000, 0x14 ;  /* 0x3ff0000006079811 */ /* 0x000fe200078ea0ff */
[----:B------:R-:W-:-:S06]  /*4b20*/  @!P1 IMAD.MOV.U32 R6, RZ, RZ, RZ ;  /* 0x000000ffff069224 */ /* 0x000fcc00078e00ff */
[----:B------:R0:W1:-:S06]  /*4b30*/  @!P1 DMUL R38, R12, R6 ;  /* 0x000000060c269228 */ /* 0x00004c0000000000 */
.L_x_8030:
[----:B012---:R-:W-:Y:S05]  /*4b40*/  BSYNC B0 ;  /* 0x0000000000007941 */ /* 0x007fea0003800000 */
.L_x_8029:
        /* <DEDUP_REMOVED lines=9> */
[----:B0-----:R-:W0:-:S03]  /*4be0*/  DFMA R10, -R34, R6, R10 ;  /* 0x00000006220a722b */ /* 0x001e06000000010a */
[----:B------:R-:W-:-:S03]  /*4bf0*/  IMAD R12, R3, 0x2, R4 ;  /* 0x00000002030c7824 */ /* 0x000fc600078e0204 */
        /* <DEDUP_REMOVED lines=10> */
[----:B------:R-:W-:Y:S01]  /*4ca0*/  MOV R0, 0x4cd0 ;  /* 0x00004cd000007802 */ /* 0x000fe20000000f00 */
[----:B------:R-:W-:Y:S02]  /*4cb0*/  IMAD.MOV.U32 R13, RZ, RZ, R35 ;  /* 0x000000ffff0d7224 */ /* 0x000fe400078e0023 */
[----:B------:R-:W-:Y:S05]  /*4cc0*/  CALL.REL.NOINC `($__internal_89_$__cuda_sm20_div_rn_f64_full) ;  /* 0x0000143000007944 */ /* 0x000fea0003c00000 */
[----:B------:R-:W-:Y:S01]  /*4cd0*/  MOV R6, R42 ;  /* 0x0000002a00067202 */ /* 0x000fe20000000f00 */
[----:B------:R-:W-:Y:S02]  /*4ce0*/  IMAD.MOV.U32 R7, RZ, RZ, R43 ;  /* 0x000000ffff077224 */ /* 0x000fe400078e002b */
.L_x_8032:
[----:B------:R-:W-:Y:S05]  /*4cf0*/  BSYNC B2 ;  /* 0x0000000000027941 */ /* 0x000fea0003800000 */
.L_x_8031:
[----:B------:R0:W-:Y:S02]  /*4d00*/  STG.E.64 [R14.64], R6 ;  /* 0x000000060e007986 */ /* 0x0001e4000c101b06 */
.L_x_8028:
[----:B------:R-:W-:Y:S05]  /*4d10*/  BSYNC B1 ;  /* 0x0000000000017941 */ /* 0x000fea0003800000 */
.L_x_8027:
[----:B------:R-:W-:Y:S01]  /*4d20*/  BSSY B1, `(.L_x_8033) ;  /* 0x000004e000017945 */ /* 0x000fe20003800000 */
[----:B------:R-:W-:Y:S05]  /*4d30*/  @P4 BRA `(.L_x_8034) ;  /* 0x000004c000004947 */ /* 0x000fea0003800000 */
[----:B------:R-:W2:Y:S01]  /*4d40*/  DADD R28, R28, -R32 ;  /* 0x000000001c1c7229 */ /* 0x000ea20000000820 */
[----:B0-----:R-:W-:Y:S01]  /*4d50*/  IMAD.MOV.U32 R6, RZ, RZ, 0x652b82fe ;  /* 0x652b82feff067424 */ /* 0x001fe200078e00ff */
[----:B------:R-:W0:Y:S01]  /*4d60*/  S2R R0, SR_TID.X ;  /* 0x0000000000007919 */ /* 0x000e220000002100 */
[----:B------:R-:W-:Y:S01]  /*4d70*/  IMAD.MOV.U32 R7, RZ, RZ, 0x3ff71547 ;  /* 0x3ff71547ff077424 */ /* 0x000fe200078e00ff */
[----:B------:R-:W-:Y:S01]  /*4d80*/  BSSY B0, `(.L_x_8035) ;  /* 0x000002b000007945 */ /* 0x000fe20003800000 */
[----:B------:R-:W-:Y:S02]  /*4d90*/  IMAD.MOV.U32 R12, RZ, RZ, 0x69ce2bdf ;  /* 0x69ce2bdfff0c7424 */ /* 0x000fe400078e00ff */
[----:B------:R-:W-:-:S02]  /*4da0*/  IMAD.MOV.U32 R13, RZ, RZ, 0x3e5ade15 ;  /* 0x3e5ade15ff0d7424 */ /* 0x000fc400078e00ff */
[----:B--2---:R-:W2:Y:S01]  /*4db0*/  DFMA R6, R28, R6, 6.75539944105574400000e+15 ;  /* 0x433800001c06742b */ /* 0x004ea20000000006 */
[----:B------:R-:W-:Y:S01]  /*4dc0*/  FSETP.GEU.FTZ.AND P0, PT, |R29|, 4.1917929649353027344, PT ;  /* 0x4086232b1d00780b */ /* 0x000fe20003f1e200 */
[----:B------:R-:W-:-:S04]  /*4dd0*/  IMAD.MOV.U32 R3, RZ, RZ, c[0x0][0x0] ;  /* 0x00000000ff037624 */ /* 0x000fc800078e00ff */
[----:B--2---:R-:W2:-:S06]  /*4de0*/  DADD R8, R6, -6.75539944105574400000e+15 ;  /* 0xc338000006087429 */ /* 0x004e8c0000000000 */
[----:B-12---:R-:W1:Y:S01]  /*4df0*/  DFMA R10, R8, c[0x2][0x8], R28 ;  /* 0x00800200080a7a2b */ /* 0x006e62000000001c */
[----:B0-----:R-:W-:-:S05]  /*4e00*/  IMAD R4, R3, 0x2, R0 ;  /* 0x0000000203047824 */ /* 0x001fca00078e0200 */
[----:B-1----:R0:W1:Y:S02]  /*4e10*/  DFMA R10, R8, c[0x2][0x10], R10 ;  /* 0x00800400080a7a2b */ /* 0x002064000000000a */
[----:B0-----:R-:W0:Y:S01]  /*4e20*/  MUFU.RCP64H R9, R35 ;  /* 0x0000002300097308 */ /* 0x001e220000001800 */
[----:B------:R-:W-:-:S03]  /*4e30*/  IMAD.MOV.U32 R8, RZ, RZ, 0x1 ;  /* 0x00000001ff087424 */ /* 0x000fc600078e00ff */
[----:B-1----:R-:W1:-:S06]  /*4e40*/  DFMA R12, R10, R12, c[0x2][0x18] ;  /* 0x008006000a0c762b */ /* 0x002e4c000000000c */
[----:B-1----:R-:W1:-:S06]  /*4e50*/  DFMA R12, R10, R12, c[0x2][0x20] ;  /* 0x008008000a0c762b */ /* 0x002e4c000000000c */
        /* <DEDUP_REMOVED lines=10> */
[----:B0-----:R-:W0:-:S06]  /*4f00*/  DFMA R12, R10, R12, 1 ;  /* 0x3ff000000a0c742b */ /* 0x001e0c000000000c */
[----:B0-----:R-:W-:-:S04]  /*4f10*/  DFMA R12, R10, R12, 1 ;  /* 0x3ff000000a0c742b */ /* 0x001fc8000000000c */
[----:B------:R-:W0:-:S06]  /*4f20*/  DFMA R10, -R34, R8, 1 ;  /* 0x3ff00000220a742b */ /* 0x000e0c0000000108 */
        /* <DEDUP_REMOVED lines=10> */
[----:B------:R-:W-:-:S04]  /*4fd0*/  @!P1 SHF.R.S32.HI R3, RZ, 0x1, R0 ;  /* 0x00000001ff039819 */ /* 0x000fc80000011400 */
[----:B------:R-:W-:Y:S01]  /*4fe0*/  @!P1 IADD3 R6, R6, -R3, RZ ;  /* 0x8000000306069210 */ /* 0x000fe20007ffe0ff */
[----:B------:R-:W-:-:S03]  /*4ff0*/  @!P1 IMAD R13, R3, 0x100000, R13 ;  /* 0x00100000030d9824 */ /* 0x000fc600078e020d */
[----:B------:R-:W-:Y:S01]  /*5000*/  @!P1 LEA R7, R6, 0x3ff00000, 0x14 ;  /* 0x3ff0000006079811 */ /* 0x000fe200078ea0ff */
[----:B------:R-:W-:-:S06]  /*5010*/  @!P1 IMAD.MOV.U32 R6, RZ, RZ, RZ ;  /* 0x000000ffff069224 */ /* 0x000fcc00078e00ff */
[----:B------:R0:W1:-:S06]  /*5020*/  @!P1 DMUL R38, R12, R6 ;  /* 0x000000060c269228 */ /* 0x00004c0000000000 */
.L_x_8036:
[----:B01----:R-:W-:Y:S05]  /*5030*/  BSYNC B0 ;  /* 0x0000000000007941 */ /* 0x003fea0003800000 */
.L_x_8035:
        /* <DEDUP_REMOVED lines=26> */
.L_x_8038:
[----:B------:R-:W-:Y:S05]  /*51e0*/  BSYNC B2 ;  /* 0x0000000000027941 */ /* 0x000fea0003800000 */
.L_x_8037:
[----:B------:R0:W-:Y:S02]  /*51f0*/  STG.E.64 [R14.64], R6 ;  /* 0x000000060e007986 */ /* 0x0001e4000c101b06 */
.L_x_8034:
[----:B------:R-:W-:Y:S05]  /*5200*/  BSYNC B1 ;  /* 0x0000000000017941 */ /* 0x000fea0003800000 */
.L_x_8033:
[----:B------:R-:W-:-:S13]  /*5210*/  ISETP.NE.AND P0, PT, R5, RZ, PT ;  /* 0x000000ff0500720c */ /* 0x000fda0003f05270 */
[----:B------:R-:W-:Y:S05]  /*5220*/  @P0 EXIT ;  /* 0x000000000000094d */ /* 0x000fea0003800000 */
[----:B------:R-:W2:Y:S01]  /*5230*/  DADD R30, R30, -R32 ;  /* 0x000000001e1e7229 */ /* 0x000ea20000000820 */
[----:B------:R-:W-:Y:S01]  /*5240*/  IMAD.MOV.U32 R4, RZ, RZ, 0x652b82fe ;  /* 0x652b82feff047424 */ /* 0x000fe200078e00ff */
[----:B------:R-:W3:Y:S01]  /*5250*/  S2R R0, SR_TID.X ;  /* 0x0000000000007919 */ /* 0x000ee20000002100 */
[----:B------:R-:W-:Y:S01]  /*5260*/  IMAD.MOV.U32 R5, RZ, RZ, 0x3ff71547 ;  /* 0x3ff71547ff057424 */ /* 0x000fe200078e00ff */
[----:B------:R-:W-:Y:S01]  /*5270*/  BSSY B0, `(.L_x_8039) ;  /* 0x000002b000007945 */ /* 0x000fe20003800000 */
[----:B-1----:R-:W-:Y:S02]  /*5280*/  IMAD.MOV.U32 R10, RZ, RZ, 0x69ce2bdf ;  /* 0x69ce2bdfff0a7424 */ /* 0x002fe400078e00ff */
[----:B------:R-:W-:Y:S02]  /*5290*/  IMAD.MOV.U32 R11, RZ, RZ, 0x3e5ade15 ;  /* 0x3e5ade15ff0b7424 */ /* 0x000fe400078e00ff */
[----:B--2---:R-:W1:Y:S01]  /*52a0*/  DFMA R4, R30, R4, 6.75539944105574400000e+15 ;  /* 0x433800001e04742b */ /* 0x004e620000000004 */
[----:B------:R-:W-:Y:S01]  /*52b0*/  FSETP.GEU.FTZ.AND P0, PT, |R31|, 4.1917929649353027344, PT ;  /* 0x4086232b1f00780b */ /* 0x000fe20003f1e200 */
[----:B------:R-:W-:-:S04]  /*52c0*/  IMAD.MOV.U32 R3, RZ, RZ, c[0x0][0x0] ;  /* 0x00000000ff037624 */ /* 0x000fc800078e00ff */
[----:B01----:R-:W0:-:S06]  /*52d0*/  DADD R6, R4, -6.75539944105574400000e+15 ;  /* 0xc338000004067429 */ /* 0x003e0c0000000000 */
[----:B0-----:R-:W0:-:S06]  /*52e0*/  DFMA R8, R6, c[0x2][0x8], R30 ;  /* 0x0080020006087a2b */ /* 0x001e0c000000001e */
[----:B0-----:R0:W1:Y:S02]  /*52f0*/  DFMA R8, R6, c[0x2][0x10], R8 ;  /* 0x0080040006087a2b */ /* 0x0010640000000008 */
        /* <DEDUP_REMOVED lines=14> */
[----:B-1----:R-:W0:-:S06]  /*53e0*/  DFMA R10, R8, R10, c[0x2][0x50] ;  /* 0x00801400080a762b */ /* 0x002e0c000000000a */
[----:B0-----:R-:W0:-:S06]  /*53f0*/  DFMA R10, R8, R10, c[0x2][0x58] ;  /* 0x00801600080a762b */ /* 0x001e0c000000000a */
[----:B0-----:R-:W0:-:S06]  /*5400*/  DFMA R10, R8, R10, 1 ;  /* 0x3ff00000080a742b */ /* 0x001e0c000000000a */
[----:B0-----:R3:W0:Y:S02]  /*5410*/  DFMA R10, R8, R10, 1 ;  /* 0x3ff00000080a742b */ /* 0x001624000000000a */
[----:B---3--:R-:W-:-:S08]  /*5420*/  IMAD R8, R3, 0x2, R0 ;  /* 0x0000000203087824 */ /* 0x008fd000078e0200 */
        /* <DEDUP_REMOVED lines=15> */
.L_x_8040:
[----:B------:R-:W-:Y:S05]  /*5520*/  BSYNC B0 ;  /* 0x0000000000007941 */ /* 0x000fea0003800000 */
.L_x_8039:
[----:B-1----:R-:W-:Y:S01]  /*5530*/  IMAD.MOV.U32 R6, RZ, RZ, R38 ;  /* 0x000000ffff067224 */ /* 0x002fe200078e0026 */
[----:B------:R-:W-:Y:S01]  /*5540*/  FSETP.GEU.AND P2, PT, |R39|, 6.5827683646048100446e-37, PT ;  /* 0x036000002700780b */ /* 0x000fe20003f4e200 */
[----:B------:R-:W-:Y:S01]  /*5550*/  IMAD.MOV.U32 R7, RZ, RZ, R39 ;  /* 0x000000ffff077224 */ /* 0x000fe200078e0027 */
[----:B------:R-:W-:Y:S01]  /*5560*/  BSSY B1, `(.L_x_8041) ;  /* 0x0000017000017945 */ /* 0x000fe20003800000 */
[----:B------:R-:W-:Y:S02]  /*5570*/  IMAD.MOV.U32 R3, RZ, RZ, c[0x0][0x0] ;  /* 0x00000000ff037624 */ /* 0x000fe400078e00ff */
[----:B------:R-:W-:Y:S02]  /*5580*/  IMAD.MOV.U32 R9, RZ, RZ, c[0x0][0x0] ;  /* 0x00000000ff097624 */ /* 0x000fe400078e00ff */
[----:B0-----:R-:W0:Y:S01]  /*5590*/  DMUL R4, R12, R6 ;  /* 0x000000060c047228 */ /* 0x001e220000000000 */
        /* <DEDUP_REMOVED lines=19> */
.L_x_8042:
[----:B------:R-:W-:Y:S05]  /*56d0*/  BSYNC B1 ;  /* 0x0000000000017941 */ /* 0x000fea0003800000 */
.L_x_8041:
[----:B------:R-:W-:Y:S01]  /*56e0*/  STG.E.64 [R4.64], R6 ;  /* 0x0000000604007986 */ /* 0x000fe2000c101b06 */
[----:B------:R-:W-:Y:S05]  /*56f0*/  EXIT ;  /* 0x000000000000794d */ /* 0x000fea0003800000 */
.L_x_7949:
[----:B-1----:R-:W-:Y:S01]  /*5700*/  IMAD.MOV.U32 R35, RZ, RZ, R11 ;  /* 0x000000ffff237224 */ /* 0x002fe200078e000b */
[----:B------:R-:W-:Y:S01]  /*5710*/  MOV R12, 0x5760 ;  /* 0x00005760000c7802 */ /* 0x000fe20000000f00 */
[----:B------:R-:W-:Y:S02]  /*5720*/  IMAD.MOV.U32 R37, RZ, RZ, 0x10 ;  /* 0x00000010ff257424 */ /* 0x000fe400078e00ff */
[----:B------:R-:W-:-:S02]  /*5730*/  IMAD.MOV.U32 R36, RZ, RZ, 0x1f ;  /* 0x0000001fff247424 */ /* 0x000fc400078e00ff */
[----:B------:R-:W-:Y:S02]  /*5740*/  IMAD.MOV.U32 R34, RZ, RZ, -0x1 ;  /* 0xffffffffff227424 */ /* 0x000fe400078e00ff */
[----:B------:R-:W-:Y:S05]  /*5750*/  CALL.REL.NOINC `($__internal_90_$__cuda_sm70_shflsync_down_p) ;  /* 0x00000f6000007944 */ /* 0x000fea0003c00000 */
[----:B-1----:R-:W-:Y:S01]  /*5760*/  IMAD.MOV.U32 R33, RZ, RZ, R34 ;  /* 0x000000ffff217224 */ /* 0x002fe200078e0022 */
[----:B0-----:R-:W-:Y:S05]  /*5770*/  BRA `(.L_x_8043) ;  /* 0xffffb76000007947 */ /* 0x001fea000383ffff */
.L_x_7950:
[----:B------:R-:W-:Y:S01]  /*5780*/  IMAD.MOV.U32 R35, RZ, RZ, R10 ;  /* 0x000000ffff237224 */ /* 0x000fe200078e000a */
[----:B------:R-:W-:Y:S01]  /*5790*/  MOV R34, 0xffffffff ;  /* 0xffffffff00227802 */ /* 0x000fe20000000f00 */
[----:B------:R-:W-:Y:S01]  /*57a0*/  IMAD.MOV.U32 R37, RZ, RZ, 0x10 ;  /* 0x00000010ff257424 */ /* 0x000fe200078e00ff */
[----:B------:R-:W-:Y:S01]  /*57b0*/  MOV R12, 0x57e0 ;  /* 0x000057e0000c7802 */ /* 0x000fe20000000f00 */
[----:B------:R-:W-:Y:S02]  /*57c0*/  IMAD.MOV.U32 R36, RZ, RZ, 0x1f ;  /* 0x0000001fff247424 */ /* 0x000fe400078e00ff */
[----:B01----:R-:W-:Y:S05]  /*57d0*/  CALL.REL.NOINC `($__internal_90_$__cuda_sm70_shflsync_down_p) ;  /* 0x00000ee000007944 */ /* 0x003fea0003c00000 */
        /* <DEDUP_REMOVED lines=9> */
[----:B------:R-:W-:Y:S05]  /*5870*/  CALL.REL.NOINC `($__internal_90_$__cuda_sm70_shflsync_down_p) ;  /* 0x00000e4000007944 */ /* 0x000fea0003c00000 */
[----:B-1----:R-:W-:Y:S01]  /*5880*/  IMAD.MOV.U32 R33, RZ, RZ, R34 ;  /* 0x000000ffff217224 */ /* 0x002fe200078e0022 */
[----:B------:R-:W-:Y:S01]  /*5890*/  MOV R12, 0x58f0 ;  /* 0x000058f0000c7802 */ /* 0x000fe20000000f00 */
[----:B0-----:R-:W-:Y:S02]  /*58a0*/  IMAD.MOV.U32 R35, RZ, RZ, R10 ;  /* 0x000000ffff237224 */ /* 0x001fe400078e000a */
[----:B------:R-:W-:Y:S02]  /*58b0*/  IMAD.MOV.U32 R37, RZ, RZ, 0x8 ;  /* 0x00000008ff257424 */ /* 0x000fe400078e00ff */
[----:B------:R-:W-:-:S02]  /*58c0*/  IMAD.MOV.U32 R36, RZ, RZ, 0x1f ;  /* 0x0000001fff247424 */ /* 0x000fc400078e00ff */
[----:B------:R-:W-:Y:S02]  /*58d0*/  IMAD.MOV.U32 R34, RZ, RZ, -0x1 ;  /* 0xffffffffff227424 */ /* 0x000fe400078e00ff */
[----:B------:R-:W-:Y:S05]  /*58e0*/  CALL.REL.NOINC `($__internal_90_$__cuda_sm70_shflsync_down_p) ;  /* 0x00000dd000007944 */ /* 0x000fea0003c00000 */
[----:B-1----:R-:W-:Y:S01]  /*58f0*/  MOV R32, R34 ;  /* 0x0000002200207202 */ /* 0x002fe20000000f00 */
[----:B0-----:R-:W-:Y:S01]  /*5900*/  IMAD.MOV.U32 R37, RZ, RZ, 0x4 ;  /* 0x00000004ff257424 */ /* 0x001fe200078e00ff */
[----:B------:R-:W-:Y:S01]  /*5910*/  MOV R12, 0x5990 ;  /* 0x00005990000c7802 */ /* 0x000fe20000000f00 */
[----:B------:R-:W-:-:S03]  /*5920*/  IMAD.MOV.U32 R36, RZ, RZ, 0x1f ;  /* 0x0000001fff247424 */ /* 0x000fc600078e00ff */
[----:B------:R-:W0:-:S06]  /*5930*/  DSETP.GEU.AND P5, PT, R10, R32, PT ;  /* 0x000000200a00722a */ /* 0x000e0c0003fae000 */
        /* <DEDUP_REMOVED lines=47> */
[----:B0-----:R-:W-:Y:S05]  /*5c30*/  BRA `(.L_x_8044) ;  /* 0xffffb41000007947 */ /* 0x001fea000383ffff */
.L_x_7989:
[----:B------:R-:W-:Y:S01]  /*5c40*/  HFMA2.MMA R36, -RZ, RZ, 0, 1.847743988037109375e-06 ;  /* 0x0000001fff247435 */ /* 0x000fe200000001ff */
[----:B01----:R-:W-:Y:S01]  /*5c50*/  IMAD.MOV.U32 R35, RZ, RZ, R11 ;  /* 0x000000ffff237224 */ /* 0x003fe200078e000b */
[----:B------:R-:W-:Y:S01]  /*5c60*/  MOV R12, 0x5ca0 ;  /* 0x00005ca0000c7802 */ /* 0x000fe20000000f00 */
[----:B------:R-:W-:Y:S02]  /*5c70*/  IMAD.MOV.U32 R37, RZ, RZ, 0x10 ;  /* 0x00000010ff257424 */ /* 0x000fe400078e00ff */
[----:B------:R-:W-:Y:S02]  /*5c80*/  IMAD.MOV.U32 R34, RZ, RZ, -0x1 ;  /* 0xffffffffff227424 */ /* 0x000fe400078e00ff */
[----:B------:R-:W-:Y:S05]  /*5c90*/  CALL.REL.NOINC `($__internal_90_$__cuda_sm70_shflsync_down_p) ;  /* 0x00000a2000007944 */ /* 0x000fea0003c00000 */
[----:B-1----:R-:W-:Y:S01]  /*5ca0*/  IMAD.MOV.U32 R9, RZ, RZ, R34 ;  /* 0x000000ffff097224 */ /* 0x002fe200078e0022 */
[----:B0-----:R-:W-:Y:S05]  /*5cb0*/  BRA `(.L_x_8045) ;  /* 0xffffce2000007947 */ /* 0x001fea000383ffff */
.L_x_7990:
[----:B0-----:R-:W-:Y:S01]  /*5cc0*/  IMAD.MOV.U32 R35, RZ, RZ, R10 ;  /* 0x000000ffff237224 */ /* 0x001fe200078e000a */
[----:B------:R-:W-:Y:S01]  /*5cd0*/  MOV R12, 0x5d20 ;  /* 0x00005d20000c7802 */ /* 0x000fe20000000f00 */
[----:B------:R-:W-:Y:S02]  /*5ce0*/  IMAD.MOV.U32 R37, RZ, RZ, 0x10 ;  /* 0x00000010ff257424 */ /* 0x000fe400078e00ff */
[----:B------:R-:W-:-:S02]  /*5cf0*/  IMAD.MOV.U32 R36, RZ, RZ, 0x1f ;  /* 0x0000001fff247424 */ /* 0x000fc400078e00ff */
[----:B------:R-:W-:Y:S02]  /*5d00*/  IMAD.MOV.U32 R34, RZ, RZ, -0x1 ;  /* 0xffffffffff227424 */ /* 0x000fe400078e00ff */
[----:B-12---:R-:W-:Y:S05]  /*5d10*/  CALL.REL.NOINC `($__internal_90_$__cuda_sm70_shflsync_down_p) ;  /* 0x000009a000007944 */ /* 0x006fea0003c00000 */
[----:B0-----:R-:W-:Y:S01]  /*5d20*/  IMAD.MOV.U32 R35, RZ, RZ, R9 ;  /* 0x000000ffff237224 */ /* 0x001fe200078e0009 */
[----:B------:R-:W-:Y:S01]  /*5d30*/  MOV R12, 0x5da0 ;  /* 0x00005da0000c7802 */ /* 0x000fe20000000f00 */
[----:B------:R-:W-:Y:S02]  /*5d40*/  IMAD.MOV.U32 R37, RZ, RZ, 0x8 ;  /* 0x00000008ff257424 */ /* 0x000fe400078e00ff */
[----:B------:R-:W-:Y:S02]  /*5d50*/  IMAD.MOV.U32 R36, RZ, RZ, 0x1f ;  /* 0x0000001fff247424 */ /* 0x000fe400078e00ff */
[----:B-1----:R0:W1:Y:S02]  /*5d60*/  DADD R38, R10, R34 ;  /* 0x000000000a267229 */ /* 0x0020640000000022 */
[----:B0-----:R-:W-:-:S08]  /*5d70*/  IMAD.MOV.U32 R34, RZ, RZ, -0x1 ;  /* 0xffffffffff227424 */ /* 0x001fd000078e00ff */
[----:B-1----:R-:W-:Y:S02]  /*5d80*/  MOV R35, R39 ;  /* 0x0000002700237202 */ /* 0x002fe40000000f00 */
[----:B------:R-:W-:Y:S05]  /*5d90*/  CALL.REL.NOINC `($__internal_90_$__cuda_sm70_shflsync_down_p) ;  /* 0x0000092000007944 */ /* 0x000fea0003c00000 */
[----:B-1----:R-:W-:Y:S01]  /*5da0*/  IMAD.MOV.U32 R11, RZ, RZ, R34 ;  /* 0x000000ffff0b7224 */ /* 0x002fe200078e0022 */
[----:B------:R-:W-:Y:S01]  /*5db0*/  MOV R12, 0x5e10 ;  /* 0x00005e10000c7802 */ /* 0x000fe20000000f00 */
[----:B0-----:R-:W-:Y:S02]  /*5dc0*/  IMAD.MOV.U32 R35, RZ, RZ, R38 ;  /* 0x000000ffff237224 */ /* 0x001fe400078e0026 */
[----:B------:R-:W-:Y:S02]  /*5dd0*/  IMAD.MOV.U32 R37, RZ, RZ, 0x8 ;  /* 0x00000008ff257424 */ /* 0x000fe400078e00ff */
[----:B------:R-:W-:Y:S02]  /*5de0*/  IMAD.MOV.U32 R36, RZ, RZ, 0x1f ;  /* 0x0000001fff247424 */ /* 0x000fe400078e00ff */
[----:B------:R-:W-:Y:S02]  /*5df0*/  IMAD.MOV.U32 R34, RZ, RZ, -0x1 ;  /* 0xffffffffff227424 */ /* 0x000fe400078e00ff */
[----:B------:R-:W-:Y:S05]  /*5e00*/  CALL.REL.NOINC `($__internal_90_$__cuda_sm70_shflsync_down_p) ;  /* 0x000008b000007944 */ /* 0x000fea0003c00000 */
[----:B-1----:R-:W-:Y:S01]  /*5e10*/  IMAD.MOV.U32 R10, RZ, RZ, R34 ;  /* 0x000000ffff0a7224 */ /* 0x002fe200078e0022 */
[----:B------:R-:W-:Y:S01]  /*5e20*/  MOV R12, 0x5e90 ;  /* 0x00005e90000c7802 */ /* 0x000fe20000000f00 */
[----:B0-----:R-:W-:-:S02]  /*5e30*/  IMAD.MOV.U32 R37, RZ, RZ, 0x4 ;  /* 0x00000004ff257424 */ /* 0x001fc400078e00ff */
[----:B------:R-:W-:Y:S02]  /*5e40*/  IMAD.MOV.U32 R36, RZ, RZ, 0x1f ;  /* 0x0000001fff247424 */ /* 0x000fe400078e00ff */
[----:B------:R-:W0:Y:S01]  /*5e50*/  DADD R38, R38, R10 ;  /* 0x0000000026267229 */ /* 0x000e22000000000a */
[----:B------:R-:W-:-:S09]  /*5e60*/  IMAD.MOV.U32 R34, RZ, RZ, -0x1 ;  /* 0xffffffffff227424 */ /* 0x000fd200078e00ff */
[----:B0-----:R-:W-:Y:S02]  /*5e70*/  MOV R35, R39 ;  /* 0x0000002700237202 */ /* 0x001fe40000000f00 */
        /* <DEDUP_REMOVED lines=39> */
[----:B0-----:R-:W-:Y:S05]  /*60f0*/  BRA `(.L_x_8046) ;  /* 0xffffcad000007947 */ /* 0x001fea000383ffff */
        .weak           $__internal_89_$__cuda_sm20_div_rn_f64_full
        .type           $__internal_89_$__cuda_sm20_div_rn_f64_full,@function
        .size           $__internal_89_$__cuda_sm20_div_rn_f64_full,($__internal_90_$__cuda_sm70_shflsync_down_p - $__internal_89_$__cuda_sm20_div_rn_f64_full)
$__internal_89_$__cuda_sm20_div_rn_f64_full:
[----:B------:R-:W-:Y:S01]  /*6100*/  LOP3.LUT R47, R13, 0x7ff00000, RZ, 0xc0, !PT ;  /* 0x7ff000000d2f7812 */ /* 0x000fe200078ec0ff */
[----:B------:R-:W-:Y:S01]  /*6110*/  IMAD.MOV.U32 R7, RZ, RZ, 0x1ca00000 ;  /* 0x1ca00000ff077424 */ /* 0x000fe200078e00ff */
[----:B------:R-:W-:Y:S01]  /*6120*/  LOP3.LUT R6, R39, 0x7ff00000, RZ, 0xc0, !PT ;  /* 0x7ff0000027067812 */ /* 0x000fe200078ec0ff */
[----:B------:R-:W-:Y:S01]  /*6130*/  IMAD.MOV.U32 R8, RZ, RZ, 0x1 ;  /* 0x00000001ff087424 */ /* 0x000fe200078e00ff */
[----:B------:R-:W-:Y:S01]  /*6140*/  LOP3.LUT R10, R13, 0x800fffff, RZ, 0xc0, !PT ;  /* 0x800fffff0d0a7812 */ /* 0x000fe200078ec0ff */
[----:B------:R-:W-:Y:S01]  /*6150*/  BSSY B0, `(.L_x_8047) ;  /* 0x0000053000007945 */ /* 0x000fe20003800000 */
[----:B------:R-:W-:-:S02]  /*6160*/  ISETP.GE.U32.AND P5, PT, R6, R47, PT ;  /* 0x0000002f0600720c */ /* 0x000fc40003fa6070 */
[----:B------:R-:W-:Y:S01]  /*6170*/  LOP3.LUT R11, R10, 0x3ff00000, RZ, 0xfc, !PT ;  /* 0x3ff000000a0b7812 */ /* 0x000fe200078efcff */
[----:B------:R-:W-:Y:S01]  /*6180*/  IMAD.MOV.U32 R10, RZ, RZ, R12 ;  /* 0x000000ffff0a7224 */ /* 0x000fe200078e000c */
[----:B------:R-:W-:Y:S02]  /*6190*/  SEL R43, R7, 0x63400000, !P5 ;  /* 0x63400000072b7807 */ /* 0x000fe40006800000 */
[----:B------:R-:W-:-:S13]  /*61a0*/  FSETP.GEU.AND P5, PT, |R39|, 1.469367938527859385e-39, PT ;  /* 0x001000002700780b */ /* 0x000fda0003fae200 */
[----:B------:R-:W-:-:S04]  /*61b0*/  @!P5 LOP3.LUT R9, R13, 0x7ff00000, RZ, 0xc0, !PT ;  /* 0x7ff000000d09d812 */ /* 0x000fc800078ec0ff */
[----:B------:R-:W-:-:S04]  /*61c0*/  @!P5 ISETP.GE.U32.AND P6, PT, R6, R9, PT ;  /* 0x000000090600d20c */ /* 0x000fc80003fc6070 */
[----:B------:R-:W-:Y:S02]  /*61d0*/  @!P5 SEL R45, R7, 0x63400000, !P6 ;  /* 0x63400000072dd807 */ /* 0x000fe40007000000 */
[----:B------:R-:W-:Y:S02]  /*61e0*/  FSETP.GEU.AND P6, PT, |R13|, 1.469367938527859385e-39, PT ;  /* 0x001000000d00780b */ /* 0x000fe40003fce200 */
[----:B------:R-:W-:-:S11]  /*61f0*/  @!P5 LOP3.LUT R42, R45, 0x80000000, R39, 0xf8, !PT ;  /* 0x800000002d2ad812 */ /* 0x000fd600078ef827 */
[----:B------:R-:W0:-:S06]  /*6200*/  @!P6 DMUL R10, R12, 8.98846567431157953865e+307 ;  /* 0x7fe000000c0ae828 */ /* 0x000e0c0000000000 */
[----:B0-----:R-:W0:Y:S04]  /*6210*/  MUFU.RCP64H R9, R11 ;  /* 0x0000000b00097308 */ /* 0x001e280000001800 */
[----:B------:R-:W-:Y:S01]  /*6220*/  @!P6 LOP3.LUT R47, R11, 0x7ff00000, RZ, 0xc0, !PT ;  /* 0x7ff000000b2fe812 */ /* 0x000fe200078ec0ff */
[----:B0-----:R-:W0:-:S06]  /*6230*/  DFMA R40, R8, -R10, 1 ;  /* 0x3ff000000828742b */ /* 0x001e0c000000080a */
[----:B0-----:R-:W0:-:S06]  /*6240*/  DFMA R40, R40, R40, R40 ;  /* 0x000000282828722b */ /* 0x001e0c0000000028 */
[----:B0-----:R0:W1:Y:S02]  /*6250*/  DFMA R40, R8, R40, R8 ;  /* 0x000000280828722b */ /* 0x0010640000000008 */
[----:B0-----:R-:W-:Y:S02]  /*6260*/  LOP3.LUT R9, R43, 0x800fffff, R39, 0xf8, !PT ;  /* 0x800fffff2b097812 */ /* 0x001fe400078ef827 */
[----:B------:R-:W-:Y:S01]  /*6270*/  @!P5 LOP3.LUT R43, R42, 0x100000, RZ, 0xfc, !PT ;  /* 0x001000002a2bd812 */ /* 0x000fe200078efcff */
[----:B------:R-:W-:Y:S01]  /*6280*/  @!P5 IMAD.MOV.U32 R42, RZ, RZ, RZ ;  /* 0x000000ffff2ad224 */ /* 0x000fe200078e00ff */
[----:B------:R-:W-:-:S06]  /*6290*/  MOV R8, R38 ;  /* 0x0000002600087202 */ /* 0x000fcc0000000f00 */
[----:B------:R-:W-:-:S04]  /*62a0*/  @!P5 DFMA R8, R8, 2, -R42 ;  /* 0x400000000808d82b */ /* 0x000fc8000000082a */
[----:B-1----:R-:W0:-:S06]  /*62b0*/  DFMA R42, R40, -R10, 1 ;  /* 0x3ff00000282a742b */ /* 0x002e0c000000080a */
[----:B0-----:R-:W0:-:S06]  /*62c0*/  DFMA R40, R40, R42, R40 ;  /* 0x0000002a2828722b */ /* 0x001e0c0000000028 */
[----:B0-----:R-:W0:-:S06]  /*62d0*/  DMUL R42, R40, R8 ;  /* 0x00000008282a7228 */ /* 0x001e0c0000000000 */
[----:B0-----:R-:W0:-:S06]  /*62e0*/  DFMA R44, R42, -R10, R8 ;  /* 0x8000000a2a2c722b */ /* 0x001e0c0000000008 */
[----:B0-----:R0:W1:Y:S02]  /*62f0*/  DFMA R44, R40, R44, R42 ;  /* 0x0000002c282c722b */ /* 0x001064000000002a */
[----:B0-----:R-:W-:Y:S01]  /*6300*/  IMAD.MOV.U32 R40, RZ, RZ, R6 ;  /* 0x000000ffff287224 */ /* 0x001fe200078e0006 */
[----:B------:R-:W-:Y:S02]  /*6310*/  @!P5 LOP3.LUT R40, R9, 0x7ff00000, RZ, 0xc0, !PT ;  /* 0x7ff000000928d812 */ /* 0x000fe400078ec0ff */
[----:B------:R-:W-:Y:S02]  /*6320*/  IADD3 R42, R47, -0x1, RZ ;  /* 0xffffffff2f2a7810 */ /* 0x000fe40007ffe0ff */
[----:B------:R-:W-:-:S04]  /*6330*/  IADD3 R41, R40, -0x1, RZ ;  /* 0xffffffff28297810 */ /* 0x000fc80007ffe0ff */
[----:B------:R-:W-:-:S04]  /*6340*/  ISETP.GT.U32.AND P5, PT, R41, 0x7feffffe, PT ;  /* 0x7feffffe2900780c */ /* 0x000fc80003fa4070 */
        /* <DEDUP_REMOVED lines=30> */
.L_x_8048:
[----:B-1----:R-:W0:-:S14]  /*6530*/  DSETP.NAN.AND P5, PT, R38, R38, PT ;  /* 0x000000262600722a */ /* 0x002e1c0003fa8000 */
[----:B0-----:R-:W-:Y:S05]  /*6540*/  @P5 BRA `(.L_x_8050) ;  /* 0x0000011000005947 */ /* 0x001fea0003800000 */
[----:B------:R-:W0:-:S14]  /*6550*/  DSETP.NAN.AND P5, PT, R12, R12, PT ;  /* 0x0000000c0c00722a */ /* 0x000e1c0003fa8000 */
[----:B0-----:R-:W-:Y:S05]  /*6560*/  @P5 BRA `(.L_x_8051) ;  /* 0x000000c000005947 */ /* 0x001fea0003800000 */
[----:B------:R-:W-:Y:S01]  /*6570*/  ISETP.NE.AND P5, PT, R40, R47, PT ;  /* 0x0000002f2800720c */ /* 0x000fe20003fa5270 */
[----:B------:R-:W-:Y:S01]  /*6580*/  IMAD.MOV.U32 R42, RZ, RZ, 0x0 ;  /* 0x00000000ff2a7424 */ /* 0x000fe200078e00ff */
[----:B------:R-:W-:-:S11]  /*6590*/  MOV R43, 0xfff80000 ;  /* 0xfff80000002b7802 */ /* 0x000fd60000000f00 */
        /* <DEDUP_REMOVED lines=9> */
.L_x_8051:
[----:B------:R-:W-:Y:S01]  /*6630*/  LOP3.LUT R43, R13, 0x80000, RZ, 0xfc, !PT ;  /* 0x000800000d2b7812 */ /* 0x000fe200078efcff */
[----:B------:R-:W-:Y:S01]  /*6640*/  IMAD.MOV.U32 R42, RZ, RZ, R12 ;  /* 0x000000ffff2a7224 */ /* 0x000fe200078e000c */
[----:B------:R-:W-:Y:S05]  /*6650*/  BRA `(.L_x_8049) ;  /* 0x0000002000007947 */ /* 0x000fea0003800000 */
.L_x_8050:
[----:B------:R-:W-:Y:S01]  /*6660*/  LOP3.LUT R43, R39, 0x80000, RZ, 0xfc, !PT ;  /* 0x00080000272b7812 */ /* 0x000fe200078efcff */
[----:B------:R-:W-:Y:S02]  /*6670*/  IMAD.MOV.U32 R42, RZ, RZ, R38 ;  /* 0x000000ffff2a7224 */ /* 0x000fe400078e0026 */
.L_x_8049:
[----:B------:R-:W-:Y:S05]  /*6680*/  BSYNC B0 ;  /* 0x0000000000007941 */ /* 0x000fea0003800000 */
.L_x_8047:
[----:B------:R-:W-:Y:S02]  /*6690*/  IMAD.MOV.U32 R6, RZ, RZ, R0 ;  /* 0x000000ffff067224 */ /* 0x000fe400078e0000 */
[----:B------:R-:W-:-:S04]  /*66a0*/  IMAD.MOV.U32 R7, RZ, RZ, 0x0 ;  /* 0x00000000ff077424 */ /* 0x000fc800078e00ff */
[----:B------:R-:W-:Y:S05]  /*66b0*/  RET.REL.NODEC R6 `(_ZN2at6native43_GLOBAL__N__9ae7fba5_10_SoftMax_cu_9f978f6322cunn_SoftMaxForwardRegIdddNS1_22SoftMaxForwardEpilogueElLi9EEEvPT1_PKT_T3_) ;  /* 0xffff994006007950 */ /* 0x000fea0003c3ffff */
        .weak           $__internal_90_$__cuda_sm70_shflsync_down_p
        .type           $__internal_90_$__cuda_sm70_shflsync_down_p,@function
        .size           $__internal_90_$__cuda_sm70_shflsync_down_p,(.L_x_11320 - $__internal_90_$__cuda_sm70_shflsync_down_p)
$__internal_90_$__cuda_sm70_shflsync_down_p:
[----:B------:R-:W-:Y:S01]  /*66c0*/  IMAD.MOV.U32 R13, RZ, RZ, 0x0 ;  /* 0x00000000ff0d7424 */ /* 0x000fe200078e00ff */
[----:B------:R-:W-:Y:S04]  /*66d0*/  WARPSYNC R34 ;  /* 0x0000002200007348 */ /* 0x000fe80003800000 */
[----:B------:R0:W1:Y:S01]  /*66e0*/  SHFL.DOWN PT, R34, R35, R37, R36 ;  /* 0x0800002523227389 */ /* 0x00006200000e0024 */
[----:B------:R-:W-:Y:S05]  /*66f0*/  RET.REL.NODEC R12 `(_ZN2at6native43_GLOBAL__N__9ae7fba5_10_SoftMax_cu_9f978f6322cunn_SoftMaxForwardRegIdddNS1_22SoftMaxForwardEpilogueElLi9EEEvPT1_PKT_T3_) ;  /* 0xffff99000c007950 */ /* 0x000fea0003c3ffff */
.L_x_8052:
        /* <DEDUP_REMOVED lines=16> */
.L_x_11320:


//--------------------- .text._ZN2at6native43_GLOBAL__N__9ae7fba5_10_SoftMax_cu_9f978f6322cunn_SoftMaxForwardRegIdddNS1_22SoftMaxForwardEpilogueElLi8EEEvPT1_PKT_T3_ --------------------------
	.section	.text._ZN2at6native43_GLOBAL__N__9ae7fba5_10_SoftMax_cu_9f978f6322cunn_SoftMaxForwardRegIdddNS1_22SoftMaxForwardEpilogueElLi8EEEvPT1_PKT_T3_,"ax",@progbits
	.sectioninfo	@"SHI_REGISTERS=48"
	.align	128
.text._ZN2at6native43_GLOBAL__N__9ae7fba5_10_SoftMax_cu_9f978f6322cunn_SoftMaxForwardRegIdddNS1_22SoftMaxForwardEpilogueElLi8EEEvPT1_PKT_T3_:
        .type           _ZN2at6native43_GLOBAL__N__9ae7fba5_10_SoftMax_cu_9f978f6322cunn_SoftMaxForwardRegIdddNS1_22SoftMaxForwardEpilogueElLi8EEEvPT1_PKT_T3_,@function
        .size           _ZN2at6native43_GLOBAL__N__9ae7fba5_10_SoftMax_cu_9f978f6322cunn_SoftMaxForwardRegIdddNS1_22SoftMaxForwardEpilogueElLi8EEEvPT1_PKT_T3_,(.L_x_11323 - _ZN2at6native43_GLOBAL__N__9ae7fba5_10_SoftMax_cu_9f978f6322cunn_SoftMaxForwardRegIdddNS1_22SoftMaxForwardEpilogueElLi8EEEvPT1_PKT_T3_)
        .other          _ZN2at6native43_GLOBAL__N__9ae7fba5_10_SoftMax_cu_9f978f6322cunn_SoftMaxForwardRegIdddNS1_22SoftMaxForwardEpilogueElLi8EEEvPT1_PKT_T3_,@"STO_CUDA_ENTRY STV_DEFAULT"
_ZN2at6native43_GLOBAL__N__9ae7fba5_10_SoftMax_cu_9f978f6322cunn_SoftMaxForwardRegIdddNS1_22SoftMaxForwardEpilogueElLi8EEEvPT1_PKT_T3_:
        /* <DEDUP_REMOVED lines=27> */
[----:B------:R-:W-:-:S02]  /*01b0*/  IADD3 R18, R14, c[0x0][0x0], RZ ;  /* 0x000000000e127a10 */ /* 0x000fc40007ffe0ff */
[----:B------:R-:W-:Y:S01]  /*01c0*/  @!P0 LEA.HI.X R11, R12, c[0x0][0x16c], R7, 0x3, P4 ;  /* 0x00005b000c0b8a11 */ /* 0x000fe200020f1c07 */
[----:B------:R-:W-:Y:S01]  /*01d0*/  @!P5 IMAD R7, R2, c[0x0][0x174], R21 ;  /* 0x00005d000207da24 */ /* 0x000fe200078e0215 */
[----:B------:R-:W-:Y:S02]  /*01e0*/  @!P5 LEA R12, P4, R20, c[0x0][0x168], 0x3 ;  /* 0x00005a00140cda11 */ /* 0x000fe400078818ff */
[----:B------:R-:W-:Y:S01]  /*01f0*/  P2R R3, PR, RZ, 0x8 ;  /* 0x00000008ff037803 */ /* 0x000fe20000000000 */
[----:B------:R-:W-:Y:S01]  /*0200*/  @!P1 IMAD.WIDE.U32 R16, R2, c[0x0][0x170], R14 ;  /* 0x00005c0002109a25 */ /* 0x000fe200078e000e */
[----:B------:R-:W-:Y:S01]  /*0210*/  @!P5 LEA.HI.X R13, R20, c[0x0][0x16c], R7, 0x3, P4 ;  /* 0x00005b00140dda11 */ /* 0x000fe200020f1c07 */
[----:B------:R0:W2:Y:S01]  /*0220*/  @!P0 LDG.E.64 R34, [R10.64] ;  /* 0x000000060a228981 */ /* 0x0000a2000c1e1b00 */
[----:B------:R-:W-:Y:S01]  /*0230*/  P2R R43, PR, RZ, 0x2 ;  /* 0x00000002ff2b7803 */ /* 0x000fe20000000000 */
[----:B------:R-:W-:Y:S01]  /*0240*/  @!P1 IMAD R7, R2, c[0x0][0x174], R17 ;  /* 0x00005d0002079a24 */ /* 0x000fe200078e0211 */
[----:B------:R-:W-:-:S02]  /*0250*/  @!P1 LEA R14, P4, R16, c[0x0][0x168], 0x3 ;  /* 0x00005a00100e9a11 */ /* 0x000fc400078818ff */
[----:B------:R-:W-:Y:S02]  /*0260*/  ISETP.GE.U32.AND P2, PT, R18, c[0x0][0x170], PT ;  /* 0x00005c0012007a0c */ /* 0x000fe40003f46070 */
[----:B------:R-:W-:Y:S02]  /*0270*/  @!P1 LEA.HI.X R15, R16, c[0x0][0x16c], R7, 0x3, P4 ;  /* 0x00005b00100f9a11 */ /* 0x000fe400020f1c07 */
[----:B------:R-:W-:Y:S02]  /*0280*/  ISETP.NE.AND P1, PT, R3, RZ, PT ;  /* 0x000000ff0300720c */ /* 0x000fe40003f25270 */
[----:B------:R-:W-:Y:S02]  /*0290*/  SHF.R.S32.HI R19, RZ, 0x1f, R18 ;  /* 0x0000001fff137819 */ /* 0x000fe40000011412 */
[----:B------:R-:W-:Y:S02]  /*02a0*/  IADD3 R38, R18, c[0x0][0x0], RZ ;  /* 0x0000000012267a10 */ /* 0x000fe40007ffe0ff */
[----:B------:R-:W-:-:S02]  /*02b0*/  ISETP.GE.AND.EX P2, PT, R19, c[0x0][0x174], PT, P2 ;  /* 0x00005d0013007a0c */ /* 0x000fc40003f46320 */
[----:B------:R-:W-:Y:S02]  /*02c0*/  P2R R42, PR, RZ, 0x20 ;  /* 0x00000020ff2a7803 */ /* 0x000fe40000000000 */
[----:B------:R-:W-:Y:S02]  /*02d0*/  ISETP.GE.U32.AND P3, PT, R38, c[0x0][0x170], PT ;  /* 0x00005c0026007a0c */ /* 0x000fe40003f66070 */
[----:B------:R-:W-:Y:S01]  /*02e0*/  SHF.R.S32.HI R39, RZ, 0x1f, R38 ;  /* 0x0000001fff277819 */ /* 0x000fe20000011426 */
[----:B------:R-:W3:Y:S03]  /*02f0*/  @!P1 LDG.E.64 R4, [R8.64] ;  /* 0x0000000608049981 */ /* 0x000ee6000c1e1b00 */
[----:B------:R-:W-:-:S03]  /*0300*/  ISETP.GE.AND.EX P3, PT, R39, c[0x0][0x174], PT, P3 ;  /* 0x00005d0027007a0c */ /* 0x000fc60003f66330 */
[----:B------:R-:W-:-:S04]  /*0310*/  @!P2 IMAD.WIDE.U32 R18, R2, c[0x0][0x170], R18 ;  /* 0x00005c000212aa25 */ /* 0x000fc800078e0012 */
[----:B------:R-:W-:Y:S01]  /*0320*/  @!P2 IMAD R7, R2, c[0x0][0x174], R19 ;  /* 0x00005d000207aa24 */ /* 0x000fe200078e0213 */
[----:B------:R-:W-:-:S04]  /*0330*/  @!P2 LEA R16, P4, R18, c[0x0][0x168], 0x3 ;  /* 0x00005a001210aa11 */ /* 0x000fc800078818ff */
[----:B------:R-:W-:Y:S01]  /*0340*/  @!P2 LEA.HI.X R17, R18, c[0x0][0x16c], R7, 0x3, P4 ;  /* 0x00005b001211aa11 */ /* 0x000fe200020f1c07 */
[----:B------:R-:W-:Y:S01]  /*0350*/  @!P3 IMAD.WIDE.U32 R20, R2, c[0x0][0x170], R38 ;  /* 0x00005c000214ba25 */ /* 0x000fe200078e0026 */
[----:B------:R-:W-:Y:S02]  /*0360*/  P2R R7, PR, RZ, 0x4 ;  /* 0x00000004ff077803 */ /* 0x000fe40000000000 */
[----:B------:R-:W-:Y:S01]  /*0370*/  ISETP.NE.AND P2, PT, R42, RZ, PT ;  /* 0x000000ff2a00720c */ /* 0x000fe20003f45270 */
[----:B------:R-:W-:Y:S01]  /*0380*/  @!P3 IMAD R19, R2, c[0x0][0x174], R21 ;  /* 0x00005d000213ba24 */ /* 0x000fe200078e0215 */
[----:B------:R-:W-:Y:S02]  /*0390*/  @!P3 LEA R18, P4, R20, c[0x0][0x168], 0x3 ;  /* 0x00005a001412ba11 */ /* 0x000fe400078818ff */
[----:B------:R-:W-:Y:S02]  /*03a0*/  IADD3 R38, R38, c[0x0][0x0], RZ ;  /* 0x0000000026267a10 */ /* 0x000fe40007ffe0ff */
[----:B------:R-:W-:-:S02]  /*03b0*/  @!P3 LEA.HI.X R19, R20, c[0x0][0x16c], R19, 0x3, P4 ;  /* 0x00005b001413ba11 */ /* 0x000fc400020f1c13 */
[----:B------:R-:W-:Y:S02]  /*03c0*/  ISETP.GE.U32.AND P4, PT, R38, c[0x0][0x170], PT ;  /* 0x00005c0026007a0c */ /* 0x000fe40003f86070 */
[----:B------:R-:W-:Y:S01]  /*03d0*/  SHF.R.S32.HI R39, RZ, 0x1f, R38 ;  /* 0x0000001fff277819 */ /* 0x000fe20000011426 */
[----:B------:R-:W4:Y:S03]  /*03e0*/  @!P3 LDG.E.64 R26, [R18.64] ;  /* 0x00000006121ab981 */ /* 0x000f26000c1e1b00 */
[----:B------:R-:W-:Y:S01]  /*03f0*/  ISETP.GE.AND.EX P4, PT, R39, c[0x0][0x174], PT, P4 ;  /* 0x00005d0027007a0c */ /* 0x000fe20003f86340 */
[----:B------:R-:W5:-:S12]  /*0400*/  @!P2 LDG.E.64 R32, [R12.64] ;  /* 0x000000060c20a981 */ /* 0x000f58000c1e1b00 */
[----:B------:R-:W-:Y:S01]  /*0410*/  @!P4 IMAD.WIDE.U32 R40, R2, c[0x0][0x170], R38 ;  /* 0x00005c000228ca25 */ /* 0x000fe200078e0026 */
[----:B------:R-:W-:-:S03]  /*0420*/  IADD3 R38, R38, c[0x0][0x0], RZ ;  /* 0x0000000026267a10 */ /* 0x000fc60007ffe0ff */
[----:B------:R-:W-:Y:S01]  /*0430*/  @!P4 IMAD R21, R2, c[0x0][0x174], R41 ;  /* 0x00005d000215ca24 */ /* 0x000fe200078e0229 */
[C---:B------:R-:W-:Y:S02]  /*0440*/  @!P4 LEA R20, P5, R40.reuse, c[0x0][0x168], 0x3 ;  /* 0x00005a002814ca11 */ /* 0x040fe400078a18ff */
[----:B------:R-:W-:Y:S02]  /*0450*/  SHF.R.S32.HI R39, RZ, 0x1f, R38 ;  /* 0x0000001fff277819 */ /* 0x000fe40000011426 */
[----:B------:R-:W-:Y:S02]  /*0460*/  @!P4 LEA.HI.X R21, R40, c[0x0][0x16c], R21, 0x3, P5 ;  /* 0x00005b002815ca11 */ /* 0x000fe400028f1c15 */
[----:B------:R-:W-:-:S03]  /*0470*/  ISETP.GE.U32.AND P5, PT, R38, c[0x0][0x170], PT ;  /* 0x00005c0026007a0c */ /* 0x000fc60003fa6070 */
[----:B------:R-:W4:Y:S01]  /*0480*/  @!P4 LDG.E.64 R24, [R20.64] ;  /* 0x000000061418c981 */ /* 0x000f22000c1e1b00 */
[----:B------:R-:W-:-:S04]  /*0490*/  ISETP.GE.AND.EX P6, PT, R39, c[0x0][0x174], PT, P5 ;  /* 0x00005d0027007a0c */ /* 0x000fc80003fc6350 */
[----:B------:R-:W-:-:S09]  /*04a0*/  P2R R0, PR, RZ, 0x40 ;  /* 0x00000040ff007803 */ /* 0x000fd20000000000 */
[----:B------:R-:W-:-:S04]  /*04b0*/  @!P6 IMAD.WIDE.U32 R38, R2, c[0x0][0x170], R38 ;  /* 0x00005c000226ea25 */ /* 0x000fc800078e0026 */
[----:B------:R-:W-:Y:S01]  /*04c0*/  @!P6 IMAD R39, R2, c[0x0][0x174], R39 ;  /* 0x00005d000227ea24 */ /* 0x000fe200078e0227 */
[----:B------:R-:W-:-:S04]  /*04d0*/  @!P6 LEA R40, P5, R38, c[0x0][0x168], 0x3 ;  /* 0x00005a002628ea11 */ /* 0x000fc800078a18ff */
[----:B------:R-:W-:Y:S01]  /*04e0*/  @!P6 LEA.HI.X R41, R38, c[0x0][0x16c], R39, 0x3, P5 ;  /* 0x00005b002629ea11 */ /* 0x000fe200028f1c27 */
[----:B------:R-:W-:-:S05]  /*04f0*/  IMAD.MOV.U32 R39, RZ, RZ, c[0x2][0x4] ;  /* 0x00800100ff277624 */ /* 0x000fca00078e00ff */
[----:B------:R-:W-:Y:S02]  /*0500*/  @!P1 LOP3.LUT R39, R39, 0x80000, RZ, 0xfc, !PT ;  /* 0x0008000027279812 */ /* 0x000fe400078efcff */
[----:B0-----:R-:W-:Y:S01]  /*0510*/  P2R R10, PR, RZ, 0x1 ;  /* 0x00000001ff0a7803 */ /* 0x001fe20000000000 */
[----:B---3--:R-:W0:Y:S01]  /*0520*/  @!P1 DSETP.MAX.AND P5, P6, R4, c[0x2][0x0], PT ;  /* 0x008000000400962a */ /* 0x008e220003eaf000 */
[----:B------:R-:W-:-:S05]  /*0530*/  @!P1 IMAD.MOV.U32 R38, RZ, RZ, R5 ;  /* 0x000000ffff269224 */ /* 0x000fca00078e0005 */
[----:B0-----:R-:W-:-:S04]  /*0540*/  @!P1 FSEL R38, R38, c[0x2][0x4], P5 ;  /* 0x0080010026269a08 */ /* 0x001fc80002800000 */
[----:B------:R-:W-:Y:S01]  /*0550*/  @!P1 SEL R45, R39, R38, P6 ;  /* 0x00000026272d9207 */ /* 0x000fe20003000000 */
[----:B------:R-:W-:-:S05]  /*0560*/  @!P1 IMAD.MOV.U32 R38, RZ, RZ, R4 ;  /* 0x000000ffff269224 */ /* 0x000fca00078e0004 */
[----:B------:R-:W-:Y:S01]  /*0570*/  @!P1 SEL R44, R38, c[0x2][0x0], P5 ;  /* 0x00800000262c9a07 */ /* 0x000fe20002800000 */
[----:B------:R-:W-:Y:S02]  /*0580*/  IMAD.MOV.U32 R38, RZ, RZ, -0x1 ;  /* 0xffffffffff267424 */ /* 0x000fe400078e00ff */
[----:B------:R-:W-:Y:S02]  /*0590*/  IMAD.MOV.U32 R39, RZ, RZ, -0x100001 ;  /* 0xffefffffff277424 */ /* 0x000fe400078e00ff */
[----:B------:R-:W-:Y:S02]  /*05a0*/  @!P1 IMAD.MOV.U32 R38, RZ, RZ, R44 ;  /* 0x000000ffff269224 */ /* 0x000fe400078e002c */
[----:B------:R-:W-:Y:S02]  /*05b0*/  @!P1 IMAD.MOV.U32 R39, RZ, RZ, R45 ;  /* 0x000000ffff279224 */ /* 0x000fe400078e002d */
[----:B--2---:R-:W-:Y:S02]  /*05c0*/  @!P0 IMAD.MOV.U32 R9, RZ, RZ, R34 ;  /* 0x000000ffff098224 */ /* 0x004fe400078e0022 */
[----:B------:R-:W-:-:S02]  /*05d0*/  @!P0 IMAD.MOV.U32 R8, RZ, RZ, R38 ;  /* 0x000000ffff088224 */ /* 0x000fc400078e0026 */
[----:B------:R-:W0:Y:S01]  /*05e0*/  @!P0 DSETP.MAX.AND P5, P6, R38, R34, PT ;  /* 0x000000222600822a */ /* 0x000e220003eaf000 */
[----:B------:R-:W-:-:S05]  /*05f0*/  ISETP.NE.AND P1, PT, R43, RZ, PT ;  /* 0x000000ff2b00720c */ /* 0x000fca0003f25270 */
[----:B0-----:R-:W-:Y:S01]  /*0600*/  @!P0 SEL R43, R8, R9, P5 ;  /* 0x00000009082b8207 */ /* 0x001fe20002800000 */
[----:B------:R-:W-:Y:S02]  /*0610*/  @!P0 IMAD.MOV.U32 R9, RZ, RZ, R35 ;  /* 0x000000ffff098224 */ /* 0x000fe400078e0023 */
[----:B------:R-:W-:-:S05]  /*0620*/  @!P0 IMAD.MOV.U32 R8, RZ, RZ, R39 ;  /* 0x000000ffff088224 */ /* 0x000fca00078e0027 */
[----:B------:R-:W-:Y:S01]  /*0630*/  @!P0 FSEL R8, R8, R9, P5 ;  /* 0x0000000908088208 */ /* 0x000fe20002800000 */
[----:B------:R-:W2:Y:S01]  /*0640*/  @!P1 LDG.E.64 R30, [R14.64] ;  /* 0x000000060e1e9981 */ /* 0x000ea2000c1e1b00 */
[----:B------:R-:W-:Y:S01]  /*0650*/  @!P0 LOP3.LUT R9, R9, 0x80000, RZ, 0xfc, !PT ;  /* 0x0008000009098812 */ /* 0x000fe200078efcff */
[----:B------:R-:W-:-:S03]  /*0660*/  @!P0 IMAD.MOV.U32 R38, RZ, RZ, R43 ;  /* 0x000000ffff268224 */ /* 0x000fc600078e002b */
[----:B------:R-:W-:Y:S01]  /*0670*/  @!P0 SEL R39, R9, R8, P6 ;  /* 0x0000000809278207 */ /* 0x000fe20003000000 */
[----:B-----5:R-:W-:Y:S01]  /*0680*/  @!P2 IMAD.MOV.U32 R9, RZ, RZ, R32 ;  /* 0x000000ffff09a224 */ /* 0x020fe200078e0020 */
[----:B------:R-:W-:-:S04]  /*0690*/  @!P2 MOV R8, R38 ;  /* 0x000000260008a202 */ /* 0x000fc80000000f00 */
[----:B------:R-:W0:-:S06]  /*06a0*/  @!P2 DSETP.MAX.AND P5, P6, R38, R32, PT ;  /* 0x000000202600a22a */ /* 0x000e0c0003eaf000 */
        /* <DEDUP_REMOVED lines=8> */
[----:B------:R-:W3:Y:S01]  /*0730*/  @!P2 LDG.E.64 R28, [R16.64] ;  /* 0x00000006101ca981 */ /* 0x000ee2000c1e1b00 */
[----:B------:R-:W-:-:S13]  /*0740*/  ISETP.NE.AND P0, PT, R0, RZ, PT ;  /* 0x000000ff0000720c */ /* 0x000fda0003f05270 */
[----:B------:R-:W5:Y:S01]  /*0750*/  @!P0 LDG.E.64 R22, [R40.64] ;  /* 0x0000000628168981 */ /* 0x000f62000c1e1b00 */
[----:B------:R-:W-:Y:S02]  /*0760*/  @!P1 IMAD.MOV.U32 R7, RZ, RZ, R38 ;  /* 0x000000ffff079224 */ /* 0x000fe400078e0026 */
[----:B----4-:R-:W-:Y:S01]  /*0770*/  @!P4 IMAD.MOV.U32 R12, RZ, RZ, R25 ;  /* 0x000000ffff0cc224 */ /* 0x010fe200078e0019 */
[----:B------:R-:W-:Y:S01]  /*0780*/  ULDC UR4, c[0x0][0x0] ;  /* 0x0000000000047ab9 */ /* 0x000fe20000000800 */
[----:B------:R-:W-:Y:S06]  /*0790*/  BAR.SYNC.DEFER_BLOCKING 0x0 ;  /* 0x0000000000007b1d */ /* 0x000fec0000010000 */
[----:B--2---:R-:W0:Y:S01]  /*07a0*/  @!P1 DSETP.MAX.AND P5, P6, R38, R30, PT ;  /* 0x0000001e2600922a */ /* 0x004e220003eaf000 */
        /* <DEDUP_REMOVED lines=9> */
[----:B---3--:R-:W0:Y:S01]  /*0840*/  @!P2 DSETP.MAX.AND P5, P6, R38, R28, PT ;  /* 0x0000001c2600a22a */ /* 0x008e220003eaf000 */
        /* <DEDUP_REMOVED lines=20> */
[----:B------:R-:W0:-:S06]  /*0990*/  @!P4 DSETP.MAX.AND P5, P6, R38, R24, PT ;  /* 0x000000182600c22a */ /* 0x000e0c0003eaf000 */
[----:B0-----:R-:W-:Y:S01]  /*09a0*/  @!P4 SEL R9, R7, R8, P5 ;  /* 0x000000080709c207 */ /* 0x001fe20002800000 */
[----:B------:R-:W-:Y:S01]  /*09b0*/  @!P4 IMAD.MOV.U32 R7, RZ, RZ, R39 ;  /* 0x000000ffff07c224 */ /* 0x000fe200078e0027 */
[----:B------:R-:W-:-:S04]  /*09c0*/  @!P4 LOP3.LUT R8, R12, 0x80000, RZ, 0xfc, !PT ;  /* 0x000800000c08c812 */ /* 0x000fc800078efcff */
[----:B------:R-:W-:Y:S01]  /*09d0*/  @!P4 FSEL R7, R7, R12, P5 ;  /* 0x0000000c0707c208 */ /* 0x000fe20002800000 */
[----:B------:R-:W-:-:S03]  /*09e0*/  @!P4 IMAD.MOV.U32 R38, RZ, RZ, R9 ;  /* 0x000000ffff26c224 */ /* 0x000fc600078e0009 */
[----:B------:R-:W-:Y:S01]  /*09f0*/  @!P4 SEL R39, R8, R7, P6 ;  /* 0x000000070827c207 */ /* 0x000fe20003000000 */
[----:B-----5:R-:W-:Y:S02]  /*0a00*/  @!P0 IMAD.MOV.U32 R12, RZ, RZ, R22 ;  /* 0x000000ffff0c8224 */ /* 0x020fe400078e0016 */
[----:B------:R-:W-:-:S03]  /*0a10*/  @!P0 IMAD.MOV.U32 R7, RZ, RZ, R38 ;  /* 0x000000ffff078224 */ /* 0x000fc600078e0026 */
[----:B------:R-:W0:Y:S01]  /*0a20*/  @!P0 DSETP.MAX.AND P5, P6, R38, R22, PT ;  /* 0x000000162600822a */ /* 0x000e220003eaf000 */
[----:B------:R-:W-:Y:S02]  /*0a30*/  @!P0 IMAD.MOV.U32 R11, RZ, RZ, R23 ;  /* 0x000000ffff0b8224 */ /* 0x000fe400078e0017 */
[----:B------:R-:W-:-:S03]  /*0a40*/  @!P0 IMAD.MOV.U32 R8, RZ, RZ, R39 ;  /* 0x000000ffff088224 */ /* 0x000fc600078e0027 */
[----:B0-----:R-:W-:Y:S02]  /*0a50*/  @!P0 SEL R38, R7, R12, P5 ;  /* 0x0000000c07268207 */ /* 0x001fe40002800000 */
[----:B------:R-:W-:Y:S02]  /*0a60*/  @!P0 FSEL R7, R8, R11, P5 ;  /* 0x0000000b08078208 */ /* 0x000fe40002800000 */
[----:B------:R-:W-:-:S13]  /*0a70*/  ISETP.NE.AND P5, PT, R0, RZ, PT ;  /* 0x000000ff0000720c */ /* 0x000fda0003fa5270 */
[----:B------:R-:W-:-:S04]  /*0a80*/  @!P5 LOP3.LUT R8, R11, 0x80000, RZ, 0xfc, !PT ;  /* 0x000800000b08d812 */ /* 0x000fc800078efcff */
[----:B------:R-:W-:Y:S02]  /*0a90*/  @!P5 SEL R39, R8, R7, P6 ;  /* 0x000000070827d207 */ /* 0x000fe40003000000 */
        /* <DEDUP_REMOVED lines=24> */
[----:B------:R-:W-:-:S04]  /*0c20*/  LEA.HI R7, R7, R6, RZ, 0x5 ;  /* 0x0000000607077211 */ /* 0x000fc800078f28ff */
[----:B------:R-:W-:-:S04]  /*0c30*/  LOP3.LUT R17, R7, 0xffffffe0, RZ, 0xc0, !PT ;  /* 0xffffffe007117812 */ /* 0x000fc800078ec0ff */
[----:B------:R-:W-:Y:S01]  /*0c40*/  IADD3 R17, -R17, R6, RZ ;  /* 0x0000000611117210 */ /* 0x000fe20007ffe1ff */
[----:B0-----:R-:W0:-:S06]  /*0c50*/  DSETP.GEU.AND P5, PT, R10, R8, PT ;  /* 0x000000080a00722a */ /* 0x001e0c0003fae000 */
[----:B0-----:R-:W-:Y:S02]  /*0c60*/  FSEL R8, R8, R10, !P5 ;  /* 0x0000000a08087208 */ /* 0x001fe40006800000 */
[----:B------:R-:W-:Y:S02]  /*0c70*/  FSEL R9, R9, R11, !P5 ;  /* 0x0000000b09097208 */ /* 0x000fe40006800000 */
[----:B------:R-:W-:Y:S01]  /*0c80*/  ISETP.NE.AND P5, PT, R17, RZ, PT ;  /* 0x000000ff1100720c */ /* 0x000fe20003fa5270 */
[----:B------:R-:W-:-:S12]  /*0c90*/  USHF.R.U32.HI UR4, URZ, 0x5, UR4 ;  /* 0x000000053f047899 */ /* 0x000fd80008011604 */
[----:B------:R-:W-:-:S05]  /*0ca0*/  @!P5 SHF.R.S32.HI R7, RZ, 0x5, R7 ;  /* 0x00000005ff07d819 */ /* 0x000fca0000011407 */
[----:B------:R0:W-:Y:S04]  /*0cb0*/  @!P5 STS.64 [R7.X8], R8 ;  /* 0x000000080700d388 */ /* 0x0001e80000008a00 */
[----:B------:R-:W-:Y:S01]  /*0cc0*/  BAR.SYNC.DEFER_BLOCKING 0x0 ;  /* 0x0000000000007b1d */ /* 0x000fe20000010000 */
[C---:B------:R-:W-:Y:S01]  /*0cd0*/  ISETP.GE.AND P6, PT, R6.reuse, UR4, PT ;  /* 0x0000000406007c0c */ /* 0x040fe2000bfc6270 */
[----:B------:R-:W-:Y:S02]  /*0ce0*/  IMAD.MOV.U32 R12, RZ, RZ, -0x1 ;  /* 0xffffffffff0c7424 */ /* 0x000fe400078e00ff */
[----:B------:R-:W-:Y:S01]  /*0cf0*/  IMAD.MOV.U32 R13, RZ, RZ, -0x100001 ;  /* 0xffefffffff0d7424 */ /* 0x000fe200078e00ff */
[----:B------:R-:W-:Y:S02]  /*0d00*/  IADD3 R6, R6, 0x1f, RZ ;  /* 0x0000001f06067810 */ /* 0x000fe40007ffe0ff */
[----:B------:R-:W-:Y:S01]  /*0d10*/  P2R R18, PR, RZ, 0x40 ;  /* 0x00000040ff127803 */ /* 0x000fe20000000000 */
[----:B------:R-:W-:Y:S06]  /*0d20*/  BSSY B0, `(.L_x_8053) ;  /* 0x0000021000007945 */ /* 0x000fec0003800000 */
[----:B------:R0:W1:Y:S01]  /*0d30*/  @!P6 LDS.64 R12, [R17.X8] ;  /* 0x00000000110ce984 */ /* 0x0000620000008a00 */
[----:B------:R-:W-:-:S13]  /*0d40*/  ISETP.GT.U32.AND P6, PT, R6, 0x3e, PT ;  /* 0x0000003e0600780c */ /* 0x000fda0003fc4070 */
[----:B------:R-:W-:Y:S05]  /*0d50*/  @P6 BRA `(.L_x_8054) ;  /* 0x000001d000006947 */ /* 0x000fea0003800000 */
[----:B0-----:R-:W-:Y:S05]  /*0d60*/  BRA.DIV ~URZ, `(.L_x_8055) ;  /* 0x00003f627f007947 */ /* 0x001fea000b800000 */
[----:B-1----:R0:W1:Y:S02]  /*0d70*/  SHFL.DOWN PT, R15, R13, 0x10, 0x1f ;  /* 0x0a001f000d0f7f89 */ /* 0x00206400000e0000 */
.L_x_8139:
        /* <DEDUP_REMOVED lines=23> */
.L_x_8140:
[----:B-1----:R-:W-:-:S06]  /*0ef0*/  IMAD.MOV.U32 R7, RZ, RZ, R15 ;  /* 0x000000ffff077224 */ /* 0x002fcc00078e000f */
[----:B--2---:R-:W1:-:S06]  /*0f00*/  DSETP.GEU.AND P5, PT, R12, R6, PT ;  /* 0x000000060c00722a */ /* 0x004e4c0003fae000 */
[----:B01----:R-:W-:Y:S02]  /*0f10*/  FSEL R12, R6, R12, !P5 ;  /* 0x0000000c060c7208 */ /* 0x003fe40006800000 */
[----:B------:R-:W-:Y:S02]  /*0f20*/  FSEL R13, R15, R13, !P5 ;  /* 0x0000000d0f0d7208 */ /* 0x000fe40006800000 */
.L_x_8054:
[----:B0-----:R-:W-:Y:S05]  /*0f30*/  BSYNC B0 ;  /* 0x0000000000007941 */ /* 0x001fea0003800000 */
.L_x_8053:
[----:B------:R-:W0:Y:S01]  /*0f40*/  S2R R6, SR_TID.X ;  /* 0x0000000000067919 */ /* 0x000e220000002100 */
[----:B------:R-:W-:Y:S01]  /*0f50*/  WARPSYNC 0xffffffff ;  /* 0xffffffff00007948 */ /* 0x000fe20003800000 */
[----:B0-----:R-:W-:-:S04]  /*0f60*/  ISETP.NE.AND P5, PT, R6, RZ, PT ;  /* 0x000000ff0600720c */ /* 0x001fc80003fa5270 */
[----:B------:R-:W-:-:S09]  /*0f70*/  P2R R7, PR, RZ, 0x20 ;  /* 0x00000020ff077803 */ /* 0x000fd20000000000 */
[----:B-1----:R0:W-:Y:S02]  /*0f80*/  @!P5 STS.64 [RZ], R12 ;  /* 0x0000000cff00d388 */ /* 0x0021e40000000a00 */
[----:B------:R-:W-:Y:S01]  /*0f90*/  BAR.SYNC.DEFER_BLOCKING 0x0 ;  /* 0x0000000000007b1d */ /* 0x000fe20000010000 */
[----:B------:R-:W-:Y:S01]  /*0fa0*/  ISETP.NE.AND P5, PT, R3, RZ, PT ;  /* 0x000000ff0300720c */ /* 0x000fe20003fa5270 */
[----:B------:R-:W-:-:S04]  /*0fb0*/  CS2R R40, SRZ ;  /* 0x0000000000287805 */ /* 0x000fc8000001ff00 */
[----:B------:R-:W-:Y:S01]  /*0fc0*/  BSSY B0, `(.L_x_8057) ;  /* 0x000002a000007945 */ /* 0x000fe20003800000 */
[----:B------:R-:W1:Y:S07]  /*0fd0*/  LDS.64 R20, [RZ] ;  /* 0x00000000ff147984 */ /* 0x000e6e0000000a00 */
[----:B------:R-:W-:Y:S05]  /*0fe0*/  @P5 BRA `(.L_x_8058) ;  /* 0x0000027000005947 */ /* 0x000fea0003800000 */
[----:B-1----:R-:W1:Y:S01]  /*0ff0*/  DADD R10, R4, -R20 ;  /* 0x00000000040a7229 */ /* 0x002e620000000814 */
[----:B------:R-:W-:Y:S01]  /*1000*/  IMAD.MOV.U32 R8, RZ, RZ, 0x652b82fe ;  /* 0x652b82feff087424 */ /* 0x000fe200078e00ff */
[----:B------:R-:W-:Y:S01]  /*1010*/  BSSY B1, `(.L_x_8059) ;  /* 0x0000023000017945 */ /* 0x000fe20003800000 */
[----:B------:R-:W-:-:S02]  /*1020*/  IMAD.MOV.U32 R9, RZ, RZ, 0x3ff71547 ;  /* 0x3ff71547ff097424 */ /* 0x000fc400078e00ff */
        /* <DEDUP_REMOVED lines=33> */
.L_x_8060:
[----:B------:R-:W-:Y:S05]  /*1240*/  BSYNC B1 ;  /* 0x0000000000017941 */ /* 0x000fea0003800000 */
.L_x_8059:
[----:B-1----:R-:W1:-:S06]  /*1250*/  DADD R40, RZ, R40 ;  /* 0x00000000ff287229 */ /* 0x002e4c0000000028 */
.L_x_8058:
[----:B------:R-:W-:Y:S05]  /*1260*/  BSYNC B0 ;  /* 0x0000000000007941 */ /* 0x000fea0003800000 */
.L_x_8057:
[----:B------:R-:W-:Y:S01]  /*1270*/  BSSY B0, `(.L_x_8061) ;  /* 0x0000029000007945 */ /* 0x000fe20003800000 */
[----:B------:R-:W-:Y:S05]  /*1280*/  @P0 BRA `(.L_x_8062) ;  /* 0x0000027000000947 */ /* 0x000fea0003800000 */
[----:B-1----:R-:W1:Y:S01]  /*1290*/  DADD R38, R34, -R20 ;  /* 0x0000000022267229 */ /* 0x002e620000000814 */
[----:B0-----:R-:W-:Y:S01]  /*12a0*/  MOV R8, 0x652b82fe ;  /* 0x652b82fe00087802 */ /* 0x001fe20000000f00 */
[----:B------:R-:W-:Y:S01]  /*12b0*/  IMAD.MOV.U32 R9, RZ, RZ, 0x3ff71547 ;  /* 0x3ff71547ff097424 */ /* 0x000fe200078e00ff */
[----:B------:R-:W-:Y:S01]  /*12c0*/  BSSY B1, `(.L_x_8063) ;  /* 0x0000022000017945 */ /* 0x000fe20003800000 */
[----:B------:R-:W-:Y:S02]  /*12d0*/  IMAD.MOV.U32 R14, RZ, RZ, 0x69ce2bdf ;  /* 0x69ce2bdfff0e7424 */ /* 0x000fe400078e00ff */
[----:B------:R-:W-:Y:S02]  /*12e0*/  IMAD.MOV.U32 R15, RZ, RZ, 0x3e5ade15 ;  /* 0x3e5ade15ff0f7424 */ /* 0x000fe400078e00ff */
[----:B-1----:R-:W0:Y:S02]  /*12f0*/  DFMA R8, R38, R8, 6.75539944105574400000e+15 ;  /* 0x433800002608742b */ /* 0x002e240000000008 */
        /* <DEDUP_REMOVED lines=30> */
.L_x_8064:
[----:B------:R-:W-:Y:S05]  /*14e0*/  BSYNC B1 ;  /* 0x0000000000017941 */ /* 0x000fea0003800000 */
.L_x_8063:
[----:B-1----:R1:W2:-:S06]  /*14f0*/  DADD R40, R40, R10 ;  /* 0x0000000028287229 */ /* 0x00228c000000000a */
.L_x_8062:
[----:B------:R-:W-:Y:S05]  /*1500*/  BSYNC B0 ;  /* 0x0000000000007941 */ /* 0x000fea0003800000 */
.L_x_8061:
[----:B------:R-:W-:Y:S01]  /*1510*/  ISETP.NE.AND P5, PT, R42, RZ, PT ;  /* 0x000000ff2a00720c */ /* 0x000fe20003fa5270 */
[----:B------:R-:W-:-:S12]  /*1520*/  BSSY B0, `(.L_x_8065) ;  /* 0x0000029000007945 */ /* 0x000fd80003800000 */
[----:B------:R-:W-:Y:S05]  /*1530*/  @P5 BRA `(.L_x_8066) ;  /* 0x0000027000005947 */ /* 0x000fea0003800000 */
[----:B-1----:R-:W1:Y:S01]  /*1540*/  DADD R38, R32, -R20 ;  /* 0x0000000020267229 */ /* 0x002e620000000814 */
[----:B0-----:R-:W-:Y:S01]  /*1550*/  IMAD.MOV.U32 R8, RZ, RZ, 0x652b82fe ;  /* 0x652b82feff087424 */ /* 0x001fe200078e00ff */
[----:B------:R-:W-:Y:S01]  /*1560*/  BSSY B1, `(.L_x_8067) ;  /* 0x0000023000017945 */ /* 0x000fe20003800000 */
        /* <DEDUP_REMOVED lines=34> */
.L_x_8068:
[----:B------:R-:W-:Y:S05]  /*1790*/  BSYNC B1 ;  /* 0x0000000000017941 */ /* 0x000fea0003800000 */
.L_x_8067:
[----:B-12---:R1:W2:-:S06]  /*17a0*/  DADD R40, R40, R10 ;  /* 0x0000000028287229 */ /* 0x00628c000000000a */
.L_x_8066:
[----:B------:R-:W-:Y:S05]  /*17b0*/  BSYNC B0 ;  /* 0x0000000000007941 */ /* 0x000fea0003800000 */
.L_x_8065:
[----:B------:R-:W-:Y:S01]  /*17c0*/  BSSY B0, `(.L_x_8069) ;  /* 0x0000029000007945 */ /* 0x000fe20003800000 */
        /* <DEDUP_REMOVED lines=38> */
.L_x_8072:
[----:B------:R-:W-:Y:S05]  /*1a30*/  BSYNC B1 ;  /* 0x0000000000017941 */ /* 0x000fea0003800000 */
.L_x_8071:
[----:B-12---:R1:W2:-:S06]  /*1a40*/  DADD R40, R40, R10 ;  /* 0x0000000028287229 */ /* 0x00628c000000000a */
.L_x_8070:
[----:B------:R-:W-:Y:S05]  /*1a50*/  BSYNC B0 ;  /* 0x0000000000007941 */ /* 0x000fea0003800000 */
.L_x_8069:
[----:B------:R-:W-:Y:S01]  /*1a60*/  BSSY B0, `(.L_x_8073) ;  /* 0x0000029000007945 */ /* 0x000fe20003800000 */
[----:B------:R-:W-:Y:S05]  /*1a70*/  @P2 BRA `(.L_x_8074) ;  /* 0x0000027000002947 */ /* 0x000fea0003800000 */
[----:B-1----:R-:W1:Y:S01]  /*1a80*/  DADD R38, R28, -R20 ;  /* 0x000000001c267229 */ /* 0x002e620000000814 */
[----:B0-----:R-:W-:Y:S01]  /*1a90*/  IMAD.MOV.U32 R8, RZ, RZ, 0x652b82fe ;  /* 0x652b82feff087424 */ /* 0x001fe200078e00ff */
[----:B------:R-:W-:Y:S01]  /*1aa0*/  MOV R9, 0x3ff71547 ;  /* 0x3ff7154700097802 */ /* 0x000fe20000000f00 */
[----:B------:R-:W-:Y:S01]  /*1ab0*/  IMAD.MOV.U32 R14, RZ, RZ, 0x69ce2bdf ;  /* 0x69ce2bdfff0e7424 */ /* 0x000fe200078e00ff */
[----:B------:R-:W-:Y:S01]  /*1ac0*/  BSSY B1, `(.L_x_8075) ;  /* 0x0000021000017945 */ /* 0x000fe20003800000 */
[----:B------:R-:W-:-:S03]  /*1ad0*/  IMAD.MOV.U32 R15, RZ, RZ, 0x3e5ade15 ;  /* 0x3e5ade15ff0f7424 */ /* 0x000fc600078e00ff */
        /* <DEDUP_REMOVED lines=31> */
.L_x_8076:
[----:B------:R-:W-:Y:S05]  /*1cd0*/  BSYNC B1 ;  /* 0x0000000000017941 */ /* 0x000fea0003800000 */
.L_x_8075:
[----:B-12---:R1:W2:-:S06]  /*1ce0*/  DADD R40, R40, R10 ;  /* 0x0000000028287229 */ /* 0x00628c000000000a */
.L_x_8074:
[----:B------:R-:W-:Y:S05]  /*1cf0*/  BSYNC B0 ;  /* 0x0000000000007941 */ /* 0x000fea0003800000 */
.L_x_8073:
        /* <DEDUP_REMOVED lines=39> */
.L_x_8080:
[----:B------:R-:W-:Y:S05]  /*1f70*/  BSYNC B1 ;  /* 0x0000000000017941 */ /* 0x000fea0003800000 */
.L_x_8079:
[----:B-12---:R1:W2:-:S06]  /*1f80*/  DADD R40, R40, R10 ;  /* 0x0000000028287229 */ /* 0x00628c000000000a */
.L_x_8078:
[----:B------:R-:W-:Y:S05]  /*1f90*/  BSYNC B0 ;  /* 0x0000000000007941 */ /* 0x000fea0003800000 */
.L_x_8077:
        /* <DEDUP_REMOVED lines=39> */
.L_x_8084:
[----:B------:R-:W-:Y:S05]  /*2210*/  BSYNC B1 ;  /* 0x0000000000017941 */ /* 0x000fea0003800000 */
.L_x_8083:
[----:B-12---:R1:W2:-:S06]  /*2220*/  DADD R40, R40, R10 ;  /* 0x0000000028287229 */ /* 0x00628c000000000a */
.L_x_8082:
[----:B------:R-:W-:Y:S05]  /*2230*/  BSYNC B0 ;  /* 0x0000000000007941 */ /* 0x000fea0003800000 */
.L_x_8081:
[----:B------:R-:W-:Y:S01]  /*2240*/  ISETP.NE.AND P5, PT, R0, RZ, PT ;  /* 0x000000ff0000720c */ /* 0x000fe20003fa5270 */
[----:B------:R-:W-:-:S12]  /*2250*/  BSSY B0, `(.L_x_8085) ;  /* 0x0000029000007945 */ /* 0x000fd80003800000 */
[----:B------:R-:W-:Y:S05]  /*2260*/  @P5 BRA `(.L_x_8086) ;  /* 0x0000027000005947 */ /* 0x000fea0003800000 */
[----:B01----:R-:W0:Y:S01]  /*2270*/  DADD R8, R22, -R20 ;  /* 0x0000000016087229 */ /* 0x003e220000000814 */
        /* <DEDUP_REMOVED lines=36> */
.L_x_8088:
[----:B------:R-:W-:Y:S05]  /*24c0*/  BSYNC B1 ;  /* 0x0000000000017941 */ /* 0x000fea0003800000 */
.L_x_8087:
[----:B-12---:R1:W2:-:S06]  /*24d0*/  DADD R40, R40, R12 ;  /* 0x0000000028287229 */ /* 0x00628c000000000c */
.L_x_8086:
[----:B------:R-:W-:Y:S05]  /*24e0*/  BSYNC B0 ;  /* 0x0000000000007941 */ /* 0x000fea0003800000 */
.L_x_8085:
[----:B012---:R-:W-:Y:S04]  /*24f0*/  SHFL.DOWN PT, R9, R41, 0x10, 0x1f ;  /* 0x0a001f0029097f89 */ /* 0x007fe800000e0000 */
[----:B------:R-:W-:Y:S01]  /*2500*/  BAR.SYNC.DEFER_BLOCKING 0x0 ;  /* 0x0000000000007b1d */ /* 0x000fe20000010000 */
[----:B------:R-:W-:-:S05]  /*2510*/  ISETP.NE.AND P5, PT, R17, RZ, PT ;  /* 0x000000ff1100720c */ /* 0x000fca0003fa5270 */
[----:B------:R-:W0:Y:S01]  /*2520*/  SHFL.DOWN PT, R8, R40, 0x10, 0x1f ;  /* 0x0a001f0028087f89 */ /* 0x000e2200000e0000 */
[----:B------:R-:W-:Y:S07]  /*2530*/  BSSY B0, `(.L_x_8089) ;  /* 0x000002a000007945 */ /* 0x000fee0003800000 */
[----:B------:R-:W-:-:S04]  /*2540*/  @!P5 SHF.R.S32.HI R7, RZ, 0x1f, R6 ;  /* 0x0000001fff07d819 */ /* 0x000fc80000011406 */
[----:B------:R-:W-:-:S04]  /*2550*/  @!P5 LEA.HI R7, R7, R6, RZ, 0x5 ;  /* 0x000000060707d211 */ /* 0x000fc800078f28ff */
[----:B------:R-:W-:Y:S01]  /*2560*/  @!P5 SHF.R.S32.HI R7, RZ, 0x5, R7 ;  /* 0x00000005ff07d819 */ /* 0x000fe20000011407 */
        /* <DEDUP_REMOVED lines=15> */
[----:B------:R-:W-:Y:S01]  /*2660*/  BAR.SYNC.DEFER_BLOCKING 0x0 ;  /* 0x0000000000007b1d */ /* 0x000fe20000010000 */
[----:B------:R-:W-:-:S13]  /*2670*/  ISETP.NE.AND P5, PT, R18, RZ, PT ;  /* 0x000000ff1200720c */ /* 0x000fda0003fa5270 */
[----:B------:R0:W1:Y:S01]  /*2680*/  @!P5 LDS.64 R12, [R17.X8] ;  /* 0x00000000110cd984 */ /* 0x0000620000008a00 */
[----:B------:R-:W-:Y:S05]  /*2690*/  @P6 BRA `(.L_x_8090) ;  /* 0x0000013000006947 */ /* 0x000fea0003800000 */
[----:B------:R-:W-:Y:S05]  /*26a0*/  BRA.DIV ~URZ, `(.L_x_8091) ;  /* 0x00002b627f007947 */ /* 0x000fea000b800000 */
[----:B-1----:R1:W2:Y:S02]  /*26b0*/  SHFL.DOWN PT, R15, R13, 0x10, 0x1f ;  /* 0x0a001f000d0f7f89 */ /* 0x0022a400000e0000 */
.L_x_8141:
[----:B------:R-:W-:Y:S05]  /*26c0*/  BRA.DIV ~URZ, `(.L_x_8092) ;  /* 0x00002bc27f007947 */ /* 0x000fea000b800000 */
[----:B------:R-:W3:Y:S01]  /*26d0*/  SHFL.DOWN PT, R8, R12, 0x10, 0x1f ;  /* 0x0a001f000c087f89 */ /* 0x000ee200000e0000 */
[----:B--2---:R-:W-:-:S06]  /*26e0*/  IMAD.MOV.U32 R9, RZ, RZ, R15 ;  /* 0x000000ffff097224 */ /* 0x004fcc00078e000f */
[----:B---3--:R-:W2:-:S07]  /*26f0*/  DADD R8, R12, R8 ;  /* 0x000000000c087229 */ /* 0x008e8e0000000008 */
[----:B--2---:R-:W-:Y:S04]  /*2700*/  SHFL.DOWN PT, R11, R9, 0x8, 0x1f ;  /* 0x09001f00090b7f89 */ /* 0x004fe800000e0000 */
[----:B------:R-:W2:Y:S02]  /*2710*/  SHFL.DOWN PT, R10, R8, 0x8, 0x1f ;  /* 0x09001f00080a7f89 */ /* 0x000ea400000e0000 */
[----:B--2---:R-:W2:-:S07]  /*2720*/  DADD R10, R8, R10 ;  /* 0x00000000080a7229 */ /* 0x004e8e000000000a */
[----:B--2---:R-:W-:Y:S04]  /*2730*/  SHFL.DOWN PT, R15, R11, 0x4, 0x1f ;  /* 0x08801f000b0f7f89 */ /* 0x004fe800000e0000 */
[----:B------:R-:W2:Y:S02]  /*2740*/  SHFL.DOWN PT, R14, R10, 0x4, 0x1f ;  /* 0x08801f000a0e7f89 */ /* 0x000ea400000e0000 */
[----:B--2---:R-:W2:-:S07]  /*2750*/  DADD R14, R10, R14 ;  /* 0x000000000a0e7229 */ /* 0x004e8e000000000e */
[----:B0-2---:R-:W-:Y:S04]  /*2760*/  SHFL.DOWN PT, R17, R15, 0x2, 0x1f ;  /* 0x08401f000f117f89 */ /* 0x005fe800000e0000 */
[----:B------:R-:W0:Y:S02]  /*2770*/  SHFL.DOWN PT, R16, R14, 0x2, 0x1f ;  /* 0x08401f000e107f89 */ /* 0x000e2400000e0000 */
[----:B01----:R-:W0:-:S07]  /*2780*/  DADD R12, R14, R16 ;  /* 0x000000000e0c7229 */ /* 0x003e0e0000000010 */
[----:B0-----:R0:W1:Y:S04]  /*2790*/  SHFL.DOWN PT, R17, R13, 0x1, 0x1f ;  /* 0x08201f000d117f89 */ /* 0x00106800000e0000 */
[----:B------:R0:W2:Y:S02]  /*27a0*/  SHFL.DOWN PT, R8, R12, 0x1, 0x1f ;  /* 0x08201f000c087f89 */ /* 0x0000a400000e0000 */
.L_x_8142:
[----:B-1----:R-:W-:-:S06]  /*27b0*/  IMAD.MOV.U32 R9, RZ, RZ, R17 ;  /* 0x000000ffff097224 */ /* 0x002fcc00078e0011 */
[----:B0-2---:R0:W1:-:S06]  /*27c0*/  DADD R12, R8, R12 ;  /* 0x00000000080c7229 */ /* 0x00504c000000000c */
.L_x_8090:
[----:B------:R-:W-:Y:S05]  /*27d0*/  BSYNC B0 ;  /* 0x0000000000007941 */ /* 0x000fea0003800000 */
.L_x_8089:
[----:B------:R-:W-:Y:S01]  /*27e0*/  ISETP.NE.AND P5, PT, R6, RZ, PT ;  /* 0x000000ff0600720c */ /* 0x000fe20003fa5270 */
[----:B------:R-:W-:-:S12]  /*27f0*/  WARPSYNC 0xffffffff ;  /* 0xffffffff00007948 */ /* 0x000fd80003800000 */
[----:B-1----:R1:W-:Y:S02]  /*2800*/  @!P5 STS.64 [RZ], R12 ;  /* 0x0000000cff00d388 */ /* 0x0023e40000000a00 */
[----:B------:R-:W-:Y:S01]  /*2810*/  BAR.SYNC.DEFER_BLOCKING 0x0 ;  /* 0x0000000000007b1d */ /* 0x000fe20000010000 */
[----:B------:R-:W-:-:S05]  /*2820*/  ISETP.NE.AND P5, PT, R3, RZ, PT ;  /* 0x000000ff0300720c */ /* 0x000fca0003fa5270 */
[----:B------:R-:W-:Y:S01]  /*2830*/  BSSY B1, `(.L_x_8093) ;  /* 0x0000046000017945 */ /* 0x000fe20003800000 */
[----:B------:R-:W2:Y:S07]  /*2840*/  LDS.64 R18, [RZ] ;  /* 0x00000000ff127984 */ /* 0x000eae0000000a00 */
[----:B------:R-:W-:Y:S05]  /*2850*/  @P5 BRA `(.L_x_8094) ;  /* 0x0000043000005947 */ /* 0x000fea0003800000 */
[----:B------:R-:W3:Y:S01]  /*2860*/  S2R R6, SR_TID.X ;  /* 0x0000000000067919 */ /* 0x000ee20000002100 */
[----:B------:R-:W4:Y:S01]  /*2870*/  DADD R4, R4, -R20 ;  /* 0x0000000004047229 */ /* 0x000f220000000814 */
[----:B-1----:R-:W-:Y:S01]  /*2880*/  IMAD.MOV.U32 R12, RZ, RZ, 0x69ce2bdf ;  /* 0x69ce2bdfff0c7424 */ /* 0x002fe200078e00ff */
[----:B------:R-:W-:Y:S01]  /*2890*/  BSSY B0, `(.L_x_8095) ;  /* 0x000002f000007945 */ /* 0x000fe20003800000 */
[----:B------:R-:W-:Y:S01]  /*28a0*/  IMAD.MOV.U32 R13, RZ, RZ, 0x3e5ade15 ;  /* 0x3e5ade15ff0d7424 */ /* 0x000fe200078e00ff */
[----:B0--3--:R-:W-:-:S05]  /*28b0*/  SHF.R.S32.HI R7, RZ, 0x1f, R6 ;  /* 0x0000001fff077819 */ /* 0x009fca0000011406 */
[----:B------:R-:W-:-:S04]  /*28c0*/  IMAD.WIDE.U32 R6, R2, c[0x0][0x170], R6 ;  /* 0x00005c0002067a25 */ /* 0x000fc800078e0006 */
[----:B------:R-:W-:Y:S01]  /*28d0*/  IMAD R3, R2, c[0x0][0x174], R7 ;  /* 0x00005d0002037a24 */ /* 0x000fe200078e0207 */
[----:B------:R-:W-:Y:S01]  /*28e0*/  LEA R16, P5, R6, c[0x0][0x160], 0x3 ;  /* 0x0000580006107a11 */ /* 0x000fe200078a18ff */
[----:B------:R-:W-:-:S03]  /*28f0*/  IMAD.MOV.U32 R7, RZ, RZ, 0x3ff71547 ;  /* 0x3ff71547ff077424 */ /* 0x000fc600078e00ff */
[----:B------:R-:W-:Y:S01]  /*2900*/  LEA.HI.X R17, R6, c[0x0][0x164], R3, 0x3, P5 ;  /* 0x0000590006117a11 */ /* 0x000fe200028f1c03 */
[----:B------:R-:W-:Y:S01]  /*2910*/  IMAD.MOV.U32 R6, RZ, RZ, 0x652b82fe ;  /* 0x652b82feff067424 */ /* 0x000fe200078e00ff */
[----:B----4-:R-:W-:-:S05]  /*2920*/  FSETP.GEU.FTZ.AND P5, PT, |R5|, 4.1917929649353027344, PT ;  /* 0x4086232b0500780b */ /* 0x010fca0003fbe200 */
[----:B------:R-:W0:-:S06]  /*2930*/  DFMA R6, R4, R6, 6.75539944105574400000e+15 ;  /* 0x433800000406742b */ /* 0x000e0c0000000006 */
[----:B0-----:R-:W0:-:S06]  /*2940*/  DADD R8, R6, -6.75539944105574400000e+15 ;  /* 0xc338000006087429 */ /* 0x001e0c0000000000 */
[----:B0-----:R-:W0:-:S06]  /*2950*/  DFMA R10, R8, c[0x2][0x8], R4 ;  /* 0x00800200080a7a2b */ /* 0x001e0c0000000004 */
[----:B0-----:R0:W1:Y:S02]  /*2960*/  DFMA R8, R8, c[0x2][0x10], R10 ;  /* 0x0080040008087a2b */ /* 0x001064000000000a */
[----:B0-----:R-:W-:Y:S02]  /*2970*/  IMAD.MOV.U32 R10, RZ, RZ, 0x1 ;  /* 0x00000001ff0a7424 */ /* 0x001fe400078e00ff */
[----:B--2---:R-:W0:Y:S02]  /*2980*/  MUFU.RCP64H R11, R19 ;  /* 0x00000013000b7308 */ /* 0x004e240000001800 */
        /* <DEDUP_REMOVED lines=15> */
[----:B------:R-:W-:Y:S01]  /*2a80*/  LEA R15, R6, R9, 0x14 ;  /* 0x00000009060f7211 */ /* 0x000fe200078ea0ff */
[----:B------:R-:W-:-:S04]  /*2a90*/  IMAD.MOV.U32 R14, RZ, RZ, R8 ;  /* 0x000000ffff0e7224 */ /* 0x000fc800078e0008 */
        /* <DEDUP_REMOVED lines=14> */
.L_x_8096:
[----:B------:R-:W-:Y:S05]  /*2b80*/  BSYNC B0 ;  /* 0x0000000000007941 */ /* 0x000fea0003800000 */
.L_x_8095:
        /* <DEDUP_REMOVED lines=13> */
[----:B------:R-:W-:Y:S05]  /*2c60*/  CALL.REL.NOINC `($__internal_91_$__cuda_sm20_div_rn_f64_full) ;  /* 0x00002a5000007944 */ /* 0x000fea0003c00000 */
.L_x_8098:
[----:B------:R-:W-:Y:S05]  /*2c70*/  BSYNC B2 ;  /* 0x0000000000027941 */ /* 0x000fea0003800000 */
.L_x_8097:
[----:B------:R0:W-:Y:S02]  /*2c80*/  STG.E.64 [R16.64], R40 ;  /* 0x0000002810007986 */ /* 0x0001e4000c101b06 */
.L_x_8094:
[----:B------:R-:W-:Y:S05]  /*2c90*/  BSYNC B1 ;  /* 0x0000000000017941 */ /* 0x000fea0003800000 */
.L_x_8093:
[----:B------:R-:W-:Y:S01]  /*2ca0*/  BSSY B1, `(.L_x_8099) ;  /* 0x0000043000017945 */ /* 0x000fe20003800000 */
[----:B------:R-:W-:Y:S05]  /*2cb0*/  @P0 BRA `(.L_x_8100) ;  /* 0x0000041000000947 */ /* 0x000fea0003800000 */
[----:B------:R-:W3:Y:S01]  /*2cc0*/  DADD R34, R34, -R20 ;  /* 0x0000000022227229 */ /* 0x000ee20000000814 */
[----:B------:R-:W-:Y:S01]  /*2cd0*/  IMAD.MOV.U32 R4, RZ, RZ, 0x652b82fe ;  /* 0x652b82feff047424 */ /* 0x000fe200078e00ff */
[----:B------:R-:W-:Y:S01]  /*2ce0*/  BSSY B0, `(.L_x_8101) ;  /* 0x000002a000007945 */ /* 0x000fe20003800000 */
[----:B------:R-:W-:Y:S02]  /*2cf0*/  IMAD.MOV.U32 R5, RZ, RZ, 0x3ff71547 ;  /* 0x3ff71547ff057424 */ /* 0x000fe400078e00ff */
[----:B------:R-:W-:Y:S02]  /*2d00*/  IMAD.MOV.U32 R10, RZ, RZ, 0x69ce2bdf ;  /* 0x69ce2bdfff0a7424 */ /* 0x000fe400078e00ff */
[----:B------:R-:W-:-:S02]  /*2d10*/  IMAD.MOV.U32 R11, RZ, RZ, 0x3e5ade15 ;  /* 0x3e5ade15ff0b7424 */ /* 0x000fc400078e00ff */
[----:B---3--:R-:W3:Y:S01]  /*2d20*/  DFMA R4, R34, R4, 6.75539944105574400000e+15 ;  /* 0x433800002204742b */ /* 0x008ee20000000004 */
[----:B------:R-:W-:-:S05]  /*2d30*/  FSETP.GEU.FTZ.AND P0, PT, |R35|, 4.1917929649353027344, PT ;  /* 0x4086232b2300780b */ /* 0x000fca0003f1e200 */
[----:B0--3--:R-:W0:-:S06]  /*2d40*/  DADD R6, R4, -6.75539944105574400000e+15 ;  /* 0xc338000004067429 */ /* 0x009e0c0000000000 */
[----:B0-----:R-:W0:-:S06]  /*2d50*/  DFMA R8, R6, c[0x2][0x8], R34 ;  /* 0x0080020006087a2b */ /* 0x001e0c0000000022 */
[----:B0-----:R0:W3:Y:S02]  /*2d60*/  DFMA R6, R6, c[0x2][0x10], R8 ;  /* 0x0080040006067a2b */ /* 0x0010e40000000008 */
[----:B0-----:R-:W-:Y:S02]  /*2d70*/  IMAD.MOV.U32 R8, RZ, RZ, 0x1 ;  /* 0x00000001ff087424 */ /* 0x001fe400078e00ff */
[----:B--2---:R-:W0:Y:S02]  /*2d80*/  MUFU.RCP64H R9, R19 ;  /* 0x0000001300097308 */ /* 0x004e240000001800 */
[----:B---3--:R-:W2:-:S06]  /*2d90*/  DFMA R10, R6, R10, c[0x2][0x18] ;  /* 0x00800600060a762b */ /* 0x008e8c000000000a */
[----:B--2---:R-:W2:-:S06]  /*2da0*/  DFMA R10, R6, R10, c[0x2][0x20] ;  /* 0x00800800060a762b */ /* 0x004e8c000000000a */
[----:B--2---:R-:W2:-:S04]  /*2db0*/  DFMA R10, R6, R10, c[0x2][0x28] ;  /* 0x00800a00060a762b */ /* 0x004e88000000000a */
[----:B01----:R-:W0:-:S04]  /*2dc0*/  DFMA R12, -R18, R8, 1 ;  /* 0x3ff00000120c742b */ /* 0x003e080000000108 */
[----:B--2---:R-:W1:-:S04]  /*2dd0*/  DFMA R10, R6, R10, c[0x2][0x30] ;  /* 0x00800c00060a762b */ /* 0x004e48000000000a */
        /* <DEDUP_REMOVED lines=11> */
[----:B------:R-:W-:Y:S01]  /*2e90*/  LEA R15, R4, R9, 0x14 ;  /* 0x00000009040f7211 */ /* 0x000fe200078ea0ff */
[----:B------:R-:W-:Y:S01]  /*2ea0*/  IMAD.MOV.U32 R14, RZ, RZ, R8 ;  /* 0x000000ffff0e7224 */ /* 0x000fe200078e0008 */
[----:B------:R-:W-:Y:S05]  /*2eb0*/  @!P0 BRA `(.L_x_8102) ;  /* 0x000000c000008947 */ /* 0x000fea0003800000 */
[----:B01----:R-:W-:-:S04]  /*2ec0*/  DADD R10, R34, +INF ;  /* 0x7ff00000220a7429 */ /* 0x003fc80000000000 */
        /* <DEDUP_REMOVED lines=11> */
.L_x_8102:
[----:B01----:R-:W-:Y:S05]  /*2f80*/  BSYNC B0 ;  /* 0x0000000000007941 */ /* 0x003fea0003800000 */
.L_x_8101:
[----:B------:R-:W-:Y:S01]  /*2f90*/  IMAD.MOV.U32 R8, RZ, RZ, R14 ;  /* 0x000000ffff087224 */ /* 0x000fe200078e000e */
[----:B------:R-:W-:Y:S01]  /*2fa0*/  BSSY B2, `(.L_x_8103) ;  /* 0x0000011000027945 */ /* 0x000fe20003800000 */
[----:B------:R-:W-:Y:S02]  /*2fb0*/  IMAD.MOV.U32 R9, RZ, RZ, R15 ;  /* 0x000000ffff097224 */ /* 0x000fe400078e000f */
[----:B------:R-:W-:-:S04]  /*2fc0*/  IMAD.WIDE.U32 R36, R2, c[0x0][0x170], R36 ;  /* 0x00005c0002247a25 */ /* 0x000fc800078e0024 */
[----:B------:R-:W0:Y:S01]  /*2fd0*/  DMUL R4, R6, R8 ;  /* 0x0000000806047228 */ /* 0x000e220000000000 */
[----:B------:R-:W-:Y:S01]  /*2fe0*/  IMAD R3, R2, c[0x0][0x174], R37 ;  /* 0x00005d0002037a24 */ /* 0x000fe200078e0225 */
[----:B------:R-:W-:-:S04]  /*2ff0*/  LEA R16, P0, R36, c[0x0][0x160], 0x3 ;  /* 0x0000580024107a11 */ /* 0x000fc800078018ff */
[----:B0-----:R-:W0:Y:S01]  /*3000*/  DFMA R8, -R18, R4, R8 ;  /* 0x000000041208722b */ /* 0x001e220000000108 */
[----:B------:R-:W-:Y:S02]  /*3010*/  LEA.HI.X R17, R36, c[0x0][0x164], R3, 0x3, P0 ;  /* 0x0000590024117a11 */ /* 0x000fe400000f1c03 */
[----:B------:R-:W-:-:S03]  /*3020*/  FSETP.GEU.AND P0, PT, |R15|, 6.5827683646048100446e-37, PT ;  /* 0x036000000f00780b */ /* 0x000fc60003f0e200 */
        /* <DEDUP_REMOVED lines=8> */
.L_x_8104:
[----:B------:R-:W-:Y:S05]  /*30b0*/  BSYNC B2 ;  /* 0x0000000000027941 */ /* 0x000fea0003800000 */
.L_x_8103:
[----:B------:R0:W-:Y:S02]  /*30c0*/  STG.E.64 [R16.64], R40 ;  /* 0x0000002810007986 */ /* 0x0001e4000c101b06 */
.L_x_8100:
[----:B------:R-:W-:Y:S05]  /*30d0*/  BSYNC B1 ;  /* 0x0000000000017941 */ /* 0x000fea0003800000 */
.L_x_8099:
[----:B------:R-:W-:Y:S01]  /*30e0*/  ISETP.NE.AND P0, PT, R42, RZ, PT ;  /* 0x000000ff2a00720c */ /* 0x000fe20003f05270 */
[----:B------:R-:W-:-:S12]  /*30f0*/  BSSY B1, `(.L_x_8105) ;  /* 0x0000047000017945 */ /* 0x000fd80003800000 */
[----:B------:R-:W-:Y:S05]  /*3100*/  @P0 BRA `(.L_x_8106) ;  /* 0x0000045000000947 */ /* 0x000fea0003800000 */
[----:B------:R-:W3:Y:S01]  /*3110*/  DADD R32, R32, -R20 ;  /* 0x0000000020207229 */ /* 0x000ee20000000814 */
[----:B------:R-:W-:Y:S01]  /*3120*/  IMAD.MOV.U32 R4, RZ, RZ, 0x652b82fe ;  /* 0x652b82feff047424 */ /* 0x000fe200078e00ff */
[----:B------:R-:W4:Y:S01]  /*3130*/  S2R R3, SR_TID.X ;  /* 0x0000000000037919 */ /* 0x000f220000002100 */
[----:B------:R-:W-:Y:S01]  /*3140*/  IMAD.MOV.U32 R5, RZ, RZ, 0x3ff71547 ;  /* 0x3ff71547ff057424 */ /* 0x000fe200078e00ff */
[----:B------:R-:W-:Y:S01]  /*3150*/  BSSY B0, `(.L_x_8107) ;  /* 0x0000029000007945 */ /* 0x000fe20003800000 */
[----:B------:R-:W-:Y:S02]  /*3160*/  IMAD.MOV.U32 R10, RZ, RZ, 0x69ce2bdf ;  /* 0x69ce2bdfff0a7424 */ /* 0x000fe400078e00ff */
[----:B------:R-:W-:Y:S02]  /*3170*/  IMAD.MOV.U32 R11, RZ, RZ, 0x3e5ade15 ;  /* 0x3e5ade15ff0b7424 */ /* 0x000fe400078e00ff */
        /* <DEDUP_REMOVED lines=38> */
.L_x_8108:
[----:B01--4-:R-:W-:Y:S05]  /*33e0*/  BSYNC B0 ;  /* 0x0000000000007941 */ /* 0x013fea0003800000 */
.L_x_8107:
[----:B------:R-:W-:Y:S01]  /*33f0*/  IMAD.MOV.U32 R8, RZ, RZ, R14 ;  /* 0x000000ffff087224 */ /* 0x000fe200078e000e */
[----:B------:R-:W-:Y:S01]  /*3400*/  FSETP.GEU.AND P5, PT, |R15|, 6.5827683646048100446e-37, PT ;  /* 0x036000000f00780b */ /* 0x000fe20003fae200 */
[----:B------:R-:W-:Y:S01]  /*3410*/  IMAD.MOV.U32 R9, RZ, RZ, R15 ;  /* 0x000000ffff097224 */ /* 0x000fe200078e000f */
[----:B------:R-:W-:Y:S01]  /*3420*/  BSSY B2, `(.L_x_8109) ;  /* 0x0000012000027945 */ /* 0x000fe20003800000 */
        /* <DEDUP_REMOVED lines=10> */
[----:B------:R-:W-:-:S04]  /*34d0*/  LEA.HI.X R17, R10, c[0x0][0x164], R3, 0x3, P0 ;  /* 0x000059000a117a11 */ /* 0x000fc800000f1c03 */
[----:B------:R-:W-:-:S13]  /*34e0*/  FSETP.GT.AND P0, PT, |R4|, 1.469367938527859385e-39, PT ;  /* 0x001000000400780b */ /* 0x000fda0003f04200 */
[----:B------:R-:W-:Y:S05]  /*34f0*/  @P0 BRA P5, `(.L_x_8110) ;  /* 0x0000004000000947 */ /* 0x000fea0002800000 */
[----:B------:R-:W-:Y:S01]  /*3500*/  IMAD.MOV.U32 R12, RZ, RZ, R18 ;  /* 0x000000ffff0c7224 */ /* 0x000fe200078e0012 */
[----:B------:R-:W-:Y:S01]  /*3510*/  MOV R4, 0x3540 ;  /* 0x0000354000047802 */ /* 0x000fe20000000f00 */
[----:B------:R-:W-:Y:S02]  /*3520*/  IMAD.MOV.U32 R13, RZ, RZ, R19 ;  /* 0x000000ffff0d7224 */ /* 0x000fe400078e0013 */
[----:B------:R-:W-:Y:S05]  /*3530*/  CALL.REL.NOINC `($__internal_91_$__cuda_sm20_div_rn_f64_full) ;  /* 0x0000218000007944 */ /* 0x000fea0003c00000 */
.L_x_8110:
[----:B------:R-:W-:Y:S05]  /*3540*/  BSYNC B2 ;  /* 0x0000000000027941 */ /* 0x000fea0003800000 */
.L_x_8109:
[----:B------:R0:W-:Y:S02]  /*3550*/  STG.E.64 [R16.64], R40 ;  /* 0x0000002810007986 */ /* 0x0001e4000c101b06 */
.L_x_8106:
[----:B------:R-:W-:Y:S05]  /*3560*/  BSYNC B1 ;  /* 0x0000000000017941 */ /* 0x000fea0003800000 */
.L_x_8105:
[----:B------:R-:W-:Y:S01]  /*3570*/  BSSY B1, `(.L_x_8111) ;  /* 0x0000048000017945 */ /* 0x000fe20003800000 */
[----:B------:R-:W-:Y:S05]  /*3580*/  @P1 BRA `(.L_x_8112) ;  /* 0x0000046000001947 */ /* 0x000fea0003800000 */
[----:B------:R-:W3:Y:S01]  /*3590*/  DADD R30, R30, -R20 ;  /* 0x000000001e1e7229 */ /* 0x000ee20000000814 */
[----:B------:R-:W-:Y:S01]  /*35a0*/  IMAD.MOV.U32 R4, RZ, RZ, 0x652b82fe ;  /* 0x652b82feff047424 */ /* 0x000fe200078e00ff */
[----:B------:R-:W-:Y:S01]  /*35b0*/  MOV R11, 0x3e5ade15 ;  /* 0x3e5ade15000b7802 */ /* 0x000fe20000000f00 */
[----:B------:R-:W-:Y:S01]  /*35c0*/  IMAD.MOV.U32 R5, RZ, RZ, 0x3ff71547 ;  /* 0x3ff71547ff057424 */ /* 0x000fe200078e00ff */
[----:B------:R-:W4:Y:S01]  /*35d0*/  S2R R3, SR_TID.X ;  /* 0x0000000000037919 */ /* 0x000f220000002100 */
[----:B------:R-:W-:Y:S01]  /*35e0*/  IMAD.MOV.U32 R10, RZ, RZ, 0x69ce2bdf ;  /* 0x69ce2bdfff0a7424 */ /* 0x000fe200078e00ff */
[----:B------:R-:W-:Y:S03]  /*35f0*/  BSSY B0, `(.L_x_8113) ;  /* 0x0000027000007945 */ /* 0x000fe60003800000 */
        /* <DEDUP_REMOVED lines=38> */
.L_x_8114:
[----:B01--4-:R-:W-:Y:S05]  /*3860*/  BSYNC B0 ;  /* 0x0000000000007941 */ /* 0x013fea0003800000 */
.L_x_8113:
        /* <DEDUP_REMOVED lines=8> */
[----:B------:R-:W-:-:S04]  /*38f0*/  IADD3 R10, R3, c[0x0][0x0], RZ ;  /* 0x00000000030a7a10 */ /* 0x000fc80007ffe0ff */
[----:B------:R-:W-:Y:S01]  /*3900*/  SHF.R.S32.HI R11, RZ, 0x1f, R10 ;  /* 0x0000001fff0b7819 */ /* 0x000fe2000001140a */
[----:B0-----:R-:W0:-:S04]  /*3910*/  DFMA R40, R6, R8, R4 ;  /* 0x000000080628722b */ /* 0x001e080000000004 */
[----:B------:R-:W-:-:S05]  /*3920*/  IMAD.WIDE.U32 R10, R2, c[0x0][0x170], R10 ;  /* 0x00005c00020a7a25 */ /* 0x000fca00078e000a */
[----:B------:R-:W-:Y:S01]  /*3930*/  LEA R16, P1, R10, c[0x0][0x160], 0x3 ;  /* 0x000058000a107a11 */ /* 0x000fe200078218ff */
[----:B0-----:R-:W-:-:S05]  /*3940*/  FFMA R3, RZ, R19, R41 ;  /* 0x00000013ff037223 */ /* 0x001fca0000000029 */
[----:B------:R-:W-:Y:S01]  /*3950*/  FSETP.GT.AND P0, PT, |R3|, 1.469367938527859385e-39, PT ;  /* 0x001000000300780b */ /* 0x000fe20003f04200 */
[----:B------:R-:W-:-:S05]  /*3960*/  IMAD R3, R2, c[0x0][0x174], R11 ;  /* 0x00005d0002037a24 */ /* 0x000fca00078e020b */
[----:B------:R-:W-:-:S07]  /*3970*/  LEA.HI.X R17, R10, c[0x0][0x164], R3, 0x3, P1 ;  /* 0x000059000a117a11 */ /* 0x000fce00008f1c03 */
[----:B------:R-:W-:Y:S05]  /*3980*/  @P0 BRA P5, `(.L_x_8116) ;  /* 0x0000004000000947 */ /* 0x000fea0002800000 */
[----:B------:R-:W-:Y:S01]  /*3990*/  IMAD.MOV.U32 R12, RZ, RZ, R18 ;  /* 0x000000ffff0c7224 */ /* 0x000fe200078e0012 */
[----:B------:R-:W-:Y:S01]  /*39a0*/  MOV R4, 0x39d0 ;  /* 0x000039d000047802 */ /* 0x000fe20000000f00 */
[----:B------:R-:W-:Y:S02]  /*39b0*/  IMAD.MOV.U32 R13, RZ, RZ, R19 ;  /* 0x000000ffff0d7224 */ /* 0x000fe400078e0013 */
[----:B------:R-:W-:Y:S05]  /*39c0*/  CALL.REL.NOINC `($__internal_91_$__cuda_sm20_div_rn_f64_full) ;  /* 0x00001cf000007944 */ /* 0x000fea0003c00000 */
.L_x_8116:
[----:B------:R-:W-:Y:S05]  /*39d0*/  BSYNC B2 ;  /* 0x0000000000027941 */ /* 0x000fea0003800000 */
.L_x_8115:
[----:B------:R0:W-:Y:S02]  /*39e0*/  STG.E.64 [R16.64], R40 ;  /* 0x0000002810007986 */ /* 0x0001e4000c101b06 */
.L_x_8112:
[----:B------:R-:W-:Y:S05]  /*39f0*/  BSYNC B1 ;  /* 0x0000000000017941 */ /* 0x000fea0003800000 */
.L_x_8111:
        /* <DEDUP_REMOVED lines=8> */
[----:B------:R-:W-:Y:S02]  /*3a80*/  BSSY B0, `(.L_x_8119) ;  /* 0x0000027000007945 */ /* 0x000fe40003800000 */
[----:B---3--:R-:W3:-:S02]  /*3a90*/  DFMA R4, R28, R4, 6.75539944105574400000e+15 ;  /* 0x433800001c04742b */ /* 0x008ec40000000004 */
[----:B------:R-:W-:-:S04]  /*3aa0*/  FSETP.GEU.FTZ.AND P0, PT, |R29|, 4.1917929649353027344, PT ;  /* 0x4086232b1d00780b */ /* 0x000fc80003f1e200 */
        /* <DEDUP_REMOVED lines=36> */
.L_x_8120:
[----:B01--4-:R-:W-:Y:S05]  /*3cf0*/  BSYNC B0 ;  /* 0x0000000000007941 */ /* 0x013fea0003800000 */
.L_x_8119:
        /* <DEDUP_REMOVED lines=23> */
.L_x_8122:
[----:B------:R-:W-:Y:S05]  /*3e70*/  BSYNC B2 ;  /* 0x0000000000027941 */ /* 0x000fea0003800000 */
.L_x_8121:
[----:B------:R0:W-:Y:S02]  /*3e80*/  STG.E.64 [R16.64], R40 ;  /* 0x0000002810007986 */ /* 0x0001e4000c101b06 */
.L_x_8118:
[----:B------:R-:W-:Y:S05]  /*3e90*/  BSYNC B1 ;  /* 0x0000000000017941 */ /* 0x000fea0003800000 */
.L_x_8117:
[----:B------:R-:W-:Y:S01]  /*3ea0*/  BSSY B1, `(.L_x_8123) ;  /* 0x000004a000017945 */ /* 0x000fe20003800000 */
[----:B------:R-:W-:Y:S05]  /*3eb0*/  @P3 BRA `(.L_x_8124) ;  /* 0x0000048000003947 */ /* 0x000fea0003800000 */
[----:B------:R-:W3:Y:S01]  /*3ec0*/  DADD R26, R26, -R20 ;  /* 0x000000001a1a7229 */ /* 0x000ee20000000814 */
[----:B------:R-:W-:Y:S01]  /*3ed0*/  IMAD.MOV.U32 R4, RZ, RZ, 0x652b82fe ;  /* 0x652b82feff047424 */ /* 0x000fe200078e00ff */
[----:B0-----:R-:W0:Y:S01]  /*3ee0*/  S2R R16, SR_TID.X ;  /* 0x0000000000107919 */ /* 0x001e220000002100 */
[----:B------:R-:W-:Y:S01]  /*3ef0*/  IMAD.MOV.U32 R5, RZ, RZ, 0x3ff71547 ;  /* 0x3ff71547ff057424 */ /* 0x000fe200078e00ff */
[----:B------:R-:W-:Y:S01]  /*3f00*/  BSSY B0, `(.L_x_8125) ;  /* 0x0000029000007945 */ /* 0x000fe20003800000 */
[----:B------:R-:W-:Y:S02]  /*3f10*/  IMAD.MOV.U32 R10, RZ, RZ, 0x69ce2bdf ;  /* 0x69ce2bdfff0a7424 */ /* 0x000fe400078e00ff */
[----:B------:R-:W-:-:S02]  /*3f20*/  IMAD.MOV.U32 R11, RZ, RZ, 0x3e5ade15 ;  /* 0x3e5ade15ff0b7424 */ /* 0x000fc400078e00ff */
[----:B---3--:R-:W3:Y:S01]  /*3f30*/  DFMA R4, R26, R4, 6.75539944105574400000e+15 ;  /* 0x433800001a04742b */ /* 0x008ee20000000004 */
[----:B------:R-:W-:-:S05]  /*3f40*/  FSETP.GEU.FTZ.AND P0, PT, |R27|, 4.1917929649353027344, PT ;  /* 0x4086232b1b00780b */ /* 0x000fca0003f1e200 */
[----:B---3--:R-:W3:-:S06]  /*3f50*/  DADD R6, R4, -6.75539944105574400000e+15 ;  /* 0xc338000004067429 */ /* 0x008ecc0000000000 */
[----:B---3--:R-:W3:-:S06]  /*3f60*/  DFMA R8, R6, c[0x2][0x8], R26 ;  /* 0x0080020006087a2b */ /* 0x008ecc000000001a */
[----:B---3--:R3:W4:Y:S02]  /*3f70*/  DFMA R6, R6, c[0x2][0x10], R8 ;  /* 0x0080040006067a2b */ /* 0x0087240000000008 */
[----:B---3--:R-:W-:Y:S02]  /*3f80*/  IMAD.MOV.U32 R8, RZ, RZ, 0x1 ;  /* 0x00000001ff087424 */ /* 0x008fe400078e00ff */
[----:B--2---:R-:W2:Y:S02]  /*3f90*/  MUFU.RCP64H R9, R19 ;  /* 0x0000001300097308 */ /* 0x004ea40000001800 */
[----:B----4-:R-:W3:-:S06]  /*3fa0*/  DFMA R10, R6, R10, c[0x2][0x18] ;  /* 0x00800600060a762b */ /* 0x010ecc000000000a */
[----:B---3--:R-:W3:-:S06]  /*3fb0*/  DFMA R10, R6, R10, c[0x2][0x20] ;  /* 0x00800800060a762b */ /* 0x008ecc000000000a */
[----:B---3--:R-:W3:-:S04]  /*3fc0*/  DFMA R10, R6, R10, c[0x2][0x28] ;  /* 0x00800a00060a762b */ /* 0x008ec8000000000a */
[----:B-12---:R-:W1:-:S04]  /*3fd0*/  DFMA R12, -R18, R8, 1 ;  /* 0x3ff00000120c742b */ /* 0x006e480000000108 */
[----:B---3--:R-:W2:-:S04]  /*3fe0*/  DFMA R10, R6, R10, c[0x2][0x30] ;  /* 0x00800c00060a762b */ /* 0x008e88000000000a */
        /* <DEDUP_REMOVED lines=26> */
.L_x_8126:
[----:B012---:R-:W-:Y:S05]  /*4190*/  BSYNC B0 ;  /* 0x0000000000007941 */ /* 0x007fea0003800000 */
.L_x_8125:
[----:B------:R-:W-:Y:S01]  /*41a0*/  IMAD.MOV.U32 R8, RZ, RZ, R14 ;  /* 0x000000ffff087224 */ /* 0x000fe200078e000e */
[----:B------:R-:W-:Y:S01]  /*41b0*/  MOV R11, c[0x0][0x0] ;  /* 0x00000000000b7a02 */ /* 0x000fe20000000f00 */
[----:B------:R-:W-:Y:S01]  /*41c0*/  IMAD.MOV.U32 R9, RZ, RZ, R15 ;  /* 0x000000ffff097224 */ /* 0x000fe200078e000f */
[----:B------:R-:W-:Y:S01]  /*41d0*/  FSETP.GEU.AND P2, PT, |R15|, 6.5827683646048100446e-37, PT ;  /* 0x036000000f00780b */ /* 0x000fe20003f4e200 */
[----:B------:R-:W-:Y:S01]  /*41e0*/  IMAD.MOV.U32 R3, RZ, RZ, c[0x0][0x0] ;  /* 0x00000000ff037624 */ /* 0x000fe200078e00ff */
[----:B------:R-:W-:Y:S03]  /*41f0*/  BSSY B2, `(.L_x_8127) ;  /* 0x0000013000027945 */ /* 0x000fe60003800000 */
        /* <DEDUP_REMOVED lines=9> */
[----:B------:R-:W-:-:S04]  /*4290*/  LEA R16, P1, R10, c[0x0][0x160], 0x3 ;  /* 0x000058000a107a11 */ /* 0x000fc800078218ff */
        /* <DEDUP_REMOVED lines=8> */
.L_x_8128:
[----:B------:R-:W-:Y:S05]  /*4320*/  BSYNC B2 ;  /* 0x0000000000027941 */ /* 0x000fea0003800000 */
.L_x_8127:
[----:B------:R0:W-:Y:S02]  /*4330*/  STG.E.64 [R16.64], R40 ;  /* 0x0000002810007986 */ /* 0x0001e4000c101b06 */
.L_x_8124:
[----:B------:R-:W-:Y:S05]  /*4340*/  BSYNC B1 ;  /* 0x0000000000017941 */ /* 0x000fea0003800000 */
.L_x_8123:
        /* <DEDUP_REMOVED lines=47> */
.L_x_8132:
[----:B012---:R-:W-:Y:S05]  /*4640*/  BSYNC B0 ;  /* 0x0000000000007941 */ /* 0x007fea0003800000 */
.L_x_8131:
        /* <DEDUP_REMOVED lines=24> */
.L_x_8134:
[----:B------:R-:W-:Y:S05]  /*47d0*/  BSYNC B2 ;  /* 0x0000000000027941 */ /* 0x000fea0003800000 */
.L_x_8133:
[----:B------:R0:W-:Y:S02]  /*47e0*/  STG.E.64 [R16.64], R40 ;  /* 0x0000002810007986 */ /* 0x0001e4000c101b06 */
.L_x_8130:
[----:B------:R-:W-:Y:S05]  /*47f0*/  BSYNC B1 ;  /* 0x0000000000017941 */ /* 0x000fea0003800000 */
.L_x_8129:
[----:B------:R-:W-:-:S13]  /*4800*/  ISETP.NE.AND P0, PT, R0, RZ, PT ;  /* 0x000000ff0000720c */ /* 0x000fda0003f05270 */
[----:B------:R-:W-:Y:S05]  /*4810*/  @P0 EXIT ;  /* 0x000000000000094d */ /* 0x000fea0003800000 */
[----:B------:R-:W3:Y:S01]  /*4820*/  DADD R20, R22, -R20 ;  /* 0x0000000016147229 */ /* 0x000ee20000000814 */
[----:B------:R-:W-:Y:S01]  /*4830*/  IMAD.MOV.U32 R4, RZ, RZ, 0x652b82fe ;  /* 0x652b82feff047424 */ /* 0x000fe200078e00ff */
[----:B------:R-:W-:Y:S01]  /*4840*/  MOV R10, 0x69ce2bdf ;  /* 0x69ce2bdf000a7802 */ /* 0x000fe20000000f00 */
[----:B------:R-:W-:Y:S01]  /*4850*/  IMAD.MOV.U32 R5, RZ, RZ, 0x3ff71547 ;  /* 0x3ff71547ff057424 */ /* 0x000fe200078e00ff */
[----:B------:R-:W4:Y:S01]  /*4860*/  S2R R0, SR_TID.X ;  /* 0x0000000000007919 */ /* 0x000f220000002100 */
[----:B------:R-:W-:Y:S01]  /*4870*/  IMAD.MOV.U32 R11, RZ, RZ, 0x3e5ade15 ;  /* 0x3e5ade15ff0b7424 */ /* 0x000fe200078e00ff */
[----:B------:R-:W-:Y:S01]  /*4880*/  BSSY B0, `(.L_x_8135) ;  /* 0x0000029000007945 */ /* 0x000fe20003800000 */
[----:B------:R-:W-:Y:S02]  /*4890*/  IMAD.MOV.U32 R3, RZ, RZ, c[0x0][0x0] ;  /* 0x00000000ff037624 */ /* 0x000fe400078e00ff */
[----:B---3--:R-:W3:Y:S01]  /*48a0*/  DFMA R4, R20, R4, 6.75539944105574400000e+15 ;  /* 0x433800001404742b */ /* 0x008ee20000000004 */
[----:B------:R-:W-:-:S05]  /*48b0*/  FSETP.GEU.FTZ.AND P0, PT, |R21|, 4.1917929649353027344, PT ;  /* 0x4086232b1500780b */ /* 0x000fca0003f1e200 */
[----:B0--3--:R-:W0:-:S06]  /*48c0*/  DADD R6, R4, -6.75539944105574400000e+15 ;  /* 0xc338000004067429 */ /* 0x009e0c0000000000 */
[----:B0-----:R-:W0:-:S06]  /*48d0*/  DFMA R8, R6, c[0x2][0x8], R20 ;  /* 0x0080020006087a2b */ /* 0x001e0c0000000014 */
[----:B0-----:R0:W3:Y:S02]  /*48e0*/  DFMA R8, R6, c[0x2][0x10], R8 ;  /* 0x0080040006087a2b */ /* 0x0010e40000000008 */
[----:B0-2---:R-:W0:Y:S01]  /*48f0*/  MUFU.RCP64H R7, R19 ;  /* 0x0000001300077308 */ /* 0x005e220000001800 */
[----:B------:R-:W-:-:S03]  /*4900*/  IMAD.MOV.U32 R6, RZ, RZ, 0x1 ;  /* 0x00000001ff067424 */ /* 0x000fc600078e00ff */
[----:B---3--:R-:W2:-:S06]  /*4910*/  DFMA R10, R8, R10, c[0x2][0x18] ;  /* 0x00800600080a762b */ /* 0x008e8c000000000a */
[----:B--2---:R-:W2:-:S06]  /*4920*/  DFMA R10, R8, R10, c[0x2][0x20] ;  /* 0x00800800080a762b */ /* 0x004e8c000000000a */
[----:B--2---:R-:W2:-:S04]  /*4930*/  DFMA R10, R8, R10, c[0x2][0x28] ;  /* 0x00800a00080a762b */ /* 0x004e88000000000a */
[----:B01----:R-:W0:-:S04]  /*4940*/  DFMA R12, -R18, R6, 1 ;  /* 0x3ff00000120c742b */ /* 0x003e080000000106 */
[----:B--2---:R-:W1:-:S04]  /*4950*/  DFMA R10, R8, R10, c[0x2][0x30] ;  /* 0x00800c00080a762b */ /* 0x004e48000000000a */
[----:B0-----:R-:W0:-:S04]  /*4960*/  DFMA R12, R12, R12, R12 ;  /* 0x0000000c0c0c722b */ /* 0x001e08000000000c */
[----:B-1----:R-:W1:-:S04]  /*4970*/  DFMA R10, R8, R10, c[0x2][0x38] ;  /* 0x00800e00080a762b */ /* 0x002e48000000000a */
[----:B0-----:R4:W-:Y:S02]  /*4980*/  DFMA R6, R6, R12, R6 ;  /* 0x0000000c0606722b */ /* 0x0019e40000000006 */
[----:B----4-:R-:W-:Y:S02]  /*4990*/  IMAD R12, R3, 0x2, R0 ;  /* 0x00000002030c7824 */ /* 0x010fe400078e0200 */
        /* <DEDUP_REMOVED lines=23> */
.L_x_8136:
[----:B01----:R-:W-:Y:S05]  /*4b10*/  BSYNC B0 ;  /* 0x0000000000007941 */ /* 0x003fea0003800000 */
.L_x_8135:
[----:B------:R-:W-:Y:S01]  /*4b20*/  IMAD.MOV.U32 R8, RZ, RZ, R14 ;  /* 0x000000ffff087224 */ /* 0x000fe200078e000e */
[----:B------:R-:W-:Y:S01]  /*4b30*/  FSETP.GEU.AND P2, PT, |R15|, 6.5827683646048100446e-37, PT ;  /* 0x036000000f00780b */ /* 0x000fe20003f4e200 */
[----:B------:R-:W-:Y:S01]  /*4b40*/  IMAD.MOV.U32 R9, RZ, RZ, R15 ;  /* 0x000000ffff097224 */ /* 0x000fe200078e000f */
[----:B------:R-:W-:Y:S01]  /*4b50*/  BSSY B1, `(.L_x_8137) ;  /* 0x0000015000017945 */ /* 0x000fe20003800000 */
[----:B------:R-:W-:Y:S02]  /*4b60*/  IMAD.MOV.U32 R3, RZ, RZ, c[0x0][0x0] ;  /* 0x00000000ff037624 */ /* 0x000fe400078e00ff */
[----:B------:R-:W-:Y:S02]  /*4b70*/  IMAD.MOV.U32 R11, RZ, RZ, c[0x0][0x0] ;  /* 0x00000000ff0b7624 */ /* 0x000fe400078e00ff */
[----:B------:R-:W0:Y:S01]  /*4b80*/  DMUL R4, R6, R8 ;  /* 0x0000000806047228 */ /* 0x000e220000000000 */
[----:B------:R-:W-:-:S05]  /*4b90*/  LEA R12, R3, R12, 0x1 ;  /* 0x0000000c030c7211 */ /* 0x000fca00078e08ff */
[----:B0-----:R-:W0:Y:S01]  /*4ba0*/  DFMA R8, -R18, R4, R8 ;  /* 0x000000041208722b */ /* 0x001e220000000108 */
[----:B------:R-:W-:-:S05]  /*4bb0*/  IMAD R12, R11, 0x2, R12 ;  /* 0x000000020b0c7824 */ /* 0x000fca00078e020c */
[----:B0-----:R-:W0:Y:S01]  /*4bc0*/  DFMA R40, R6, R8, R4 ;  /* 0x000000080628722b */ /* 0x001e220000000004 */
[----:B------:R-:W-:-:S04]  /*4bd0*/  IADD3 R10, R12, c[0x0][0x0], RZ ;  /* 0x000000000c0a7a10 */ /* 0x000fc80007ffe0ff */
[----:B------:R-:W-:-:S05]  /*4be0*/  SHF.R.S32.HI R11, RZ, 0x1f, R10 ;  /* 0x0000001fff0b7819 */ /* 0x000fca000001140a */
[----:B0-----:R-:W-:Y:S02]  /*4bf0*/  FFMA R0, RZ, R19, R41 ;  /* 0x00000013ff007223 */ /* 0x001fe40000000029 */
[----:B------:R-:W-:-:S03]  /*4c00*/  IMAD.WIDE.U32 R10, R2, c[0x0][0x170], R10 ;  /* 0x00005c00020a7a25 */ /* 0x000fc600078e000a */
[----:B------:R-:W-:Y:S01]  /*4c10*/  FSETP.GT.AND P0, PT, |R0|, 1.469367938527859385e-39, PT ;  /* 0x001000000000780b */ /* 0x000fe20003f04200 */
[----:B------:R-:W-:Y:S01]  /*4c20*/  IMAD R3, R2, c[0x0][0x174], R11 ;  /* 0x00005d0002037a24 */ /* 0x000fe200078e020b */
[----:B------:R-:W-:-:S04]  /*4c30*/  LEA R16, P1, R10, c[0x0][0x160], 0x3 ;  /* 0x000058000a107a11 */ /* 0x000fc800078218ff */
[----:B------:R-:W-:-:S07]  /*4c40*/  LEA.HI.X R17, R10, c[0x0][0x164], R3, 0x3, P1 ;  /* 0x000059000a117a11 */ /* 0x000fce00008f1c03 */
[----:B------:R-:W-:Y:S05]  /*4c50*/  @P0 BRA P2, `(.L_x_8138) ;  /* 0x0000004000000947 */ /* 0x000fea0001000000 */
[----:B------:R-:W-:Y:S01]  /*4c60*/  IMAD.MOV.U32 R12, RZ, RZ, R18 ;  /* 0x000000ffff0c7224 */ /* 0x000fe200078e0012 */
[----:B------:R-:W-:Y:S01]  /*4c70*/  MOV R4, 0x4ca0 ;  /* 0x00004ca000047802 */ /* 0x000fe20000000f00 */
[----:B------:R-:W-:Y:S02]  /*4c80*/  IMAD.MOV.U32 R13, RZ, RZ, R19 ;  /* 0x000000ffff0d7224 */ /* 0x000fe400078e0013 */
[----:B------:R-:W-:Y:S05]  /*4c90*/  CALL.REL.NOINC `($__internal_91_$__cuda_sm20_div_rn_f64_full) ;  /* 0x00000a2000007944 */ /* 0x000fea0003c00000 */
.L_x_8138:
[----:B------:R-:W-:Y:S05]  /*4ca0*/  BSYNC B1 ;  /* 0x0000000000017941 */ /* 0x000fea0003800000 */
.L_x_8137:
[----:B------:R-:W-:Y:S01]  /*4cb0*/  STG.E.64 [R16.64], R40 ;  /* 0x0000002810007986 */ /* 0x000fe2000c101b06 */
[----:B------:R-:W-:Y:S05]  /*4cc0*/  EXIT ;  /* 0x000000000000794d */ /* 0x000fea0003800000 */
.L_x_8055:
[----:B-1----:R-:W-:Y:S01]  /*4cd0*/  IMAD.MOV.U32 R7, RZ, RZ, R13 ;  /* 0x000000ffff077224 */ /* 0x002fe200078e000d */
[----:B------:R-:W-:Y:S01]  /*4ce0*/  MOV R10, 0x4d30 ;  /* 0x00004d30000a7802 */ /* 0x000fe20000000f00 */
[----:B------:R-:W-:Y:S02]  /*4cf0*/  IMAD.MOV.U32 R16, RZ, RZ, 0x10 ;  /* 0x00000010ff107424 */ /* 0x000fe400078e00ff */
[----:B------:R-:W-:Y:S02]  /*4d00*/  IMAD.MOV.U32 R9, RZ, RZ, 0x1f ;  /* 0x0000001fff097424 */ /* 0x000fe400078e00ff */
[----:B------:R-:W-:Y:S02]  /*4d10*/  IMAD.MOV.U32 R8, RZ, RZ, -0x1 ;  /* 0xffffffffff087424 */ /* 0x000fe400078e00ff */
[----:B------:R-:W-:Y:S05]  /*4d20*/  CALL.REL.NOINC `($__internal_92_$__cuda_sm70_shflsync_down_p) ;  /* 0x00000f4000007944 */ /* 0x000fea0003c00000 */
[----:B-1----:R-:W-:Y:S01]  /*4d30*/  IMAD.MOV.U32 R15, RZ, RZ, R8 ;  /* 0x000000ffff0f7224 */ /* 0x002fe200078e0008 */
[----:B0-----:R-:W-:Y:S05]  /*4d40*/  BRA `(.L_x_8139) ;  /* 0xffffc03000007947 */ /* 0x001fea000383ffff */
.L_x_8056:
[----:B------:R-:W-:Y:S01]  /*4d50*/  IMAD.MOV.U32 R7, RZ, RZ, R12 ;  /* 0x000000ffff077224 */ /* 0x000fe200078e000c */
[----:B------:R-:W-:Y:S01]  /*4d60*/  MOV R10, 0x4db0 ;  /* 0x00004db0000a7802 */ /* 0x000fe20000000f00 */
[----:B------:R-:W-:-:S02]  /*4d70*/  IMAD.MOV.U32 R16, RZ, RZ, 0x10 ;  /* 0x00000010ff107424 */ /* 0x000fc400078e00ff */
[----:B------:R-:W-:Y:S02]  /*4d80*/  IMAD.MOV.U32 R9, RZ, RZ, 0x1f ;  /* 0x0000001fff097424 */ /* 0x000fe400078e00ff */
[----:B------:R-:W-:Y:S02]  /*4d90*/  IMAD.MOV.U32 R8, RZ, RZ, -0x1 ;  /* 0xffffffffff087424 */ /* 0x000fe400078e00ff */
[----:B01----:R-:W-:Y:S05]  /*4da0*/  CALL.REL.NOINC `($__internal_92_$__cuda_sm70_shflsync_down_p) ;  /* 0x00000ec000007944 */ /* 0x003fea0003c00000 */
[----:B0-----:R-:W-:Y:S01]  /*4db0*/  IMAD.MOV.U32 R9, RZ, RZ, R15 ;  /* 0x000000ffff097224 */ /* 0x001fe200078e000f */
[----:B------:R-:W-:Y:S02]  /*4dc0*/  MOV R16, 0x8 ;  /* 0x0000000800107802 */ /* 0x000fe40000000f00 */
[----:B------:R-:W-:-:S03]  /*4dd0*/  MOV R10, 0x4e50 ;  /* 0x00004e50000a7802 */ /* 0x000fc60000000f00 */
[----:B-1----:R0:W1:Y:S02]  /*4de0*/  DSETP.GEU.AND P5, PT, R12, R8, PT ;  /* 0x000000080c00722a */ /* 0x0020640003fae000 */
[----:B0-----:R-:W-:-:S04]  /*4df0*/  IMAD.MOV.U32 R9, RZ, RZ, 0x1f ;  /* 0x0000001fff097424 */ /* 0x001fc800078e00ff */
[----:B-1----:R-:W-:Y:S02]  /*4e00*/  FSEL R13, R15, R13, !P5 ;  /* 0x0000000d0f0d7208 */ /* 0x002fe40006800000 */
[----:B------:R-:W-:Y:S01]  /*4e10*/  FSEL R12, R8, R12, !P5 ;  /* 0x0000000c080c7208 */ /* 0x000fe20006800000 */
[----:B------:R-:W-:Y:S02]  /*4e20*/  IMAD.MOV.U32 R8, RZ, RZ, -0x1 ;  /* 0xffffffffff087424 */ /* 0x000fe400078e00ff */
[----:B------:R-:W-:Y:S02]  /*4e30*/  IMAD.MOV.U32 R7, RZ, RZ, R13 ;  /* 0x000000ffff077224 */ /* 0x000fe400078e000d */
[----:B------:R-:W-:Y:S05]  /*4e40*/  CALL.REL.NOINC `($__internal_92_$__cuda_sm70_shflsync_down_p) ;  /* 0x00000e2000007944 */ /* 0x000fea0003c00000 */
[----:B-1----:R-:W-:Y:S01]  /*4e50*/  IMAD.MOV.U32 R15, RZ, RZ, R8 ;  /* 0x000000ffff0f7224 */ /* 0x002fe200078e0008 */
[----:B------:R-:W-:Y:S01]  /*4e60*/  MOV R10, 0x4ec0 ;  /* 0x00004ec0000a7802 */ /* 0x000fe20000000f00 */
[----:B0-----:R-:W-:Y:S02]  /*4e70*/  IMAD.MOV.U32 R7, RZ, RZ, R12 ;  /* 0x000000ffff077224 */ /* 0x001fe400078e000c */
[----:B------:R-:W-:Y:S02]  /*4e80*/  IMAD.MOV.U32 R16, RZ, RZ, 0x8 ;  /* 0x00000008ff107424 */ /* 0x000fe400078e00ff */
[----:B------:R-:W-:-:S02]  /*4e90*/  IMAD.MOV.U32 R9, RZ, RZ, 0x1f ;  /* 0x0000001fff097424 */ /* 0x000fc400078e00ff */
[----:B------:R-:W-:Y:S02]  /*4ea0*/  IMAD.MOV.U32 R8, RZ, RZ, -0x1 ;  /* 0xffffffffff087424 */ /* 0x000fe400078e00ff */
[----:B------:R-:W-:Y:S05]  /*4eb0*/  CALL.REL.NOINC `($__internal_92_$__cuda_sm70_shflsync_down_p) ;  /* 0x00000db000007944 */ /* 0x000fea0003c00000 */
[----:B-1----:R-:W-:Y:S01]  /*4ec0*/  IMAD.MOV.U32 R14, RZ, RZ, R8 ;  /* 0x000000ffff0e7224 */ /* 0x002fe200078e0008 */
[----:B------:R-:W-:Y:S01]  /*4ed0*/  MOV R10, 0x4f60 ;  /* 0x00004f60000a7802 */ /* 0x000fe20000000f00 */
[----:B0-----:R-:W-:Y:S02]  /*4ee0*/  IMAD.MOV.U32 R16, RZ, RZ, 0x4 ;  /* 0x00000004ff107424 */ /* 0x001fe400078e00ff */
[----:B------:R-:W-:Y:S02]  /*4ef0*/  IMAD.MOV.U32 R9, RZ, RZ, 0x1f ;  /* 0x0000001fff097424 */ /* 0x000fe400078e00ff */
[----:B------:R-:W0:-:S06]  /*4f00*/  DSETP.GEU.AND P5, PT, R12, R14, PT ;  /* 0x0000000e0c00722a */ /* 0x000e0c0003fae000 */
[----:B0-----:R-:W-:Y:S02]  /*4f10*/  FSEL R13, R15, R13, !P5 ;  /* 0x0000000d0f0d7208 */ /* 0x001fe40006800000 */
[----:B------:R-:W-:Y:S01]  /*4f20*/  FSEL R12, R8, R12, !P5 ;  /* 0x0000000c080c7208 */ /* 0x000fe20006800000 */
[----:B------:R-:W-:Y:S02]  /*4f30*/  IMAD.MOV.U32 R8, RZ, RZ, -0x1 ;  /* 0xffffffffff087424 */ /* 0x000fe400078e00ff */
[----:B------:R-:W-:Y:S02]  /*4f40*/  IMAD.MOV.U32 R7, RZ, RZ, R13 ;  /* 0x000000ffff077224 */ /* 0x000fe400078e000d */
[----:B------:R-:W-:Y:S05]  /*4f50*/  CALL.REL.NOINC `($__internal_92_$__cuda_sm70_shflsync_down_p) ;  /* 0x00000d1000007944 */ /* 0x000fea0003c00000 */
[----:B-1----:R-:W-:Y:S01]  /*4f60*/  MOV R15, R8 ;  /* 0x00000008000f7202 */ /* 0x002fe20000000f00 */
[----:B0-----:R-:W-:Y:S01]  /*4f70*/  IMAD.MOV.U32 R7, RZ, RZ, R12 ;  /* 0x000000ffff077224 */ /* 0x001fe200078e000c */
[----:B------:R-:W-:Y:S01]  /*4f80*/  MOV R10, 0x4fd0 ;  /* 0x00004fd0000a7802 */ /* 0x000fe20000000f00 */
        /* <DEDUP_REMOVED lines=14> */
[----:B-1----:R-:W-:Y:S01]  /*5070*/  IMAD.MOV.U32 R15, RZ, RZ, R8 ;  /* 0x000000ffff0f7224 */ /* 0x002fe200078e0008 */
[----:B------:R-:W-:Y:S01]  /*5080*/  MOV R8, 0xffffffff ;  /* 0xffffffff00087802 */ /* 0x000fe20000000f00 */
[----:B0-----:R-:W-:Y:S01]  /*5090*/  IMAD.MOV.U32 R7, RZ, RZ, R12 ;  /* 0x000000ffff077224 */ /* 0x001fe200078e000c */
[----:B------:R-:W-:Y:S01]  /*50a0*/  MOV R10, 0x50e0 ;  /* 0x000050e0000a7802 */ /* 0x000fe20000000f00 */
[----:B------:R-:W-:Y:S02]  /*50b0*/  IMAD.MOV.U32 R16, RZ, RZ, 0x2 ;  /* 0x00000002ff107424 */ /* 0x000fe400078e00ff */
[----:B------:R-:W-:-:S02]  /*50c0*/  IMAD.MOV.U32 R9, RZ, RZ, 0x1f ;  /* 0x0000001fff097424 */ /* 0x000fc400078e00ff */
[----:B------:R-:W-:Y:S05]  /*50d0*/  CALL.REL.NOINC `($__internal_92_$__cuda_sm70_shflsync_down_p) ;  /* 0x00000b9000007944 */ /* 0x000fea0003c00000 */
        /* <DEDUP_REMOVED lines=18> */
[----:B0-----:R-:W-:Y:S05]  /*5200*/  BRA `(.L_x_8140) ;  /* 0xffffbce000007947 */ /* 0x001fea000383ffff */
.L_x_8091:
[----:B01----:R-:W-:Y:S01]  /*5210*/  IMAD.MOV.U32 R7, RZ, RZ, R13 ;  /* 0x000000ffff077224 */ /* 0x003fe200078e000d */
[----:B------:R-:W-:Y:S01]  /*5220*/  MOV R9, 0x1f ;  /* 0x0000001f00097802 */ /* 0x000fe20000000f00 */
[----:B------:R-:W-:Y:S01]  /*5230*/  IMAD.MOV.U32 R16, RZ, RZ, 0x10 ;  /* 0x00000010ff107424 */ /* 0x000fe200078e00ff */
[----:B------:R-:W-:Y:S01]  /*5240*/  MOV R10, 0x5270 ;  /* 0x00005270000a7802 */ /* 0x000fe20000000f00 */
[----:B------:R-:W-:Y:S02]  /*5250*/  IMAD.MOV.U32 R8, RZ, RZ, -0x1 ;  /* 0xffffffffff087424 */ /* 0x000fe400078e00ff */
[----:B------:R-:W-:Y:S05]  /*5260*/  CALL.REL.NOINC `($__internal_92_$__cuda_sm70_shflsync_down_p) ;  /* 0x00000a0000007944 */ /* 0x000fea0003c00000 */
[----:B-1----:R-:W-:Y:S01]  /*5270*/  IMAD.MOV.U32 R15, RZ, RZ, R8 ;  /* 0x000000ffff0f7224 */ /* 0x002fe200078e0008 */
[----:B0-----:R-:W-:Y:S05]  /*5280*/  BRA `(.L_x_8141) ;  /* 0xffffd43000007947 */ /* 0x001fea000383ffff */
.L_x_8092:
[----:B0-----:R-:W-:Y:S01]  /*5290*/  IMAD.MOV.U32 R7, RZ, RZ, R12 ;  /* 0x000000ffff077224 */ /* 0x001fe200078e000c */
[----:B------:R-:W-:Y:S01]  /*52a0*/  MOV R10, 0x52f0 ;  /* 0x000052f0000a7802 */ /* 0x000fe20000000f00 */
[----:B------:R-:W-:Y:S02]  /*52b0*/  IMAD.MOV.U32 R16, RZ, RZ, 0x10 ;  /* 0x00000010ff107424 */ /* 0x000fe400078e00ff */
[----:B------:R-:W-:-:S02]  /*52c0*/  IMAD.MOV.U32 R9, RZ, RZ, 0x1f ;  /* 0x0000001fff097424 */ /* 0x000fc400078e00ff */
[----:B------:R-:W-:Y:S02]  /*52d0*/  IMAD.MOV.U32 R8, RZ, RZ, -0x1 ;  /* 0xffffffffff087424 */ /* 0x000fe400078e00ff */
[----:B-12---:R-:W-:Y:S05]  /*52e0*/  CALL.REL.NOINC `($__internal_92_$__cuda_sm70_shflsync_down_p) ;  /* 0x0000098000007944 */ /* 0x006fea0003c00000 */
[----:B0-----:R-:W-:Y:S01]  /*52f0*/  IMAD.MOV.U32 R9, RZ, RZ, R15 ;  /* 0x000000ffff097224 */ /* 0x001fe200078e000f */
[----:B------:R-:W-:Y:S01]  /*5300*/  MOV R10, 0x5370 ;  /* 0x00005370000a7802 */ /* 0x000fe20000000f00 */
[----:B------:R-:W-:-:S04]  /*5310*/  IMAD.MOV.U32 R16, RZ, RZ, 0x8 ;  /* 0x00000008ff107424 */ /* 0x000fc800078e00ff */
[----:B-1----:R0:W1:Y:S02]  /*5320*/  DADD R12, R12, R8 ;  /* 0x000000000c0c7229 */ /* 0x0020640000000008 */
[----:B0-----:R-:W-:Y:S02]  /*5330*/  IMAD.MOV.U32 R9, RZ, RZ, 0x1f ;  /* 0x0000001fff097424 */ /* 0x001fe400078e00ff */
[----:B------:R-:W-:-:S06]  /*5340*/  IMAD.MOV.U32 R8, RZ, RZ, -0x1 ;  /* 0xffffffffff087424 */ /* 0x000fcc00078e00ff */
[----:B-1----:R-:W-:Y:S02]  /*5350*/  IMAD.MOV.U32 R7, RZ, RZ, R13 ;  /* 0x000000ffff077224 */ /* 0x002fe400078e000d */
[----:B------:R-:W-:Y:S05]  /*5360*/  CALL.REL.NOINC `($__internal_92_$__cuda_sm70_shflsync_down_p) ;  /* 0x0000090000007944 */ /* 0x000fea0003c00000 */
[----:B-1----:R-:W-:Y:S01]  /*5370*/  IMAD.MOV.U32 R15, RZ, RZ, R8 ;  /* 0x000000ffff0f7224 */ /* 0x002fe200078e0008 */
[----:B0-----:R-:W-:Y:S01]  /*5380*/  MOV R16, 0x8 ;  /* 0x0000000800107802 */ /* 0x001fe20000000f00 */
[----:B------:R-:W-:Y:S01]  /*5390*/  IMAD.MOV.U32 R7, RZ, RZ, R12 ;  /* 0x000000ffff077224 */ /* 0x000fe200078e000c */
[----:B------:R-:W-:Y:S01]  /*53a0*/  MOV R10, 0x53e0 ;  /* 0x000053e0000a7802 */ /* 0x000fe20000000f00 */
[----:B------:R-:W-:Y:S02]  /*53b0*/  IMAD.MOV.U32 R9, RZ, RZ, 0x1f ;  /* 0x0000001fff097424 */ /* 0x000fe400078e00ff */
[----:B------:R-:W-:Y:S02]  /*53c0*/  IMAD.MOV.U32 R8, RZ, RZ, -0x1 ;  /* 0xffffffffff087424 */ /* 0x000fe400078e00ff */
[----:B------:R-:W-:Y:S05]  /*53d0*/  CALL.REL.NOINC `($__internal_92_$__cuda_sm70_shflsync_down_p) ;  /* 0x0000089000007944 */ /* 0x000fea0003c00000 */
[----:B-1----:R-:W-:Y:S01]  /*53e0*/  IMAD.MOV.U32 R14, RZ, RZ, R8 ;  /* 0x000000ffff0e7224 */ /* 0x002fe200078e0008 */
[----:B------:R-:W-:Y:S01]  /*53f0*/  MOV R10, 0x5460 ;  /* 0x00005460000a7802 */ /* 0x000fe20000000f00 */
[----:B0-----:R-:W-:Y:S02]  /*5400*/  IMAD.MOV.U32 R16, RZ, RZ, 0x4 ;  /* 0x00000004ff107424 */ /* 0x001fe400078e00ff */
[----:B------:R-:W-:-:S02]  /*5410*/  IMAD.MOV.U32 R9, RZ, RZ, 0x1f ;  /* 0x0000001fff097424 */ /* 0x000fc400078e00ff */
[----:B------:R-:W0:Y:S01]  /*5420*/  DADD R12, R12, R14 ;  /* 0x000000000c0c7229 */ /* 0x000e22000000000e */
[----:B------:R-:W-:-:S09]  /*5430*/  IMAD.MOV.U32 R8, RZ, RZ, -0x1 ;  /* 0xffffffffff087424 */ /* 0x000fd200078e00ff */
[----:B0-----:R-:W-:Y:S02]  /*5440*/  IMAD.MOV.U32 R7, RZ, RZ, R13 ;  /* 0x000000ffff077224 */ /* 0x001fe400078e000d */
[----:B------:R-:W-:Y:S05]  /*5450*/  CALL.REL.NOINC `($__internal_92_$__cuda_sm70_shflsync_down_p) ;  /* 0x0000081000007944 */ /* 0x000fea0003c00000 */
[----:B-1----:R-:W-:Y:S01]  /*5460*/  IMAD.MOV.U32 R15, RZ, RZ, R8 ;  /* 0x000000ffff0f7224 */ /* 0x002fe200078e0008 */
[----:B------:R-:W-:Y:S01]  /*5470*/  MOV R10, 0x54d0 ;  /* 0x000054d0000a7802 */ /* 0x000fe20000000f00 */
[----:B0-----:R-:W-:Y:S02]  /*5480*/  IMAD.MOV.U32 R7, RZ, RZ, R12 ;  /* 0x000000ffff077224 */ /* 0x001fe400078e000c */
[----:B------:R-:W-:Y:S02]  /*5490*/  IMAD.MOV.U32 R16, RZ, RZ, 0x4 ;  /* 0x00000004ff107424 */ /* 0x000fe400078e00ff */
[----:B------:R-:W-:Y:S02]  /*54a0*/  IMAD.MOV.U32 R9, RZ, RZ, 0x1f ;  /* 0x0000001fff097424 */ /* 0x000fe400078e00ff */
[----:B------:R-:W-:Y:S02]  /*54b0*/  IMAD.MOV.U32 R8, RZ, RZ, -0x1 ;  /* 0xffffffffff087424 */ /* 0x000fe400078e00ff */
[----:B------:R-:W-:Y:S05]  /*54c0*/  CALL.REL.NOINC `($__internal_92_$__cuda_sm70_shflsync_down_p) ;  /* 0x000007a000007944 */ /* 0x000fea0003c00000 */
[----:B-1----:R-:W-:Y:S01]  /*54d0*/  IMAD.MOV.U32 R14, RZ, RZ, R8 ;  /* 0x000000ffff0e7224 */ /* 0x002fe200078e0008 */
[----:B0-----:R-:W-:Y:S01]  /*54e0*/  MOV R16, 0x2 ;  /* 0x0000000200107802 */ /* 0x001fe20000000f00 */
[----:B------:R-:W-:Y:S01]  /*54f0*/  IMAD.MOV.U32 R9, RZ, RZ, 0x1f ;  /* 0x0000001fff097424 */ /* 0x000fe200078e00ff */
[----:B------:R-:W-:Y:S01]  /*5500*/  MOV R10, 0x5550 ;  /* 0x00005550000a7802 */ /* 0x000fe20000000f00 */
[----:B------:R-:W-:-:S02]  /*5510*/  IMAD.MOV.U32 R8, RZ, RZ, -0x1 ;  /* 0xffffffffff087424 */ /* 0x000fc400078e00ff */
[----:B------:R-:W0:-:S10]  /*5520*/  DADD R12, R12, R14 ;  /* 0x000000000c0c7229 */ /* 0x000e14000000000e */
        /* <DEDUP_REMOVED lines=10> */
[----:B------:R-:W-:Y:S01]  /*55d0*/  MOV R10, 0x5640 ;  /* 0x00005640000a7802 */ /* 0x000fe20000000f00 */
[----:B0-----:R-:W-:-:S02]  /*55e0*/  IMAD.MOV.U32 R16, RZ, RZ, 0x1 ;  /* 0x00000001ff107424 */ /* 0x001fc400078e00ff */
[----:B------:R-:W-:Y:S02]  /*55f0*/  IMAD.MOV.U32 R9, RZ, RZ, 0x1f ;  /* 0x0000001fff097424 */ /* 0x000fe400078e00ff */
[----:B------:R-:W0:Y:S01]  /*5600*/  DADD R12, R12, R14 ;  /* 0x000000000c0c7229 */ /* 0x000e22000000000e */
[----:B------:R-:W-:-:S09]  /*5610*/  IMAD.MOV.U32 R8, RZ, RZ, -0x1 ;  /* 0xffffffffff087424 */ /* 0x000fd200078e00ff */
[----:B0-----:R-:W-:Y:S02]  /*5620*/  IMAD.MOV.U32 R7, RZ, RZ, R13 ;  /* 0x000000ffff077224 */ /* 0x001fe400078e000d */
[----:B------:R-:W-:Y:S05]  /*5630*/  CALL.REL.NOINC `($__internal_92_$__cuda_sm70_shflsync_down_p) ;  /* 0x0000063000007944 */ /* 0x000fea0003c00000 */
[----:B-1----:R-:W-:Y:S01]  /*5640*/  IMAD.MOV.U32 R17, RZ, RZ, R8 ;  /* 0x000000ffff117224 */ /* 0x002fe200078e0008 */
[----:B0-----:R-:W-:Y:S01]  /*5650*/  MOV R7, R12 ;  /* 0x0000000c00077202 */ /* 0x001fe20000000f00 */
[----:B------:R-:W-:Y:S01]  /*5660*/  IMAD.MOV.U32 R16, RZ, RZ, 0x1 ;  /* 0x00000001ff107424 */ /* 0x000fe200078e00ff */
[----:B------:R-:W-:Y:S01]  /*5670*/  MOV R10, 0x56b0 ;  /* 0x000056b0000a7802 */ /* 0x000fe20000000f00 */
[----:B------:R-:W-:Y:S02]  /*5680*/  IMAD.MOV.U32 R9, RZ, RZ, 0x1f ;  /* 0x0000001fff097424 */ /* 0x000fe400078e00ff */
[----:B------:R-:W-:Y:S02]  /*5690*/  IMAD.MOV.U32 R8, RZ, RZ, -0x1 ;  /* 0xffffffffff087424 */ /* 0x000fe400078e00ff */
[----:B------:R-:W-:Y:S05]  /*56a0*/  CALL.REL.NOINC `($__internal_92_$__cuda_sm70_shflsync_down_p) ;  /* 0x000005c000007944 */ /* 0x000fea0003c00000 */
[----:B01----:R-:W-:Y:S05]  /*56b0*/  BRA `(.L_x_8142) ;  /* 0xffffd0f000007947 */ /* 0x003fea000383ffff */
        .weak           $__internal_91_$__cuda_sm20_div_rn_f64_full
        .type           $__internal_91_$__cuda_sm20_div_rn_f64_full,@function
        .size           $__internal_91_$__cuda_sm20_div_rn_f64_full,($__internal_92_$__cuda_sm70_shflsync_down_p - $__internal_91_$__cuda_sm20_div_rn_f64_full)
$__internal_91_$__cuda_sm20_div_rn_f64_full:
        /* <DEDUP_REMOVED lines=10> */
[----:B------:R-:W-:Y:S02]  /*5760*/  FSETP.GEU.AND P5, PT, |R15|, 1.469367938527859385e-39, PT ;  /* 0x001000000f00780b */ /* 0x000fe40003fae200 */
[----:B------:R-:W-:-:S11]  /*5770*/  LOP3.LUT R9, R9, 0x800fffff, R15, 0xf8, !PT ;  /* 0x800fffff09097812 */ /* 0x000fd600078ef80f */
[----:B------:R-:W-:Y:S01]  /*5780*/  @!P5 LOP3.LUT R8, R13, 0x7ff00000, RZ, 0xc0, !PT ;  /* 0x7ff000000d08d812 */ /* 0x000fe200078ec0ff */
[----:B------:R-:W-:-:S03]  /*5790*/  @!P5 IMAD.MOV.U32 R38, RZ, RZ, RZ ;  /* 0x000000ffff26d224 */ /* 0x000fc600078e00ff */
[----:B------:R-:W-:Y:S01]  /*57a0*/  @!P5 ISETP.GE.U32.AND P6, PT, R3, R8, PT ;  /* 0x000000080300d20c */ /* 0x000fe20003fc6070 */
[----:B------:R-:W-:-:S03]  /*57b0*/  IMAD.MOV.U32 R8, RZ, RZ, R14 ;  /* 0x000000ffff087224 */ /* 0x000fc600078e000e */
[----:B------:R-:W-:Y:S02]  /*57c0*/  @!P5 SEL R7, R5, 0x63400000, !P6 ;  /* 0x634000000507d807 */ /* 0x000fe40007000000 */
[----:B------:R-:W-:Y:S02]  /*57d0*/  FSETP.GEU.AND P6, PT, |R13|, 1.469367938527859385e-39, PT ;  /* 0x001000000d00780b */ /* 0x000fe40003fce200 */
[----:B------:R-:W-:-:S04]  /*57e0*/  @!P5 LOP3.LUT R7, R7, 0x80000000, R15, 0xf8, !PT ;  /* 0x800000000707d812 */ /* 0x000fc800078ef80f */
[----:B------:R-:W-:Y:S01]  /*57f0*/  @!P5 LOP3.LUT R39, R7, 0x100000, RZ, 0xfc, !PT ;  /* 0x001000000727d812 */ /* 0x000fe200078efcff */
[----:B------:R-:W-:-:S05]  /*5800*/  IMAD.MOV.U32 R7, RZ, RZ, R3 ;  /* 0x000000ffff077224 */ /* 0x000fca00078e0003 */
[----:B------:R-:W-:-:S04]  /*5810*/  @!P5 DFMA R8, R8, 2, -R38 ;  /* 0x400000000808d82b */ /* 0x000fc80000000826 */
[----:B------:R-:W0:-:S06]  /*5820*/  @!P6 DMUL R10, R12, 8.98846567431157953865e+307 ;  /* 0x7fe000000c0ae828 */ /* 0x000e0c0000000000 */
[----:B0-----:R-:W0:Y:S01]  /*5830*/  MUFU.RCP64H R41, R11 ;  /* 0x0000000b00297308 */ /* 0x001e220000001800 */
[----:B------:R-:W-:-:S03]  /*5840*/  @!P5 LOP3.LUT R7, R9, 0x7ff00000, RZ, 0xc0, !PT ;  /* 0x7ff000000907d812 */ /* 0x000fc600078ec0ff */
[----:B------:R-:W-:Y:S01]  /*5850*/  @!P6 LOP3.LUT R6, R11, 0x7ff00000, RZ, 0xc0, !PT ;  /* 0x7ff000000b06e812 */ /* 0x000fe200078ec0ff */
        /* <DEDUP_REMOVED lines=8> */
[----:B0-----:R-:W-:Y:S02]  /*58e0*/  IADD3 R40, R7, -0x1, RZ ;  /* 0xffffffff07287810 */ /* 0x001fe40007ffe0ff */
[----:B------:R-:W-:Y:S02]  /*58f0*/  IADD3 R41, R6, -0x1, RZ ;  /* 0xffffffff06297810 */ /* 0x000fe40007ffe0ff */
[----:B------:R-:W-:-:S04]  /*5900*/  ISETP.GT.U32.AND P5, PT, R40, 0x7feffffe, PT ;  /* 0x7feffffe2800780c */ /* 0x000fc80003fa4070 */
        /* <DEDUP_REMOVED lines=15> */
[----:B------:R-:W-:-:S09]  /*5a00*/  MOV R6, RZ ;  /* 0x000000ff00067202 */ /* 0x000fd20000000f00 */
        /* <DEDUP_REMOVED lines=14> */
.L_x_8144:
        /* <DEDUP_REMOVED lines=16> */
.L_x_8147:
[----:B------:R-:W-:Y:S01]  /*5bf0*/  LOP3.LUT R41, R13, 0x80000, RZ, 0xfc, !PT ;  /* 0x000800000d297812 */ /* 0x000fe200078efcff */
[----:B------:R-:W-:Y:S01]  /*5c00*/  IMAD.MOV.U32 R40, RZ, RZ, R12 ;  /* 0x000000ffff287224 */ /* 0x000fe200078e000c */
[----:B------:R-:W-:Y:S05]  /*5c10*/  BRA `(.L_x_8145) ;  /* 0x0000002000007947 */ /* 0x000fea0003800000 */
.L_x_8146:
[----:B------:R-:W-:Y:S01]  /*5c20*/  LOP3.LUT R41, R15, 0x80000, RZ, 0xfc, !PT ;  /* 0x000800000f297812 */ /* 0x000fe200078efcff */
[----:B------:R-:W-:Y:S02]  /*5c30*/  IMAD.MOV.U32 R40, RZ, RZ, R14 ;  /* 0x000000ffff287224 */ /* 0x000fe400078e000e */
.L_x_8145:
[----:B------:R-:W-:Y:S05]  /*5c40*/  BSYNC B0 ;  /* 0x0000000000007941 */ /* 0x000fea0003800000 */
.L_x_8143:
[----:B------:R-:W-:-:S04]  /*5c50*/  IMAD.MOV.U32 R5, RZ, RZ, 0x0 ;  /* 0x00000000ff057424 */ /* 0x000fc800078e00ff */
[----:B------:R-:W-:Y:S05]  /*5c60*/  RET.REL.NODEC R4 `(_ZN2at6native43_GLOBAL__N__9ae7fba5_10_SoftMax_cu_9f978f6322cunn_SoftMaxForwardRegIdddNS1_22SoftMaxForwardEpilogueElLi8EEEvPT1_PKT_T3_) ;  /* 0xffffa39004007950 */ /* 0x000fea0003c3ffff */
        .weak           $__internal_92_$__cuda_sm70_shflsync_down_p
        .type           $__internal_92_$__cuda_sm70_shflsync_down_p,@function
        .size           $__internal_92_$__cuda_sm70_shflsync_down_p,(.L_x_11323 - $__internal_92_$__cuda_sm70_shflsync_down_p)
$__internal_92_$__cuda_sm70_shflsync_down_p:
[----:B------:R-:W-:Y:S01]  /*5c70*/  IMAD.MOV.U32 R11, RZ, RZ, 0x0 ;  /* 0x00000000ff0b7424 */ /* 0x000fe200078e00ff */
[----:B------:R-:W-:Y:S04]  /*5c80*/  WARPSYNC R8 ;  /* 0x0000000800007348 */ /* 0x000fe80003800000 */
[----:B------:R0:W1:Y:S01]  /*5c90*/  SHFL.DOWN PT, R8, R7, R16, R9 ;  /* 0x0800001007087389 */ /* 0x00006200000e0009 */
[----:B------:R-:W-:Y:S05]  /*5ca0*/  RET.REL.NODEC R10 `(_ZN2at6native43_GLOBAL__N__9ae7fba5_10_SoftMax_cu_9f978f6322cunn_SoftMaxForwardRegIdddNS1_22SoftMaxForwardEpilogueElLi8EEEvPT1_PKT_T3_) ;  /* 0xffffa3500a007950 */ /* 0x000fea0003c3ffff */
.L_x_8148:
        /* <DEDUP_REMOVED lines=13> */
.L_x_11323:


//--------------------- .text._ZN2at6native43_GLOBAL__N__9ae7fba5_10_SoftMax_cu_9f978f6322cunn_SoftMaxForwardRegIdddNS1_22SoftMaxForwardEpilogueElLi7EEEvPT1_PKT_T3_ --------------------------
	.section	.text._ZN2at6native43_GLOBAL__N__9ae7fba5_10_SoftMax_cu_9f978f6322cunn_SoftMaxForwardRegIdddNS1_22SoftMaxForwardEpilogueElLi7EEEvPT1_PKT_T3_,"ax",@progbits
	.sectioninfo	@"SHI_REGISTERS=42"
	.align	128
.text._ZN2at6native43_GLOBAL__N__9ae7fba5_10_SoftMax_cu_9f978f6322cunn_SoftMaxForwardRegIdddNS1_22SoftMaxForwardEpilogueElLi7EEEvPT1_PKT_T3_:
        .type           _ZN2at6native43_GLOBAL__N__9ae7fba5_10_SoftMax_cu_9f978f6322cunn_SoftMaxForwardRegIdddNS1_22SoftMaxForwardEpilogueElLi7EEEvPT1_PKT_T3_,@function
        .size           _ZN2at6native43_GLOBAL__N__9ae7fba5_10_SoftMax_cu_9f978f6322cunn_SoftMaxForwardRegIdddNS1_22SoftMaxForwardEpilogueElLi7EEEvPT1_PKT_T3_,(.L_x_11326 - _ZN2at6native43_GLOBAL__N__9ae7fba5_10_SoftMax_cu_9f978f6322cunn_SoftMaxForwardRegIdddNS1_22SoftMaxForwardEpilogueElLi7EEEvPT1_PKT_T3_)
        .other          _ZN2at6native43_GLOBAL__N__9ae7fba5_10_SoftMax_cu_9f978f6322cunn_SoftMaxForwardRegIdddNS1_22SoftMaxForwardEpilogueElLi7EEEvPT1_PKT_T3_,@"STO_CUDA_ENTRY STV_DEFAULT"
_ZN2at6native43_GLOBAL__N__9ae7fba5_10_SoftMax_cu_9f978f6322cunn_SoftMaxForwardRegIdddNS1_22SoftMaxForwardEpilogueElLi7EEEvPT1_PKT_T3_:
        /* <DEDUP_REMOVED lines=18> */
[----:B------:R-:W-:-:S02]  /*0120*/  @!P1 LEA R8, P0, R10, c[0x0][0x168], 0x3 ;  /* 0x00005a000a089a11 */ /* 0x000fc400078018ff */
[----:B------:R-:W-:Y:S01]  /*0130*/  ISETP.GE.U32.AND P4, PT, R28, c[0x0][0x170], PT ;  /* 0x00005c001c007a0c */ /* 0x000fe20003f86070 */
[----:B------:R-:W-:Y:S01]  /*0140*/  @!P2 IMAD.WIDE.U32 R22, R2, c[0x0][0x170], R22 ;  /* 0x00005c000216aa25 */ /* 0x000fe200078e0016 */
[----:B------:R-:W-:Y:S02]  /*0150*/  @!P1 LEA.HI.X R9, R10, c[0x0][0x16c], R3, 0x3, P0 ;  /* 0x00005b000a099a11 */ /* 0x000fe400000f1c03 */
[----:B------:R-:W-:Y:S01]  /*0160*/  SHF.R.S32.HI R29, RZ, 0x1f, R28 ;  /* 0x0000001fff1d7819 */ /* 0x000fe2000001141c */
[----:B------:R-:W-:Y:S01]  /*0170*/  @!P2 IMAD R3, R2, c[0x0][0x174], R23 ;  /* 0x00005d000203aa24 */ /* 0x000fe200078e0217 */
[----:B------:R-:W-:Y:S01]  /*0180*/  IADD3 R26, R28, c[0x0][0x0], RZ ;  /* 0x000000001c1a7a10 */ /* 0x000fe20007ffe0ff */
[----:B------:R0:W2:Y:S01]  /*0190*/  @!P1 LDG.E.64 R4, [R8.64] ;  /* 0x0000000608049981 */ /* 0x0000a2000c1e1b00 */
[----:B------:R-:W-:Y:S01]  /*01a0*/  ISETP.GE.AND.EX P4, PT, R29, c[0x0][0x174], PT, P4 ;  /* 0x00005d001d007a0c */ /* 0x000fe20003f86340 */
[----:B------:R-:W-:Y:S01]  /*01b0*/  @!P3 IMAD.WIDE.U32 R30, R2, c[0x0][0x170], R30 ;  /* 0x00005c00021eba25 */ /* 0x000fe200078e001e */
[----:B------:R-:W-:-:S02]  /*01c0*/  ISETP.GE.U32.AND P5, PT, R26, c[0x0][0x170], PT ;  /* 0x00005c001a007a0c */ /* 0x000fc40003fa6070 */
[----:B------:R-:W-:Y:S01]  /*01d0*/  SHF.R.S32.HI R27, RZ, 0x1f, R26 ;  /* 0x0000001fff1b7819 */ /* 0x000fe2000001141a */
[----:B------:R-:W-:Y:S01]  /*01e0*/  @!P3 IMAD R7, R2, c[0x0][0x174], R31 ;  /* 0x00005d000207ba24 */ /* 0x000fe200078e021f */
[----:B------:R-:W-:Y:S02]  /*01f0*/  IADD3 R24, R26, c[0x0][0x0], RZ ;  /* 0x000000001a187a10 */ /* 0x000fe40007ffe0ff */
[----:B------:R-:W-:Y:S02]  /*0200*/  ISETP.GE.AND.EX P5, PT, R27, c[0x0][0x174], PT, P5 ;  /* 0x00005d001b007a0c */ /* 0x000fe40003fa6350 */
[----:B------:R-:W-:Y:S02]  /*0210*/  @!P2 LEA R10, P0, R22, c[0x0][0x168], 0x3 ;  /* 0x00005a00160aaa11 */ /* 0x000fe400078018ff */
[----:B------:R-:W-:Y:S01]  /*0220*/  ISETP.GE.U32.AND P6, PT, R24, c[0x0][0x170], PT ;  /* 0x00005c0018007a0c */ /* 0x000fe20003fc6070 */
[----:B------:R-:W-:Y:S01]  /*0230*/  @!P4 IMAD.WIDE.U32 R32, R2, c[0x0][0x170], R28 ;  /* 0x00005c000220ca25 */ /* 0x000fe200078e001c */
[----:B------:R-:W-:-:S02]  /*0240*/  SHF.R.S32.HI R25, RZ, 0x1f, R24 ;  /* 0x0000001fff197819 */ /* 0x000fc40000011418 */
[----:B------:R-:W-:Y:S02]  /*0250*/  @!P2 LEA.HI.X R11, R22, c[0x0][0x16c], R3, 0x3, P0 ;  /* 0x00005b00160baa11 */ /* 0x000fe400000f1c03 */
[----:B------:R-:W-:Y:S02]  /*0260*/  ISETP.GE.AND.EX P6, PT, R25, c[0x0][0x174], PT, P6 ;  /* 0x00005d0019007a0c */ /* 0x000fe40003fc6360 */
[C---:B------:R-:W-:Y:S02]  /*0270*/  @!P3 LEA R22, P0, R30.reuse, c[0x0][0x168], 0x3 ;  /* 0x00005a001e16ba11 */ /* 0x040fe400078018ff */
[----:B------:R-:W-:Y:S02]  /*0280*/  P2R R3, PR, RZ, 0x4 ;  /* 0x00000004ff037803 */ /* 0x000fe40000000000 */
[----:B------:R-:W-:Y:S01]  /*0290*/  @!P3 LEA.HI.X R23, R30, c[0x0][0x16c], R7, 0x3, P0 ;  /* 0x00005b001e17ba11 */ /* 0x000fe200000f1c07 */
[----:B------:R-:W-:Y:S01]  /*02a0*/  @!P4 IMAD R7, R2, c[0x0][0x174], R33 ;  /* 0x00005d000207ca24 */ /* 0x000fe200078e0221 */
[----:B------:R-:W-:Y:S01]  /*02b0*/  @!P4 LEA R28, P0, R32, c[0x0][0x168], 0x3 ;  /* 0x00005a00201cca11 */ /* 0x000fe200078018ff */
[----:B------:R-:W-:-:S02]  /*02c0*/  @!P5 IMAD.WIDE.U32 R30, R2, c[0x0][0x170], R26 ;  /* 0x00005c00021eda25 */ /* 0x000fc400078e001a */
[----:B------:R-:W3:Y:S01]  /*02d0*/  @!P3 LDG.E.64 R20, [R22.64] ;  /* 0x000000061614b981 */ /* 0x000ee2000c1e1b00 */
[----:B------:R-:W-:Y:S01]  /*02e0*/  @!P4 LEA.HI.X R29, R32, c[0x0][0x16c], R7, 0x3, P0 ;  /* 0x00005b00201dca11 */ /* 0x000fe200000f1c07 */
[----:B------:R-:W-:Y:S01]  /*02f0*/  @!P5 IMAD R7, R2, c[0x0][0x174], R31 ;  /* 0x00005d000207da24 */ /* 0x000fe200078e021f */
[----:B------:R-:W-:Y:S01]  /*0300*/  @!P5 LEA R26, P0, R30, c[0x0][0x168], 0x3 ;  /* 0x00005a001e1ada11 */ /* 0x000fe200078018ff */
[----:B------:R-:W-:Y:S01]  /*0310*/  @!P6 IMAD.WIDE.U32 R32, R2, c[0x0][0x170], R24 ;  /* 0x00005c000220ea25 */ /* 0x000fe200078e0018 */
[----:B------:R-:W-:Y:S01]  /*0320*/  IADD3 R24, R24, c[0x0][0x0], RZ ;  /* 0x0000000018187a10 */ /* 0x000fe20007ffe0ff */
[----:B------:R-:W4:Y:S01]  /*0330*/  @!P4 LDG.E.64 R18, [R28.64] ;  /* 0x000000061c12c981 */ /* 0x000f22000c1e1b00 */
[----:B------:R-:W-:Y:S01]  /*0340*/  @!P5 LEA.HI.X R27, R30, c[0x0][0x16c], R7, 0x3, P0 ;  /* 0x00005b001e1bda11 */ /* 0x000fe200000f1c07 */
[----:B------:R-:W-:Y:S01]  /*0350*/  @!P6 IMAD R7, R2, c[0x0][0x174], R33 ;  /* 0x00005d000207ea24 */ /* 0x000fe200078e0221 */
[C---:B------:R-:W-:Y:S02]  /*0360*/  @!P6 LEA R30, P0, R32.reuse, c[0x0][0x168], 0x3 ;  /* 0x00005a00201eea11 */ /* 0x040fe400078018ff */
[----:B------:R-:W-:Y:S01]  /*0370*/  SHF.R.S32.HI R25, RZ, 0x1f, R24 ;  /* 0x0000001fff197819 */ /* 0x000fe20000011418 */
[----:B------:R-:W5:Y:S01]  /*0380*/  @!P5 LDG.E.64 R16, [R26.64] ;  /* 0x000000061a10d981 */ /* 0x000f62000c1e1b00 */
[----:B------:R-:W-:-:S02]  /*0390*/  @!P6 LEA.HI.X R31, R32, c[0x0][0x16c], R7, 0x3, P0 ;  /* 0x00005b00201fea11 */ /* 0x000fc400000f1c07 */
[----:B------:R-:W-:Y:S02]  /*03a0*/  ISETP.GE.U32.AND P0, PT, R24, c[0x0][0x170], PT ;  /* 0x00005c0018007a0c */ /* 0x000fe40003f06070 */
[----:B0-----:R-:W-:Y:S01]  /*03b0*/  P2R R9, PR, RZ, 0x2 ;  /* 0x00000002ff097803 */ /* 0x001fe20000000000 */
[----:B------:R-:W3:Y:S01]  /*03c0*/  @!P6 LDG.E.64 R14, [R30.64] ;  /* 0x000000061e0ee981 */ /* 0x000ee2000c1e1b00 */
[----:B------:R-:W-:-:S04]  /*03d0*/  ISETP.GE.AND.EX P2, PT, R25, c[0x0][0x174], PT, P0 ;  /* 0x00005d0019007a0c */ /* 0x000fc80003f46300 */
[----:B------:R-:W-:-:S09]  /*03e0*/  P2R R0, PR, RZ, 0x4 ;  /* 0x00000004ff007803 */ /* 0x000fd20000000000 */
[----:B------:R-:W-:-:S04]  /*03f0*/  @!P2 IMAD.WIDE.U32 R32, R2, c[0x0][0x170], R24 ;  /* 0x00005c000220aa25 */ /* 0x000fc800078e0018 */
[----:B------:R-:W-:Y:S01]  /*0400*/  @!P2 IMAD R7, R2, c[0x0][0x174], R33 ;  /* 0x00005d000207aa24 */ /* 0x000fe200078e0221 */
[----:B------:R-:W-:-:S04]  /*0410*/  @!P2 LEA R24, P0, R32, c[0x0][0x168], 0x3 ;  /* 0x00005a002018aa11 */ /* 0x000fc800078018ff */
[----:B------:R-:W-:Y:S01]  /*0420*/  @!P2 LEA.HI.X R25, R32, c[0x0][0x16c], R7, 0x3, P0 ;  /* 0x00005b002019aa11 */ /* 0x000fe200000f1c07 */
[----:B------:R-:W-:-:S05]  /*0430*/  IMAD.MOV.U32 R32, RZ, RZ, c[0x2][0x4] ;  /* 0x00800100ff207624 */ /* 0x000fca00078e00ff */
[----:B------:R-:W-:Y:S01]  /*0440*/  @!P1 LOP3.LUT R32, R32, 0x80000, RZ, 0xfc, !PT ;  /* 0x0008000020209812 */ /* 0x000fe200078efcff */
[----:B--2---:R-:W0:Y:S01]  /*0450*/  @!P1 DSETP.MAX.AND P0, P2, R4, c[0x2][0x0], PT ;  /* 0x008000000400962a */ /* 0x004e220003a0f000 */
[----:B------:R-:W-:-:S05]  /*0460*/  @!P1 IMAD.MOV.U32 R7, RZ, RZ, R5 ;  /* 0x000000ffff079224 */ /* 0x000fca00078e0005 */
[----:B0-----:R-:W-:-:S04]  /*0470*/  @!P1 FSEL R7, R7, c[0x2][0x4], P0 ;  /* 0x0080010007079a08 */ /* 0x001fc80000000000 */
[----:B------:R-:W-:Y:S02]  /*0480*/  @!P1 SEL R34, R32, R7, P2 ;  /* 0x0000000720229207 */ /* 0x000fe40001000000 */
[----:B------:R-:W-:-:S13]  /*0490*/  ISETP.NE.AND P2, PT, R3, RZ, PT ;  /* 0x000000ff0300720c */ /* 0x000fda0003f45270 */
[----:B------:R0:W2:Y:S01]  /*04a0*/  @!P2 LDG.E.64 R36, [R10.64] ;  /* 0x000000060a24a981 */ /* 0x0000a2000c1e1b00 */
[----:B------:R-:W-:-:S05]  /*04b0*/  @!P1 IMAD.MOV.U32 R3, RZ, RZ, R4 ;  /* 0x000000ffff039224 */ /* 0x000fca00078e0004 */
[----:B------:R-:W-:Y:S01]  /*04c0*/  @!P1 SEL R3, R3, c[0x2][0x0], P0 ;  /* 0x0080000003039a07 */ /* 0x000fe20000000000 */
[----:B------:R-:W-:Y:S02]  /*04d0*/  IMAD.MOV.U32 R32, RZ, RZ, -0x1 ;  /* 0xffffffffff207424 */ /* 0x000fe400078e00ff */
[----:B------:R-:W-:Y:S02]  /*04e0*/  IMAD.MOV.U32 R33, RZ, RZ, -0x100001 ;  /* 0xffefffffff217424 */ /* 0x000fe400078e00ff */
[----:B------:R-:W-:Y:S02]  /*04f0*/  @!P1 IMAD.MOV.U32 R32, RZ, RZ, R3 ;  /* 0x000000ffff209224 */ /* 0x000fe400078e0003 */
[----:B------:R-:W-:Y:S02]  /*0500*/  @!P1 IMAD.MOV.U32 R33, RZ, RZ, R34 ;  /* 0x000000ffff219224 */ /* 0x000fe400078e0022 */
[----:B------:R-:W-:Y:S01]  /*0510*/  @!P2 IMAD.MOV.U32 R3, RZ, RZ, R32 ;  /* 0x000000ffff03a224 */ /* 0x000fe200078e0020 */
[----:B0-----:R-:W-:-:S03]  /*0520*/  P2R R10, PR, RZ, 0x4 ;  /* 0x00000004ff0a7803 */ /* 0x001fc60000000000 */
[----:B--2---:R-:W0:Y:S01]  /*0530*/  @!P2 DSETP.MAX.AND P0, P1, R32, R36, PT ;  /* 0x000000242000a22a */ /* 0x004e22000390f000 */
[----:B------:R-:W-:-:S05]  /*0540*/  @!P2 IMAD.MOV.U32 R8, RZ, RZ, R36 ;  /* 0x000000ffff08a224 */ /* 0x000fca00078e0024 */
[----:B0-----:R-:W-:Y:S01]  /*0550*/  @!P2 SEL R7, R3, R8, P0 ;  /* 0x000000080307a207 */ /* 0x001fe20000000000 */
[----:B------:R-:W-:Y:S01]  /*0560*/  @!P2 IMAD.MOV.U32 R8, RZ, RZ, R37 ;  /* 0x000000ffff08a224 */ /* 0x000fe200078e0025 */
[----:B------:R-:W-:-:S04]  /*0570*/  @!P2 MOV R3, R33 ;  /* 0x000000210003a202 */ /* 0x000fc80000000f00 */
[----:B------:R-:W-:Y:S02]  /*0580*/  @!P2 FSEL R3, R3, R8, P0 ;  /* 0x000000080303a208 */ /* 0x000fe40000000000 */
[----:B------:R-:W-:Y:S01]  /*0590*/  @!P2 LOP3.LUT R8, R8, 0x80000, RZ, 0xfc, !PT ;  /* 0x000800000808a812 */ /* 0x000fe200078efcff */
[----:B------:R-:W-:-:S03]  /*05a0*/  @!P2 IMAD.MOV.U32 R32, RZ, RZ, R7 ;  /* 0x000000ffff20a224 */ /* 0x000fc600078e0007 */
        /* <DEDUP_REMOVED lines=14> */
[----:B----4-:R-:W-:Y:S02]  /*0690*/  @!P4 IMAD.MOV.U32 R8, RZ, RZ, R18 ;  /* 0x000000ffff08c224 */ /* 0x010fe400078e0012 */
        /* <DEDUP_REMOVED lines=26> */
[----:B------:R-:W-:Y:S01]  /*0840*/  @!P6 FSEL R3, R3, R22, P0 ;  /* 0x000000160303e208 */ /* 0x000fe20000000000 */
[----:B------:R-:W-:-:S03]  /*0850*/  @!P6 IMAD.MOV.U32 R32, RZ, RZ, R7 ;  /* 0x000000ffff20e224 */ /* 0x000fc600078e0007 */
[----:B------:R-:W-:Y:S01]  /*0860*/  @!P6 SEL R33, R8, R3, P1 ;  /* 0x000000030821e207 */ /* 0x000fe20000800000 */
[----:B------:R-:W-:-:S03]  /*0870*/  @!P2 IMAD.MOV.U32 R3, RZ, RZ, R32 ;  /* 0x000000ffff03a224 */ /* 0x000fc600078e0020 */
[----:B------:R-:W-:Y:S02]  /*0880*/  @!P2 MOV R7, R33 ;  /* 0x000000210007a202 */ /* 0x000fe40000000f00 */
[----:B--2---:R-:W0:Y:S01]  /*0890*/  @!P2 DSETP.MAX.AND P0, P1, R32, R12, PT ;  /* 0x0000000c2000a22a */ /* 0x004e22000390f000 */
[----:B------:R-:W-:Y:S02]  /*08a0*/  @!P2 IMAD.MOV.U32 R8, RZ, RZ, R12 ;  /* 0x000000ffff08a224 */ /* 0x000fe400078e000c */
[----:B------:R-:W-:-:S03]  /*08b0*/  @!P2 IMAD.MOV.U32 R22, RZ, RZ, R13 ;  /* 0x000000ffff16a224 */ /* 0x000fc600078e000d */
[----:B0-----:R-:W-:Y:S02]  /*08c0*/  @!P2 SEL R32, R3, R8, P0 ;  /* 0x000000080320a207 */ /* 0x001fe40000000000 */
[----:B------:R-:W-:Y:S02]  /*08d0*/  @!P2 FSEL R3, R7, R22, P0 ;  /* 0x000000160703a208 */ /* 0x000fe40000000000 */
[----:B------:R-:W-:-:S04]  /*08e0*/  @!P2 LOP3.LUT R8, R22, 0x80000, RZ, 0xfc, !PT ;  /* 0x000800001608a812 */ /* 0x000fc800078efcff */
[----:B------:R-:W-:Y:S02]  /*08f0*/  @!P2 SEL R33, R8, R3, P1 ;  /* 0x000000030821a207 */ /* 0x000fe40000800000 */
[----:B------:R-:W-:Y:S01]  /*0900*/  ISETP.NE.AND P1, PT, R9, RZ, PT ;  /* 0x000000ff0900720c */ /* 0x000fe20003f25270 */
        /* <DEDUP_REMOVED lines=25> */
[----:B------:R-:W-:-:S05]  /*0aa0*/  LOP3.LUT R3, R7, 0xffffffe0, RZ, 0xc0, !PT ;  /* 0xffffffe007037812 */ /* 0x000fca00078ec0ff */
[----:B------:R-:W-:Y:S01]  /*0ab0*/  IMAD.IADD R3, R6, 0x1, -R3 ;  /* 0x0000000106037824 */ /* 0x000fe200078e0a03 */
[----:B0-----:R-:W0:-:S06]  /*0ac0*/  DSETP.GEU.AND P0, PT, R10, R8, PT ;  /* 0x000000080a00722a */ /* 0x001e0c0003f0e000 */
[----:B0-----:R-:W-:Y:S02]  /*0ad0*/  FSEL R22, R8, R10, !P0 ;  /* 0x0000000a08167208 */ /* 0x001fe40004000000 */
[----:B------:R-:W-:Y:S02]  /*0ae0*/  FSEL R23, R9, R11, !P0 ;  /* 0x0000000b09177208 */ /* 0x000fe40004000000 */
        /* <DEDUP_REMOVED lines=13> */
[----:B------:R-:W-:-:S04]  /*0bc0*/  ISETP.GT.U32.AND P0, PT, R6, 0x3e, PT ;  /* 0x0000003e0600780c */ /* 0x000fc80003f04070 */
[----:B------:R-:W-:-:S09]  /*0bd0*/  P2R R28, PR, RZ, 0x1 ;  /* 0x00000001ff1c7803 */ /* 0x000fd20000000000 */
[----:B------:R-:W-:Y:S05]  /*0be0*/  @P0 BRA `(.L_x_8150) ;  /* 0x000001b000000947 */ /* 0x000fea0003800000 */
[----:B0-----:R-:W-:Y:S05]  /*0bf0*/  BRA.DIV ~URZ, `(.L_x_8151) ;  /* 0x000038d27f007947 */ /* 0x001fea000b800000 */
[----:B-1----:R0:W1:Y:S02]  /*0c00*/  SHFL.DOWN PT, R11, R9, 0x10, 0x1f ;  /* 0x0a001f00090b7f89 */ /* 0x00206400000e0000 */
.L_x_8225:
[----:B------:R-:W-:Y:S05]  /*0c10*/  BRA.DIV ~URZ, `(.L_x_8152) ;  /* 0x000039327f007947 */ /* 0x000fea000b800000 */
[----:B------:R-:W2:Y:S02]  /*0c20*/  SHFL.DOWN PT, R10, R8, 0x10, 0x1f ;  /* 0x0a001f00080a7f89 */ /* 0x000ea400000e0000 */
[----:B-12---:R-:W1:-:S06]  /*0c30*/  DSETP.GEU.AND P0, PT, R8, R10, PT ;  /* 0x0000000a0800722a */ /* 0x006e4c0003f0e000 */
        /* <DEDUP_REMOVED lines=19> */
.L_x_8226:
[----:B-12---:R-:W1:-:S06]  /*0d70*/  DSETP.GEU.AND P0, PT, R8, R10, PT ;  /* 0x0000000a0800722a */ /* 0x006e4c0003f0e000 */
[----:B01----:R-:W-:Y:S02]  /*0d80*/  FSEL R8, R10, R8, !P0 ;  /* 0x000000080a087208 */ /* 0x003fe40004000000 */
[----:B------:R-:W-:Y:S02]  /*0d90*/  FSEL R9, R11, R9, !P0 ;  /* 0x000000090b097208 */ /* 0x000fe40004000000 */
.L_x_8150:
[----:B0-----:R-:W-:Y:S05]  /*0da0*/  BSYNC B0 ;  /* 0x0000000000007941 */ /* 0x001fea0003800000 */
.L_x_8149:
[----:B------:R-:W0:Y:S01]  /*0db0*/  S2R R6, SR_TID.X ;  /* 0x0000000000067919 */ /* 0x000e220000002100 */
[----:B------:R-:W-:Y:S01]  /*0dc0*/  WARPSYNC 0xffffffff ;  /* 0xffffffff00007948 */ /* 0x000fe20003800000 */
[----:B0-----:R-:W-:-:S04]  /*0dd0*/  ISETP.NE.AND P0, PT, R6, RZ, PT ;  /* 0x000000ff0600720c */ /* 0x001fc80003f05270 */
[----:B------:R-:W-:-:S09]  /*0de0*/  P2R R10, PR, RZ, 0x1 ;  /* 0x00000001ff0a7803 */ /* 0x000fd20000000000 */
[----:B-1----:R0:W-:Y:S02]  /*0df0*/  @!P0 STS.64 [RZ], R8 ;  /* 0x00000008ff008388 */ /* 0x0021e40000000a00 */
[----:B------:R-:W-:Y:S01]  /*0e00*/  BAR.SYNC.DEFER_BLOCKING 0x0 ;  /* 0x0000000000007b1d */ /* 0x000fe20000010000 */
[----:B0-----:R-:W-:-:S05]  /*0e10*/  CS2R R8, SRZ ;  /* 0x0000000000087805 */ /* 0x001fca000001ff00 */
[----:B------:R-:W-:Y:S01]  /*0e20*/  BSSY B0, `(.L_x_8153) ;  /* 0x000002a000007945 */ /* 0x000fe20003800000 */
[----:B------:R-:W0:Y:S01]  /*0e30*/  LDS.64 R10, [RZ] ;  /* 0x00000000ff0a7984 */ /* 0x000e220000000a00 */
        /* <DEDUP_REMOVED lines=38> */
.L_x_8156:
[----:B------:R-:W-:Y:S05]  /*10a0*/  BSYNC B1 ;  /* 0x0000000000017941 */ /* 0x000fea0003800000 */
.L_x_8155:
[----:B01----:R0:W1:-:S06]  /*10b0*/  DADD R8, RZ, R24 ;  /* 0x00000000ff087229 */ /* 0x00304c0000000018 */
.L_x_8154:
[----:B------:R-:W-:Y:S05]  /*10c0*/  BSYNC B0 ;  /* 0x0000000000007941 */ /* 0x000fea0003800000 */
.L_x_8153:
        /* <DEDUP_REMOVED lines=39> */
.L_x_8160:
[----:B------:R-:W-:Y:S05]  /*1340*/  BSYNC B1 ;  /* 0x0000000000017941 */ /* 0x000fea0003800000 */
.L_x_8159:
[----:B-12---:R1:W2:-:S06]  /*1350*/  DADD R8, R8, R26 ;  /* 0x0000000008087229 */ /* 0x00628c000000001a */
.L_x_8158:
[----:B------:R-:W-:Y:S05]  /*1360*/  BSYNC B0 ;  /* 0x0000000000007941 */ /* 0x000fea0003800000 */
.L_x_8157:
        /* <DEDUP_REMOVED lines=39> */
.L_x_8164:
[----:B------:R-:W-:Y:S05]  /*15e0*/  BSYNC B1 ;  /* 0x0000000000017941 */ /* 0x000fea0003800000 */
.L_x_8163:
[----:B-12---:R1:W2:-:S06]  /*15f0*/  DADD R8, R8, R26 ;  /* 0x0000000008087229 */ /* 0x00628c000000001a */
.L_x_8162:
[----:B------:R-:W-:Y:S05]  /*1600*/  BSYNC B0 ;  /* 0x0000000000007941 */ /* 0x000fea0003800000 */
.L_x_8161:
        /* <DEDUP_REMOVED lines=39> */
.L_x_8168:
[----:B------:R-:W-:Y:S05]  /*1880*/  BSYNC B1 ;  /* 0x0000000000017941 */ /* 0x000fea0003800000 */
.L_x_8167:
[----:B-12---:R1:W2:-:S06]  /*1890*/  DADD R8, R8, R26 ;  /* 0x0000000008087229 */ /* 0x00628c000000001a */
.L_x_8166:
[----:B------:R-:W-:Y:S05]  /*18a0*/  BSYNC B0 ;  /* 0x0000000000007941 */ /* 0x000fea0003800000 */
.L_x_8165:
        /* <DEDUP_REMOVED lines=39> */
.L_x_8172:
[----:B------:R-:W-:Y:S05]  /*1b20*/  BSYNC B1 ;  /* 0x0000000000017941 */ /* 0x000fea0003800000 */
.L_x_8171:
[----:B-12---:R1:W2:-:S06]  /*1b30*/  DADD R8, R8, R26 ;  /* 0x0000000008087229 */ /* 0x00628c000000001a */
.L_x_8170:
[----:B------:R-:W-:Y:S05]  /*1b40*/  BSYNC B0 ;  /* 0x0000000000007941 */ /* 0x000fea0003800000 */
.L_x_8169:
        /* <DEDUP_REMOVED lines=39> */
.L_x_8176:
[----:B------:R-:W-:Y:S05]  /*1dc0*/  BSYNC B1 ;  /* 0x0000000000017941 */ /* 0x000fea0003800000 */
.L_x_8175:
[----:B-12---:R1:W2:-:S06]  /*1dd0*/  DADD R8, R8, R26 ;  /* 0x0000000008087229 */ /* 0x00628c000000001a */
.L_x_8174:
[----:B------:R-:W-:Y:S05]  /*1de0*/  BSYNC B0 ;  /* 0x0000000000007941 */ /* 0x000fea0003800000 */
.L_x_8173:
[----:B------:R-:W-:Y:S01]  /*1df0*/  ISETP.NE.AND P0, PT, R0, RZ, PT ;  /* 0x000000ff0000720c */ /* 0x000fe20003f05270 */
[----:B------:R-:W-:-:S12]  /*1e00*/  BSSY B0, `(.L_x_8177) ;  /* 0x0000029000007945 */ /* 0x000fd80003800000 */
        /* <DEDUP_REMOVED lines=38> */
.L_x_8180:
[----:B------:R-:W-:Y:S05]  /*2070*/  BSYNC B1 ;  /* 0x0000000000017941 */ /* 0x000fea0003800000 */
.L_x_8179:
[----:B-12---:R1:W2:-:S06]  /*2080*/  DADD R8, R8, R26 ;  /* 0x0000000008087229 */ /* 0x00628c000000001a */
.L_x_8178:
[----:B------:R-:W-:Y:S05]  /*2090*/  BSYNC B0 ;  /* 0x0000000000007941 */ /* 0x000fea0003800000 */
.L_x_8177:
[----:B012---:R-:W-:Y:S04]  /*20a0*/  SHFL.DOWN PT, R23, R9, 0x10, 0x1f ;  /* 0x0a001f0009177f89 */ /* 0x007fe800000e0000 */
[----:B------:R-:W-:Y:S01]  /*20b0*/  BAR.SYNC.DEFER_BLOCKING 0x0 ;  /* 0x0000000000007b1d */ /* 0x000fe20000010000 */
[----:B------:R-:W-:Y:S02]  /*20c0*/  ISETP.NE.AND P0, PT, R3, RZ, PT ;  /* 0x000000ff0300720c */ /* 0x000fe40003f05270 */
[----:B------:R-:W-:Y:S02]  /*20d0*/  P2R R29, PR, RZ, 0x2 ;  /* 0x00000002ff1d7803 */ /* 0x000fe40000000000 */
[----:B------:R-:W-:Y:S01]  /*20e0*/  ISETP.NE.AND P1, PT, R7, RZ, PT ;  /* 0x000000ff0700720c */ /* 0x000fe20003f25270 */
        /* <DEDUP_REMOVED lines=21> */
[----:B------:R-:W-:-:S05]  /*2240*/  ISETP.NE.AND P0, PT, R28, RZ, PT ;  /* 0x000000ff1c00720c */ /* 0x000fca0003f05270 */
[----:B------:R0:W1:Y:S01]  /*2250*/  @!P1 LDS.64 R8, [R3.X8] ;  /* 0x0000000003089984 */ /* 0x0000620000008a00 */
[----:B------:R-:W-:-:S07]  /*2260*/  ISETP.NE.AND P1, PT, R29, RZ, PT ;  /* 0x000000ff1d00720c */ /* 0x000fce0003f25270 */
[----:B------:R-:W-:Y:S05]  /*2270*/  @P0 BRA `(.L_x_8182) ;  /* 0x0000013000000947 */ /* 0x000fea0003800000 */
[----:B------:R-:W-:Y:S05]  /*2280*/  BRA.DIV ~URZ, `(.L_x_8183) ;  /* 0x000027827f007947 */ /* 0x000fea000b800000 */
[----:B01----:R0:W1:Y:S02]  /*2290*/  SHFL.DOWN PT, R3, R9, 0x10, 0x1f ;  /* 0x0a001f0009037f89 */ /* 0x00306400000e0000 */
.L_x_8227:
        /* <DEDUP_REMOVED lines=15> */
.L_x_8228:
[----:B-1----:R-:W-:-:S06]  /*2390*/  IMAD.MOV.U32 R23, RZ, RZ, R3 ;  /* 0x000000ffff177224 */ /* 0x002fcc00078e0003 */
[----:B0-2---:R0:W1:-:S06]  /*23a0*/  DADD R8, R22, R8 ;  /* 0x0000000016087229 */ /* 0x00504c0000000008 */
.L_x_8182:
[----:B------:R-:W-:Y:S05]  /*23b0*/  BSYNC B0 ;  /* 0x0000000000007941 */ /* 0x000fea0003800000 */
.L_x_8181:
[----:B------:R-:W-:Y:S01]  /*23c0*/  ISETP.NE.AND P0, PT, R6, RZ, PT ;  /* 0x000000ff0600720c */ /* 0x000fe20003f05270 */
[----:B------:R-:W-:-:S12]  /*23d0*/  WARPSYNC 0xffffffff ;  /* 0xffffffff00007948 */ /* 0x000fd80003800000 */
[----:B-1----:R1:W-:Y:S02]  /*23e0*/  @!P0 STS.64 [RZ], R8 ;  /* 0x00000008ff008388 */ /* 0x0023e40000000a00 */
[----:B------:R-:W-:Y:S06]  /*23f0*/  BAR.SYNC.DEFER_BLOCKING 0x0 ;  /* 0x0000000000007b1d */ /* 0x000fec0000010000 */
[----:B------:R-:W-:Y:S01]  /*2400*/  BSSY B1, `(.L_x_8185) ;  /* 0x0000048000017945 */ /* 0x000fe20003800000 */
[----:B-1----:R-:W1:Y:S01]  /*2410*/  LDS.64 R8, [RZ] ;  /* 0x00000000ff087984 */ /* 0x002e620000000a00 */
[----:B------:R-:W-:Y:S05]  /*2420*/  @P1 BRA `(.L_x_8186) ;  /* 0x0000045000001947 */ /* 0x000fea0003800000 */
[----:B------:R-:W2:Y:S01]  /*2430*/  DADD R4, R4, -R10 ;  /* 0x0000000004047229 */ /* 0x000ea2000000080a */
[----:B------:R-:W-:Y:S01]  /*2440*/  IMAD.MOV.U32 R6, RZ, RZ, 0x652b82fe ;  /* 0x652b82feff067424 */ /* 0x000fe200078e00ff */
[----:B------:R-:W-:Y:S01]  /*2450*/  MOV R26, 0x69ce2bdf ;  /* 0x69ce2bdf001a7802 */ /* 0x000fe20000000f00 */
[----:B0-----:R-:W-:Y:S01]  /*2460*/  IMAD.MOV.U32 R7, RZ, RZ, 0x3ff71547 ;  /* 0x3ff71547ff077424 */ /* 0x001fe200078e00ff */
[----:B------:R-:W-:Y:S01]  /*2470*/  BSSY B0, `(.L_x_8187) ;  /* 0x0000029000007945 */ /* 0x000fe20003800000 */
[----:B------:R-:W-:-:S04]  /*2480*/  IMAD.MOV.U32 R27, RZ, RZ, 0x3e5ade15 ;  /* 0x3e5ade15ff1b7424 */ /* 0x000fc800078e00ff */
[----:B--2---:R-:W0:Y:S01]  /*2490*/  DFMA R6, R4, R6, 6.75539944105574400000e+15 ;  /* 0x433800000406742b */ /* 0x004e220000000006 */
[----:B------:R-:W-:-:S05]  /*24a0*/  FSETP.GEU.FTZ.AND P0, PT, |R5|, 4.1917929649353027344, PT ;  /* 0x4086232b0500780b */ /* 0x000fca0003f1e200 */
[----:B0-----:R-:W0:-:S06]  /*24b0*/  DADD R22, R6, -6.75539944105574400000e+15 ;  /* 0xc338000006167429 */ /* 0x001e0c0000000000 */
[----:B0-----:R-:W0:-:S06]  /*24c0*/  DFMA R24, R22, c[0x2][0x8], R4 ;  /* 0x0080020016187a2b */ /* 0x001e0c0000000004 */
[----:B0-----:R0:W2:Y:S02]  /*24d0*/  DFMA R22, R22, c[0x2][0x10], R24 ;  /* 0x0080040016167a2b */ /* 0x0010a40000000018 */
[----:B0-----:R-:W-:Y:S02]  /*24e0*/  IMAD.MOV.U32 R24, RZ, RZ, 0x1 ;  /* 0x00000001ff187424 */ /* 0x001fe400078e00ff */
[----:B-1----:R-:W0:Y:S02]  /*24f0*/  MUFU.RCP64H R25, R9 ;  /* 0x0000000900197308 */ /* 0x002e240000001800 */
[----:B--2---:R-:W1:-:S06]  /*2500*/  DFMA R26, R22, R26, c[0x2][0x18] ;  /* 0x00800600161a762b */ /* 0x004e4c000000001a */
        /* <DEDUP_REMOVED lines=8> */
[----:B-1----:R-:W1:-:S04]  /*2590*/  DFMA R28, R22, R28, c[0x2][0x58] ;  /* 0x00801600161c762b */ /* 0x002e48000000001c */
[----:B0-----:R-:W0:-:S04]  /*25a0*/  DFMA R26, R26, R26, R26 ;  /* 0x0000001a1a1a722b */ /* 0x001e08000000001a */
[----:B-1----:R-:W1:-:S04]  /*25b0*/  DFMA R28, R22, R28, 1 ;  /* 0x3ff00000161c742b */ /* 0x002e48000000001c */
[----:B0-----:R0:W2:Y:S02]  /*25c0*/  DFMA R26, R24, R26, R24 ;  /* 0x0000001a181a722b */ /* 0x0010a40000000018 */
[----:B0-----:R-:W0:Y:S02]  /*25d0*/  S2R R24, SR_TID.X ;  /* 0x0000000000187919 */ /* 0x001e240000002100 */
[----:B-1----:R-:W-:-:S04]  /*25e0*/  DFMA R28, R22, R28, 1 ;  /* 0x3ff00000161c742b */ /* 0x002fc8000000001c */
[----:B--2---:R-:W1:-:S06]  /*25f0*/  DFMA R22, -R8, R26, 1 ;  /* 0x3ff000000816742b */ /* 0x004e4c000000011a */
[----:B-1----:R1:W2:Y:S02]  /*2600*/  DFMA R22, R26, R22, R26 ;  /* 0x000000161a16722b */ /* 0x0022a4000000001a */
[----:B-1----:R-:W-:Y:S02]  /*2610*/  IMAD R27, R6, 0x100000, R29 ;  /* 0x00100000061b7824 */ /* 0x002fe400078e021d */
[----:B------:R-:W-:Y:S01]  /*2620*/  IMAD.MOV.U32 R26, RZ, RZ, R28 ;  /* 0x000000ffff1a7224 */ /* 0x000fe200078e001c */
[----:B------:R-:W-:Y:S05]  /*2630*/  @!P0 BRA `(.L_x_8188) ;  /* 0x000000c000008947 */ /* 0x000fea0003800000 */
[----:B--2---:R-:W-:-:S04]  /*2640*/  DADD R26, R4, +INF ;  /* 0x7ff00000041a7429 */ /* 0x004fc80000000000 */
[----:B------:R-:W1:-:S06]  /*2650*/  DSETP.GEU.AND P0, PT, R4, RZ, PT ;  /* 0x000000ff0400722a */ /* 0x000e4c0003f0e000 */
[----:B-1----:R-:W-:Y:S02]  /*2660*/  FSEL R26, R26, RZ, P0 ;  /* 0x000000ff1a1a7208 */ /* 0x002fe40000000000 */
        /* <DEDUP_REMOVED lines=9> */
.L_x_8188:
[----:B--2---:R-:W-:Y:S05]  /*2700*/  BSYNC B0 ;  /* 0x0000000000007941 */ /* 0x004fea0003800000 */
.L_x_8187:
[----:B------:R-:W-:Y:S01]  /*2710*/  IMAD.MOV.U32 R6, RZ, RZ, R26 ;  /* 0x000000ffff067224 */ /* 0x000fe200078e001a */
[--C-:B0-----:R-:W-:Y:S01]  /*2720*/  SHF.R.S32.HI R25, RZ, 0x1f, R24.reuse ;  /* 0x0000001fff197819 */ /* 0x101fe20000011418 */
[----:B------:R-:W-:Y:S01]  /*2730*/  IMAD.MOV.U32 R7, RZ, RZ, R27 ;  /* 0x000000ffff077224 */ /* 0x000fe200078e001b */
[----:B------:R-:W-:Y:S03]  /*2740*/  BSSY B2, `(.L_x_8189) ;  /* 0x0000012000027945 */ /* 0x000fe60003800000 */
[C---:B------:R-:W-:Y:S02]  /*2750*/  IMAD.WIDE.U32 R24, R2.reuse, c[0x0][0x170], R24 ;  /* 0x00005c0002187a25 */ /* 0x040fe400078e0018 */
[----:B-1----:R-:W0:Y:S02]  /*2760*/  DMUL R4, R22, R6 ;  /* 0x0000000616047228 */ /* 0x002e240000000000 */
[----:B------:R-:W-:Y:S01]  /*2770*/  IMAD R3, R2, c[0x0][0x174], R25 ;  /* 0x00005d0002037a24 */ /* 0x000fe200078e0219 */
[----:B------:R-:W-:-:S03]  /*2780*/  LEA R38, P0, R24, c[0x0][0x160], 0x3 ;  /* 0x0000580018267a11 */ /* 0x000fc600078018ff */
        /* <DEDUP_REMOVED lines=10> */
[----:B------:R-:W-:Y:S05]  /*2830*/  CALL.REL.NOINC `($__internal_93_$__cuda_sm20_div_rn_f64_full) ;  /* 0x0000269000007944 */ /* 0x000fea0003c00000 */
[----:B------:R-:W-:Y:S01]  /*2840*/  MOV R4, R6 ;  /* 0x0000000600047202 */ /* 0x000fe20000000f00 */
[----:B------:R-:W-:Y:S02]  /*2850*/  IMAD.MOV.U32 R5, RZ, RZ, R7 ;  /* 0x000000ffff057224 */ /* 0x000fe400078e0007 */
.L_x_8190:
[----:B------:R-:W-:Y:S05]  /*2860*/  BSYNC B2 ;  /* 0x0000000000027941 */ /* 0x000fea0003800000 */
.L_x_8189:
[----:B------:R0:W-:Y:S02]  /*2870*/  STG.E.64 [R38.64], R4 ;  /* 0x0000000426007986 */ /* 0x0001e4000c101b06 */
.L_x_8186:
[----:B------:R-:W-:Y:S05]  /*2880*/  BSYNC B1 ;  /* 0x0000000000017941 */ /* 0x000fea0003800000 */
.L_x_8185:
        /* <DEDUP_REMOVED lines=10> */
[----:B------:R-:W-:-:S05]  /*2930*/  FSETP.GEU.FTZ.AND P0, PT, |R37|, 4.1917929649353027344, PT ;  /* 0x4086232b2500780b */ /* 0x000fca0003f1e200 */
[----:B--2---:R-:W2:-:S06]  /*2940*/  DADD R6, R4, -6.75539944105574400000e+15 ;  /* 0xc338000004067429 */ /* 0x004e8c0000000000 */
[----:B--2---:R-:W2:-:S06]  /*2950*/  DFMA R22, R6, c[0x2][0x8], R36 ;  /* 0x0080020006167a2b */ /* 0x004e8c0000000024 */
[----:B--2---:R2:W3:Y:S02]  /*2960*/  DFMA R6, R6, c[0x2][0x10], R22 ;  /* 0x0080040006067a2b */ /* 0x0044e40000000016 */
[----:B--2---:R-:W-:Y:S02]  /*2970*/  IMAD.MOV.U32 R22, RZ, RZ, 0x1 ;  /* 0x00000001ff167424 */ /* 0x004fe400078e00ff */
[----:B-1----:R-:W1:Y:S02]  /*2980*/  MUFU.RCP64H R23, R9 ;  /* 0x0000000900177308 */ /* 0x002e640000001800 */
[----:B---3--:R-:W2:-:S06]  /*2990*/  DFMA R24, R6, R24, c[0x2][0x18] ;  /* 0x008006000618762b */ /* 0x008e8c0000000018 */
        /* <DEDUP_REMOVED lines=14> */
[----:B-1----:R1:W2:Y:S02]  /*2a80*/  DFMA R6, R26, R6, R26 ;  /* 0x000000061a06722b */ /* 0x0022a4000000001a */
        /* <DEDUP_REMOVED lines=15> */
.L_x_8194:
[----:B0-2---:R-:W-:Y:S05]  /*2b80*/  BSYNC B0 ;  /* 0x0000000000007941 */ /* 0x005fea0003800000 */
.L_x_8193:
[----:B-1----:R-:W-:Y:S01]  /*2b90*/  MOV R22, R26 ;  /* 0x0000001a00167202 */ /* 0x002fe20000000f00 */
[----:B------:R-:W-:Y:S01]  /*2ba0*/  IMAD.MOV.U32 R23, RZ, RZ, R27 ;  /* 0x000000ffff177224 */ /* 0x000fe200078e001b */
[----:B------:R-:W-:Y:S01]  /*2bb0*/  IADD3 R24, R3, c[0x0][0x0], RZ ;  /* 0x0000000003187a10 */ /* 0x000fe20007ffe0ff */
[----:B------:R-:W-:Y:S01]  /*2bc0*/  BSSY B2, `(.L_x_8195) ;  /* 0x0000013000027945 */ /* 0x000fe20003800000 */
[----:B------:R-:W-:Y:S02]  /*2bd0*/  FSETP.GEU.AND P1, PT, |R27|, 6.5827683646048100446e-37, PT ;  /* 0x036000001b00780b */ /* 0x000fe40003f2e200 */
[----:B------:R-:W-:Y:S01]  /*2be0*/  SHF.R.S32.HI R25, RZ, 0x1f, R24 ;  /* 0x0000001fff197819 */ /* 0x000fe20000011418 */
[----:B------:R-:W0:-:S04]  /*2bf0*/  DMUL R4, R6, R22 ;  /* 0x0000001606047228 */ /* 0x000e080000000000 */
[C---:B------:R-:W-:Y:S02]  /*2c00*/  IMAD.WIDE.U32 R24, R2.reuse, c[0x0][0x170], R24 ;  /* 0x00005c0002187a25 */ /* 0x040fe400078e0018 */
[----:B0-----:R-:W0:Y:S02]  /*2c10*/  DFMA R22, -R8, R4, R22 ;  /* 0x000000040816722b */ /* 0x001e240000000116 */
[----:B------:R-:W-:Y:S01]  /*2c20*/  IMAD R3, R2, c[0x0][0x174], R25 ;  /* 0x00005d0002037a24 */ /* 0x000fe200078e0219 */
[----:B------:R-:W-:-:S03]  /*2c30*/  LEA R36, P0, R24, c[0x0][0x160], 0x3 ;  /* 0x0000580018247a11 */ /* 0x000fc600078018ff */
[----:B0-----:R-:W0:Y:S01]  /*2c40*/  DFMA R4, R6, R22, R4 ;  /* 0x000000160604722b */ /* 0x001e220000000004 */
[----:B------:R-:W-:-:S09]  /*2c50*/  LEA.HI.X R37, R24, c[0x0][0x164], R3, 0x3, P0 ;  /* 0x0000590018257a11 */ /* 0x000fd200000f1c03 */
[----:B0-----:R-:W-:-:S05]  /*2c60*/  FFMA R6, RZ, R9, R5 ;  /* 0x00000009ff067223 */ /* 0x001fca0000000005 */
[----:B------:R-:W-:-:S13]  /*2c70*/  FSETP.GT.AND P0, PT, |R6|, 1.469367938527859385e-39, PT ;  /* 0x001000000600780b */ /* 0x000fda0003f04200 */
[----:B------:R-:W-:Y:S05]  /*2c80*/  @P0 BRA P1, `(.L_x_8196) ;  /* 0x0000006000000947 */ /* 0x000fea0000800000 */
[----:B------:R-:W-:Y:S01]  /*2c90*/  IMAD.MOV.U32 R24, RZ, RZ, R8 ;  /* 0x000000ffff187224 */ /* 0x000fe200078e0008 */
[----:B------:R-:W-:Y:S01]  /*2ca0*/  MOV R4, 0x2cd0 ;  /* 0x00002cd000047802 */ /* 0x000fe20000000f00 */
[----:B------:R-:W-:Y:S02]  /*2cb0*/  IMAD.MOV.U32 R25, RZ, RZ, R9 ;  /* 0x000000ffff197224 */ /* 0x000fe400078e0009 */
[----:B------:R-:W-:Y:S05]  /*2cc0*/  CALL.REL.NOINC `($__internal_93_$__cuda_sm20_div_rn_f64_full) ;  /* 0x0000220000007944 */ /* 0x000fea0003c00000 */
[----:B------:R-:W-:Y:S02]  /*2cd0*/  IMAD.MOV.U32 R4, RZ, RZ, R6 ;  /* 0x000000ffff047224 */ /* 0x000fe400078e0006 */
[----:B------:R-:W-:Y:S02]  /*2ce0*/  IMAD.MOV.U32 R5, RZ, RZ, R7 ;  /* 0x000000ffff057224 */ /* 0x000fe400078e0007 */
.L_x_8196:
[----:B------:R-:W-:Y:S05]  /*2cf0*/  BSYNC B2 ;  /* 0x0000000000027941 */ /* 0x000fea0003800000 */
.L_x_8195:
[----:B------:R0:W-:Y:S02]  /*2d00*/  STG.E.64 [R36.64], R4 ;  /* 0x0000000424007986 */ /* 0x0001e4000c101b06 */
.L_x_8192:
[----:B------:R-:W-:Y:S05]  /*2d10*/  BSYNC B1 ;  /* 0x0000000000017941 */ /* 0x000fea0003800000 */
.L_x_8191:
        /* <DEDUP_REMOVED lines=32> */
[----:B-1----:R-:W-:Y:S01]  /*2f20*/  IMAD R27, R4, 0x100000, R25 ;  /* 0x00100000041b7824 */ /* 0x002fe200078e0219 */
[----:B------:R-:W-:Y:S01]  /*2f30*/  MOV R26, R24 ;  /* 0x00000018001a7202 */ /* 0x000fe20000000f00 */
        /* <DEDUP_REMOVED lines=13> */
.L_x_8200:
[----:B0-2---:R-:W-:Y:S05]  /*3010*/  BSYNC B0 ;  /* 0x0000000000007941 */ /* 0x005fea0003800000 */
.L_x_8199:
[----:B-1----:R-:W-:Y:S01]  /*3020*/  IMAD.MOV.U32 R20, RZ, RZ, R26 ;  /* 0x000000ffff147224 */ /* 0x002fe200078e001a */
        /* <DEDUP_REMOVED lines=8> */
[----:B0-----:R0:W1:Y:S01]  /*30b0*/  DFMA R4, R6, R20, R4 ;  /* 0x000000140604722b */ /* 0x0010620000000004 */
[----:B------:R-:W-:-:S05]  /*30c0*/  IMAD.WIDE.U32 R22, R2, c[0x0][0x170], R22 ;  /* 0x00005c0002167a25 */ /* 0x000fca00078e0016 */
[----:B0-----:R-:W-:-:S04]  /*30d0*/  LEA R20, P1, R22, c[0x0][0x160], 0x3 ;  /* 0x0000580016147a11 */ /* 0x001fc800078218ff */
[----:B-1----:R-:W-:-:S05]  /*30e0*/  FFMA R3, RZ, R9, R5 ;  /* 0x00000009ff037223 */ /* 0x002fca0000000005 */
[----:B------:R-:W-:Y:S01]  /*30f0*/  FSETP.GT.AND P0, PT, |R3|, 1.469367938527859385e-39, PT ;  /* 0x001000000300780b */ /* 0x000fe20003f04200 */
[----:B------:R-:W-:-:S05]  /*3100*/  IMAD R3, R2, c[0x0][0x174], R23 ;  /* 0x00005d0002037a24 */ /* 0x000fca00078e0217 */
[----:B------:R-:W-:-:S07]  /*3110*/  LEA.HI.X R21, R22, c[0x0][0x164], R3, 0x3, P1 ;  /* 0x0000590016157a11 */ /* 0x000fce00008f1c03 */
[----:B------:R-:W-:Y:S05]  /*3120*/  @P0 BRA P2, `(.L_x_8202) ;  /* 0x0000006000000947 */ /* 0x000fea0001000000 */
[----:B------:R-:W-:Y:S01]  /*3130*/  IMAD.MOV.U32 R24, RZ, RZ, R8 ;  /* 0x000000ffff187224 */ /* 0x000fe200078e0008 */
[----:B------:R-:W-:Y:S01]  /*3140*/  MOV R4, 0x3170 ;  /* 0x0000317000047802 */ /* 0x000fe20000000f00 */
[----:B------:R-:W-:Y:S02]  /*3150*/  IMAD.MOV.U32 R25, RZ, RZ, R9 ;  /* 0x000000ffff197224 */ /* 0x000fe400078e0009 */
[----:B------:R-:W-:Y:S05]  /*3160*/  CALL.REL.NOINC `($__internal_93_$__cuda_sm20_div_rn_f64_full) ;  /* 0x00001d6000007944 */ /* 0x000fea0003c00000 */
[----:B------:R-:W-:Y:S02]  /*3170*/  IMAD.MOV.U32 R4, RZ, RZ, R6 ;  /* 0x000000ffff047224 */ /* 0x000fe400078e0006 */
[----:B------:R-:W-:Y:S02]  /*3180*/  IMAD.MOV.U32 R5, RZ, RZ, R7 ;  /* 0x000000ffff057224 */ /* 0x000fe400078e0007 */
.L_x_8202:
[----:B------:R-:W-:Y:S05]  /*3190*/  BSYNC B2 ;  /* 0x0000000000027941 */ /* 0x000fea0003800000 */
.L_x_8201:
[----:B------:R0:W-:Y:S02]  /*31a0*/  STG.E.64 [R20.64], R4 ;  /* 0x0000000414007986 */ /* 0x0001e4000c101b06 */
.L_x_8198:
[----:B------:R-:W-:Y:S05]  /*31b0*/  BSYNC B1 ;  /* 0x0000000000017941 */ /* 0x000fea0003800000 */
.L_x_8197:
[----:B------:R-:W-:Y:S01]  /*31c0*/  BSSY B1, `(.L_x_8203) ;  /* 0x000004a000017945 */ /* 0x000fe20003800000 */
[----:B------:R-:W-:Y:S05]  /*31d0*/  @P4 BRA `(.L_x_8204) ;  /* 0x0000048000004947 */ /* 0x000fea0003800000 */
[----:B------:R-:W2:Y:S01]  /*31e0*/  DADD R18, R18, -R10 ;  /* 0x0000000012127229 */ /* 0x000ea2000000080a */
[----:B0-----:R-:W-:Y:S01]  /*31f0*/  MOV R4, 0x652b82fe ;  /* 0x652b82fe00047802 */ /* 0x001fe20000000f00 */
[----:B------:R-:W-:Y:S01]  /*3200*/  IMAD.MOV.U32 R5, RZ, RZ, 0x3ff71547 ;  /* 0x3ff71547ff057424 */ /* 0x000fe200078e00ff */
[----:B------:R-:W-:Y:S01]  /*3210*/  BSSY B0, `(.L_x_8205) ;  /* 0x000002a000007945 */ /* 0x000fe20003800000 */
[----:B------:R-:W-:Y:S02]  /*3220*/  IMAD.MOV.U32 R22, RZ, RZ, 0x69ce2bdf ;  /* 0x69ce2bdfff167424 */ /* 0x000fe400078e00ff */
[----:B------:R-:W-:-:S02]  /*3230*/  IMAD.MOV.U32 R23, RZ, RZ, 0x3e5ade15 ;  /* 0x3e5ade15ff177424 */ /* 0x000fc400078e00ff */
[----:B--2---:R-:W0:Y:S02]  /*3240*/  DFMA R4, R18, R4, 6.75539944105574400000e+15 ;  /* 0x433800001204742b */ /* 0x004e240000000004 */
[----:B------:R-:W-:-:S04]  /*3250*/  FSETP.GEU.FTZ.AND P0, PT, |R19|, 4.1917929649353027344, PT ;  /* 0x4086232b1300780b */ /* 0x000fc80003f1e200 */
[----:B0-----:R-:W0:-:S06]  /*3260*/  DADD R6, R4, -6.75539944105574400000e+15 ;  /* 0xc338000004067429 */ /* 0x001e0c0000000000 */
[----:B0-----:R-:W0:-:S06]  /*3270*/  DFMA R20, R6, c[0x2][0x8], R18 ;  /* 0x0080020006147a2b */ /* 0x001e0c0000000012 */
[----:B0-----:R0:W2:Y:S02]  /*3280*/  DFMA R6, R6, c[0x2][0x10], R20 ;  /* 0x0080040006067a2b */ /* 0x0010a40000000014 */
[----:B0-----:R-:W-:Y:S02]  /*3290*/  IMAD.MOV.U32 R20, RZ, RZ, 0x1 ;  /* 0x00000001ff147424 */ /* 0x001fe400078e00ff */
[----:B-1----:R-:W0:Y:S02]  /*32a0*/  MUFU.RCP64H R21, R9 ;  /* 0x0000000900157308 */ /* 0x002e240000001800 */
[----:B--2---:R-:W1:-:S06]  /*32b0*/  DFMA R22, R6, R22, c[0x2][0x18] ;  /* 0x008006000616762b */ /* 0x004e4c0000000016 */
[----:B-1----:R-:W1:-:S06]  /*32c0*/  DFMA R22, R6, R22, c[0x2][0x20] ;  /* 0x008008000616762b */ /* 0x002e4c0000000016 */
[----:B-1----:R-:W1:-:S04]  /*32d0*/  DFMA R22, R6, R22, c[0x2][0x28] ;  /* 0x00800a000616762b */ /* 0x002e480000000016 */
[----:B0-----:R-:W0:-:S04]  /*32e0*/  DFMA R24, -R8, R20, 1 ;  /* 0x3ff000000818742b */ /* 0x001e080000000114 */
[----:B-1----:R-:W1:-:S04]  /*32f0*/  DFMA R22, R6, R22, c[0x2][0x30] ;  /* 0x00800c000616762b */ /* 0x002e480000000016 */
[----:B0-----:R-:W0:-:S04]  /*3300*/  DFMA R24, R24, R24, R24 ;  /* 0x000000181818722b */ /* 0x001e080000000018 */
[----:B-1----:R-:W1:-:S04]  /*3310*/  DFMA R22, R6, R22, c[0x2][0x38] ;  /* 0x00800e000616762b */ /* 0x002e480000000016 */
[----:B0-----:R0:W-:Y:S02]  /*3320*/  DFMA R24, R20, R24, R20 ;  /* 0x000000181418722b */ /* 0x0011e40000000014 */
[----:B0-----:R-:W0:Y:S02]  /*3330*/  S2R R20, SR_TID.X ;  /* 0x0000000000147919 */ /* 0x001e240000002100 */
[----:B-1----:R-:W1:-:S06]  /*3340*/  DFMA R22, R6, R22, c[0x2][0x40] ;  /* 0x008010000616762b */ /* 0x002e4c0000000016 */
        /* <DEDUP_REMOVED lines=22> */
.L_x_8206:
[----:B012---:R-:W-:Y:S05]  /*34b0*/  BSYNC B0 ;  /* 0x0000000000007941 */ /* 0x007fea0003800000 */
.L_x_8205:
[----:B------:R-:W-:Y:S01]  /*34c0*/  IMAD.MOV.U32 R18, RZ, RZ, R26 ;  /* 0x000000ffff127224 */ /* 0x000fe200078e001a */
[----:B------:R-:W-:Y:S01]  /*34d0*/  MOV R3, c[0x0][0x0] ;  /* 0x0000000000037a02 */ /* 0x000fe20000000f00 */
[----:B------:R-:W-:Y:S01]  /*34e0*/  IMAD.MOV.U32 R19, RZ, RZ, R27 ;  /* 0x000000ffff137224 */ /* 0x000fe200078e001b */
[----:B------:R-:W-:Y:S01]  /*34f0*/  FSETP.GEU.AND P2, PT, |R27|, 6.5827683646048100446e-37, PT ;  /* 0x036000001b00780b */ /* 0x000fe20003f4e200 */
[----:B------:R-:W-:Y:S02]  /*3500*/  BSSY B2, `(.L_x_8207) ;  /* 0x0000014000027945 */ /* 0x000fe40003800000 */
[----:B------:R-:W-:Y:S02]  /*3510*/  IMAD R20, R3, 0x2, R20 ;  /* 0x0000000203147824 */ /* 0x000fe400078e0214 */
[----:B------:R-:W0:-:S03]  /*3520*/  DMUL R4, R6, R18 ;  /* 0x0000001206047228 */ /* 0x000e060000000000 */
[----:B------:R-:W-:-:S03]  /*3530*/  IADD3 R20, R20, c[0x0][0x0], RZ ;  /* 0x0000000014147a10 */ /* 0x000fc60007ffe0ff */
        /* <DEDUP_REMOVED lines=16> */
.L_x_8208:
[----:B------:R-:W-:Y:S05]  /*3640*/  BSYNC B2 ;  /* 0x0000000000027941 */ /* 0x000fea0003800000 */
.L_x_8207:
[----:B------:R0:W-:Y:S02]  /*3650*/  STG.E.64 [R18.64], R4 ;  /* 0x0000000412007986 */ /* 0x0001e4000c101b06 */
.L_x_8204:
[----:B------:R-:W-:Y:S05]  /*3660*/  BSYNC B1 ;  /* 0x0000000000017941 */ /* 0x000fea0003800000 */
.L_x_8203:
[----:B------:R-:W-:Y:S01]  /*3670*/  BSSY B1, `(.L_x_8209) ;  /* 0x000004b000017945 */ /* 0x000fe20003800000 */
[----:B------:R-:W-:Y:S05]  /*3680*/  @P5 BRA `(.L_x_8210) ;  /* 0x0000049000005947 */ /* 0x000fea0003800000 */
[----:B------:R-:W2:Y:S01]  /*3690*/  DADD R16, R16, -R10 ;  /* 0x0000000010107229 */ /* 0x000ea2000000080a */
[----:B0-----:R-:W-:Y:S01]  /*36a0*/  IMAD.MOV.U32 R4, RZ, RZ, 0x652b82fe ;  /* 0x652b82feff047424 */ /* 0x001fe200078e00ff */
[----:B------:R-:W-:Y:S01]  /*36b0*/  BSSY B0, `(.L_x_8211) ;  /* 0x000002b000007945 */ /* 0x000fe20003800000 */
[----:B------:R-:W-:Y:S02]  /*36c0*/  IMAD.MOV.U32 R5, RZ, RZ, 0x3ff71547 ;  /* 0x3ff71547ff057424 */ /* 0x000fe400078e00ff */
[----:B------:R-:W-:-:S02]  /*36d0*/  IMAD.MOV.U32 R20, RZ, RZ, 0x69ce2bdf ;  /* 0x69ce2bdfff147424 */ /* 0x000fc400078e00ff */
[----:B------:R-:W-:Y:S02]  /*36e0*/  IMAD.MOV.U32 R21, RZ, RZ, 0x3e5ade15 ;  /* 0x3e5ade15ff157424 */ /* 0x000fe400078e00ff */
        /* <DEDUP_REMOVED lines=39> */
.L_x_8212:
[----:B012---:R-:W-:Y:S05]  /*3960*/  BSYNC B0 ;  /* 0x0000000000007941 */ /* 0x007fea0003800000 */
.L_x_8211:
        /* <DEDUP_REMOVED lines=10> */
[----:B------:R-:W-:Y:S02]  /*3a10*/  SHF.R.S32.HI R19, RZ, 0x1f, R18 ;  /* 0x0000001fff137819 */ /* 0x000fe40000011412 */
[----:B0-----:R0:W1:-:S03]  /*3a20*/  DFMA R4, R6, R16, R4 ;  /* 0x000000100604722b */ /* 0x0010460000000004 */
[----:B------:R-:W-:-:S05]  /*3a30*/  IMAD.WIDE.U32 R18, R2, c[0x0][0x170], R18 ;  /* 0x00005c0002127a25 */ /* 0x000fca00078e0012 */
[----:B0-----:R-:W-:Y:S02]  /*3a40*/  LEA R16, P1, R18, c[0x0][0x160], 0x3 ;  /* 0x0000580012107a11 */ /* 0x001fe400078218ff */
        /* <DEDUP_REMOVED lines=9> */
[----:B------:R-:W-:Y:S01]  /*3ae0*/  MOV R4, R6 ;  /* 0x0000000600047202 */ /* 0x000fe20000000f00 */
[----:B------:R-:W-:Y:S02]  /*3af0*/  IMAD.MOV.U32 R5, RZ, RZ, R7 ;  /* 0x000000ffff057224 */ /* 0x000fe400078e0007 */
.L_x_8214:
[----:B------:R-:W-:Y:S05]  /*3b00*/  BSYNC B2 ;  /* 0x0000000000027941 */ /* 0x000fea0003800000 */
.L_x_8213:
[----:B------:R0:W-:Y:S02]  /*3b10*/  STG.E.64 [R16.64], R4 ;  /* 0x0000000410007986 */ /* 0x0001e4000c101b06 */
.L_x_8210:
[----:B------:R-:W-:Y:S05]  /*3b20*/  BSYNC B1 ;  /* 0x0000000000017941 */ /* 0x000fea0003800000 */
.L_x_8209:
[----:B------:R-:W-:Y:S01]  /*3b30*/  BSSY B1, `(.L_x_8215) ;  /* 0x000004c000017945 */ /* 0x000fe20003800000 */
[----:B------:R-:W-:Y:S05]  /*3b40*/  @P6 BRA `(.L_x_8216) ;  /* 0x000004a000006947 */ /* 0x000fea0003800000 */
[----:B------:R-:W2:Y:S01]  /*3b50*/  DADD R14, R14, -R10 ;  /* 0x000000000e0e7229 */ /* 0x000ea2000000080a */
[----:B0-----:R-:W-:Y:S01]  /*3b60*/  IMAD.MOV.U32 R4, RZ, RZ, 0x652b82fe ;  /* 0x652b82feff047424 */ /* 0x001fe200078e00ff */
[----:B------:R-:W-:Y:S01]  /*3b70*/  BSSY B0, `(.L_x_8217) ;  /* 0x000002b000007945 */ /* 0x000fe20003800000 */
[----:B------:R-:W-:Y:S02]  /*3b80*/  IMAD.MOV.U32 R5, RZ, RZ, 0x3ff71547 ;  /* 0x3ff71547ff057424 */ /* 0x000fe400078e00ff */
[----:B------:R-:W-:Y:S02]  /*3b90*/  IMAD.MOV.U32 R18, RZ, RZ, 0x69ce2bdf ;  /* 0x69ce2bdfff127424 */ /* 0x000fe400078e00ff */
[----:B------:R-:W-:-:S02]  /*3ba0*/  IMAD.MOV.U32 R19, RZ, RZ, 0x3e5ade15 ;  /* 0x3e5ade15ff137424 */ /* 0x000fc400078e00ff */
        /* <DEDUP_REMOVED lines=39> */
.L_x_8218:
[----:B012---:R-:W-:Y:S05]  /*3e20*/  BSYNC B0 ;  /* 0x0000000000007941 */ /* 0x007fea0003800000 */
.L_x_8217:
[----:B------:R-:W-:Y:S01]  /*3e30*/  IMAD.MOV.U32 R14, RZ, RZ, R26 ;  /* 0x000000ffff0e7224 */ /* 0x000fe200078e001a */
[----:B------:R-:W-:Y:S01]  /*3e40*/  MOV R3, c[0x0][0x0] ;  /* 0x0000000000037a02 */ /* 0x000fe20000000f00 */
[----:B------:R-:W-:Y:S01]  /*3e50*/  IMAD.MOV.U32 R15, RZ, RZ, R27 ;  /* 0x000000ffff0f7224 */ /* 0x000fe200078e001b */
[----:B------:R-:W-:Y:S01]  /*3e60*/  FSETP.GEU.AND P2, PT, |R27|, 6.5827683646048100446e-37, PT ;  /* 0x036000001b00780b */ /* 0x000fe20003f4e200 */
[----:B------:R-:W-:Y:S01]  /*3e70*/  IMAD.MOV.U32 R17, RZ, RZ, c[0x0][0x0] ;  /* 0x00000000ff117624 */ /* 0x000fe200078e00ff */
[----:B------:R-:W-:Y:S01]  /*3e80*/  BSSY B2, `(.L_x_8219) ;  /* 0x0000015000027945 */ /* 0x000fe20003800000 */
[----:B------:R-:W-:Y:S02]  /*3e90*/  IMAD R16, R3, 0x2, R16 ;  /* 0x0000000203107824 */ /* 0x000fe400078e0210 */
[----:B------:R-:W0:Y:S02]  /*3ea0*/  DMUL R4, R6, R14 ;  /* 0x0000000e06047228 */ /* 0x000e240000000000 */
[----:B------:R-:W-:-:S04]  /*3eb0*/  IMAD R16, R17, 0x2, R16 ;  /* 0x0000000211107824 */ /* 0x000fc800078e0210 */
[----:B0-----:R-:W0:Y:S01]  /*3ec0*/  DFMA R14, -R8, R4, R14 ;  /* 0x00000004080e722b */ /* 0x001e22000000010e */
[----:B------:R-:W-:-:S04]  /*3ed0*/  IADD3 R16, R16, c[0x0][0x0], RZ ;  /* 0x0000000010107a10 */ /* 0x000fc80007ffe0ff */
[----:B------:R-:W-:Y:S01]  /*3ee0*/  SHF.R.S32.HI R17, RZ, 0x1f, R16 ;  /* 0x0000001fff117819 */ /* 0x000fe20000011410 */
[----:B0-----:R0:W1:-:S04]  /*3ef0*/  DFMA R4, R6, R14, R4 ;  /* 0x0000000e0604722b */ /* 0x0010480000000004 */
[----:B------:R-:W-:-:S05]  /*3f00*/  IMAD.WIDE.U32 R16, R2, c[0x0][0x170], R16 ;  /* 0x00005c0002107a25 */ /* 0x000fca00078e0010 */
[----:B0-----:R-:W-:Y:S01]  /*3f10*/  LEA R14, P1, R16, c[0x0][0x160], 0x3 ;  /* 0x00005800100e7a11 */ /* 0x001fe200078218ff */
        /* <DEDUP_REMOVED lines=11> */
.L_x_8220:
[----:B------:R-:W-:Y:S05]  /*3fd0*/  BSYNC B2 ;  /* 0x0000000000027941 */ /* 0x000fea0003800000 */
.L_x_8219:
[----:B------:R0:W-:Y:S02]  /*3fe0*/  STG.E.64 [R14.64], R4 ;  /* 0x000000040e007986 */ /* 0x0001e4000c101b06 */
.L_x_8216:
[----:B------:R-:W-:Y:S05]  /*3ff0*/  BSYNC B1 ;  /* 0x0000000000017941 */ /* 0x000fea0003800000 */
.L_x_8215:
[----:B------:R-:W-:-:S13]  /*4000*/  ISETP.NE.AND P0, PT, R0, RZ, PT ;  /* 0x000000ff0000720c */ /* 0x000fda0003f05270 */
[----:B------:R-:W-:Y:S05]  /*4010*/  @P0 EXIT ;  /* 0x000000000000094d */ /* 0x000fea0003800000 */
[----:B------:R-:W2:Y:S01]  /*4020*/  DADD R10, R12, -R10 ;  /* 0x000000000c0a7229 */ /* 0x000ea2000000080a */
[----:B0-----:R-:W-:Y:S01]  /*4030*/  IMAD.MOV.U32 R4, RZ, RZ, 0x652b82fe ;  /* 0x652b82feff047424 */ /* 0x001fe200078e00ff */
[----:B------:R-:W-:Y:S01]  /*4040*/  MOV R5, 0x3ff71547 ;  /* 0x3ff7154700057802 */ /* 0x000fe20000000f00 */
[----:B------:R-:W-:Y:S01]  /*4050*/  IMAD.MOV.U32 R14, RZ, RZ, 0x69ce2bdf ;  /* 0x69ce2bdfff0e7424 */ /* 0x000fe200078e00ff */
[----:B------:R-:W-:Y:S01]  /*4060*/  BSSY B0, `(.L_x_8221) ;  /* 0x0000029000007945 */ /* 0x000fe20003800000 */
[----:B------:R-:W-:-:S03]  /*4070*/  IMAD.MOV.U32 R15, RZ, RZ, 0x3e5ade15 ;  /* 0x3e5ade15ff0f7424 */ /* 0x000fc600078e00ff */
[----:B--2---:R-:W0:Y:S02]  /*4080*/  DFMA R4, R10, R4, 6.75539944105574400000e+15 ;  /* 0x433800000a04742b */ /* 0x004e240000000004 */
[----:B------:R-:W-:-:S04]  /*4090*/  FSETP.GEU.FTZ.AND P0, PT, |R11|, 4.1917929649353027344, PT ;  /* 0x4086232b0b00780b */ /* 0x000fc80003f1e200 */
[----:B0-----:R-:W0:-:S06]  /*40a0*/  DADD R6, R4, -6.75539944105574400000e+15 ;  /* 0xc338000004067429 */ /* 0x001e0c0000000000 */
[----:B0-----:R-:W0:-:S06]  /*40b0*/  DFMA R12, R6, c[0x2][0x8], R10 ;  /* 0x00800200060c7a2b */ /* 0x001e0c000000000a */
[----:B0-----:R0:W2:Y:S02]  /*40c0*/  DFMA R12, R6, c[0x2][0x10], R12 ;  /* 0x00800400060c7a2b */ /* 0x0010a4000000000c */
[----:B01----:R-:W0:Y:S01]  /*40d0*/  MUFU.RCP64H R7, R9 ;  /* 0x0000000900077308 */ /* 0x003e220000001800 */
[----:B------:R-:W-:-:S03]  /*40e0*/  IMAD.MOV.U32 R6, RZ, RZ, 0x1 ;  /* 0x00000001ff067424 */ /* 0x000fc600078e00ff */
        /* <DEDUP_REMOVED lines=32> */
.L_x_8222:
[----:B012---:R-:W-:Y:S05]  /*42f0*/  BSYNC B0 ;  /* 0x0000000000007941 */ /* 0x007fea0003800000 */
.L_x_8221:
[----:B------:R-:W-:Y:S01]  /*4300*/  MOV R10, R26 ;  /* 0x0000001a000a7202 */ /* 0x000fe20000000f00 */
[----:B------:R-:W-:Y:S01]  /*4310*/  IMAD.MOV.U32 R11, RZ, RZ, R27 ;  /* 0x000000ffff0b7224 */ /* 0x000fe200078e001b */
[----:B------:R-:W-:Y:S01]  /*4320*/  FSETP.GEU.AND P2, PT, |R27|, 6.5827683646048100446e-37, PT ;  /* 0x036000001b00780b */ /* 0x000fe20003f4e200 */
[----:B------:R-:W-:Y:S01]  /*4330*/  IMAD.MOV.U32 R3, RZ, RZ, c[0x0][0x0] ;  /* 0x00000000ff037624 */ /* 0x000fe200078e00ff */
[----:B------:R-:W-:Y:S01]  /*4340*/  BSSY B1, `(.L_x_8223) ;  /* 0x0000016000017945 */ /* 0x000fe20003800000 */
        /* <DEDUP_REMOVED lines=18> */
[----:B------:R-:W-:Y:S05]  /*4470*/  CALL.REL.NOINC `($__internal_93_$__cuda_sm20_div_rn_f64_full) ;  /* 0x00000a5000007944 */ /* 0x000fea0003c00000 */
[----:B------:R-:W-:Y:S02]  /*4480*/  IMAD.MOV.U32 R4, RZ, RZ, R6 ;  /* 0x000000ffff047224 */ /* 0x000fe400078e0006 */
[----:B------:R-:W-:Y:S02]  /*4490*/  IMAD.MOV.U32 R5, RZ, RZ, R7 ;  /* 0x000000ffff057224 */ /* 0x000fe400078e0007 */
.L_x_8224:
[----:B------:R-:W-:Y:S05]  /*44a0*/  BSYNC B1 ;  /* 0x0000000000017941 */ /* 0x000fea0003800000 */
.L_x_8223:
[----:B------:R-:W-:Y:S01]  /*44b0*/  STG.E.64 [R10.64], R4 ;  /* 0x000000040a007986 */ /* 0x000fe2000c101b06 */
[----:B------:R-:W-:Y:S05]  /*44c0*/  EXIT ;  /* 0x000000000000794d */ /* 0x000fea0003800000 */
.L_x_8151:
[----:B-1----:R-:W-:Y:S01]  /*44d0*/  IMAD.MOV.U32 R25, RZ, RZ, R9 ;  /* 0x000000ffff197224 */ /* 0x002fe200078e0009 */
[----:B------:R-:W-:Y:S01]  /*44e0*/  MOV R26, 0x1f ;  /* 0x0000001f001a7802 */ /* 0x000fe20000000f00 */
[----:B------:R-:W-:Y:S01]  /*44f0*/  IMAD.MOV.U32 R27, RZ, RZ, 0x10 ;  /* 0x00000010ff1b7424 */ /* 0x000fe200078e00ff */
[----:B------:R-:W-:Y:S01]  /*4500*/  MOV R22, 0x4530 ;  /* 0x0000453000167802 */ /* 0x000fe20000000f00 */
[----:B------:R-:W-:Y:S02]  /*4510*/  IMAD.MOV.U32 R24, RZ, RZ, -0x1 ;  /* 0xffffffffff187424 */ /* 0x000fe400078e00ff */
[----:B------:R-:W-:Y:S05]  /*4520*/  CALL.REL.NOINC `($__internal_94_$__cuda_sm70_shflsync_down_p) ;  /* 0x00000f6000007944 */ /* 0x000fea0003c00000 */
[----:B-1----:R-:W-:Y:S01]  /*4530*/  IMAD.MOV.U32 R11, RZ, RZ, R24 ;  /* 0x000000ffff0b7224 */ /* 0x002fe200078e0018 */
[----:B0-----:R-:W-:Y:S05]  /*4540*/  BRA `(.L_x_8225) ;  /* 0xffffc6c000007947 */ /* 0x001fea000383ffff */
.L_x_8152:
[----:B------:R-:W-:Y:S01]  /*4550*/  IMAD.MOV.U32 R25, RZ, RZ, R8 ;  /* 0x000000ffff197224 */ /* 0x000fe200078e0008 */
[----:B------:R-:W-:Y:S01]  /*4560*/  MOV R22, 0x45b0 ;  /* 0x000045b000167802 */ /* 0x000fe20000000f00 */
[----:B------:R-:W-:-:S02]  /*4570*/  IMAD.MOV.U32 R27, RZ, RZ, 0x10 ;  /* 0x00000010ff1b7424 */ /* 0x000fc400078e00ff */
[----:B------:R-:W-:Y:S02]  /*4580*/  IMAD.MOV.U32 R26, RZ, RZ, 0x1f ;  /* 0x0000001fff1a7424 */ /* 0x000fe400078e00ff */
[----:B------:R-:W-:Y:S02]  /*4590*/  IMAD.MOV.U32 R24, RZ, RZ, -0x1 ;  /* 0xffffffffff187424 */ /* 0x000fe400078e00ff */
[----:B01----:R-:W-:Y:S05]  /*45a0*/  CALL.REL.NOINC `($__internal_94_$__cuda_sm70_shflsync_down_p) ;  /* 0x00000ee000007944 */ /* 0x003fea0003c00000 */
[----:B0-----:R-:W-:Y:S01]  /*45b0*/  IMAD.MOV.U32 R25, RZ, RZ, R11 ;  /* 0x000000ffff197224 */ /* 0x001fe200078e000b */
[----:B------:R-:W-:Y:S01]  /*45c0*/  MOV R22, 0x4650 ;  /* 0x0000465000167802 */ /* 0x000fe20000000f00 */
[----:B------:R-:W-:Y:S02]  /*45d0*/  IMAD.MOV.U32 R27, RZ, RZ, 0x8 ;  /* 0x00000008ff1b7424 */ /* 0x000fe400078e00ff */
[----:B------:R-:W-:Y:S02]  /*45e0*/  IMAD.MOV.U32 R26, RZ, RZ, 0x1f ;  /* 0x0000001fff1a7424 */ /* 0x000fe400078e00ff */
[----:B-1----:R-:W0:-:S06]  /*45f0*/  DSETP.GEU.AND P0, PT, R8, R24, PT ;  /* 0x000000180800722a */ /* 0x002e0c0003f0e000 */
[----:B0-----:R-:W-:Y:S02]  /*4600*/  FSEL R11, R11, R9, !P0 ;  /* 0x000000090b0b7208 */ /* 0x001fe40004000000 */
[----:B------:R-:W-:Y:S01]  /*4610*/  FSEL R10, R24, R8, !P0 ;  /* 0x00000008180a7208 */ /* 0x000fe20004000000 */
[----:B------:R-:W-:Y:S01]  /*4620*/  IMAD.MOV.U32 R24, RZ, RZ, -0x1 ;  /* 0xffffffffff187424 */ /* 0x000fe200078e00ff */
[----:B------:R-:W-:Y:S02]  /*4630*/  MOV R25, R11 ;  /* 0x0000000b00197202 */ /* 0x000fe40000000f00 */
[----:B------:R-:W-:Y:S05]  /*4640*/  CALL.REL.NOINC `($__internal_94_$__cuda_sm70_shflsync_down_p) ;  /* 0x00000e4000007944 */ /* 0x000fea0003c00000 */
[----:B-1----:R-:W-:Y:S01]  /*4650*/  IMAD.MOV.U32 R9, RZ, RZ, R24 ;  /* 0x000000ffff097224 */ /* 0x002fe200078e0018 */
[----:B------:R-:W-:Y:S01]  /*4660*/  MOV R22, 0x46c0 ;  /* 0x000046c000167802 */ /* 0x000fe20000000f00 */
[----:B0-----:R-:W-:Y:S02]  /*4670*/  IMAD.MOV.U32 R25, RZ, RZ, R10 ;  /* 0x000000ffff197224 */ /* 0x001fe400078e000a */
[----:B------:R-:W-:Y:S02]  /*4680*/  IMAD.MOV.U32 R27, RZ, RZ, 0x8 ;  /* 0x00000008ff1b7424 */ /* 0x000fe400078e00ff */
[----:B------:R-:W-:-:S02]  /*4690*/  IMAD.MOV.U32 R26, RZ, RZ, 0x1f ;  /* 0x0000001fff1a7424 */ /* 0x000fc400078e00ff */
[----:B------:R-:W-:Y:S02]  /*46a0*/  IMAD.MOV.U32 R24, RZ, RZ, -0x1 ;  /* 0xffffffffff187424 */ /* 0x000fe400078e00ff */
[----:B------:R-:W-:Y:S05]  /*46b0*/  CALL.REL.NOINC `($__internal_94_$__cuda_sm70_shflsync_down_p) ;  /* 0x00000dd000007944 */ /* 0x000fea0003c00000 */
        /* <DEDUP_REMOVED lines=9> */
[----:B------:R-:W-:Y:S05]  /*4750*/  CALL.REL.NOINC `($__internal_94_$__cuda_sm70_shflsync_down_p) ;  /* 0x00000d3000007944 */ /* 0x000fea0003c00000 */
[----:B-1----:R-:W-:Y:S01]  /*4760*/  MOV R9, R24 ;  /* 0x0000001800097202 */ /* 0x002fe20000000f00 */
[----:B0-----:R-:W-:Y:S01]  /*4770*/  IMAD.MOV.U32 R25, RZ, RZ, R10 ;  /* 0x000000ffff197224 */ /* 0x001fe200078e000a */
[----:B------:R-:W-:Y:S01]  /*4780*/  MOV R22, 0x47d0 ;  /* 0x000047d000167802 */ /* 0x000fe20000000f00 */
        /* <DEDUP_REMOVED lines=14> */
[----:B-1----:R-:W-:Y:S01]  /*4870*/  IMAD.MOV.U32 R9, RZ, RZ, R24 ;  /* 0x000000ffff097224 */ /* 0x002fe200078e0018 */
[----:B0-----:R-:W-:Y:S01]  /*4880*/  MOV R25, R10 ;  /* 0x0000000a00197202 */ /* 0x001fe20000000f00 */
[----:B------:R-:W-:Y:S01]  /*4890*/  IMAD.MOV.U32 R27, RZ, RZ, 0x2 ;  /* 0x00000002ff1b7424 */ /* 0x000fe200078e00ff */
[----:B------:R-:W-:Y:S01]  /*48a0*/  MOV R22, 0x48e0 ;  /* 0x000048e000167802 */ /* 0x000fe20000000f00 */
[----:B------:R-:W-:Y:S02]  /*48b0*/  IMAD.MOV.U32 R26, RZ, RZ, 0x1f ;  /* 0x0000001fff1a7424 */ /* 0x000fe400078e00ff */
[----:B------:R-:W-:-:S02]  /*48c0*/  IMAD.MOV.U32 R24, RZ, RZ, -0x1 ;  /* 0xffffffffff187424 */ /* 0x000fc400078e00ff */
[----:B------:R-:W-:Y:S05]  /*48d0*/  CALL.REL.NOINC `($__internal_94_$__cuda_sm70_shflsync_down_p) ;  /* 0x00000bb000007944 */ /* 0x000fea0003c00000 */
        /* <DEDUP_REMOVED lines=11> */
[----:B0-----:R-:W-:Y:S01]  /*4990*/  MOV R27, 0x1 ;  /* 0x00000001001b7802 */ /* 0x001fe20000000f00 */
[----:B------:R-:W-:Y:S01]  /*49a0*/  IMAD.MOV.U32 R25, RZ, RZ, R8 ;  /* 0x000000ffff197224 */ /* 0x000fe200078e0008 */
[----:B------:R-:W-:Y:S01]  /*49b0*/  MOV R22, 0x49f0 ;  /* 0x000049f000167802 */ /* 0x000fe20000000f00 */
[----:B------:R-:W-:Y:S02]  /*49c0*/  IMAD.MOV.U32 R26, RZ, RZ, 0x1f ;  /* 0x0000001fff1a7424 */ /* 0x000fe400078e00ff */
[----:B------:R-:W-:-:S02]  /*49d0*/  IMAD.MOV.U32 R24, RZ, RZ, -0x1 ;  /* 0xffffffffff187424 */ /* 0x000fc400078e00ff */
[----:B------:R-:W-:Y:S05]  /*49e0*/  CALL.REL.NOINC `($__internal_94_$__cuda_sm70_shflsync_down_p) ;  /* 0x00000aa000007944 */ /* 0x000fea0003c00000 */
[----:B-1----:R-:W-:Y:S01]  /*49f0*/  IMAD.MOV.U32 R10, RZ, RZ, R24 ;  /* 0x000000ffff0a7224 */ /* 0x002fe200078e0018 */
[----:B0-----:R-:W-:Y:S05]  /*4a00*/  BRA `(.L_x_8226) ;  /* 0xffffc36000007947 */ /* 0x001fea000383ffff */
.L_x_8183:
[----:B-1----:R-:W-:Y:S01]  /*4a10*/  IMAD.MOV.U32 R25, RZ, RZ, R9 ;  /* 0x000000ffff197224 */ /* 0x002fe200078e0009 */
[----:B0-----:R-:W-:Y:S01]  /*4a20*/  MOV R22, 0x4a70 ;  /* 0x00004a7000167802 */ /* 0x001fe20000000f00 */
[----:B------:R-:W-:-:S02]  /*4a30*/  IMAD.MOV.U32 R27, RZ, RZ, 0x10 ;  /* 0x00000010ff1b7424 */ /* 0x000fc400078e00ff */
[----:B------:R-:W-:Y:S02]  /*4a40*/  IMAD.MOV.U32 R26, RZ, RZ, 0x1f ;  /* 0x0000001fff1a7424 */ /* 0x000fe400078e00ff */
[----:B------:R-:W-:Y:S02]  /*4a50*/  IMAD.MOV.U32 R24, RZ, RZ, -0x1 ;  /* 0xffffffffff187424 */ /* 0x000fe400078e00ff */
[----:B------:R-:W-:Y:S05]  /*4a60*/  CALL.REL.NOINC `($__internal_94_$__cuda_sm70_shflsync_down_p) ;  /* 0x00000a2000007944 */ /* 0x000fea0003c00000 */
[----:B-1----:R-:W-:Y:S01]  /*4a70*/  IMAD.MOV.U32 R3, RZ, RZ, R24 ;  /* 0x000000ffff037224 */ /* 0x002fe200078e0018 */
[----:B0-----:R-:W-:Y:S05]  /*4a80*/  BRA `(.L_x_8227) ;  /* 0xffffd81000007947 */ /* 0x001fea000383ffff */
.L_x_8184:
[----:B------:R-:W-:Y:S01]  /*4a90*/  HFMA2.MMA R26, -RZ, RZ, 0, 1.847743988037109375e-06 ;  /* 0x0000001fff1a7435 */ /* 0x000fe200000001ff */
[----:B------:R-:W-:Y:S01]  /*4aa0*/  IMAD.MOV.U32 R25, RZ, RZ, R8 ;  /* 0x000000ffff197224 */ /* 0x000fe200078e0008 */
[----:B------:R-:W-:Y:S01]  /*4ab0*/  MOV R22, 0x4af0 ;  /* 0x00004af000167802 */ /* 0x000fe20000000f00 */
[----:B------:R-:W-:Y:S02]  /*4ac0*/  IMAD.MOV.U32 R27, RZ, RZ, 0x10 ;  /* 0x00000010ff1b7424 */ /* 0x000fe400078e00ff */
[----:B------:R-:W-:Y:S02]  /*4ad0*/  IMAD.MOV.U32 R24, RZ, RZ, -0x1 ;  /* 0xffffffffff187424 */ /* 0x000fe400078e00ff */
[----:B01----:R-:W-:Y:S05]  /*4ae0*/  CALL.REL.NOINC `($__internal_94_$__cuda_sm70_shflsync_down_p) ;  /* 0x000009a000007944 */ /* 0x003fea0003c00000 */
[----:B0-----:R-:W-:Y:S01]  /*4af0*/  IMAD.MOV.U32 R25, RZ, RZ, R3 ;  /* 0x000000ffff197224 */ /* 0x001fe200078e0003 */
[----:B------:R-:W-:Y:S01]  /*4b00*/  MOV R22, 0x4b70 ;  /* 0x00004b7000167802 */ /* 0x000fe20000000f00 */
[----:B------:R-:W-:-:S02]  /*4b10*/  IMAD.MOV.U32 R27, RZ, RZ, 0x8 ;  /* 0x00000008ff1b7424 */ /* 0x000fc400078e00ff */
[----:B------:R-:W-:Y:S02]  /*4b20*/  IMAD.MOV.U32 R26, RZ, RZ, 0x1f ;  /* 0x0000001fff1a7424 */ /* 0x000fe400078e00ff */
[----:B-1----:R0:W1:Y:S02]  /*4b30*/  DADD R28, R8, R24 ;  /* 0x00000000081c7229 */ /* 0x0020640000000018 */
[----:B0-----:R-:W-:-:S08]  /*4b40*/  IMAD.MOV.U32 R24, RZ, RZ, -0x1 ;  /* 0xffffffffff187424 */ /* 0x001fd000078e00ff */
[----:B-1----:R-:W-:Y:S02]  /*4b50*/  IMAD.MOV.U32 R25, RZ, RZ, R29 ;  /* 0x000000ffff197224 */ /* 0x002fe400078e001d */
[----:B------:R-:W-:Y:S05]  /*4b60*/  CALL.REL.NOINC `($__internal_94_$__cuda_sm70_shflsync_down_p) ;  /* 0x0000092000007944 */ /* 0x000fea0003c00000 */
[----:B-1----:R-:W-:Y:S01]  /*4b70*/  IMAD.MOV.U32 R9, RZ, RZ, R24 ;  /* 0x000000ffff097224 */ /* 0x002fe200078e0018 */
[----:B------:R-:W-:Y:S01]  /*4b80*/  MOV R24, 0xffffffff ;  /* 0xffffffff00187802 */ /* 0x000fe20000000f00 */
[----:B0-----:R-:W-:Y:S01]  /*4b90*/  IMAD.MOV.U32 R25, RZ, RZ, R28 ;  /* 0x000000ffff197224 */ /* 0x001fe200078e001c */
[----:B------:R-:W-:Y:S01]  /*4ba0*/  MOV R22, 0x4be0 ;  /* 0x00004be000167802 */ /* 0x000fe20000000f00 */
[----:B------:R-:W-:Y:S02]  /*4bb0*/  IMAD.MOV.U32 R27, RZ, RZ, 0x8 ;  /* 0x00000008ff1b7424 */ /* 0x000fe400078e00ff */
[----:B------:R-:W-:Y:S02]  /*4bc0*/  IMAD.MOV.U32 R26, RZ, RZ, 0x1f ;  /* 0x0000001fff1a7424 */ /* 0x000fe400078e00ff */
[----:B------:R-:W-:Y:S05]  /*4bd0*/  CALL.REL.NOINC `($__internal_94_$__cuda_sm70_shflsync_down_p) ;  /* 0x000008b000007944 */ /* 0x000fea0003c00000 */
[----:B-1----:R-:W-:Y:S01]  /*4be0*/  IMAD.MOV.U32 R8, RZ, RZ, R24 ;  /* 0x000000ffff087224 */ /* 0x002fe200078e0018 */
[----:B------:R-:W-:Y:S01]  /*4bf0*/  MOV R22, 0x4c60 ;  /* 0x00004c6000167802 */ /* 0x000fe20000000f00 */
[----:B0-----:R-:W-:Y:S02]  /*4c00*/  IMAD.MOV.U32 R27, RZ, RZ, 0x4 ;  /* 0x00000004ff1b7424 */ /* 0x001fe400078e00ff */
[----:B------:R-:W-:-:S02]  /*4c10*/  IMAD.MOV.U32 R26, RZ, RZ, 0x1f ;  /* 0x0000001fff1a7424 */ /* 0x000fc400078e00ff */
[----:B------:R-:W0:Y:S01]  /*4c20*/  DADD R28, R28, R8 ;  /* 0x000000001c1c7229 */ /* 0x000e220000000008 */
[----:B------:R-:W-:-:S09]  /*4c30*/  IMAD.MOV.U32 R24, RZ, RZ, -0x1 ;  /* 0xffffffffff187424 */ /* 0x000fd200078e00ff */
[----:B0-----:R-:W-:Y:S02]  /*4c40*/  IMAD.MOV.U32 R25, RZ, RZ, R29 ;  /* 0x000000ffff197224 */ /* 0x001fe400078e001d */
[----:B------:R-:W-:Y:S05]  /*4c50*/  CALL.REL.NOINC `($__internal_94_$__cuda_sm70_shflsync_down_p) ;  /* 0x0000083000007944 */ /* 0x000fea0003c00000 */
[----:B-1----:R-:W-:Y:S01]  /*4c60*/  IMAD.MOV.U32 R9, RZ, RZ, R24 ;  /* 0x000000ffff097224 */ /* 0x002fe200078e0018 */
[----:B------:R-:W-:Y:S01]  /*4c70*/  MOV R22, 0x4cd0 ;  /* 0x00004cd000167802 */ /* 0x000fe20000000f00 */
[----:B0-----:R-:W-:Y:S02]  /*4c80*/  IMAD.MOV.U32 R25, RZ, RZ, R28 ;  /* 0x000000ffff197224 */ /* 0x001fe400078e001c */
[----:B------:R-:W-:Y:S02]  /*4c90*/  IMAD.MOV.U32 R27, RZ, RZ, 0x4 ;  /* 0x00000004ff1b7424 */ /* 0x000fe400078e00ff */
[----:B------:R-:W-:Y:S02]  /*4ca0*/  IMAD.MOV.U32 R26, RZ, RZ, 0x1f ;  /* 0x0000001fff1a7424 */ /* 0x000fe400078e00ff */
[----:B------:R-:W-:Y:S02]  /*4cb0*/  IMAD.MOV.U32 R24, RZ, RZ, -0x1 ;  /* 0xffffffffff187424 */ /* 0x000fe400078e00ff */
[----:B------:R-:W-:Y:S05]  /*4cc0*/  CALL.REL.NOINC `($__internal_94_$__cuda_sm70_shflsync_down_p) ;  /* 0x000007c000007944 */ /* 0x000fea0003c00000 */
[----:B-1----:R-:W-:Y:S01]  /*4cd0*/  MOV R8, R24 ;  /* 0x0000001800087202 */ /* 0x002fe20000000f00 */
[----:B0-----:R-:W-:Y:S01]  /*4ce0*/  IMAD.MOV.U32 R27, RZ, RZ, 0x2 ;  /* 0x00000002ff1b7424 */ /* 0x001fe200078e00ff */
[----:B------:R-:W-:Y:S01]  /*4cf0*/  MOV R22, 0x4d50 ;  /* 0x00004d5000167802 */ /* 0x000fe20000000f00 */
[----:B------:R-:W-:-:S02]  /*4d00*/  IMAD.MOV.U32 R26, RZ, RZ, 0x1f ;  /* 0x0000001fff1a7424 */ /* 0x000fc400078e00ff */
[----:B------:R-:W-:Y:S01]  /*4d10*/  IMAD.MOV.U32 R24, RZ, RZ, -0x1 ;  /* 0xffffffffff187424 */ /* 0x000fe200078e00ff */
[----:B------:R-:W0:-:S10]  /*4d20*/  DADD R28, R28, R8 ;  /* 0x000000001c1c7229 */ /* 0x000e140000000008 */
        /* <DEDUP_REMOVED lines=9> */
[----:B-1----:R-:W-:Y:S01]  /*4dc0*/  IMAD.MOV.U32 R8, RZ, RZ, R24 ;  /* 0x000000ffff087224 */ /* 0x002fe200078e0018 */
[----:B0-----:R-:W-:Y:S01]  /*4dd0*/  MOV R27, 0x1 ;  /* 0x00000001001b7802 */ /* 0x001fe20000000f00 */
[----:B------:R-:W-:Y:S01]  /*4de0*/  IMAD.MOV.U32 R26, RZ, RZ, 0x1f ;  /* 0x0000001fff1a7424 */ /* 0x000fe200078e00ff */
[----:B------:R-:W-:Y:S01]  /*4df0*/  MOV R22, 0x4e40 ;  /* 0x00004e4000167802 */ /* 0x000fe20000000f00 */
[----:B------:R-:W-:-:S02]  /*4e00*/  IMAD.MOV.U32 R24, RZ, RZ, -0x1 ;  /* 0xffffffffff187424 */ /* 0x000fc400078e00ff */
        /* <DEDUP_REMOVED lines=11> */
[----:B0-----:R-:W-:Y:S05]  /*4ec0*/  BRA `(.L_x_8228) ;  /* 0xffffd4c000007947 */ /* 0x001fea000383ffff */
        .weak           $__internal_93_$__cuda_sm20_div_rn_f64_full
        .type           $__internal_93_$__cuda_sm20_div_rn_f64_full,@function
        .size           $__internal_93_$__cuda_sm20_div_rn_f64_full,($__internal_94_$__cuda_sm70_shflsync_down_p - $__internal_93_$__cuda_sm20_div_rn_f64_full)
$__internal_93_$__cuda_sm20_div_rn_f64_full:
[C---:B------:R-:W-:Y:S01]  /*4ed0*/  FSETP.GEU.AND P0, PT, |R25|.reuse, 1.469367938527859385e-39, PT ;  /* 0x001000001900780b */ /* 0x040fe20003f0e200 */
[----:B------:R-:W-:Y:S01]  /*4ee0*/  IMAD.MOV.U32 R6, RZ, RZ, 0x1ca00000 ;  /* 0x1ca00000ff067424 */ /* 0x000fe200078e00ff */
[C---:B------:R-:W-:Y:S01]  /*4ef0*/  LOP3.LUT R22, R25.reuse, 0x800fffff, RZ, 0xc0, !PT ;  /* 0x800fffff19167812 */ /* 0x040fe200078ec0ff */
[----:B------:R-:W-:Y:S01]  /*4f00*/  IMAD.MOV.U32 R32, RZ, RZ, 0x1 ;  /* 0x00000001ff207424 */ /* 0x000fe200078e00ff */
[----:B------:R-:W-:Y:S01]  /*4f10*/  LOP3.LUT R28, R25, 0x7ff00000, RZ, 0xc0, !PT ;  /* 0x7ff00000191c7812 */ /* 0x000fe200078ec0ff */
[----:B------:R-:W-:Y:S01]  /*4f20*/  BSSY B0, `(.L_x_8229) ;  /* 0x0000054000007945 */ /* 0x000fe20003800000 */
[----:B------:R-:W-:Y:S01]  /*4f30*/  LOP3.LUT R23, R22, 0x3ff00000, RZ, 0xfc, !PT ;  /* 0x3ff0000016177812 */ /* 0x000fe200078efcff */
[----:B------:R-:W-:Y:S01]  /*4f40*/  IMAD.MOV.U32 R22, RZ, RZ, R24 ;  /* 0x000000ffff167224 */ /* 0x000fe200078e0018 */
[----:B------:R-:W-:-:S02]  /*4f50*/  LOP3.LUT R5, R27, 0x7ff00000, RZ, 0xc0, !PT ;  /* 0x7ff000001b057812 */ /* 0x000fc400078ec0ff */
[----:B------:R-:W-:-:S03]  /*4f60*/  MOV R3, R28 ;  /* 0x0000001c00037202 */ /* 0x000fc60000000f00 */
[----:B------:R-:W0:-:S06]  /*4f70*/  @!P0 DMUL R22, R24, 8.98846567431157953865e+307 ;  /* 0x7fe0000018168828 */ /* 0x000e0c0000000000 */
[----:B0-----:R-:W0:Y:S04]  /*4f80*/  MUFU.RCP64H R33, R23 ;  /* 0x0000001700217308 */ /* 0x001e280000001800 */
[----:B------:R-:W-:Y:S02]  /*4f90*/  @!P0 LOP3.LUT R3, R23, 0x7ff00000, RZ, 0xc0, !PT ;  /* 0x7ff0000017038812 */ /* 0x000fe400078ec0ff */
[----:B------:R-:W-:-:S04]  /*4fa0*/  ISETP.GE.U32.AND P0, PT, R5, R28, PT ;  /* 0x0000001c0500720c */ /* 0x000fc80003f06070 */
[----:B------:R-:W-:Y:S02]  /*4fb0*/  SEL R29, R6, 0x63400000, !P0 ;  /* 0x63400000061d7807 */ /* 0x000fe40004000000 */
[----:B------:R-:W-:Y:S02]  /*4fc0*/  FSETP.GEU.AND P0, PT, |R27|, 1.469367938527859385e-39, PT ;  /* 0x001000001b00780b */ /* 0x000fe40003f0e200 */
[----:B------:R-:W-:-:S11]  /*4fd0*/  LOP3.LUT R29, R29, 0x800fffff, R27, 0xf8, !PT ;  /* 0x800fffff1d1d7812 */ /* 0x000fd600078ef81b */
[----:B------:R-:W-:Y:S01]  /*4fe0*/  @!P0 LOP3.LUT R28, R25, 0x7ff00000, RZ, 0xc0, !PT ;  /* 0x7ff00000191c8812 */ /* 0x000fe200078ec0ff */
[----:B------:R-:W-:-:S03]  /*4ff0*/  @!P0 IMAD.MOV.U32 R30, RZ, RZ, RZ ;  /* 0x000000ffff1e8224 */ /* 0x000fc600078e00ff */
[----:B------:R-:W-:Y:S01]  /*5000*/  @!P0 ISETP.GE.U32.AND P1, PT, R5, R28, PT ;  /* 0x0000001c0500820c */ /* 0x000fe20003f26070 */
[----:B------:R-:W-:-:S03]  /*5010*/  IMAD.MOV.U32 R28, RZ, RZ, R26 ;  /* 0x000000ffff1c7224 */ /* 0x000fc600078e001a */
[----:B------:R-:W-:-:S04]  /*5020*/  @!P0 SEL R7, R6, 0x63400000, !P1 ;  /* 0x6340000006078807 */ /* 0x000fc80004800000 */
[----:B------:R-:W-:-:S04]  /*5030*/  @!P0 LOP3.LUT R7, R7, 0x80000000, R27, 0xf8, !PT ;  /* 0x8000000007078812 */ /* 0x000fc800078ef81b */
        /* <DEDUP_REMOVED lines=36> */
[----:B------:R-:W-:Y:S01]  /*5280*/  MOV R22, RZ ;  /* 0x000000ff00167202 */ /* 0x000fe20000000f00 */
        /* <DEDUP_REMOVED lines=8> */
.L_x_8230:
        /* <DEDUP_REMOVED lines=16> */
.L_x_8233:
[----:B------:R-:W-:Y:S01]  /*5410*/  LOP3.LUT R7, R25, 0x80000, RZ, 0xfc, !PT ;  /* 0x0008000019077812 */ /* 0x000fe200078efcff */
[----:B------:R-:W-:Y:S01]  /*5420*/  IMAD.MOV.U32 R6, RZ, RZ, R24 ;  /* 0x000000ffff067224 */ /* 0x000fe200078e0018 */
[----:B------:R-:W-:Y:S05]  /*5430*/  BRA `(.L_x_8231) ;  /* 0x0000002000007947 */ /* 0x000fea0003800000 */
.L_x_8232:
[----:B------:R-:W-:Y:S01]  /*5440*/  LOP3.LUT R7, R27, 0x80000, RZ, 0xfc, !PT ;  /* 0x000800001b077812 */ /* 0x000fe200078efcff */
[----:B------:R-:W-:Y:S02]  /*5450*/  IMAD.MOV.U32 R6, RZ, RZ, R26 ;  /* 0x000000ffff067224 */ /* 0x000fe400078e001a */
.L_x_8231:
[----:B------:R-:W-:Y:S05]  /*5460*/  BSYNC B0 ;  /* 0x0000000000007941 */ /* 0x000fea0003800000 */
.L_x_8229:
[----:B------:R-:W-:-:S04]  /*5470*/  IMAD.MOV.U32 R5, RZ, RZ, 0x0 ;  /* 0x00000000ff057424 */ /* 0x000fc800078e00ff */
[----:B------:R-:W-:Y:S05]  /*5480*/  RET.REL.NODEC R4 `(_ZN2at6native43_GLOBAL__N__9ae7fba5_10_SoftMax_cu_9f978f6322cunn_SoftMaxForwardRegIdddNS1_22SoftMaxForwardEpilogueElLi7EEEvPT1_PKT_T3_) ;  /* 0xffffab7004007950 */ /* 0x000fea0003c3ffff */
        .weak           $__internal_94_$__cuda_sm70_shflsync_down_p
        .type           $__internal_94_$__cuda_sm70_shflsync_down_p,@function
        .size           $__internal_94_$__cuda_sm70_shflsync_down_p,(.L_x_11326 - $__internal_94_$__cuda_sm70_shflsync_down_p)
$__internal_94_$__cuda_sm70_shflsync_down_p:
[----:B------:R-:W-:Y:S01]  /*5490*/  IMAD.MOV.U32 R23, RZ, RZ, 0x0 ;  /* 0x00000000ff177424 */ /* 0x000fe200078e00ff */
[----:B------:R-:W-:Y:S04]  /*54a0*/  WARPSYNC R24 ;  /* 0x0000001800007348 */ /* 0x000fe80003800000 */
[----:B------:R0:W1:Y:S01]  /*54b0*/  SHFL.DOWN PT, R24, R25, R27, R26 ;  /* 0x0800001b19187389 */ /* 0x00006200000e001a */
[----:B------:R-:W-:Y:S05]  /*54c0*/  RET.REL.NODEC R22 `(_ZN2at6native43_GLOBAL__N__9ae7fba5_10_SoftMax_cu_9f978f6322cunn_SoftMaxForwardRegIdddNS1_22SoftMaxForwardEpilogueElLi7EEEvPT1_PKT_T3_) ;  /* 0xffffab3016007950 */ /* 0x000fea0003c3ffff */
.L_x_8234:
        /* <DEDUP_REMOVED lines=11> */
.L_x_11326:


//--------------------- .text._ZN2at6native43_GLOBAL__N__9ae7fba5_10_SoftMax_cu_9f978f6322cunn_SoftMaxForwardRegIdddNS1_22SoftMaxForwardEpilogueElLi6EEEvPT1_PKT_T3_ --------------------------
	.section	.text._ZN2at6native43_GLOBAL__N__9ae7fba5_10_SoftMax_cu_9f978f6322cunn_SoftMaxForwardRegIdddNS1_22SoftMaxForwardEpilogueElLi6EEEvPT1_PKT_T3_,"ax",@progbits
	.sectioninfo	@"SHI_REGISTERS=40"
	.align	128
.text._ZN2at6native43_GLOBAL__N__9ae7fba5_10_SoftMax_cu_9f978f6322cunn_SoftMaxForwardRegIdddNS1_22SoftMaxForwardEpilogueElLi6EEEvPT1_PKT_T3_:
        .type           _ZN2at6native43_GLOBAL__N__9ae7fba5_10_SoftMax_cu_9f978f6322cunn_SoftMaxForwardRegIdddNS1_22SoftMaxForwardEpilogueElLi6EEEvPT1_PKT_T3_,@function
        .size           _ZN2at6native43_GLOBAL__N__9ae7fba5_10_SoftMax_cu_9f978f6322cunn_SoftMaxForwardRegIdddNS1_22SoftMaxForwardEpilogueElLi6EEEvPT1_PKT_T3_,(.L_x_11329 - _ZN2at6native43_GLOBAL__N__9ae7fba5_10_SoftMax_cu_9f978f6322cunn_SoftMaxForwardRegIdddNS1_22SoftMaxForwardEpilogueElLi6EEEvPT1_PKT_T3_)
        .other          _ZN2at6native43_GLOBAL__N__9ae7fba5_10_SoftMax_cu_9f978f6322cunn_SoftMaxForwardRegIdddNS1_22SoftMaxForwardEpilogueElLi6EEEvPT1_PKT_T3_,@"STO_CUDA_ENTRY STV_DEFAULT"
_ZN2at6native43_GLOBAL__N__9ae7fba5_10_SoftMax_cu_9f978f6322cunn_SoftMaxForwardRegIdddNS1_22SoftMaxForwardEpilogueElLi6EEEvPT1_PKT_T3_:
        /* <DEDUP_REMOVED lines=13> */
[----:B------:R-:W-:-:S04]  /*00d0*/  @!P1 LEA R10, P0, R8, c[0x0][0x168], 0x3 ;  /* 0x00005a00080a9a11 */ /* 0x000fc800078018ff */
[----:B------:R-:W-:-:S05]  /*00e0*/  @!P1 LEA.HI.X R11, R8, c[0x0][0x16c], R3, 0x3, P0 ;  /* 0x00005b00080b9a11 */ /* 0x000fca00000f1c03 */
[----:B------:R0:W2:Y:S01]  /*00f0*/  @!P1 LDG.E.64 R4, [R10.64] ;  /* 0x000000060a049981 */ /* 0x0000a2000c1e1b00 */
[----:B------:R-:W-:Y:S01]  /*0100*/  @!P2 IMAD.WIDE.U32 R8, R2, c[0x0][0x170], R12 ;  /* 0x00005c000208aa25 */ /* 0x000fe200078e000c */
[----:B------:R-:W-:-:S03]  /*0110*/  IADD3 R14, R12, c[0x0][0x0], RZ ;  /* 0x000000000c0e7a10 */ /* 0x000fc60007ffe0ff */
[----:B------:R-:W-:Y:S01]  /*0120*/  @!P2 IMAD R3, R2, c[0x0][0x174], R9 ;  /* 0x00005d000203aa24 */ /* 0x000fe200078e0209 */
[----:B------:R-:W-:Y:S02]  /*0130*/  @!P2 LEA R12, P0, R8, c[0x0][0x168], 0x3 ;  /* 0x00005a00080caa11 */ /* 0x000fe400078018ff */
[----:B------:R-:W-:Y:S02]  /*0140*/  ISETP.GE.U32.AND P3, PT, R14, c[0x0][0x170], PT ;  /* 0x00005c000e007a0c */ /* 0x000fe40003f66070 */
[----:B------:R-:W-:Y:S02]  /*0150*/  SHF.R.S32.HI R15, RZ, 0x1f, R14 ;  /* 0x0000001fff0f7819 */ /* 0x000fe4000001140e */
[----:B------:R-:W-:Y:S02]  /*0160*/  @!P2 LEA.HI.X R13, R8, c[0x0][0x16c], R3, 0x3, P0 ;  /* 0x00005b00080daa11 */ /* 0x000fe400000f1c03 */
[----:B------:R-:W-:-:S03]  /*0170*/  ISETP.GE.AND.EX P3, PT, R15, c[0x0][0x174], PT, P3 ;  /* 0x00005d000f007a0c */ /* 0x000fc60003f66330 */
[----:B------:R1:W3:Y:S01]  /*0180*/  @!P2 LDG.E.64 R30, [R12.64] ;  /* 0x000000060c1ea981 */ /* 0x0002e2000c1e1b00 */
[----:B------:R-:W-:-:S04]  /*0190*/  IADD3 R16, R14, c[0x0][0x0], RZ ;  /* 0x000000000e107a10 */ /* 0x000fc80007ffe0ff */
[----:B------:R-:W-:Y:S02]  /*01a0*/  ISETP.GE.U32.AND P4, PT, R16, c[0x0][0x170], PT ;  /* 0x00005c0010007a0c */ /* 0x000fe40003f86070 */
[----:B------:R-:W-:-:S03]  /*01b0*/  SHF.R.S32.HI R17, RZ, 0x1f, R16 ;  /* 0x0000001fff117819 */ /* 0x000fc60000011410 */
[----:B------:R-:W-:Y:S01]  /*01c0*/  @!P3 IMAD.WIDE.U32 R8, R2, c[0x0][0x170], R14 ;  /* 0x00005c000208ba25 */ /* 0x000fe200078e000e */
[----:B------:R-:W-:-:S03]  /*01d0*/  ISETP.GE.AND.EX P4, PT, R17, c[0x0][0x174], PT, P4 ;  /* 0x00005d0011007a0c */ /* 0x000fc60003f86340 */
[----:B------:R-:W-:Y:S01]  /*01e0*/  @!P3 IMAD R3, R2, c[0x0][0x174], R9 ;  /* 0x00005d000203ba24 */ /* 0x000fe200078e0209 */
[----:B0-----:R-:W-:-:S04]  /*01f0*/  @!P3 LEA R10, P0, R8, c[0x0][0x168], 0x3 ;  /* 0x00005a00080aba11 */ /* 0x001fc800078018ff */
[----:B------:R-:W-:-:S05]  /*0200*/  @!P3 LEA.HI.X R11, R8, c[0x0][0x16c], R3, 0x3, P0 ;  /* 0x00005b00080bba11 */ /* 0x000fca00000f1c03 */
[----:B------:R0:W4:Y:S01]  /*0210*/  @!P3 LDG.E.64 R28, [R10.64] ;  /* 0x000000060a1cb981 */ /* 0x000122000c1e1b00 */
[----:B------:R-:W-:-:S04]  /*0220*/  @!P4 IMAD.WIDE.U32 R8, R2, c[0x0][0x170], R16 ;  /* 0x00005c000208ca25 */ /* 0x000fc800078e0010 */
[----:B------:R-:W-:Y:S01]  /*0230*/  @!P4 IMAD R3, R2, c[0x0][0x174], R9 ;  /* 0x00005d000203ca24 */ /* 0x000fe200078e0209 */
[----:B-1----:R-:W-:-:S04]  /*0240*/  @!P4 LEA R12, P0, R8, c[0x0][0x168], 0x3 ;  /* 0x00005a00080cca11 */ /* 0x002fc800078018ff */
[----:B------:R-:W-:-:S05]  /*0250*/  @!P4 LEA.HI.X R13, R8, c[0x0][0x16c], R3, 0x3, P0 ;  /* 0x00005b00080dca11 */ /* 0x000fca00000f1c03 */
[----:B------:R-:W5:Y:S01]  /*0260*/  @!P4 LDG.E.64 R26, [R12.64] ;  /* 0x000000060c1ac981 */ /* 0x000f62000c1e1b00 */
[----:B------:R-:W-:-:S04]  /*0270*/  IADD3 R8, R16, c[0x0][0x0], RZ ;  /* 0x0000000010087a10 */ /* 0x000fc80007ffe0ff */
[----:B------:R-:W-:Y:S02]  /*0280*/  ISETP.GE.U32.AND P5, PT, R8, c[0x0][0x170], PT ;  /* 0x00005c0008007a0c */ /* 0x000fe40003fa6070 */
[----:B------:R-:W-:-:S04]  /*0290*/  SHF.R.S32.HI R9, RZ, 0x1f, R8 ;  /* 0x0000001fff097819 */ /* 0x000fc80000011408 */
[----:B------:R-:W-:-:S13]  /*02a0*/  ISETP.GE.AND.EX P5, PT, R9, c[0x0][0x174], PT, P5 ;  /* 0x00005d0009007a0c */ /* 0x000fda0003fa6350 */
[----:B------:R-:W-:-:S04]  /*02b0*/  @!P5 IMAD.WIDE.U32 R14, R2, c[0x0][0x170], R8 ;  /* 0x00005c00020eda25 */ /* 0x000fc800078e0008 */
[----:B------:R-:W-:Y:S01]  /*02c0*/  @!P5 IMAD R3, R2, c[0x0][0x174], R15 ;  /* 0x00005d000203da24 */ /* 0x000fe200078e020f */
[----:B------:R-:W-:-:S04]  /*02d0*/  @!P5 LEA R16, P0, R14, c[0x0][0x168], 0x3 ;  /* 0x00005a000e10da11 */ /* 0x000fc800078018ff */
[----:B------:R-:W-:Y:S01]  /*02e0*/  @!P5 LEA.HI.X R17, R14, c[0x0][0x16c], R3, 0x3, P0 ;  /* 0x00005b000e11da11 */ /* 0x000fe200000f1c03 */
[----:B------:R-:W-:Y:S02]  /*02f0*/  IMAD.MOV.U32 R3, RZ, RZ, c[0x2][0x4] ;  /* 0x00800100ff037624 */ /* 0x000fe400078e00ff */
[----:B0-----:R-:W-:Y:S02]  /*0300*/  IMAD.MOV.U32 R10, RZ, RZ, -0x1 ;  /* 0xffffffffff0a7424 */ /* 0x001fe400078e00ff */
[----:B------:R-:W-:Y:S01]  /*0310*/  IMAD.MOV.U32 R11, RZ, RZ, -0x100001 ;  /* 0xffefffffff0b7424 */ /* 0x000fe200078e00ff */
[----:B------:R-:W-:Y:S01]  /*0320*/  @!P1 LOP3.LUT R3, R3, 0x80000, RZ, 0xfc, !PT ;  /* 0x0008000003039812 */ /* 0x000fe200078efcff */
[----:B------:R-:W5:Y:S01]  /*0330*/  @!P5 LDG.E.64 R24, [R16.64] ;  /* 0x000000061018d981 */ /* 0x000f62000c1e1b00 */
[----:B------:R-:W-:Y:S02]  /*0340*/  IADD3 R8, R8, c[0x0][0x0], RZ ;  /* 0x0000000008087a10 */ /* 0x000fe40007ffe0ff */
[----:B------:R-:W-:-:S02]  /*0350*/  P2R R14, PR, RZ, 0x2 ;  /* 0x00000002ff0e7803 */ /* 0x000fc40000000000 */
[----:B------:R-:W-:Y:S01]  /*0360*/  SHF.R.S32.HI R9, RZ, 0x1f, R8 ;  /* 0x0000001fff097819 */ /* 0x000fe20000011408 */
[----:B--2---:R-:W0:Y:S01]  /*0370*/  @!P1 DSETP.MAX.AND P0, P6, R4, c[0x2][0x0], PT ;  /* 0x008000000400962a */ /* 0x004e220003e0f000 */
[----:B------:R-:W-:-:S05]  /*0380*/  @!P1 IMAD.MOV.U32 R0, RZ, RZ, R5 ;  /* 0x000000ffff009224 */ /* 0x000fca00078e0005 */
[----:B0-----:R-:W-:-:S04]  /*0390*/  @!P1 FSEL R0, R0, c[0x2][0x4], P0 ;  /* 0x0080010000009a08 */ /* 0x001fc80000000000 */
[----:B------:R-:W-:Y:S01]  /*03a0*/  @!P1 SEL R3, R3, R0, P6 ;  /* 0x0000000003039207 */ /* 0x000fe20003000000 */
[----:B------:R-:W-:-:S04]  /*03b0*/  @!P1 IMAD.MOV.U32 R0, RZ, RZ, R4 ;  /* 0x000000ffff009224 */ /* 0x000fc800078e0004 */
[----:B------:R-:W-:Y:S01]  /*03c0*/  @!P1 IMAD.MOV.U32 R11, RZ, RZ, R3 ;  /* 0x000000ffff0b9224 */ /* 0x000fe200078e0003 */
[----:B------:R-:W-:Y:S01]  /*03d0*/  @!P1 SEL R10, R0, c[0x2][0x0], P0 ;  /* 0x00800000000a9a07 */ /* 0x000fe20000000000 */
[----:B---3--:R-:W-:-:S04]  /*03e0*/  @!P2 IMAD.MOV.U32 R3, RZ, RZ, R30 ;  /* 0x000000ffff03a224 */ /* 0x008fc800078e001e */
[----:B------:R-:W-:Y:S01]  /*03f0*/  @!P2 IMAD.MOV.U32 R0, RZ, RZ, R10 ;  /* 0x000000ffff00a224 */ /* 0x000fe200078e000a */
[----:B------:R-:W0:-:S06]  /*0400*/  @!P2 DSETP.MAX.AND P0, P6, R10, R30, PT ;  /* 0x0000001e0a00a22a */ /* 0x000e0c0003e0f000 */
[----:B0-----:R-:W-:Y:S01]  /*0410*/  @!P2 SEL R7, R0, R3, P0 ;  /* 0x000000030007a207 */ /* 0x001fe20000000000 */
[----:B------:R-:W-:Y:S01]  /*0420*/  @!P2 IMAD.MOV.U32 R3, RZ, RZ, R31 ;  /* 0x000000ffff03a224 */ /* 0x000fe200078e001f */
[----:B------:R-:W-:-:S03]  /*0430*/  @!P2 MOV R0, R11 ;  /* 0x0000000b0000a202 */ /* 0x000fc60000000f00 */
[----:B------:R-:W-:Y:S01]  /*0440*/  @!P2 IMAD.MOV.U32 R10, RZ, RZ, R7 ;  /* 0x000000ffff0aa224 */ /* 0x000fe200078e0007 */
[----:B------:R-:W-:Y:S02]  /*0450*/  @!P2 FSEL R0, R0, R3, P0 ;  /* 0x000000030000a208 */ /* 0x000fe40000000000 */
[----:B------:R-:W-:-:S04]  /*0460*/  @!P2 LOP3.LUT R3, R3, 0x80000, RZ, 0xfc, !PT ;  /* 0x000800000303a812 */ /* 0x000fc800078efcff */
[----:B------:R-:W-:Y:S01]  /*0470*/  @!P2 SEL R11, R3, R0, P6 ;  /* 0x00000000030ba207 */ /* 0x000fe20003000000 */
[----:B----4-:R-:W-:Y:S02]  /*0480*/  @!P3 IMAD.MOV.U32 R3, RZ, RZ, R28 ;  /* 0x000000ffff03b224 */ /* 0x010fe400078e001c */
[----:B------:R-:W-:-:S03]  /*0490*/  @!P3 IMAD.MOV.U32 R0, RZ, RZ, R10 ;  /* 0x000000ffff00b224 */ /* 0x000fc600078e000a */
[----:B------:R-:W0:-:S06]  /*04a0*/  @!P3 DSETP.MAX.AND P0, P6, R10, R28, PT ;  /* 0x0000001c0a00b22a */ /* 0x000e0c0003e0f000 */
[----:B0-----:R-:W-:Y:S01]  /*04b0*/  @!P3 SEL R7, R0, R3, P0 ;  /* 0x000000030007b207 */ /* 0x001fe20000000000 */
[----:B------:R-:W-:Y:S02]  /*04c0*/  @!P3 IMAD.MOV.U32 R3, RZ, RZ, R29 ;  /* 0x000000ffff03b224 */ /* 0x000fe400078e001d */
[----:B------:R-:W-:Y:S02]  /*04d0*/  @!P3 IMAD.MOV.U32 R0, RZ, RZ, R11 ;  /* 0x000000ffff00b224 */ /* 0x000fe400078e000b */
[----:B------:R-:W-:-:S03]  /*04e0*/  @!P3 IMAD.MOV.U32 R10, RZ, RZ, R7 ;  /* 0x000000ffff0ab224 */ /* 0x000fc600078e0007 */
[----:B------:R-:W-:Y:S02]  /*04f0*/  @!P3 FSEL R0, R0, R3, P0 ;  /* 0x000000030000b208 */ /* 0x000fe40000000000 */
[----:B------:R-:W-:-:S04]  /*0500*/  @!P3 LOP3.LUT R3, R3, 0x80000, RZ, 0xfc, !PT ;  /* 0x000800000303b812 */ /* 0x000fc800078efcff */
[----:B------:R-:W-:Y:S01]  /*0510*/  @!P3 SEL R11, R3, R0, P6 ;  /* 0x00000000030bb207 */ /* 0x000fe20003000000 */
[----:B-----5:R-:W-:-:S04]  /*0520*/  @!P4 IMAD.MOV.U32 R3, RZ, RZ, R27 ;  /* 0x000000ffff03c224 */ /* 0x020fc800078e001b */
[----:B------:R-:W-:Y:S01]  /*0530*/  @!P4 IMAD.MOV.U32 R0, RZ, RZ, R11 ;  /* 0x000000ffff00c224 */ /* 0x000fe200078e000b */
[----:B------:R-:W0:Y:S01]  /*0540*/  @!P4 DSETP.MAX.AND P0, P6, R10, R26, PT ;  /* 0x0000001a0a00c22a */ /* 0x000e220003e0f000 */
[----:B------:R-:W-:-:S05]  /*0550*/  @!P4 LOP3.LUT R7, R3, 0x80000, RZ, 0xfc, !PT ;  /* 0x000800000307c812 */ /* 0x000fca00078efcff */
[----:B0-----:R-:W-:Y:S01]  /*0560*/  @!P4 FSEL R0, R0, R3, P0 ;  /* 0x000000030000c208 */ /* 0x001fe20000000000 */
[----:B------:R-:W-:-:S03]  /*0570*/  @!P4 IMAD.MOV.U32 R3, RZ, RZ, R26 ;  /* 0x000000ffff03c224 */ /* 0x000fc600078e001a */
[----:B------:R-:W-:Y:S02]  /*0580*/  @!P4 SEL R7, R7, R0, P6 ;  /* 0x000000000707c207 */ /* 0x000fe40003000000 */
[----:B------:R-:W-:Y:S02]  /*0590*/  ISETP.GE.U32.AND P6, PT, R8, c[0x0][0x170], PT ;  /* 0x00005c0008007a0c */ /* 0x000fe40003fc6070 */
[----:B------:R-:W-:Y:S01]  /*05a0*/  @!P4 MOV R0, R10 ;  /* 0x0000000a0000c202 */ /* 0x000fe20000000f00 */
[----:B------:R-:W-:Y:S01]  /*05b0*/  @!P4 IMAD.MOV.U32 R11, RZ, RZ, R7 ;  /* 0x000000ffff0bc224 */ /* 0x000fe200078e0007 */
[----:B------:R-:W-:Y:S02]  /*05c0*/  ISETP.GE.AND.EX P6, PT, R9, c[0x0][0x174], PT, P6 ;  /* 0x00005d0009007a0c */ /* 0x000fe40003fc6360 */
[----:B------:R-:W-:Y:S01]  /*05d0*/  @!P4 SEL R10, R0, R3, P0 ;  /* 0x00000003000ac207 */ /* 0x000fe20000000000 */
[----:B------:R-:W-:-:S10]  /*05e0*/  @!P5 IMAD.MOV.U32 R0, RZ, RZ, R11 ;  /* 0x000000ffff00d224 */ /* 0x000fd400078e000b */
[----:B------:R-:W-:-:S04]  /*05f0*/  @!P6 IMAD.WIDE.U32 R12, R2, c[0x0][0x170], R8 ;  /* 0x00005c00020cea25 */ /* 0x000fc800078e0008 */
[----:B------:R-:W-:Y:S01]  /*0600*/  @!P6 IMAD R3, R2, c[0x0][0x174], R13 ;  /* 0x00005d000203ea24 */ /* 0x000fe200078e020d */
[----:B------:R-:W-:-:S04]  /*0610*/  @!P6 LEA R8, P0, R12, c[0x0][0x168], 0x3 ;  /* 0x00005a000c08ea11 */ /* 0x000fc800078018ff */
[----:B------:R-:W-:Y:S01]  /*0620*/  @!P6 LEA.HI.X R9, R12, c[0x0][0x16c], R3, 0x3, P0 ;  /* 0x00005b000c09ea11 */ /* 0x000fe200000f1c03 */
[----:B------:R-:W-:Y:S02]  /*0630*/  @!P5 IMAD.MOV.U32 R3, RZ, RZ, R25 ;  /* 0x000000ffff03d224 */ /* 0x000fe400078e0019 */
[----:B------:R-:W0:Y:S02]  /*0640*/  @!P5 DSETP.MAX.AND P0, P1, R10, R24, PT ;  /* 0x000000180a00d22a */ /* 0x000e24000390f000 */
[----:B------:R-:W2:Y:S01]  /*0650*/  @!P6 LDG.E.64 R22, [R8.64] ;  /* 0x000000060816e981 */ /* 0x000ea2000c1e1b00 */
[----:B------:R-:W-:-:S03]  /*0660*/  @!P5 LOP3.LUT R13, R3, 0x80000, RZ, 0xfc, !PT ;  /* 0x00080000030dd812 */ /* 0x000fc600078efcff */
[----:B0-----:R-:W-:Y:S01]  /*0670*/  @!P5 FSEL R0, R0, R3, P0 ;  /* 0x000000030000d208 */ /* 0x001fe20000000000 */
[----:B------:R-:W-:-:S03]  /*0680*/  @!P5 IMAD.MOV.U32 R3, RZ, RZ, R24 ;  /* 0x000000ffff03d224 */ /* 0x000fc600078e0018 */
[----:B------:R-:W-:Y:S01]  /*0690*/  @!P5 SEL R13, R13, R0, P1 ;  /* 0x000000000d0dd207 */ /* 0x000fe20000800000 */
[----:B------:R-:W-:-:S04]  /*06a0*/  @!P5 IMAD.MOV.U32 R0, RZ, RZ, R10 ;  /* 0x000000ffff00d224 */ /* 0x000fc800078e000a */
[----:B------:R-:W-:Y:S01]  /*06b0*/  @!P5 IMAD.MOV.U32 R11, RZ, RZ, R13 ;  /* 0x000000ffff0bd224 */ /* 0x000fe200078e000d */
[----:B------:R-:W-:-:S03]  /*06c0*/  @!P5 SEL R10, R0, R3, P0 ;  /* 0x00000003000ad207 */ /* 0x000fc60000000000 */
[----:B------:R-:W-:Y:S01]  /*06d0*/  @!P6 IMAD.MOV.U32 R0, RZ, RZ, R11 ;  /* 0x000000ffff00e224 */ /* 0x000fe200078e000b */
[----:B------:R-:W-:Y:S02]  /*06e0*/  ULDC UR4, c[0x0][0x0] ;  /* 0x0000000000047ab9 */ /* 0x000fe40000000800 */
[----:B------:R-:W-:Y:S01]  /*06f0*/  USHF.R.U32.HI UR4, URZ, 0x5, UR4 ;  /* 0x000000053f047899 */ /* 0x000fe20008011604 */
[----:B------:R-:W-:Y:S01]  /*0700*/  BSSY B0, `(.L_x_8235) ;  /* 0x0000053000007945 */ /* 0x000fe20003800000 */
[----:B------:R-:W-:Y:S06]  /*0710*/  BAR.SYNC.DEFER_BLOCKING 0x0 ;  /* 0x0000000000007b1d */ /* 0x000fec0000010000 */
[----:B--2---:R-:W0:Y:S01]  /*0720*/  @!P6 DSETP.MAX.AND P0, P1, R10, R22, PT ;  /* 0x000000160a00e22a */ /* 0x004e22000390f000 */
[----:B------:R-:W-:-:S05]  /*0730*/  @!P6 IMAD.MOV.U32 R3, RZ, RZ, R23 ;  /* 0x000000ffff03e224 */ /* 0x000fca00078e0017 */
[----:B------:R-:W-:Y:S02]  /*0740*/  @!P6 LOP3.LUT R7, R3, 0x80000, RZ, 0xfc, !PT ;  /* 0x000800000307e812 */ /* 0x000fe400078efcff */
[----:B0-----:R-:W-:Y:S01]  /*0750*/  @!P6 FSEL R0, R0, R3, P0 ;  /* 0x000000030000e208 */ /* 0x001fe20000000000 */
[----:B------:R-:W-:-:S03]  /*0760*/  @!P6 IMAD.MOV.U32 R3, RZ, RZ, R22 ;  /* 0x000000ffff03e224 */ /* 0x000fc600078e0016 */
[----:B------:R-:W-:Y:S02]  /*0770*/  @!P6 SEL R7, R7, R0, P1 ;  /* 0x000000000707e207 */ /* 0x000fe40000800000 */
[----:B------:R-:W-:-:S03]  /*0780*/  @!P6 MOV R0, R10 ;  /* 0x0000000a0000e202 */ /* 0x000fc60000000f00 */
[----:B------:R-:W-:Y:S01]  /*0790*/  @!P6 IMAD.MOV.U32 R11, RZ, RZ, R7 ;  /* 0x000000ffff0be224 */ /* 0x000fe200078e0007 */
[----:B------:R-:W-:-:S04]  /*07a0*/  @!P6 SEL R10, R0, R3, P0 ;  /* 0x00000003000ae207 */ /* 0x000fc80000000000 */
[----:B------:R-:W-:Y:S04]  /*07b0*/  SHFL.DOWN PT, R9, R11, 0x10, 0x1f ;  /* 0x0a001f000b097f89 */ /* 0x000fe800000e0000 */
[----:B------:R-:W0:Y:S02]  /*07c0*/  SHFL.DOWN PT, R8, R10, 0x10, 0x1f ;  /* 0x0a001f000a087f89 */ /* 0x000e2400000e0000 */
[----:B0-----:R-:W0:-:S06]  /*07d0*/  DSETP.GEU.AND P0, PT, R10, R8, PT ;  /* 0x000000080a00722a */ /* 0x001e0c0003f0e000 */
[----:B0-----:R-:W-:Y:S02]  /*07e0*/  FSEL R12, R8, R10, !P0 ;  /* 0x0000000a080c7208 */ /* 0x001fe40004000000 */
[----:B------:R-:W-:-:S03]  /*07f0*/  FSEL R13, R9, R11, !P0 ;  /* 0x0000000b090d7208 */ /* 0x000fc60004000000 */
        /* <DEDUP_REMOVED lines=25> */
[----:B------:R-:W-:-:S13]  /*0990*/  ISETP.NE.AND P0, PT, R0, RZ, PT ;  /* 0x000000ff0000720c */ /* 0x000fda0003f05270 */
[----:B------:R-:W-:-:S05]  /*09a0*/  @!P0 SHF.R.S32.HI R3, RZ, 0x5, R3 ;  /* 0x00000005ff038819 */ /* 0x000fca0000011403 */
[----:B------:R0:W-:Y:S04]  /*09b0*/  @!P0 STS.64 [R3.X8], R10 ;  /* 0x0000000a03008388 */ /* 0x0001e80000008a00 */
[----:B------:R-:W-:Y:S01]  /*09c0*/  BAR.SYNC.DEFER_BLOCKING 0x0 ;  /* 0x0000000000007b1d */ /* 0x000fe20000010000 */
[C---:B------:R-:W-:Y:S01]  /*09d0*/  ISETP.GE.AND P0, PT, R6.reuse, UR4, PT ;  /* 0x0000000406007c0c */ /* 0x040fe2000bf06270 */
[----:B------:R-:W-:Y:S02]  /*09e0*/  IMAD.MOV.U32 R8, RZ, RZ, -0x1 ;  /* 0xffffffffff087424 */ /* 0x000fe400078e00ff */
[----:B------:R-:W-:Y:S01]  /*09f0*/  IMAD.MOV.U32 R9, RZ, RZ, -0x100001 ;  /* 0xffefffffff097424 */ /* 0x000fe200078e00ff */
[----:B------:R-:W-:Y:S02]  /*0a00*/  IADD3 R6, R6, 0x1f, RZ ;  /* 0x0000001f06067810 */ /* 0x000fe40007ffe0ff */
[----:B------:R-:W-:-:S07]  /*0a10*/  P2R R14, PR, RZ, 0x1 ;  /* 0x00000001ff0e7803 */ /* 0x000fce0000000000 */
[----:B------:R0:W1:Y:S01]  /*0a20*/  @!P0 LDS.64 R8, [R0.X8] ;  /* 0x0000000000088984 */ /* 0x0000620000008a00 */
[----:B------:R-:W-:-:S04]  /*0a30*/  ISETP.GT.U32.AND P0, PT, R6, 0x3e, PT ;  /* 0x0000003e0600780c */ /* 0x000fc80003f04070 */
[----:B------:R-:W-:-:S09]  /*0a40*/  P2R R15, PR, RZ, 0x1 ;  /* 0x00000001ff0f7803 */ /* 0x000fd20000000000 */
[----:B------:R-:W-:Y:S05]  /*0a50*/  @P0 BRA `(.L_x_8236) ;  /* 0x000001d000000947 */ /* 0x000fea0003800000 */
[----:B0-----:R-:W-:Y:S05]  /*0a60*/  BRA.DIV ~URZ, `(.L_x_8237) ;  /* 0x000031727f007947 */ /* 0x001fea000b800000 */
[----:B-1----:R0:W1:Y:S02]  /*0a70*/  SHFL.DOWN PT, R11, R9, 0x10, 0x1f ;  /* 0x0a001f00090b7f89 */ /* 0x00206400000e0000 */
.L_x_8301:
        /* <DEDUP_REMOVED lines=23> */
.L_x_8302:
[----:B-1----:R-:W-:-:S06]  /*0bf0*/  IMAD.MOV.U32 R7, RZ, RZ, R11 ;  /* 0x000000ffff077224 */ /* 0x002fcc00078e000b */
[----:B--2---:R-:W1:-:S06]  /*0c00*/  DSETP.GEU.AND P0, PT, R8, R6, PT ;  /* 0x000000060800722a */ /* 0x004e4c0003f0e000 */
[----:B01----:R-:W-:Y:S02]  /*0c10*/  FSEL R8, R6, R8, !P0 ;  /* 0x0000000806087208 */ /* 0x003fe40004000000 */
[----:B------:R-:W-:Y:S02]  /*0c20*/  FSEL R9, R11, R9, !P0 ;  /* 0x000000090b097208 */ /* 0x000fe40004000000 */
.L_x_8236:
[----:B0-----:R-:W-:Y:S05]  /*0c30*/  BSYNC B0 ;  /* 0x0000000000007941 */ /* 0x001fea0003800000 */
.L_x_8235:
[----:B------:R-:W0:Y:S01]  /*0c40*/  S2R R10, SR_TID.X ;  /* 0x00000000000a7919 */ /* 0x000e220000002100 */
[----:B------:R-:W-:Y:S01]  /*0c50*/  WARPSYNC 0xffffffff ;  /* 0xffffffff00007948 */ /* 0x000fe20003800000 */
[----:B0-----:R-:W-:-:S04]  /*0c60*/  ISETP.NE.AND P0, PT, R10, RZ, PT ;  /* 0x000000ff0a00720c */ /* 0x001fc80003f05270 */
[----:B------:R-:W-:-:S09]  /*0c70*/  P2R R3, PR, RZ, 0x1 ;  /* 0x00000001ff037803 */ /* 0x000fd20000000000 */
[----:B-1----:R0:W-:Y:S02]  /*0c80*/  @!P0 STS.64 [RZ], R8 ;  /* 0x00000008ff008388 */ /* 0x0021e40000000a00 */
[----:B------:R-:W-:Y:S01]  /*0c90*/  BAR.SYNC.DEFER_BLOCKING 0x0 ;  /* 0x0000000000007b1d */ /* 0x000fe20000010000 */
[----:B------:R-:W-:-:S05]  /*0ca0*/  CS2R R6, SRZ ;  /* 0x0000000000067805 */ /* 0x000fca000001ff00 */
[----:B------:R-:W-:Y:S01]  /*0cb0*/  BSSY B0, `(.L_x_8239) ;  /* 0x000002a000007945 */ /* 0x000fe20003800000 */
[----:B------:R-:W1:Y:S01]  /*0cc0*/  LDS.64 R20, [RZ] ;  /* 0x00000000ff147984 */ /* 0x000e620000000a00 */
[----:B------:R-:W-:Y:S05]  /*0cd0*/  @P1 BRA `(.L_x_8240) ;  /* 0x0000027000001947 */ /* 0x000fea0003800000 */
[----:B-1----:R-:W1:Y:S01]  /*0ce0*/  DADD R6, R4, -R20 ;  /* 0x0000000004067229 */ /* 0x002e620000000814 */
[----:B0-----:R-:W-:Y:S01]  /*0cf0*/  IMAD.MOV.U32 R8, RZ, RZ, 0x652b82fe ;  /* 0x652b82feff087424 */ /* 0x001fe200078e00ff */
[----:B------:R-:W-:Y:S01]  /*0d00*/  MOV R19, 0x3e5ade15 ;  /* 0x3e5ade1500137802 */ /* 0x000fe20000000f00 */
[----:B------:R-:W-:Y:S01]  /*0d10*/  IMAD.MOV.U32 R9, RZ, RZ, 0x3ff71547 ;  /* 0x3ff71547ff097424 */ /* 0x000fe200078e00ff */
[----:B------:R-:W-:Y:S01]  /*0d20*/  BSSY B1, `(.L_x_8241) ;  /* 0x0000021000017945 */ /* 0x000fe20003800000 */
[----:B------:R-:W-:-:S04]  /*0d30*/  IMAD.MOV.U32 R18, RZ, RZ, 0x69ce2bdf ;  /* 0x69ce2bdfff127424 */ /* 0x000fc800078e00ff */
        /* <DEDUP_REMOVED lines=31> */
.L_x_8242:
[----:B------:R-:W-:Y:S05]  /*0f30*/  BSYNC B1 ;  /* 0x0000000000017941 */ /* 0x000fea0003800000 */
.L_x_8241:
[----:B01----:R0:W1:-:S06]  /*0f40*/  DADD R6, RZ, R12 ;  /* 0x00000000ff067229 */ /* 0x00304c000000000c */
.L_x_8240:
[----:B------:R-:W-:Y:S05]  /*0f50*/  BSYNC B0 ;  /* 0x0000000000007941 */ /* 0x000fea0003800000 */
.L_x_8239:
[----:B------:R-:W-:Y:S01]  /*0f60*/  BSSY B0, `(.L_x_8243) ;  /* 0x0000029000007945 */ /* 0x000fe20003800000 */
[----:B------:R-:W-:Y:S05]  /*0f70*/  @P2 BRA `(.L_x_8244) ;  /* 0x0000027000002947 */ /* 0x000fea0003800000 */
[----:B01----:R-:W0:Y:S01]  /*0f80*/  DADD R12, R30, -R20 ;  /* 0x000000001e0c7229 */ /* 0x003e220000000814 */
        /* <DEDUP_REMOVED lines=36> */
.L_x_8246:
[----:B------:R-:W-:Y:S05]  /*11d0*/  BSYNC B1 ;  /* 0x0000000000017941 */ /* 0x000fea0003800000 */
.L_x_8245:
[----:B-1----:R1:W2:-:S06]  /*11e0*/  DADD R6, R6, R16 ;  /* 0x0000000006067229 */ /* 0x00228c0000000010 */
.L_x_8244:
[----:B------:R-:W-:Y:S05]  /*11f0*/  BSYNC B0 ;  /* 0x0000000000007941 */ /* 0x000fea0003800000 */
.L_x_8243:
        /* <DEDUP_REMOVED lines=39> */
.L_x_8250:
[----:B------:R-:W-:Y:S05]  /*1470*/  BSYNC B1 ;  /* 0x0000000000017941 */ /* 0x000fea0003800000 */
.L_x_8249:
[----:B-12---:R1:W2:-:S06]  /*1480*/  DADD R6, R6, R16 ;  /* 0x0000000006067229 */ /* 0x00628c0000000010 */
.L_x_8248:
[----:B------:R-:W-:Y:S05]  /*1490*/  BSYNC B0 ;  /* 0x0000000000007941 */ /* 0x000fea0003800000 */
.L_x_8247:
        /* <DEDUP_REMOVED lines=39> */
.L_x_8254:
[----:B------:R-:W-:Y:S05]  /*1710*/  BSYNC B1 ;  /* 0x0000000000017941 */ /* 0x000fea0003800000 */
.L_x_8253:
[----:B-12---:R1:W2:-:S06]  /*1720*/  DADD R6, R6, R16 ;  /* 0x0000000006067229 */ /* 0x00628c0000000010 */
.L_x_8252:
[----:B------:R-:W-:Y:S05]  /*1730*/  BSYNC B0 ;  /* 0x0000000000007941 */ /* 0x000fea0003800000 */
.L_x_8251:
        /* <DEDUP_REMOVED lines=39> */
.L_x_8258:
[----:B------:R-:W-:Y:S05]  /*19b0*/  BSYNC B1 ;  /* 0x0000000000017941 */ /* 0x000fea0003800000 */
.L_x_8257:
[----:B-12---:R1:W2:-:S06]  /*19c0*/  DADD R6, R6, R16 ;  /* 0x0000000006067229 */ /* 0x00628c0000000010 */
.L_x_8256:
[----:B------:R-:W-:Y:S05]  /*19d0*/  BSYNC B0 ;  /* 0x0000000000007941 */ /* 0x000fea0003800000 */
.L_x_8255:
        /* <DEDUP_REMOVED lines=39> */
.L_x_8262:
[----:B------:R-:W-:Y:S05]  /*1c50*/  BSYNC B1 ;  /* 0x0000000000017941 */ /* 0x000fea0003800000 */
.L_x_8261:
[----:B-12---:R1:W2:-:S06]  /*1c60*/  DADD R6, R6, R16 ;  /* 0x0000000006067229 */ /* 0x00628c0000000010 */
.L_x_8260:
[----:B------:R-:W-:Y:S05]  /*1c70*/  BSYNC B0 ;  /* 0x0000000000007941 */ /* 0x000fea0003800000 */
.L_x_8259:
[----:B012---:R-:W-:Y:S04]  /*1c80*/  SHFL.DOWN PT, R9, R7, 0x10, 0x1f ;  /* 0x0a001f0007097f89 */ /* 0x007fe800000e0000 */
[----:B------:R-:W-:Y:S01]  /*1c90*/  BAR.SYNC.DEFER_BLOCKING 0x0 ;  /* 0x0000000000007b1d */ /* 0x000fe20000010000 */
[----:B------:R-:W-:Y:S02]  /*1ca0*/  ISETP.NE.AND P0, PT, R0, RZ, PT ;  /* 0x000000ff0000720c */ /* 0x000fe40003f05270 */
[----:B------:R-:W-:Y:S02]  /*1cb0*/  P2R R3, PR, RZ, 0x2 ;  /* 0x00000002ff037803 */ /* 0x000fe40000000000 */
[----:B------:R-:W-:Y:S01]  /*1cc0*/  ISETP.NE.AND P1, PT, R14, RZ, PT ;  /* 0x000000ff0e00720c */ /* 0x000fe20003f25270 */
        /* <DEDUP_REMOVED lines=8> */
[----:B-1----:R-:W-:Y:S03]  /*1d50*/  SHFL.DOWN PT, R17, R13, 0x4, 0x1f ;  /* 0x08801f000d117f89 */ /* 0x002fe600000e0000 */
[----:B------:R-:W-:Y:S01]  /*1d60*/  @!P0 SHF.R.S32.HI R11, RZ, 0x5, R9 ;  /* 0x00000005ff0b8819 */ /* 0x000fe20000011409 */
[----:B------:R-:W0:Y:S01]  /*1d70*/  SHFL.DOWN PT, R16, R12, 0x4, 0x1f ;  /* 0x08801f000c107f89 */ /* 0x000e2200000e0000 */
[----:B------:R-:W-:Y:S01]  /*1d80*/  CS2R R8, SRZ ;  /* 0x0000000000087805 */ /* 0x000fe2000001ff00 */
[----:B0-----:R-:W0:-:S07]  /*1d90*/  DADD R16, R12, R16 ;  /* 0x000000000c107229 */ /* 0x001e0e0000000010 */
[----:B0-----:R-:W-:Y:S04]  /*1da0*/  SHFL.DOWN PT, R19, R17, 0x2, 0x1f ;  /* 0x08401f0011137f89 */ /* 0x001fe800000e0000 */
[----:B------:R-:W0:Y:S02]  /*1db0*/  SHFL.DOWN PT, R18, R16, 0x2, 0x1f ;  /* 0x08401f0010127f89 */ /* 0x000e2400000e0000 */
[----:B0-----:R-:W0:-:S07]  /*1dc0*/  DADD R18, R16, R18 ;  /* 0x0000000010127229 */ /* 0x001e0e0000000012 */
[----:B0-----:R-:W-:Y:S04]  /*1dd0*/  SHFL.DOWN PT, R7, R19, 0x1, 0x1f ;  /* 0x08201f0013077f89 */ /* 0x001fe800000e0000 */
[----:B------:R-:W0:Y:S02]  /*1de0*/  SHFL.DOWN PT, R6, R18, 0x1, 0x1f ;  /* 0x08201f0012067f89 */ /* 0x000e2400000e0000 */
[----:B0-----:R-:W0:-:S07]  /*1df0*/  DADD R6, R18, R6 ;  /* 0x0000000012067229 */ /* 0x001e0e0000000006 */
[----:B0-----:R0:W-:Y:S04]  /*1e00*/  @!P0 STS.64 [R11.X8], R6 ;  /* 0x000000060b008388 */ /* 0x0011e80000008a00 */
[----:B------:R-:W-:Y:S01]  /*1e10*/  BAR.SYNC.DEFER_BLOCKING 0x0 ;  /* 0x0000000000007b1d */ /* 0x000fe20000010000 */
[----:B------:R-:W-:-:S05]  /*1e20*/  ISETP.NE.AND P0, PT, R15, RZ, PT ;  /* 0x000000ff0f00720c */ /* 0x000fca0003f05270 */
[----:B------:R0:W1:Y:S01]  /*1e30*/  @!P1 LDS.64 R8, [R0.X8] ;  /* 0x0000000000089984 */ /* 0x0000620000008a00 */
[----:B------:R-:W-:-:S07]  /*1e40*/  ISETP.NE.AND P1, PT, R3, RZ, PT ;  /* 0x000000ff0300720c */ /* 0x000fce0003f25270 */
[----:B------:R-:W-:Y:S05]  /*1e50*/  @P0 BRA `(.L_x_8264) ;  /* 0x0000014000000947 */ /* 0x000fea0003800000 */
[----:B------:R-:W-:Y:S05]  /*1e60*/  BRA.DIV ~URZ, `(.L_x_8265) ;  /* 0x000022c27f007947 */ /* 0x000fea000b800000 */
[----:B01----:R0:W1:Y:S02]  /*1e70*/  SHFL.DOWN PT, R0, R9, 0x10, 0x1f ;  /* 0x0a001f0009007f89 */ /* 0x00306400000e0000 */
.L_x_8303:
        /* <DEDUP_REMOVED lines=15> */
.L_x_8304:
[----:B--2---:R-:W-:Y:S02]  /*1f70*/  IMAD.MOV.U32 R6, RZ, RZ, R3 ;  /* 0x000000ffff067224 */ /* 0x004fe400078e0003 */
[----:B-1----:R-:W-:-:S06]  /*1f80*/  IMAD.MOV.U32 R7, RZ, RZ, R0 ;  /* 0x000000ffff077224 */ /* 0x002fcc00078e0000 */
[----:B0-----:R0:W1:-:S06]  /*1f90*/  DADD R8, R6, R8 ;  /* 0x0000000006087229 */ /* 0x00104c0000000008 */
.L_x_8264:
[----:B------:R-:W-:Y:S05]  /*1fa0*/  BSYNC B0 ;  /* 0x0000000000007941 */ /* 0x000fea0003800000 */
.L_x_8263:
[----:B------:R-:W-:Y:S01]  /*1fb0*/  ISETP.NE.AND P0, PT, R10, RZ, PT ;  /* 0x000000ff0a00720c */ /* 0x000fe20003f05270 */
[----:B------:R-:W-:-:S12]  /*1fc0*/  WARPSYNC 0xffffffff ;  /* 0xffffffff00007948 */ /* 0x000fd80003800000 */
[----:B-1----:R1:W-:Y:S02]  /*1fd0*/  @!P0 STS.64 [RZ], R8 ;  /* 0x00000008ff008388 */ /* 0x0023e40000000a00 */
[----:B------:R-:W-:Y:S06]  /*1fe0*/  BAR.SYNC.DEFER_BLOCKING 0x0 ;  /* 0x0000000000007b1d */ /* 0x000fec0000010000 */
[----:B------:R-:W-:Y:S01]  /*1ff0*/  BSSY B0, `(.L_x_8267) ;  /* 0x0000048000007945 */ /* 0x000fe20003800000 */
[----:B------:R-:W2:Y:S01]  /*2000*/  LDS.64 R18, [RZ] ;  /* 0x00000000ff127984 */ /* 0x000ea20000000a00 */
[----:B------:R-:W-:Y:S05]  /*2010*/  @P1 BRA `(.L_x_8268) ;  /* 0x0000045000001947 */ /* 0x000fea0003800000 */
[----:B------:R-:W3:Y:S01]  /*2020*/  DADD R4, R4, -R20 ;  /* 0x0000000004047229 */ /* 0x000ee20000000814 */
[----:B0-----:R-:W-:Y:S01]  /*2030*/  IMAD.MOV.U32 R6, RZ, RZ, 0x652b82fe ;  /* 0x652b82feff067424 */ /* 0x001fe200078e00ff */
[----:B------:R-:W-:Y:S01]  /*2040*/  BSSY B1, `(.L_x_8269) ;  /* 0x000002b000017945 */ /* 0x000fe20003800000 */
[----:B------:R-:W-:-:S02]  /*2050*/  IMAD.MOV.U32 R7, RZ, RZ, 0x3ff71547 ;  /* 0x3ff71547ff077424 */ /* 0x000fc400078e00ff */
[----:B------:R-:W-:Y:S02]  /*2060*/  IMAD.MOV.U32 R12, RZ, RZ, 0x69ce2bdf ;  /* 0x69ce2bdfff0c7424 */ /* 0x000fe400078e00ff */
[----:B------:R-:W-:Y:S02]  /*2070*/  IMAD.MOV.U32 R13, RZ, RZ, 0x3e5ade15 ;  /* 0x3e5ade15ff0d7424 */ /* 0x000fe400078e00ff */
[----:B---3--:R-:W0:Y:S01]  /*2080*/  DFMA R6, R4, R6, 6.75539944105574400000e+15 ;  /* 0x433800000406742b */ /* 0x008e220000000006 */
[----:B------:R-:W-:-:S05]  /*2090*/  FSETP.GEU.FTZ.AND P0, PT, |R5|, 4.1917929649353027344, PT ;  /* 0x4086232b0500780b */ /* 0x000fca0003f1e200 */
[----:B0-----:R-:W0:-:S06]  /*20a0*/  DADD R10, R6, -6.75539944105574400000e+15 ;  /* 0xc3380000060a7429 */ /* 0x001e0c0000000000 */
[----:B01----:R-:W0:-:S06]  /*20b0*/  DFMA R8, R10, c[0x2][0x8], R4 ;  /* 0x008002000a087a2b */ /* 0x003e0c0000000004 */
        /* <DEDUP_REMOVED lines=20> */
[----:B-1----:R-:W-:Y:S01]  /*2200*/  IMAD R15, R6, 0x100000, R13 ;  /* 0x00100000060f7824 */ /* 0x002fe200078e020d */
[----:B------:R-:W-:Y:S01]  /*2210*/  MOV R14, R12 ;  /* 0x0000000c000e7202 */ /* 0x000fe20000000f00 */
[----:B------:R-:W-:Y:S05]  /*2220*/  @!P0 BRA `(.L_x_8270) ;  /* 0x000000c000008947 */ /* 0x000fea0003800000 */
[----:B--2---:R-:W-:Y:S01]  /*2230*/  FSETP.GEU.FTZ.AND P1, PT, |R5|, 4.2275390625, PT ;  /* 0x408748000500780b */ /* 0x004fe20003f3e200 */
        /* <DEDUP_REMOVED lines=11> */
.L_x_8270:
[----:B--2---:R-:W-:Y:S05]  /*22f0*/  BSYNC B1 ;  /* 0x0000000000017941 */ /* 0x004fea0003800000 */
.L_x_8269:
[----:B------:R-:W-:Y:S01]  /*2300*/  IMAD.MOV.U32 R6, RZ, RZ, R14 ;  /* 0x000000ffff067224 */ /* 0x000fe200078e000e */
[--C-:B0-----:R-:W-:Y:S01]  /*2310*/  SHF.R.S32.HI R9, RZ, 0x1f, R8.reuse ;  /* 0x0000001fff097819 */ /* 0x101fe20000011408 */
[----:B------:R-:W-:Y:S01]  /*2320*/  IMAD.MOV.U32 R7, RZ, RZ, R15 ;  /* 0x000000ffff077224 */ /* 0x000fe200078e000f */
[----:B------:R-:W-:Y:S01]  /*2330*/  FSETP.GEU.AND P1, PT, |R15|, 6.5827683646048100446e-37, PT ;  /* 0x036000000f00780b */ /* 0x000fe20003f2e200 */
[----:B------:R-:W-:Y:S02]  /*2340*/  BSSY B1, `(.L_x_8271) ;  /* 0x0000011000017945 */ /* 0x000fe40003800000 */
[C---:B------:R-:W-:Y:S02]  /*2350*/  IMAD.WIDE.U32 R8, R2.reuse, c[0x0][0x170], R8 ;  /* 0x00005c0002087a25 */ /* 0x040fe400078e0008 */
[----:B-1----:R-:W0:Y:S02]  /*2360*/  DMUL R4, R10, R6 ;  /* 0x000000060a047228 */ /* 0x002e240000000000 */
[----:B------:R-:W-:Y:S01]  /*2370*/  IMAD R3, R2, c[0x0][0x174], R9 ;  /* 0x00005d0002037a24 */ /* 0x000fe200078e0209 */
[----:B------:R-:W-:-:S03]  /*2380*/  LEA R16, P0, R8, c[0x0][0x160], 0x3 ;  /* 0x0000580008107a11 */ /* 0x000fc600078018ff */
[----:B0-----:R-:W0:Y:S01]  /*2390*/  DFMA R6, -R18, R4, R6 ;  /* 0x000000041206722b */ /* 0x001e220000000106 */
[----:B------:R-:W-:-:S05]  /*23a0*/  LEA.HI.X R17, R8, c[0x0][0x164], R3, 0x3, P0 ;  /* 0x0000590008117a11 */ /* 0x000fca00000f1c03 */
[----:B0-----:R-:W0:-:S10]  /*23b0*/  DFMA R4, R10, R6, R4 ;  /* 0x000000060a04722b */ /* 0x001e140000000004 */
[----:B0-----:R-:W-:-:S05]  /*23c0*/  FFMA R0, RZ, R19, R5 ;  /* 0x00000013ff007223 */ /* 0x001fca0000000005 */
[----:B------:R-:W-:-:S13]  /*23d0*/  FSETP.GT.AND P0, PT, |R0|, 1.469367938527859385e-39, PT ;  /* 0x001000000000780b */ /* 0x000fda0003f04200 */
[----:B------:R-:W-:Y:S05]  /*23e0*/  @P0 BRA P1, `(.L_x_8272) ;  /* 0x0000006000000947 */ /* 0x000fea0000800000 */
[----:B------:R-:W-:Y:S01]  /*23f0*/  IMAD.MOV.U32 R10, RZ, RZ, R18 ;  /* 0x000000ffff0a7224 */ /* 0x000fe200078e0012 */
[----:B------:R-:W-:Y:S01]  /*2400*/  MOV R0, 0x2430 ;  /* 0x0000243000007802 */ /* 0x000fe20000000f00 */
[----:B------:R-:W-:Y:S02]  /*2410*/  IMAD.MOV.U32 R13, RZ, RZ, R19 ;  /* 0x000000ffff0d7224 */ /* 0x000fe400078e0013 */
[----:B------:R-:W-:Y:S05]  /*2420*/  CALL.REL.NOINC `($__internal_95_$__cuda_sm20_div_rn_f64_full) ;  /* 0x000021d000007944 */ /* 0x000fea0003c00000 */
[----:B------:R-:W-:Y:S02]  /*2430*/  IMAD.MOV.U32 R4, RZ, RZ, R34 ;  /* 0x000000ffff047224 */ /* 0x000fe400078e0022 */
[----:B------:R-:W-:Y:S02]  /*2440*/  IMAD.MOV.U32 R5, RZ, RZ, R35 ;  /* 0x000000ffff057224 */ /* 0x000fe400078e0023 */
.L_x_8272:
[----:B------:R-:W-:Y:S05]  /*2450*/  BSYNC B1 ;  /* 0x0000000000017941 */ /* 0x000fea0003800000 */
.L_x_8271:
[----:B------:R0:W-:Y:S02]  /*2460*/  STG.E.64 [R16.64], R4 ;  /* 0x0000000410007986 */ /* 0x0001e4000c101b06 */
.L_x_8268:
[----:B------:R-:W-:Y:S05]  /*2470*/  BSYNC B0 ;  /* 0x0000000000007941 */ /* 0x000fea0003800000 */
.L_x_8267:
[----:B------:R-:W-:Y:S01]  /*2480*/  BSSY B0, `(.L_x_8273) ;  /* 0x0000048000007945 */ /* 0x000fe20003800000 */
[----:B------:R-:W-:Y:S05]  /*2490*/  @P2 BRA `(.L_x_8274) ;  /* 0x0000046000002947 */ /* 0x000fea0003800000 */
[----:B------:R-:W3:Y:S01]  /*24a0*/  DADD R30, R30, -R20 ;  /* 0x000000001e1e7229 */ /* 0x000ee20000000814 */
[----:B0-----:R-:W-:Y:S01]  /*24b0*/  MOV R4, 0x652b82fe ;  /* 0x652b82fe00047802 */ /* 0x001fe20000000f00 */
[----:B------:R-:W-:Y:S01]  /*24c0*/  IMAD.MOV.U32 R5, RZ, RZ, 0x3ff71547 ;  /* 0x3ff71547ff057424 */ /* 0x000fe200078e00ff */
[----:B------:R-:W0:Y:S01]  /*24d0*/  S2R R0, SR_TID.X ;  /* 0x0000000000007919 */ /* 0x000e220000002100 */
[----:B------:R-:W-:Y:S01]  /*24e0*/  IMAD.MOV.U32 R10, RZ, RZ, 0x69ce2bdf ;  /* 0x69ce2bdfff0a7424 */ /* 0x000fe200078e00ff */
[----:B------:R-:W-:Y:S01]  /*24f0*/  BSSY B1, `(.L_x_8275) ;  /* 0x0000028000017945 */ /* 0x000fe20003800000 */
[----:B------:R-:W-:-:S02]  /*2500*/  IMAD.MOV.U32 R11, RZ, RZ, 0x3e5ade15 ;  /* 0x3e5ade15ff0b7424 */ /* 0x000fc400078e00ff */
[----:B---3--:R-:W3:Y:S02]  /*2510*/  DFMA R4, R30, R4, 6.75539944105574400000e+15 ;  /* 0x433800001e04742b */ /* 0x008ee40000000004 */
[----:B------:R-:W-:-:S04]  /*2520*/  FSETP.GEU.FTZ.AND P0, PT, |R31|, 4.1917929649353027344, PT ;  /* 0x4086232b1f00780b */ /* 0x000fc80003f1e200 */
[----:B---3--:R-:W3:-:S06]  /*2530*/  DADD R6, R4, -6.75539944105574400000e+15 ;  /* 0xc338000004067429 */ /* 0x008ecc0000000000 */
[----:B-1-3--:R-:W1:-:S06]  /*2540*/  DFMA R8, R6, c[0x2][0x8], R30 ;  /* 0x0080020006087a2b */ /* 0x00ae4c000000001e */
[----:B-1----:R1:W3:Y:S02]  /*2550*/  DFMA R6, R6, c[0x2][0x10], R8 ;  /* 0x0080040006067a2b */ /* 0x0022e40000000008 */
[----:B-1----:R-:W-:Y:S02]  /*2560*/  IMAD.MOV.U32 R8, RZ, RZ, 0x1 ;  /* 0x00000001ff087424 */ /* 0x002fe400078e00ff */
[----:B--2---:R-:W1:Y:S02]  /*2570*/  MUFU.RCP64H R9, R19 ;  /* 0x0000001300097308 */ /* 0x004e640000001800 */
        /* <DEDUP_REMOVED lines=31> */
.L_x_8276:
[----:B012---:R-:W-:Y:S05]  /*2770*/  BSYNC B1 ;  /* 0x0000000000017941 */ /* 0x007fea0003800000 */
.L_x_8275:
[----:B------:R-:W-:Y:S01]  /*2780*/  MOV R8, R14 ;  /* 0x0000000e00087202 */ /* 0x000fe20000000f00 */
        /* <DEDUP_REMOVED lines=21> */
.L_x_8278:
[----:B------:R-:W-:Y:S05]  /*28e0*/  BSYNC B1 ;  /* 0x0000000000017941 */ /* 0x000fea0003800000 */
.L_x_8277:
[----:B------:R0:W-:Y:S02]  /*28f0*/  STG.E.64 [R16.64], R4 ;  /* 0x0000000410007986 */ /* 0x0001e4000c101b06 */
.L_x_8274:
[----:B------:R-:W-:Y:S05]  /*2900*/  BSYNC B0 ;  /* 0x0000000000007941 */ /* 0x000fea0003800000 */
.L_x_8273:
[----:B------:R-:W-:Y:S01]  /*2910*/  BSSY B0, `(.L_x_8279) ;  /* 0x0000049000007945 */ /* 0x000fe20003800000 */
[----:B------:R-:W-:Y:S05]  /*2920*/  @P3 BRA `(.L_x_8280) ;  /* 0x0000047000003947 */ /* 0x000fea0003800000 */
[----:B------:R-:W3:Y:S01]  /*2930*/  DADD R28, R28, -R20 ;  /* 0x000000001c1c7229 */ /* 0x000ee20000000814 */
[----:B0-----:R-:W-:Y:S01]  /*2940*/  IMAD.MOV.U32 R4, RZ, RZ, 0x652b82fe ;  /* 0x652b82feff047424 */ /* 0x001fe200078e00ff */
[----:B------:R-:W0:Y:S01]  /*2950*/  S2R R0, SR_TID.X ;  /* 0x0000000000007919 */ /* 0x000e220000002100 */
[----:B------:R-:W-:Y:S01]  /*2960*/  IMAD.MOV.U32 R5, RZ, RZ, 0x3ff71547 ;  /* 0x3ff71547ff057424 */ /* 0x000fe200078e00ff */
[----:B------:R-:W-:Y:S01]  /*2970*/  BSSY B1, `(.L_x_8281) ;  /* 0x0000029000017945 */ /* 0x000fe20003800000 */
[----:B------:R-:W-:-:S02]  /*2980*/  IMAD.MOV.U32 R10, RZ, RZ, 0x69ce2bdf ;  /* 0x69ce2bdfff0a7424 */ /* 0x000fc400078e00ff */
[----:B------:R-:W-:Y:S02]  /*2990*/  IMAD.MOV.U32 R11, RZ, RZ, 0x3e5ade15 ;  /* 0x3e5ade15ff0b7424 */ /* 0x000fe400078e00ff */
[----:B---3--:R-:W3:Y:S01]  /*29a0*/  DFMA R4, R28, R4, 6.75539944105574400000e+15 ;  /* 0x433800001c04742b */ /* 0x008ee20000000004 */
[----:B------:R-:W-:-:S05]  /*29b0*/  FSETP.GEU.FTZ.AND P0, PT, |R29|, 4.1917929649353027344, PT ;  /* 0x4086232b1d00780b */ /* 0x000fca0003f1e200 */
[----:B---3--:R-:W3:-:S06]  /*29c0*/  DADD R6, R4, -6.75539944105574400000e+15 ;  /* 0xc338000004067429 */ /* 0x008ecc0000000000 */
[----:B-1-3--:R-:W1:-:S06]  /*29d0*/  DFMA R8, R6, c[0x2][0x8], R28 ;  /* 0x0080020006087a2b */ /* 0x00ae4c000000001c */
[----:B-1----:R1:W3:Y:S02]  /*29e0*/  DFMA R6, R6, c[0x2][0x10], R8 ;  /* 0x0080040006067a2b */ /* 0x0022e40000000008 */
[----:B-1----:R-:W-:Y:S02]  /*29f0*/  MOV R8, 0x1 ;  /* 0x0000000100087802 */ /* 0x002fe40000000f00 */
        /* <DEDUP_REMOVED lines=32> */
.L_x_8282:
[----:B012---:R-:W-:Y:S05]  /*2c00*/  BSYNC B1 ;  /* 0x0000000000017941 */ /* 0x007fea0003800000 */
.L_x_8281:
        /* <DEDUP_REMOVED lines=17> */
[----:B------:R-:W-:Y:S01]  /*2d20*/  MOV R10, R18 ;  /* 0x00000012000a7202 */ /* 0x000fe20000000f00 */
[----:B------:R-:W-:Y:S01]  /*2d30*/  IMAD.MOV.U32 R13, RZ, RZ, R19 ;  /* 0x000000ffff0d7224 */ /* 0x000fe200078e0013 */
[----:B------:R-:W-:Y:S02]  /*2d40*/  MOV R0, 0x2d60 ;  /* 0x00002d6000007802 */ /* 0x000fe40000000f00 */
[----:B------:R-:W-:Y:S05]  /*2d50*/  CALL.REL.NOINC `($__internal_95_$__cuda_sm20_div_rn_f64_full) ;  /* 0x000018a000007944 */ /* 0x000fea0003c00000 */
[----:B------:R-:W-:Y:S02]  /*2d60*/  IMAD.MOV.U32 R4, RZ, RZ, R34 ;  /* 0x000000ffff047224 */ /* 0x000fe400078e0022 */
[----:B------:R-:W-:Y:S02]  /*2d70*/  IMAD.MOV.U32 R5, RZ, RZ, R35 ;  /* 0x000000ffff057224 */ /* 0x000fe400078e0023 */
.L_x_8284:
[----:B------:R-:W-:Y:S05]  /*2d80*/  BSYNC B1 ;  /* 0x0000000000017941 */ /* 0x000fea0003800000 */
.L_x_8283:
[----:B------:R0:W-:Y:S02]  /*2d90*/  STG.E.64 [R16.64], R4 ;  /* 0x0000000410007986 */ /* 0x0001e4000c101b06 */
.L_x_8280:
[----:B------:R-:W-:Y:S05]  /*2da0*/  BSYNC B0 ;  /* 0x0000000000007941 */ /* 0x000fea0003800000 */
.L_x_8279:
        /* <DEDUP_REMOVED lines=47> */
.L_x_8288:
[----:B012---:R-:W-:Y:S05]  /*30a0*/  BSYNC B1 ;  /* 0x0000000000017941 */ /* 0x007fea0003800000 */
.L_x_8287:
        /* <DEDUP_REMOVED lines=21> */
[----:B------:R-:W-:Y:S05]  /*3200*/  CALL.REL.NOINC `($__internal_95_$__cuda_sm20_div_rn_f64_full) ;  /* 0x000013f000007944 */ /* 0x000fea0003c00000 */
[----:B------:R-:W-:Y:S01]  /*3210*/  MOV R4, R34 ;  /* 0x0000002200047202 */ /* 0x000fe20000000f00 */
[----:B------:R-:W-:Y:S02]  /*3220*/  IMAD.MOV.U32 R5, RZ, RZ, R35 ;  /* 0x000000ffff057224 */ /* 0x000fe400078e0023 */
.L_x_8290:
[----:B------:R-:W-:Y:S05]  /*3230*/  BSYNC B1 ;  /* 0x0000000000017941 */ /* 0x000fea0003800000 */
.L_x_8289:
[----:B------:R0:W-:Y:S02]  /*3240*/  STG.E.64 [R16.64], R4 ;  /* 0x0000000410007986 */ /* 0x0001e4000c101b06 */
.L_x_8286:
[----:B------:R-:W-:Y:S05]  /*3250*/  BSYNC B0 ;  /* 0x0000000000007941 */ /* 0x000fea0003800000 */
.L_x_8285:
[----:B------:R-:W-:Y:S01]  /*3260*/  BSSY B0, `(.L_x_8291) ;  /* 0x000004b000007945 */ /* 0x000fe20003800000 */
[----:B------:R-:W-:Y:S05]  /*3270*/  @P5 BRA `(.L_x_8292) ;  /* 0x0000049000005947 */ /* 0x000fea0003800000 */
[----:B------:R-:W3:Y:S01]  /*3280*/  DADD R24, R24, -R20 ;  /* 0x0000000018187229 */ /* 0x000ee20000000814 */
[----:B0-----:R-:W-:Y:S01]  /*3290*/  IMAD.MOV.U32 R4, RZ, RZ, 0x652b82fe ;  /* 0x652b82feff047424 */ /* 0x001fe200078e00ff */
[----:B------:R-:W0:Y:S01]  /*32a0*/  S2R R0, SR_TID.X ;  /* 0x0000000000007919 */ /* 0x000e220000002100 */
[----:B------:R-:W-:Y:S01]  /*32b0*/  IMAD.MOV.U32 R5, RZ, RZ, 0x3ff71547 ;  /* 0x3ff71547ff057424 */ /* 0x000fe200078e00ff */
[----:B------:R-:W-:Y:S01]  /*32c0*/  BSSY B1, `(.L_x_8293) ;  /* 0x0000029000017945 */ /* 0x000fe20003800000 */
[----:B------:R-:W-:Y:S02]  /*32d0*/  IMAD.MOV.U32 R10, RZ, RZ, 0x69ce2bdf ;  /* 0x69ce2bdfff0a7424 */ /* 0x000fe400078e00ff */
[----:B------:R-:W-:-:S02]  /*32e0*/  IMAD.MOV.U32 R11, RZ, RZ, 0x3e5ade15 ;  /* 0x3e5ade15ff0b7424 */ /* 0x000fc400078e00ff */
        /* <DEDUP_REMOVED lines=38> */
.L_x_8294:
[----:B012---:R-:W-:Y:S05]  /*3550*/  BSYNC B1 ;  /* 0x0000000000017941 */ /* 0x007fea0003800000 */
.L_x_8293:
        /* <DEDUP_REMOVED lines=11> */
[----:B0-----:R-:W0:-:S03]  /*3610*/  DFMA R4, R6, R8, R4 ;  /* 0x000000080604722b */ /* 0x001e060000000004 */
[----:B------:R-:W-:-:S04]  /*3620*/  IMAD.WIDE.U32 R10, R2, c[0x0][0x170], R10 ;  /* 0x00005c00020a7a25 */ /* 0x000fc800078e000a */
[----:B------:R-:W-:Y:S01]  /*3630*/  IMAD R3, R2, c[0x0][0x174], R11 ;  /* 0x00005d0002037a24 */ /* 0x000fe200078e020b */
[C---:B------:R-:W-:Y:S02]  /*3640*/  LEA R16, P1, R10.reuse, c[0x0][0x160], 0x3 ;  /* 0x000058000a107a11 */ /* 0x040fe400078218ff */
[----:B0-----:R-:W-:Y:S02]  /*3650*/  FFMA R0, RZ, R19, R5 ;  /* 0x00000013ff007223 */ /* 0x001fe40000000005 */
[----:B------:R-:W-:-:S03]  /*3660*/  LEA.HI.X R17, R10, c[0x0][0x164], R3, 0x3, P1 ;  /* 0x000059000a117a11 */ /* 0x000fc600008f1c03 */
        /* <DEDUP_REMOVED lines=8> */
.L_x_8296:
[----:B------:R-:W-:Y:S05]  /*36f0*/  BSYNC B1 ;  /* 0x0000000000017941 */ /* 0x000fea0003800000 */
.L_x_8295:
[----:B------:R0:W-:Y:S02]  /*3700*/  STG.E.64 [R16.64], R4 ;  /* 0x0000000410007986 */ /* 0x0001e4000c101b06 */
.L_x_8292:
[----:B------:R-:W-:Y:S05]  /*3710*/  BSYNC B0 ;  /* 0x0000000000007941 */ /* 0x000fea0003800000 */
.L_x_8291:
[----:B------:R-:W-:Y:S05]  /*3720*/  @P6 EXIT ;  /* 0x000000000000694d */ /* 0x000fea0003800000 */
        /* <DEDUP_REMOVED lines=45> */
.L_x_8298:
[----:B012---:R-:W-:Y:S05]  /*3a00*/  BSYNC B0 ;  /* 0x0000000000007941 */ /* 0x007fea0003800000 */
.L_x_8297:
        /* <DEDUP_REMOVED lines=23> */
[----:B------:R-:W-:Y:S05]  /*3b80*/  CALL.REL.NOINC `($__internal_95_$__cuda_sm20_div_rn_f64_full) ;  /* 0x00000a7000007944 */ /* 0x000fea0003c00000 */
[----:B------:R-:W-:Y:S01]  /*3b90*/  MOV R4, R34 ;  /* 0x0000002200047202 */ /* 0x000fe20000000f00 */
[----:B------:R-:W-:Y:S02]  /*3ba0*/  IMAD.MOV.U32 R5, RZ, RZ, R35 ;  /* 0x000000ffff057224 */ /* 0x000fe400078e0023 */
.L_x_8300:
[----:B------:R-:W-:Y:S05]  /*3bb0*/  BSYNC B0 ;  /* 0x0000000000007941 */ /* 0x000fea0003800000 */
.L_x_8299:
[----:B------:R-:W-:Y:S01]  /*3bc0*/  STG.E.64 [R16.64], R4 ;  /* 0x0000000410007986 */ /* 0x000fe2000c101b06 */
[----:B------:R-:W-:Y:S05]  /*3bd0*/  EXIT ;  /* 0x000000000000794d */ /* 0x000fea0003800000 */
.L_x_8237:
[----:B-1----:R-:W-:Y:S01]  /*3be0*/  IMAD.MOV.U32 R3, RZ, RZ, R9 ;  /* 0x000000ffff037224 */ /* 0x002fe200078e0009 */
[----:B------:R-:W-:Y:S01]  /*3bf0*/  MOV R6, 0x3c40 ;  /* 0x00003c4000067802 */ /* 0x000fe20000000f00 */
[----:B------:R-:W-:Y:S02]  /*3c00*/  IMAD.MOV.U32 R16, RZ, RZ, 0x10 ;  /* 0x00000010ff107424 */ /* 0x000fe400078e00ff */
[----:B------:R-:W-:Y:S02]  /*3c10*/  IMAD.MOV.U32 R13, RZ, RZ, 0x1f ;  /* 0x0000001fff0d7424 */ /* 0x000fe400078e00ff */
[----:B------:R-:W-:-:S02]  /*3c20*/  IMAD.MOV.U32 R12, RZ, RZ, -0x1 ;  /* 0xffffffffff0c7424 */ /* 0x000fc400078e00ff */
[----:B------:R-:W-:Y:S05]  /*3c30*/  CALL.REL.NOINC `($__internal_96_$__cuda_sm70_shflsync_down_p) ;  /* 0x00000f8000007944 */ /* 0x000fea0003c00000 */
[----:B-1----:R-:W-:Y:S01]  /*3c40*/  IMAD.MOV.U32 R11, RZ, RZ, R13 ;  /* 0x000000ffff0b7224 */ /* 0x002fe200078e000d */
[----:B0-----:R-:W-:Y:S05]  /*3c50*/  BRA `(.L_x_8301) ;  /* 0xffffce2000007947 */ /* 0x001fea000383ffff */
.L_x_8238:
[----:B------:R-:W-:Y:S01]  /*3c60*/  IMAD.MOV.U32 R3, RZ, RZ, R8 ;  /* 0x000000ffff037224 */ /* 0x000fe200078e0008 */
[----:B------:R-:W-:Y:S01]  /*3c70*/  MOV R12, 0xffffffff ;  /* 0xffffffff000c7802 */ /* 0x000fe20000000f00 */
[----:B------:R-:W-:Y:S01]  /*3c80*/  IMAD.MOV.U32 R16, RZ, RZ, 0x10 ;  /* 0x00000010ff107424 */ /* 0x000fe200078e00ff */
[----:B------:R-:W-:Y:S01]  /*3c90*/  MOV R6, 0x3cc0 ;  /* 0x00003cc000067802 */ /* 0x000fe20000000f00 */
[----:B------:R-:W-:-:S02]  /*3ca0*/  IMAD.MOV.U32 R13, RZ, RZ, 0x1f ;  /* 0x0000001fff0d7424 */ /* 0x000fc400078e00ff */
[----:B01----:R-:W-:Y:S05]  /*3cb0*/  CALL.REL.NOINC `($__internal_96_$__cuda_sm70_shflsync_down_p) ;  /* 0x00000f0000007944 */ /* 0x003fea0003c00000 */
[----:B-1----:R-:W-:Y:S02]  /*3cc0*/  IMAD.MOV.U32 R6, RZ, RZ, R13 ;  /* 0x000000ffff067224 */ /* 0x002fe400078e000d */
[----:B------:R-:W-:-:S02]  /*3cd0*/  IMAD.MOV.U32 R7, RZ, RZ, R11 ;  /* 0x000000ffff077224 */ /* 0x000fc400078e000b */
[----:B0-----:R-:W-:Y:S02]  /*3ce0*/  IMAD.MOV.U32 R16, RZ, RZ, 0x8 ;  /* 0x00000008ff107424 */ /* 0x001fe400078e00ff */
[----:B------:R-:W-:Y:S02]  /*3cf0*/  IMAD.MOV.U32 R12, RZ, RZ, -0x1 ;  /* 0xffffffffff0c7424 */ /* 0x000fe400078e00ff */
[----:B------:R0:W1:Y:S02]  /*3d00*/  DSETP.GEU.AND P0, PT, R8, R6, PT ;  /* 0x000000060800722a */ /* 0x0000640003f0e000 */
[----:B0-----:R-:W-:-:S04]  /*3d10*/  MOV R6, 0x3d70 ;  /* 0x00003d7000067802 */ /* 0x001fc80000000f00 */
[----:B-1----:R-:W-:Y:S02]  /*3d20*/  FSEL R9, R11, R9, !P0 ;  /* 0x000000090b097208 */ /* 0x002fe40004000000 */
[----:B------:R-:W-:Y:S01]  /*3d30*/  FSEL R8, R13, R8, !P0 ;  /* 0x000000080d087208 */ /* 0x000fe20004000000 */
[----:B------:R-:W-:Y:S02]  /*3d40*/  IMAD.MOV.U32 R13, RZ, RZ, 0x1f ;  /* 0x0000001fff0d7424 */ /* 0x000fe400078e00ff */
[----:B------:R-:W-:Y:S02]  /*3d50*/  IMAD.MOV.U32 R3, RZ, RZ, R9 ;  /* 0x000000ffff037224 */ /* 0x000fe400078e0009 */
[----:B------:R-:W-:Y:S05]  /*3d60*/  CALL.REL.NOINC `($__internal_96_$__cuda_sm70_shflsync_down_p) ;  /* 0x00000e5000007944 */ /* 0x000fea0003c00000 */
[----:B-1----:R-:W-:Y:S01]  /*3d70*/  IMAD.MOV.U32 R11, RZ, RZ, R13 ;  /* 0x000000ffff0b7224 */ /* 0x002fe200078e000d */
[----:B------:R-:W-:Y:S01]  /*3d80*/  MOV R13, 0x1f ;  /* 0x0000001f000d7802 */ /* 0x000fe20000000f00 */
[----:B0-----:R-:W-:Y:S01]  /*3d90*/  IMAD.MOV.U32 R3, RZ, RZ, R8 ;  /* 0x000000ffff037224 */ /* 0x001fe200078e0008 */
[----:B------:R-:W-:Y:S01]  /*3da0*/  MOV R6, 0x3de0 ;  /* 0x00003de000067802 */ /* 0x000fe20000000f00 */
[----:B------:R-:W-:Y:S02]  /*3db0*/  IMAD.MOV.U32 R16, RZ, RZ, 0x8 ;  /* 0x00000008ff107424 */ /* 0x000fe400078e00ff */
[----:B------:R-:W-:-:S02]  /*3dc0*/  IMAD.MOV.U32 R12, RZ, RZ, -0x1 ;  /* 0xffffffffff0c7424 */ /* 0x000fc400078e00ff */
[----:B------:R-:W-:Y:S05]  /*3dd0*/  CALL.REL.NOINC `($__internal_96_$__cuda_sm70_shflsync_down_p) ;  /* 0x00000de000007944 */ /* 0x000fea0003c00000 */
[----:B-1----:R-:W-:Y:S01]  /*3de0*/  IMAD.MOV.U32 R10, RZ, RZ, R13 ;  /* 0x000000ffff0a7224 */ /* 0x002fe200078e000d */
[----:B------:R-:W-:Y:S01]  /*3df0*/  MOV R6, 0x3e80 ;  /* 0x00003e8000067802 */ /* 0x000fe20000000f00 */
[----:B0-----:R-:W-:-:S02]  /*3e00*/  IMAD.MOV.U32 R16, RZ, RZ, 0x4 ;  /* 0x00000004ff107424 */ /* 0x001fc400078e00ff */
[----:B------:R-:W-:Y:S02]  /*3e10*/  IMAD.MOV.U32 R12, RZ, RZ, -0x1 ;  /* 0xffffffffff0c7424 */ /* 0x000fe400078e00ff */
[----:B------:R-:W0:-:S06]  /*3e20*/  DSETP.GEU.AND P0, PT, R8, R10, PT ;  /* 0x0000000a0800722a */ /* 0x000e0c0003f0e000 */
[----:B0-----:R-:W-:Y:S02]  /*3e30*/  FSEL R9, R11, R9, !P0 ;  /* 0x000000090b097208 */ /* 0x001fe40004000000 */
        /* <DEDUP_REMOVED lines=46> */
[----:B0-----:R-:W-:Y:S05]  /*4120*/  BRA `(.L_x_8302) ;  /* 0xffffcac000007947 */ /* 0x001fea000383ffff */
.L_x_8265:
[----:B-1----:R-:W-:Y:S01]  /*4130*/  IMAD.MOV.U32 R3, RZ, RZ, R9 ;  /* 0x000000ffff037224 */ /* 0x002fe200078e0009 */
[----:B0-----:R-:W-:Y:S01]  /*4140*/  MOV R6, 0x4190 ;  /* 0x0000419000067802 */ /* 0x001fe20000000f00 */
[----:B------:R-:W-:-:S02]  /*4150*/  IMAD.MOV.U32 R16, RZ, RZ, 0x10 ;  /* 0x00000010ff107424 */ /* 0x000fc400078e00ff */
[----:B------:R-:W-:Y:S02]  /*4160*/  IMAD.MOV.U32 R13, RZ, RZ, 0x1f ;  /* 0x0000001fff0d7424 */ /* 0x000fe400078e00ff */
[----:B------:R-:W-:Y:S02]  /*4170*/  IMAD.MOV.U32 R12, RZ, RZ, -0x1 ;  /* 0xffffffffff0c7424 */ /* 0x000fe400078e00ff */
[----:B------:R-:W-:Y:S05]  /*4180*/  CALL.REL.NOINC `($__internal_96_$__cuda_sm70_shflsync_down_p) ;  /* 0x00000a3000007944 */ /* 0x000fea0003c00000 */
[----:B-1----:R-:W-:Y:S01]  /*4190*/  IMAD.MOV.U32 R0, RZ, RZ, R13 ;  /* 0x000000ffff007224 */ /* 0x002fe200078e000d */
[----:B0-----:R-:W-:Y:S05]  /*41a0*/  BRA `(.L_x_8303) ;  /* 0xffffdcd000007947 */ /* 0x001fea000383ffff */
.L_x_8266:
[----:B------:R-:W-:Y:S01]  /*41b0*/  HFMA2.MMA R13, -RZ, RZ, 0, 1.847743988037109375e-06 ;  /* 0x0000001fff0d7435 */ /* 0x000fe200000001ff */
[----:B------:R-:W-:Y:S01]  /*41c0*/  IMAD.MOV.U32 R3, RZ, RZ, R8 ;  /* 0x000000ffff037224 */ /* 0x000fe200078e0008 */
[----:B------:R-:W-:Y:S01]  /*41d0*/  MOV R6, 0x4210 ;  /* 0x0000421000067802 */ /* 0x000fe20000000f00 */
[----:B------:R-:W-:Y:S02]  /*41e0*/  IMAD.MOV.U32 R16, RZ, RZ, 0x10 ;  /* 0x00000010ff107424 */ /* 0x000fe400078e00ff */
[----:B------:R-:W-:Y:S02]  /*41f0*/  IMAD.MOV.U32 R12, RZ, RZ, -0x1 ;  /* 0xffffffffff0c7424 */ /* 0x000fe400078e00ff */
[----:B01----:R-:W-:Y:S05]  /*4200*/  CALL.REL.NOINC `($__internal_96_$__cuda_sm70_shflsync_down_p) ;  /* 0x000009b000007944 */ /* 0x003fea0003c00000 */
[----:B-1----:R-:W-:Y:S02]  /*4210*/  IMAD.MOV.U32 R6, RZ, RZ, R13 ;  /* 0x000000ffff067224 */ /* 0x002fe400078e000d */
[----:B------:R-:W-:-:S02]  /*4220*/  IMAD.MOV.U32 R7, RZ, RZ, R0 ;  /* 0x000000ffff077224 */ /* 0x000fc400078e0000 */
[----:B0-----:R-:W-:Y:S02]  /*4230*/  IMAD.MOV.U32 R16, RZ, RZ, 0x8 ;  /* 0x00000008ff107424 */ /* 0x001fe400078e00ff */
[----:B------:R-:W-:Y:S02]  /*4240*/  IMAD.MOV.U32 R13, RZ, RZ, 0x1f ;  /* 0x0000001fff0d7424 */ /* 0x000fe400078e00ff */
[----:B------:R0:W1:Y:S01]  /*4250*/  DADD R14, R8, R6 ;  /* 0x00000000080e7229 */ /* 0x0000620000000006 */
[----:B------:R-:W-:Y:S01]  /*4260*/  IMAD.MOV.U32 R12, RZ, RZ, -0x1 ;  /* 0xffffffffff0c7424 */ /* 0x000fe200078e00ff */
[----:B0-----:R-:W-:-:S08]  /*4270*/  MOV R6, 0x42a0 ;  /* 0x000042a000067802 */ /* 0x001fd00000000f00 */
[----:B-1----:R-:W-:Y:S02]  /*4280*/  IMAD.MOV.U32 R3, RZ, RZ, R15 ;  /* 0x000000ffff037224 */ /* 0x002fe400078e000f */
[----:B------:R-:W-:Y:S05]  /*4290*/  CALL.REL.NOINC `($__internal_96_$__cuda_sm70_shflsync_down_p) ;  /* 0x0000092000007944 */ /* 0x000fea0003c00000 */
[----:B-1----:R-:W-:Y:S01]  /*42a0*/  IMAD.MOV.U32 R9, RZ, RZ, R13 ;  /* 0x000000ffff097224 */ /* 0x002fe200078e000d */
[----:B0-----:R-:W-:Y:S01]  /*42b0*/  MOV R16, 0x8 ;  /* 0x0000000800107802 */ /* 0x001fe20000000f00 */
[----:B------:R-:W-:Y:S01]  /*42c0*/  IMAD.MOV.U32 R3, RZ, RZ, R14 ;  /* 0x000000ffff037224 */ /* 0x000fe200078e000e */
[----:B------:R-:W-:Y:S01]  /*42d0*/  MOV R6, 0x4310 ;  /* 0x0000431000067802 */ /* 0x000fe20000000f00 */
[----:B------:R-:W-:Y:S02]  /*42e0*/  IMAD.MOV.U32 R13, RZ, RZ, 0x1f ;  /* 0x0000001fff0d7424 */ /* 0x000fe400078e00ff */
[----:B------:R-:W-:Y:S02]  /*42f0*/  IMAD.MOV.U32 R12, RZ, RZ, -0x1 ;  /* 0xffffffffff0c7424 */ /* 0x000fe400078e00ff */
[----:B------:R-:W-:Y:S05]  /*4300*/  CALL.REL.NOINC `($__internal_96_$__cuda_sm70_shflsync_down_p) ;  /* 0x000008b000007944 */ /* 0x000fea0003c00000 */
[----:B-1----:R-:W-:Y:S01]  /*4310*/  IMAD.MOV.U32 R8, RZ, RZ, R13 ;  /* 0x000000ffff087224 */ /* 0x002fe200078e000d */
[----:B------:R-:W-:Y:S01]  /*4320*/  MOV R6, 0x4390 ;  /* 0x0000439000067802 */ /* 0x000fe20000000f00 */
[----:B0-----:R-:W-:Y:S02]  /*4330*/  IMAD.MOV.U32 R16, RZ, RZ, 0x4 ;  /* 0x00000004ff107424 */ /* 0x001fe400078e00ff */
[----:B------:R-:W-:-:S02]  /*4340*/  IMAD.MOV.U32 R13, RZ, RZ, 0x1f ;  /* 0x0000001fff0d7424 */ /* 0x000fc400078e00ff */
[----:B------:R-:W0:Y:S01]  /*4350*/  DADD R14, R14, R8 ;  /* 0x000000000e0e7229 */ /* 0x000e220000000008 */
[----:B------:R-:W-:-:S09]  /*4360*/  IMAD.MOV.U32 R12, RZ, RZ, -0x1 ;  /* 0xffffffffff0c7424 */ /* 0x000fd200078e00ff */
[----:B0-----:R-:W-:Y:S02]  /*4370*/  IMAD.MOV.U32 R3, RZ, RZ, R15 ;  /* 0x000000ffff037224 */ /* 0x001fe400078e000f */
        /* <DEDUP_REMOVED lines=38> */
[----:B01----:R-:W-:Y:S01]  /*45e0*/  IMAD.MOV.U32 R3, RZ, RZ, R13 ;  /* 0x000000ffff037224 */ /* 0x003fe200078e000d */
[----:B------:R-:W-:Y:S05]  /*45f0*/  BRA `(.L_x_8304) ;  /* 0xffffd97000007947 */ /* 0x000fea000383ffff */
        .weak           $__internal_95_$__cuda_sm20_div_rn_f64_full
        .type           $__internal_95_$__cuda_sm20_div_rn_f64_full,@function
        .size           $__internal_95_$__cuda_sm20_div_rn_f64_full,($__internal_96_$__cuda_sm70_shflsync_down_p - $__internal_95_$__cuda_sm20_div_rn_f64_full)
$__internal_95_$__cuda_sm20_div_rn_f64_full:
[C---:B------:R-:W-:Y:S01]  /*4600*/  FSETP.GEU.AND P0, PT, |R15|.reuse, 1.469367938527859385e-39, PT ;  /* 0x001000000f00780b */ /* 0x040fe20003f0e200 */
[----:B------:R-:W-:Y:S01]  /*4610*/  IMAD.MOV.U32 R4, RZ, RZ, 0x1ca00000 ;  /* 0x1ca00000ff047424 */ /* 0x000fe200078e00ff */
[----:B------:R-:W-:Y:S01]  /*4620*/  LOP3.LUT R3, R15, 0x7ff00000, RZ, 0xc0, !PT ;  /* 0x7ff000000f037812 */ /* 0x000fe200078ec0ff */
[----:B------:R-:W-:Y:S01]  /*4630*/  IMAD.MOV.U32 R12, RZ, RZ, R10 ;  /* 0x000000ffff0c7224 */ /* 0x000fe200078e000a */
[C---:B------:R-:W-:Y:S01]  /*4640*/  LOP3.LUT R32, R13.reuse, 0x7ff00000, RZ, 0xc0, !PT ;  /* 0x7ff000000d207812 */ /* 0x040fe200078ec0ff */
[----:B------:R-:W-:Y:S01]  /*4650*/  IMAD.MOV.U32 R34, RZ, RZ, 0x1 ;  /* 0x00000001ff227424 */ /* 0x000fe200078e00ff */
[----:B------:R-:W-:Y:S01]  /*4660*/  LOP3.LUT R11, R13, 0x800fffff, RZ, 0xc0, !PT ;  /* 0x800fffff0d0b7812 */ /* 0x000fe200078ec0ff */
[----:B------:R-:W-:Y:S01]  /*4670*/  IMAD.MOV.U32 R8, RZ, RZ, R14 ;  /* 0x000000ffff087224 */ /* 0x000fe200078e000e */
[----:B------:R-:W-:Y:S02]  /*4680*/  BSSY B2, `(.L_x_8305) ;  /* 0x0000050000027945 */ /* 0x000fe40003800000 */
[----:B------:R-:W-:-:S03]  /*4690*/  LOP3.LUT R11, R11, 0x3ff00000, RZ, 0xfc, !PT ;  /* 0x3ff000000b0b7812 */ /* 0x000fc600078efcff */
[----:B------:R-:W-:-:S04]  /*46a0*/  @!P0 LOP3.LUT R6, R13, 0x7ff00000, RZ, 0xc0, !PT ;  /* 0x7ff000000d068812 */ /* 0x000fc800078ec0ff */
[----:B------:R-:W-:-:S04]  /*46b0*/  @!P0 ISETP.GE.U32.AND P1, PT, R3, R6, PT ;  /* 0x000000060300820c */ /* 0x000fc80003f26070 */
[C---:B------:R-:W-:Y:S02]  /*46c0*/  @!P0 SEL R5, R4.reuse, 0x63400000, !P1 ;  /* 0x6340000004058807 */ /* 0x040fe40004800000 */
[----:B------:R-:W-:Y:S02]  /*46d0*/  ISETP.GE.U32.AND P1, PT, R3, R32, PT ;  /* 0x000000200300720c */ /* 0x000fe40003f26070 */
[--C-:B------:R-:W-:Y:S02]  /*46e0*/  @!P0 LOP3.LUT R5, R5, 0x80000000, R15.reuse, 0xf8, !PT ;  /* 0x8000000005058812 */ /* 0x100fe400078ef80f */
[----:B------:R-:W-:Y:S02]  /*46f0*/  SEL R9, R4, 0x63400000, !P1 ;  /* 0x6340000004097807 */ /* 0x000fe40004800000 */
[----:B------:R-:W-:Y:S02]  /*4700*/  FSETP.GEU.AND P1, PT, |R13|, 1.469367938527859385e-39, PT ;  /* 0x001000000d00780b */ /* 0x000fe40003f2e200 */
[----:B------:R-:W-:-:S11]  /*4710*/  LOP3.LUT R9, R9, 0x800fffff, R15, 0xf8, !PT ;  /* 0x800fffff09097812 */ /* 0x000fd600078ef80f */
[----:B------:R-:W0:-:S06]  /*4720*/  @!P1 DMUL R10, R12, 8.98846567431157953865e+307 ;  /* 0x7fe000000c0a9828 */ /* 0x000e0c0000000000 */
[----:B0-----:R-:W0:Y:S04]  /*4730*/  MUFU.RCP64H R35, R11 ;  /* 0x0000000b00237308 */ /* 0x001e280000001800 */
[----:B------:R-:W-:Y:S01]  /*4740*/  @!P1 LOP3.LUT R32, R11, 0x7ff00000, RZ, 0xc0, !PT ;  /* 0x7ff000000b209812 */ /* 0x000fe200078ec0ff */
[----:B0-----:R-:W0:-:S06]  /*4750*/  DFMA R6, R34, -R10, 1 ;  /* 0x3ff000002206742b */ /* 0x001e0c000000080a */
[----:B0-----:R-:W0:-:S06]  /*4760*/  DFMA R6, R6, R6, R6 ;  /* 0x000000060606722b */ /* 0x001e0c0000000006 */
[----:B0-----:R0:W1:Y:S02]  /*4770*/  DFMA R6, R34, R6, R34 ;  /* 0x000000062206722b */ /* 0x0010640000000022 */
[----:B0-----:R-:W-:Y:S01]  /*4780*/  @!P0 LOP3.LUT R35, R5, 0x100000, RZ, 0xfc, !PT ;  /* 0x0010000005238812 */ /* 0x001fe200078efcff */
[----:B------:R-:W-:Y:S01]  /*4790*/  @!P0 IMAD.MOV.U32 R34, RZ, RZ, RZ ;  /* 0x000000ffff228224 */ /* 0x000fe200078e00ff */
[----:B------:R-:W-:Y:S02]  /*47a0*/  MOV R5, R3 ;  /* 0x0000000300057202 */ /* 0x000fe40000000f00 */
[----:B-1----:R-:W0:-:S04]  /*47b0*/  DFMA R36, R6, -R10, 1 ;  /* 0x3ff000000624742b */ /* 0x002e08000000080a */
[----:B------:R-:W1:-:S04]  /*47c0*/  @!P0 DFMA R8, R8, 2, -R34 ;  /* 0x400000000808882b */ /* 0x000e480000000822 */
[----:B0-----:R-:W0:-:S06]  /*47d0*/  DFMA R36, R6, R36, R6 ;  /* 0x000000240624722b */ /* 0x001e0c0000000006 */
[----:B-1----:R-:W-:Y:S01]  /*47e0*/  @!P0 LOP3.LUT R5, R9, 0x7ff00000, RZ, 0xc0, !PT ;  /* 0x7ff0000009058812 */ /* 0x002fe200078ec0ff */
[----:B0-----:R-:W0:-:S03]  /*47f0*/  DMUL R34, R36, R8 ;  /* 0x0000000824227228 */ /* 0x001e060000000000 */
[----:B------:R-:W-:-:S03]  /*4800*/  IADD3 R33, R5, -0x1, RZ ;  /* 0xffffffff05217810 */ /* 0x000fc60007ffe0ff */
[----:B0-----:R-:W0:Y:S01]  /*4810*/  DFMA R6, R34, -R10, R8 ;  /* 0x8000000a2206722b */ /* 0x001e220000000008 */
[----:B------:R-:W-:Y:S02]  /*4820*/  ISETP.GT.U32.AND P0, PT, R33, 0x7feffffe, PT ;  /* 0x7feffffe2100780c */ /* 0x000fe40003f04070 */
[----:B------:R-:W-:-:S03]  /*4830*/  IADD3 R33, R32, -0x1, RZ ;  /* 0xffffffff20217810 */ /* 0x000fc60007ffe0ff */
[----:B0-----:R0:W1:Y:S01]  /*4840*/  DFMA R6, R36, R6, R34 ;  /* 0x000000062406722b */ /* 0x0010620000000022 */
[----:B------:R-:W-:-:S13]  /*4850*/  ISETP.GT.U32.OR P0, PT, R33, 0x7feffffe, P0 ;  /* 0x7feffffe2100780c */ /* 0x000fda0000704470 */
        /* <DEDUP_REMOVED lines=20> */
[----:B------:R-:W-:Y:S01]  /*49a0*/  IADD3 R3, -R4, -0x43300000, RZ ;  /* 0xbcd0000004037810 */ /* 0x000fe20007ffe1ff */
[----:B------:R-:W-:-:S06]  /*49b0*/  IMAD.MOV.U32 R8, RZ, RZ, RZ ;  /* 0x000000ffff087224 */ /* 0x000fcc00078e00ff */
[----:B------:R-:W0:-:S04]  /*49c0*/  DFMA R8, R34, -R8, R6 ;  /* 0x800000082208722b */ /* 0x000e080000000006 */
[----:B------:R-:W1:-:S06]  /*49d0*/  DMUL.RP R6, R6, R14 ;  /* 0x0000000e06067228 */ /* 0x000e4c0000008000 */
[----:B0-----:R-:W-:-:S04]  /*49e0*/  FSETP.NEU.AND P0, PT, |R9|, R3, PT ;  /* 0x000000030900720b */ /* 0x001fc80003f0d200 */
[----:B-1----:R-:W-:Y:S02]  /*49f0*/  LOP3.LUT R13, R7, R13, RZ, 0x3c, !PT ;  /* 0x0000000d070d7212 */ /* 0x002fe400078e3cff */
[----:B------:R-:W-:Y:S02]  /*4a00*/  FSEL R34, R6, R34, !P0 ;  /* 0x0000002206227208 */ /* 0x000fe40004000000 */
[----:B------:R-:W-:Y:S01]  /*4a10*/  FSEL R35, R13, R35, !P0 ;  /* 0x000000230d237208 */ /* 0x000fe20004000000 */
[----:B------:R-:W-:Y:S05]  /*4a20*/  BRA `(.L_x_8307) ;  /* 0x0000015000007947 */ /* 0x000fea0003800000 */
.L_x_8306:
        /* <DEDUP_REMOVED lines=16> */
.L_x_8309:
[----:B------:R-:W-:Y:S01]  /*4b30*/  LOP3.LUT R35, R13, 0x80000, RZ, 0xfc, !PT ;  /* 0x000800000d237812 */ /* 0x000fe200078efcff */
[----:B------:R-:W-:Y:S01]  /*4b40*/  IMAD.MOV.U32 R34, RZ, RZ, R12 ;  /* 0x000000ffff227224 */ /* 0x000fe200078e000c */
[----:B------:R-:W-:Y:S05]  /*4b50*/  BRA `(.L_x_8307) ;  /* 0x0000002000007947 */ /* 0x000fea0003800000 */
.L_x_8308:
[----:B------:R-:W-:Y:S01]  /*4b60*/  LOP3.LUT R35, R15, 0x80000, RZ, 0xfc, !PT ;  /* 0x000800000f237812 */ /* 0x000fe200078efcff */
[----:B------:R-:W-:Y:S02]  /*4b70*/  IMAD.MOV.U32 R34, RZ, RZ, R14 ;  /* 0x000000ffff227224 */ /* 0x000fe400078e000e */
.L_x_8307:
[----:B------:R-:W-:Y:S05]  /*4b80*/  BSYNC B2 ;  /* 0x0000000000027941 */ /* 0x000fea0003800000 */
.L_x_8305:
[----:B------:R-:W-:Y:S02]  /*4b90*/  IMAD.MOV.U32 R4, RZ, RZ, R0 ;  /* 0x000000ffff047224 */ /* 0x000fe400078e0000 */
[----:B------:R-:W-:-:S04]  /*4ba0*/  IMAD.MOV.U32 R5, RZ, RZ, 0x0 ;  /* 0x00000000ff057424 */ /* 0x000fc800078e00ff */
[----:B------:R-:W-:Y:S05]  /*4bb0*/  RET.REL.NODEC R4 `(_ZN2at6native43_GLOBAL__N__9ae7fba5_10_SoftMax_cu_9f978f6322cunn_SoftMaxForwardRegIdddNS1_22SoftMaxForwardEpilogueElLi6EEEvPT1_PKT_T3_) ;  /* 0xffffb44004007950 */ /* 0x000fea0003c3ffff */
        .weak           $__internal_96_$__cuda_sm70_shflsync_down_p
        .type           $__internal_96_$__cuda_sm70_shflsync_down_p,@function
        .size           $__internal_96_$__cuda_sm70_shflsync_down_p,(.L_x_11329 - $__internal_96_$__cuda_sm70_shflsync_down_p)
$__internal_96_$__cuda_sm70_shflsync_down_p:
[----:B------:R-:W-:Y:S01]  /*4bc0*/  IMAD.MOV.U32 R7, RZ, RZ, 0x0 ;  /* 0x00000000ff077424 */ /* 0x000fe200078e00ff */
[----:B------:R-:W-:Y:S04]  /*4bd0*/  WARPSYNC R12 ;  /* 0x0000000c00007348 */ /* 0x000fe80003800000 */
[----:B------:R0:W1:Y:S01]  /*4be0*/  SHFL.DOWN PT, R13, R3, R16, R13 ;  /* 0x08000010030d7389 */ /* 0x00006200000e000d */
[----:B------:R-:W-:Y:S05]  /*4bf0*/  RET.REL.NODEC R6 `(_ZN2at6native43_GLOBAL__N__9ae7fba5_10_SoftMax_cu_9f978f6322cunn_SoftMaxForwardRegIdddNS1_22SoftMaxForwardEpilogueElLi6EEEvPT1_PKT_T3_) ;  /* 0xffffb40006007950 */ /* 0x000fea0003c3ffff */
.L_x_8310:
        /* <DEDUP_REMOVED lines=16> */
.L_x_11329:


//--------------------- .text._ZN2at6native43_GLOBAL__N__9ae7fba5_10_SoftMax_cu_9f978f6322cunn_SoftMaxForwardRegIdddNS1_22SoftMaxForwardEpilogueElLi5EEEvPT1_PKT_T3_ --------------------------
	.section	.text._ZN2at6native43_GLOBAL__N__9ae7fba5_10_SoftMax_cu_9f978f6322cunn_SoftMaxForwardRegIdddNS1_22SoftMaxForwardEpilogueElLi5EEEvPT1_PKT_T3_,"ax",@progbits
	.sectioninfo	@"SHI_REGISTERS=38"
	.align	128
.text._ZN2at6native43_GLOBAL__N__9ae7fba5_10_SoftMax_cu_9f978f6322cunn_SoftMaxForwardRegIdddNS1_22SoftMaxForwardEpilogueElLi5EEEvPT1_PKT_T3_:
        .type           _ZN2at6native43_GLOBAL__N__9ae7fba5_10_SoftMax_cu_9f978f6322cunn_SoftMaxForwardRegIdddNS1_22SoftMaxForwardEpilogueElLi5EEEvPT1_PKT_T3_,@function
        .size           _ZN2at6native43_GLOBAL__N__9ae7fba5_10_SoftMax_cu_9f978f6322cunn_SoftMaxForwardRegIdddNS1_22SoftMaxForwardEpilogueElLi5EEEvPT1_PKT_T3_,(.L_x_11332 - _ZN2at6native43_GLOBAL__N__9ae7fba5_10_SoftMax_cu_9f978f6322cunn_SoftMaxForwardRegIdddNS1_22SoftMaxForwardEpilogueElLi5EEEvPT1_PKT_T3_)
        .other          _ZN2at6native43_GLOBAL__N__9ae7fba5_10_SoftMax_cu_9f978f6322cunn_SoftMaxForwardRegIdddNS1_22SoftMaxForwardEpilogueElLi5EEEvPT1_PKT_T3_,@"STO_CUDA_ENTRY STV_DEFAULT"
_ZN2at6native43_GLOBAL__N__9ae7fba5_10_SoftMax_cu_9f978f6322cunn_SoftMaxForwardRegIdddNS1_22SoftMaxForwardEpilogueElLi5EEEvPT1_PKT_T3_:
        /* <DEDUP_REMOVED lines=11> */
[----:B------:R-:W-:-:S05]  /*00b0*/  ISETP.GE.AND.EX P1, PT, R21, c[0x0][0x174], PT, P1 ;  /* 0x00005d0015007a0c */ /* 0x000fca0003f26310 */
[----:B-1----:R-:W-:-:S04]  /*00c0*/  @!P0 IMAD.WIDE.U32 R6, R2, c[0x0][0x170], R8 ;  /* 0x00005c0002068a25 */ /* 0x002fc800078e0008 */
[----:B------:R-:W-:Y:S01]  /*00d0*/  @!P0 IMAD R3, R2, c[0x0][0x174], R7 ;  /* 0x00005d0002038a24 */ /* 0x000fe200078e0207 */
[----:B------:R-:W-:-:S04]  /*00e0*/  @!P0 LEA R10, P2, R6, c[0x0][0x168], 0x3 ;  /* 0x00005a00060a8a11 */ /* 0x000fc800078418ff */
[----:B------:R-:W-:Y:S01]  /*00f0*/  @!P0 LEA.HI.X R11, R6, c[0x0][0x16c], R3, 0x3, P2 ;  /* 0x00005b00060b8a11 */ /* 0x000fe200010f1c03 */
[----:B------:R-:W-:Y:S01]  /*0100*/  @!P1 IMAD.WIDE.U32 R6, R2, c[0x0][0x170], R20 ;  /* 0x00005c0002069a25 */ /* 0x000fe200078e0014 */
[----:B------:R-:W-:-:S03]  /*0110*/  ISETP.GE.U32.AND P2, PT, R22, c[0x0][0x170], PT ;  /* 0x00005c0016007a0c */ /* 0x000fc60003f46070 */
[----:B------:R0:W2:Y:S01]  /*0120*/  @!P0 LDG.E.64 R4, [R10.64] ;  /* 0x000000060a048981 */ /* 0x0000a2000c1e1b00 */
[----:B------:R-:W-:Y:S01]  /*0130*/  @!P1 IMAD R3, R2, c[0x0][0x174], R7 ;  /* 0x00005d0002039a24 */ /* 0x000fe200078e0207 */
[C---:B------:R-:W-:Y:S02]  /*0140*/  @!P1 LEA R20, P3, R6.reuse, c[0x0][0x168], 0x3 ;  /* 0x00005a0006149a11 */ /* 0x040fe400078618ff */
[----:B------:R-:W-:Y:S02]  /*0150*/  SHF.R.S32.HI R23, RZ, 0x1f, R22 ;  /* 0x0000001fff177819 */ /* 0x000fe40000011416 */
[----:B------:R-:W-:Y:S02]  /*0160*/  @!P1 LEA.HI.X R21, R6, c[0x0][0x16c], R3, 0x3, P3 ;  /* 0x00005b0006159a11 */ /* 0x000fe400018f1c03 */
[----:B------:R-:W-:Y:S02]  /*0170*/  ISETP.GE.AND.EX P2, PT, R23, c[0x0][0x174], PT, P2 ;  /* 0x00005d0017007a0c */ /* 0x000fe40003f46320 */
[----:B------:R-:W-:Y:S01]  /*0180*/  IADD3 R24, R22, c[0x0][0x0], RZ ;  /* 0x0000000016187a10 */ /* 0x000fe20007ffe0ff */
[----:B------:R1:W3:Y:S03]  /*0190*/  @!P1 LDG.E.64 R12, [R20.64] ;  /* 0x00000006140c9981 */ /* 0x0002e6000c1e1b00 */
[----:B------:R-:W-:-:S02]  /*01a0*/  ISETP.GE.U32.AND P3, PT, R24, c[0x0][0x170], PT ;  /* 0x00005c0018007a0c */ /* 0x000fc40003f66070 */
[----:B------:R-:W-:-:S04]  /*01b0*/  SHF.R.S32.HI R25, RZ, 0x1f, R24 ;  /* 0x0000001fff197819 */ /* 0x000fc80000011418 */
[----:B------:R-:W-:Y:S01]  /*01c0*/  ISETP.GE.AND.EX P3, PT, R25, c[0x0][0x174], PT, P3 ;  /* 0x00005d0019007a0c */ /* 0x000fe20003f66330 */
[----:B------:R-:W-:Y:S01]  /*01d0*/  @!P2 IMAD.WIDE.U32 R6, R2, c[0x0][0x170], R22 ;  /* 0x00005c000206aa25 */ /* 0x000fe200078e0016 */
[----:B------:R-:W-:-:S03]  /*01e0*/  IADD3 R22, R24, c[0x0][0x0], RZ ;  /* 0x0000000018167a10 */ /* 0x000fc60007ffe0ff */
[----:B------:R-:W-:Y:S01]  /*01f0*/  @!P2 IMAD R3, R2, c[0x0][0x174], R7 ;  /* 0x00005d000203aa24 */ /* 0x000fe200078e0207 */
[----:B0-----:R-:W-:-:S04]  /*0200*/  @!P2 LEA R10, P4, R6, c[0x0][0x168], 0x3 ;  /* 0x00005a00060aaa11 */ /* 0x001fc800078818ff */
[----:B------:R-:W-:-:S05]  /*0210*/  @!P2 LEA.HI.X R11, R6, c[0x0][0x16c], R3, 0x3, P4 ;  /* 0x00005b00060baa11 */ /* 0x000fca00020f1c03 */
[----:B------:R0:W4:Y:S01]  /*0220*/  @!P2 LDG.E.64 R14, [R10.64] ;  /* 0x000000060a0ea981 */ /* 0x000122000c1e1b00 */
[----:B------:R-:W-:Y:S01]  /*0230*/  @!P3 IMAD.WIDE.U32 R6, R2, c[0x0][0x170], R24 ;  /* 0x00005c000206ba25 */ /* 0x000fe200078e0018 */
[----:B------:R-:W-:Y:S02]  /*0240*/  ISETP.GE.U32.AND P4, PT, R22, c[0x0][0x170], PT ;  /* 0x00005c0016007a0c */ /* 0x000fe40003f86070 */
[----:B------:R-:W-:Y:S01]  /*0250*/  SHF.R.S32.HI R23, RZ, 0x1f, R22 ;  /* 0x0000001fff177819 */ /* 0x000fe20000011416 */
[----:B------:R-:W-:Y:S01]  /*0260*/  @!P3 IMAD R3, R2, c[0x0][0x174], R7 ;  /* 0x00005d000203ba24 */ /* 0x000fe200078e0207 */
[C---:B-1----:R-:W-:Y:S02]  /*0270*/  @!P3 LEA R20, P5, R6.reuse, c[0x0][0x168], 0x3 ;  /* 0x00005a000614ba11 */ /* 0x042fe400078a18ff */
[----:B------:R-:W-:Y:S02]  /*0280*/  ISETP.GE.AND.EX P4, PT, R23, c[0x0][0x174], PT, P4 ;  /* 0x00005d0017007a0c */ /* 0x000fe40003f86340 */
[----:B------:R-:W-:-:S05]  /*0290*/  @!P3 LEA.HI.X R21, R6, c[0x0][0x16c], R3, 0x3, P5 ;  /* 0x00005b000615ba11 */ /* 0x000fca00028f1c03 */
[----:B------:R-:W5:Y:S06]  /*02a0*/  @!P3 LDG.E.64 R16, [R20.64] ;  /* 0x000000061410b981 */ /* 0x000f6c000c1e1b00 */
[----:B------:R-:W-:-:S04]  /*02b0*/  @!P4 IMAD.WIDE.U32 R6, R2, c[0x0][0x170], R22 ;  /* 0x00005c000206ca25 */ /* 0x000fc800078e0016 */
[----:B------:R-:W-:Y:S01]  /*02c0*/  @!P4 IMAD R3, R2, c[0x0][0x174], R7 ;  /* 0x00005d000203ca24 */ /* 0x000fe200078e0207 */
[----:B0-----:R-:W-:-:S04]  /*02d0*/  @!P4 LEA R10, P5, R6, c[0x0][0x168], 0x3 ;  /* 0x00005a00060aca11 */ /* 0x001fc800078a18ff */
[----:B------:R-:W-:-:S05]  /*02e0*/  @!P4 LEA.HI.X R11, R6, c[0x0][0x16c], R3, 0x3, P5 ;  /* 0x00005b00060bca11 */ /* 0x000fca00028f1c03 */
[----:B------:R0:W5:Y:S01]  /*02f0*/  @!P4 LDG.E.64 R18, [R10.64] ;  /* 0x000000060a12c981 */ /* 0x000162000c1e1b00 */
[----:B------:R-:W-:Y:S01]  /*0300*/  IMAD.MOV.U32 R3, RZ, RZ, c[0x2][0x4] ;  /* 0x00800100ff037624 */ /* 0x000fe200078e00ff */
[----:B------:R-:W-:Y:S01]  /*0310*/  ULDC UR4, c[0x0][0x0] ;  /* 0x0000000000047ab9 */ /* 0x000fe20000000800 */
[----:B------:R-:W-:Y:S01]  /*0320*/  IMAD.MOV.U32 R6, RZ, RZ, -0x1 ;  /* 0xffffffffff067424 */ /* 0x000fe200078e00ff */
[----:B------:R-:W-:Y:S01]  /*0330*/  USHF.R.U32.HI UR4, URZ, 0x5, UR4 ;  /* 0x000000053f047899 */ /* 0x000fe20008011604 */
[----:B------:R-:W-:Y:S01]  /*0340*/  IMAD.MOV.U32 R7, RZ, RZ, -0x100001 ;  /* 0xffefffffff077424 */ /* 0x000fe200078e00ff */
[----:B------:R-:W-:Y:S01]  /*0350*/  @!P0 LOP3.LUT R3, R3, 0x80000, RZ, 0xfc, !PT ;  /* 0x0008000003038812 */ /* 0x000fe200078efcff */
[----:B------:R-:W-:Y:S01]  /*0360*/  BSSY B0, `(.L_x_8311) ;  /* 0x0000075000007945 */ /* 0x000fe20003800000 */
[----:B------:R-:W-:Y:S06]  /*0370*/  BAR.SYNC.DEFER_BLOCKING 0x0 ;  /* 0x0000000000007b1d */ /* 0x000fec0000010000 */
[----:B--2---:R-:W1:Y:S01]  /*0380*/  @!P0 DSETP.MAX.AND P5, P6, R4, c[0x2][0x0], PT ;  /* 0x008000000400862a */ /* 0x004e620003eaf000 */
[----:B------:R-:W-:-:S05]  /*0390*/  @!P0 IMAD.MOV.U32 R0, RZ, RZ, R5 ;  /* 0x000000ffff008224 */ /* 0x000fca00078e0005 */
[----:B-1----:R-:W-:-:S04]  /*03a0*/  @!P0 FSEL R0, R0, c[0x2][0x4], P5 ;  /* 0x0080010000008a08 */ /* 0x002fc80002800000 */
[----:B------:R-:W-:Y:S01]  /*03b0*/  @!P0 SEL R3, R3, R0, P6 ;  /* 0x0000000003038207 */ /* 0x000fe20003000000 */
[----:B------:R-:W-:-:S04]  /*03c0*/  @!P0 IMAD.MOV.U32 R0, RZ, RZ, R4 ;  /* 0x000000ffff008224 */ /* 0x000fc800078e0004 */
[----:B------:R-:W-:Y:S01]  /*03d0*/  @!P0 IMAD.MOV.U32 R7, RZ, RZ, R3 ;  /* 0x000000ffff078224 */ /* 0x000fe200078e0003 */
[----:B------:R-:W-:Y:S01]  /*03e0*/  @!P0 SEL R6, R0, c[0x2][0x0], P5 ;  /* 0x0080000000068a07 */ /* 0x000fe20002800000 */
[----:B---3--:R-:W-:-:S04]  /*03f0*/  @!P1 IMAD.MOV.U32 R3, RZ, RZ, R12 ;  /* 0x000000ffff039224 */ /* 0x008fc800078e000c */
[----:B------:R-:W-:Y:S01]  /*0400*/  @!P1 IMAD.MOV.U32 R0, RZ, RZ, R6 ;  /* 0x000000ffff009224 */ /* 0x000fe200078e0006 */
[----:B------:R-:W1:-:S06]  /*0410*/  @!P1 DSETP.MAX.AND P5, P6, R6, R12, PT ;  /* 0x0000000c0600922a */ /* 0x000e4c0003eaf000 */
[----:B-1----:R-:W-:Y:S01]  /*0420*/  @!P1 SEL R9, R0, R3, P5 ;  /* 0x0000000300099207 */ /* 0x002fe20002800000 */
[----:B------:R-:W-:Y:S01]  /*0430*/  @!P1 IMAD.MOV.U32 R3, RZ, RZ, R13 ;  /* 0x000000ffff039224 */ /* 0x000fe200078e000d */
[----:B------:R-:W-:-:S03]  /*0440*/  @!P1 MOV R0, R7 ;  /* 0x0000000700009202 */ /* 0x000fc60000000f00 */
[----:B------:R-:W-:Y:S01]  /*0450*/  @!P1 IMAD.MOV.U32 R6, RZ, RZ, R9 ;  /* 0x000000ffff069224 */ /* 0x000fe200078e0009 */
[----:B------:R-:W-:Y:S02]  /*0460*/  @!P1 FSEL R0, R0, R3, P5 ;  /* 0x0000000300009208 */ /* 0x000fe40002800000 */
[----:B------:R-:W-:-:S04]  /*0470*/  @!P1 LOP3.LUT R3, R3, 0x80000, RZ, 0xfc, !PT ;  /* 0x0008000003039812 */ /* 0x000fc800078efcff */
[----:B------:R-:W-:Y:S01]  /*0480*/  @!P1 SEL R7, R3, R0, P6 ;  /* 0x0000000003079207 */ /* 0x000fe20003000000 */
[----:B----4-:R-:W-:-:S04]  /*0490*/  @!P2 IMAD.MOV.U32 R3, RZ, RZ, R15 ;  /* 0x000000ffff03a224 */ /* 0x010fc800078e000f */
[----:B------:R-:W-:Y:S01]  /*04a0*/  @!P2 IMAD.MOV.U32 R0, RZ, RZ, R7 ;  /* 0x000000ffff00a224 */ /* 0x000fe200078e0007 */
[----:B------:R-:W1:Y:S01]  /*04b0*/  @!P2 DSETP.MAX.AND P5, P6, R6, R14, PT ;  /* 0x0000000e0600a22a */ /* 0x000e620003eaf000 */
[----:B0-----:R-:W-:-:S05]  /*04c0*/  @!P2 LOP3.LUT R10, R3, 0x80000, RZ, 0xfc, !PT ;  /* 0x00080000030aa812 */ /* 0x001fca00078efcff */
[----:B-1----:R-:W-:Y:S01]  /*04d0*/  @!P2 FSEL R9, R0, R3, P5 ;  /* 0x000000030009a208 */ /* 0x002fe20002800000 */
[----:B------:R-:W-:Y:S02]  /*04e0*/  @!P2 IMAD.MOV.U32 R3, RZ, RZ, R14 ;  /* 0x000000ffff03a224 */ /* 0x000fe400078e000e */
[----:B------:R-:W-:Y:S01]  /*04f0*/  @!P2 IMAD.MOV.U32 R0, RZ, RZ, R6 ;  /* 0x000000ffff00a224 */ /* 0x000fe200078e0006 */
[----:B------:R-:W-:-:S04]  /*0500*/  @!P2 SEL R7, R10, R9, P6 ;  /* 0x000000090a07a207 */ /* 0x000fc80003000000 */
[----:B------:R-:W-:Y:S01]  /*0510*/  @!P2 SEL R6, R0, R3, P5 ;  /* 0x000000030006a207 */ /* 0x000fe20002800000 */
[----:B-----5:R-:W-:Y:S02]  /*0520*/  @!P3 IMAD.MOV.U32 R3, RZ, RZ, R17 ;  /* 0x000000ffff03b224 */ /* 0x020fe400078e0011 */
[----:B------:R-:W-:-:S03]  /*0530*/  @!P3 IMAD.MOV.U32 R0, RZ, RZ, R7 ;  /* 0x000000ffff00b224 */ /* 0x000fc600078e0007 */
[----:B------:R-:W0:Y:S01]  /*0540*/  @!P3 DSETP.MAX.AND P5, P6, R6, R16, PT ;  /* 0x000000100600b22a */ /* 0x000e220003eaf000 */
[----:B------:R-:W-:-:S05]  /*0550*/  @!P3 LOP3.LUT R10, R3, 0x80000, RZ, 0xfc, !PT ;  /* 0x00080000030ab812 */ /* 0x000fca00078efcff */
[----:B0-----:R-:W-:Y:S01]  /*0560*/  @!P3 FSEL R9, R0, R3, P5 ;  /* 0x000000030009b208 */ /* 0x001fe20002800000 */
[----:B------:R-:W-:Y:S02]  /*0570*/  @!P3 IMAD.MOV.U32 R3, RZ, RZ, R16 ;  /* 0x000000ffff03b224 */ /* 0x000fe400078e0010 */
[----:B------:R-:W-:Y:S01]  /*0580*/  @!P3 IMAD.MOV.U32 R0, RZ, RZ, R6 ;  /* 0x000000ffff00b224 */ /* 0x000fe200078e0006 */
[----:B------:R-:W-:-:S04]  /*0590*/  @!P3 SEL R7, R10, R9, P6 ;  /* 0x000000090a07b207 */ /* 0x000fc80003000000 */
[----:B------:R-:W-:Y:S01]  /*05a0*/  @!P3 SEL R6, R0, R3, P5 ;  /* 0x000000030006b207 */ /* 0x000fe20002800000 */
[----:B------:R-:W-:Y:S01]  /*05b0*/  @!P4 IMAD.MOV.U32 R0, RZ, RZ, R7 ;  /* 0x000000ffff00c224 */ /* 0x000fe200078e0007 */
[----:B------:R-:W-:-:S04]  /*05c0*/  @!P4 MOV R3, R19 ;  /* 0x000000130003c202 */ /* 0x000fc80000000f00 */
[----:B------:R-:W0:Y:S01]  /*05d0*/  @!P4 DSETP.MAX.AND P5, P6, R6, R18, PT ;  /* 0x000000120600c22a */ /* 0x000e220003eaf000 */
[----:B------:R-:W-:-:S05]  /*05e0*/  @!P4 LOP3.LUT R10, R3, 0x80000, RZ, 0xfc, !PT ;  /* 0x00080000030ac812 */ /* 0x000fca00078efcff */
[----:B0-----:R-:W-:Y:S01]  /*05f0*/  @!P4 FSEL R9, R0, R3, P5 ;  /* 0x000000030009c208 */ /* 0x001fe20002800000 */
[----:B------:R-:W-:Y:S02]  /*0600*/  @!P4 IMAD.MOV.U32 R3, RZ, RZ, R18 ;  /* 0x000000ffff03c224 */ /* 0x000fe400078e0012 */
[----:B------:R-:W-:Y:S01]  /*0610*/  @!P4 IMAD.MOV.U32 R0, RZ, RZ, R6 ;  /* 0x000000ffff00c224 */ /* 0x000fe200078e0006 */
[----:B------:R-:W-:-:S04]  /*0620*/  @!P4 SEL R7, R10, R9, P6 ;  /* 0x000000090a07c207 */ /* 0x000fc80003000000 */
[----:B------:R-:W-:Y:S01]  /*0630*/  @!P4 SEL R6, R0, R3, P5 ;  /* 0x000000030006c207 */ /* 0x000fe20002800000 */
[----:B------:R-:W-:Y:S01]  /*0640*/  SHFL.DOWN PT, R11, R7, 0x10, 0x1f ;  /* 0x0a001f00070b7f89 */ /* 0x000fe200000e0000 */
[----:B------:R-:W-:-:S03]  /*0650*/  SHF.R.S32.HI R3, RZ, 0x1f, R8 ;  /* 0x0000001fff037819 */ /* 0x000fc60000011408 */
[----:B------:R-:W0:Y:S01]  /*0660*/  SHFL.DOWN PT, R10, R6, 0x10, 0x1f ;  /* 0x0a001f00060a7f89 */ /* 0x000e2200000e0000 */
[----:B------:R-:W-:-:S04]  /*0670*/  LEA.HI R3, R3, R8, RZ, 0x5 ;  /* 0x0000000803037211 */ /* 0x000fc800078f28ff */
[----:B------:R-:W-:-:S05]  /*0680*/  LOP3.LUT R9, R3, 0xffffffe0, RZ, 0xc0, !PT ;  /* 0xffffffe003097812 */ /* 0x000fca00078ec0ff */
[----:B------:R-:W-:Y:S01]  /*0690*/  IMAD.IADD R0, R8, 0x1, -R9 ;  /* 0x0000000108007824 */ /* 0x000fe200078e0a09 */
        /* <DEDUP_REMOVED lines=18> */
[----:B------:R-:W-:Y:S01]  /*07c0*/  ISETP.NE.AND P5, PT, R0, RZ, PT ;  /* 0x000000ff0000720c */ /* 0x000fe20003fa5270 */
[----:B------:R-:W-:Y:S04]  /*07d0*/  SHFL.DOWN PT, R7, R21, 0x1, 0x1f ;  /* 0x08201f0015077f89 */ /* 0x000fe800000e0000 */
[----:B------:R-:W0:Y:S08]  /*07e0*/  SHFL.DOWN PT, R6, R20, 0x1, 0x1f ;  /* 0x08201f0014067f89 */ /* 0x000e3000000e0000 */
[----:B------:R-:W-:Y:S01]  /*07f0*/  @!P5 SHF.R.S32.HI R3, RZ, 0x5, R3 ;  /* 0x00000005ff03d819 */ /* 0x000fe20000011403 */
[----:B0-----:R-:W0:-:S06]  /*0800*/  DSETP.GEU.AND P6, PT, R20, R6, PT ;  /* 0x000000061400722a */ /* 0x001e0c0003fce000 */
[----:B0-----:R-:W-:Y:S01]  /*0810*/  FSEL R10, R6, R20, !P6 ;  /* 0x00000014060a7208 */ /* 0x001fe20007000000 */
[----:B------:R-:W-:Y:S01]  /*0820*/  IMAD.MOV.U32 R6, RZ, RZ, -0x1 ;  /* 0xffffffffff067424 */ /* 0x000fe200078e00ff */
[----:B------:R-:W-:Y:S01]  /*0830*/  FSEL R11, R7, R21, !P6 ;  /* 0x00000015070b7208 */ /* 0x000fe20007000000 */
[----:B------:R-:W-:Y:S01]  /*0840*/  IMAD.MOV.U32 R7, RZ, RZ, -0x100001 ;  /* 0xffefffffff077424 */ /* 0x000fe200078e00ff */
[C---:B------:R-:W-:Y:S02]  /*0850*/  ISETP.GE.AND P6, PT, R8.reuse, UR4, PT ;  /* 0x0000000408007c0c */ /* 0x040fe4000bfc6270 */
[----:B------:R-:W-:Y:S01]  /*0860*/  IADD3 R8, R8, 0x1f, RZ ;  /* 0x0000001f08087810 */ /* 0x000fe20007ffe0ff */
[----:B------:R0:W-:Y:S01]  /*0870*/  @!P5 STS.64 [R3.X8], R10 ;  /* 0x0000000a0300d388 */ /* 0x0001e20000008a00 */
[----:B------:R-:W-:-:S03]  /*0880*/  P2R R24, PR, RZ, 0x40 ;  /* 0x00000040ff187803 */ /* 0x000fc60000000000 */
[----:B------:R-:W-:Y:S01]  /*0890*/  BAR.SYNC.DEFER_BLOCKING 0x0 ;  /* 0x0000000000007b1d */ /* 0x000fe20000010000 */
[----:B------:R-:W-:-:S05]  /*08a0*/  ISETP.GT.U32.AND P5, PT, R8, 0x3e, PT ;  /* 0x0000003e0800780c */ /* 0x000fca0003fa4070 */
[----:B------:R0:W1:Y:S08]  /*08b0*/  @!P6 LDS.64 R6, [R0.X8] ;  /* 0x000000000006e984 */ /* 0x0000700000008a00 */
[----:B------:R-:W-:Y:S05]  /*08c0*/  @P5 BRA `(.L_x_8312) ;  /* 0x000001e000005947 */ /* 0x000fea0003800000 */
[----:B------:R-:W-:Y:S05]  /*08d0*/  BRA.DIV ~URZ, `(.L_x_8313) ;  /* 0x000029e27f007947 */ /* 0x000fea000b800000 */
[----:B01----:R0:W1:Y:S02]  /*08e0*/  SHFL.DOWN PT, R3, R7, 0x10, 0x1f ;  /* 0x0a001f0007037f89 */ /* 0x00306400000e0000 */
.L_x_8367:
        /* <DEDUP_REMOVED lines=23> */
.L_x_8368:
[----:B--2---:R-:W-:Y:S02]  /*0a60*/  IMAD.MOV.U32 R8, RZ, RZ, R10 ;  /* 0x000000ffff087224 */ /* 0x004fe400078e000a */
[----:B-1----:R-:W-:-:S06]  /*0a70*/  IMAD.MOV.U32 R9, RZ, RZ, R3 ;  /* 0x000000ffff097224 */ /* 0x002fcc00078e0003 */
[----:B------:R-:W1:-:S06]  /*0a80*/  DSETP.GEU.AND P6, PT, R6, R8, PT ;  /* 0x000000080600722a */ /* 0x000e4c0003fce000 */
[----:B01----:R-:W-:Y:S02]  /*0a90*/  FSEL R6, R10, R6, !P6 ;  /* 0x000000060a067208 */ /* 0x003fe40007000000 */
[----:B------:R-:W-:Y:S02]  /*0aa0*/  FSEL R7, R3, R7, !P6 ;  /* 0x0000000703077208 */ /* 0x000fe40007000000 */
.L_x_8312:
[----:B------:R-:W-:Y:S05]  /*0ab0*/  BSYNC B0 ;  /* 0x0000000000007941 */ /* 0x000fea0003800000 */
.L_x_8311:
[----:B0-----:R-:W0:Y:S01]  /*0ac0*/  S2R R3, SR_TID.X ;  /* 0x0000000000037919 */ /* 0x001e220000002100 */
        /* <DEDUP_REMOVED lines=10> */
[----:B------:R-:W-:Y:S01]  /*0b70*/  MOV R8, 0x652b82fe ;  /* 0x652b82fe00087802 */ /* 0x000fe20000000f00 */
[----:B------:R-:W-:Y:S01]  /*0b80*/  IMAD.MOV.U32 R9, RZ, RZ, 0x3ff71547 ;  /* 0x3ff71547ff097424 */ /* 0x000fe200078e00ff */
[----:B------:R-:W-:Y:S01]  /*0b90*/  BSSY B1, `(.L_x_8317) ;  /* 0x0000022000017945 */ /* 0x000fe20003800000 */
[----:B------:R-:W-:Y:S02]  /*0ba0*/  IMAD.MOV.U32 R26, RZ, RZ, 0x69ce2bdf ;  /* 0x69ce2bdfff1a7424 */ /* 0x000fe400078e00ff */
[----:B------:R-:W-:Y:S02]  /*0bb0*/  IMAD.MOV.U32 R27, RZ, RZ, 0x3e5ade15 ;  /* 0x3e5ade15ff1b7424 */ /* 0x000fe400078e00ff */
[----:B0-----:R-:W0:-:S02]  /*0bc0*/  DFMA R8, R6, R8, 6.75539944105574400000e+15 ;  /* 0x433800000608742b */ /* 0x001e040000000008 */
        /* <DEDUP_REMOVED lines=30> */
.L_x_8318:
[----:B------:R-:W-:Y:S05]  /*0db0*/  BSYNC B1 ;  /* 0x0000000000017941 */ /* 0x000fea0003800000 */
.L_x_8317:
[----:B01----:R0:W1:-:S06]  /*0dc0*/  DADD R6, RZ, R10 ;  /* 0x00000000ff067229 */ /* 0x00304c000000000a */
.L_x_8316:
[----:B------:R-:W-:Y:S05]  /*0dd0*/  BSYNC B0 ;  /* 0x0000000000007941 */ /* 0x000fea0003800000 */
.L_x_8315:
        /* <DEDUP_REMOVED lines=39> */
.L_x_8322:
[----:B------:R-:W-:Y:S05]  /*1050*/  BSYNC B1 ;  /* 0x0000000000017941 */ /* 0x000fea0003800000 */
.L_x_8321:
[----:B-12---:R1:W2:-:S06]  /*1060*/  DADD R6, R6, R22 ;  /* 0x0000000006067229 */ /* 0x00628c0000000016 */
.L_x_8320:
[----:B------:R-:W-:Y:S05]  /*1070*/  BSYNC B0 ;  /* 0x0000000000007941 */ /* 0x000fea0003800000 */
.L_x_8319:
        /* <DEDUP_REMOVED lines=39> */
.L_x_8326:
[----:B------:R-:W-:Y:S05]  /*12f0*/  BSYNC B1 ;  /* 0x0000000000017941 */ /* 0x000fea0003800000 */
.L_x_8325:
[----:B-12---:R1:W2:-:S06]  /*1300*/  DADD R6, R6, R22 ;  /* 0x0000000006067229 */ /* 0x00628c0000000016 */
.L_x_8324:
[----:B------:R-:W-:Y:S05]  /*1310*/  BSYNC B0 ;  /* 0x0000000000007941 */ /* 0x000fea0003800000 */
.L_x_8323:
        /* <DEDUP_REMOVED lines=39> */
.L_x_8330:
[----:B------:R-:W-:Y:S05]  /*1590*/  BSYNC B1 ;  /* 0x0000000000017941 */ /* 0x000fea0003800000 */
.L_x_8329:
[----:B-12---:R1:W2:-:S06]  /*15a0*/  DADD R6, R6, R22 ;  /* 0x0000000006067229 */ /* 0x00628c0000000016 */
.L_x_8328:
[----:B------:R-:W-:Y:S05]  /*15b0*/  BSYNC B0 ;  /* 0x0000000000007941 */ /* 0x000fea0003800000 */
.L_x_8327:
        /* <DEDUP_REMOVED lines=39> */
.L_x_8334:
[----:B------:R-:W-:Y:S05]  /*1830*/  BSYNC B1 ;  /* 0x0000000000017941 */ /* 0x000fea0003800000 */
.L_x_8333:
[----:B-12---:R1:W2:-:S06]  /*1840*/  DADD R6, R6, R22 ;  /* 0x0000000006067229 */ /* 0x00628c0000000016 */
.L_x_8332:
[----:B------:R-:W-:Y:S05]  /*1850*/  BSYNC B0 ;  /* 0x0000000000007941 */ /* 0x000fea0003800000 */
.L_x_8331:
        /* <DEDUP_REMOVED lines=28> */
[----:B01----:R0:W1:Y:S02]  /*1a20*/  SHFL.DOWN PT, R25, R7, 0x10, 0x1f ;  /* 0x0a001f0007197f89 */ /* 0x00306400000e0000 */
.L_x_8369:
        /* <DEDUP_REMOVED lines=15> */
.L_x_8370:
[----:B--2---:R-:W-:Y:S02]  /*1b20*/  IMAD.MOV.U32 R8, RZ, RZ, R25 ;  /* 0x000000ffff087224 */ /* 0x004fe400078e0019 */
[----:B-1----:R-:W-:-:S06]  /*1b30*/  IMAD.MOV.U32 R9, RZ, RZ, R0 ;  /* 0x000000ffff097224 */ /* 0x002fcc00078e0000 */
[----:B0-----:R0:W1:-:S06]  /*1b40*/  DADD R6, R8, R6 ;  /* 0x0000000008067229 */ /* 0x00104c0000000006 */
.L_x_8336:
[----:B------:R-:W-:Y:S05]  /*1b50*/  BSYNC B0 ;  /* 0x0000000000007941 */ /* 0x000fea0003800000 */
.L_x_8335:
        /* <DEDUP_REMOVED lines=8> */
[----:B-1----:R-:W-:Y:S01]  /*1be0*/  IMAD.MOV.U32 R6, RZ, RZ, 0x652b82fe ;  /* 0x652b82feff067424 */ /* 0x002fe200078e00ff */
[----:B------:R-:W-:Y:S01]  /*1bf0*/  MOV R24, 0x69ce2bdf ;  /* 0x69ce2bdf00187802 */ /* 0x000fe20000000f00 */
[----:B------:R-:W-:Y:S01]  /*1c00*/  IMAD.MOV.U32 R7, RZ, RZ, 0x3ff71547 ;  /* 0x3ff71547ff077424 */ /* 0x000fe200078e00ff */
[----:B------:R-:W-:Y:S01]  /*1c10*/  BSSY B1, `(.L_x_8341) ;  /* 0x0000029000017945 */ /* 0x000fe20003800000 */
[----:B0-----:R-:W-:-:S04]  /*1c20*/  IMAD.MOV.U32 R25, RZ, RZ, 0x3e5ade15 ;  /* 0x3e5ade15ff197424 */ /* 0x001fc800078e00ff */
[----:B---3--:R-:W0:Y:S01]  /*1c30*/  DFMA R6, R4, R6, 6.75539944105574400000e+15 ;  /* 0x433800000406742b */ /* 0x008e220000000006 */
[----:B------:R-:W-:-:S05]  /*1c40*/  FSETP.GEU.FTZ.AND P0, PT, |R5|, 4.1917929649353027344, PT ;  /* 0x4086232b0500780b */ /* 0x000fca0003f1e200 */
        /* <DEDUP_REMOVED lines=21> */
[----:B-1----:R1:W2:Y:S01]  /*1da0*/  DFMA R10, R26, R10, R26 ;  /* 0x0000000a1a0a722b */ /* 0x0022a2000000001a */
[----:B------:R-:W-:Y:S02]  /*1db0*/  IMAD R31, R6, 0x100000, R25 ;  /* 0x00100000061f7824 */ /* 0x000fe400078e0219 */
[----:B------:R-:W-:Y:S01]  /*1dc0*/  IMAD.MOV.U32 R30, RZ, RZ, R24 ;  /* 0x000000ffff1e7224 */ /* 0x000fe200078e0018 */
[----:B------:R-:W-:Y:S05]  /*1dd0*/  @!P0 BRA `(.L_x_8342) ;  /* 0x000000c000008947 */ /* 0x000fea0003800000 */
[----:B-12---:R-:W-:Y:S01]  /*1de0*/  FSETP.GEU.FTZ.AND P5, PT, |R5|, 4.2275390625, PT ;  /* 0x408748000500780b */ /* 0x006fe20003fbe200 */
        /* <DEDUP_REMOVED lines=11> */
.L_x_8342:
[----:B-12---:R-:W-:Y:S05]  /*1ea0*/  BSYNC B1 ;  /* 0x0000000000017941 */ /* 0x006fea0003800000 */
.L_x_8341:
[----:B------:R-:W-:Y:S01]  /*1eb0*/  IMAD.MOV.U32 R6, RZ, RZ, R30 ;  /* 0x000000ffff067224 */ /* 0x000fe200078e001e */
[----:B------:R-:W-:Y:S01]  /*1ec0*/  FSETP.GEU.AND P6, PT, |R31|, 6.5827683646048100446e-37, PT ;  /* 0x036000001f00780b */ /* 0x000fe20003fce200 */
[----:B------:R-:W-:Y:S01]  /*1ed0*/  IMAD.MOV.U32 R7, RZ, RZ, R31 ;  /* 0x000000ffff077224 */ /* 0x000fe200078e001f */
[--C-:B0-----:R-:W-:Y:S01]  /*1ee0*/  SHF.R.S32.HI R9, RZ, 0x1f, R8.reuse ;  /* 0x0000001fff097819 */ /* 0x101fe20000011408 */
[----:B------:R-:W-:Y:S04]  /*1ef0*/  BSSY B1, `(.L_x_8343) ;  /* 0x0000011000017945 */ /* 0x000fe80003800000 */
[----:B------:R-:W0:Y:S01]  /*1f00*/  DMUL R4, R10, R6 ;  /* 0x000000060a047228 */ /* 0x000e220000000000 */
[----:B------:R-:W-:-:S04]  /*1f10*/  IMAD.WIDE.U32 R8, R2, c[0x0][0x170], R8 ;  /* 0x00005c0002087a25 */ /* 0x000fc800078e0008 */
[----:B------:R-:W-:Y:S01]  /*1f20*/  IMAD R3, R2, c[0x0][0x174], R9 ;  /* 0x00005d0002037a24 */ /* 0x000fe200078e0209 */
[----:B0-----:R-:W0:Y:S01]  /*1f30*/  DFMA R6, -R22, R4, R6 ;  /* 0x000000041606722b */ /* 0x001e220000000106 */
[----:B------:R-:W-:-:S04]  /*1f40*/  LEA R24, P5, R8, c[0x0][0x160], 0x3 ;  /* 0x0000580008187a11 */ /* 0x000fc800078a18ff */
[----:B------:R-:W-:Y:S01]  /*1f50*/  LEA.HI.X R25, R8, c[0x0][0x164], R3, 0x3, P5 ;  /* 0x0000590008197a11 */ /* 0x000fe200028f1c03 */
[----:B0-----:R-:W0:-:S10]  /*1f60*/  DFMA R4, R10, R6, R4 ;  /* 0x000000060a04722b */ /* 0x001e140000000004 */
[----:B0-----:R-:W-:-:S05]  /*1f70*/  FFMA R0, RZ, R23, R5 ;  /* 0x00000017ff007223 */ /* 0x001fca0000000005 */
[----:B------:R-:W-:-:S13]  /*1f80*/  FSETP.GT.AND P0, PT, |R0|, 1.469367938527859385e-39, PT ;  /* 0x001000000000780b */ /* 0x000fda0003f04200 */
[----:B------:R-:W-:Y:S05]  /*1f90*/  @P0 BRA P6, `(.L_x_8344) ;  /* 0x0000006000000947 */ /* 0x000fea0003000000 */
[----:B------:R-:W-:Y:S01]  /*1fa0*/  MOV R28, R22 ;  /* 0x00000016001c7202 */ /* 0x000fe20000000f00 */
[----:B------:R-:W-:Y:S01]  /*1fb0*/  IMAD.MOV.U32 R29, RZ, RZ, R23 ;  /* 0x000000ffff1d7224 */ /* 0x000fe200078e0017 */
[----:B------:R-:W-:Y:S02]  /*1fc0*/  MOV R0, 0x1fe0 ;  /* 0x00001fe000007802 */ /* 0x000fe40000000f00 */
[----:B------:R-:W-:Y:S05]  /*1fd0*/  CALL.REL.NOINC `($__internal_97_$__cuda_sm20_div_rn_f64_full) ;  /* 0x00001cd000007944 */ /* 0x000fea0003c00000 */
[----:B------:R-:W-:Y:S02]  /*1fe0*/  IMAD.MOV.U32 R4, RZ, RZ, R32 ;  /* 0x000000ffff047224 */ /* 0x000fe400078e0020 */
[----:B------:R-:W-:Y:S02]  /*1ff0*/  IMAD.MOV.U32 R5, RZ, RZ, R33 ;  /* 0x000000ffff057224 */ /* 0x000fe400078e0021 */
.L_x_8344:
[----:B------:R-:W-:Y:S05]  /*2000*/  BSYNC B1 ;  /* 0x0000000000017941 */ /* 0x000fea0003800000 */
.L_x_8343:
[----:B------:R0:W-:Y:S02]  /*2010*/  STG.E.64 [R24.64], R4 ;  /* 0x0000000418007986 */ /* 0x0001e4000c101b06 */
.L_x_8340:
[----:B------:R-:W-:Y:S05]  /*2020*/  BSYNC B0 ;  /* 0x0000000000007941 */ /* 0x000fea0003800000 */
.L_x_8339:
        /* <DEDUP_REMOVED lines=11> */
[----:B-1-3--:R-:W1:-:S06]  /*20e0*/  DADD R6, R4, -6.75539944105574400000e+15 ;  /* 0xc338000004067429 */ /* 0x00ae4c0000000000 */
[----:B-1----:R-:W1:-:S06]  /*20f0*/  DFMA R8, R6, c[0x2][0x8], R12 ;  /* 0x0080020006087a2b */ /* 0x002e4c000000000c */
        /* <DEDUP_REMOVED lines=34> */
.L_x_8348:
[----:B012---:R-:W-:Y:S05]  /*2320*/  BSYNC B1 ;  /* 0x0000000000017941 */ /* 0x007fea0003800000 */
.L_x_8347:
[----:B------:R-:W-:Y:S01]  /*2330*/  IMAD.MOV.U32 R8, RZ, RZ, R30 ;  /* 0x000000ffff087224 */ /* 0x000fe200078e001e */
[----:B------:R-:W-:Y:S01]  /*2340*/  IADD3 R10, R0, c[0x0][0x0], RZ ;  /* 0x00000000000a7a10 */ /* 0x000fe20007ffe0ff */
[----:B------:R-:W-:Y:S01]  /*2350*/  IMAD.MOV.U32 R9, RZ, RZ, R31 ;  /* 0x000000ffff097224 */ /* 0x000fe200078e001f */
[----:B------:R-:W-:Y:S01]  /*2360*/  FSETP.GEU.AND P5, PT, |R31|, 6.5827683646048100446e-37, PT ;  /* 0x036000001f00780b */ /* 0x000fe20003fae200 */
[----:B------:R-:W-:Y:S01]  /*2370*/  BSSY B1, `(.L_x_8349) ;  /* 0x0000012000017945 */ /* 0x000fe20003800000 */
[----:B------:R-:W-:-:S03]  /*2380*/  SHF.R.S32.HI R11, RZ, 0x1f, R10 ;  /* 0x0000001fff0b7819 */ /* 0x000fc6000001140a */
[----:B------:R-:W0:Y:S02]  /*2390*/  DMUL R4, R6, R8 ;  /* 0x0000000806047228 */ /* 0x000e240000000000 */
[----:B------:R-:W-:-:S04]  /*23a0*/  IMAD.WIDE.U32 R10, R2, c[0x0][0x170], R10 ;  /* 0x00005c00020a7a25 */ /* 0x000fc800078e000a */
[----:B0-----:R-:W0:Y:S01]  /*23b0*/  DFMA R8, -R22, R4, R8 ;  /* 0x000000041608722b */ /* 0x001e220000000108 */
[----:B------:R-:W-:Y:S01]  /*23c0*/  IMAD R3, R2, c[0x0][0x174], R11 ;  /* 0x00005d0002037a24 */ /* 0x000fe200078e020b */
[----:B------:R-:W-:-:S04]  /*23d0*/  LEA R12, P1, R10, c[0x0][0x160], 0x3 ;  /* 0x000058000a0c7a11 */ /* 0x000fc800078218ff */
        /* <DEDUP_REMOVED lines=8> */
[----:B------:R-:W-:Y:S05]  /*2460*/  CALL.REL.NOINC `($__internal_97_$__cuda_sm20_div_rn_f64_full) ;  /* 0x0000184000007944 */ /* 0x000fea0003c00000 */
[----:B------:R-:W-:Y:S02]  /*2470*/  IMAD.MOV.U32 R4, RZ, RZ, R32 ;  /* 0x000000ffff047224 */ /* 0x000fe400078e0020 */
[----:B------:R-:W-:Y:S02]  /*2480*/  IMAD.MOV.U32 R5, RZ, RZ, R33 ;  /* 0x000000ffff057224 */ /* 0x000fe400078e0021 */
.L_x_8350:
[----:B------:R-:W-:Y:S05]  /*2490*/  BSYNC B1 ;  /* 0x0000000000017941 */ /* 0x000fea0003800000 */
.L_x_8349:
[----:B------:R0:W-:Y:S02]  /*24a0*/  STG.E.64 [R12.64], R4 ;  /* 0x000000040c007986 */ /* 0x0001e4000c101b06 */
.L_x_8346:
[----:B------:R-:W-:Y:S05]  /*24b0*/  BSYNC B0 ;  /* 0x0000000000007941 */ /* 0x000fea0003800000 */
.L_x_8345:
        /* <DEDUP_REMOVED lines=47> */
.L_x_8354:
[----:B012---:R-:W-:Y:S05]  /*27b0*/  BSYNC B1 ;  /* 0x0000000000017941 */ /* 0x007fea0003800000 */
.L_x_8353:
[----:B------:R-:W-:Y:S01]  /*27c0*/  MOV R8, R30 ;  /* 0x0000001e00087202 */ /* 0x000fe20000000f00 */
[----:B------:R-:W-:Y:S01]  /*27d0*/  IMAD.MOV.U32 R9, RZ, RZ, R31 ;  /* 0x000000ffff097224 */ /* 0x000fe200078e001f */
[----:B------:R-:W-:Y:S01]  /*27e0*/  FSETP.GEU.AND P2, PT, |R31|, 6.5827683646048100446e-37, PT ;  /* 0x036000001f00780b */ /* 0x000fe20003f4e200 */
[----:B------:R-:W-:Y:S01]  /*27f0*/  IMAD.MOV.U32 R11, RZ, RZ, c[0x0][0x0] ;  /* 0x00000000ff0b7624 */ /* 0x000fe200078e00ff */
[----:B------:R-:W-:Y:S03]  /*2800*/  BSSY B1, `(.L_x_8355) ;  /* 0x0000013000017945 */ /* 0x000fe60003800000 */
        /* <DEDUP_REMOVED lines=18> */
.L_x_8356:
[----:B------:R-:W-:Y:S05]  /*2930*/  BSYNC B1 ;  /* 0x0000000000017941 */ /* 0x000fea0003800000 */
.L_x_8355:
[----:B------:R0:W-:Y:S02]  /*2940*/  STG.E.64 [R12.64], R4 ;  /* 0x000000040c007986 */ /* 0x0001e4000c101b06 */
.L_x_8352:
[----:B------:R-:W-:Y:S05]  /*2950*/  BSYNC B0 ;  /* 0x0000000000007941 */ /* 0x000fea0003800000 */
.L_x_8351:
[----:B------:R-:W-:Y:S01]  /*2960*/  BSSY B0, `(.L_x_8357) ;  /* 0x000004a000007945 */ /* 0x000fe20003800000 */
[----:B------:R-:W-:Y:S05]  /*2970*/  @P3 BRA `(.L_x_8358) ;  /* 0x0000048000003947 */ /* 0x000fea0003800000 */
[----:B------:R-:W3:Y:S01]  /*2980*/  DADD R16, R16, -R20 ;  /* 0x0000000010107229 */ /* 0x000ee20000000814 */
[----:B0-----:R-:W-:Y:S01]  /*2990*/  IMAD.MOV.U32 R4, RZ, RZ, 0x652b82fe ;  /* 0x652b82feff047424 */ /* 0x001fe200078e00ff */
[----:B------:R-:W-:Y:S01]  /*29a0*/  MOV R10, 0x69ce2bdf ;  /* 0x69ce2bdf000a7802 */ /* 0x000fe20000000f00 */
[----:B------:R-:W-:Y:S01]  /*29b0*/  IMAD.MOV.U32 R5, RZ, RZ, 0x3ff71547 ;  /* 0x3ff71547ff057424 */ /* 0x000fe200078e00ff */
[----:B------:R-:W0:Y:S01]  /*29c0*/  S2R R0, SR_TID.X ;  /* 0x0000000000007919 */ /* 0x000e220000002100 */
[----:B------:R-:W-:Y:S01]  /*29d0*/  IMAD.MOV.U32 R11, RZ, RZ, 0x3e5ade15 ;  /* 0x3e5ade15ff0b7424 */ /* 0x000fe200078e00ff */
[----:B------:R-:W-:Y:S03]  /*29e0*/  BSSY B1, `(.L_x_8359) ;  /* 0x0000027000017945 */ /* 0x000fe60003800000 */
        /* <DEDUP_REMOVED lines=38> */
.L_x_8360:
[----:B012---:R-:W-:Y:S05]  /*2c50*/  BSYNC B1 ;  /* 0x0000000000017941 */ /* 0x007fea0003800000 */
.L_x_8359:
        /* <DEDUP_REMOVED lines=24> */
.L_x_8362:
[----:B------:R-:W-:Y:S05]  /*2de0*/  BSYNC B1 ;  /* 0x0000000000017941 */ /* 0x000fea0003800000 */
.L_x_8361:
[----:B------:R0:W-:Y:S02]  /*2df0*/  STG.E.64 [R12.64], R4 ;  /* 0x000000040c007986 */ /* 0x0001e4000c101b06 */
.L_x_8358:
[----:B------:R-:W-:Y:S05]  /*2e00*/  BSYNC B0 ;  /* 0x0000000000007941 */ /* 0x000fea0003800000 */
.L_x_8357:
        /* <DEDUP_REMOVED lines=10> */
[----:B-1-3--:R-:W1:-:S06]  /*2eb0*/  DADD R6, R4, -6.75539944105574400000e+15 ;  /* 0xc338000004067429 */ /* 0x00ae4c0000000000 */
[----:B-1----:R-:W1:-:S06]  /*2ec0*/  DFMA R8, R6, c[0x2][0x8], R18 ;  /* 0x0080020006087a2b */ /* 0x002e4c0000000012 */
        /* <DEDUP_REMOVED lines=34> */
.L_x_8364:
[----:B012---:R-:W-:Y:S05]  /*30f0*/  BSYNC B0 ;  /* 0x0000000000007941 */ /* 0x007fea0003800000 */
.L_x_8363:
        /* <DEDUP_REMOVED lines=22> */
[----:B------:R-:W-:Y:S05]  /*3260*/  CALL.REL.NOINC `($__internal_97_$__cuda_sm20_div_rn_f64_full) ;  /* 0x00000a4000007944 */ /* 0x000fea0003c00000 */
[----:B------:R-:W-:Y:S02]  /*3270*/  IMAD.MOV.U32 R4, RZ, RZ, R32 ;  /* 0x000000ffff047224 */ /* 0x000fe400078e0020 */
[----:B------:R-:W-:Y:S02]  /*3280*/  IMAD.MOV.U32 R5, RZ, RZ, R33 ;  /* 0x000000ffff057224 */ /* 0x000fe400078e0021 */
.L_x_8366:
[----:B------:R-:W-:Y:S05]  /*3290*/  BSYNC B0 ;  /* 0x0000000000007941 */ /* 0x000fea0003800000 */
.L_x_8365:
[----:B------:R-:W-:Y:S01]  /*32a0*/  STG.E.64 [R12.64], R4 ;  /* 0x000000040c007986 */ /* 0x000fe2000c101b06 */
[----:B------:R-:W-:Y:S05]  /*32b0*/  EXIT ;  /* 0x000000000000794d */ /* 0x000fea0003800000 */
.L_x_8313:
[----:B01----:R-:W-:Y:S01]  /*32c0*/  IMAD.MOV.U32 R11, RZ, RZ, R7 ;  /* 0x000000ffff0b7224 */ /* 0x003fe200078e0007 */
[----:B------:R-:W-:Y:S01]  /*32d0*/  MOV R8, 0x3320 ;  /* 0x0000332000087802 */ /* 0x000fe20000000f00 */
[----:B------:R-:W-:Y:S02]  /*32e0*/  IMAD.MOV.U32 R23, RZ, RZ, 0x10 ;  /* 0x00000010ff177424 */ /* 0x000fe400078e00ff */
[----:B------:R-:W-:Y:S02]  /*32f0*/  IMAD.MOV.U32 R22, RZ, RZ, 0x1f ;  /* 0x0000001fff167424 */ /* 0x000fe400078e00ff */
[----:B------:R-:W-:-:S02]  /*3300*/  IMAD.MOV.U32 R10, RZ, RZ, -0x1 ;  /* 0xffffffffff0a7424 */ /* 0x000fc400078e00ff */
[----:B------:R-:W-:Y:S05]  /*3310*/  CALL.REL.NOINC `($__internal_98_$__cuda_sm70_shflsync_down_p) ;  /* 0x00000f5000007944 */ /* 0x000fea0003c00000 */
[----:B-1----:R-:W-:Y:S01]  /*3320*/  MOV R3, R10 ;  /* 0x0000000a00037202 */ /* 0x002fe20000000f00 */
[----:B0-----:R-:W-:Y:S05]  /*3330*/  BRA `(.L_x_8367) ;  /* 0xffffd5b000007947 */ /* 0x001fea000383ffff */
.L_x_8314:
[----:B------:R-:W-:Y:S01]  /*3340*/  IMAD.MOV.U32 R11, RZ, RZ, R6 ;  /* 0x000000ffff0b7224 */ /* 0x000fe200078e0006 */
[----:B------:R-:W-:Y:S01]  /*3350*/  MOV R8, 0x33a0 ;  /* 0x000033a000087802 */ /* 0x000fe20000000f00 */
[----:B------:R-:W-:-:S02]  /*3360*/  IMAD.MOV.U32 R23, RZ, RZ, 0x10 ;  /* 0x00000010ff177424 */ /* 0x000fc400078e00ff */
[----:B------:R-:W-:Y:S02]  /*3370*/  IMAD.MOV.U32 R22, RZ, RZ, 0x1f ;  /* 0x0000001fff167424 */ /* 0x000fe400078e00ff */
[----:B------:R-:W-:Y:S02]  /*3380*/  IMAD.MOV.U32 R10, RZ, RZ, -0x1 ;  /* 0xffffffffff0a7424 */ /* 0x000fe400078e00ff */
[----:B01----:R-:W-:Y:S05]  /*3390*/  CALL.REL.NOINC `($__internal_98_$__cuda_sm70_shflsync_down_p) ;  /* 0x00000ed000007944 */ /* 0x003fea0003c00000 */
        /* <DEDUP_REMOVED lines=9> */
[----:B------:R-:W-:Y:S05]  /*3430*/  CALL.REL.NOINC `($__internal_98_$__cuda_sm70_shflsync_down_p) ;  /* 0x00000e3000007944 */ /* 0x000fea0003c00000 */
[----:B-1----:R-:W-:Y:S01]  /*3440*/  MOV R7, R10 ;  /* 0x0000000a00077202 */ /* 0x002fe20000000f00 */
[----:B0-----:R-:W-:Y:S01]  /*3450*/  IMAD.MOV.U32 R11, RZ, RZ, R20 ;  /* 0x000000ffff0b7224 */ /* 0x001fe200078e0014 */
[----:B------:R-:W-:Y:S01]  /*3460*/  MOV R8, 0x34b0 ;  /* 0x000034b000087802 */ /* 0x000fe20000000f00 */
[----:B------:R-:W-:Y:S02]  /*3470*/  IMAD.MOV.U32 R23, RZ, RZ, 0x8 ;  /* 0x00000008ff177424 */ /* 0x000fe400078e00ff */
[----:B------:R-:W-:-:S02]  /*3480*/  IMAD.MOV.U32 R22, RZ, RZ, 0x1f ;  /* 0x0000001fff167424 */ /* 0x000fc400078e00ff */
[----:B------:R-:W-:Y:S02]  /*3490*/  IMAD.MOV.U32 R10, RZ, RZ, -0x1 ;  /* 0xffffffffff0a7424 */ /* 0x000fe400078e00ff */
[----:B------:R-:W-:Y:S05]  /*34a0*/  CALL.REL.NOINC `($__internal_98_$__cuda_sm70_shflsync_down_p) ;  /* 0x00000dc000007944 */ /* 0x000fea0003c00000 */
        /* <DEDUP_REMOVED lines=51> */
[----:B01----:R-:W-:Y:S05]  /*37e0*/  BRA `(.L_x_8368) ;  /* 0xffffd27000007947 */ /* 0x003fea000383ffff */
.L_x_8337:
[----:B-1----:R-:W-:Y:S01]  /*37f0*/  IMAD.MOV.U32 R11, RZ, RZ, R7 ;  /* 0x000000ffff0b7224 */ /* 0x002fe200078e0007 */
[----:B0-----:R-:W-:Y:S01]  /*3800*/  MOV R8, 0x3850 ;  /* 0x0000385000087802 */ /* 0x001fe20000000f00 */
[----:B------:R-:W-:Y:S02]  /*3810*/  IMAD.MOV.U32 R23, RZ, RZ, 0x10 ;  /* 0x00000010ff177424 */ /* 0x000fe400078e00ff */
[----:B------:R-:W-:Y:S02]  /*3820*/  IMAD.MOV.U32 R22, RZ, RZ, 0x1f ;  /* 0x0000001fff167424 */ /* 0x000fe400078e00ff */
[----:B------:R-:W-:Y:S02]  /*3830*/  IMAD.MOV.U32 R10, RZ, RZ, -0x1 ;  /* 0xffffffffff0a7424 */ /* 0x000fe400078e00ff */
[----:B------:R-:W-:Y:S05]  /*3840*/  CALL.REL.NOINC `($__internal_98_$__cuda_sm70_shflsync_down_p) ;  /* 0x00000a2000007944 */ /* 0x000fea0003c00000 */
[----:B-1----:R-:W-:Y:S01]  /*3850*/  IMAD.MOV.U32 R25, RZ, RZ, R10 ;  /* 0x000000ffff197224 */ /* 0x002fe200078e000a */
[----:B0-----:R-:W-:Y:S05]  /*3860*/  BRA `(.L_x_8369) ;  /* 0xffffe1c000007947 */ /* 0x001fea000383ffff */
.L_x_8338:
[----:B------:R-:W-:Y:S01]  /*3870*/  MOV R11, R6 ;  /* 0x00000006000b7202 */ /* 0x000fe20000000f00 */
[----:B------:R-:W-:Y:S01]  /*3880*/  IMAD.MOV.U32 R23, RZ, RZ, 0x10 ;  /* 0x00000010ff177424 */ /* 0x000fe200078e00ff */
[----:B------:R-:W-:Y:S01]  /*3890*/  MOV R8, 0x38d0 ;  /* 0x000038d000087802 */ /* 0x000fe20000000f00 */
[----:B------:R-:W-:-:S02]  /*38a0*/  IMAD.MOV.U32 R22, RZ, RZ, 0x1f ;  /* 0x0000001fff167424 */ /* 0x000fc400078e00ff */
[----:B------:R-:W-:Y:S02]  /*38b0*/  IMAD.MOV.U32 R10, RZ, RZ, -0x1 ;  /* 0xffffffffff0a7424 */ /* 0x000fe400078e00ff */
[----:B01----:R-:W-:Y:S05]  /*38c0*/  CALL.REL.NOINC `($__internal_98_$__cuda_sm70_shflsync_down_p) ;  /* 0x000009a000007944 */ /* 0x003fea0003c00000 */
[----:B0-----:R-:W-:Y:S01]  /*38d0*/  IMAD.MOV.U32 R11, RZ, RZ, R25 ;  /* 0x000000ffff0b7224 */ /* 0x001fe200078e0019 */
[----:B------:R-:W-:Y:S01]  /*38e0*/  MOV R8, 0x3950 ;  /* 0x0000395000087802 */ /* 0x000fe20000000f00 */
[----:B------:R-:W-:Y:S02]  /*38f0*/  IMAD.MOV.U32 R23, RZ, RZ, 0x8 ;  /* 0x00000008ff177424 */ /* 0x000fe400078e00ff */
[----:B------:R-:W-:Y:S02]  /*3900*/  IMAD.MOV.U32 R22, RZ, RZ, 0x1f ;  /* 0x0000001fff167424 */ /* 0x000fe400078e00ff */
[----:B-1----:R0:W1:Y:S02]  /*3910*/  DADD R24, R6, R10 ;  /* 0x0000000006187229 */ /* 0x002064000000000a */
[----:B0-----:R-:W-:-:S08]  /*3920*/  IMAD.MOV.U32 R10, RZ, RZ, -0x1 ;  /* 0xffffffffff0a7424 */ /* 0x001fd000078e00ff */
[----:B-1----:R-:W-:Y:S02]  /*3930*/  IMAD.MOV.U32 R11, RZ, RZ, R25 ;  /* 0x000000ffff0b7224 */ /* 0x002fe400078e0019 */
[----:B------:R-:W-:Y:S05]  /*3940*/  CALL.REL.NOINC `($__internal_98_$__cuda_sm70_shflsync_down_p) ;  /* 0x0000092000007944 */ /* 0x000fea0003c00000 */
[----:B-1----:R-:W-:Y:S01]  /*3950*/  IMAD.MOV.U32 R7, RZ, RZ, R10 ;  /* 0x000000ffff077224 */ /* 0x002fe200078e000a */
[----:B0-----:R-:W-:Y:S01]  /*3960*/  MOV R11, R24 ;  /* 0x00000018000b7202 */ /* 0x001fe20000000f00 */
[----:B------:R-:W-:Y:S01]  /*3970*/  IMAD.MOV.U32 R23, RZ, RZ, 0x8 ;  /* 0x00000008ff177424 */ /* 0x000fe200078e00ff */
[----:B------:R-:W-:Y:S01]  /*3980*/  MOV R8, 0x39c0 ;  /* 0x000039c000087802 */ /* 0x000fe20000000f00 */
[----:B------:R-:W-:Y:S02]  /*3990*/  IMAD.MOV.U32 R22, RZ, RZ, 0x1f ;  /* 0x0000001fff167424 */ /* 0x000fe400078e00ff */
[----:B------:R-:W-:Y:S02]  /*39a0*/  IMAD.MOV.U32 R10, RZ, RZ, -0x1 ;  /* 0xffffffffff0a7424 */ /* 0x000fe400078e00ff */
[----:B------:R-:W-:Y:S05]  /*39b0*/  CALL.REL.NOINC `($__internal_98_$__cuda_sm70_shflsync_down_p) ;  /* 0x000008b000007944 */ /* 0x000fea0003c00000 */
[----:B-1----:R-:W-:Y:S01]  /*39c0*/  IMAD.MOV.U32 R6, RZ, RZ, R10 ;  /* 0x000000ffff067224 */ /* 0x002fe200078e000a */
[----:B------:R-:W-:Y:S01]  /*39d0*/  MOV R8, 0x3a40 ;  /* 0x00003a4000087802 */ /* 0x000fe20000000f00 */
[----:B0-----:R-:W-:Y:S02]  /*39e0*/  IMAD.MOV.U32 R23, RZ, RZ, 0x4 ;  /* 0x00000004ff177424 */ /* 0x001fe400078e00ff */
[----:B------:R-:W-:-:S02]  /*39f0*/  IMAD.MOV.U32 R22, RZ, RZ, 0x1f ;  /* 0x0000001fff167424 */ /* 0x000fc400078e00ff */
[----:B------:R-:W0:Y:S01]  /*3a00*/  DADD R24, R24, R6 ;  /* 0x0000000018187229 */ /* 0x000e220000000006 */
[----:B------:R-:W-:-:S09]  /*3a10*/  IMAD.MOV.U32 R10, RZ, RZ, -0x1 ;  /* 0xffffffffff0a7424 */ /* 0x000fd200078e00ff */
[----:B0-----:R-:W-:Y:S02]  /*3a20*/  IMAD.MOV.U32 R11, RZ, RZ, R25 ;  /* 0x000000ffff0b7224 */ /* 0x001fe400078e0019 */
        /* <DEDUP_REMOVED lines=31> */
[----:B-1----:R-:W-:Y:S01]  /*3c20*/  MOV R0, R10 ;  /* 0x0000000a00007202 */ /* 0x002fe20000000f00 */
[----:B0-----:R-:W-:Y:S01]  /*3c30*/  IMAD.MOV.U32 R11, RZ, RZ, R6 ;  /* 0x000000ffff0b7224 */ /* 0x001fe200078e0006 */
[----:B------:R-:W-:Y:S01]  /*3c40*/  MOV R8, 0x3c90 ;  /* 0x00003c9000087802 */ /* 0x000fe20000000f00 */
[----:B------:R-:W-:Y:S02]  /*3c50*/  IMAD.MOV.U32 R23, RZ, RZ, 0x1 ;  /* 0x00000001ff177424 */ /* 0x000fe400078e00ff */
[----:B------:R-:W-:Y:S02]  /*3c60*/  IMAD.MOV.U32 R22, RZ, RZ, 0x1f ;  /* 0x0000001fff167424 */ /* 0x000fe400078e00ff */
[----:B------:R-:W-:Y:S02]  /*3c70*/  IMAD.MOV.U32 R10, RZ, RZ, -0x1 ;  /* 0xffffffffff0a7424 */ /* 0x000fe400078e00ff */
[----:B------:R-:W-:Y:S05]  /*3c80*/  CALL.REL.NOINC `($__internal_98_$__cuda_sm70_shflsync_down_p) ;  /* 0x000005e000007944 */ /* 0x000fea0003c00000 */
[----:B-1----:R-:W-:Y:S01]  /*3c90*/  IMAD.MOV.U32 R25, RZ, RZ, R10 ;  /* 0x000000ffff197224 */ /* 0x002fe200078e000a */
[----:B0-----:R-:W-:Y:S05]  /*3ca0*/  BRA `(.L_x_8370) ;  /* 0xffffde7000007947 */ /* 0x001fea000383ffff */
        .weak           $__internal_97_$__cuda_sm20_div_rn_f64_full
        .type           $__internal_97_$__cuda_sm20_div_rn_f64_full,@function
        .size           $__internal_97_$__cuda_sm20_div_rn_f64_full,($__internal_98_$__cuda_sm70_shflsync_down_p - $__internal_97_$__cuda_sm20_div_rn_f64_full)
$__internal_97_$__cuda_sm20_div_rn_f64_full:
        /* <DEDUP_REMOVED lines=8> */
[----:B------:R-:W-:-:S05]  /*3d30*/  LOP3.LUT R3, R31, 0x7ff00000, RZ, 0xc0, !PT ;  /* 0x7ff000001f037812 */ /* 0x000fca00078ec0ff */
[----:B------:R-:W0:-:S04]  /*3d40*/  @!P0 DMUL R26, R28, 8.98846567431157953865e+307 ;  /* 0x7fe000001c1a8828 */ /* 0x000e080000000000 */
[----:B------:R-:W-:Y:S02]  /*3d50*/  @!P5 LOP3.LUT R6, R29, 0x7ff00000, RZ, 0xc0, !PT ;  /* 0x7ff000001d06d812 */ /* 0x000fe400078ec0ff */
[----:B0-----:R-:W0:Y:S02]  /*3d60*/  MUFU.RCP64H R9, R27 ;  /* 0x0000001b00097308 */ /* 0x001e240000001800 */
[----:B------:R-:W-:Y:S02]  /*3d70*/  @!P5 ISETP.GE.U32.AND P6, PT, R3, R6, PT ;  /* 0x000000060300d20c */ /* 0x000fe40003fc6070 */
[----:B------:R-:W-:Y:S02]  /*3d80*/  LOP3.LUT R6, R29, 0x7ff00000, RZ, 0xc0, !PT ;  /* 0x7ff000001d067812 */ /* 0x000fe400078ec0ff */
[----:B------:R-:W-:Y:S02]  /*3d90*/  @!P5 SEL R5, R4, 0x63400000, !P6 ;  /* 0x634000000405d807 */ /* 0x000fe40007000000 */
[----:B------:R-:W-:-:S02]  /*3da0*/  ISETP.GE.U32.AND P6, PT, R3, R6, PT ;  /* 0x000000060300720c */ /* 0x000fc40003fc6070 */
[----:B------:R-:W-:Y:S02]  /*3db0*/  @!P5 LOP3.LUT R5, R5, 0x80000000, R31, 0xf8, !PT ;  /* 0x800000000505d812 */ /* 0x000fe400078ef81f */
[----:B------:R-:W-:Y:S01]  /*3dc0*/  @!P0 LOP3.LUT R6, R27, 0x7ff00000, RZ, 0xc0, !PT ;  /* 0x7ff000001b068812 */ /* 0x000fe200078ec0ff */
[----:B0-----:R-:W0:-:S06]  /*3dd0*/  DFMA R10, R8, -R26, 1 ;  /* 0x3ff00000080a742b */ /* 0x001e0c000000081a */
[----:B0-----:R0:W1:Y:S02]  /*3de0*/  DFMA R32, R10, R10, R10 ;  /* 0x0000000a0a20722b */ /* 0x001064000000000a */
[----:B0-----:R-:W-:Y:S01]  /*3df0*/  SEL R11, R4, 0x63400000, !P6 ;  /* 0x63400000040b7807 */ /* 0x001fe20007000000 */
[----:B------:R-:W-:-:S03]  /*3e00*/  IMAD.MOV.U32 R10, RZ, RZ, R30 ;  /* 0x000000ffff0a7224 */ /* 0x000fc600078e001e */
[----:B-1----:R0:W1:Y:S01]  /*3e10*/  DFMA R8, R8, R32, R8 ;  /* 0x000000200808722b */ /* 0x0020620000000008 */
[----:B------:R-:W-:Y:S01]  /*3e20*/  LOP3.LUT R11, R11, 0x800fffff, R31, 0xf8, !PT ;  /* 0x800fffff0b0b7812 */ /* 0x000fe200078ef81f */
[----:B0-----:R-:W-:Y:S01]  /*3e30*/  @!P5 IMAD.MOV.U32 R32, RZ, RZ, RZ ;  /* 0x000000ffff20d224 */ /* 0x001fe200078e00ff */
[----:B------:R-:W-:Y:S02]  /*3e40*/  @!P5 LOP3.LUT R33, R5, 0x100000, RZ, 0xfc, !PT ;  /* 0x001000000521d812 */ /* 0x000fe400078efcff */
[----:B------:R-:W-:Y:S01]  /*3e50*/  MOV R5, R3 ;  /* 0x0000000300057202 */ /* 0x000fe20000000f00 */
[----:B-1----:R-:W0:-:S04]  /*3e60*/  DFMA R34, R8, -R26, 1 ;  /* 0x3ff000000822742b */ /* 0x002e08000000081a */
[----:B------:R-:W-:-:S04]  /*3e70*/  @!P5 DFMA R10, R10, 2, -R32 ;  /* 0x400000000a0ad82b */ /* 0x000fc80000000820 */
[----:B0-----:R-:W0:-:S06]  /*3e80*/  DFMA R34, R8, R34, R8 ;  /* 0x000000220822722b */ /* 0x001e0c0000000008 */
[----:B0-----:R-:W0:Y:S01]  /*3e90*/  DMUL R32, R34, R10 ;  /* 0x0000000a22207228 */ /* 0x001e220000000000 */
[----:B------:R-:W-:-:S04]  /*3ea0*/  @!P5 LOP3.LUT R5, R11, 0x7ff00000, RZ, 0xc0, !PT ;  /* 0x7ff000000b05d812 */ /* 0x000fc800078ec0ff */
[----:B------:R-:W-:Y:S01]  /*3eb0*/  IADD3 R7, R5, -0x1, RZ ;  /* 0xffffffff05077810 */ /* 0x000fe20007ffe0ff */
[----:B0-----:R-:W0:-:S03]  /*3ec0*/  DFMA R8, R32, -R26, R10 ;  /* 0x8000001a2008722b */ /* 0x001e06000000000a */
[----:B------:R-:W-:-:S03]  /*3ed0*/  ISETP.GT.U32.AND P0, PT, R7, 0x7feffffe, PT ;  /* 0x7feffffe0700780c */ /* 0x000fc60003f04070 */
[----:B0-----:R0:W1:Y:S02]  /*3ee0*/  DFMA R8, R34, R8, R32 ;  /* 0x000000082208722b */ /* 0x0010640000000020 */
[----:B0-----:R-:W-:-:S04]  /*3ef0*/  IADD3 R32, R6, -0x1, RZ ;  /* 0xffffffff06207810 */ /* 0x001fc80007ffe0ff */
        /* <DEDUP_REMOVED lines=30> */
.L_x_8372:
        /* <DEDUP_REMOVED lines=16> */
.L_x_8375:
[----:B------:R-:W-:Y:S01]  /*41e0*/  LOP3.LUT R33, R29, 0x80000, RZ, 0xfc, !PT ;  /* 0x000800001d217812 */ /* 0x000fe200078efcff */
[----:B------:R-:W-:Y:S01]  /*41f0*/  IMAD.MOV.U32 R32, RZ, RZ, R28 ;  /* 0x000000ffff207224 */ /* 0x000fe200078e001c */
[----:B------:R-:W-:Y:S05]  /*4200*/  BRA `(.L_x_8373) ;  /* 0x0000002000007947 */ /* 0x000fea0003800000 */
.L_x_8374:
[----:B------:R-:W-:Y:S01]  /*4210*/  LOP3.LUT R33, R31, 0x80000, RZ, 0xfc, !PT ;  /* 0x000800001f217812 */ /* 0x000fe200078efcff */
[----:B------:R-:W-:Y:S02]  /*4220*/  IMAD.MOV.U32 R32, RZ, RZ, R30 ;  /* 0x000000ffff207224 */ /* 0x000fe400078e001e */
.L_x_8373:
[----:B------:R-:W-:Y:S05]  /*4230*/  BSYNC B2 ;  /* 0x0000000000027941 */ /* 0x000fea0003800000 */
.L_x_8371:
[----:B------:R-:W-:Y:S02]  /*4240*/  IMAD.MOV.U32 R4, RZ, RZ, R0 ;  /* 0x000000ffff047224 */ /* 0x000fe400078e0000 */
[----:B------:R-:W-:-:S04]  /*4250*/  IMAD.MOV.U32 R5, RZ, RZ, 0x0 ;  /* 0x00000000ff057424 */ /* 0x000fc800078e00ff */
[----:B------:R-:W-:Y:S05]  /*4260*/  RET.REL.NODEC R4 `(_ZN2at6native43_GLOBAL__N__9ae7fba5_10_SoftMax_cu_9f978f6322cunn_SoftMaxForwardRegIdddNS1_22SoftMaxForwardEpilogueElLi5EEEvPT1_PKT_T3_) ;  /* 0xffffbd9004007950 */ /* 0x000fea0003c3ffff */
        .weak           $__internal_98_$__cuda_sm70_shflsync_down_p
        .type           $__internal_98_$__cuda_sm70_shflsync_down_p,@function
        .size           $__internal_98_$__cuda_sm70_shflsync_down_p,(.L_x_11332 - $__internal_98_$__cuda_sm70_shflsync_down_p)
$__internal_98_$__cuda_sm70_shflsync_down_p:
[----:B------:R-:W-:Y:S01]  /*4270*/  IMAD.MOV.U32 R9, RZ, RZ, 0x0 ;  /* 0x00000000ff097424 */ /* 0x000fe200078e00ff */
[----:B------:R-:W-:Y:S04]  /*4280*/  WARPSYNC R10 ;  /* 0x0000000a00007348 */ /* 0x000fe80003800000 */
[----:B------:R0:W1:Y:S01]  /*4290*/  SHFL.DOWN PT, R10, R11, R23, R22 ;  /* 0x080000170b0a7389 */ /* 0x00006200000e0016 */
[----:B------:R-:W-:Y:S05]  /*42a0*/  RET.REL.NODEC R8 `(_ZN2at6native43_GLOBAL__N__9ae7fba5_10_SoftMax_cu_9f978f6322cunn_SoftMaxForwardRegIdddNS1_22SoftMaxForwardEpilogueElLi5EEEvPT1_PKT_T3_) ;  /* 0xffffbd5008007950 */ /* 0x000fea0003c3ffff */
.L_x_8376:
        /* <DEDUP_REMOVED lines=13> */
.L_x_11332:


//--------------------- .text._ZN2at6native43_GLOBAL__N__9ae7fba5_10_SoftMax_cu_9f978f6322cunn_SoftMaxForwardRegIdddNS1_22SoftMaxForwardEpilogueElLi4EEEvPT1_PKT_T3_ --------------------------
	.section	.text._ZN2at6native43_GLOBAL__N__9ae7fba5_10_SoftMax_cu_9f978f6322cunn_SoftMaxForwardRegIdddNS1_22SoftMaxForwardEpilogueElLi4EEEvPT1_PKT_T3_,"ax",@progbits
	.sectioninfo	@"SHI_REGISTERS=36"
	.align	128
.text._ZN2at6native43_GLOBAL__N__9ae7fba5_10_SoftMax_cu_9f978f6322cunn_SoftMaxForwardRegIdddNS1_22SoftMaxForwardEpilogueElLi4EEEvPT1_PKT_T3_:
        .type           _ZN2at6native43_GLOBAL__N__9ae7fba5_10_SoftMax_cu_9f978f6322cunn_SoftMaxForwardRegIdddNS1_22SoftMaxForwardEpilogueElLi4EEEvPT1_PKT_T3_,@function
        .size           _ZN2at6native43_GLOBAL__N__9ae7fba5_10_SoftMax_cu_9f978f6322cunn_SoftMaxForwardRegIdddNS1_22SoftMaxForwardEpilogueElLi4EEEvPT1_PKT_T3_,(.L_x_11335 - _ZN2at6native43_GLOBAL__N__9ae7fba5_10_SoftMax_cu_9f978f6322cunn_SoftMaxForwardRegIdddNS1_22SoftMaxForwardEpilogueElLi4EEEvPT1_PKT_T3_)
        .other          _ZN2at6native43_GLOBAL__N__9ae7fba5_10_SoftMax_cu_9f978f6322cunn_SoftMaxForwardRegIdddNS1_22SoftMaxForwardEpilogueElLi4EEEvPT1_PKT_T3_,@"STO_CUDA_ENTRY STV_DEFAULT"
_ZN2at6native43_GLOBAL__N__9ae7fba5_10_SoftMax_cu_9f978f6322cunn_SoftMaxForwardRegIdddNS1_22SoftMaxForwardEpilogueElLi4EEEvPT1_PKT_T3_:
        /* <DEDUP_REMOVED lines=19> */
[----:B------:R-:W-:Y:S01]  /*0130*/  SHF.R.S32.HI R17, RZ, 0x1f, R16 ;  /* 0x0000001fff117819 */ /* 0x000fe20000011410 */
[----:B------:R-:W-:Y:S01]  /*0140*/  @!P1 IMAD R5, R0, c[0x0][0x174], R5 ;  /* 0x00005d0000059a24 */ /* 0x000fe200078e0205 */
[C---:B------:R-:W-:Y:S02]  /*0150*/  @!P1 LEA R14, P3, R4.reuse, c[0x0][0x168], 0x3 ;  /* 0x00005a00040e9a11 */ /* 0x040fe400078618ff */
[----:B------:R-:W-:Y:S02]  /*0160*/  ISETP.GE.AND.EX P2, PT, R17, c[0x0][0x174], PT, P2 ;  /* 0x00005d0011007a0c */ /* 0x000fe40003f46320 */
[----:B------:R-:W-:Y:S02]  /*0170*/  @!P1 LEA.HI.X R15, R4, c[0x0][0x16c], R5, 0x3, P3 ;  /* 0x00005b00040f9a11 */ /* 0x000fe400018f1c05 */
[----:B------:R-:W-:-:S03]  /*0180*/  IADD3 R18, R16, c[0x0][0x0], RZ ;  /* 0x0000000010127a10 */ /* 0x000fc60007ffe0ff */
[----:B------:R1:W3:Y:S01]  /*0190*/  @!P1 LDG.E.64 R28, [R14.64] ;  /* 0x000000060e1c9981 */ /* 0x0002e2000c1e1b00 */
        /* <DEDUP_REMOVED lines=12> */
[----:B------:R1:W5:Y:S01]  /*0260*/  @!P3 LDG.E.64 R10, [R14.64] ;  /* 0x000000060e0ab981 */ /* 0x000362000c1e1b00 */
[----:B------:R-:W-:Y:S01]  /*0270*/  IMAD.MOV.U32 R5, RZ, RZ, c[0x2][0x4] ;  /* 0x00800100ff057624 */ /* 0x000fe200078e00ff */
[----:B------:R-:W-:Y:S01]  /*0280*/  ULDC UR4, c[0x0][0x0] ;  /* 0x0000000000047ab9 */ /* 0x000fe20000000800 */
[----:B------:R-:W-:Y:S01]  /*0290*/  BSSY B0, `(.L_x_8377) ;  /* 0x000006d000007945 */ /* 0x000fe20003800000 */
[----:B------:R-:W-:Y:S02]  /*02a0*/  USHF.R.U32.HI UR4, URZ, 0x5, UR4 ;  /* 0x000000053f047899 */ /* 0x000fe40008011604 */
[----:B------:R-:W-:Y:S01]  /*02b0*/  @!P0 LOP3.LUT R5, R5, 0x80000, RZ, 0xfc, !PT ;  /* 0x0008000005058812 */ /* 0x000fe200078efcff */
[----:B------:R-:W-:Y:S06]  /*02c0*/  BAR.SYNC.DEFER_BLOCKING 0x0 ;  /* 0x0000000000007b1d */ /* 0x000fec0000010000 */
[----:B--2---:R-:W2:Y:S01]  /*02d0*/  @!P0 DSETP.MAX.AND P4, P5, R2, c[0x2][0x0], PT ;  /* 0x008000000200862a */ /* 0x004ea20003d8f000 */
[----:B------:R-:W-:-:S02]  /*02e0*/  @!P0 IMAD.MOV.U32 R4, RZ, RZ, R3 ;  /* 0x000000ffff048224 */ /* 0x000fc400078e0003 */
[----:B------:R-:W-:-:S03]  /*02f0*/  @!P0 IMAD.MOV.U32 R7, RZ, RZ, R2 ;  /* 0x000000ffff078224 */ /* 0x000fc600078e0002 */
[----:B--2---:R-:W-:-:S04]  /*0300*/  @!P0 FSEL R4, R4, c[0x2][0x4], P4 ;  /* 0x0080010004048a08 */ /* 0x004fc80002000000 */
[----:B0-----:R-:W-:Y:S01]  /*0310*/  @!P0 SEL R9, R5, R4, P5 ;  /* 0x0000000405098207 */ /* 0x001fe20002800000 */
[----:B------:R-:W-:Y:S01]  /*0320*/  IMAD.MOV.U32 R4, RZ, RZ, -0x1 ;  /* 0xffffffffff047424 */ /* 0x000fe200078e00ff */
[----:B------:R-:W-:Y:S01]  /*0330*/  @!P0 SEL R4, R7, c[0x2][0x0], P4 ;  /* 0x0080000007048a07 */ /* 0x000fe20002000000 */
[----:B------:R-:W-:Y:S02]  /*0340*/  IMAD.MOV.U32 R5, RZ, RZ, -0x100001 ;  /* 0xffefffffff057424 */ /* 0x000fe400078e00ff */
[----:B------:R-:W-:Y:S02]  /*0350*/  @!P0 IMAD.MOV.U32 R5, RZ, RZ, R9 ;  /* 0x000000ffff058224 */ /* 0x000fe400078e0009 */
[----:B---3--:R-:W-:Y:S02]  /*0360*/  @!P1 IMAD.MOV.U32 R8, RZ, RZ, R29 ;  /* 0x000000ffff089224 */ /* 0x008fe400078e001d */
[----:B------:R-:W-:Y:S02]  /*0370*/  @!P1 IMAD.MOV.U32 R7, RZ, RZ, R5 ;  /* 0x000000ffff079224 */ /* 0x000fe400078e0005 */
[----:B------:R-:W0:Y:S01]  /*0380*/  @!P1 DSETP.MAX.AND P4, P5, R4, R28, PT ;  /* 0x0000001c0400922a */ /* 0x000e220003d8f000 */
[----:B-1----:R-:W-:-:S05]  /*0390*/  @!P1 LOP3.LUT R14, R8, 0x80000, RZ, 0xfc, !PT ;  /* 0x00080000080e9812 */ /* 0x002fca00078efcff */
[----:B0-----:R-:W-:Y:S01]  /*03a0*/  @!P1 FSEL R9, R7, R8, P4 ;  /* 0x0000000807099208 */ /* 0x001fe20002000000 */
[----:B------:R-:W-:Y:S01]  /*03b0*/  @!P1 IMAD.MOV.U32 R8, RZ, RZ, R28 ;  /* 0x000000ffff089224 */ /* 0x000fe200078e001c */
[----:B------:R-:W-:Y:S02]  /*03c0*/  @!P1 MOV R7, R4 ;  /* 0x0000000400079202 */ /* 0x000fe40000000f00 */
[----:B------:R-:W-:Y:S02]  /*03d0*/  @!P1 SEL R5, R14, R9, P5 ;  /* 0x000000090e059207 */ /* 0x000fe40002800000 */
[----:B------:R-:W-:Y:S01]  /*03e0*/  @!P1 SEL R4, R7, R8, P4 ;  /* 0x0000000807049207 */ /* 0x000fe20002000000 */
[----:B----4-:R-:W-:Y:S02]  /*03f0*/  @!P2 IMAD.MOV.U32 R8, RZ, RZ, R13 ;  /* 0x000000ffff08a224 */ /* 0x010fe400078e000d */
        /* <DEDUP_REMOVED lines=38> */
[----:B------:R-:W-:Y:S01]  /*0660*/  SHFL.DOWN PT, R9, R15, 0x1, 0x1f ;  /* 0x08201f000f097f89 */ /* 0x000fe200000e0000 */
[----:B------:R-:W-:Y:S02]  /*0670*/  ISETP.GE.AND P4, PT, R6, UR4, PT ;  /* 0x0000000406007c0c */ /* 0x000fe4000bf86270 */
[----:B------:R-:W-:Y:S01]  /*0680*/  LEA.HI R5, R5, R6, RZ, 0x5 ;  /* 0x0000000605057211 */ /* 0x000fe200078f28ff */
[----:B------:R-:W0:Y:S03]  /*0690*/  SHFL.DOWN PT, R8, R14, 0x1, 0x1f ;  /* 0x08201f000e087f89 */ /* 0x000e2600000e0000 */
[----:B------:R-:W-:-:S05]  /*06a0*/  LOP3.LUT R7, R5, 0xffffffe0, RZ, 0xc0, !PT ;  /* 0xffffffe005077812 */ /* 0x000fca00078ec0ff */
[C---:B------:R-:W-:Y:S01]  /*06b0*/  IMAD.IADD R4, R6.reuse, 0x1, -R7 ;  /* 0x0000000106047824 */ /* 0x040fe200078e0a07 */
[----:B------:R-:W-:-:S04]  /*06c0*/  IADD3 R6, R6, 0x1f, RZ ;  /* 0x0000001f06067810 */ /* 0x000fc80007ffe0ff */
[----:B------:R-:W-:Y:S01]  /*06d0*/  ISETP.NE.AND P6, PT, R4, RZ, PT ;  /* 0x000000ff0400720c */ /* 0x000fe20003fc5270 */
[----:B0-----:R-:W0:-:S12]  /*06e0*/  DSETP.GEU.AND P5, PT, R14, R8, PT ;  /* 0x000000080e00722a */ /* 0x001e180003fae000 */
[----:B------:R-:W-:Y:S02]  /*06f0*/  @!P6 SHF.R.S32.HI R5, RZ, 0x5, R5 ;  /* 0x00000005ff05e819 */ /* 0x000fe40000011405 */
[----:B0-----:R-:W-:Y:S02]  /*0700*/  FSEL R16, R8, R14, !P5 ;  /* 0x0000000e08107208 */ /* 0x001fe40006800000 */
[----:B------:R-:W-:Y:S01]  /*0710*/  FSEL R17, R9, R15, !P5 ;  /* 0x0000000f09117208 */ /* 0x000fe20006800000 */
[----:B------:R-:W-:Y:S01]  /*0720*/  IMAD.MOV.U32 R9, RZ, RZ, -0x100001 ;  /* 0xffefffffff097424 */ /* 0x000fe200078e00ff */
[----:B------:R-:W-:Y:S02]  /*0730*/  MOV R8, 0xffffffff ;  /* 0xffffffff00087802 */ /* 0x000fe40000000f00 */
[----:B------:R-:W-:Y:S01]  /*0740*/  ISETP.GT.U32.AND P5, PT, R6, 0x3e, PT ;  /* 0x0000003e0600780c */ /* 0x000fe20003fa4070 */
[----:B------:R0:W-:Y:S04]  /*0750*/  @!P6 STS.64 [R5.X8], R16 ;  /* 0x000000100500e388 */ /* 0x0001e80000008a00 */
[----:B------:R-:W-:Y:S06]  /*0760*/  BAR.SYNC.DEFER_BLOCKING 0x0 ;  /* 0x0000000000007b1d */ /* 0x000fec0000010000 */
[----:B------:R0:W1:Y:S02]  /*0770*/  @!P4 LDS.64 R8, [R4.X8] ;  /* 0x000000000408c984 */ /* 0x0000640000008a00 */
[----:B------:R-:W-:Y:S05]  /*0780*/  @P5 BRA `(.L_x_8378) ;  /* 0x000001d000005947 */ /* 0x000fea0003800000 */
[----:B------:R-:W-:Y:S05]  /*0790*/  BRA.DIV ~URZ, `(.L_x_8379) ;  /* 0x000022727f007947 */ /* 0x000fea000b800000 */
[----:B01----:R0:W1:Y:S02]  /*07a0*/  SHFL.DOWN PT, R5, R9, 0x10, 0x1f ;  /* 0x0a001f0009057f89 */ /* 0x00306400000e0000 */
.L_x_8423:
        /* <DEDUP_REMOVED lines=15> */
[----:B0-----:R-:W-:-:S03]  /*08a0*/  FSEL R9, R7, R17, !P6 ;  /* 0x0000001107097208 */ /* 0x001fc60007000000 */
[----:B------:R-:W-:Y:S04]  /*08b0*/  SHFL.DOWN PT, R6, R8, 0x2, 0x1f ;  /* 0x08401f0008067f89 */ /* 0x000fe800000e0000 */
[----:B------:R-:W0:Y:S02]  /*08c0*/  SHFL.DOWN PT, R7, R9, 0x2, 0x1f ;  /* 0x08401f0009077f89 */ /* 0x000e2400000e0000 */
[----:B0-----:R-:W0:-:S06]  /*08d0*/  DSETP.GEU.AND P6, PT, R8, R6, PT ;  /* 0x000000060800722a */ /* 0x001e0c0003fce000 */
[----:B0-----:R-:W-:Y:S02]  /*08e0*/  FSEL R8, R6, R8, !P6 ;  /* 0x0000000806087208 */ /* 0x001fe40007000000 */
[----:B------:R-:W-:-:S03]  /*08f0*/  FSEL R9, R7, R9, !P6 ;  /* 0x0000000907097208 */ /* 0x000fc60007000000 */
[----:B------:R0:W1:Y:S04]  /*0900*/  SHFL.DOWN PT, R6, R8, 0x1, 0x1f ;  /* 0x08201f0008067f89 */ /* 0x00006800000e0000 */
[----:B------:R0:W2:Y:S02]  /*0910*/  SHFL.DOWN PT, R5, R9, 0x1, 0x1f ;  /* 0x08201f0009057f89 */ /* 0x0000a400000e0000 */
.L_x_8424:
[----:B--2---:R-:W-:-:S06]  /*0920*/  IMAD.MOV.U32 R7, RZ, RZ, R5 ;  /* 0x000000ffff077224 */ /* 0x004fcc00078e0005 */
[----:B-1----:R-:W1:-:S06]  /*0930*/  DSETP.GEU.AND P6, PT, R8, R6, PT ;  /* 0x000000060800722a */ /* 0x002e4c0003fce000 */
[----:B01----:R-:W-:Y:S02]  /*0940*/  FSEL R8, R6, R8, !P6 ;  /* 0x0000000806087208 */ /* 0x003fe40007000000 */
[----:B------:R-:W-:Y:S02]  /*0950*/  FSEL R9, R5, R9, !P6 ;  /* 0x0000000905097208 */ /* 0x000fe40007000000 */
.L_x_8378:
[----:B------:R-:W-:Y:S05]  /*0960*/  BSYNC B0 ;  /* 0x0000000000007941 */ /* 0x000fea0003800000 */
.L_x_8377:
[----:B0-----:R-:W0:Y:S01]  /*0970*/  S2R R5, SR_TID.X ;  /* 0x0000000000057919 */ /* 0x001e220000002100 */
[----:B------:R-:W-:Y:S01]  /*0980*/  WARPSYNC 0xffffffff ;  /* 0xffffffff00007948 */ /* 0x000fe20003800000 */
[----:B0-----:R-:W-:-:S04]  /*0990*/  ISETP.NE.AND P6, PT, R5, RZ, PT ;  /* 0x000000ff0500720c */ /* 0x001fc80003fc5270 */
[----:B------:R-:W-:-:S09]  /*09a0*/  P2R R6, PR, RZ, 0x40 ;  /* 0x00000040ff067803 */ /* 0x000fd20000000000 */
[----:B-1----:R0:W-:Y:S02]  /*09b0*/  @!P6 STS.64 [RZ], R8 ;  /* 0x00000008ff00e388 */ /* 0x0021e40000000a00 */
[----:B------:R-:W-:Y:S01]  /*09c0*/  BAR.SYNC.DEFER_BLOCKING 0x0 ;  /* 0x0000000000007b1d */ /* 0x000fe20000010000 */
[----:B------:R-:W-:-:S05]  /*09d0*/  CS2R R6, SRZ ;  /* 0x0000000000067805 */ /* 0x000fca000001ff00 */
[----:B------:R-:W-:Y:S01]  /*09e0*/  BSSY B0, `(.L_x_8381) ;  /* 0x000002a000007945 */ /* 0x000fe20003800000 */
[----:B0-----:R-:W0:Y:S01]  /*09f0*/  LDS.64 R8, [RZ] ;  /* 0x00000000ff087984 */ /* 0x001e220000000a00 */
        /* <DEDUP_REMOVED lines=38> */
.L_x_8384:
[----:B------:R-:W-:Y:S05]  /*0c60*/  BSYNC B1 ;  /* 0x0000000000017941 */ /* 0x000fea0003800000 */
.L_x_8383:
[----:B01----:R0:W1:-:S06]  /*0c70*/  DADD R6, RZ, R16 ;  /* 0x00000000ff067229 */ /* 0x00304c0000000010 */
.L_x_8382:
[----:B------:R-:W-:Y:S05]  /*0c80*/  BSYNC B0 ;  /* 0x0000000000007941 */ /* 0x000fea0003800000 */
.L_x_8381:
        /* <DEDUP_REMOVED lines=38> */
[----:B------:R0:W2:-:S06]  /*0ef0*/  @!P6 DMUL R18, R20, R14 ;  /* 0x0000000e1412e228 */ /* 0x00008c0000000000 */
.L_x_8388:
[----:B------:R-:W-:Y:S05]  /*0f00*/  BSYNC B1 ;  /* 0x0000000000017941 */ /* 0x000fea0003800000 */
.L_x_8387:
[----:B-12---:R1:W2:-:S06]  /*0f10*/  DADD R6, R6, R18 ;  /* 0x0000000006067229 */ /* 0x00628c0000000012 */
.L_x_8386:
[----:B------:R-:W-:Y:S05]  /*0f20*/  BSYNC B0 ;  /* 0x0000000000007941 */ /* 0x000fea0003800000 */
.L_x_8385:
        /* <DEDUP_REMOVED lines=39> */
.L_x_8392:
[----:B------:R-:W-:Y:S05]  /*11a0*/  BSYNC B1 ;  /* 0x0000000000017941 */ /* 0x000fea0003800000 */
.L_x_8391:
[----:B-12---:R1:W2:-:S06]  /*11b0*/  DADD R6, R6, R18 ;  /* 0x0000000006067229 */ /* 0x00628c0000000012 */
.L_x_8390:
[----:B------:R-:W-:Y:S05]  /*11c0*/  BSYNC B0 ;  /* 0x0000000000007941 */ /* 0x000fea0003800000 */
.L_x_8389:
        /* <DEDUP_REMOVED lines=39> */
.L_x_8396:
[----:B------:R-:W-:Y:S05]  /*1440*/  BSYNC B1 ;  /* 0x0000000000017941 */ /* 0x000fea0003800000 */
.L_x_8395:
[----:B-12---:R1:W2:-:S06]  /*1450*/  DADD R6, R6, R18 ;  /* 0x0000000006067229 */ /* 0x00628c0000000012 */
.L_x_8394:
[----:B------:R-:W-:Y:S05]  /*1460*/  BSYNC B0 ;  /* 0x0000000000007941 */ /* 0x000fea0003800000 */
.L_x_8393:
        /* <DEDUP_REMOVED lines=24> */
[----:B------:R0:W1:Y:S01]  /*15f0*/  @!P4 LDS.64 R18, [R4.X8] ;  /* 0x000000000412c984 */ /* 0x0000620000008a00 */
[----:B------:R-:W-:Y:S05]  /*1600*/  @P5 BRA `(.L_x_8398) ;  /* 0x0000013000005947 */ /* 0x000fea0003800000 */
[----:B------:R-:W-:Y:S05]  /*1610*/  BRA.DIV ~URZ, `(.L_x_8399) ;  /* 0x000019227f007947 */ /* 0x000fea000b800000 */
[----:B-1----:R1:W2:Y:S02]  /*1620*/  SHFL.DOWN PT, R21, R19, 0x10, 0x1f ;  /* 0x0a001f0013157f89 */ /* 0x0022a400000e0000 */
.L_x_8425:
[----:B------:R-:W-:Y:S05]  /*1630*/  BRA.DIV ~URZ, `(.L_x_8400) ;  /* 0x000019827f007947 */ /* 0x000fea000b800000 */
[----:B0-----:R-:W0:Y:S01]  /*1640*/  SHFL.DOWN PT, R6, R18, 0x10, 0x1f ;  /* 0x0a001f0012067f89 */ /* 0x001e2200000e0000 */
[----:B--2---:R-:W-:-:S06]  /*1650*/  MOV R7, R21 ;  /* 0x0000001500077202 */ /* 0x004fcc0000000f00 */
        /* <DEDUP_REMOVED lines=12> */
.L_x_8426:
[----:B-1----:R-:W-:-:S06]  /*1720*/  IMAD.MOV.U32 R7, RZ, RZ, R4 ;  /* 0x000000ffff077224 */ /* 0x002fcc00078e0004 */
[----:B0-2---:R0:W1:-:S06]  /*1730*/  DADD R18, R6, R18 ;  /* 0x0000000006127229 */ /* 0x00504c0000000012 */
.L_x_8398:
[----:B------:R-:W-:Y:S05]  /*1740*/  BSYNC B0 ;  /* 0x0000000000007941 */ /* 0x000fea0003800000 */
.L_x_8397:
[----:B------:R-:W-:Y:S01]  /*1750*/  ISETP.NE.AND P4, PT, R5, RZ, PT ;  /* 0x000000ff0500720c */ /* 0x000fe20003f85270 */
[----:B------:R-:W-:-:S12]  /*1760*/  WARPSYNC 0xffffffff ;  /* 0xffffffff00007948 */ /* 0x000fd80003800000 */
[----:B-1----:R1:W-:Y:S02]  /*1770*/  @!P4 STS.64 [RZ], R18 ;  /* 0x00000012ff00c388 */ /* 0x0023e40000000a00 */
[----:B------:R-:W-:Y:S06]  /*1780*/  BAR.SYNC.DEFER_BLOCKING 0x0 ;  /* 0x0000000000007b1d */ /* 0x000fec0000010000 */
[----:B------:R-:W-:Y:S01]  /*1790*/  BSSY B0, `(.L_x_8401) ;  /* 0x000004a000007945 */ /* 0x000fe20003800000 */
[----:B0-----:R-:W0:Y:S01]  /*17a0*/  LDS.64 R6, [RZ] ;  /* 0x00000000ff067984 */ /* 0x001e220000000a00 */
[----:B------:R-:W-:Y:S05]  /*17b0*/  @P0 BRA `(.L_x_8402) ;  /* 0x0000047000000947 */ /* 0x000fea0003800000 */
[----:B------:R-:W2:Y:S01]  /*17c0*/  DADD R2, R2, -R8 ;  /* 0x0000000002027229 */ /* 0x000ea20000000808 */
[----:B------:R-:W-:Y:S01]  /*17d0*/  IMAD.MOV.U32 R4, RZ, RZ, 0x652b82fe ;  /* 0x652b82feff047424 */ /* 0x000fe200078e00ff */
[----:B------:R-:W-:Y:S01]  /*17e0*/  BSSY B1, `(.L_x_8403) ;  /* 0x000002b000017945 */ /* 0x000fe20003800000 */
[----:B------:R-:W-:-:S02]  /*17f0*/  IMAD.MOV.U32 R5, RZ, RZ, 0x3ff71547 ;  /* 0x3ff71547ff057424 */ /* 0x000fc400078e00ff */
[----:B-1----:R-:W-:Y:S02]  /*1800*/  IMAD.MOV.U32 R18, RZ, RZ, 0x69ce2bdf ;  /* 0x69ce2bdfff127424 */ /* 0x002fe400078e00ff */
[----:B------:R-:W-:Y:S02]  /*1810*/  IMAD.MOV.U32 R19, RZ, RZ, 0x3e5ade15 ;  /* 0x3e5ade15ff137424 */ /* 0x000fe400078e00ff */
[----:B--2---:R-:W1:Y:S01]  /*1820*/  DFMA R4, R2, R4, 6.75539944105574400000e+15 ;  /* 0x433800000204742b */ /* 0x004e620000000004 */
[----:B------:R-:W-:-:S05]  /*1830*/  FSETP.GEU.FTZ.AND P0, PT, |R3|, 4.1917929649353027344, PT ;  /* 0x4086232b0300780b */ /* 0x000fca0003f1e200 */
[----:B-1----:R-:W1:-:S06]  /*1840*/  DADD R14, R4, -6.75539944105574400000e+15 ;  /* 0xc3380000040e7429 */ /* 0x002e4c0000000000 */
        /* <DEDUP_REMOVED lines=24> */
[----:B--2---:R-:W-:Y:S01]  /*19d0*/  FSETP.GEU.FTZ.AND P4, PT, |R3|, 4.2275390625, PT ;  /* 0x408748000300780b */ /* 0x004fe20003f9e200 */
        /* <DEDUP_REMOVED lines=11> */
.L_x_8404:
[----:B--2---:R-:W-:Y:S05]  /*1a90*/  BSYNC B1 ;  /* 0x0000000000017941 */ /* 0x004fea0003800000 */
.L_x_8403:
[----:B------:R-:W-:Y:S01]  /*1aa0*/  IMAD.MOV.U32 R4, RZ, RZ, R14 ;  /* 0x000000ffff047224 */ /* 0x000fe200078e000e */
[----:B------:R-:W-:Y:S01]  /*1ab0*/  FSETP.GEU.AND P5, PT, |R15|, 6.5827683646048100446e-37, PT ;  /* 0x036000000f00780b */ /* 0x000fe20003fae200 */
[----:B------:R-:W-:Y:S01]  /*1ac0*/  IMAD.MOV.U32 R5, RZ, RZ, R15 ;  /* 0x000000ffff057224 */ /* 0x000fe200078e000f */
[--C-:B0-----:R-:W-:Y:S01]  /*1ad0*/  SHF.R.S32.HI R17, RZ, 0x1f, R16.reuse ;  /* 0x0000001fff117819 */ /* 0x101fe20000011410 */
[----:B------:R-:W-:Y:S04]  /*1ae0*/  BSSY B1, `(.L_x_8405) ;  /* 0x0000013000017945 */ /* 0x000fe80003800000 */
[----:B-1----:R-:W0:Y:S01]  /*1af0*/  DMUL R2, R18, R4 ;  /* 0x0000000412027228 */ /* 0x002e220000000000 */
[----:B------:R-:W-:-:S05]  /*1b00*/  IMAD.WIDE.U32 R16, R0, c[0x0][0x170], R16 ;  /* 0x00005c0000107a25 */ /* 0x000fca00078e0010 */
[----:B0-----:R-:W0:Y:S01]  /*1b10*/  DFMA R4, -R6, R2, R4 ;  /* 0x000000020604722b */ /* 0x001e220000000104 */
[----:B------:R-:W-:-:S05]  /*1b20*/  LEA R30, P4, R16, c[0x0][0x160], 0x3 ;  /* 0x00005800101e7a11 */ /* 0x000fca00078818ff */
[----:B0-----:R0:W1:Y:S02]  /*1b30*/  DFMA R2, R18, R4, R2 ;  /* 0x000000041202722b */ /* 0x0010640000000002 */
[----:B0-----:R-:W-:-:S05]  /*1b40*/  IMAD R5, R0, c[0x0][0x174], R17 ;  /* 0x00005d0000057a24 */ /* 0x001fca00078e0211 */
[----:B------:R-:W-:-:S03]  /*1b50*/  LEA.HI.X R31, R16, c[0x0][0x164], R5, 0x3, P4 ;  /* 0x00005900101f7a11 */ /* 0x000fc600020f1c05 */
        /* <DEDUP_REMOVED lines=8> */
[----:B------:R-:W-:Y:S05]  /*1be0*/  CALL.REL.NOINC `($__internal_99_$__cuda_sm20_div_rn_f64_full) ;  /* 0x0000180000007944 */ /* 0x000fea0003c00000 */
[----:B------:R-:W-:Y:S02]  /*1bf0*/  IMAD.MOV.U32 R2, RZ, RZ, R22 ;  /* 0x000000ffff027224 */ /* 0x000fe400078e0016 */
[----:B------:R-:W-:Y:S02]  /*1c00*/  IMAD.MOV.U32 R3, RZ, RZ, R23 ;  /* 0x000000ffff037224 */ /* 0x000fe400078e0017 */
.L_x_8406:
[----:B------:R-:W-:Y:S05]  /*1c10*/  BSYNC B1 ;  /* 0x0000000000017941 */ /* 0x000fea0003800000 */
.L_x_8405:
[----:B------:R0:W-:Y:S02]  /*1c20*/  STG.E.64 [R30.64], R2 ;  /* 0x000000021e007986 */ /* 0x0001e4000c101b06 */
.L_x_8402:
[----:B------:R-:W-:Y:S05]  /*1c30*/  BSYNC B0 ;  /* 0x0000000000007941 */ /* 0x000fea0003800000 */
.L_x_8401:
[----:B------:R-:W-:Y:S01]  /*1c40*/  BSSY B0, `(.L_x_8407) ;  /* 0x0000048000007945 */ /* 0x000fe20003800000 */
[----:B------:R-:W-:Y:S05]  /*1c50*/  @P1 BRA `(.L_x_8408) ;  /* 0x0000046000001947 */ /* 0x000fea0003800000 */
[----:B------:R-:W2:Y:S01]  /*1c60*/  DADD R28, R28, -R8 ;  /* 0x000000001c1c7229 */ /* 0x000ea20000000808 */
[----:B0-----:R-:W-:Y:S01]  /*1c70*/  MOV R2, 0x652b82fe ;  /* 0x652b82fe00027802 */ /* 0x001fe20000000f00 */
[----:B------:R-:W-:Y:S01]  /*1c80*/  IMAD.MOV.U32 R3, RZ, RZ, 0x3ff71547 ;  /* 0x3ff71547ff037424 */ /* 0x000fe200078e00ff */
[----:B------:R-:W-:Y:S01]  /*1c90*/  BSSY B1, `(.L_x_8409) ;  /* 0x000002a000017945 */ /* 0x000fe20003800000 */
[----:B------:R-:W-:-:S02]  /*1ca0*/  IMAD.MOV.U32 R16, RZ, RZ, 0x69ce2bdf ;  /* 0x69ce2bdfff107424 */ /* 0x000fc400078e00ff */
[----:B------:R-:W-:Y:S02]  /*1cb0*/  IMAD.MOV.U32 R17, RZ, RZ, 0x3e5ade15 ;  /* 0x3e5ade15ff117424 */ /* 0x000fe400078e00ff */
[----:B--2---:R-:W0:Y:S02]  /*1cc0*/  DFMA R2, R28, R2, 6.75539944105574400000e+15 ;  /* 0x433800001c02742b */ /* 0x004e240000000002 */
[----:B------:R-:W-:-:S04]  /*1cd0*/  FSETP.GEU.FTZ.AND P0, PT, |R29|, 4.1917929649353027344, PT ;  /* 0x4086232b1d00780b */ /* 0x000fc80003f1e200 */
[----:B0-----:R-:W0:-:S06]  /*1ce0*/  DADD R4, R2, -6.75539944105574400000e+15 ;  /* 0xc338000002047429 */ /* 0x001e0c0000000000 */
[----:B0-----:R-:W0:-:S06]  /*1cf0*/  DFMA R14, R4, c[0x2][0x8], R28 ;  /* 0x00800200040e7a2b */ /* 0x001e0c000000001c */
[----:B0-----:R0:W2:Y:S02]  /*1d00*/  DFMA R4, R4, c[0x2][0x10], R14 ;  /* 0x0080040004047a2b */ /* 0x0010a4000000000e */
[----:B0-----:R-:W-:Y:S02]  /*1d10*/  IMAD.MOV.U32 R14, RZ, RZ, 0x1 ;  /* 0x00000001ff0e7424 */ /* 0x001fe400078e00ff */
[----:B------:R-:W0:Y:S02]  /*1d20*/  MUFU.RCP64H R15, R7 ;  /* 0x00000007000f7308 */ /* 0x000e240000001800 */
[----:B--2---:R-:W2:-:S06]  /*1d30*/  DFMA R16, R4, R16, c[0x2][0x18] ;  /* 0x008006000410762b */ /* 0x004e8c0000000010 */
[----:B--2---:R-:W2:-:S06]  /*1d40*/  DFMA R16, R4, R16, c[0x2][0x20] ;  /* 0x008008000410762b */ /* 0x004e8c0000000010 */
[----:B--2---:R-:W2:-:S04]  /*1d50*/  DFMA R16, R4, R16, c[0x2][0x28] ;  /* 0x00800a000410762b */ /* 0x004e880000000010 */
[----:B01----:R-:W0:-:S04]  /*1d60*/  DFMA R18, -R6, R14, 1 ;  /* 0x3ff000000612742b */ /* 0x003e08000000010e */
[----:B--2---:R-:W1:-:S04]  /*1d70*/  DFMA R16, R4, R16, c[0x2][0x30] ;  /* 0x00800c000410762b */ /* 0x004e480000000010 */
        /* <DEDUP_REMOVED lines=27> */
.L_x_8410:
[----:B012---:R-:W-:Y:S05]  /*1f30*/  BSYNC B1 ;  /* 0x0000000000017941 */ /* 0x007fea0003800000 */
.L_x_8409:
        /* <DEDUP_REMOVED lines=19> */
[----:B------:R-:W-:Y:S05]  /*2070*/  CALL.REL.NOINC `($__internal_99_$__cuda_sm20_div_rn_f64_full) ;  /* 0x0000137000007944 */ /* 0x000fea0003c00000 */
[----:B------:R-:W-:Y:S02]  /*2080*/  IMAD.MOV.U32 R2, RZ, RZ, R22 ;  /* 0x000000ffff027224 */ /* 0x000fe400078e0016 */
[----:B------:R-:W-:Y:S02]  /*2090*/  IMAD.MOV.U32 R3, RZ, RZ, R23 ;  /* 0x000000ffff037224 */ /* 0x000fe400078e0017 */
.L_x_8412:
[----:B------:R-:W-:Y:S05]  /*20a0*/  BSYNC B1 ;  /* 0x0000000000017941 */ /* 0x000fea0003800000 */
.L_x_8411:
[----:B------:R0:W-:Y:S02]  /*20b0*/  STG.E.64 [R28.64], R2 ;  /* 0x000000021c007986 */ /* 0x0001e4000c101b06 */
.L_x_8408:
[----:B------:R-:W-:Y:S05]  /*20c0*/  BSYNC B0 ;  /* 0x0000000000007941 */ /* 0x000fea0003800000 */
.L_x_8407:
        /* <DEDUP_REMOVED lines=13> */
[----:B0-----:R-:W-:Y:S02]  /*21a0*/  MOV R14, 0x1 ;  /* 0x00000001000e7802 */ /* 0x001fe40000000f00 */
        /* <DEDUP_REMOVED lines=33> */
.L_x_8416:
[----:B012---:R-:W-:Y:S05]  /*23c0*/  BSYNC B1 ;  /* 0x0000000000017941 */ /* 0x007fea0003800000 */
.L_x_8415:
        /* <DEDUP_REMOVED lines=17> */
[----:B------:R-:W-:Y:S01]  /*24e0*/  MOV R16, R6 ;  /* 0x0000000600107202 */ /* 0x000fe20000000f00 */
[----:B------:R-:W-:Y:S01]  /*24f0*/  IMAD.MOV.U32 R17, RZ, RZ, R7 ;  /* 0x000000ffff117224 */ /* 0x000fe200078e0007 */
[----:B------:R-:W-:Y:S02]  /*2500*/  MOV R2, 0x2520 ;  /* 0x0000252000027802 */ /* 0x000fe40000000f00 */
[----:B------:R-:W-:Y:S05]  /*2510*/  CALL.REL.NOINC `($__internal_99_$__cuda_sm20_div_rn_f64_full) ;  /* 0x00000ed000007944 */ /* 0x000fea0003c00000 */
[----:B------:R-:W-:Y:S02]  /*2520*/  IMAD.MOV.U32 R2, RZ, RZ, R22 ;  /* 0x000000ffff027224 */ /* 0x000fe400078e0016 */
[----:B------:R-:W-:Y:S02]  /*2530*/  IMAD.MOV.U32 R3, RZ, RZ, R23 ;  /* 0x000000ffff037224 */ /* 0x000fe400078e0017 */
.L_x_8418:
[----:B------:R-:W-:Y:S05]  /*2540*/  BSYNC B1 ;  /* 0x0000000000017941 */ /* 0x000fea0003800000 */
.L_x_8417:
[----:B------:R0:W-:Y:S02]  /*2550*/  STG.E.64 [R12.64], R2 ;  /* 0x000000020c007986 */ /* 0x0001e4000c101b06 */
.L_x_8414:
[----:B------:R-:W-:Y:S05]  /*2560*/  BSYNC B0 ;  /* 0x0000000000007941 */ /* 0x000fea0003800000 */
.L_x_8413:
[----:B------:R-:W-:Y:S05]  /*2570*/  @P3 EXIT ;  /* 0x000000000000394d */ /* 0x000fea0003800000 */
        /* <DEDUP_REMOVED lines=16> */
[----:B0-----:R-:W0:-:S04]  /*2680*/  DFMA R14, -R6, R10, 1 ;  /* 0x3ff00000060e742b */ /* 0x001e08000000010a */
[----:B--2---:R-:W2:-:S04]  /*2690*/  DFMA R12, R4, R12, c[0x2][0x30] ;  /* 0x00800c00040c762b */ /* 0x004e88000000000c */
[----:B0-----:R-:W0:-:S04]  /*26a0*/  DFMA R14, R14, R14, R14 ;  /* 0x0000000e0e0e722b */ /* 0x001e08000000000e */
[----:B--2---:R-:W2:-:S04]  /*26b0*/  DFMA R12, R4, R12, c[0x2][0x38] ;  /* 0x00800e00040c762b */ /* 0x004e88000000000c */
[----:B0-----:R0:W-:Y:S02]  /*26c0*/  DFMA R10, R10, R14, R10 ;  /* 0x0000000e0a0a722b */ /* 0x0011e4000000000a */
[----:B0-----:R-:W0:Y:S02]  /*26d0*/  S2R R14, SR_TID.X ;  /* 0x00000000000e7919 */ /* 0x001e240000002100 */
[----:B--2---:R-:W2:-:S06]  /*26e0*/  DFMA R12, R4, R12, c[0x2][0x40] ;  /* 0x00801000040c762b */ /* 0x004e8c000000000c */
[----:B--2---:R-:W2:-:S06]  /*26f0*/  DFMA R12, R4, R12, c[0x2][0x48] ;  /* 0x00801200040c762b */ /* 0x004e8c000000000c */
[----:B--2---:R-:W2:-:S06]  /*2700*/  DFMA R12, R4, R12, c[0x2][0x50] ;  /* 0x00801400040c762b */ /* 0x004e8c000000000c */
[----:B--2---:R-:W2:-:S06]  /*2710*/  DFMA R12, R4, R12, c[0x2][0x58] ;  /* 0x00801600040c762b */ /* 0x004e8c000000000c */
[----:B--2---:R-:W2:-:S06]  /*2720*/  DFMA R12, R4, R12, 1 ;  /* 0x3ff00000040c742b */ /* 0x004e8c000000000c */
[----:B--2---:R-:W-:-:S04]  /*2730*/  DFMA R12, R4, R12, 1 ;  /* 0x3ff00000040c742b */ /* 0x004fc8000000000c */
[----:B------:R-:W2:-:S06]  /*2740*/  DFMA R4, -R6, R10, 1 ;  /* 0x3ff000000604742b */ /* 0x000e8c000000010a */
[----:B--2---:R2:W3:Y:S02]  /*2750*/  DFMA R10, R10, R4, R10 ;  /* 0x000000040a0a722b */ /* 0x0044e4000000000a */
[----:B--2---:R-:W-:Y:S01]  /*2760*/  IMAD R5, R2, 0x100000, R13 ;  /* 0x0010000002057824 */ /* 0x004fe200078e020d */
[----:B------:R-:W-:Y:S01]  /*2770*/  MOV R4, R12 ;  /* 0x0000000c00047202 */ /* 0x000fe20000000f00 */
        /* <DEDUP_REMOVED lines=13> */
.L_x_8420:
[----:B0--3--:R-:W-:Y:S05]  /*2850*/  BSYNC B0 ;  /* 0x0000000000007941 */ /* 0x009fea0003800000 */
.L_x_8419:
[----:B--2---:R-:W-:Y:S01]  /*2860*/  IMAD.MOV.U32 R8, RZ, RZ, R4 ;  /* 0x000000ffff087224 */ /* 0x004fe200078e0004 */
        /* <DEDUP_REMOVED lines=9> */
[----:B0-----:R0:W2:-:S04]  /*2900*/  DFMA R2, R10, R8, R2 ;  /* 0x000000080a02722b */ /* 0x0010880000000002 */
[----:B------:R-:W-:-:S05]  /*2910*/  IMAD.WIDE.U32 R12, R0, c[0x0][0x170], R12 ;  /* 0x00005c00000c7a25 */ /* 0x000fca00078e000c */
[----:B0-----:R-:W-:Y:S01]  /*2920*/  LEA R8, P1, R12, c[0x0][0x160], 0x3 ;  /* 0x000058000c087a11 */ /* 0x001fe200078218ff */
[----:B--2---:R-:W-:-:S05]  /*2930*/  FFMA R9, RZ, R7, R3 ;  /* 0x00000007ff097223 */ /* 0x004fca0000000003 */
[----:B------:R-:W-:Y:S01]  /*2940*/  FSETP.GT.AND P0, PT, |R9|, 1.469367938527859385e-39, PT ;  /* 0x001000000900780b */ /* 0x000fe20003f04200 */
[----:B------:R-:W-:-:S05]  /*2950*/  IMAD R9, R0, c[0x0][0x174], R13 ;  /* 0x00005d0000097a24 */ /* 0x000fca00078e020d */
[----:B------:R-:W-:-:S07]  /*2960*/  LEA.HI.X R9, R12, c[0x0][0x164], R9, 0x3, P1 ;  /* 0x000059000c097a11 */ /* 0x000fce00008f1c09 */
[----:B------:R-:W-:Y:S05]  /*2970*/  @P0 BRA P2, `(.L_x_8422) ;  /* 0x0000006000000947 */ /* 0x000fea0001000000 */
[----:B------:R-:W-:Y:S01]  /*2980*/  IMAD.MOV.U32 R16, RZ, RZ, R6 ;  /* 0x000000ffff107224 */ /* 0x000fe200078e0006 */
[----:B------:R-:W-:Y:S01]  /*2990*/  MOV R2, 0x29c0 ;  /* 0x000029c000027802 */ /* 0x000fe20000000f00 */
[----:B------:R-:W-:Y:S02]  /*29a0*/  IMAD.MOV.U32 R17, RZ, RZ, R7 ;  /* 0x000000ffff117224 */ /* 0x000fe400078e0007 */
[----:B-1----:R-:W-:Y:S05]  /*29b0*/  CALL.REL.NOINC `($__internal_99_$__cuda_sm20_div_rn_f64_full) ;  /* 0x00000a3000007944 */ /* 0x002fea0003c00000 */
[----:B------:R-:W-:Y:S01]  /*29c0*/  MOV R2, R22 ;  /* 0x0000001600027202 */ /* 0x000fe20000000f00 */
[----:B------:R-:W-:Y:S02]  /*29d0*/  IMAD.MOV.U32 R3, RZ, RZ, R23 ;  /* 0x000000ffff037224 */ /* 0x000fe400078e0017 */
.L_x_8422:
[----:B------:R-:W-:Y:S05]  /*29e0*/  BSYNC B0 ;  /* 0x0000000000007941 */ /* 0x000fea0003800000 */
.L_x_8421:
[----:B------:R-:W-:Y:S01]  /*29f0*/  STG.E.64 [R8.64], R2 ;  /* 0x0000000208007986 */ /* 0x000fe2000c101b06 */
[----:B------:R-:W-:Y:S05]  /*2a00*/  EXIT ;  /* 0x000000000000794d */ /* 0x000fea0003800000 */
.L_x_8379:
[----:B01----:R-:W-:Y:S01]  /*2a10*/  IMAD.MOV.U32 R17, RZ, RZ, R9 ;  /* 0x000000ffff117224 */ /* 0x003fe200078e0009 */
[----:B------:R-:W-:Y:S01]  /*2a20*/  MOV R14, 0x2a70 ;  /* 0x00002a70000e7802 */ /* 0x000fe20000000f00 */
[----:B------:R-:W-:Y:S02]  /*2a30*/  IMAD.MOV.U32 R16, RZ, RZ, 0x10 ;  /* 0x00000010ff107424 */ /* 0x000fe400078e00ff */
[----:B------:R-:W-:Y:S02]  /*2a40*/  IMAD.MOV.U32 R7, RZ, RZ, 0x1f ;  /* 0x0000001fff077424 */ /* 0x000fe400078e00ff */
[----:B------:R-:W-:-:S02]  /*2a50*/  IMAD.MOV.U32 R6, RZ, RZ, -0x1 ;  /* 0xffffffffff067424 */ /* 0x000fc400078e00ff */
[----:B------:R-:W-:Y:S05]  /*2a60*/  CALL.REL.NOINC `($__internal_100_$__cuda_sm70_shflsync_down_p) ;  /* 0x00000f5000007944 */ /* 0x000fea0003c00000 */
[----:B-1----:R-:W-:Y:S01]  /*2a70*/  IMAD.MOV.U32 R5, RZ, RZ, R6 ;  /* 0x000000ffff057224 */ /* 0x002fe200078e0006 */
[----:B0-----:R-:W-:Y:S05]  /*2a80*/  BRA `(.L_x_8423) ;  /* 0xffffdd2000007947 */ /* 0x001fea000383ffff */
.L_x_8380:
[----:B------:R-:W-:Y:S01]  /*2a90*/  IMAD.MOV.U32 R17, RZ, RZ, R8 ;  /* 0x000000ffff117224 */ /* 0x000fe200078e0008 */
[----:B------:R-:W-:Y:S01]  /*2aa0*/  MOV R6, 0xffffffff ;  /* 0xffffffff00067802 */ /* 0x000fe20000000f00 */
[----:B------:R-:W-:Y:S01]  /*2ab0*/  IMAD.MOV.U32 R16, RZ, RZ, 0x10 ;  /* 0x00000010ff107424 */ /* 0x000fe200078e00ff */
[----:B------:R-:W-:Y:S01]  /*2ac0*/  MOV R14, 0x2af0 ;  /* 0x00002af0000e7802 */ /* 0x000fe20000000f00 */
[----:B------:R-:W-:-:S02]  /*2ad0*/  IMAD.MOV.U32 R7, RZ, RZ, 0x1f ;  /* 0x0000001fff077424 */ /* 0x000fc400078e00ff */
[----:B01----:R-:W-:Y:S05]  /*2ae0*/  CALL.REL.NOINC `($__internal_100_$__cuda_sm70_shflsync_down_p) ;  /* 0x00000ed000007944 */ /* 0x003fea0003c00000 */
[----:B0-----:R-:W-:Y:S01]  /*2af0*/  IMAD.MOV.U32 R7, RZ, RZ, R5 ;  /* 0x000000ffff077224 */ /* 0x001fe200078e0005 */
[----:B------:R-:W-:Y:S01]  /*2b00*/  MOV R14, 0x2b90 ;  /* 0x00002b90000e7802 */ /* 0x000fe20000000f00 */
[----:B------:R-:W-:-:S04]  /*2b10*/  IMAD.MOV.U32 R16, RZ, RZ, 0x8 ;  /* 0x00000008ff107424 */ /* 0x000fc800078e00ff */
[----:B-1----:R0:W1:Y:S02]  /*2b20*/  DSETP.GEU.AND P6, PT, R8, R6, PT ;  /* 0x000000060800722a */ /* 0x0020640003fce000 */
[----:B0-----:R-:W-:-:S04]  /*2b30*/  IMAD.MOV.U32 R7, RZ, RZ, 0x1f ;  /* 0x0000001fff077424 */ /* 0x001fc800078e00ff */
[----:B-1----:R-:W-:Y:S02]  /*2b40*/  FSEL R19, R5, R9, !P6 ;  /* 0x0000000905137208 */ /* 0x002fe40007000000 */
[----:B------:R-:W-:Y:S01]  /*2b50*/  FSEL R18, R6, R8, !P6 ;  /* 0x0000000806127208 */ /* 0x000fe20007000000 */
[----:B------:R-:W-:Y:S02]  /*2b60*/  IMAD.MOV.U32 R6, RZ, RZ, -0x1 ;  /* 0xffffffffff067424 */ /* 0x000fe400078e00ff */
[----:B------:R-:W-:Y:S02]  /*2b70*/  IMAD.MOV.U32 R17, RZ, RZ, R19 ;  /* 0x000000ffff117224 */ /* 0x000fe400078e0013 */
[----:B------:R-:W-:Y:S05]  /*2b80*/  CALL.REL.NOINC `($__internal_100_$__cuda_sm70_shflsync_down_p) ;  /* 0x00000e3000007944 */ /* 0x000fea0003c00000 */
[----:B-1----:R-:W-:Y:S01]  /*2b90*/  IMAD.MOV.U32 R9, RZ, RZ, R6 ;  /* 0x000000ffff097224 */ /* 0x002fe200078e0006 */
[----:B------:R-:W-:Y:S01]  /*2ba0*/  MOV R6, 0xffffffff ;  /* 0xffffffff00067802 */ /* 0x000fe20000000f00 */
[----:B0-----:R-:W-:Y:S01]  /*2bb0*/  IMAD.MOV.U32 R17, RZ, RZ, R18 ;  /* 0x000000ffff117224 */ /* 0x001fe200078e0012 */
[----:B------:R-:W-:Y:S01]  /*2bc0*/  MOV R14, 0x2c00 ;  /* 0x00002c00000e7802 */ /* 0x000fe20000000f00 */
[----:B------:R-:W-:Y:S02]  /*2bd0*/  IMAD.MOV.U32 R16, RZ, RZ, 0x8 ;  /* 0x00000008ff107424 */ /* 0x000fe400078e00ff */
[----:B------:R-:W-:-:S02]  /*2be0*/  IMAD.MOV.U32 R7, RZ, RZ, 0x1f ;  /* 0x0000001fff077424 */ /* 0x000fc400078e00ff */
[----:B------:R-:W-:Y:S05]  /*2bf0*/  CALL.REL.NOINC `($__internal_100_$__cuda_sm70_shflsync_down_p) ;  /* 0x00000dc000007944 */ /* 0x000fea0003c00000 */
        /* <DEDUP_REMOVED lines=51> */
[----:B01----:R-:W-:Y:S05]  /*2f30*/  BRA `(.L_x_8424) ;  /* 0xffffd9e000007947 */ /* 0x003fea000383ffff */
.L_x_8399:
[----:B-1----:R-:W-:Y:S01]  /*2f40*/  IMAD.MOV.U32 R17, RZ, RZ, R19 ;  /* 0x000000ffff117224 */ /* 0x002fe200078e0013 */
[----:B------:R-:W-:Y:S01]  /*2f50*/  MOV R14, 0x2fa0 ;  /* 0x00002fa0000e7802 */ /* 0x000fe20000000f00 */
[----:B------:R-:W-:-:S02]  /*2f60*/  IMAD.MOV.U32 R16, RZ, RZ, 0x10 ;  /* 0x00000010ff107424 */ /* 0x000fc400078e00ff */
[----:B0-----:R-:W-:Y:S02]  /*2f70*/  IMAD.MOV.U32 R7, RZ, RZ, 0x1f ;  /* 0x0000001fff077424 */ /* 0x001fe400078e00ff */
[----:B------:R-:W-:Y:S02]  /*2f80*/  IMAD.MOV.U32 R6, RZ, RZ, -0x1 ;  /* 0xffffffffff067424 */ /* 0x000fe400078e00ff */
[----:B------:R-:W-:Y:S05]  /*2f90*/  CALL.REL.NOINC `($__internal_100_$__cuda_sm70_shflsync_down_p) ;  /* 0x00000a2000007944 */ /* 0x000fea0003c00000 */
[----:B-1----:R-:W-:Y:S01]  /*2fa0*/  IMAD.MOV.U32 R21, RZ, RZ, R6 ;  /* 0x000000ffff157224 */ /* 0x002fe200078e0006 */
[----:B0-----:R-:W-:Y:S05]  /*2fb0*/  BRA `(.L_x_8425) ;  /* 0xffffe67000007947 */ /* 0x001fea000383ffff */
.L_x_8400:
[----:B------:R-:W-:Y:S01]  /*2fc0*/  IMAD.MOV.U32 R17, RZ, RZ, R18 ;  /* 0x000000ffff117224 */ /* 0x000fe200078e0012 */
[----:B------:R-:W-:Y:S01]  /*2fd0*/  MOV R14, 0x3020 ;  /* 0x00003020000e7802 */ /* 0x000fe20000000f00 */
[----:B------:R-:W-:Y:S02]  /*2fe0*/  IMAD.MOV.U32 R16, RZ, RZ, 0x10 ;  /* 0x00000010ff107424 */ /* 0x000fe400078e00ff */
[----:B0-----:R-:W-:Y:S02]  /*2ff0*/  IMAD.MOV.U32 R7, RZ, RZ, 0x1f ;  /* 0x0000001fff077424 */ /* 0x001fe400078e00ff */
[----:B------:R-:W-:Y:S02]  /*3000*/  IMAD.MOV.U32 R6, RZ, RZ, -0x1 ;  /* 0xffffffffff067424 */ /* 0x000fe400078e00ff */
[----:B-12---:R-:W-:Y:S05]  /*3010*/  CALL.REL.NOINC `($__internal_100_$__cuda_sm70_shflsync_down_p) ;  /* 0x000009a000007944 */ /* 0x006fea0003c00000 */
[----:B0-----:R-:W-:Y:S01]  /*3020*/  MOV R7, R21 ;  /* 0x0000001500077202 */ /* 0x001fe20000000f00 */
[----:B------:R-:W-:Y:S01]  /*3030*/  IMAD.MOV.U32 R16, RZ, RZ, 0x8 ;  /* 0x00000008ff107424 */ /* 0x000fe200078e00ff */
[----:B------:R-:W-:-:S04]  /*3040*/  MOV R14, 0x30a0 ;  /* 0x000030a0000e7802 */ /* 0x000fc80000000f00 */
[----:B-1----:R0:W1:Y:S02]  /*3050*/  DADD R20, R18, R6 ;  /* 0x0000000012147229 */ /* 0x0020640000000006 */
[----:B0-----:R-:W-:Y:S02]  /*3060*/  IMAD.MOV.U32 R7, RZ, RZ, 0x1f ;  /* 0x0000001fff077424 */ /* 0x001fe400078e00ff */
[----:B------:R-:W-:-:S06]  /*3070*/  IMAD.MOV.U32 R6, RZ, RZ, -0x1 ;  /* 0xffffffffff067424 */ /* 0x000fcc00078e00ff */
[----:B-1----:R-:W-:Y:S02]  /*3080*/  IMAD.MOV.U32 R17, RZ, RZ, R21 ;  /* 0x000000ffff117224 */ /* 0x002fe400078e0015 */
[----:B------:R-:W-:Y:S05]  /*3090*/  CALL.REL.NOINC `($__internal_100_$__cuda_sm70_shflsync_down_p) ;  /* 0x0000092000007944 */ /* 0x000fea0003c00000 */
[----:B-1----:R-:W-:Y:S01]  /*30a0*/  IMAD.MOV.U32 R19, RZ, RZ, R6 ;  /* 0x000000ffff137224 */ /* 0x002fe200078e0006 */
[----:B------:R-:W-:Y:S01]  /*30b0*/  MOV R14, 0x3110 ;  /* 0x00003110000e7802 */ /* 0x000fe20000000f00 */
[----:B0-----:R-:W-:Y:S02]  /*30c0*/  IMAD.MOV.U32 R17, RZ, RZ, R20 ;  /* 0x000000ffff117224 */ /* 0x001fe400078e0014 */
[----:B------:R-:W-:Y:S02]  /*30d0*/  IMAD.MOV.U32 R16, RZ, RZ, 0x8 ;  /* 0x00000008ff107424 */ /* 0x000fe400078e00ff */
[----:B------:R-:W-:Y:S02]  /*30e0*/  IMAD.MOV.U32 R7, RZ, RZ, 0x1f ;  /* 0x0000001fff077424 */ /* 0x000fe400078e00ff */
[----:B------:R-:W-:Y:S02]  /*30f0*/  IMAD.MOV.U32 R6, RZ, RZ, -0x1 ;  /* 0xffffffffff067424 */ /* 0x000fe400078e00ff */
[----:B------:R-:W-:Y:S05]  /*3100*/  CALL.REL.NOINC `($__internal_100_$__cuda_sm70_shflsync_down_p) ;  /* 0x000008b000007944 */ /* 0x000fea0003c00000 */
[----:B-1----:R-:W-:Y:S01]  /*3110*/  MOV R18, R6 ;  /* 0x0000000600127202 */ /* 0x002fe20000000f00 */
[----:B0-----:R-:W-:Y:S01]  /*3120*/  IMAD.MOV.U32 R16, RZ, RZ, 0x4 ;  /* 0x00000004ff107424 */ /* 0x001fe200078e00ff */
[----:B------:R-:W-:Y:S01]  /*3130*/  MOV R14, 0x3190 ;  /* 0x00003190000e7802 */ /* 0x000fe20000000f00 */
[----:B------:R-:W-:-:S02]  /*3140*/  IMAD.MOV.U32 R7, RZ, RZ, 0x1f ;  /* 0x0000001fff077424 */ /* 0x000fc400078e00ff */
[----:B------:R-:W-:Y:S01]  /*3150*/  IMAD.MOV.U32 R6, RZ, RZ, -0x1 ;  /* 0xffffffffff067424 */ /* 0x000fe200078e00ff */
[----:B------:R-:W0:-:S10]  /*3160*/  DADD R20, R20, R18 ;  /* 0x0000000014147229 */ /* 0x000e140000000012 */
[----:B0-----:R-:W-:Y:S02]  /*3170*/  IMAD.MOV.U32 R17, RZ, RZ, R21 ;  /* 0x000000ffff117224 */ /* 0x001fe400078e0015 */
[----:B------:R-:W-:Y:S05]  /*3180*/  CALL.REL.NOINC `($__internal_100_$__cuda_sm70_shflsync_down_p) ;  /* 0x0000083000007944 */ /* 0x000fea0003c00000 */
[----:B-1----:R-:W-:Y:S01]  /*3190*/  IMAD.MOV.U32 R19, RZ, RZ, R6 ;  /* 0x000000ffff137224 */ /* 0x002fe200078e0006 */
[----:B------:R-:W-:Y:S01]  /*31a0*/  MOV R6, 0xffffffff ;  /* 0xffffffff00067802 */ /* 0x000fe20000000f00 */
[----:B0-----:R-:W-:Y:S01]  /*31b0*/  IMAD.MOV.U32 R17, RZ, RZ, R20 ;  /* 0x000000ffff117224 */ /* 0x001fe200078e0014 */
[----:B------:R-:W-:Y:S01]  /*31c0*/  MOV R14, 0x3200 ;  /* 0x00003200000e7802 */ /* 0x000fe20000000f00 */
[----:B------:R-:W-:Y:S02]  /*31d0*/  IMAD.MOV.U32 R16, RZ, RZ, 0x4 ;  /* 0x00000004ff107424 */ /* 0x000fe400078e00ff */
[----:B------:R-:W-:Y:S02]  /*31e0*/  IMAD.MOV.U32 R7, RZ, RZ, 0x1f ;  /* 0x0000001fff077424 */ /* 0x000fe400078e00ff */
[----:B------:R-:W-:Y:S05]  /*31f0*/  CALL.REL.NOINC `($__internal_100_$__cuda_sm70_shflsync_down_p) ;  /* 0x000007c000007944 */ /* 0x000fea0003c00000 */
[----:B-1----:R-:W-:Y:S01]  /*3200*/  IMAD.MOV.U32 R18, RZ, RZ, R6 ;  /* 0x000000ffff127224 */ /* 0x002fe200078e0006 */
[----:B------:R-:W-:Y:S01]  /*3210*/  MOV R14, 0x3280 ;  /* 0x00003280000e7802 */ /* 0x000fe20000000f00 */
[----:B0-----:R-:W-:Y:S02]  /*3220*/  IMAD.MOV.U32 R16, RZ, RZ, 0x2 ;  /* 0x00000002ff107424 */ /* 0x001fe400078e00ff */
[----:B------:R-:W-:-:S02]  /*3230*/  IMAD.MOV.U32 R7, RZ, RZ, 0x1f ;  /* 0x0000001fff077424 */ /* 0x000fc400078e00ff */
[----:B------:R-:W0:Y:S01]  /*3240*/  DADD R20, R20, R18 ;  /* 0x0000000014147229 */ /* 0x000e220000000012 */
[----:B------:R-:W-:-:S09]  /*3250*/  IMAD.MOV.U32 R6, RZ, RZ, -0x1 ;  /* 0xffffffffff067424 */ /* 0x000fd200078e00ff */
[----:B0-----:R-:W-:Y:S02]  /*3260*/  IMAD.MOV.U32 R17, RZ, RZ, R21 ;  /* 0x000000ffff117224 */ /* 0x001fe400078e0015 */
[----:B------:R-:W-:Y:S05]  /*3270*/  CALL.REL.NOINC `($__internal_100_$__cuda_sm70_shflsync_down_p) ;  /* 0x0000074000007944 */ /* 0x000fea0003c00000 */
[----:B-1----:R-:W-:Y:S01]  /*3280*/  IMAD.MOV.U32 R19, RZ, RZ, R6 ;  /* 0x000000ffff137224 */ /* 0x002fe200078e0006 */
[----:B0-----:R-:W-:Y:S01]  /*3290*/  MOV R7, 0x1f ;  /* 0x0000001f00077802 */ /* 0x001fe20000000f00 */
[----:B------:R-:W-:Y:S01]  /*32a0*/  IMAD.MOV.U32 R17, RZ, RZ, R20 ;  /* 0x000000ffff117224 */ /* 0x000fe200078e0014 */
[----:B------:R-:W-:Y:S01]  /*32b0*/  MOV R14, 0x32f0 ;  /* 0x000032f0000e7802 */ /* 0x000fe20000000f00 */
[----:B------:R-:W-:Y:S02]  /*32c0*/  IMAD.MOV.U32 R16, RZ, RZ, 0x2 ;  /* 0x00000002ff107424 */ /* 0x000fe400078e00ff */
[----:B------:R-:W-:Y:S02]  /*32d0*/  IMAD.MOV.U32 R6, RZ, RZ, -0x1 ;  /* 0xffffffffff067424 */ /* 0x000fe400078e00ff */
        /* <DEDUP_REMOVED lines=16> */
[----:B01----:R-:W-:Y:S05]  /*33e0*/  BRA `(.L_x_8426) ;  /* 0xffffe33000007947 */ /* 0x003fea000383ffff */
        .weak           $__internal_99_$__cuda_sm20_div_rn_f64_full
        .type           $__internal_99_$__cuda_sm20_div_rn_f64_full,@function
        .size           $__internal_99_$__cuda_sm20_div_rn_f64_full,($__internal_100_$__cuda_sm70_shflsync_down_p - $__internal_99_$__cuda_sm20_div_rn_f64_full)
$__internal_99_$__cuda_sm20_div_rn_f64_full:
        /* <DEDUP_REMOVED lines=11> */
[----:B------:R-:W-:Y:S02]  /*34a0*/  BSSY B2, `(.L_x_8427) ;  /* 0x000004f000027945 */ /* 0x000fe40003800000 */
[----:B------:R-:W0:Y:S01]  /*34b0*/  @!P0 DMUL R14, R16, 8.98846567431157953865e+307 ;  /* 0x7fe00000100e8828 */ /* 0x000e220000000000 */
[----:B------:R-:W-:-:S05]  /*34c0*/  ISETP.GE.U32.AND P4, PT, R3, R32, PT ;  /* 0x000000200300720c */ /* 0x000fca0003f86070 */
[----:B------:R-:W-:Y:S01]  /*34d0*/  @!P5 LOP3.LUT R4, R17, 0x7ff00000, RZ, 0xc0, !PT ;  /* 0x7ff000001104d812 */ /* 0x000fe200078ec0ff */
[----:B0-----:R-:W0:Y:S01]  /*34e0*/  MUFU.RCP64H R27, R15 ;  /* 0x0000000f001b7308 */ /* 0x001e220000001800 */
[----:B------:R-:W-:Y:S02]  /*34f0*/  @!P5 MOV R24, RZ ;  /* 0x000000ff0018d202 */ /* 0x000fe40000000f00 */
[----:B------:R-:W-:Y:S01]  /*3500*/  @!P5 ISETP.GE.U32.AND P6, PT, R3, R4, PT ;  /* 0x000000040300d20c */ /* 0x000fe20003fc6070 */
[----:B------:R-:W-:Y:S01]  /*3510*/  IMAD.MOV.U32 R4, RZ, RZ, 0x1ca00000 ;  /* 0x1ca00000ff047424 */ /* 0x000fe200078e00ff */
[----:B------:R-:W-:-:S04]  /*3520*/  @!P0 LOP3.LUT R32, R15, 0x7ff00000, RZ, 0xc0, !PT ;  /* 0x7ff000000f208812 */ /* 0x000fc800078ec0ff */
[C---:B------:R-:W-:Y:S02]  /*3530*/  @!P5 SEL R5, R4.reuse, 0x63400000, !P6 ;  /* 0x634000000405d807 */ /* 0x040fe40007000000 */
[----:B------:R-:W-:Y:S02]  /*3540*/  SEL R21, R4, 0x63400000, !P4 ;  /* 0x6340000004157807 */ /* 0x000fe40006000000 */
[--C-:B------:R-:W-:Y:S02]  /*3550*/  @!P5 LOP3.LUT R5, R5, 0x80000000, R19.reuse, 0xf8, !PT ;  /* 0x800000000505d812 */ /* 0x100fe400078ef813 */
[----:B------:R-:W-:Y:S01]  /*3560*/  LOP3.LUT R21, R21, 0x800fffff, R19, 0xf8, !PT ;  /* 0x800fffff15157812 */ /* 0x000fe200078ef813 */
[----:B0-----:R-:W0:Y:S01]  /*3570*/  DFMA R22, R26, -R14, 1 ;  /* 0x3ff000001a16742b */ /* 0x001e22000000080e */
[----:B------:R-:W-:Y:S01]  /*3580*/  @!P5 LOP3.LUT R25, R5, 0x100000, RZ, 0xfc, !PT ;  /* 0x001000000519d812 */ /* 0x000fe200078efcff */
[----:B------:R-:W-:Y:S01]  /*3590*/  IMAD.MOV.U32 R5, RZ, RZ, R3 ;  /* 0x000000ffff057224 */ /* 0x000fe200078e0003 */
[----:B------:R-:W-:-:S03]  /*35a0*/  IADD3 R33, R32, -0x1, RZ ;  /* 0xffffffff20217810 */ /* 0x000fc60007ffe0ff */
        /* <DEDUP_REMOVED lines=41> */
.L_x_8428:
[----:B------:R-:W2:-:S14]  /*3840*/  DSETP.NAN.AND P0, PT, R18, R18, PT ;  /* 0x000000121200722a */ /* 0x000e9c0003f08000 */
[----:B--2---:R-:W-:Y:S05]  /*3850*/  @P0 BRA `(.L_x_8430) ;  /* 0x0000011000000947 */ /* 0x004fea0003800000 */
[----:B------:R-:W2:-:S14]  /*3860*/  DSETP.NAN.AND P0, PT, R16, R16, PT ;  /* 0x000000101000722a */ /* 0x000e9c0003f08000 */
[----:B--2---:R-:W-:Y:S05]  /*3870*/  @P0 BRA `(.L_x_8431) ;  /* 0x000000c000000947 */ /* 0x004fea0003800000 */
[----:B------:R-:W-:Y:S01]  /*3880*/  ISETP.NE.AND P0, PT, R5, R32, PT ;  /* 0x000000200500720c */ /* 0x000fe20003f05270 */
[----:B0-----:R-:W-:Y:S01]  /*3890*/  IMAD.MOV.U32 R22, RZ, RZ, 0x0 ;  /* 0x00000000ff167424 */ /* 0x001fe200078e00ff */
        /* <DEDUP_REMOVED lines=10> */
.L_x_8431:
[----:B0-----:R-:W-:Y:S01]  /*3940*/  LOP3.LUT R23, R17, 0x80000, RZ, 0xfc, !PT ;  /* 0x0008000011177812 */ /* 0x001fe200078efcff */
[----:B------:R-:W-:Y:S01]  /*3950*/  IMAD.MOV.U32 R22, RZ, RZ, R16 ;  /* 0x000000ffff167224 */ /* 0x000fe200078e0010 */
[----:B------:R-:W-:Y:S05]  /*3960*/  BRA `(.L_x_8429) ;  /* 0x0000002000007947 */ /* 0x000fea0003800000 */
.L_x_8430:
[----:B0-----:R-:W-:Y:S01]  /*3970*/  LOP3.LUT R23, R19, 0x80000, RZ, 0xfc, !PT ;  /* 0x0008000013177812 */ /* 0x001fe200078efcff */
[----:B------:R-:W-:Y:S02]  /*3980*/  IMAD.MOV.U32 R22, RZ, RZ, R18 ;  /* 0x000000ffff167224 */ /* 0x000fe400078e0012 */
.L_x_8429:
[----:B------:R-:W-:Y:S05]  /*3990*/  BSYNC B2 ;  /* 0x0000000000027941 */ /* 0x000fea0003800000 */
.L_x_8427:
[----:B------:R-:W-:-:S04]  /*39a0*/  IMAD.MOV.U32 R3, RZ, RZ, 0x0 ;  /* 0x00000000ff037424 */ /* 0x000fc800078e00ff */
[----:B------:R-:W-:Y:S05]  /*39b0*/  RET.REL.NODEC R2 `(_ZN2at6native43_GLOBAL__N__9ae7fba5_10_SoftMax_cu_9f978f6322cunn_SoftMaxForwardRegIdddNS1_22SoftMaxForwardEpilogueElLi4EEEvPT1_PKT_T3_) ;  /* 0xffffc64002007950 */ /* 0x000fea0003c3ffff */
        .weak           $__internal_100_$__cuda_sm70_shflsync_down_p
        .type           $__internal_100_$__cuda_sm70_shflsync_down_p,@function
        .size           $__internal_100_$__cuda_sm70_shflsync_down_p,(.L_x_11335 - $__internal_100_$__cuda_sm70_shflsync_down_p)
$__internal_100_$__cuda_sm70_shflsync_down_p:
[----:B------:R-:W-:Y:S01]  /*39c0*/  IMAD.MOV.U32 R15, RZ, RZ, 0x0 ;  /* 0x00000000ff0f7424 */ /* 0x000fe200078e00ff */
[----:B------:R-:W-:Y:S04]  /*39d0*/  WARPSYNC R6 ;  /* 0x0000000600007348 */ /* 0x000fe80003800000 */
[----:B------:R0:W1:Y:S01]  /*39e0*/  SHFL.DOWN PT, R6, R17, R16, R7 ;  /* 0x0800001011067389 */ /* 0x00006200000e0007 */
[----:B------:R-:W-:Y:S05]  /*39f0*/  RET.REL.NODEC R14 `(_ZN2at6native43_GLOBAL__N__9ae7fba5_10_SoftMax_cu_9f978f6322cunn_SoftMaxForwardRegIdddNS1_22SoftMaxForwardEpilogueElLi4EEEvPT1_PKT_T3_) ;  /* 0xffffc6000e007950 */ /* 0x000fea0003c3ffff */
.L_x_8432:
        /* <DEDUP_REMOVED lines=16> */
.L_x_11335:


//--------------------- .text._ZN2at6native43_GLOBAL__N__9ae7fba5_10_SoftMax_cu_9f978f6322cunn_SoftMaxForwardRegIdddNS1_22SoftMaxForwardEpilogueElLi3EEEvPT1_PKT_T3_ --------------------------
	.section	.text._ZN2at6native43_GLOBAL__N__9ae7fba5_10_SoftMax_cu_9f978f6322cunn_SoftMaxForwardRegIdddNS1_22SoftMaxForwardEpilogueElLi3EEEvPT1_PKT_T3_,"ax",@progbits
	.sectioninfo	@"SHI_REGISTERS=34"
	.align	128
.text._ZN2at6native43_GLOBAL__N__9ae7fba5_10_SoftMax_cu_9f978f6322cunn_SoftMaxForwardRegIdddNS1_22SoftMaxForwardEpilogueElLi3EEEvPT1_PKT_T3_:
        .type           _ZN2at6native43_GLOBAL__N__9ae7fba5_10_SoftMax_cu_9f978f6322cunn_SoftMaxForwardRegIdddNS1_22SoftMaxForwardEpilogueElLi3EEEvPT1_PKT_T3_,@function
        .size           _ZN2at6native43_GLOBAL__N__9ae7fba5_10_SoftMax_cu_9f978f6322cunn_SoftMaxForwardRegIdddNS1_22SoftMaxForwardEpilogueElLi3EEEvPT1_PKT_T3_,(.L_x_11338 - _ZN2at6native43_GLOBAL__N__9ae7fba5_10_SoftMax_cu_9f978f6322cunn_SoftMaxForwardRegIdddNS1_22SoftMaxForwardEpilogueElLi3EEEvPT1_PKT_T3_)
        .other          _ZN2at6native43_GLOBAL__N__9ae7fba5_10_SoftMax_cu_9f978f6322cunn_SoftMaxForwardRegIdddNS1_22SoftMaxForwardEpilogueElLi3EEEvPT1_PKT_T3_,@"STO_CUDA_ENTRY STV_DEFAULT"
_ZN2at6native43_GLOBAL__N__9ae7fba5_10_SoftMax_cu_9f978f6322cunn_SoftMaxForwardRegIdddNS1_22SoftMaxForwardEpilogueElLi3EEEvPT1_PKT_T3_:
        /* <DEDUP_REMOVED lines=12> */
[----:B------:R-:W-:-:S03]  /*00c0*/  SHF.R.S32.HI R15, RZ, 0x1f, R14 ;  /* 0x0000001fff0f7819 */ /* 0x000fc6000001140e */
[----:B-1----:R-:W-:-:S04]  /*00d0*/  @!P2 IMAD.WIDE.U32 R6, R2, c[0x0][0x170], R8 ;  /* 0x00005c000206aa25 */ /* 0x002fc800078e0008 */
[----:B------:R-:W-:Y:S01]  /*00e0*/  @!P2 IMAD R3, R2, c[0x0][0x174], R7 ;  /* 0x00005d000203aa24 */ /* 0x000fe200078e0207 */
[----:B------:R-:W-:-:S04]  /*00f0*/  @!P2 LEA R10, P1, R6, c[0x0][0x168], 0x3 ;  /* 0x00005a00060aaa11 */ /* 0x000fc800078218ff */
[----:B------:R-:W-:Y:S01]  /*0100*/  @!P2 LEA.HI.X R11, R6, c[0x0][0x16c], R3, 0x3, P1 ;  /* 0x00005b00060baa11 */ /* 0x000fe200008f1c03 */
[----:B------:R-:W-:Y:S01]  /*0110*/  @!P0 IMAD.WIDE.U32 R6, R2, c[0x0][0x170], R12 ;  /* 0x00005c0002068a25 */ /* 0x000fe200078e000c */
[----:B------:R-:W-:-:S03]  /*0120*/  ISETP.GE.U32.AND P1, PT, R14, c[0x0][0x170], PT ;  /* 0x00005c000e007a0c */ /* 0x000fc60003f26070 */
[----:B------:R-:W2:Y:S01]  /*0130*/  @!P2 LDG.E.64 R4, [R10.64] ;  /* 0x000000060a04a981 */ /* 0x000ea2000c1e1b00 */
[----:B------:R-:W-:Y:S01]  /*0140*/  @!P0 IMAD R3, R2, c[0x0][0x174], R7 ;  /* 0x00005d0002038a24 */ /* 0x000fe200078e0207 */
[----:B------:R-:W-:Y:S02]  /*0150*/  ISETP.GE.AND.EX P1, PT, R15, c[0x0][0x174], PT, P1 ;  /* 0x00005d000f007a0c */ /* 0x000fe40003f26310 */
[----:B------:R-:W-:-:S04]  /*0160*/  @!P0 LEA R12, P3, R6, c[0x0][0x168], 0x3 ;  /* 0x00005a00060c8a11 */ /* 0x000fc800078618ff */
[----:B------:R-:W-:-:S05]  /*0170*/  @!P0 LEA.HI.X R13, R6, c[0x0][0x16c], R3, 0x3, P3 ;  /* 0x00005b00060d8a11 */ /* 0x000fca00018f1c03 */
[----:B------:R-:W3:Y:S02]  /*0180*/  @!P0 LDG.E.64 R24, [R12.64] ;  /* 0x000000060c188981 */ /* 0x000ee4000c1e1b00 */
[----:B------:R-:W-:-:S04]  /*0190*/  @!P1 IMAD.WIDE.U32 R6, R2, c[0x0][0x170], R14 ;  /* 0x00005c0002069a25 */ /* 0x000fc800078e000e */
[----:B------:R-:W-:Y:S01]  /*01a0*/  @!P1 IMAD R3, R2, c[0x0][0x174], R7 ;  /* 0x00005d0002039a24 */ /* 0x000fe200078e0207 */
[----:B------:R-:W-:-:S04]  /*01b0*/  @!P1 LEA R14, P3, R6, c[0x0][0x168], 0x3 ;  /* 0x00005a00060e9a11 */ /* 0x000fc800078618ff */
[----:B------:R-:W-:-:S05]  /*01c0*/  @!P1 LEA.HI.X R15, R6, c[0x0][0x16c], R3, 0x3, P3 ;  /* 0x00005b00060f9a11 */ /* 0x000fca00018f1c03 */
[----:B------:R-:W4:Y:S01]  /*01d0*/  @!P1 LDG.E.64 R22, [R14.64] ;  /* 0x000000060e169981 */ /* 0x000f22000c1e1b00 */
        /* <DEDUP_REMOVED lines=8> */
[----:B--2---:R-:W0:Y:S01]  /*0260*/  @!P2 DSETP.MAX.AND P3, P4, R4, c[0x2][0x0], PT ;  /* 0x008000000400a62a */ /* 0x004e220003c6f000 */
[----:B------:R-:W-:-:S05]  /*0270*/  @!P2 IMAD.MOV.U32 R0, RZ, RZ, R5 ;  /* 0x000000ffff00a224 */ /* 0x000fca00078e0005 */
[----:B0-----:R-:W-:-:S04]  /*0280*/  @!P2 FSEL R0, R0, c[0x2][0x4], P3 ;  /* 0x008001000000aa08 */ /* 0x001fc80001800000 */
[----:B------:R-:W-:Y:S01]  /*0290*/  @!P2 SEL R3, R3, R0, P4 ;  /* 0x000000000303a207 */ /* 0x000fe20002000000 */
[----:B------:R-:W-:-:S04]  /*02a0*/  @!P2 IMAD.MOV.U32 R0, RZ, RZ, R4 ;  /* 0x000000ffff00a224 */ /* 0x000fc800078e0004 */
[----:B------:R-:W-:Y:S01]  /*02b0*/  @!P2 IMAD.MOV.U32 R7, RZ, RZ, R3 ;  /* 0x000000ffff07a224 */ /* 0x000fe200078e0003 */
[----:B------:R-:W-:Y:S01]  /*02c0*/  @!P2 SEL R6, R0, c[0x2][0x0], P3 ;  /* 0x008000000006aa07 */ /* 0x000fe20001800000 */
[----:B---3--:R-:W-:-:S03]  /*02d0*/  @!P0 IMAD.MOV.U32 R3, RZ, RZ, R25 ;  /* 0x000000ffff038224 */ /* 0x008fc600078e0019 */
[----:B------:R-:W-:Y:S02]  /*02e0*/  @!P0 MOV R0, R7 ;  /* 0x0000000700008202 */ /* 0x000fe40000000f00 */
[----:B------:R-:W0:Y:S01]  /*02f0*/  @!P0 DSETP.MAX.AND P3, P4, R6, R24, PT ;  /* 0x000000180600822a */ /* 0x000e220003c6f000 */
[----:B------:R-:W-:-:S05]  /*0300*/  @!P0 LOP3.LUT R10, R3, 0x80000, RZ, 0xfc, !PT ;  /* 0x00080000030a8812 */ /* 0x000fca00078efcff */
[----:B0-----:R-:W-:Y:S01]  /*0310*/  @!P0 FSEL R9, R0, R3, P3 ;  /* 0x0000000300098208 */ /* 0x001fe20001800000 */
[----:B------:R-:W-:Y:S02]  /*0320*/  @!P0 IMAD.MOV.U32 R3, RZ, RZ, R24 ;  /* 0x000000ffff038224 */ /* 0x000fe400078e0018 */
[----:B------:R-:W-:Y:S01]  /*0330*/  @!P0 IMAD.MOV.U32 R0, RZ, RZ, R6 ;  /* 0x000000ffff008224 */ /* 0x000fe200078e0006 */
[----:B------:R-:W-:-:S04]  /*0340*/  @!P0 SEL R7, R10, R9, P4 ;  /* 0x000000090a078207 */ /* 0x000fc80002000000 */
        /* <DEDUP_REMOVED lines=15> */
[----:B------:R-:W-:-:S05]  /*0440*/  IMAD.IADD R3, R8, 0x1, -R3 ;  /* 0x0000000108037824 */ /* 0x000fca00078e0a03 */
[----:B------:R-:W-:Y:S01]  /*0450*/  ISETP.NE.AND P5, PT, R3, RZ, PT ;  /* 0x000000ff0300720c */ /* 0x000fe20003fa5270 */
[----:B0-----:R-:W0:-:S12]  /*0460*/  DSETP.GEU.AND P3, PT, R6, R10, PT ;  /* 0x0000000a0600722a */ /* 0x001e180003f6e000 */
[----:B------:R-:W-:Y:S02]  /*0470*/  @!P5 SHF.R.S32.HI R9, RZ, 0x5, R0 ;  /* 0x00000005ff09d819 */ /* 0x000fe40000011400 */
        /* <DEDUP_REMOVED lines=17> */
[C---:B------:R-:W-:Y:S01]  /*0590*/  ISETP.GE.AND P3, PT, R8.reuse, UR4, PT ;  /* 0x0000000408007c0c */ /* 0x040fe2000bf66270 */
[----:B------:R-:W-:Y:S01]  /*05a0*/  SHFL.DOWN PT, R7, R13, 0x1, 0x1f ;  /* 0x08201f000d077f89 */ /* 0x000fe200000e0000 */
[----:B------:R-:W-:-:S03]  /*05b0*/  IADD3 R8, R8, 0x1f, RZ ;  /* 0x0000001f08087810 */ /* 0x000fc60007ffe0ff */
[----:B------:R-:W0:Y:S02]  /*05c0*/  SHFL.DOWN PT, R6, R12, 0x1, 0x1f ;  /* 0x08201f000c067f89 */ /* 0x000e2400000e0000 */
[----:B0-----:R-:W0:-:S06]  /*05d0*/  DSETP.GEU.AND P4, PT, R12, R6, PT ;  /* 0x000000060c00722a */ /* 0x001e0c0003f8e000 */
[----:B0-----:R-:W-:Y:S01]  /*05e0*/  FSEL R10, R6, R12, !P4 ;  /* 0x0000000c060a7208 */ /* 0x001fe20006000000 */
[----:B------:R-:W-:Y:S01]  /*05f0*/  IMAD.MOV.U32 R6, RZ, RZ, -0x1 ;  /* 0xffffffffff067424 */ /* 0x000fe200078e00ff */
[----:B------:R-:W-:Y:S02]  /*0600*/  FSEL R11, R7, R13, !P4 ;  /* 0x0000000d070b7208 */ /* 0x000fe40006000000 */
[----:B------:R-:W-:Y:S02]  /*0610*/  MOV R7, 0xffefffff ;  /* 0xffefffff00077802 */ /* 0x000fe40000000f00 */
[----:B------:R-:W-:Y:S01]  /*0620*/  ISETP.GT.U32.AND P4, PT, R8, 0x3e, PT ;  /* 0x0000003e0800780c */ /* 0x000fe20003f84070 */
[----:B------:R0:W-:Y:S04]  /*0630*/  @!P5 STS.64 [R9.X8], R10 ;  /* 0x0000000a0900d388 */ /* 0x0001e80000008a00 */
[----:B------:R-:W-:Y:S06]  /*0640*/  BAR.SYNC.DEFER_BLOCKING 0x0 ;  /* 0x0000000000007b1d */ /* 0x000fec0000010000 */
[----:B------:R0:W1:Y:S02]  /*0650*/  @!P3 LDS.64 R6, [R3.X8] ;  /* 0x000000000306b984 */ /* 0x0000640000008a00 */
[----:B------:R-:W-:Y:S05]  /*0660*/  @P4 BRA `(.L_x_8434) ;  /* 0x000001e000004947 */ /* 0x000fea0003800000 */
[----:B------:R-:W-:Y:S05]  /*0670*/  BRA.DIV ~URZ, `(.L_x_8435) ;  /* 0x00001b227f007947 */ /* 0x000fea000b800000 */
[----:B-1----:R1:W2:Y:S02]  /*0680*/  SHFL.DOWN PT, R15, R7, 0x10, 0x1f ;  /* 0x0a001f00070f7f89 */ /* 0x0022a400000e0000 */
.L_x_8469:
[----:B------:R-:W-:Y:S05]  /*0690*/  BRA.DIV ~URZ, `(.L_x_8436) ;  /* 0x00001b827f007947 */ /* 0x000fea000b800000 */
[----:B------:R-:W3:Y:S01]  /*06a0*/  SHFL.DOWN PT, R8, R6, 0x10, 0x1f ;  /* 0x0a001f0006087f89 */ /* 0x000ee200000e0000 */
[----:B0-2---:R-:W-:-:S06]  /*06b0*/  IMAD.MOV.U32 R9, RZ, RZ, R15 ;  /* 0x000000ffff097224 */ /* 0x005fcc00078e000f */
[----:B---3--:R-:W0:-:S06]  /*06c0*/  DSETP.GEU.AND P5, PT, R6, R8, PT ;  /* 0x000000080600722a */ /* 0x008e0c0003fae000 */
        /* <DEDUP_REMOVED lines=19> */
.L_x_8470:
[----:B--2---:R-:W-:Y:S02]  /*0800*/  IMAD.MOV.U32 R8, RZ, RZ, R0 ;  /* 0x000000ffff087224 */ /* 0x004fe400078e0000 */
[----:B-1----:R-:W-:-:S06]  /*0810*/  IMAD.MOV.U32 R9, RZ, RZ, R15 ;  /* 0x000000ffff097224 */ /* 0x002fcc00078e000f */
[----:B------:R-:W1:-:S06]  /*0820*/  DSETP.GEU.AND P5, PT, R6, R8, PT ;  /* 0x000000080600722a */ /* 0x000e4c0003fae000 */
[----:B01----:R-:W-:Y:S02]  /*0830*/  FSEL R6, R0, R6, !P5 ;  /* 0x0000000600067208 */ /* 0x003fe40006800000 */
[----:B------:R-:W-:Y:S02]  /*0840*/  FSEL R7, R15, R7, !P5 ;  /* 0x000000070f077208 */ /* 0x000fe40006800000 */
.L_x_8434:
[----:B------:R-:W-:Y:S05]  /*0850*/  BSYNC B0 ;  /* 0x0000000000007941 */ /* 0x000fea0003800000 */
.L_x_8433:
[----:B------:R-:W2:Y:S01]  /*0860*/  S2R R0, SR_TID.X ;  /* 0x0000000000007919 */ /* 0x000ea20000002100 */
[----:B------:R-:W-:Y:S01]  /*0870*/  WARPSYNC 0xffffffff ;  /* 0xffffffff00007948 */ /* 0x000fe20003800000 */
[----:B--2---:R-:W-:-:S13]  /*0880*/  ISETP.NE.AND P5, PT, R0, RZ, PT ;  /* 0x000000ff0000720c */ /* 0x004fda0003fa5270 */
[----:B-1----:R1:W-:Y:S02]  /*0890*/  @!P5 STS.64 [RZ], R6 ;  /* 0x00000006ff00d388 */ /* 0x0023e40000000a00 */
[----:B------:R-:W-:Y:S01]  /*08a0*/  BAR.SYNC.DEFER_BLOCKING 0x0 ;  /* 0x0000000000007b1d */ /* 0x000fe20000010000 */
[----:B-1----:R-:W-:-:S05]  /*08b0*/  CS2R R6, SRZ ;  /* 0x0000000000067805 */ /* 0x002fca000001ff00 */
[----:B------:R-:W-:Y:S01]  /*08c0*/  BSSY B0, `(.L_x_8437) ;  /* 0x000002a000007945 */ /* 0x000fe20003800000 */
[----:B------:R-:W1:Y:S01]  /*08d0*/  LDS.64 R20, [RZ] ;  /* 0x00000000ff147984 */ /* 0x000e620000000a00 */
[----:B------:R-:W-:Y:S05]  /*08e0*/  @P2 BRA `(.L_x_8438) ;  /* 0x0000027000002947 */ /* 0x000fea0003800000 */
[----:B-1----:R-:W1:Y:S01]  /*08f0*/  DADD R6, R4, -R20 ;  /* 0x0000000004067229 */ /* 0x002e620000000814 */
[----:B------:R-:W-:Y:S01]  /*0900*/  IMAD.MOV.U32 R8, RZ, RZ, 0x652b82fe ;  /* 0x652b82feff087424 */ /* 0x000fe200078e00ff */
[----:B------:R-:W-:Y:S01]  /*0910*/  BSSY B1, `(.L_x_8439) ;  /* 0x0000023000017945 */ /* 0x000fe20003800000 */
[----:B0-----:R-:W-:Y:S02]  /*0920*/  IMAD.MOV.U32 R9, RZ, RZ, 0x3ff71547 ;  /* 0x3ff71547ff097424 */ /* 0x001fe400078e00ff */
        /* <DEDUP_REMOVED lines=33> */
.L_x_8440:
[----:B------:R-:W-:Y:S05]  /*0b40*/  BSYNC B1 ;  /* 0x0000000000017941 */ /* 0x000fea0003800000 */
.L_x_8439:
[----:B01----:R0:W1:-:S06]  /*0b50*/  DADD R6, RZ, R10 ;  /* 0x00000000ff067229 */ /* 0x00304c000000000a */
.L_x_8438:
[----:B------:R-:W-:Y:S05]  /*0b60*/  BSYNC B0 ;  /* 0x0000000000007941 */ /* 0x000fea0003800000 */
.L_x_8437:
        /* <DEDUP_REMOVED lines=39> */
.L_x_8444:
[----:B------:R-:W-:Y:S05]  /*0de0*/  BSYNC B1 ;  /* 0x0000000000017941 */ /* 0x000fea0003800000 */
.L_x_8443:
[----:B-1----:R1:W2:-:S06]  /*0df0*/  DADD R6, R6, R12 ;  /* 0x0000000006067229 */ /* 0x00228c000000000c */
.L_x_8442:
[----:B------:R-:W-:Y:S05]  /*0e00*/  BSYNC B0 ;  /* 0x0000000000007941 */ /* 0x000fea0003800000 */
.L_x_8441:
        /* <DEDUP_REMOVED lines=39> */
.L_x_8448:
[----:B------:R-:W-:Y:S05]  /*1080*/  BSYNC B1 ;  /* 0x0000000000017941 */ /* 0x000fea0003800000 */
.L_x_8447:
[----:B-12---:R1:W2:-:S06]  /*1090*/  DADD R6, R6, R12 ;  /* 0x0000000006067229 */ /* 0x00628c000000000c */
.L_x_8446:
[----:B------:R-:W-:Y:S05]  /*10a0*/  BSYNC B0 ;  /* 0x0000000000007941 */ /* 0x000fea0003800000 */
.L_x_8445:
        /* <DEDUP_REMOVED lines=23> */
[----:B------:R-:W-:Y:S06]  /*1220*/  BAR.SYNC.DEFER_BLOCKING 0x0 ;  /* 0x0000000000007b1d */ /* 0x000fec0000010000 */
[----:B------:R0:W1:Y:S01]  /*1230*/  @!P3 LDS.64 R6, [R3.X8] ;  /* 0x000000000306b984 */ /* 0x0000620000008a00 */
[----:B------:R-:W-:Y:S05]  /*1240*/  @P4 BRA `(.L_x_8450) ;  /* 0x0000014000004947 */ /* 0x000fea0003800000 */
[----:B------:R-:W-:Y:S05]  /*1250*/  BRA.DIV ~URZ, `(.L_x_8451) ;  /* 0x000014827f007947 */ /* 0x000fea000b800000 */
[----:B01----:R0:W1:Y:S02]  /*1260*/  SHFL.DOWN PT, R3, R7, 0x10, 0x1f ;  /* 0x0a001f0007037f89 */ /* 0x00306400000e0000 */
.L_x_8471:
        /* <DEDUP_REMOVED lines=15> */
.L_x_8472:
[----:B--2---:R-:W-:Y:S02]  /*1360*/  IMAD.MOV.U32 R8, RZ, RZ, R0 ;  /* 0x000000ffff087224 */ /* 0x004fe400078e0000 */
[----:B-1----:R-:W-:-:S06]  /*1370*/  IMAD.MOV.U32 R9, RZ, RZ, R3 ;  /* 0x000000ffff097224 */ /* 0x002fcc00078e0003 */
[----:B0-----:R0:W1:-:S06]  /*1380*/  DADD R6, R8, R6 ;  /* 0x0000000008067229 */ /* 0x00104c0000000006 */
.L_x_8450:
[----:B------:R-:W-:Y:S05]  /*1390*/  BSYNC B0 ;  /* 0x0000000000007941 */ /* 0x000fea0003800000 */
.L_x_8449:
[----:B-1----:R1:W-:Y:S01]  /*13a0*/  @!P5 STS.64 [RZ], R6 ;  /* 0x00000006ff00d388 */ /* 0x0023e20000000a00 */
[----:B------:R-:W-:Y:S02]  /*13b0*/  WARPSYNC 0xffffffff ;  /* 0xffffffff00007948 */ /* 0x000fe40003800000 */
        /* <DEDUP_REMOVED lines=9> */
[----:B------:R-:W-:-:S04]  /*1450*/  IMAD.MOV.U32 R13, RZ, RZ, 0x3e5ade15 ;  /* 0x3e5ade15ff0d7424 */ /* 0x000fc800078e00ff */
[----:B---3--:R-:W1:Y:S01]  /*1460*/  DFMA R6, R4, R6, 6.75539944105574400000e+15 ;  /* 0x433800000406742b */ /* 0x008e620000000006 */
[----:B------:R-:W-:-:S05]  /*1470*/  FSETP.GEU.FTZ.AND P2, PT, |R5|, 4.1917929649353027344, PT ;  /* 0x4086232b0500780b */ /* 0x000fca0003f5e200 */
[----:B01----:R-:W0:-:S06]  /*1480*/  DADD R10, R6, -6.75539944105574400000e+15 ;  /* 0xc3380000060a7429 */ /* 0x003e0c0000000000 */
        /* <DEDUP_REMOVED lines=36> */
.L_x_8456:
[----:B--2---:R-:W-:Y:S05]  /*16d0*/  BSYNC B1 ;  /* 0x0000000000017941 */ /* 0x004fea0003800000 */
.L_x_8455:
[----:B------:R-:W-:Y:S01]  /*16e0*/  IMAD.MOV.U32 R6, RZ, RZ, R10 ;  /* 0x000000ffff067224 */ /* 0x000fe200078e000a */
[----:B------:R-:W-:Y:S01]  /*16f0*/  MOV R7, R11 ;  /* 0x0000000b00077202 */ /* 0x000fe20000000f00 */
[----:B------:R-:W-:Y:S01]  /*1700*/  BSSY B1, `(.L_x_8457) ;  /* 0x0000015000017945 */ /* 0x000fe20003800000 */
[----:B------:R-:W-:Y:S02]  /*1710*/  FSETP.GEU.AND P4, PT, |R11|, 6.5827683646048100446e-37, PT ;  /* 0x036000000b00780b */ /* 0x000fe40003f8e200 */
[----:B0-----:R-:W-:Y:S02]  /*1720*/  SHF.R.S32.HI R9, RZ, 0x1f, R8 ;  /* 0x0000001fff097819 */ /* 0x001fe40000011408 */
[----:B-1----:R-:W0:-:S03]  /*1730*/  DMUL R4, R12, R6 ;  /* 0x000000060c047228 */ /* 0x002e060000000000 */
[----:B------:R-:W-:-:S03]  /*1740*/  IMAD.WIDE.U32 R8, R2, c[0x0][0x170], R8 ;  /* 0x00005c0002087a25 */ /* 0x000fc600078e0008 */
        /* <DEDUP_REMOVED lines=13> */
[----:B------:R-:W-:Y:S05]  /*1820*/  CALL.REL.NOINC `($__internal_101_$__cuda_sm20_div_rn_f64_full) ;  /* 0x0000137000007944 */ /* 0x000fea0003c00000 */
[----:B------:R-:W-:Y:S02]  /*1830*/  IMAD.MOV.U32 R4, RZ, RZ, R28 ;  /* 0x000000ffff047224 */ /* 0x000fe400078e001c */
[----:B------:R-:W-:Y:S02]  /*1840*/  IMAD.MOV.U32 R5, RZ, RZ, R29 ;  /* 0x000000ffff057224 */ /* 0x000fe400078e001d */
.L_x_8458:
[----:B------:R-:W-:Y:S05]  /*1850*/  BSYNC B1 ;  /* 0x0000000000017941 */ /* 0x000fea0003800000 */
.L_x_8457:
[----:B------:R0:W-:Y:S02]  /*1860*/  STG.E.64 [R16.64], R4 ;  /* 0x0000000410007986 */ /* 0x0001e4000c101b06 */
.L_x_8454:
[----:B------:R-:W-:Y:S05]  /*1870*/  BSYNC B0 ;  /* 0x0000000000007941 */ /* 0x000fea0003800000 */
.L_x_8453:
        /* <DEDUP_REMOVED lines=47> */
.L_x_8462:
[----:B0-2---:R-:W-:Y:S05]  /*1b70*/  BSYNC B1 ;  /* 0x0000000000017941 */ /* 0x005fea0003800000 */
.L_x_8461:
[----:B-1----:R-:W-:Y:S01]  /*1b80*/  IMAD.MOV.U32 R10, RZ, RZ, R6 ;  /* 0x000000ffff0a7224 */ /* 0x002fe200078e0006 */
[----:B------:R-:W-:Y:S01]  /*1b90*/  MOV R11, R7 ;  /* 0x00000007000b7202 */ /* 0x000fe20000000f00 */
[----:B------:R-:W-:Y:S01]  /*1ba0*/  BSSY B1, `(.L_x_8463) ;  /* 0x0000014000017945 */ /* 0x000fe20003800000 */
[----:B------:R-:W-:Y:S02]  /*1bb0*/  IADD3 R12, R0, c[0x0][0x0], RZ ;  /* 0x00000000000c7a10 */ /* 0x000fe40007ffe0ff */
[----:B------:R-:W-:Y:S02]  /*1bc0*/  FSETP.GEU.AND P3, PT, |R7|, 6.5827683646048100446e-37, PT ;  /* 0x036000000700780b */ /* 0x000fe40003f6e200 */
[----:B------:R-:W0:Y:S01]  /*1bd0*/  DMUL R4, R8, R10 ;  /* 0x0000000a08047228 */ /* 0x000e220000000000 */
[----:B------:R-:W-:-:S05]  /*1be0*/  SHF.R.S32.HI R13, RZ, 0x1f, R12 ;  /* 0x0000001fff0d7819 */ /* 0x000fca000001140c */
[----:B0-----:R-:W0:Y:S01]  /*1bf0*/  DFMA R10, -R18, R4, R10 ;  /* 0x00000004120a722b */ /* 0x001e22000000010a */
[----:B------:R-:W-:-:S04]  /*1c00*/  IMAD.WIDE.U32 R12, R2, c[0x0][0x170], R12 ;  /* 0x00005c00020c7a25 */ /* 0x000fc800078e000c */
[----:B------:R-:W-:Y:S01]  /*1c10*/  IMAD R3, R2, c[0x0][0x174], R13 ;  /* 0x00005d0002037a24 */ /* 0x000fe200078e020d */
[----:B0-----:R-:W0:Y:S01]  /*1c20*/  DFMA R4, R8, R10, R4 ;  /* 0x0000000a0804722b */ /* 0x001e220000000004 */
[----:B------:R-:W-:-:S04]  /*1c30*/  LEA R16, P2, R12, c[0x0][0x160], 0x3 ;  /* 0x000058000c107a11 */ /* 0x000fc800078418ff */
[----:B------:R-:W-:-:S05]  /*1c40*/  LEA.HI.X R17, R12, c[0x0][0x164], R3, 0x3, P2 ;  /* 0x000059000c117a11 */ /* 0x000fca00010f1c03 */
[----:B0-----:R-:W-:-:S05]  /*1c50*/  FFMA R0, RZ, R19, R5 ;  /* 0x00000013ff007223 */ /* 0x001fca0000000005 */
[----:B------:R-:W-:-:S13]  /*1c60*/  FSETP.GT.AND P0, PT, |R0|, 1.469367938527859385e-39, PT ;  /* 0x001000000000780b */ /* 0x000fda0003f04200 */
[----:B------:R-:W-:Y:S05]  /*1c70*/  @P0 BRA P3, `(.L_x_8464) ;  /* 0x0000006000000947 */ /* 0x000fea0001800000 */
[----:B------:R-:W-:Y:S01]  /*1c80*/  IMAD.MOV.U32 R10, RZ, RZ, R18 ;  /* 0x000000ffff0a7224 */ /* 0x000fe200078e0012 */
[----:B------:R-:W-:Y:S01]  /*1c90*/  MOV R0, 0x1cc0 ;  /* 0x00001cc000007802 */ /* 0x000fe20000000f00 */
[----:B------:R-:W-:Y:S02]  /*1ca0*/  IMAD.MOV.U32 R11, RZ, RZ, R19 ;  /* 0x000000ffff0b7224 */ /* 0x000fe400078e0013 */
[----:B------:R-:W-:Y:S05]  /*1cb0*/  CALL.REL.NOINC `($__internal_101_$__cuda_sm20_div_rn_f64_full) ;  /* 0x00000ee000007944 */ /* 0x000fea0003c00000 */
[----:B------:R-:W-:Y:S02]  /*1cc0*/  IMAD.MOV.U32 R4, RZ, RZ, R28 ;  /* 0x000000ffff047224 */ /* 0x000fe400078e001c */
[----:B------:R-:W-:Y:S02]  /*1cd0*/  IMAD.MOV.U32 R5, RZ, RZ, R29 ;  /* 0x000000ffff057224 */ /* 0x000fe400078e001d */
.L_x_8464:
[----:B------:R-:W-:Y:S05]  /*1ce0*/  BSYNC B1 ;  /* 0x0000000000017941 */ /* 0x000fea0003800000 */
.L_x_8463:
[----:B------:R0:W-:Y:S02]  /*1cf0*/  STG.E.64 [R16.64], R4 ;  /* 0x0000000410007986 */ /* 0x0001e4000c101b06 */
.L_x_8460:
[----:B------:R-:W-:Y:S05]  /*1d00*/  BSYNC B0 ;  /* 0x0000000000007941 */ /* 0x000fea0003800000 */
.L_x_8459:
        /* <DEDUP_REMOVED lines=46> */
.L_x_8466:
[----:B0-2---:R-:W-:Y:S05]  /*1ff0*/  BSYNC B0 ;  /* 0x0000000000007941 */ /* 0x005fea0003800000 */
.L_x_8465:
[----:B-1----:R-:W-:Y:S01]  /*2000*/  IMAD.MOV.U32 R10, RZ, RZ, R6 ;  /* 0x000000ffff0a7224 */ /* 0x002fe200078e0006 */
[----:B------:R-:W-:Y:S01]  /*2010*/  FSETP.GEU.AND P2, PT, |R7|, 6.5827683646048100446e-37, PT ;  /* 0x036000000700780b */ /* 0x000fe20003f4e200 */
[----:B------:R-:W-:Y:S01]  /*2020*/  IMAD.MOV.U32 R11, RZ, RZ, R7 ;  /* 0x000000ffff0b7224 */ /* 0x000fe200078e0007 */
[----:B------:R-:W-:Y:S01]  /*2030*/  BSSY B0, `(.L_x_8467) ;  /* 0x0000014000007945 */ /* 0x000fe20003800000 */
[----:B------:R-:W-:-:S04]  /*2040*/  IMAD.MOV.U32 R13, RZ, RZ, c[0x0][0x0] ;  /* 0x00000000ff0d7624 */ /* 0x000fc800078e00ff */
[----:B------:R-:W0:Y:S01]  /*2050*/  DMUL R4, R8, R10 ;  /* 0x0000000a08047228 */ /* 0x000e220000000000 */
[----:B------:R-:W-:-:S04]  /*2060*/  LEA R12, R13, R0, 0x1 ;  /* 0x000000000d0c7211 */ /* 0x000fc800078e08ff */
        /* <DEDUP_REMOVED lines=16> */
.L_x_8468:
[----:B------:R-:W-:Y:S05]  /*2170*/  BSYNC B0 ;  /* 0x0000000000007941 */ /* 0x000fea0003800000 */
.L_x_8467:
[----:B------:R-:W-:Y:S01]  /*2180*/  STG.E.64 [R16.64], R4 ;  /* 0x0000000410007986 */ /* 0x000fe2000c101b06 */
[----:B------:R-:W-:Y:S05]  /*2190*/  EXIT ;  /* 0x000000000000794d */ /* 0x000fea0003800000 */
.L_x_8435:
[----:B01----:R-:W-:Y:S01]  /*21a0*/  IMAD.MOV.U32 R9, RZ, RZ, R7 ;  /* 0x000000ffff097224 */ /* 0x003fe200078e0007 */
[----:B------:R-:W-:Y:S01]  /*21b0*/  MOV R10, 0x2200 ;  /* 0x00002200000a7802 */ /* 0x000fe20000000f00 */
[----:B------:R-:W-:Y:S02]  /*21c0*/  IMAD.MOV.U32 R8, RZ, RZ, 0x10 ;  /* 0x00000010ff087424 */ /* 0x000fe400078e00ff */
[----:B------:R-:W-:Y:S02]  /*21d0*/  IMAD.MOV.U32 R13, RZ, RZ, 0x1f ;  /* 0x0000001fff0d7424 */ /* 0x000fe400078e00ff */
[----:B------:R-:W-:-:S02]  /*21e0*/  IMAD.MOV.U32 R0, RZ, RZ, -0x1 ;  /* 0xffffffffff007424 */ /* 0x000fc400078e00ff */
[----:B------:R-:W-:Y:S05]  /*21f0*/  CALL.REL.NOINC `($__internal_102_$__cuda_sm70_shflsync_down_p) ;  /* 0x00000f8000007944 */ /* 0x000fea0003c00000 */
[----:B-1----:R-:W-:Y:S01]  /*2200*/  MOV R15, R0 ;  /* 0x00000000000f7202 */ /* 0x002fe20000000f00 */
[----:B0-----:R-:W-:Y:S05]  /*2210*/  BRA `(.L_x_8469) ;  /* 0xffffe47000007947 */ /* 0x001fea000383ffff */
.L_x_8436:
[----:B0-----:R-:W-:Y:S01]  /*2220*/  IMAD.MOV.U32 R9, RZ, RZ, R6 ;  /* 0x000000ffff097224 */ /* 0x001fe200078e0006 */
[----:B------:R-:W-:Y:S01]  /*2230*/  MOV R10, 0x2280 ;  /* 0x00002280000a7802 */ /* 0x000fe20000000f00 */
[----:B------:R-:W-:-:S02]  /*2240*/  IMAD.MOV.U32 R8, RZ, RZ, 0x10 ;  /* 0x00000010ff087424 */ /* 0x000fc400078e00ff */
[----:B------:R-:W-:Y:S02]  /*2250*/  IMAD.MOV.U32 R13, RZ, RZ, 0x1f ;  /* 0x0000001fff0d7424 */ /* 0x000fe400078e00ff */
[----:B------:R-:W-:Y:S02]  /*2260*/  IMAD.MOV.U32 R0, RZ, RZ, -0x1 ;  /* 0xffffffffff007424 */ /* 0x000fe400078e00ff */
[----:B-12---:R-:W-:Y:S05]  /*2270*/  CALL.REL.NOINC `($__internal_102_$__cuda_sm70_shflsync_down_p) ;  /* 0x00000f0000007944 */ /* 0x006fea0003c00000 */
[----:B01----:R-:W-:Y:S01]  /*2280*/  IMAD.MOV.U32 R8, RZ, RZ, R0 ;  /* 0x000000ffff087224 */ /* 0x003fe200078e0000 */
[----:B------:R-:W-:Y:S01]  /*2290*/  MOV R10, 0x2330 ;  /* 0x00002330000a7802 */ /* 0x000fe20000000f00 */
[----:B------:R-:W-:Y:S02]  /*22a0*/  IMAD.MOV.U32 R9, RZ, RZ, R15 ;  /* 0x000000ffff097224 */ /* 0x000fe400078e000f */
[----:B------:R-:W-:-:S04]  /*22b0*/  IMAD.MOV.U32 R13, RZ, RZ, 0x1f ;  /* 0x0000001fff0d7424 */ /* 0x000fc800078e00ff */
[----:B------:R0:W1:Y:S02]  /*22c0*/  DSETP.GEU.AND P5, PT, R6, R8, PT ;  /* 0x000000080600722a */ /* 0x0000640003fae000 */
[----:B0-----:R-:W-:-:S04]  /*22d0*/  IMAD.MOV.U32 R8, RZ, RZ, 0x8 ;  /* 0x00000008ff087424 */ /* 0x001fc800078e00ff */
[----:B-1----:R-:W-:Y:S02]  /*22e0*/  FSEL R15, R15, R7, !P5 ;  /* 0x000000070f0f7208 */ /* 0x002fe40006800000 */
[----:B------:R-:W-:Y:S02]  /*22f0*/  FSEL R14, R0, R6, !P5 ;  /* 0x00000006000e7208 */ /* 0x000fe40006800000 */
[----:B------:R-:W-:Y:S01]  /*2300*/  MOV R0, 0xffffffff ;  /* 0xffffffff00007802 */ /* 0x000fe20000000f00 */
[----:B------:R-:W-:Y:S02]  /*2310*/  IMAD.MOV.U32 R9, RZ, RZ, R15 ;  /* 0x000000ffff097224 */ /* 0x000fe400078e000f */
[----:B------:R-:W-:Y:S05]  /*2320*/  CALL.REL.NOINC `($__internal_102_$__cuda_sm70_shflsync_down_p) ;  /* 0x00000e5000007944 */ /* 0x000fea0003c00000 */
[----:B-1----:R-:W-:Y:S01]  /*2330*/  IMAD.MOV.U32 R7, RZ, RZ, R0 ;  /* 0x000000ffff077224 */ /* 0x002fe200078e0000 */
[----:B------:R-:W-:Y:S01]  /*2340*/  MOV R10, 0x23a0 ;  /* 0x000023a0000a7802 */ /* 0x000fe20000000f00 */
[----:B0-----:R-:W-:Y:S02]  /*2350*/  IMAD.MOV.U32 R9, RZ, RZ, R14 ;  /* 0x000000ffff097224 */ /* 0x001fe400078e000e */
[----:B------:R-:W-:Y:S02]  /*2360*/  IMAD.MOV.U32 R8, RZ, RZ, 0x8 ;  /* 0x00000008ff087424 */ /* 0x000fe400078e00ff */
[----:B------:R-:W-:-:S02]  /*2370*/  IMAD.MOV.U32 R13, RZ, RZ, 0x1f ;  /* 0x0000001fff0d7424 */ /* 0x000fc400078e00ff */
[----:B------:R-:W-:Y:S02]  /*2380*/  IMAD.MOV.U32 R0, RZ, RZ, -0x1 ;  /* 0xffffffffff007424 */ /* 0x000fe400078e00ff */
[----:B------:R-:W-:Y:S05]  /*2390*/  CALL.REL.NOINC `($__internal_102_$__cuda_sm70_shflsync_down_p) ;  /* 0x00000de000007944 */ /* 0x000fea0003c00000 */
        /* <DEDUP_REMOVED lines=9> */
[----:B------:R-:W-:Y:S05]  /*2430*/  CALL.REL.NOINC `($__internal_102_$__cuda_sm70_shflsync_down_p) ;  /* 0x00000d4000007944 */ /* 0x000fea0003c00000 */
[----:B-1----:R-:W-:Y:S01]  /*2440*/  IMAD.MOV.U32 R7, RZ, RZ, R0 ;  /* 0x000000ffff077224 */ /* 0x002fe200078e0000 */
[----:B------:R-:W-:Y:S01]  /*2450*/  MOV R0, 0xffffffff ;  /* 0xffffffff00007802 */ /* 0x000fe20000000f00 */
[----:B0-----:R-:W-:Y:S01]  /*2460*/  IMAD.MOV.U32 R9, RZ, RZ, R14 ;  /* 0x000000ffff097224 */ /* 0x001fe200078e000e */
[----:B------:R-:W-:Y:S01]  /*2470*/  MOV R10, 0x24b0 ;  /* 0x000024b0000a7802 */ /* 0x000fe20000000f00 */
[----:B------:R-:W-:Y:S02]  /*2480*/  IMAD.MOV.U32 R8, RZ, RZ, 0x4 ;  /* 0x00000004ff087424 */ /* 0x000fe400078e00ff */
[----:B------:R-:W-:-:S02]  /*2490*/  IMAD.MOV.U32 R13, RZ, RZ, 0x1f ;  /* 0x0000001fff0d7424 */ /* 0x000fc400078e00ff */
[----:B------:R-:W-:Y:S05]  /*24a0*/  CALL.REL.NOINC `($__internal_102_$__cuda_sm70_shflsync_down_p) ;  /* 0x00000cd000007944 */ /* 0x000fea0003c00000 */
        /* <DEDUP_REMOVED lines=9> */
[----:B------:R-:W-:Y:S05]  /*2540*/  CALL.REL.NOINC `($__internal_102_$__cuda_sm70_shflsync_down_p) ;  /* 0x00000c3000007944 */ /* 0x000fea0003c00000 */
[----:B-1----:R-:W-:Y:S01]  /*2550*/  IMAD.MOV.U32 R7, RZ, RZ, R0 ;  /* 0x000000ffff077224 */ /* 0x002fe200078e0000 */
[----:B0-----:R-:W-:Y:S01]  /*2560*/  MOV R8, 0x2 ;  /* 0x0000000200087802 */ /* 0x001fe20000000f00 */
[----:B------:R-:W-:Y:S01]  /*2570*/  IMAD.MOV.U32 R9, RZ, RZ, R14 ;  /* 0x000000ffff097224 */ /* 0x000fe200078e000e */
[----:B------:R-:W-:Y:S01]  /*2580*/  MOV R10, 0x25c0 ;  /* 0x000025c0000a7802 */ /* 0x000fe20000000f00 */
[----:B------:R-:W-:Y:S02]  /*2590*/  IMAD.MOV.U32 R13, RZ, RZ, 0x1f ;  /* 0x0000001fff0d7424 */ /* 0x000fe400078e00ff */
[----:B------:R-:W-:-:S02]  /*25a0*/  IMAD.MOV.U32 R0, RZ, RZ, -0x1 ;  /* 0xffffffffff007424 */ /* 0x000fc400078e00ff */
        /* <DEDUP_REMOVED lines=11> */
[----:B-1----:R-:W-:Y:S01]  /*2660*/  MOV R15, R0 ;  /* 0x00000000000f7202 */ /* 0x002fe20000000f00 */
[----:B0-----:R-:W-:Y:S01]  /*2670*/  IMAD.MOV.U32 R9, RZ, RZ, R6 ;  /* 0x000000ffff097224 */ /* 0x001fe200078e0006 */
[----:B------:R-:W-:Y:S01]  /*2680*/  MOV R10, 0x26d0 ;  /* 0x000026d0000a7802 */ /* 0x000fe20000000f00 */
[----:B------:R-:W-:Y:S02]  /*2690*/  IMAD.MOV.U32 R8, RZ, RZ, 0x1 ;  /* 0x00000001ff087424 */ /* 0x000fe400078e00ff */
[----:B------:R-:W-:-:S02]  /*26a0*/  IMAD.MOV.U32 R13, RZ, RZ, 0x1f ;  /* 0x0000001fff0d7424 */ /* 0x000fc400078e00ff */
[----:B------:R-:W-:Y:S02]  /*26b0*/  IMAD.MOV.U32 R0, RZ, RZ, -0x1 ;  /* 0xffffffffff007424 */ /* 0x000fe400078e00ff */
[----:B------:R-:W-:Y:S05]  /*26c0*/  CALL.REL.NOINC `($__internal_102_$__cuda_sm70_shflsync_down_p) ;  /* 0x00000ab000007944 */ /* 0x000fea0003c00000 */
[----:B01----:R-:W-:Y:S05]  /*26d0*/  BRA `(.L_x_8470) ;  /* 0xffffe12000007947 */ /* 0x003fea000383ffff */
.L_x_8451:
[----:B01----:R-:W-:Y:S01]  /*26e0*/  IMAD.MOV.U32 R9, RZ, RZ, R7 ;  /* 0x000000ffff097224 */ /* 0x003fe200078e0007 */
[----:B------:R-:W-:Y:S01]  /*26f0*/  MOV R0, 0xffffffff ;  /* 0xffffffff00007802 */ /* 0x000fe20000000f00 */
[----:B------:R-:W-:Y:S01]  /*2700*/  IMAD.MOV.U32 R8, RZ, RZ, 0x10 ;  /* 0x00000010ff087424 */ /* 0x000fe200078e00ff */
[----:B------:R-:W-:Y:S01]  /*2710*/  MOV R10, 0x2740 ;  /* 0x00002740000a7802 */ /* 0x000fe20000000f00 */
[----:B------:R-:W-:Y:S02]  /*2720*/  IMAD.MOV.U32 R13, RZ, RZ, 0x1f ;  /* 0x0000001fff0d7424 */ /* 0x000fe400078e00ff */
[----:B------:R-:W-:Y:S05]  /*2730*/  CALL.REL.NOINC `($__internal_102_$__cuda_sm70_shflsync_down_p) ;  /* 0x00000a4000007944 */ /* 0x000fea0003c00000 */
[----:B-1----:R-:W-:Y:S01]  /*2740*/  IMAD.MOV.U32 R3, RZ, RZ, R0 ;  /* 0x000000ffff037224 */ /* 0x002fe200078e0000 */
[----:B0-----:R-:W-:Y:S05]  /*2750*/  BRA `(.L_x_8471) ;  /* 0xffffeb1000007947 */ /* 0x001fea000383ffff */
.L_x_8452:
[----:B------:R-:W-:Y:S01]  /*2760*/  IMAD.MOV.U32 R9, RZ, RZ, R6 ;  /* 0x000000ffff097224 */ /* 0x000fe200078e0006 */
[----:B------:R-:W-:Y:S01]  /*2770*/  MOV R10, 0x27c0 ;  /* 0x000027c0000a7802 */ /* 0x000fe20000000f00 */
[----:B------:R-:W-:Y:S02]  /*2780*/  IMAD.MOV.U32 R8, RZ, RZ, 0x10 ;  /* 0x00000010ff087424 */ /* 0x000fe400078e00ff */
[----:B------:R-:W-:Y:S02]  /*2790*/  IMAD.MOV.U32 R13, RZ, RZ, 0x1f ;  /* 0x0000001fff0d7424 */ /* 0x000fe400078e00ff */
[----:B------:R-:W-:-:S02]  /*27a0*/  IMAD.MOV.U32 R0, RZ, RZ, -0x1 ;  /* 0xffffffffff007424 */ /* 0x000fc400078e00ff */
[----:B01----:R-:W-:Y:S05]  /*27b0*/  CALL.REL.NOINC `($__internal_102_$__cuda_sm70_shflsync_down_p) ;  /* 0x000009c000007944 */ /* 0x003fea0003c00000 */
[----:B01----:R-:W-:Y:S01]  /*27c0*/  IMAD.MOV.U32 R8, RZ, RZ, R0 ;  /* 0x000000ffff087224 */ /* 0x003fe200078e0000 */
[----:B------:R-:W-:Y:S01]  /*27d0*/  MOV R10, 0x2850 ;  /* 0x00002850000a7802 */ /* 0x000fe20000000f00 */
[----:B------:R-:W-:-:S02]  /*27e0*/  IMAD.MOV.U32 R9, RZ, RZ, R3 ;  /* 0x000000ffff097224 */ /* 0x000fc400078e0003 */
[----:B------:R-:W-:Y:S02]  /*27f0*/  IMAD.MOV.U32 R13, RZ, RZ, 0x1f ;  /* 0x0000001fff0d7424 */ /* 0x000fe400078e00ff */
[----:B------:R-:W-:Y:S02]  /*2800*/  IMAD.MOV.U32 R0, RZ, RZ, -0x1 ;  /* 0xffffffffff007424 */ /* 0x000fe400078e00ff */
[----:B------:R0:W1:Y:S02]  /*2810*/  DADD R14, R6, R8 ;  /* 0x00000000060e7229 */ /* 0x0000640000000008 */
[----:B0-----:R-:W-:-:S08]  /*2820*/  MOV R8, 0x8 ;  /* 0x0000000800087802 */ /* 0x001fd00000000f00 */
[----:B-1----:R-:W-:Y:S02]  /*2830*/  IMAD.MOV.U32 R9, RZ, RZ, R15 ;  /* 0x000000ffff097224 */ /* 0x002fe400078e000f */
[----:B------:R-:W-:Y:S05]  /*2840*/  CALL.REL.NOINC `($__internal_102_$__cuda_sm70_shflsync_down_p) ;  /* 0x0000093000007944 */ /* 0x000fea0003c00000 */
[----:B-1----:R-:W-:Y:S01]  /*2850*/  IMAD.MOV.U32 R7, RZ, RZ, R0 ;  /* 0x000000ffff077224 */ /* 0x002fe200078e0000 */
[----:B------:R-:W-:Y:S01]  /*2860*/  MOV R0, 0xffffffff ;  /* 0xffffffff00007802 */ /* 0x000fe20000000f00 */
[----:B0-----:R-:W-:Y:S01]  /*2870*/  IMAD.MOV.U32 R9, RZ, RZ, R14 ;  /* 0x000000ffff097224 */ /* 0x001fe200078e000e */
[----:B------:R-:W-:Y:S01]  /*2880*/  MOV R10, 0x28c0 ;  /* 0x000028c0000a7802 */ /* 0x000fe20000000f00 */
[----:B------:R-:W-:Y:S02]  /*2890*/  IMAD.MOV.U32 R8, RZ, RZ, 0x8 ;  /* 0x00000008ff087424 */ /* 0x000fe400078e00ff */
[----:B------:R-:W-:Y:S02]  /*28a0*/  IMAD.MOV.U32 R13, RZ, RZ, 0x1f ;  /* 0x0000001fff0d7424 */ /* 0x000fe400078e00ff */
[----:B------:R-:W-:Y:S05]  /*28b0*/  CALL.REL.NOINC `($__internal_102_$__cuda_sm70_shflsync_down_p) ;  /* 0x000008c000007944 */ /* 0x000fea0003c00000 */
[----:B-1----:R-:W-:Y:S01]  /*28c0*/  IMAD.MOV.U32 R6, RZ, RZ, R0 ;  /* 0x000000ffff067224 */ /* 0x002fe200078e0000 */
[----:B------:R-:W-:Y:S01]  /*28d0*/  MOV R10, 0x2940 ;  /* 0x00002940000a7802 */ /* 0x000fe20000000f00 */
[----:B0-----:R-:W-:Y:S02]  /*28e0*/  IMAD.MOV.U32 R8, RZ, RZ, 0x4 ;  /* 0x00000004ff087424 */ /* 0x001fe400078e00ff */
[----:B------:R-:W-:-:S02]  /*28f0*/  IMAD.MOV.U32 R13, RZ, RZ, 0x1f ;  /* 0x0000001fff0d7424 */ /* 0x000fc400078e00ff */
[----:B------:R-:W0:Y:S01]  /*2900*/  DADD R14, R14, R6 ;  /* 0x000000000e0e7229 */ /* 0x000e220000000006 */
[----:B------:R-:W-:-:S09]  /*2910*/  IMAD.MOV.U32 R0, RZ, RZ, -0x1 ;  /* 0xffffffffff007424 */ /* 0x000fd200078e00ff */
[----:B0-----:R-:W-:Y:S02]  /*2920*/  IMAD.MOV.U32 R9, RZ, RZ, R15 ;  /* 0x000000ffff097224 */ /* 0x001fe400078e000f */
[----:B------:R-:W-:Y:S05]  /*2930*/  CALL.REL.NOINC `($__internal_102_$__cuda_sm70_shflsync_down_p) ;  /* 0x0000084000007944 */ /* 0x000fea0003c00000 */
[----:B-1----:R-:W-:Y:S01]  /*2940*/  IMAD.MOV.U32 R7, RZ, RZ, R0 ;  /* 0x000000ffff077224 */ /* 0x002fe200078e0000 */
[----:B0-----:R-:W-:Y:S01]  /*2950*/  MOV R8, 0x4 ;  /* 0x0000000400087802 */ /* 0x001fe20000000f00 */
[----:B------:R-:W-:Y:S01]  /*2960*/  IMAD.MOV.U32 R9, RZ, RZ, R14 ;  /* 0x000000ffff097224 */ /* 0x000fe200078e000e */
[----:B------:R-:W-:Y:S01]  /*2970*/  MOV R10, 0x29b0 ;  /* 0x000029b0000a7802 */ /* 0x000fe20000000f00 */
[----:B------:R-:W-:Y:S02]  /*2980*/  IMAD.MOV.U32 R13, RZ, RZ, 0x1f ;  /* 0x0000001fff0d7424 */ /* 0x000fe400078e00ff */
[----:B------:R-:W-:Y:S02]  /*2990*/  IMAD.MOV.U32 R0, RZ, RZ, -0x1 ;  /* 0xffffffffff007424 */ /* 0x000fe400078e00ff */
        /* <DEDUP_REMOVED lines=9> */
[----:B-1----:R-:W-:Y:S01]  /*2a30*/  MOV R7, R0 ;  /* 0x0000000000077202 */ /* 0x002fe20000000f00 */
[----:B0-----:R-:W-:Y:S01]  /*2a40*/  IMAD.MOV.U32 R9, RZ, RZ, R14 ;  /* 0x000000ffff097224 */ /* 0x001fe200078e000e */
[----:B------:R-:W-:Y:S01]  /*2a50*/  MOV R10, 0x2aa0 ;  /* 0x00002aa0000a7802 */ /* 0x000fe20000000f00 */
[----:B------:R-:W-:Y:S02]  /*2a60*/  IMAD.MOV.U32 R8, RZ, RZ, 0x2 ;  /* 0x00000002ff087424 */ /* 0x000fe400078e00ff */
[----:B------:R-:W-:Y:S02]  /*2a70*/  IMAD.MOV.U32 R13, RZ, RZ, 0x1f ;  /* 0x0000001fff0d7424 */ /* 0x000fe400078e00ff */
[----:B------:R-:W-:Y:S02]  /*2a80*/  IMAD.MOV.U32 R0, RZ, RZ, -0x1 ;  /* 0xffffffffff007424 */ /* 0x000fe400078e00ff */
[----:B------:R-:W-:Y:S05]  /*2a90*/  CALL.REL.NOINC `($__internal_102_$__cuda_sm70_shflsync_down_p) ;  /* 0x000006e000007944 */ /* 0x000fea0003c00000 */
[----:B-1----:R-:W-:Y:S01]  /*2aa0*/  IMAD.MOV.U32 R6, RZ, RZ, R0 ;  /* 0x000000ffff067224 */ /* 0x002fe200078e0000 */
[----:B------:R-:W-:Y:S01]  /*2ab0*/  MOV R0, 0xffffffff ;  /* 0xffffffff00007802 */ /* 0x000fe20000000f00 */
[----:B0-----:R-:W-:Y:S01]  /*2ac0*/  IMAD.MOV.U32 R8, RZ, RZ, 0x1 ;  /* 0x00000001ff087424 */ /* 0x001fe200078e00ff */
[----:B------:R-:W-:Y:S01]  /*2ad0*/  MOV R10, 0x2b20 ;  /* 0x00002b20000a7802 */ /* 0x000fe20000000f00 */
[----:B------:R-:W-:-:S02]  /*2ae0*/  IMAD.MOV.U32 R13, RZ, RZ, 0x1f ;  /* 0x0000001fff0d7424 */ /* 0x000fc400078e00ff */
[----:B------:R-:W0:-:S10]  /*2af0*/  DADD R6, R14, R6 ;  /* 0x000000000e067229 */ /* 0x000e140000000006 */
[----:B0-----:R-:W-:Y:S02]  /*2b00*/  IMAD.MOV.U32 R9, RZ, RZ, R7 ;  /* 0x000000ffff097224 */ /* 0x001fe400078e0007 */
[----:B------:R-:W-:Y:S05]  /*2b10*/  CALL.REL.NOINC `($__internal_102_$__cuda_sm70_shflsync_down_p) ;  /* 0x0000066000007944 */ /* 0x000fea0003c00000 */
[----:B-1----:R-:W-:Y:S01]  /*2b20*/  IMAD.MOV.U32 R3, RZ, RZ, R0 ;  /* 0x000000ffff037224 */ /* 0x002fe200078e0000 */
[----:B------:R-:W-:Y:S01]  /*2b30*/  MOV R10, 0x2b90 ;  /* 0x00002b90000a7802 */ /* 0x000fe20000000f00 */
[----:B0-----:R-:W-:Y:S02]  /*2b40*/  IMAD.MOV.U32 R9, RZ, RZ, R6 ;  /* 0x000000ffff097224 */ /* 0x001fe400078e0006 */
[----:B------:R-:W-:Y:S02]  /*2b50*/  IMAD.MOV.U32 R8, RZ, RZ, 0x1 ;  /* 0x00000001ff087424 */ /* 0x000fe400078e00ff */
[----:B------:R-:W-:Y:S02]  /*2b60*/  IMAD.MOV.U32 R13, RZ, RZ, 0x1f ;  /* 0x0000001fff0d7424 */ /* 0x000fe400078e00ff */
[----:B------:R-:W-:Y:S02]  /*2b70*/  IMAD.MOV.U32 R0, RZ, RZ, -0x1 ;  /* 0xffffffffff007424 */ /* 0x000fe400078e00ff */
[----:B------:R-:W-:Y:S05]  /*2b80*/  CALL.REL.NOINC `($__internal_102_$__cuda_sm70_shflsync_down_p) ;  /* 0x000005f000007944 */ /* 0x000fea0003c00000 */
[----:B01----:R-:W-:Y:S05]  /*2b90*/  BRA `(.L_x_8472) ;  /* 0xffffe7c000007947 */ /* 0x003fea000383ffff */
        .weak           $__internal_101_$__cuda_sm20_div_rn_f64_full
        .type           $__internal_101_$__cuda_sm20_div_rn_f64_full,@function
        .size           $__internal_101_$__cuda_sm20_div_rn_f64_full,($__internal_102_$__cuda_sm70_shflsync_down_p - $__internal_101_$__cuda_sm20_div_rn_f64_full)
$__internal_101_$__cuda_sm20_div_rn_f64_full:
[----:B------:R-:W-:Y:S01]  /*2ba0*/  MOV R15, R7 ;  /* 0x00000007000f7202 */ /* 0x000fe20000000f00 */
[----:B------:R-:W-:Y:S01]  /*2bb0*/  IMAD.MOV.U32 R14, RZ, RZ, R6 ;  /* 0x000000ffff0e7224 */ /* 0x000fe200078e0006 */
[----:B------:R-:W-:Y:S01]  /*2bc0*/  FSETP.GEU.AND P2, PT, |R11|, 1.469367938527859385e-39, PT ;  /* 0x001000000b00780b */ /* 0x000fe20003f4e200 */
[----:B------:R-:W-:Y:S01]  /*2bd0*/  IMAD.MOV.U32 R6, RZ, RZ, 0x1 ;  /* 0x00000001ff067424 */ /* 0x000fe200078e00ff */
[----:B------:R-:W-:Y:S01]  /*2be0*/  FSETP.GEU.AND P4, PT, |R15|, 1.469367938527859385e-39, PT ;  /* 0x001000000f00780b */ /* 0x000fe20003f8e200 */
[----:B------:R-:W-:Y:S01]  /*2bf0*/  IMAD.MOV.U32 R8, RZ, RZ, R14 ;  /* 0x000000ffff087224 */ /* 0x000fe200078e000e */
[----:B------:R-:W-:Y:S01]  /*2c00*/  LOP3.LUT R12, R11, 0x800fffff, RZ, 0xc0, !PT ;  /* 0x800fffff0b0c7812 */ /* 0x000fe200078ec0ff */
[----:B------:R-:W-:Y:S01]  /*2c10*/  BSSY B2, `(.L_x_8473) ;  /* 0x0000053000027945 */ /* 0x000fe20003800000 */
[----:B------:R-:W-:-:S02]  /*2c20*/  LOP3.LUT R3, R15, 0x7ff00000, RZ, 0xc0, !PT ;  /* 0x7ff000000f037812 */ /* 0x000fc400078ec0ff */
[----:B------:R-:W-:Y:S01]  /*2c30*/  LOP3.LUT R13, R12, 0x3ff00000, RZ, 0xfc, !PT ;  /* 0x3ff000000c0d7812 */ /* 0x000fe200078efcff */
[----:B------:R-:W-:Y:S01]  /*2c40*/  IMAD.MOV.U32 R12, RZ, RZ, R10 ;  /* 0x000000ffff0c7224 */ /* 0x000fe200078e000a */
[----:B------:R-:W-:-:S03]  /*2c50*/  LOP3.LUT R26, R11, 0x7ff00000, RZ, 0xc0, !PT ;  /* 0x7ff000000b1a7812 */ /* 0x000fc600078ec0ff */
[----:B------:R-:W0:Y:S01]  /*2c60*/  @!P2 DMUL R12, R10, 8.98846567431157953865e+307 ;  /* 0x7fe000000a0ca828 */ /* 0x000e220000000000 */
[----:B------:R-:W-:Y:S01]  /*2c70*/  ISETP.GE.U32.AND P3, PT, R3, R26, PT ;  /* 0x0000001a0300720c */ /* 0x000fe20003f66070 */
[----:B------:R-:W-:Y:S01]  /*2c80*/  @!P4 IMAD.MOV.U32 R28, RZ, RZ, RZ ;  /* 0x000000ffff1cc224 */ /* 0x000fe200078e00ff */
[----:B------:R-:W-:-:S03]  /*2c90*/  @!P4 LOP3.LUT R4, R11, 0x7ff00000, RZ, 0xc0, !PT ;  /* 0x7ff000000b04c812 */ /* 0x000fc600078ec0ff */
[----:B0-----:R-:W0:Y:S01]  /*2ca0*/  MUFU.RCP64H R7, R13 ;  /* 0x0000000d00077308 */ /* 0x001e220000001800 */
[----:B------:R-:W-:Y:S01]  /*2cb0*/  @!P4 ISETP.GE.U32.AND P5, PT, R3, R4, PT ;  /* 0x000000040300c20c */ /* 0x000fe20003fa6070 */
[----:B------:R-:W-:Y:S02]  /*2cc0*/  IMAD.MOV.U32 R4, RZ, RZ, 0x1ca00000 ;  /* 0x1ca00000ff047424 */ /* 0x000fe400078e00ff */
[----:B------:R-:W-:-:S03]  /*2cd0*/  @!P2 LOP3.LUT R26, R13, 0x7ff00000, RZ, 0xc0, !PT ;  /* 0x7ff000000d1aa812 */ /* 0x000fc600078ec0ff */
[C---:B------:R-:W-:Y:S02]  /*2ce0*/  @!P4 SEL R5, R4.reuse, 0x63400000, !P5 ;  /* 0x634000000405c807 */ /* 0x040fe40006800000 */
[----:B------:R-:W-:Y:S02]  /*2cf0*/  SEL R9, R4, 0x63400000, !P3 ;  /* 0x6340000004097807 */ /* 0x000fe40005800000 */
[--C-:B------:R-:W-:Y:S02]  /*2d00*/  @!P4 LOP3.LUT R5, R5, 0x80000000, R15.reuse, 0xf8, !PT ;  /* 0x800000000505c812 */ /* 0x100fe400078ef80f */
[----:B------:R-:W-:Y:S02]  /*2d10*/  LOP3.LUT R9, R9, 0x800fffff, R15, 0xf8, !PT ;  /* 0x800fffff09097812 */ /* 0x000fe400078ef80f */
[----:B------:R-:W-:Y:S01]  /*2d20*/  @!P4 LOP3.LUT R29, R5, 0x100000, RZ, 0xfc, !PT ;  /* 0x00100000051dc812 */ /* 0x000fe200078efcff */
[----:B------:R-:W-:-:S05]  /*2d30*/  IMAD.MOV.U32 R5, RZ, RZ, R3 ;  /* 0x000000ffff057224 */ /* 0x000fca00078e0003 */
        /* <DEDUP_REMOVED lines=43> */
.L_x_8474:
        /* <DEDUP_REMOVED lines=16> */
.L_x_8477:
[----:B0-----:R-:W-:Y:S01]  /*30f0*/  LOP3.LUT R29, R11, 0x80000, RZ, 0xfc, !PT ;  /* 0x000800000b1d7812 */ /* 0x001fe200078efcff */
[----:B------:R-:W-:Y:S01]  /*3100*/  IMAD.MOV.U32 R28, RZ, RZ, R10 ;  /* 0x000000ffff1c7224 */ /* 0x000fe200078e000a */
[----:B------:R-:W-:Y:S05]  /*3110*/  BRA `(.L_x_8475) ;  /* 0x0000002000007947 */ /* 0x000fea0003800000 */
.L_x_8476:
[----:B0-----:R-:W-:Y:S01]  /*3120*/  LOP3.LUT R29, R15, 0x80000, RZ, 0xfc, !PT ;  /* 0x000800000f1d7812 */ /* 0x001fe200078efcff */
[----:B------:R-:W-:Y:S02]  /*3130*/  IMAD.MOV.U32 R28, RZ, RZ, R14 ;  /* 0x000000ffff1c7224 */ /* 0x000fe400078e000e */
.L_x_8475:
[----:B------:R-:W-:Y:S05]  /*3140*/  BSYNC B2 ;  /* 0x0000000000027941 */ /* 0x000fea0003800000 */
.L_x_8473:
[----:B------:R-:W-:Y:S02]  /*3150*/  IMAD.MOV.U32 R4, RZ, RZ, R0 ;  /* 0x000000ffff047224 */ /* 0x000fe400078e0000 */
[----:B------:R-:W-:-:S04]  /*3160*/  IMAD.MOV.U32 R5, RZ, RZ, 0x0 ;  /* 0x00000000ff057424 */ /* 0x000fc800078e00ff */
[----:B------:R-:W-:Y:S05]  /*3170*/  RET.REL.NODEC R4 `(_ZN2at6native43_GLOBAL__N__9ae7fba5_10_SoftMax_cu_9f978f6322cunn_SoftMaxForwardRegIdddNS1_22SoftMaxForwardEpilogueElLi3EEEvPT1_PKT_T3_) ;  /* 0xffffce8004007950 */ /* 0x000fea0003c3ffff */
        .weak           $__internal_102_$__cuda_sm70_shflsync_down_p
        .type           $__internal_102_$__cuda_sm70_shflsync_down_p,@function
        .size           $__internal_102_$__cuda_sm70_shflsync_down_p,(.L_x_11338 - $__internal_102_$__cuda_sm70_shflsync_down_p)
$__internal_102_$__cuda_sm70_shflsync_down_p:
[----:B------:R-:W-:Y:S01]  /*3180*/  IMAD.MOV.U32 R11, RZ, RZ, 0x0 ;  /* 0x00000000ff0b7424 */ /* 0x000fe200078e00ff */
[----:B------:R-:W-:Y:S04]  /*3190*/  WARPSYNC R0 ;  /* 0x0000000000007348 */ /* 0x000fe80003800000 */
[----:B------:R0:W1:Y:S01]  /*31a0*/  SHFL.DOWN PT, R0, R9, R8, R13 ;  /* 0x0800000809007389 */ /* 0x00006200000e000d */
[----:B------:R-:W-:Y:S05]  /*31b0*/  RET.REL.NODEC R10 `(_ZN2at6native43_GLOBAL__N__9ae7fba5_10_SoftMax_cu_9f978f6322cunn_SoftMaxForwardRegIdddNS1_22SoftMaxForwardEpilogueElLi3EEEvPT1_PKT_T3_) ;  /* 0xffffce400a007950 */ /* 0x000fea0003c3ffff */
.L_x_8478:
        /* <DEDUP_REMOVED lines=12> */
.L_x_11338:


//--------------------- .text._ZN2at6native43_GLOBAL__N__9ae7fba5_10_SoftMax_cu_9f978f6322cunn_SoftMaxForwardRegIdddNS1_22SoftMaxForwardEpilogueElLi2EEEvPT1_PKT_T3_ --------------------------
	.section	.text._ZN2at6native43_GLOBAL__N__9ae7fba5_10_SoftMax_cu_9f978f6322cunn_SoftMaxForwardRegIdddNS1_22SoftMaxForwardEpilogueElLi2EEEvPT1_PKT_T3_,"ax",@progbits
	.sectioninfo	@"SHI_REGISTERS=31"
	.align	128
.text._ZN2at6native43_GLOBAL__N__9ae7fba5_10_SoftMax_cu_9f978f6322cunn_SoftMaxForwardRegIdddNS1_22SoftMaxForwardEpilogueElLi2EEEvPT1_PKT_T3_:
        .type           _ZN2at6native43_GLOBAL__N__9ae7fba5_10_SoftMax_cu_9f978f6322cunn_SoftMaxForwardRegIdddNS1_22SoftMaxForwardEpilogueElLi2EEEvPT1_PKT_T3_,@function
        .size           _ZN2at6native43_GLOBAL__N__9ae7fba5_10_SoftMax_cu_9f978f6322cunn_SoftMaxForwardRegIdddNS1_22SoftMaxForwardEpilogueElLi2EEEvPT1_PKT_T3_,(.L_x_11341 - _ZN2at6native43_GLOBAL__N__9ae7fba5_10_SoftMax_cu_9f978f6322cunn_SoftMaxForwardRegIdddNS1_22SoftMaxForwardEpilogueElLi2EEEvPT1_PKT_T3_)
        .other          _ZN2at6native43_GLOBAL__N__9ae7fba5_10_SoftMax_cu_9f978f6322cunn_SoftMaxForwardRegIdddNS1_22SoftMaxForwardEpilogueElLi2EEEvPT1_PKT_T3_,@"STO_CUDA_ENTRY STV_DEFAULT"
_ZN2at6native43_GLOBAL__N__9ae7fba5_10_SoftMax_cu_9f978f6322cunn_SoftMaxForwardRegIdddNS1_22SoftMaxForwardEpilogueElLi2EEEvPT1_PKT_T3_:
        /* <DEDUP_REMOVED lines=15> */
[----:B------:R-:W2:Y:S01]  /*00f0*/  @!P1 LDG.E.64 R4, [R10.64] ;  /* 0x000000060a049981 */ /* 0x000ea2000c1e1b00 */
[----:B------:R-:W-:-:S04]  /*0100*/  @!P0 IMAD.WIDE.U32 R6, R2, c[0x0][0x170], R12 ;  /* 0x00005c0002068a25 */ /* 0x000fc800078e000c */
[----:B------:R-:W-:Y:S01]  /*0110*/  @!P0 IMAD R3, R2, c[0x0][0x174], R7 ;  /* 0x00005d0002038a24 */ /* 0x000fe200078e0207 */
[----:B------:R-:W-:-:S04]  /*0120*/  @!P0 LEA R12, P2, R6, c[0x0][0x168], 0x3 ;  /* 0x00005a00060c8a11 */ /* 0x000fc800078418ff */
[----:B------:R-:W-:-:S05]  /*0130*/  @!P0 LEA.HI.X R13, R6, c[0x0][0x16c], R3, 0x3, P2 ;  /* 0x00005b00060d8a11 */ /* 0x000fca00010f1c03 */
[----:B------:R-:W3:Y:S01]  /*0140*/  @!P0 LDG.E.64 R16, [R12.64] ;  /* 0x000000060c108981 */ /* 0x000ee2000c1e1b00 */
        /* <DEDUP_REMOVED lines=12> */
[----:B------:R-:W-:Y:S02]  /*0210*/  @!P1 IMAD.MOV.U32 R0, RZ, RZ, R4 ;  /* 0x000000ffff009224 */ /* 0x000fe400078e0004 */
[----:B---3--:R-:W-:-:S03]  /*0220*/  @!P0 IMAD.MOV.U32 R3, RZ, RZ, R17 ;  /* 0x000000ffff038224 */ /* 0x008fc600078e0011 */
[----:B------:R-:W-:Y:S01]  /*0230*/  @!P1 SEL R6, R0, c[0x2][0x0], P2 ;  /* 0x0080000000069a07 */ /* 0x000fe20001000000 */
[----:B------:R-:W-:Y:S01]  /*0240*/  @!P0 IMAD.MOV.U32 R0, RZ, RZ, R7 ;  /* 0x000000ffff008224 */ /* 0x000fe200078e0007 */
[----:B------:R-:W-:-:S04]  /*0250*/  @!P0 LOP3.LUT R10, R3, 0x80000, RZ, 0xfc, !PT ;  /* 0x00080000030a8812 */ /* 0x000fc800078efcff */
[----:B------:R-:W0:-:S06]  /*0260*/  @!P0 DSETP.MAX.AND P2, P3, R6, R16, PT ;  /* 0x000000100600822a */ /* 0x000e0c0003b4f000 */
[----:B0-----:R-:W-:Y:S01]  /*0270*/  @!P0 FSEL R9, R0, R3, P2 ;  /* 0x0000000300098208 */ /* 0x001fe20001000000 */
[----:B------:R-:W-:Y:S01]  /*0280*/  @!P0 IMAD.MOV.U32 R3, RZ, RZ, R16 ;  /* 0x000000ffff038224 */ /* 0x000fe200078e0010 */
[----:B------:R-:W-:Y:S02]  /*0290*/  @!P0 MOV R0, R6 ;  /* 0x0000000600008202 */ /* 0x000fe40000000f00 */
[----:B------:R-:W-:Y:S02]  /*02a0*/  @!P0 SEL R7, R10, R9, P3 ;  /* 0x000000090a078207 */ /* 0x000fe40001800000 */
[----:B------:R-:W-:Y:S02]  /*02b0*/  @!P0 SEL R6, R0, R3, P2 ;  /* 0x0000000300068207 */ /* 0x000fe40001000000 */
[----:B------:R-:W-:Y:S01]  /*02c0*/  SHF.R.S32.HI R3, RZ, 0x1f, R8 ;  /* 0x0000001fff037819 */ /* 0x000fe20000011408 */
[----:B------:R-:W-:Y:S03]  /*02d0*/  SHFL.DOWN PT, R11, R7, 0x10, 0x1f ;  /* 0x0a001f00070b7f89 */ /* 0x000fe600000e0000 */
[----:B------:R-:W-:Y:S01]  /*02e0*/  LEA.HI R3, R3, R8, RZ, 0x5 ;  /* 0x0000000803037211 */ /* 0x000fe200078f28ff */
[----:B------:R-:W0:Y:S03]  /*02f0*/  SHFL.DOWN PT, R10, R6, 0x10, 0x1f ;  /* 0x0a001f00060a7f89 */ /* 0x000e2600000e0000 */
        /* <DEDUP_REMOVED lines=29> */
[----:B------:R-:W-:Y:S01]  /*04d0*/  FSEL R11, R7, R13, !P3 ;  /* 0x0000000d070b7208 */ /* 0x000fe20005800000 */
[----:B------:R-:W-:Y:S01]  /*04e0*/  IMAD.MOV.U32 R7, RZ, RZ, -0x100001 ;  /* 0xffefffffff077424 */ /* 0x000fe200078e00ff */
[----:B------:R-:W-:-:S03]  /*04f0*/  ISETP.GT.U32.AND P3, PT, R8, 0x3e, PT ;  /* 0x0000003e0800780c */ /* 0x000fc60003f64070 */
[----:B------:R0:W-:Y:S04]  /*0500*/  @!P4 STS.64 [R3.X8], R10 ;  /* 0x0000000a0300c388 */ /* 0x0001e80000008a00 */
[----:B------:R-:W-:Y:S06]  /*0510*/  BAR.SYNC.DEFER_BLOCKING 0x0 ;  /* 0x0000000000007b1d */ /* 0x000fec0000010000 */
[----:B------:R0:W1:Y:S01]  /*0520*/  @!P2 LDS.64 R6, [R0.X8] ;  /* 0x000000000006a984 */ /* 0x0000620000008a00 */
[----:B------:R-:W-:Y:S05]  /*0530*/  @P3 BRA `(.L_x_8480) ;  /* 0x000001d000003947 */ /* 0x000fea0003800000 */
[----:B------:R-:W-:Y:S05]  /*0540*/  BRA.DIV ~URZ, `(.L_x_8481) ;  /* 0x000013e27f007947 */ /* 0x000fea000b800000 */
[----:B-1----:R1:W2:Y:S02]  /*0550*/  SHFL.DOWN PT, R13, R7, 0x10, 0x1f ;  /* 0x0a001f00070d7f89 */ /* 0x0022a400000e0000 */
.L_x_8505:
[----:B------:R-:W-:Y:S05]  /*0560*/  BRA.DIV ~URZ, `(.L_x_8482) ;  /* 0x000014427f007947 */ /* 0x000fea000b800000 */
[----:B------:R-:W3:Y:S01]  /*0570*/  SHFL.DOWN PT, R8, R6, 0x10, 0x1f ;  /* 0x0a001f0006087f89 */ /* 0x000ee200000e0000 */
[----:B--2---:R-:W-:-:S06]  /*0580*/  IMAD.MOV.U32 R9, RZ, RZ, R13 ;  /* 0x000000ffff097224 */ /* 0x004fcc00078e000d */
[----:B---3--:R-:W2:-:S06]  /*0590*/  DSETP.GEU.AND P4, PT, R6, R8, PT ;  /* 0x000000080600722a */ /* 0x008e8c0003f8e000 */
[----:B0-2---:R-:W-:Y:S02]  /*05a0*/  FSEL R11, R13, R7, !P4 ;  /* 0x000000070d0b7208 */ /* 0x005fe40006000000 */
        /* <DEDUP_REMOVED lines=18> */
.L_x_8506:
[----:B-1----:R-:W-:-:S06]  /*06d0*/  IMAD.MOV.U32 R9, RZ, RZ, R15 ;  /* 0x000000ffff097224 */ /* 0x002fcc00078e000f */
[----:B--2---:R-:W1:-:S06]  /*06e0*/  DSETP.GEU.AND P4, PT, R6, R8, PT ;  /* 0x000000080600722a */ /* 0x004e4c0003f8e000 */
[----:B01----:R-:W-:Y:S02]  /*06f0*/  FSEL R6, R8, R6, !P4 ;  /* 0x0000000608067208 */ /* 0x003fe40006000000 */
[----:B------:R-:W-:Y:S02]  /*0700*/  FSEL R7, R15, R7, !P4 ;  /* 0x000000070f077208 */ /* 0x000fe40006000000 */
.L_x_8480:
[----:B------:R-:W-:Y:S05]  /*0710*/  BSYNC B0 ;  /* 0x0000000000007941 */ /* 0x000fea0003800000 */
.L_x_8479:
[----:B0-----:R-:W0:Y:S01]  /*0720*/  S2R R3, SR_TID.X ;  /* 0x0000000000037919 */ /* 0x001e220000002100 */
[----:B------:R-:W-:Y:S01]  /*0730*/  WARPSYNC 0xffffffff ;  /* 0xffffffff00007948 */ /* 0x000fe20003800000 */
[----:B0-----:R-:W-:-:S13]  /*0740*/  ISETP.NE.AND P4, PT, R3, RZ, PT ;  /* 0x000000ff0300720c */ /* 0x001fda0003f85270 */
        /* <DEDUP_REMOVED lines=43> */
.L_x_8486:
[----:B------:R-:W-:Y:S05]  /*0a00*/  BSYNC B1 ;  /* 0x0000000000017941 */ /* 0x000fea0003800000 */
.L_x_8485:
[----:B01----:R0:W1:-:S06]  /*0a10*/  DADD R6, RZ, R10 ;  /* 0x00000000ff067229 */ /* 0x00304c000000000a */
.L_x_8484:
[----:B------:R-:W-:Y:S05]  /*0a20*/  BSYNC B0 ;  /* 0x0000000000007941 */ /* 0x000fea0003800000 */
.L_x_8483:
        /* <DEDUP_REMOVED lines=39> */
.L_x_8490:
[----:B------:R-:W-:Y:S05]  /*0ca0*/  BSYNC B1 ;  /* 0x0000000000017941 */ /* 0x000fea0003800000 */
.L_x_8489:
[----:B-12---:R1:W2:-:S06]  /*0cb0*/  DADD R6, R6, R12 ;  /* 0x0000000006067229 */ /* 0x00628c000000000c */
.L_x_8488:
[----:B------:R-:W-:Y:S05]  /*0cc0*/  BSYNC B0 ;  /* 0x0000000000007941 */ /* 0x000fea0003800000 */
.L_x_8487:
        /* <DEDUP_REMOVED lines=27> */
[----:B-1----:R1:W2:Y:S02]  /*0e80*/  SHFL.DOWN PT, R13, R7, 0x10, 0x1f ;  /* 0x0a001f00070d7f89 */ /* 0x0022a400000e0000 */
.L_x_8507:
        /* <DEDUP_REMOVED lines=15> */
.L_x_8508:
[----:B-1----:R-:W-:-:S06]  /*0f80*/  IMAD.MOV.U32 R9, RZ, RZ, R0 ;  /* 0x000000ffff097224 */ /* 0x002fcc00078e0000 */
[----:B0-2---:R0:W1:-:S06]  /*0f90*/  DADD R6, R8, R6 ;  /* 0x0000000008067229 */ /* 0x00504c0000000006 */
.L_x_8492:
[----:B------:R-:W-:Y:S05]  /*0fa0*/  BSYNC B0 ;  /* 0x0000000000007941 */ /* 0x000fea0003800000 */
.L_x_8491:
        /* <DEDUP_REMOVED lines=8> */
[----:B------:R-:W-:Y:S01]  /*1030*/  BSSY B1, `(.L_x_8497) ;  /* 0x000002b000017945 */ /* 0x000fe20003800000 */
[----:B------:R-:W-:-:S02]  /*1040*/  IMAD.MOV.U32 R7, RZ, RZ, 0x3ff71547 ;  /* 0x3ff71547ff077424 */ /* 0x000fc400078e00ff */
[----:B------:R-:W-:Y:S02]  /*1050*/  IMAD.MOV.U32 R18, RZ, RZ, 0x69ce2bdf ;  /* 0x69ce2bdfff127424 */ /* 0x000fe400078e00ff */
[----:B------:R-:W-:Y:S02]  /*1060*/  IMAD.MOV.U32 R19, RZ, RZ, 0x3e5ade15 ;  /* 0x3e5ade15ff137424 */ /* 0x000fe400078e00ff */
[----:B---3--:R-:W1:Y:S01]  /*1070*/  DFMA R6, R4, R6, 6.75539944105574400000e+15 ;  /* 0x433800000406742b */ /* 0x008e620000000006 */
[----:B------:R-:W-:-:S05]  /*1080*/  FSETP.GEU.FTZ.AND P1, PT, |R5|, 4.1917929649353027344, PT ;  /* 0x4086232b0500780b */ /* 0x000fca0003f3e200 */
[----:B-1----:R-:W1:-:S06]  /*1090*/  DADD R10, R6, -6.75539944105574400000e+15 ;  /* 0xc3380000060a7429 */ /* 0x002e4c0000000000 */
[----:B01----:R-:W0:-:S06]  /*10a0*/  DFMA R8, R10, c[0x2][0x8], R4 ;  /* 0x008002000a087a2b */ /* 0x003e0c0000000004 */
[----:B0-----:R0:W1:Y:S02]  /*10b0*/  DFMA R10, R10, c[0x2][0x10], R8 ;  /* 0x008004000a0a7a2b */ /* 0x0010640000000008 */
[----:B0-----:R-:W-:Y:S02]  /*10c0*/  MOV R8, 0x1 ;  /* 0x0000000100087802 */ /* 0x001fe40000000f00 */
        /* <DEDUP_REMOVED lines=33> */
.L_x_8498:
[----:B--2---:R-:W-:Y:S05]  /*12e0*/  BSYNC B1 ;  /* 0x0000000000017941 */ /* 0x004fea0003800000 */
.L_x_8497:
[----:B------:R-:W-:Y:S01]  /*12f0*/  IMAD.MOV.U32 R6, RZ, RZ, R18 ;  /* 0x000000ffff067224 */ /* 0x000fe200078e0012 */
[----:B------:R-:W-:Y:S01]  /*1300*/  FSETP.GEU.AND P3, PT, |R19|, 6.5827683646048100446e-37, PT ;  /* 0x036000001300780b */ /* 0x000fe20003f6e200 */
[----:B------:R-:W-:Y:S01]  /*1310*/  IMAD.MOV.U32 R7, RZ, RZ, R19 ;  /* 0x000000ffff077224 */ /* 0x000fe200078e0013 */
[--C-:B0-----:R-:W-:Y:S01]  /*1320*/  SHF.R.S32.HI R9, RZ, 0x1f, R8.reuse ;  /* 0x0000001fff097819 */ /* 0x101fe20000011408 */
[----:B------:R-:W-:Y:S04]  /*1330*/  BSSY B1, `(.L_x_8499) ;  /* 0x0000013000017945 */ /* 0x000fe80003800000 */
[----:B-1----:R-:W0:Y:S01]  /*1340*/  DMUL R4, R10, R6 ;  /* 0x000000060a047228 */ /* 0x002e220000000000 */
[----:B------:R-:W-:-:S04]  /*1350*/  IMAD.WIDE.U32 R8, R2, c[0x0][0x170], R8 ;  /* 0x00005c0002087a25 */ /* 0x000fc800078e0008 */
[----:B------:R-:W-:Y:S01]  /*1360*/  IMAD R3, R2, c[0x0][0x174], R9 ;  /* 0x00005d0002037a24 */ /* 0x000fe200078e0209 */
[----:B0-----:R-:W0:-:S06]  /*1370*/  DFMA R6, -R12, R4, R6 ;  /* 0x000000040c06722b */ /* 0x001e0c0000000106 */
[----:B0-----:R0:W1:Y:S02]  /*1380*/  DFMA R4, R10, R6, R4 ;  /* 0x000000060a04722b */ /* 0x0010640000000004 */
[----:B0-----:R-:W-:-:S04]  /*1390*/  LEA R10, P2, R8, c[0x0][0x160], 0x3 ;  /* 0x00005800080a7a11 */ /* 0x001fc800078418ff */
        /* <DEDUP_REMOVED lines=9> */
[----:B------:R-:W-:Y:S05]  /*1430*/  CALL.REL.NOINC `($__internal_103_$__cuda_sm20_div_rn_f64_full) ;  /* 0x00000ed000007944 */ /* 0x000fea0003c00000 */
[----:B------:R-:W-:Y:S02]  /*1440*/  IMAD.MOV.U32 R4, RZ, RZ, R20 ;  /* 0x000000ffff047224 */ /* 0x000fe400078e0014 */
[----:B------:R-:W-:Y:S02]  /*1450*/  IMAD.MOV.U32 R5, RZ, RZ, R21 ;  /* 0x000000ffff057224 */ /* 0x000fe400078e0015 */
.L_x_8500:
[----:B------:R-:W-:Y:S05]  /*1460*/  BSYNC B1 ;  /* 0x0000000000017941 */ /* 0x000fea0003800000 */
.L_x_8499:
[----:B------:R0:W-:Y:S02]  /*1470*/  STG.E.64 [R10.64], R4 ;  /* 0x000000040a007986 */ /* 0x0001e4000c101b06 */
.L_x_8496:
[----:B------:R-:W-:Y:S05]  /*1480*/  BSYNC B0 ;  /* 0x0000000000007941 */ /* 0x000fea0003800000 */
.L_x_8495:
[----:B------:R-:W-:Y:S05]  /*1490*/  @P0 EXIT ;  /* 0x000000000000094d */ /* 0x000fea0003800000 */
        /* <DEDUP_REMOVED lines=45> */
.L_x_8502:
[----:B0-2---:R-:W-:Y:S05]  /*1770*/  BSYNC B0 ;  /* 0x0000000000007941 */ /* 0x005fea0003800000 */
.L_x_8501:
[----:B-1----:R-:W-:Y:S01]  /*1780*/  IMAD.MOV.U32 R10, RZ, RZ, R6 ;  /* 0x000000ffff0a7224 */ /* 0x002fe200078e0006 */
        /* <DEDUP_REMOVED lines=8> */
[----:B------:R-:W-:-:S05]  /*1810*/  IMAD R3, R2, c[0x0][0x174], R15 ;  /* 0x00005d0002037a24 */ /* 0x000fca00078e020f */
        /* <DEDUP_REMOVED lines=14> */
.L_x_8504:
[----:B------:R-:W-:Y:S05]  /*1900*/  BSYNC B0 ;  /* 0x0000000000007941 */ /* 0x000fea0003800000 */
.L_x_8503:
[----:B------:R-:W-:Y:S01]  /*1910*/  STG.E.64 [R10.64], R4 ;  /* 0x000000040a007986 */ /* 0x000fe2000c101b06 */
[----:B------:R-:W-:Y:S05]  /*1920*/  EXIT ;  /* 0x000000000000794d */ /* 0x000fea0003800000 */
.L_x_8481:
[----:B-1----:R-:W-:Y:S01]  /*1930*/  IMAD.MOV.U32 R9, RZ, RZ, R7 ;  /* 0x000000ffff097224 */ /* 0x002fe200078e0007 */
[----:B0-----:R-:W-:Y:S01]  /*1940*/  MOV R10, 0x1990 ;  /* 0x00001990000a7802 */ /* 0x001fe20000000f00 */
[----:B------:R-:W-:Y:S02]  /*1950*/  IMAD.MOV.U32 R3, RZ, RZ, 0x10 ;  /* 0x00000010ff037424 */ /* 0x000fe400078e00ff */
[----:B------:R-:W-:-:S02]  /*1960*/  IMAD.MOV.U32 R12, RZ, RZ, 0x1f ;  /* 0x0000001fff0c7424 */ /* 0x000fc400078e00ff */
[----:B------:R-:W-:Y:S02]  /*1970*/  IMAD.MOV.U32 R8, RZ, RZ, -0x1 ;  /* 0xffffffffff087424 */ /* 0x000fe400078e00ff */
[----:B------:R-:W-:Y:S05]  /*1980*/  CALL.REL.NOINC `($__internal_104_$__cuda_sm70_shflsync_down_p) ;  /* 0x00000f4000007944 */ /* 0x000fea0003c00000 */
[----:B-1----:R-:W-:Y:S01]  /*1990*/  MOV R13, R8 ;  /* 0x00000008000d7202 */ /* 0x002fe20000000f00 */
[----:B0-----:R-:W-:Y:S05]  /*19a0*/  BRA `(.L_x_8505) ;  /* 0xffffebb000007947 */ /* 0x001fea000383ffff */
.L_x_8482:
[----:B------:R-:W-:Y:S01]  /*19b0*/  IMAD.MOV.U32 R9, RZ, RZ, R6 ;  /* 0x000000ffff097224 */ /* 0x000fe200078e0006 */
[----:B0-----:R-:W-:Y:S01]  /*19c0*/  MOV R10, 0x1a10 ;  /* 0x00001a10000a7802 */ /* 0x001fe20000000f00 */
[----:B------:R-:W-:Y:S02]  /*19d0*/  IMAD.MOV.U32 R3, RZ, RZ, 0x10 ;  /* 0x00000010ff037424 */ /* 0x000fe400078e00ff */
[----:B------:R-:W-:Y:S02]  /*19e0*/  IMAD.MOV.U32 R12, RZ, RZ, 0x1f ;  /* 0x0000001fff0c7424 */ /* 0x000fe400078e00ff */
[----:B------:R-:W-:Y:S02]  /*19f0*/  IMAD.MOV.U32 R8, RZ, RZ, -0x1 ;  /* 0xffffffffff087424 */ /* 0x000fe400078e00ff */
[----:B-12---:R-:W-:Y:S05]  /*1a00*/  CALL.REL.NOINC `($__internal_104_$__cuda_sm70_shflsync_down_p) ;  /* 0x00000ec000007944 */ /* 0x006fea0003c00000 */
[----:B0-----:R-:W-:Y:S01]  /*1a10*/  IMAD.MOV.U32 R9, RZ, RZ, R13 ;  /* 0x000000ffff097224 */ /* 0x001fe200078e000d */
[----:B------:R-:W-:Y:S01]  /*1a20*/  MOV R10, 0x1ab0 ;  /* 0x00001ab0000a7802 */ /* 0x000fe20000000f00 */
[----:B------:R-:W-:Y:S02]  /*1a30*/  IMAD.MOV.U32 R3, RZ, RZ, 0x8 ;  /* 0x00000008ff037424 */ /* 0x000fe400078e00ff */
[----:B------:R-:W-:-:S02]  /*1a40*/  IMAD.MOV.U32 R12, RZ, RZ, 0x1f ;  /* 0x0000001fff0c7424 */ /* 0x000fc400078e00ff */
[----:B-1----:R-:W0:-:S06]  /*1a50*/  DSETP.GEU.AND P4, PT, R6, R8, PT ;  /* 0x000000080600722a */ /* 0x002e0c0003f8e000 */
[----:B0-----:R-:W-:Y:S02]  /*1a60*/  FSEL R15, R13, R7, !P4 ;  /* 0x000000070d0f7208 */ /* 0x001fe40006000000 */
[----:B------:R-:W-:Y:S01]  /*1a70*/  FSEL R14, R8, R6, !P4 ;  /* 0x00000006080e7208 */ /* 0x000fe20006000000 */
[----:B------:R-:W-:Y:S01]  /*1a80*/  IMAD.MOV.U32 R8, RZ, RZ, -0x1 ;  /* 0xffffffffff087424 */ /* 0x000fe200078e00ff */
[----:B------:R-:W-:Y:S02]  /*1a90*/  MOV R9, R15 ;  /* 0x0000000f00097202 */ /* 0x000fe40000000f00 */
[----:B------:R-:W-:Y:S05]  /*1aa0*/  CALL.REL.NOINC `($__internal_104_$__cuda_sm70_shflsync_down_p) ;  /* 0x00000e2000007944 */ /* 0x000fea0003c00000 */
[----:B-1----:R-:W-:Y:S01]  /*1ab0*/  IMAD.MOV.U32 R7, RZ, RZ, R8 ;  /* 0x000000ffff077224 */ /* 0x002fe200078e0008 */
[----:B------:R-:W-:Y:S01]  /*1ac0*/  MOV R10, 0x1b20 ;  /* 0x00001b20000a7802 */ /* 0x000fe20000000f00 */
[----:B0-----:R-:W-:Y:S02]  /*1ad0*/  IMAD.MOV.U32 R9, RZ, RZ, R14 ;  /* 0x000000ffff097224 */ /* 0x001fe400078e000e */
[----:B------:R-:W-:Y:S02]  /*1ae0*/  IMAD.MOV.U32 R3, RZ, RZ, 0x8 ;  /* 0x00000008ff037424 */ /* 0x000fe400078e00ff */
[----:B------:R-:W-:-:S02]  /*1af0*/  IMAD.MOV.U32 R12, RZ, RZ, 0x1f ;  /* 0x0000001fff0c7424 */ /* 0x000fc400078e00ff */
[----:B------:R-:W-:Y:S02]  /*1b00*/  IMAD.MOV.U32 R8, RZ, RZ, -0x1 ;  /* 0xffffffffff087424 */ /* 0x000fe400078e00ff */
[----:B------:R-:W-:Y:S05]  /*1b10*/  CALL.REL.NOINC `($__internal_104_$__cuda_sm70_shflsync_down_p) ;  /* 0x00000db000007944 */ /* 0x000fea0003c00000 */
        /* <DEDUP_REMOVED lines=51> */
[----:B01----:R-:W-:Y:S05]  /*1e50*/  BRA `(.L_x_8506) ;  /* 0xffffe87000007947 */ /* 0x003fea000383ffff */
.L_x_8493:
[----:B01----:R-:W-:Y:S01]  /*1e60*/  MOV R9, R7 ;  /* 0x0000000700097202 */ /* 0x003fe20000000f00 */
[----:B------:R-:W-:Y:S01]  /*1e70*/  IMAD.MOV.U32 R3, RZ, RZ, 0x10 ;  /* 0x00000010ff037424 */ /* 0x000fe200078e00ff */
[----:B------:R-:W-:Y:S01]  /*1e80*/  MOV R10, 0x1ec0 ;  /* 0x00001ec0000a7802 */ /* 0x000fe20000000f00 */
[----:B------:R-:W-:Y:S02]  /*1e90*/  IMAD.MOV.U32 R12, RZ, RZ, 0x1f ;  /* 0x0000001fff0c7424 */ /* 0x000fe400078e00ff */
[----:B------:R-:W-:Y:S02]  /*1ea0*/  IMAD.MOV.U32 R8, RZ, RZ, -0x1 ;  /* 0xffffffffff087424 */ /* 0x000fe400078e00ff */
[----:B------:R-:W-:Y:S05]  /*1eb0*/  CALL.REL.NOINC `($__internal_104_$__cuda_sm70_shflsync_down_p) ;  /* 0x00000a1000007944 */ /* 0x000fea0003c00000 */
[----:B-1----:R-:W-:Y:S01]  /*1ec0*/  IMAD.MOV.U32 R13, RZ, RZ, R8 ;  /* 0x000000ffff0d7224 */ /* 0x002fe200078e0008 */
[----:B0-----:R-:W-:Y:S05]  /*1ed0*/  BRA `(.L_x_8507) ;  /* 0xffffefb000007947 */ /* 0x001fea000383ffff */
.L_x_8494:
[----:B0-----:R-:W-:Y:S01]  /*1ee0*/  IMAD.MOV.U32 R9, RZ, RZ, R6 ;  /* 0x000000ffff097224 */ /* 0x001fe200078e0006 */
[----:B------:R-:W-:Y:S01]  /*1ef0*/  MOV R10, 0x1f40 ;  /* 0x00001f40000a7802 */ /* 0x000fe20000000f00 */
[----:B------:R-:W-:Y:S02]  /*1f00*/  IMAD.MOV.U32 R3, RZ, RZ, 0x10 ;  /* 0x00000010ff037424 */ /* 0x000fe400078e00ff */
[----:B------:R-:W-:-:S02]  /*1f10*/  IMAD.MOV.U32 R12, RZ, RZ, 0x1f ;  /* 0x0000001fff0c7424 */ /* 0x000fc400078e00ff */
[----:B------:R-:W-:Y:S02]  /*1f20*/  IMAD.MOV.U32 R8, RZ, RZ, -0x1 ;  /* 0xffffffffff087424 */ /* 0x000fe400078e00ff */
[----:B-12---:R-:W-:Y:S05]  /*1f30*/  CALL.REL.NOINC `($__internal_104_$__cuda_sm70_shflsync_down_p) ;  /* 0x0000099000007944 */ /* 0x006fea0003c00000 */
[----:B0-----:R-:W-:Y:S01]  /*1f40*/  MOV R9, R13 ;  /* 0x0000000d00097202 */ /* 0x001fe20000000f00 */
[----:B------:R-:W-:Y:S01]  /*1f50*/  IMAD.MOV.U32 R3, RZ, RZ, 0x8 ;  /* 0x00000008ff037424 */ /* 0x000fe200078e00ff */
[----:B------:R-:W-:Y:S01]  /*1f60*/  MOV R10, 0x1fc0 ;  /* 0x00001fc0000a7802 */ /* 0x000fe20000000f00 */
[----:B------:R-:W-:-:S03]  /*1f70*/  IMAD.MOV.U32 R12, RZ, RZ, 0x1f ;  /* 0x0000001fff0c7424 */ /* 0x000fc600078e00ff */
[----:B-1----:R0:W1:Y:S02]  /*1f80*/  DADD R18, R6, R8 ;  /* 0x0000000006127229 */ /* 0x0020640000000008 */
[----:B0-----:R-:W-:-:S08]  /*1f90*/  IMAD.MOV.U32 R8, RZ, RZ, -0x1 ;  /* 0xffffffffff087424 */ /* 0x001fd000078e00ff */
[----:B-1----:R-:W-:Y:S02]  /*1fa0*/  IMAD.MOV.U32 R9, RZ, RZ, R19 ;  /* 0x000000ffff097224 */ /* 0x002fe400078e0013 */
[----:B------:R-:W-:Y:S05]  /*1fb0*/  CALL.REL.NOINC `($__internal_104_$__cuda_sm70_shflsync_down_p) ;  /* 0x0000091000007944 */ /* 0x000fea0003c00000 */
[----:B-1----:R-:W-:Y:S01]  /*1fc0*/  IMAD.MOV.U32 R7, RZ, RZ, R8 ;  /* 0x000000ffff077224 */ /* 0x002fe200078e0008 */
[----:B------:R-:W-:Y:S01]  /*1fd0*/  MOV R8, 0xffffffff ;  /* 0xffffffff00087802 */ /* 0x000fe20000000f00 */
[----:B0-----:R-:W-:Y:S01]  /*1fe0*/  IMAD.MOV.U32 R9, RZ, RZ, R18 ;  /* 0x000000ffff097224 */ /* 0x001fe200078e0012 */
[----:B------:R-:W-:Y:S01]  /*1ff0*/  MOV R10, 0x2030 ;  /* 0x00002030000a7802 */ /* 0x000fe20000000f00 */
[----:B------:R-:W-:Y:S02]  /*2000*/  IMAD.MOV.U32 R3, RZ, RZ, 0x8 ;  /* 0x00000008ff037424 */ /* 0x000fe400078e00ff */
[----:B------:R-:W-:Y:S02]  /*2010*/  IMAD.MOV.U32 R12, RZ, RZ, 0x1f ;  /* 0x0000001fff0c7424 */ /* 0x000fe400078e00ff */
[----:B------:R-:W-:Y:S05]  /*2020*/  CALL.REL.NOINC `($__internal_104_$__cuda_sm70_shflsync_down_p) ;  /* 0x000008a000007944 */ /* 0x000fea0003c00000 */
[----:B-1----:R-:W-:Y:S01]  /*2030*/  IMAD.MOV.U32 R6, RZ, RZ, R8 ;  /* 0x000000ffff067224 */ /* 0x002fe200078e0008 */
[----:B------:R-:W-:Y:S01]  /*2040*/  MOV R10, 0x20b0 ;  /* 0x000020b0000a7802 */ /* 0x000fe20000000f00 */
[----:B0-----:R-:W-:Y:S02]  /*2050*/  IMAD.MOV.U32 R3, RZ, RZ, 0x4 ;  /* 0x00000004ff037424 */ /* 0x001fe400078e00ff */
[----:B------:R-:W-:-:S02]  /*2060*/  IMAD.MOV.U32 R12, RZ, RZ, 0x1f ;  /* 0x0000001fff0c7424 */ /* 0x000fc400078e00ff */
[----:B------:R-:W0:Y:S01]  /*2070*/  DADD R18, R18, R6 ;  /* 0x0000000012127229 */ /* 0x000e220000000006 */
[----:B------:R-:W-:-:S09]  /*2080*/  IMAD.MOV.U32 R8, RZ, RZ, -0x1 ;  /* 0xffffffffff087424 */ /* 0x000fd200078e00ff */
[----:B0-----:R-:W-:Y:S02]  /*2090*/  IMAD.MOV.U32 R9, RZ, RZ, R19 ;  /* 0x000000ffff097224 */ /* 0x001fe400078e0013 */
[----:B------:R-:W-:Y:S05]  /*20a0*/  CALL.REL.NOINC `($__internal_104_$__cuda_sm70_shflsync_down_p) ;  /* 0x0000082000007944 */ /* 0x000fea0003c00000 */
[----:B-1----:R-:W-:Y:S01]  /*20b0*/  IMAD.MOV.U32 R7, RZ, RZ, R8 ;  /* 0x000000ffff077224 */ /* 0x002fe200078e0008 */
[----:B0-----:R-:W-:Y:S01]  /*20c0*/  MOV R12, 0x1f ;  /* 0x0000001f000c7802 */ /* 0x001fe20000000f00 */
[----:B------:R-:W-:Y:S01]  /*20d0*/  IMAD.MOV.U32 R9, RZ, RZ, R18 ;  /* 0x000000ffff097224 */ /* 0x000fe200078e0012 */
[----:B------:R-:W-:Y:S01]  /*20e0*/  MOV R10, 0x2120 ;  /* 0x00002120000a7802 */ /* 0x000fe20000000f00 */
[----:B------:R-:W-:Y:S02]  /*20f0*/  IMAD.MOV.U32 R3, RZ, RZ, 0x4 ;  /* 0x00000004ff037424 */ /* 0x000fe400078e00ff */
[----:B------:R-:W-:Y:S02]  /*2100*/  IMAD.MOV.U32 R8, RZ, RZ, -0x1 ;  /* 0xffffffffff087424 */ /* 0x000fe400078e00ff */
        /* <DEDUP_REMOVED lines=24> */
[----:B-1----:R-:W-:Y:S01]  /*2290*/  MOV R0, R8 ;  /* 0x0000000800007202 */ /* 0x002fe20000000f00 */
[----:B0-----:R-:W-:Y:S01]  /*22a0*/  IMAD.MOV.U32 R9, RZ, RZ, R6 ;  /* 0x000000ffff097224 */ /* 0x001fe200078e0006 */
[----:B------:R-:W-:Y:S01]  /*22b0*/  MOV R10, 0x2300 ;  /* 0x00002300000a7802 */ /* 0x000fe20000000f00 */
[----:B------:R-:W-:Y:S02]  /*22c0*/  IMAD.MOV.U32 R3, RZ, RZ, 0x1 ;  /* 0x00000001ff037424 */ /* 0x000fe400078e00ff */
[----:B------:R-:W-:Y:S02]  /*22d0*/  IMAD.MOV.U32 R12, RZ, RZ, 0x1f ;  /* 0x0000001fff0c7424 */ /* 0x000fe400078e00ff */
[----:B------:R-:W-:Y:S02]  /*22e0*/  IMAD.MOV.U32 R8, RZ, RZ, -0x1 ;  /* 0xffffffffff087424 */ /* 0x000fe400078e00ff */
[----:B------:R-:W-:Y:S05]  /*22f0*/  CALL.REL.NOINC `($__internal_104_$__cuda_sm70_shflsync_down_p) ;  /* 0x000005d000007944 */ /* 0x000fea0003c00000 */
[----:B01----:R-:W-:Y:S05]  /*2300*/  BRA `(.L_x_8508) ;  /* 0xffffec7000007947 */ /* 0x003fea000383ffff */
        .weak           $__internal_103_$__cuda_sm20_div_rn_f64_full
        .type           $__internal_103_$__cuda_sm20_div_rn_f64_full,@function
        .size           $__internal_103_$__cuda_sm20_div_rn_f64_full,($__internal_104_$__cuda_sm70_shflsync_down_p - $__internal_103_$__cuda_sm20_div_rn_f64_full)
$__internal_103_$__cuda_sm20_div_rn_f64_full:
        /* <DEDUP_REMOVED lines=16> */
[----:B------:R-:W-:Y:S01]  /*2410*/  @!P3 ISETP.GE.U32.AND P4, PT, R3, R18, PT ;  /* 0x000000120300b20c */ /* 0x000fe20003f86070 */
[----:B------:R-:W-:Y:S01]  /*2420*/  IMAD.MOV.U32 R18, RZ, RZ, R4 ;  /* 0x000000ffff127224 */ /* 0x000fe200078e0004 */
[----:B------:R-:W-:Y:S02]  /*2430*/  LOP3.LUT R19, R19, 0x800fffff, R5, 0xf8, !PT ;  /* 0x800fffff13137812 */ /* 0x000fe400078ef805 */
[----:B------:R-:W-:Y:S02]  /*2440*/  @!P3 SEL R25, R26, 0x63400000, !P4 ;  /* 0x634000001a19b807 */ /* 0x000fe40006000000 */
[----:B------:R-:W-:-:S02]  /*2450*/  @!P1 LOP3.LUT R28, R9, 0x7ff00000, RZ, 0xc0, !PT ;  /* 0x7ff00000091c9812 */ /* 0x000fc400078ec0ff */
[----:B------:R-:W-:-:S04]  /*2460*/  @!P3 LOP3.LUT R25, R25, 0x80000000, R5, 0xf8, !PT ;  /* 0x800000001919b812 */ /* 0x000fc800078ef805 */
[----:B------:R-:W-:Y:S01]  /*2470*/  @!P3 LOP3.LUT R25, R25, 0x100000, RZ, 0xfc, !PT ;  /* 0x001000001919b812 */ /* 0x000fe200078efcff */
[----:B0-----:R-:W0:-:S05]  /*2480*/  DFMA R20, R22, -R8, 1 ;  /* 0x3ff000001614742b */ /* 0x001e0a0000000808 */
[----:B------:R-:W-:-:S04]  /*2490*/  @!P3 DFMA R18, R18, 2, -R24 ;  /* 0x400000001212b82b */ /* 0x000fc80000000818 */
[----:B0-----:R-:W0:-:S06]  /*24a0*/  DFMA R20, R20, R20, R20 ;  /* 0x000000141414722b */ /* 0x001e0c0000000014 */
[----:B0-----:R-:W0:-:S06]  /*24b0*/  DFMA R20, R22, R20, R22 ;  /* 0x000000141614722b */ /* 0x001e0c0000000016 */
[----:B0-----:R-:W0:-:S06]  /*24c0*/  DFMA R22, R20, -R8, 1 ;  /* 0x3ff000001416742b */ /* 0x001e0c0000000808 */
[----:B0-----:R-:W0:-:S06]  /*24d0*/  DFMA R20, R20, R22, R20 ;  /* 0x000000161414722b */ /* 0x001e0c0000000014 */
[----:B0-----:R-:W0:-:S06]  /*24e0*/  DMUL R22, R20, R18 ;  /* 0x0000001214167228 */ /* 0x001e0c0000000000 */
[----:B0-----:R-:W0:-:S06]  /*24f0*/  DFMA R24, R22, -R8, R18 ;  /* 0x800000081618722b */ /* 0x001e0c0000000012 */
[----:B0-----:R0:W1:Y:S02]  /*2500*/  DFMA R24, R20, R24, R22 ;  /* 0x000000181418722b */ /* 0x0010640000000016 */
[----:B0-----:R-:W-:Y:S02]  /*2510*/  MOV R22, R3 ;  /* 0x0000000300167202 */ /* 0x001fe40000000f00 */
        /* <DEDUP_REMOVED lines=34> */
.L_x_8510:
        /* <DEDUP_REMOVED lines=16> */
.L_x_8513:
[----:B------:R-:W-:Y:S01]  /*2840*/  LOP3.LUT R21, R7, 0x80000, RZ, 0xfc, !PT ;  /* 0x0008000007157812 */ /* 0x000fe200078efcff */
[----:B------:R-:W-:Y:S01]  /*2850*/  IMAD.MOV.U32 R20, RZ, RZ, R6 ;  /* 0x000000ffff147224 */ /* 0x000fe200078e0006 */
[----:B------:R-:W-:Y:S05]  /*2860*/  BRA `(.L_x_8511) ;  /* 0x0000002000007947 */ /* 0x000fea0003800000 */
.L_x_8512:
[----:B------:R-:W-:Y:S01]  /*2870*/  LOP3.LUT R21, R5, 0x80000, RZ, 0xfc, !PT ;  /* 0x0008000005157812 */ /* 0x000fe200078efcff */
[----:B------:R-:W-:Y:S02]  /*2880*/  IMAD.MOV.U32 R20, RZ, RZ, R4 ;  /* 0x000000ffff147224 */ /* 0x000fe400078e0004 */
.L_x_8511:
[----:B------:R-:W-:Y:S05]  /*2890*/  BSYNC B2 ;  /* 0x0000000000027941 */ /* 0x000fea0003800000 */
.L_x_8509:
[----:B------:R-:W-:Y:S02]  /*28a0*/  IMAD.MOV.U32 R4, RZ, RZ, R0 ;  /* 0x000000ffff047224 */ /* 0x000fe400078e0000 */
[----:B------:R-:W-:-:S04]  /*28b0*/  IMAD.MOV.U32 R5, RZ, RZ, 0x0 ;  /* 0x00000000ff057424 */ /* 0x000fc800078e00ff */
[----:B------:R-:W-:Y:S05]  /*28c0*/  RET.REL.NODEC R4 `(_ZN2at6native43_GLOBAL__N__9ae7fba5_10_SoftMax_cu_9f978f6322cunn_SoftMaxForwardRegIdddNS1_22SoftMaxForwardEpilogueElLi2EEEvPT1_PKT_T3_) ;  /* 0xffffd73004007950 */ /* 0x000fea0003c3ffff */
        .weak           $__internal_104_$__cuda_sm70_shflsync_down_p
        .type           $__internal_104_$__cuda_sm70_shflsync_down_p,@function
        .size           $__internal_104_$__cuda_sm70_shflsync_down_p,(.L_x_11341 - $__internal_104_$__cuda_sm70_shflsync_down_p)
$__internal_104_$__cuda_sm70_shflsync_down_p:
[----:B------:R-:W-:Y:S01]  /*28d0*/  IMAD.MOV.U32 R11, RZ, RZ, 0x0 ;  /* 0x00000000ff0b7424 */ /* 0x000fe200078e00ff */
[----:B------:R-:W-:Y:S04]  /*28e0*/  WARPSYNC R8 ;  /* 0x0000000800007348 */ /* 0x000fe80003800000 */
[----:B------:R0:W1:Y:S01]  /*28f0*/  SHFL.DOWN PT, R8, R9, R3, R12 ;  /* 0x0800000309087389 */ /* 0x00006200000e000c */
[----:B------:R-:W-:Y:S05]  /*2900*/  RET.REL.NODEC R10 `(_ZN2at6native43_GLOBAL__N__9ae7fba5_10_SoftMax_cu_9f978f6322cunn_SoftMaxForwardRegIdddNS1_22SoftMaxForwardEpilogueElLi2EEEvPT1_PKT_T3_) ;  /* 0xffffd6f00a007950 */ /* 0x000fea0003c3ffff */
.L_x_8514:
        /* <DEDUP_REMOVED lines=15> */
.L_x_11341:


//--------------------- .text._ZN2at6native43_GLOBAL__N__9ae7fba5_10_SoftMax_cu_9f978f6322cunn_SoftMaxForwardRegIdddNS1_22SoftMaxForwardEpilogueElLi1EEEvPT1_PKT_T3_ --------------------------
	.section	.text._ZN2at6native43_GLOBAL__N__9ae7fba5_10_SoftMax_cu_9f978f6322cunn_SoftMaxForwardRegIdddNS1_22SoftMaxForwardEpilogueElLi1EEEvPT1_PKT_T3_,"ax",@progbits
	.sectioninfo	@"SHI_REGISTERS=25"
	.align	128
.text._ZN2at6native43_GLOBAL__N__9ae7fba5_10_SoftMax_cu_9f978f6322cunn_SoftMaxForwardRegIdddNS1_22SoftMaxForwardEpilogueElLi1EEEvPT1_PKT_T3_:
        .type           _ZN2at6native43_GLOBAL__N__9ae7fba5_10_SoftMax_cu_9f978f6322cunn_SoftMaxForwardRegIdddNS1_22SoftMaxForwardEpilogueElLi1EEEvPT1_PKT_T3_,@function
        .size           _ZN2at6native43_GLOBAL__N__9ae7fba5_10_SoftMax_cu_9f978f6322cunn_SoftMaxForwardRegIdddNS1_22SoftMaxForwardEpilogueElLi1EEEvPT1_PKT_T3_,(.L_x_11344 - _ZN2at6native43_GLOBAL__N__9ae7fba5_10_SoftMax_cu_9f978f6322cunn_SoftMaxForwardRegIdddNS1_22SoftMaxForwardEpilogueElLi1EEEvPT1_PKT_T3_)
        .other          _ZN2at6native43_GLOBAL__N__9ae7fba5_10_SoftMax_cu_9f978f6322cunn_SoftMaxForwardRegIdddNS1_22SoftMaxForwardEpilogueElLi1EEEvPT1_PKT_T3_,@"STO_CUDA_ENTRY STV_DEFAULT"
_ZN2at6native43_GLOBAL__N__9ae7fba5_10_SoftMax_cu_9f978f6322cunn_SoftMaxForwardRegIdddNS1_22SoftMaxForwardEpilogueElLi1EEEvPT1_PKT_T3_:
        /* <DEDUP_REMOVED lines=11> */
[----:B------:R-:W2:Y:S01]  /*00b0*/  @!P0 LDG.E.64 R2, [R10.64] ;  /* 0x000000060a028981 */ /* 0x000ea2000c1e1b00 */
        /* <DEDUP_REMOVED lines=10> */
[----:B0-----:R-:W-:Y:S01]  /*0160*/  @!P0 FSEL R5, R0, c[0x2][0x4], P1 ;  /* 0x0080010000058a08 */ /* 0x001fe20000800000 */
[----:B------:R-:W-:-:S03]  /*0170*/  @!P0 IMAD.MOV.U32 R0, RZ, RZ, R2 ;  /* 0x000000ffff008224 */ /* 0x000fc600078e0002 */
[----:B------:R-:W-:Y:S02]  /*0180*/  @!P0 SEL R7, R8, R5, P2 ;  /* 0x0000000508078207 */ /* 0x000fe40001000000 */
[----:B------:R-:W-:Y:S02]  /*0190*/  @!P0 SEL R6, R0, c[0x2][0x0], P1 ;  /* 0x0080000000068a07 */ /* 0x000fe40000800000 */
[----:B------:R-:W-:Y:S01]  /*01a0*/  SHF.R.S32.HI R5, RZ, 0x1f, R4 ;  /* 0x0000001fff057819 */ /* 0x000fe20000011404 */
[----:B------:R-:W-:Y:S03]  /*01b0*/  SHFL.DOWN PT, R9, R7, 0x10, 0x1f ;  /* 0x0a001f0007097f89 */ /* 0x000fe600000e0000 */
[----:B------:R-:W-:Y:S01]  /*01c0*/  LEA.HI R5, R5, R4, RZ, 0x5 ;  /* 0x0000000405057211 */ /* 0x000fe200078f28ff */
        /* <DEDUP_REMOVED lines=13> */
[----:B------:R-:W-:Y:S01]  /*02a0*/  FSEL R8, R8, R12, !P1 ;  /* 0x0000000c08087208 */ /* 0x000fe20004800000 */
[----:B------:R-:W-:Y:S01]  /*02b0*/  IMAD.MOV.U32 R12, RZ, RZ, -0x1 ;  /* 0xffffffffff0c7424 */ /* 0x000fe200078e00ff */
[----:B------:R-:W-:Y:S01]  /*02c0*/  LOP3.LUT R13, R5, 0xffffffe0, RZ, 0xc0, !PT ;  /* 0xffffffe0050d7812 */ /* 0x000fe200078ec0ff */
[----:B------:R-:W-:Y:S04]  /*02d0*/  SHFL.DOWN PT, R7, R9, 0x2, 0x1f ;  /* 0x08401f0009077f89 */ /* 0x000fe800000e0000 */
[----:B------:R-:W0:Y:S01]  /*02e0*/  SHFL.DOWN PT, R6, R8, 0x2, 0x1f ;  /* 0x08401f0008067f89 */ /* 0x000e2200000e0000 */
[----:B------:R-:W-:-:S02]  /*02f0*/  IMAD.IADD R0, R4, 0x1, -R13 ;  /* 0x0000000104007824 */ /* 0x000fc400078e0a0d */
[----:B------:R-:W-:-:S03]  /*0300*/  IMAD.MOV.U32 R13, RZ, RZ, -0x100001 ;  /* 0xffefffffff0d7424 */ /* 0x000fc600078e00ff */
[----:B------:R-:W-:-:S13]  /*0310*/  ISETP.NE.AND P3, PT, R0, RZ, PT ;  /* 0x000000ff0000720c */ /* 0x000fda0003f65270 */
[----:B------:R-:W-:Y:S01]  /*0320*/  @!P3 SHF.R.S32.HI R5, RZ, 0x5, R5 ;  /* 0x00000005ff05b819 */ /* 0x000fe20000011405 */
        /* <DEDUP_REMOVED lines=8> */
[----:B0-----:R-:W-:Y:S02]  /*03b0*/  FSEL R6, R6, R10, !P2 ;  /* 0x0000000a06067208 */ /* 0x001fe40005000000 */
[----:B------:R-:W-:Y:S02]  /*03c0*/  FSEL R7, R7, R11, !P2 ;  /* 0x0000000b07077208 */ /* 0x000fe40005000000 */
[----:B------:R-:W-:-:S03]  /*03d0*/  ISETP.GT.U32.AND P2, PT, R4, 0x3e, PT ;  /* 0x0000003e0400780c */ /* 0x000fc60003f44070 */
[----:B------:R0:W-:Y:S04]  /*03e0*/  @!P3 STS.64 [R5.X8], R6 ;  /* 0x000000060500b388 */ /* 0x0001e80000008a00 */
[----:B------:R-:W-:Y:S06]  /*03f0*/  BAR.SYNC.DEFER_BLOCKING 0x0 ;  /* 0x0000000000007b1d */ /* 0x000fec0000010000 */
[----:B------:R0:W1:Y:S01]  /*0400*/  @!P1 LDS.64 R12, [R0.X8] ;  /* 0x00000000000c9984 */ /* 0x0000620000008a00 */
[----:B------:R-:W-:Y:S05]  /*0410*/  @P2 BRA `(.L_x_8516) ;  /* 0x000001c000002947 */ /* 0x000fea0003800000 */
[----:B------:R-:W-:Y:S05]  /*0420*/  BRA.DIV ~URZ, `(.L_x_8517) ;  /* 0x00000c727f007947 */ /* 0x000fea000b800000 */
[----:B01----:R0:W1:Y:S02]  /*0430*/  SHFL.DOWN PT, R5, R13, 0x10, 0x1f ;  /* 0x0a001f000d057f89 */ /* 0x00306400000e0000 */
.L_x_8531:
        /* <DEDUP_REMOVED lines=20> */
[----:B0-----:R0:W1:Y:S04]  /*0580*/  SHFL.DOWN PT, R13, R5, 0x1, 0x1f ;  /* 0x08201f00050d7f89 */ /* 0x00106800000e0000 */
[----:B------:R0:W2:Y:S02]  /*0590*/  SHFL.DOWN PT, R6, R4, 0x1, 0x1f ;  /* 0x08201f0004067f89 */ /* 0x0000a400000e0000 */
.L_x_8532:
[----:B-1----:R-:W-:-:S06]  /*05a0*/  MOV R7, R13 ;  /* 0x0000000d00077202 */ /* 0x002fcc0000000f00 */
[----:B--2---:R-:W1:-:S06]  /*05b0*/  DSETP.GEU.AND P3, PT, R4, R6, PT ;  /* 0x000000060400722a */ /* 0x004e4c0003f6e000 */
[----:B-1----:R-:W-:Y:S02]  /*05c0*/  FSEL R12, R6, R4, !P3 ;  /* 0x00000004060c7208 */ /* 0x002fe40005800000 */
[----:B------:R-:W-:Y:S02]  /*05d0*/  FSEL R13, R13, R5, !P3 ;  /* 0x000000050d0d7208 */ /* 0x000fe40005800000 */
.L_x_8516:
[----:B------:R-:W-:Y:S05]  /*05e0*/  BSYNC B0 ;  /* 0x0000000000007941 */ /* 0x000fea0003800000 */
.L_x_8515:
[----:B0-----:R-:W0:Y:S01]  /*05f0*/  S2R R6, SR_TID.X ;  /* 0x0000000000067919 */ /* 0x001e220000002100 */
[----:B------:R-:W-:Y:S01]  /*0600*/  WARPSYNC 0xffffffff ;  /* 0xffffffff00007948 */ /* 0x000fe20003800000 */
[----:B0-----:R-:W-:-:S13]  /*0610*/  ISETP.NE.AND P3, PT, R6, RZ, PT ;  /* 0x000000ff0600720c */ /* 0x001fda0003f65270 */
[----:B-1----:R0:W-:Y:S02]  /*0620*/  @!P3 STS.64 [RZ], R12 ;  /* 0x0000000cff00b388 */ /* 0x0021e40000000a00 */
[----:B------:R-:W-:Y:S01]  /*0630*/  BAR.SYNC.DEFER_BLOCKING 0x0 ;  /* 0x0000000000007b1d */ /* 0x000fe20000010000 */
[----:B------:R-:W-:-:S05]  /*0640*/  CS2R R8, SRZ ;  /* 0x0000000000087805 */ /* 0x000fca000001ff00 */
[----:B------:R-:W-:Y:S01]  /*0650*/  BSSY B0, `(.L_x_8519) ;  /* 0x000002a000007945 */ /* 0x000fe20003800000 */
[----:B------:R-:W1:Y:S01]  /*0660*/  LDS.64 R4, [RZ] ;  /* 0x00000000ff047984 */ /* 0x000e620000000a00 */
[----:B------:R-:W-:Y:S05]  /*0670*/  @P0 BRA `(.L_x_8520) ;  /* 0x0000027000000947 */ /* 0x000fea0003800000 */
[----:B-1----:R-:W1:Y:S01]  /*0680*/  DADD R8, R2, -R4 ;  /* 0x0000000002087229 */ /* 0x002e620000000804 */
[----:B------:R-:W-:Y:S01]  /*0690*/  IMAD.MOV.U32 R10, RZ, RZ, 0x652b82fe ;  /* 0x652b82feff0a7424 */ /* 0x000fe200078e00ff */
[----:B------:R-:W-:Y:S01]  /*06a0*/  BSSY B1, `(.L_x_8521) ;  /* 0x0000023000017945 */ /* 0x000fe20003800000 */
[----:B------:R-:W-:Y:S02]  /*06b0*/  IMAD.MOV.U32 R11, RZ, RZ, 0x3ff71547 ;  /* 0x3ff71547ff0b7424 */ /* 0x000fe400078e00ff */
[----:B------:R-:W-:Y:S02]  /*06c0*/  IMAD.MOV.U32 R16, RZ, RZ, 0x69ce2bdf ;  /* 0x69ce2bdfff107424 */ /* 0x000fe400078e00ff */
[----:B------:R-:W-:Y:S02]  /*06d0*/  IMAD.MOV.U32 R17, RZ, RZ, 0x3e5ade15 ;  /* 0x3e5ade15ff117424 */ /* 0x000fe400078e00ff */
[----:B-1----:R-:W1:Y:S01]  /*06e0*/  DFMA R10, R8, R10, 6.75539944105574400000e+15 ;  /* 0x43380000080a742b */ /* 0x002e62000000000a */
        /* <DEDUP_REMOVED lines=27> */
[----:B------:R-:W-:Y:S02]  /*08a0*/  @!P4 LEA R9, R8, 0x3ff00000, 0x14 ;  /* 0x3ff000000809c811 */ /* 0x000fe400078ea0ff */
[----:B------:R-:W-:-:S06]  /*08b0*/  @!P4 MOV R8, RZ ;  /* 0x000000ff0008c202 */ /* 0x000fcc0000000f00 */
[----:B------:R0:W1:-:S06]  /*08c0*/  @!P4 DMUL R12, R14, R8 ;  /* 0x000000080e0cc228 */ /* 0x00004c0000000000 */
.L_x_8522:
[----:B------:R-:W-:Y:S05]  /*08d0*/  BSYNC B1 ;  /* 0x0000000000017941 */ /* 0x000fea0003800000 */
.L_x_8521:
[----:B01----:R0:W1:-:S06]  /*08e0*/  DADD R8, RZ, R12 ;  /* 0x00000000ff087229 */ /* 0x00304c000000000c */
.L_x_8520:
[----:B------:R-:W-:Y:S05]  /*08f0*/  BSYNC B0 ;  /* 0x0000000000007941 */ /* 0x000fea0003800000 */
.L_x_8519:
[----:B-1----:R-:W-:Y:S04]  /*0900*/  SHFL.DOWN PT, R11, R9, 0x10, 0x1f ;  /* 0x0a001f00090b7f89 */ /* 0x002fe800000e0000 */
[----:B------:R-:W-:Y:S01]  /*0910*/  BAR.SYNC.DEFER_BLOCKING 0x0 ;  /* 0x0000000000007b1d */ /* 0x000fe20000010000 */
[----:B------:R-:W-:-:S05]  /*0920*/  ISETP.NE.AND P4, PT, R0, RZ, PT ;  /* 0x000000ff0000720c */ /* 0x000fca0003f85270 */
[----:B------:R-:W1:Y:S01]  /*0930*/  SHFL.DOWN PT, R10, R8, 0x10, 0x1f ;  /* 0x0a001f00080a7f89 */ /* 0x000e6200000e0000 */
[----:B------:R-:W-:Y:S07]  /*0940*/  BSSY B0, `(.L_x_8523) ;  /* 0x0000029000007945 */ /* 0x000fee0003800000 */
[----:B------:R-:W-:-:S04]  /*0950*/  @!P4 SHF.R.S32.HI R7, RZ, 0x1f, R6 ;  /* 0x0000001fff07c819 */ /* 0x000fc80000011406 */
[----:B------:R-:W-:-:S04]  /*0960*/  @!P4 LEA.HI R7, R7, R6, RZ, 0x5 ;  /* 0x000000060707c211 */ /* 0x000fc800078f28ff */
[----:B------:R-:W-:Y:S01]  /*0970*/  @!P4 SHF.R.S32.HI R7, RZ, 0x5, R7 ;  /* 0x00000005ff07c819 */ /* 0x000fe20000011407 */
[----:B-1----:R-:W1:-:S07]  /*0980*/  DADD R10, R10, R8 ;  /* 0x000000000a0a7229 */ /* 0x002e4e0000000008 */
[----:B01----:R-:W-:Y:S04]  /*0990*/  SHFL.DOWN PT, R13, R11, 0x8, 0x1f ;  /* 0x09001f000b0d7f89 */ /* 0x003fe800000e0000 */
        /* <DEDUP_REMOVED lines=9> */
[----:B0-----:R-:W-:Y:S04]  /*0a30*/  SHFL.DOWN PT, R9, R17, 0x1, 0x1f ;  /* 0x08201f0011097f89 */ /* 0x001fe800000e0000 */
        /* <DEDUP_REMOVED lines=8> */
.L_x_8533:
[----:B------:R-:W-:Y:S05]  /*0ac0*/  BRA.DIV ~URZ, `(.L_x_8526) ;  /* 0x00000b827f007947 */ /* 0x000fea000b800000 */
[----:B------:R-:W3:Y:S01]  /*0ad0*/  SHFL.DOWN PT, R6, R12, 0x10, 0x1f ;  /* 0x0a001f000c067f89 */ /* 0x000ee200000e0000 */
[----:B0-2---:R-:W-:-:S06]  /*0ae0*/  IMAD.MOV.U32 R7, RZ, RZ, R15 ;  /* 0x000000ffff077224 */ /* 0x005fcc00078e000f */
[----:B---3--:R-:W0:-:S07]  /*0af0*/  DADD R6, R12, R6 ;  /* 0x000000000c067229 */ /* 0x008e0e0000000006 */
        /* <DEDUP_REMOVED lines=11> */
.L_x_8534:
[----:B-1----:R-:W-:-:S06]  /*0bb0*/  IMAD.MOV.U32 R7, RZ, RZ, R0 ;  /* 0x000000ffff077224 */ /* 0x002fcc00078e0000 */
[----:B0-2---:R0:W1:-:S06]  /*0bc0*/  DADD R12, R6, R12 ;  /* 0x00000000060c7229 */ /* 0x00504c000000000c */
.L_x_8524:
[----:B------:R-:W-:Y:S05]  /*0bd0*/  BSYNC B0 ;  /* 0x0000000000007941 */ /* 0x000fea0003800000 */
.L_x_8523:
[----:B-1----:R1:W-:Y:S01]  /*0be0*/  @!P3 STS.64 [RZ], R12 ;  /* 0x0000000cff00b388 */ /* 0x0023e20000000a00 */
[----:B------:R-:W-:Y:S03]  /*0bf0*/  WARPSYNC 0xffffffff ;  /* 0xffffffff00007948 */ /* 0x000fe60003800000 */
[----:B------:R-:W-:Y:S06]  /*0c00*/  BAR.SYNC.DEFER_BLOCKING 0x0 ;  /* 0x0000000000007b1d */ /* 0x000fec0000010000 */
[----:B------:R-:W-:Y:S05]  /*0c10*/  @P0 EXIT ;  /* 0x000000000000094d */ /* 0x000fea0003800000 */
[----:B-1----:R-:W1:Y:S01]  /*0c20*/  DADD R4, R2, -R4 ;  /* 0x0000000002047229 */ /* 0x002e620000000804 */
[----:B0-----:R-:W-:Y:S01]  /*0c30*/  IMAD.MOV.U32 R6, RZ, RZ, 0x652b82fe ;  /* 0x652b82feff067424 */ /* 0x001fe200078e00ff */
[----:B------:R-:W0:Y:S01]  /*0c40*/  LDS.64 R8, [RZ] ;  /* 0x00000000ff087984 */ /* 0x000e220000000a00 */
[----:B------:R-:W-:Y:S01]  /*0c50*/  IMAD.MOV.U32 R7, RZ, RZ, 0x3ff71547 ;  /* 0x3ff71547ff077424 */ /* 0x000fe200078e00ff */
[----:B------:R-:W-:Y:S01]  /*0c60*/  BSSY B0, `(.L_x_8527) ;  /* 0x000002b000007945 */ /* 0x000fe20003800000 */
[----:B------:R-:W-:-:S02]  /*0c70*/  IMAD.MOV.U32 R12, RZ, RZ, 0x69ce2bdf ;  /* 0x69ce2bdfff0c7424 */ /* 0x000fc400078e00ff */
[----:B------:R-:W-:Y:S02]  /*0c80*/  IMAD.MOV.U32 R13, RZ, RZ, 0x3e5ade15 ;  /* 0x3e5ade15ff0d7424 */ /* 0x000fe400078e00ff */
[----:B-1----:R-:W1:Y:S01]  /*0c90*/  DFMA R6, R4, R6, 6.75539944105574400000e+15 ;  /* 0x433800000406742b */ /* 0x002e620000000006 */
[----:B------:R-:W-:-:S05]  /*0ca0*/  FSETP.GEU.FTZ.AND P0, PT, |R5|, 4.1917929649353027344, PT ;  /* 0x4086232b0500780b */ /* 0x000fca0003f1e200 */
[----:B-1----:R-:W1:-:S06]  /*0cb0*/  DADD R10, R6, -6.75539944105574400000e+15 ;  /* 0xc3380000060a7429 */ /* 0x002e4c0000000000 */
[----:B-1----:R-:W1:-:S06]  /*0cc0*/  DFMA R2, R10, c[0x2][0x8], R4 ;  /* 0x008002000a027a2b */ /* 0x002e4c0000000004 */
[----:B-1----:R-:W1:-:S06]  /*0cd0*/  DFMA R10, R10, c[0x2][0x10], R2 ;  /* 0x008004000a0a7a2b */ /* 0x002e4c0000000002 */
[----:B-1----:R-:W1:-:S06]  /*0ce0*/  DFMA R12, R10, R12, c[0x2][0x18] ;  /* 0x008006000a0c762b */ /* 0x002e4c000000000c */
[----:B-1----:R-:W1:-:S06]  /*0cf0*/  DFMA R12, R10, R12, c[0x2][0x20] ;  /* 0x008008000a0c762b */ /* 0x002e4c000000000c */
[----:B-1----:R-:W1:-:S06]  /*0d00*/  DFMA R12, R10, R12, c[0x2][0x28] ;  /* 0x00800a000a0c762b */ /* 0x002e4c000000000c */
        /* <DEDUP_REMOVED lines=9> */
[----:B0-----:R0:W2:Y:S02]  /*0da0*/  DFMA R14, R2, R2, R2 ;  /* 0x00000002020e722b */ /* 0x0010a40000000002 */
[----:B0-----:R-:W0:Y:S02]  /*0db0*/  S2R R2, SR_TID.X ;  /* 0x0000000000027919 */ /* 0x001e240000002100 */
[----:B-1----:R-:W1:-:S04]  /*0dc0*/  DFMA R16, R10, R16, 1 ;  /* 0x3ff000000a10742b */ /* 0x002e480000000010 */
[----:B--2---:R2:W3:Y:S02]  /*0dd0*/  DFMA R14, R12, R14, R12 ;  /* 0x0000000e0c0e722b */ /* 0x0044e4000000000c */
[----:B--2---:R-:W2:Y:S02]  /*0de0*/  S2R R13, SR_CTAID.X ;  /* 0x00000000000d7919 */ /* 0x004ea40000002500 */
[----:B-1----:R-:W-:-:S04]  /*0df0*/  DFMA R16, R10, R16, 1 ;  /* 0x3ff000000a10742b */ /* 0x002fc80000000010 */
[----:B---3--:R-:W1:-:S06]  /*0e00*/  DFMA R10, -R8, R14, 1 ;  /* 0x3ff00000080a742b */ /* 0x008e4c000000010e */
[----:B-1----:R1:W3:Y:S02]  /*0e10*/  DFMA R14, R14, R10, R14 ;  /* 0x0000000a0e0e722b */ /* 0x0022e4000000000e */
[----:B-1----:R-:W-:Y:S01]  /*0e20*/  IMAD R11, R6, 0x100000, R17 ;  /* 0x00100000060b7824 */ /* 0x002fe200078e0211 */
        /* <DEDUP_REMOVED lines=14> */
.L_x_8528:
[----:B0--3--:R-:W-:Y:S05]  /*0f10*/  BSYNC B0 ;  /* 0x0000000000007941 */ /* 0x009fea0003800000 */
.L_x_8527:
[----:B-1----:R-:W-:Y:S01]  /*0f20*/  IMAD.MOV.U32 R6, RZ, RZ, R10 ;  /* 0x000000ffff067224 */ /* 0x002fe200078e000a */
[----:B------:R-:W-:Y:S01]  /*0f30*/  FSETP.GEU.AND P2, PT, |R11|, 6.5827683646048100446e-37, PT ;  /* 0x036000000b00780b */ /* 0x000fe20003f4e200 */
[----:B------:R-:W-:Y:S01]  /*0f40*/  IMAD.MOV.U32 R7, RZ, RZ, R11 ;  /* 0x000000ffff077224 */ /* 0x000fe200078e000b */
[----:B------:R-:W-:Y:S01]  /*0f50*/  SHF.R.S32.HI R3, RZ, 0x1f, R2 ;  /* 0x0000001fff037819 */ /* 0x000fe20000011402 */
[----:B------:R-:W-:Y:S04]  /*0f60*/  BSSY B0, `(.L_x_8529) ;  /* 0x0000011000007945 */ /* 0x000fe80003800000 */
[----:B------:R-:W0:-:S06]  /*0f70*/  DMUL R4, R14, R6 ;  /* 0x000000060e047228 */ /* 0x000e0c0000000000 */
[----:B0-----:R-:W0:-:S06]  /*0f80*/  DFMA R6, -R8, R4, R6 ;  /* 0x000000040806722b */ /* 0x001e0c0000000106 */
[----:B0-----:R0:W1:Y:S02]  /*0f90*/  DFMA R4, R14, R6, R4 ;  /* 0x000000060e04722b */ /* 0x0010640000000004 */
[----:B0-2---:R-:W-:-:S04]  /*0fa0*/  IMAD.WIDE.U32 R6, R13, c[0x0][0x170], R2 ;  /* 0x00005c000d067a25 */ /* 0x005fc800078e0002 */
[----:B------:R-:W-:Y:S01]  /*0fb0*/  IMAD R13, R13, c[0x0][0x174], R7 ;  /* 0x00005d000d0d7a24 */ /* 0x000fe200078e0207 */
[----:B------:R-:W-:-:S03]  /*0fc0*/  LEA R2, P1, R6, c[0x0][0x160], 0x3 ;  /* 0x0000580006027a11 */ /* 0x000fc600078218ff */
[----:B-1----:R-:W-:Y:S01]  /*0fd0*/  FFMA R0, RZ, R9, R5 ;  /* 0x00000009ff007223 */ /* 0x002fe20000000005 */
[----:B------:R-:W-:-:S04]  /*0fe0*/  LEA.HI.X R3, R6, c[0x0][0x164], R13, 0x3, P1 ;  /* 0x0000590006037a11 */ /* 0x000fc800008f1c0d */
[----:B------:R-:W-:-:S13]  /*0ff0*/  FSETP.GT.AND P0, PT, |R0|, 1.469367938527859385e-39, PT ;  /* 0x001000000000780b */ /* 0x000fda0003f04200 */
[----:B------:R-:W-:Y:S05]  /*1000*/  @P0 BRA P2, `(.L_x_8530) ;  /* 0x0000006000000947 */ /* 0x000fea0001000000 */
[----:B------:R-:W-:Y:S01]  /*1010*/  IMAD.MOV.U32 R6, RZ, RZ, R10 ;  /* 0x000000ffff067224 */ /* 0x000fe200078e000a */
[----:B------:R-:W-:Y:S01]  /*1020*/  MOV R0, 0x1050 ;  /* 0x0000105000007802 */ /* 0x000fe20000000f00 */
[----:B------:R-:W-:Y:S02]  /*1030*/  IMAD.MOV.U32 R7, RZ, RZ, R11 ;  /* 0x000000ffff077224 */ /* 0x000fe400078e000b */
[----:B------:R-:W-:Y:S05]  /*1040*/  CALL.REL.NOINC `($__internal_105_$__cuda_sm20_div_rn_f64_full) ;  /* 0x00000a3000007944 */ /* 0x000fea0003c00000 */
[----:B------:R-:W-:Y:S01]  /*1050*/  IMAD.MOV.U32 R4, RZ, RZ, R12 ;  /* 0x000000ffff047224 */ /* 0x000fe200078e000c */
[----:B------:R-:W-:Y:S02]  /*1060*/  MOV R5, R13 ;  /* 0x0000000d00057202 */ /* 0x000fe40000000f00 */
.L_x_8530:
[----:B------:R-:W-:Y:S05]  /*1070*/  BSYNC B0 ;  /* 0x0000000000007941 */ /* 0x000fea0003800000 */
.L_x_8529:
[----:B------:R-:W-:Y:S01]  /*1080*/  STG.E.64 [R2.64], R4 ;  /* 0x0000000402007986 */ /* 0x000fe2000c101b06 */
[----:B------:R-:W-:Y:S05]  /*1090*/  EXIT ;  /* 0x000000000000794d */ /* 0x000fea0003800000 */
.L_x_8517:
[----:B-1----:R-:W-:Y:S01]  /*10a0*/  IMAD.MOV.U32 R9, RZ, RZ, R13 ;  /* 0x000000ffff097224 */ /* 0x002fe200078e000d */
[----:B------:R-:W-:Y:S01]  /*10b0*/  MOV R10, 0x1100 ;  /* 0x00001100000a7802 */ /* 0x000fe20000000f00 */
[----:B------:R-:W-:Y:S02]  /*10c0*/  IMAD.MOV.U32 R8, RZ, RZ, 0x10 ;  /* 0x00000010ff087424 */ /* 0x000fe400078e00ff */
[----:B0-----:R-:W-:Y:S02]  /*10d0*/  IMAD.MOV.U32 R7, RZ, RZ, 0x1f ;  /* 0x0000001fff077424 */ /* 0x001fe400078e00ff */
[----:B------:R-:W-:-:S02]  /*10e0*/  IMAD.MOV.U32 R6, RZ, RZ, -0x1 ;  /* 0xffffffffff067424 */ /* 0x000fc400078e00ff */
[----:B------:R-:W-:Y:S05]  /*10f0*/  CALL.REL.NOINC `($__internal_106_$__cuda_sm70_shflsync_down_p) ;  /* 0x00000f5000007944 */ /* 0x000fea0003c00000 */
[----:B-1----:R-:W-:Y:S01]  /*1100*/  IMAD.MOV.U32 R5, RZ, RZ, R6 ;  /* 0x000000ffff057224 */ /* 0x002fe200078e0006 */
[----:B0-----:R-:W-:Y:S05]  /*1110*/  BRA `(.L_x_8531) ;  /* 0xfffff32000007947 */ /* 0x001fea000383ffff */
.L_x_8518:
[----:B------:R-:W-:Y:S01]  /*1120*/  IMAD.MOV.U32 R9, RZ, RZ, R12 ;  /* 0x000000ffff097224 */ /* 0x000fe200078e000c */
[----:B------:R-:W-:Y:S01]  /*1130*/  MOV R6, 0xffffffff ;  /* 0xffffffff00067802 */ /* 0x000fe20000000f00 */
[----:B------:R-:W-:Y:S01]  /*1140*/  IMAD.MOV.U32 R8, RZ, RZ, 0x10 ;  /* 0x00000010ff087424 */ /* 0x000fe200078e00ff */
[----:B------:R-:W-:Y:S01]  /*1150*/  MOV R10, 0x1180 ;  /* 0x00001180000a7802 */ /* 0x000fe20000000f00 */
[----:B------:R-:W-:-:S02]  /*1160*/  IMAD.MOV.U32 R7, RZ, RZ, 0x1f ;  /* 0x0000001fff077424 */ /* 0x000fc400078e00ff */
[----:B01----:R-:W-:Y:S05]  /*1170*/  CALL.REL.NOINC `($__internal_106_$__cuda_sm70_shflsync_down_p) ;  /* 0x00000ed000007944 */ /* 0x003fea0003c00000 */
        /* <DEDUP_REMOVED lines=9> */
[----:B------:R-:W-:Y:S05]  /*1210*/  CALL.REL.NOINC `($__internal_106_$__cuda_sm70_shflsync_down_p) ;  /* 0x00000e3000007944 */ /* 0x000fea0003c00000 */
[----:B-1----:R-:W-:Y:S01]  /*1220*/  IMAD.MOV.U32 R5, RZ, RZ, R6 ;  /* 0x000000ffff057224 */ /* 0x002fe200078e0006 */
[----:B0-----:R-:W-:Y:S01]  /*1230*/  MOV R7, 0x1f ;  /* 0x0000001f00077802 */ /* 0x001fe20000000f00 */
[----:B------:R-:W-:Y:S01]  /*1240*/  IMAD.MOV.U32 R9, RZ, RZ, R12 ;  /* 0x000000ffff097224 */ /* 0x000fe200078e000c */
[----:B------:R-:W-:Y:S01]  /*1250*/  MOV R10, 0x1290 ;  /* 0x00001290000a7802 */ /* 0x000fe20000000f00 */
[----:B------:R-:W-:Y:S02]  /*1260*/  IMAD.MOV.U32 R8, RZ, RZ, 0x8 ;  /* 0x00000008ff087424 */ /* 0x000fe400078e00ff */
[----:B------:R-:W-:-:S02]  /*1270*/  IMAD.MOV.U32 R6, RZ, RZ, -0x1 ;  /* 0xffffffffff067424 */ /* 0x000fc400078e00ff */
[----:B------:R-:W-:Y:S05]  /*1280*/  CALL.REL.NOINC `($__internal_106_$__cuda_sm70_shflsync_down_p) ;  /* 0x00000dc000007944 */ /* 0x000fea0003c00000 */
        /* <DEDUP_REMOVED lines=28> */
[----:B0-----:R-:W-:Y:S01]  /*1450*/  MOV R9, R12 ;  /* 0x0000000c00097202 */ /* 0x001fe20000000f00 */
[----:B------:R-:W-:Y:S01]  /*1460*/  IMAD.MOV.U32 R8, RZ, RZ, 0x2 ;  /* 0x00000002ff087424 */ /* 0x000fe200078e00ff */
        /* <DEDUP_REMOVED lines=14> */
[----:B-1----:R-:W-:Y:S01]  /*1550*/  MOV R13, R6 ;  /* 0x00000006000d7202 */ /* 0x002fe20000000f00 */
[----:B0-----:R-:W-:Y:S01]  /*1560*/  IMAD.MOV.U32 R9, RZ, RZ, R4 ;  /* 0x000000ffff097224 */ /* 0x001fe200078e0004 */
[----:B------:R-:W-:Y:S01]  /*1570*/  MOV R10, 0x15c0 ;  /* 0x000015c0000a7802 */ /* 0x000fe20000000f00 */
[----:B------:R-:W-:Y:S02]  /*1580*/  IMAD.MOV.U32 R8, RZ, RZ, 0x1 ;  /* 0x00000001ff087424 */ /* 0x000fe400078e00ff */
[----:B------:R-:W-:-:S02]  /*1590*/  IMAD.MOV.U32 R7, RZ, RZ, 0x1f ;  /* 0x0000001fff077424 */ /* 0x000fc400078e00ff */
[----:B------:R-:W-:Y:S02]  /*15a0*/  IMAD.MOV.U32 R6, RZ, RZ, -0x1 ;  /* 0xffffffffff067424 */ /* 0x000fe400078e00ff */
[----:B------:R-:W-:Y:S05]  /*15b0*/  CALL.REL.NOINC `($__internal_106_$__cuda_sm70_shflsync_down_p) ;  /* 0x00000a9000007944 */ /* 0x000fea0003c00000 */
[----:B01----:R-:W-:Y:S05]  /*15c0*/  BRA `(.L_x_8532) ;  /* 0xffffefd000007947 */ /* 0x003fea000383ffff */
.L_x_8525:
[----:B01----:R-:W-:Y:S01]  /*15d0*/  IMAD.MOV.U32 R9, RZ, RZ, R13 ;  /* 0x000000ffff097224 */ /* 0x003fe200078e000d */
[----:B------:R-:W-:Y:S01]  /*15e0*/  MOV R10, 0x1630 ;  /* 0x00001630000a7802 */ /* 0x000fe20000000f00 */
[----:B------:R-:W-:Y:S02]  /*15f0*/  IMAD.MOV.U32 R8, RZ, RZ, 0x10 ;  /* 0x00000010ff087424 */ /* 0x000fe400078e00ff */
[----:B------:R-:W-:Y:S02]  /*1600*/  IMAD.MOV.U32 R7, RZ, RZ, 0x1f ;  /* 0x0000001fff077424 */ /* 0x000fe400078e00ff */
[----:B------:R-:W-:Y:S02]  /*1610*/  IMAD.MOV.U32 R6, RZ, RZ, -0x1 ;  /* 0xffffffffff067424 */ /* 0x000fe400078e00ff */
[----:B------:R-:W-:Y:S05]  /*1620*/  CALL.REL.NOINC `($__internal_106_$__cuda_sm70_shflsync_down_p) ;  /* 0x00000a2000007944 */ /* 0x000fea0003c00000 */
[----:B-1----:R-:W-:Y:S01]  /*1630*/  MOV R15, R6 ;  /* 0x00000006000f7202 */ /* 0x002fe20000000f00 */
[----:B0-----:R-:W-:Y:S05]  /*1640*/  BRA `(.L_x_8533) ;  /* 0xfffff47000007947 */ /* 0x001fea000383ffff */
.L_x_8526:
[----:B0-----:R-:W-:Y:S01]  /*1650*/  IMAD.MOV.U32 R9, RZ, RZ, R12 ;  /* 0x000000ffff097224 */ /* 0x001fe200078e000c */
[----:B------:R-:W-:Y:S01]  /*1660*/  MOV R10, 0x16b0 ;  /* 0x000016b0000a7802 */ /* 0x000fe20000000f00 */
[----:B------:R-:W-:Y:S02]  /*1670*/  IMAD.MOV.U32 R8, RZ, RZ, 0x10 ;  /* 0x00000010ff087424 */ /* 0x000fe400078e00ff */
[----:B------:R-:W-:-:S02]  /*1680*/  IMAD.MOV.U32 R7, RZ, RZ, 0x1f ;  /* 0x0000001fff077424 */ /* 0x000fc400078e00ff */
[----:B------:R-:W-:Y:S02]  /*1690*/  IMAD.MOV.U32 R6, RZ, RZ, -0x1 ;  /* 0xffffffffff067424 */ /* 0x000fe400078e00ff */
[----:B-12---:R-:W-:Y:S05]  /*16a0*/  CALL.REL.NOINC `($__internal_106_$__cuda_sm70_shflsync_down_p) ;  /* 0x000009a000007944 */ /* 0x006fea0003c00000 */
[----:B0-----:R-:W-:Y:S01]  /*16b0*/  IMAD.MOV.U32 R7, RZ, RZ, R15 ;  /* 0x000000ffff077224 */ /* 0x001fe200078e000f */
[----:B------:R-:W-:Y:S01]  /*16c0*/  MOV R10, 0x1730 ;  /* 0x00001730000a7802 */ /* 0x000fe20000000f00 */
[----:B------:R-:W-:-:S04]  /*16d0*/  IMAD.MOV.U32 R8, RZ, RZ, 0x8 ;  /* 0x00000008ff087424 */ /* 0x000fc800078e00ff */
[----:B-1----:R0:W1:Y:S02]  /*16e0*/  DADD R14, R12, R6 ;  /* 0x000000000c0e7229 */ /* 0x0020640000000006 */
[----:B0-----:R-:W-:Y:S02]  /*16f0*/  IMAD.MOV.U32 R7, RZ, RZ, 0x1f ;  /* 0x0000001fff077424 */ /* 0x001fe400078e00ff */
[----:B------:R-:W-:-:S06]  /*1700*/  IMAD.MOV.U32 R6, RZ, RZ, -0x1 ;  /* 0xffffffffff067424 */ /* 0x000fcc00078e00ff */
[----:B-1----:R-:W-:Y:S02]  /*1710*/  MOV R9, R15 ;  /* 0x0000000f00097202 */ /* 0x002fe40000000f00 */
[----:B------:R-:W-:Y:S05]  /*1720*/  CALL.REL.NOINC `($__internal_106_$__cuda_sm70_shflsync_down_p) ;  /* 0x0000092000007944 */ /* 0x000fea0003c00000 */
[----:B-1----:R-:W-:Y:S01]  /*1730*/  IMAD.MOV.U32 R13, RZ, RZ, R6 ;  /* 0x000000ffff0d7224 */ /* 0x002fe200078e0006 */
[----:B------:R-:W-:Y:S01]  /*1740*/  MOV R10, 0x17a0 ;  /* 0x000017a0000a7802 */ /* 0x000fe20000000f00 */
[----:B0-----:R-:W-:Y:S02]  /*1750*/  IMAD.MOV.U32 R9, RZ, RZ, R14 ;  /* 0x000000ffff097224 */ /* 0x001fe400078e000e */
[----:B------:R-:W-:Y:S02]  /*1760*/  IMAD.MOV.U32 R8, RZ, RZ, 0x8 ;  /* 0x00000008ff087424 */ /* 0x000fe400078e00ff */
[----:B------:R-:W-:Y:S02]  /*1770*/  IMAD.MOV.U32 R7, RZ, RZ, 0x1f ;  /* 0x0000001fff077424 */ /* 0x000fe400078e00ff */
[----:B------:R-:W-:Y:S02]  /*1780*/  IMAD.MOV.U32 R6, RZ, RZ, -0x1 ;  /* 0xffffffffff067424 */ /* 0x000fe400078e00ff */
[----:B------:R-:W-:Y:S05]  /*1790*/  CALL.REL.NOINC `($__internal_106_$__cuda_sm70_shflsync_down_p) ;  /* 0x000008b000007944 */ /* 0x000fea0003c00000 */
[----:B-1----:R-:W-:Y:S01]  /*17a0*/  IMAD.MOV.U32 R12, RZ, RZ, R6 ;  /* 0x000000ffff0c7224 */ /* 0x002fe200078e0006 */
[----:B------:R-:W-:Y:S01]  /*17b0*/  MOV R6, 0xffffffff ;  /* 0xffffffff00067802 */ /* 0x000fe20000000f00 */
[----:B0-----:R-:W-:Y:S01]  /*17c0*/  IMAD.MOV.U32 R8, RZ, RZ, 0x4 ;  /* 0x00000004ff087424 */ /* 0x001fe200078e00ff */
[----:B------:R-:W-:Y:S01]  /*17d0*/  MOV R10, 0x1820 ;  /* 0x00001820000a7802 */ /* 0x000fe20000000f00 */
[----:B------:R-:W-:-:S02]  /*17e0*/  IMAD.MOV.U32 R7, RZ, RZ, 0x1f ;  /* 0x0000001fff077424 */ /* 0x000fc400078e00ff */
[----:B------:R-:W0:-:S10]  /*17f0*/  DADD R14, R14, R12 ;  /* 0x000000000e0e7229 */ /* 0x000e14000000000c */
[----:B0-----:R-:W-:Y:S02]  /*1800*/  IMAD.MOV.U32 R9, RZ, RZ, R15 ;  /* 0x000000ffff097224 */ /* 0x001fe400078e000f */
        /* <DEDUP_REMOVED lines=9> */
[----:B0-----:R-:W-:Y:S01]  /*18a0*/  MOV R7, 0x1f ;  /* 0x0000001f00077802 */ /* 0x001fe20000000f00 */
[----:B------:R-:W-:Y:S01]  /*18b0*/  IMAD.MOV.U32 R8, RZ, RZ, 0x2 ;  /* 0x00000002ff087424 */ /* 0x000fe200078e00ff */
[----:B------:R-:W-:Y:S01]  /*18c0*/  MOV R10, 0x1910 ;  /* 0x00001910000a7802 */ /* 0x000fe20000000f00 */
[----:B------:R-:W-:-:S02]  /*18d0*/  IMAD.MOV.U32 R6, RZ, RZ, -0x1 ;  /* 0xffffffffff067424 */ /* 0x000fc400078e00ff */
        /* <DEDUP_REMOVED lines=25> */
[----:B01----:R-:W-:Y:S05]  /*1a70*/  BRA `(.L_x_8534) ;  /* 0xfffff13000007947 */ /* 0x003fea000383ffff */
        .weak           $__internal_105_$__cuda_sm20_div_rn_f64_full
        .type           $__internal_105_$__cuda_sm20_div_rn_f64_full,@function
        .size           $__internal_105_$__cuda_sm20_div_rn_f64_full,($__internal_106_$__cuda_sm70_shflsync_down_p - $__internal_105_$__cuda_sm20_div_rn_f64_full)
$__internal_105_$__cuda_sm20_div_rn_f64_full:
[C---:B------:R-:W-:Y:S01]  /*1a80*/  FSETP.GEU.AND P0, PT, |R9|.reuse, 1.469367938527859385e-39, PT ;  /* 0x001000000900780b */ /* 0x040fe20003f0e200 */
[----:B------:R-:W-:Y:S01]  /*1a90*/  IMAD.MOV.U32 R13, RZ, RZ, 0x1ca00000 ;  /* 0x1ca00000ff0d7424 */ /* 0x000fe200078e00ff */
[----:B------:R-:W-:Y:S01]  /*1aa0*/  LOP3.LUT R4, R9, 0x800fffff, RZ, 0xc0, !PT ;  /* 0x800fffff09047812 */ /* 0x000fe200078ec0ff */
[----:B------:R-:W-:Y:S01]  /*1ab0*/  IMAD.MOV.U32 R16, RZ, RZ, 0x1 ;  /* 0x00000001ff107424 */ /* 0x000fe200078e00ff */
[----:B------:R-:W-:Y:S01]  /*1ac0*/  FSETP.GEU.AND P2, PT, |R7|, 1.469367938527859385e-39, PT ;  /* 0x001000000700780b */ /* 0x000fe20003f4e200 */
[----:B------:R-:W-:Y:S01]  /*1ad0*/  IMAD.MOV.U32 R10, RZ, RZ, R6 ;  /* 0x000000ffff0a7224 */ /* 0x000fe200078e0006 */
[----:B------:R-:W-:Y:S01]  /*1ae0*/  LOP3.LUT R5, R4, 0x3ff00000, RZ, 0xfc, !PT ;  /* 0x3ff0000004057812 */ /* 0x000fe200078efcff */
[----:B------:R-:W-:Y:S01]  /*1af0*/  BSSY B1, `(.L_x_8535) ;  /* 0x0000052000017945 */ /* 0x000fe20003800000 */
[----:B------:R-:W-:-:S02]  /*1b00*/  MOV R4, R8 ;  /* 0x0000000800047202 */ /* 0x000fc40000000f00 */
[----:B------:R-:W-:Y:S02]  /*1b10*/  LOP3.LUT R12, R7, 0x7ff00000, RZ, 0xc0, !PT ;  /* 0x7ff00000070c7812 */ /* 0x000fe400078ec0ff */
[----:B------:R-:W-:Y:S01]  /*1b20*/  LOP3.LUT R15, R9, 0x7ff00000, RZ, 0xc0, !PT ;  /* 0x7ff00000090f7812 */ /* 0x000fe200078ec0ff */
[----:B------:R-:W0:-:S03]  /*1b30*/  @!P0 DMUL R4, R8, 8.98846567431157953865e+307 ;  /* 0x7fe0000008048828 */ /* 0x000e060000000000 */
        /* <DEDUP_REMOVED lines=8> */
[----:B------:R-:W-:-:S04]  /*1bc0*/  @!P2 LOP3.LUT R21, R21, 0x80000000, R7, 0xf8, !PT ;  /* 0x800000001515a812 */ /* 0x000fc800078ef807 */
[----:B------:R-:W-:Y:S01]  /*1bd0*/  @!P2 LOP3.LUT R21, R21, 0x100000, RZ, 0xfc, !PT ;  /* 0x001000001515a812 */ /* 0x000fe200078efcff */
[----:B0-----:R-:W0:-:S05]  /*1be0*/  DFMA R18, R16, -R4, 1 ;  /* 0x3ff000001012742b */ /* 0x001e0a0000000804 */
[----:B------:R-:W-:-:S04]  /*1bf0*/  @!P2 DFMA R10, R10, 2, -R20 ;  /* 0x400000000a0aa82b */ /* 0x000fc80000000814 */
[----:B0-----:R-:W0:-:S06]  /*1c00*/  DFMA R18, R18, R18, R18 ;  /* 0x000000121212722b */ /* 0x001e0c0000000012 */
[----:B0-----:R0:W1:Y:S02]  /*1c10*/  DFMA R18, R16, R18, R16 ;  /* 0x000000121012722b */ /* 0x0010640000000010 */
[----:B0-----:R-:W-:Y:S01]  /*1c20*/  IMAD.MOV.U32 R16, RZ, RZ, R12 ;  /* 0x000000ffff107224 */ /* 0x001fe200078e000c */
[----:B------:R-:W-:Y:S01]  /*1c30*/  @!P2 LOP3.LUT R16, R11, 0x7ff00000, RZ, 0xc0, !PT ;  /* 0x7ff000000b10a812 */ /* 0x000fe200078ec0ff */
[----:B------:R-:W-:Y:S01]  /*1c40*/  IMAD.MOV.U32 R17, RZ, RZ, R15 ;  /* 0x000000ffff117224 */ /* 0x000fe200078e000f */
[----:B------:R-:W-:Y:S01]  /*1c50*/  @!P0 LOP3.LUT R17, R5, 0x7ff00000, RZ, 0xc0, !PT ;  /* 0x7ff0000005118812 */ /* 0x000fe200078ec0ff */
[----:B-1----:R-:W0:-:S03]  /*1c60*/  DFMA R20, R18, -R4, 1 ;  /* 0x3ff000001214742b */ /* 0x002e060000000804 */
[----:B------:R-:W-:-:S03]  /*1c70*/  IADD3 R22, R17, -0x1, RZ ;  /* 0xffffffff11167810 */ /* 0x000fc60007ffe0ff */
[----:B0-----:R0:W1:Y:S02]  /*1c80*/  DFMA R18, R18, R20, R18 ;  /* 0x000000141212722b */ /* 0x0010640000000012 */
[----:B0-----:R-:W-:-:S04]  /*1c90*/  IADD3 R20, R16, -0x1, RZ ;  /* 0xffffffff10147810 */ /* 0x001fc80007ffe0ff */
[----:B------:R-:W-:Y:S01]  /*1ca0*/  ISETP.GT.U32.AND P0, PT, R20, 0x7feffffe, PT ;  /* 0x7feffffe1400780c */ /* 0x000fe20003f04070 */
[----:B-1----:R-:W0:-:S03]  /*1cb0*/  DMUL R14, R18, R10 ;  /* 0x0000000a120e7228 */ /* 0x002e060000000000 */
[----:B------:R-:W-:-:S03]  /*1cc0*/  ISETP.GT.U32.OR P0, PT, R22, 0x7feffffe, P0 ;  /* 0x7feffffe1600780c */ /* 0x000fc60000704470 */
[----:B0-----:R-:W0:-:S06]  /*1cd0*/  DFMA R20, R14, -R4, R10 ;  /* 0x800000040e14722b */ /* 0x001e0c000000000a */
[----:B0-----:R0:W1:-:S04]  /*1ce0*/  DFMA R14, R18, R20, R14 ;  /* 0x00000014120e722b */ /* 0x001048000000000e */
[----:B------:R-:W-:Y:S05]  /*1cf0*/  @P0 BRA `(.L_x_8536) ;  /* 0x000001c000000947 */ /* 0x000fea0003800000 */
[----:B01----:R-:W-:-:S04]  /*1d00*/  LOP3.LUT R7, R9, 0x7ff00000, RZ, 0xc0, !PT ;  /* 0x7ff0000009077812 */ /* 0x003fc800078ec0ff */
        /* <DEDUP_REMOVED lines=27> */
.L_x_8536:
        /* <DEDUP_REMOVED lines=16> */
.L_x_8539:
[----:B------:R-:W-:Y:S01]  /*1fc0*/  LOP3.LUT R13, R9, 0x80000, RZ, 0xfc, !PT ;  /* 0x00080000090d7812 */ /* 0x000fe200078efcff */
[----:B------:R-:W-:Y:S01]  /*1fd0*/  IMAD.MOV.U32 R12, RZ, RZ, R8 ;  /* 0x000000ffff0c7224 */ /* 0x000fe200078e0008 */
[----:B------:R-:W-:Y:S05]  /*1fe0*/  BRA `(.L_x_8537) ;  /* 0x0000002000007947 */ /* 0x000fea0003800000 */
.L_x_8538:
[----:B------:R-:W-:Y:S01]  /*1ff0*/  LOP3.LUT R13, R7, 0x80000, RZ, 0xfc, !PT ;  /* 0x00080000070d7812 */ /* 0x000fe200078efcff */
[----:B------:R-:W-:Y:S02]  /*2000*/  IMAD.MOV.U32 R12, RZ, RZ, R6 ;  /* 0x000000ffff0c7224 */ /* 0x000fe400078e0006 */
.L_x_8537:
[----:B------:R-:W-:Y:S05]  /*2010*/  BSYNC B1 ;  /* 0x0000000000017941 */ /* 0x000fea0003800000 */
.L_x_8535:
[----:B------:R-:W-:Y:S02]  /*2020*/  IMAD.MOV.U32 R4, RZ, RZ, R0 ;  /* 0x000000ffff047224 */ /* 0x000fe400078e0000 */
[----:B------:R-:W-:-:S04]  /*2030*/  IMAD.MOV.U32 R5, RZ, RZ, 0x0 ;  /* 0x00000000ff057424 */ /* 0x000fc800078e00ff */
[----:B------:R-:W-:Y:S05]  /*2040*/  RET.REL.NODEC R4 `(_ZN2at6native43_GLOBAL__N__9ae7fba5_10_SoftMax_cu_9f978f6322cunn_SoftMaxForwardRegIdddNS1_22SoftMaxForwardEpilogueElLi1EEEvPT1_PKT_T3_) ;  /* 0xffffdfb004007950 */ /* 0x000fea0003c3ffff */
        .weak           $__internal_106_$__cuda_sm70_shflsync_down_p
        .type           $__internal_106_$__cuda_sm70_shflsync_down_p,@function
        .size           $__internal_106_$__cuda_sm70_shflsync_down_p,(.L_x_11344 - $__internal_106_$__cuda_sm70_shflsync_down_p)
$__internal_106_$__cuda_sm70_shflsync_down_p:
[----:B------:R-:W-:Y:S01]  /*2050*/  IMAD.MOV.U32 R11, RZ, RZ, 0x0 ;  /* 0x00000000ff0b7424 */ /* 0x000fe200078e00ff */
[----:B------:R-:W-:Y:S04]  /*2060*/  WARPSYNC R6 ;  /* 0x0000000600007348 */ /* 0x000fe80003800000 */
[----:B------:R0:W1:Y:S01]  /*2070*/  SHFL.DOWN PT, R6, R9, R8, R7 ;  /* 0x0800000809067389 */ /* 0x00006200000e0007 */
[----:B------:R-:W-:Y:S05]  /*2080*/  RET.REL.NODEC R10 `(_ZN2at6native43_GLOBAL__N__9ae7fba5_10_SoftMax_cu_9f978f6322cunn_SoftMaxForwardRegIdddNS1_22SoftMaxForwardEpilogueElLi1EEEvPT1_PKT_T3_) ;  /* 0xffffdf700a007950 */ /* 0x000fea0003c3ffff */
.L_x_8540:
        /* <DEDUP_REMOVED lines=15> */
.L_x_11344:


//--------------------- .text._ZN2at6native43_GLOBAL__N__9ae7fba5_10_SoftMax_cu_9f978f6327cunn_SpatialSoftMaxBackwardIN3c108BFloat16EffNS1_26LogSoftMaxBackwardEpilogueEEEvPT_PKT1_SA_jjj --------------------------
	.section	.text._ZN2at6native43_GLOBAL__N__9ae7fba5_10_SoftMax_cu_9f978f6327cunn_SpatialSoftMaxBackwardIN3c108BFloat16EffNS1_26LogSoftMaxBackwardEpilogueEEEvPT_PKT1_SA_jjj,"ax",@progbits
	.sectioninfo	@"SHI_REGISTERS=32"
	.align	128
.text._ZN2at6native43_GLOBAL__N__9ae7fba5_10_SoftMax_cu_9f978f6327cunn_SpatialSoftMaxBackwardIN3c108BFloat16EffNS1_26LogSoftMaxBackwardEpilogueEEEvPT_PKT1_SA_jjj:
        .type           _ZN2at6native43_GLOBAL__N__9ae7fba5_10_SoftMax_cu_9f978f6327cunn_SpatialSoftMaxBackwardIN3c108BFloat16EffNS1_26LogSoftMaxBackwardEpilogueEEEvPT_PKT1_SA_jjj,@function
        .size           _ZN2at6native43_GLOBAL__N__9ae7fba5_10_SoftMax_cu_9f978f6327cunn_SpatialSoftMaxBackwardIN3c108BFloat16EffNS1_26LogSoftMaxBackwardEpilogueEEEvPT_PKT1_SA_jjj,(.L_x_11347 - _ZN2at6native43_GLOBAL__N__9ae7fba5_10_SoftMax_cu_9f978f6327cunn_SpatialSoftMaxBackwardIN3c108BFloat16EffNS1_26LogSoftMaxBackwardEpilogueEEEvPT_PKT1_SA_jjj)
        .other          _ZN2at6native43_GLOBAL__N__9ae7fba5_10_SoftMax_cu_9f978f6327cunn_SpatialSoftMaxBackwardIN3c108BFloat16EffNS1_26LogSoftMaxBackwardEpilogueEEEvPT_PKT1_SA_jjj,@"STO_CUDA_ENTRY STV_DEFAULT"
_ZN2at6native43_GLOBAL__N__9ae7fba5_10_SoftMax_cu_9f978f6327cunn_SpatialSoftMaxBackwardIN3c108BFloat16EffNS1_26LogSoftMaxBackwardEpilogueEEEvPT_PKT1_SA_jjj:
        /* <DEDUP_REMOVED lines=20> */
.L_x_8558:
        /* <DEDUP_REMOVED lines=9> */
.L_x_8556:
[----:B------:R-:W-:Y:S01]  /*01d0*/  MOV R14, c[0x0][0x0] ;  /* 0x00000000000e7a02 */ /* 0x000fe20000000f00 */
[----:B------:R-:W-:Y:S01]  /*01e0*/  BSSY B0, `(.L_x_8543) ;  /* 0x00000d2000007945 */ /* 0x000fe20003800000 */
[----:B------:R-:W-:Y:S02]  /*01f0*/  IMAD.IADD R20, R11, 0x1, R12 ;  /* 0x000000010b147824 */ /* 0x000fe400078e020c */
        /* <DEDUP_REMOVED lines=14> */
[--C-:B------:R-:W-:Y:S02]  /*02e0*/  IMAD R25, R21, c[0x0][0x180], R12.reuse ;  /* 0x0000600015197a24 */ /* 0x100fe400078e020c */
[----:B------:R-:W-:Y:S02]  /*02f0*/  IMAD R26, R23, c[0x0][0x180], R12 ;  /* 0x00006000171a7a24 */ /* 0x000fe400078e020c */
[----:B------:R-:W-:Y:S02]  /*0300*/  IMAD.MOV.U32 R27, RZ, RZ, R20 ;  /* 0x000000ffff1b7224 */ /* 0x000fe400078e0014 */
.L_x_8547:
[----:B------:R-:W-:-:S05]  /*0310*/  MOV R29, 0x4 ;  /* 0x00000004001d7802 */ /* 0x000fca0000000f00 */
        /* <DEDUP_REMOVED lines=21> */
.L_x_8546:
[----:B------:R-:W-:Y:S05]  /*0470*/  @!P1 BRA `(.L_x_8545) ;  /* 0x0000010000009947 */ /* 0x000fea0003800000 */
[----:B------:R-:W-:Y:S01]  /*0480*/  MOV R19, 0x4 ;  /* 0x0000000400137802 */ /* 0x000fe20000000f00 */
[----:B------:R-:W-:-:S04]  /*0490*/  IMAD R24, R24, c[0x0][0x180], R20 ;  /* 0x0000600018187a24 */ /* 0x000fc800078e0214 */
        /* <DEDUP_REMOVED lines=14> */
.L_x_8545:
        /* <DEDUP_REMOVED lines=8> */
.L_x_8550:
[----:B0-----:R-:W-:Y:S02]  /*0600*/  IMAD.MOV.U32 R27, RZ, RZ, 0x4 ;  /* 0x00000004ff1b7424 */ /* 0x001fe400078e00ff */
[----:B------:R-:W-:-:S04]  /*0610*/  IMAD R28, R25, c[0x0][0x180], R20 ;  /* 0x00006000191c7a24 */ /* 0x000fc800078e0214 */
[----:B------:R-:W-:-:S06]  /*0620*/  IMAD.WIDE.U32 R16, R28, R27, c[0x0][0x168] ;  /* 0x00005a001c107625 */ /* 0x000fcc00078e001b */
[----:B------:R-:W2:Y:S01]  /*0630*/  LDG.E R16, [R16.64] ;  /* 0x0000000610107981 */ /* 0x000ea2000c1e1900 */
[----:B------:R-:W-:-:S06]  /*0640*/  IMAD.WIDE.U32 R18, R28, R27, c[0x0][0x170] ;  /* 0x00005c001c127625 */ /* 0x000fcc00078e001b */
[----:B------:R-:W3:Y:S01]  /*0650*/  LDG.E R18, [R18.64] ;  /* 0x0000000612127981 */ /* 0x000ee2000c1e1900 */
[----:B------:R-:W-:Y:S01]  /*0660*/  MOV R26, 0x2 ;  /* 0x00000002001a7802 */ /* 0x000fe20000000f00 */
[----:B--2---:R-:W-:-:S06]  /*0670*/  FMUL.FTZ R29, R16, 1.4426950216293334961 ;  /* 0x3fb8aa3b101d7820 */ /* 0x004fcc0000410000 */
[----:B------:R-:W3:Y:S02]  /*0680*/  MUFU.EX2 R29, R29 ;  /* 0x0000001d001d7308 */ /* 0x000ee40000000800 */
[----:B---3--:R-:W-:-:S05]  /*0690*/  FFMA.FTZ R14, R29, -R22, R18 ;  /* 0x800000161d0e7223 */ /* 0x008fca0000010012 */
[----:B------:R-:W-:-:S04]  /*06a0*/  F2FP.BF16.PACK_AB R14, RZ, R14 ;  /* 0x0000000eff0e723e */ /* 0x000fc800000010ff */
[----:B------:R-:W-:Y:S01]  /*06b0*/  PRMT R17, R14, 0x7610, R17 ;  /* 0x000076100e117816 */ /* 0x000fe20000000011 */
[C---:B------:R-:W-:Y:S01]  /*06c0*/  IMAD.WIDE.U32 R14, R28.reuse, R26, c[0x0][0x160] ;  /* 0x000058001c0e7625 */ /* 0x040fe200078e001a */
[----:B------:R-:W-:-:S04]  /*06d0*/  IADD3 R28, R28, c[0x0][0x180], RZ ;  /* 0x000060001c1c7a10 */ /* 0x000fc80007ffe0ff */
[----:B------:R0:W-:Y:S02]  /*06e0*/  STG.E.U16 [R14.64], R17 ;  /* 0x000000110e007986 */ /* 0x0001e4000c101506 */
[----:B0-----:R-:W-:-:S06]  /*06f0*/  IMAD.WIDE.U32 R16, R28, R27, c[0x0][0x168] ;  /* 0x00005a001c107625 */ /* 0x001fcc00078e001b */
[----:B------:R-:W2:Y:S01]  /*0700*/  LDG.E R16, [R16.64] ;  /* 0x0000000610107981 */ /* 0x000ea2000c1e1900 */
[----:B------:R-:W-:-:S06]  /*0710*/  IMAD.WIDE.U32 R18, R28, R27, c[0x0][0x170] ;  /* 0x00005c001c127625 */ /* 0x000fcc00078e001b */
[----:B------:R-:W3:Y:S01]  /*0720*/  LDG.E R18, [R18.64] ;  /* 0x0000000612127981 */ /* 0x000ee2000c1e1900 */
        /* <DEDUP_REMOVED lines=8> */
[----:B0-----:R-:W-:-:S05]  /*07b0*/  IMAD.WIDE.U32 R14, R28, R27, c[0x0][0x168] ;  /* 0x00005a001c0e7625 */ /* 0x001fca00078e001b */
        /* <DEDUP_REMOVED lines=10> */
[----:B------:R0:W-:Y:S01]  /*0860*/  STG.E.U16 [R18.64], R17 ;  /* 0x0000001112007986 */ /* 0x0001e2000c101506 */
[----:B------:R-:W-:-:S06]  /*0870*/  IMAD.WIDE.U32 R14, R28, R27, c[0x0][0x168] ;  /* 0x00005a001c0e7625 */ /* 0x000fcc00078e001b */
[----:B------:R-:W2:Y:S01]  /*0880*/  LDG.E R14, [R14.64] ;  /* 0x000000060e0e7981 */ /* 0x000ea2000c1e1900 */
[----:B0-----:R-:W-:-:S06]  /*0890*/  IMAD.WIDE.U32 R16, R28, R27, c[0x0][0x170] ;  /* 0x00005c001c107625 */ /* 0x001fcc00078e001b */
[----:B------:R-:W3:Y:S01]  /*08a0*/  LDG.E R16, [R16.64] ;  /* 0x0000000610107981 */ /* 0x000ee2000c1e1900 */
[----:B------:R-:W-:Y:S02]  /*08b0*/  IADD3 R24, R24, -0x4, RZ ;  /* 0xfffffffc18187810 */ /* 0x000fe40007ffe0ff */
[----:B------:R-:W-:Y:S02]  /*08c0*/  IADD3 R25, R25, 0x4, RZ ;  /* 0x0000000419197810 */ /* 0x000fe40007ffe0ff */
[----:B------:R-:W-:Y:S01]  /*08d0*/  ISETP.NE.AND P0, PT, R24, RZ, PT ;  /* 0x000000ff1800720c */ /* 0x000fe20003f05270 */
[----:B--2---:R-:W-:-:S06]  /*08e0*/  FMUL.FTZ R29, R14, 1.4426950216293334961 ;  /* 0x3fb8aa3b0e1d7820 */ /* 0x004fcc0000410000 */
[----:B------:R-:W3:Y:S02]  /*08f0*/  MUFU.EX2 R29, R29 ;  /* 0x0000001d001d7308 */ /* 0x000ee40000000800 */
[----:B---3--:R-:W-:-:S05]  /*0900*/  FFMA.FTZ R27, R29, -R22, R16 ;  /* 0x800000161d1b7223 */ /* 0x008fca0000010010 */
[----:B------:R-:W-:Y:S01]  /*0910*/  F2FP.BF16.PACK_AB R15, RZ, R27 ;  /* 0x0000001bff0f723e */ /* 0x000fe200000010ff */
[----:B------:R-:W-:-:S05]  /*0920*/  IMAD.WIDE.U32 R26, R28, R26, c[0x0][0x160] ;  /* 0x000058001c1a7625 */ /* 0x000fca00078e001a */
[----:B------:R0:W-:Y:S01]  /*0930*/  STG.E.U16 [R26.64], R15 ;  /* 0x0000000f1a007986 */ /* 0x0001e2000c101506 */
[----:B------:R-:W-:Y:S05]  /*0940*/  @P0 BRA `(.L_x_8550) ;  /* 0xfffffcb000000947 */ /* 0x000fea000383ffff */
[----:B------:R-:W-:Y:S05]  /*0950*/  BSYNC B2 ;  /* 0x0000000000027941 */ /* 0x000fea0003800000 */
.L_x_8549:
[----:B------:R-:W-:Y:S05]  /*0960*/  @!P1 BRA `(.L_x_8548) ;  /* 0x0000059000009947 */ /* 0x000fea0003800000 */
[----:B------:R-:W-:Y:S01]  /*0970*/  HFMA2.MMA R24, -RZ, RZ, 0, 2.384185791015625e-07 ;  /* 0x00000004ff187435 */ /* 0x000fe200000001ff */
[----:B------:R-:W-:-:S09]  /*0980*/  IMAD R25, R25, c[0x0][0x180], R20 ;  /* 0x0000600019197a24 */ /* 0x000fd200078e0214 */
[----:B------:R-:W-:-:S06]  /*0990*/  IMAD.WIDE.U32 R16, R25, R24, c[0x0][0x168] ;  /* 0x00005a0019107625 */ /* 0x000fcc00078e0018 */
[----:B------:R-:W2:Y:S01]  /*09a0*/  LDG.E R16, [R16.64] ;  /* 0x0000000610107981 */ /* 0x000ea2000c1e1900 */
[----:B------:R-:W-:-:S06]  /*09b0*/  IMAD.WIDE.U32 R18, R25, R24, c[0x0][0x170] ;  /* 0x00005c0019127625 */ /* 0x000fcc00078e0018 */
[----:B------:R-:W3:Y:S01]  /*09c0*/  LDG.E R18, [R18.64] ;  /* 0x0000000612127981 */ /* 0x000ee2000c1e1900 */
[----:B------:R-:W-:Y:S02]  /*09d0*/  MOV R20, 0x2 ;  /* 0x0000000200147802 */ /* 0x000fe40000000f00 */
[----:B------:R-:W-:Y:S01]  /*09e0*/  ISETP.NE.AND P0, PT, R5, 0x1, PT ;  /* 0x000000010500780c */ /* 0x000fe20003f05270 */
[----:B0-2---:R-:W-:-:S04]  /*09f0*/  FMUL.FTZ R26, R16, 1.4426950216293334961 ;  /* 0x3fb8aa3b101a7820 */ /* 0x005fc80000410000 */
[----:B------:R-:W3:Y:S02]  /*0a00*/  MUFU.EX2 R15, R26 ;  /* 0x0000001a000f7308 */ /* 0x000ee40000000800 */
[----:B---3--:R-:W-:-:S05]  /*0a10*/  FFMA.FTZ R15, R15, -R22, R18 ;  /* 0x800000160f0f7223 */ /* 0x008fca0000010012 */
[----:B------:R-:W-:Y:S01]  /*0a20*/  F2FP.BF16.PACK_AB R17, RZ, R15 ;  /* 0x0000000fff11723e */ /* 0x000fe200000010ff */
[----:B------:R-:W-:-:S05]  /*0a30*/  IMAD.WIDE.U32 R14, R25, R20, c[0x0][0x160] ;  /* 0x00005800190e7625 */ /* 0x000fca00078e0014 */
[----:B------:R0:W-:Y:S01]  /*0a40*/  STG.E.U16 [R14.64], R17 ;  /* 0x000000110e007986 */ /* 0x0001e2000c101506 */
[----:B------:R-:W-:Y:S05]  /*0a50*/  @!P0 BRA `(.L_x_8548) ;  /* 0x000004a000008947 */ /* 0x000fea0003800000 */
[----:B------:R-:W-:-:S05]  /*0a60*/  IADD3 R25, R25, c[0x0][0x180], RZ ;  /* 0x0000600019197a10 */ /* 0x000fca0007ffe0ff */
[----:B0-----:R-:W-:-:S06]  /*0a70*/  IMAD.WIDE.U32 R16, R25, R24, c[0x0][0x168] ;  /* 0x00005a0019107625 */ /* 0x001fcc00078e0018 */
[----:B------:R-:W2:Y:S01]  /*0a80*/  LDG.E R16, [R16.64] ;  /* 0x0000000610107981 */ /* 0x000ea2000c1e1900 */
[----:B------:R-:W-:-:S06]  /*0a90*/  IMAD.WIDE.U32 R18, R25, R24, c[0x0][0x170] ;  /* 0x00005c0019127625 */ /* 0x000fcc00078e0018 */
[----:B------:R-:W3:Y:S01]  /*0aa0*/  LDG.E R18, [R18.64] ;  /* 0x0000000612127981 */ /* 0x000ee2000c1e1900 */
[----:B------:R-:W-:Y:S01]  /*0ab0*/  ISETP.NE.AND P0, PT, R5, 0x2, PT ;  /* 0x000000020500780c */ /* 0x000fe20003f05270 */
[----:B--2---:R-:W-:-:S04]  /*0ac0*/  FMUL.FTZ R26, R16, 1.4426950216293334961 ;  /* 0x3fb8aa3b101a7820 */ /* 0x004fc80000410000 */
[----:B------:R-:W3:Y:S02]  /*0ad0*/  MUFU.EX2 R15, R26 ;  /* 0x0000001a000f7308 */ /* 0x000ee40000000800 */
[----:B---3--:R-:W-:-:S05]  /*0ae0*/  FFMA.FTZ R15, R15, -R22, R18 ;  /* 0x800000160f0f7223 */ /* 0x008fca0000010012 */
[----:B------:R-:W-:Y:S01]  /*0af0*/  F2FP.BF16.PACK_AB R17, RZ, R15 ;  /* 0x0000000fff11723e */ /* 0x000fe200000010ff */
[----:B------:R-:W-:-:S05]  /*0b00*/  IMAD.WIDE.U32 R14, R25, R20, c[0x0][0x160] ;  /* 0x00005800190e7625 */ /* 0x000fca00078e0014 */
[----:B------:R0:W-:Y:S01]  /*0b10*/  STG.E.U16 [R14.64], R17 ;  /* 0x000000110e007986 */ /* 0x0001e2000c101506 */
[----:B------:R-:W-:Y:S05]  /*0b20*/  @!P0 BRA `(.L_x_8548) ;  /* 0x000003d000008947 */ /* 0x000fea0003800000 */
[----:B0-----:R-:W-:-:S05]  /*0b30*/  IADD3 R17, R25, c[0x0][0x180], RZ ;  /* 0x0000600019117a10 */ /* 0x001fca0007ffe0ff */
[----:B------:R-:W-:-:S06]  /*0b40*/  IMAD.WIDE.U32 R14, R17, R24, c[0x0][0x168] ;  /* 0x00005a00110e7625 */ /* 0x000fcc00078e0018 */
[----:B------:R-:W2:Y:S01]  /*0b50*/  LDG.E R14, [R14.64] ;  /* 0x000000060e0e7981 */ /* 0x000ea2000c1e1900 */
[----:B------:R-:W-:-:S06]  /*0b60*/  IMAD.WIDE.U32 R24, R17, R24, c[0x0][0x170] ;  /* 0x00005c0011187625 */ /* 0x000fcc00078e0018 */
[----:B------:R-:W3:Y:S01]  /*0b70*/  LDG.E R24, [R24.64] ;  /* 0x0000000618187981 */ /* 0x000ee2000c1e1900 */
[----:B------:R-:W-:-:S04]  /*0b80*/  IMAD.WIDE.U32 R16, R17, R20, c[0x0][0x160] ;  /* 0x0000580011107625 */ /* 0x000fc800078e0014 */
[----:B--2---:R-:W-:-:S04]  /*0b90*/  FMUL.FTZ R18, R14, 1.4426950216293334961 ;  /* 0x3fb8aa3b0e127820 */ /* 0x004fc80000410000 */
[----:B------:R-:W3:Y:S02]  /*0ba0*/  MUFU.EX2 R19, R18 ;  /* 0x0000001200137308 */ /* 0x000ee40000000800 */
[----:B---3--:R-:W-:-:S05]  /*0bb0*/  FFMA.FTZ R19, R19, -R22, R24 ;  /* 0x8000001613137223 */ /* 0x008fca0000010018 */
[----:B------:R-:W-:-:S05]  /*0bc0*/  F2FP.BF16.PACK_AB R19, RZ, R19 ;  /* 0x00000013ff13723e */ /* 0x000fca00000010ff */
[----:B------:R0:W-:Y:S01]  /*0bd0*/  STG.E.U16 [R16.64], R19 ;  /* 0x0000001310007986 */ /* 0x0001e2000c101506 */
[----:B------:R-:W-:Y:S05]  /*0be0*/  BRA `(.L_x_8548) ;  /* 0x0000031000007947 */ /* 0x000fea0003800000 */
.L_x_8544:
[----:B------:R-:W-:Y:S01]  /*0bf0*/  ISETP.GE.U32.AND P0, PT, R0, c[0x0][0x17c], PT ;  /* 0x00005f0000007a0c */ /* 0x000fe20003f06070 */
[----:B------:R-:W-:Y:S01]  /*0c00*/  HFMA2.MMA R17, -RZ, RZ, 0, 0 ;  /* 0x00000000ff117435 */ /* 0x000fe200000001ff */
[----:B------:R-:W-:-:S11]  /*0c10*/  ISETP.NE.AND P2, PT, RZ, UR4, PT ;  /* 0x00000004ff007c0c */ /* 0x000fd6000bf45270 */
[----:B------:R-:W-:Y:S05]  /*0c20*/  @P0 BRA `(.L_x_8551) ;  /* 0x000000a000000947 */ /* 0x000fea0003800000 */
[----:B------:R-:W-:Y:S02]  /*0c30*/  MOV R17, RZ ;  /* 0x000000ff00117202 */ /* 0x000fe40000000f00 */
[----:B------:R-:W-:-:S03]  /*0c40*/  MOV R19, R0 ;  /* 0x0000000000137202 */ /* 0x000fc60000000f00 */
.L_x_8552:
[----:B------:R-:W-:Y:S02]  /*0c50*/  IMAD.MOV.U32 R15, RZ, RZ, 0x4 ;  /* 0x00000004ff0f7424 */ /* 0x000fe400078e00ff */
[----:B------:R-:W-:-:S04]  /*0c60*/  IMAD R14, R19, c[0x0][0x180], R20 ;  /* 0x00006000130e7a24 */ /* 0x000fc800078e0214 */
[----:B------:R-:W-:-:S06]  /*0c70*/  IMAD.WIDE.U32 R14, R14, R15, c[0x0][0x170] ;  /* 0x00005c000e0e7625 */ /* 0x000fcc00078e000f */
[----:B------:R-:W2:Y:S01]  /*0c80*/  LDG.E R14, [R14.64] ;  /* 0x000000060e0e7981 */ /* 0x000ea2000c1e1900 */
[----:B------:R-:W-:-:S04]  /*0c90*/  IADD3 R19, R19, c[0x0][0x0], RZ ;  /* 0x0000000013137a10 */ /* 0x000fc80007ffe0ff */
[----:B------:R-:W-:Y:S01]  /*0ca0*/  ISETP.GE.U32.AND P1, PT, R19, c[0x0][0x17c], PT ;  /* 0x00005f0013007a0c */ /* 0x000fe20003f26070 */
[----:B--2---:R-:W-:-:S12]  /*0cb0*/  FADD.FTZ R17, R14, R17 ;  /* 0x000000110e117221 */ /* 0x004fd80000010000 */
[----:B------:R-:W-:Y:S05]  /*0cc0*/  @!P1 BRA `(.L_x_8552) ;  /* 0xffffff8000009947 */ /* 0x000fea000383ffff */
.L_x_8551:
[----:B------:R-:W-:Y:S01]  /*0cd0*/  WARPSYNC 0xffffffff ;  /* 0xffffffff00007948 */ /* 0x000fe20003800000 */
[----:B------:R-:W-:Y:S06]  /*0ce0*/  BAR.SYNC.DEFER_BLOCKING 0x0 ;  /* 0x0000000000007b1d */ /* 0x000fec0000010000 */
[----:B------:R0:W-:Y:S01]  /*0cf0*/  STS [R10], R17 ;  /* 0x000000110a007388 */ /* 0x0001e20000000800 */
[----:B------:R-:W-:Y:S05]  /*0d00*/  @!P2 BRA `(.L_x_8553) ;  /* 0x000000b00000a947 */ /* 0x000fea0003800000 */
[----:B------:R-:W-:-:S03]  /*0d10*/  MOV R15, UR4 ;  /* 0x00000004000f7c02 */ /* 0x000fc60008000f00 */
.L_x_8554:
        /* <DEDUP_REMOVED lines=10> */
.L_x_8553:
[----:B------:R-:W-:Y:S06]  /*0dc0*/  BAR.SYNC.DEFER_BLOCKING 0x0 ;  /* 0x0000000000007b1d */ /* 0x000fec0000010000 */
[----:B------:R-:W-:Y:S05]  /*0dd0*/  @P0 BRA `(.L_x_8548) ;  /* 0x0000012000000947 */ /* 0x000fea0003800000 */
[----:B------:R1:W2:Y:S01]  /*0de0*/  LDS R22, [R3.X4] ;  /* 0x0000000003167984 */ /* 0x0002a20000004800 */
[----:B------:R-:W-:-:S04]  /*0df0*/  MOV R25, R0 ;  /* 0x0000000000197202 */ /* 0x000fc80000000f00 */
.L_x_8555:
[----:B------:R-:W-:Y:S01]  /*0e00*/  HFMA2.MMA R19, -RZ, RZ, 0, 2.384185791015625e-07 ;  /* 0x00000004ff137435 */ /* 0x000fe200000001ff */
[----:B0-----:R-:W-:-:S09]  /*0e10*/  IMAD R14, R25, c[0x0][0x180], R20 ;  /* 0x00006000190e7a24 */ /* 0x001fd200078e0214 */
[----:B0-----:R-:W-:-:S06]  /*0e20*/  IMAD.WIDE.U32 R16, R14, R19, c[0x0][0x168] ;  /* 0x00005a000e107625 */ /* 0x001fcc00078e0013 */
[----:B------:R-:W3:Y:S01]  /*0e30*/  LDG.E R16, [R16.64] ;  /* 0x0000000610107981 */ /* 0x000ee2000c1e1900 */
[----:B------:R-:W-:-:S06]  /*0e40*/  IMAD.WIDE.U32 R18, R14, R19, c[0x0][0x170] ;  /* 0x00005c000e127625 */ /* 0x000fcc00078e0013 */
[----:B------:R-:W4:Y:S01]  /*0e50*/  LDG.E R18, [R18.64] ;  /* 0x0000000612127981 */ /* 0x000f22000c1e1900 */
[----:B------:R-:W-:Y:S02]  /*0e60*/  MOV R27, 0x2 ;  /* 0x00000002001b7802 */ /* 0x000fe40000000f00 */
[----:B------:R-:W-:-:S04]  /*0e70*/  IADD3 R25, R25, c[0x0][0x0], RZ ;  /* 0x0000000019197a10 */ /* 0x000fc80007ffe0ff */
[----:B------:R-:W-:Y:S01]  /*0e80*/  ISETP.GE.U32.AND P0, PT, R25, c[0x0][0x17c], PT ;  /* 0x00005f0019007a0c */ /* 0x000fe20003f06070 */
[----:B---3--:R-:W-:-:S04]  /*0e90*/  FMUL.FTZ R24, R16, 1.4426950216293334961 ;  /* 0x3fb8aa3b10187820 */ /* 0x008fc80000410000 */
[----:B------:R-:W4:Y:S02]  /*0ea0*/  MUFU.EX2 R15, R24 ;  /* 0x00000018000f7308 */ /* 0x000f240000000800 */
[----:B--2-4-:R-:W-:-:S05]  /*0eb0*/  FFMA.FTZ R15, -R22, R15, R18 ;  /* 0x0000000f160f7223 */ /* 0x014fca0000010112 */
[----:B------:R-:W-:Y:S01]  /*0ec0*/  F2FP.BF16.PACK_AB R17, RZ, R15 ;  /* 0x0000000fff11723e */ /* 0x000fe200000010ff */
[----:B------:R-:W-:-:S05]  /*0ed0*/  IMAD.WIDE.U32 R14, R14, R27, c[0x0][0x160] ;  /* 0x000058000e0e7625 */ /* 0x000fca00078e001b */
[----:B------:R0:W-:Y:S01]  /*0ee0*/  STG.E.U16 [R14.64], R17 ;  /* 0x000000110e007986 */ /* 0x0001e2000c101506 */
[----:B------:R-:W-:Y:S05]  /*0ef0*/  @!P0 BRA `(.L_x_8555) ;  /* 0xffffff0000008947 */ /* 0x000fea000383ffff */
.L_x_8548:
[----:B------:R-:W-:Y:S05]  /*0f00*/  BSYNC B0 ;  /* 0x0000000000007941 */ /* 0x000fea0003800000 */
.L_x_8543:
[----:B0-----:R-:W-:-:S05]  /*0f10*/  MOV R15, c[0x0][0x4] ;  /* 0x00000100000f7a02 */ /* 0x001fca0000000f00 */
[----:B------:R-:W-:-:S05]  /*0f20*/  IMAD R12, R15, c[0x0][0x10], R12 ;  /* 0x000004000f0c7a24 */ /* 0x000fca00078e020c */
[----:B------:R-:W-:-:S13]  /*0f30*/  ISETP.GE.U32.AND P0, PT, R12, c[0x0][0x180], PT ;  /* 0x000060000c007a0c */ /* 0x000fda0003f06070 */
[----:B------:R-:W-:Y:S01]  /*0f40*/  @P0 CALL.REL.NOINC `(.L_x_8542) ;  /* 0x0000001000000944 */ /* 0x000fe20003c00000 */
[----:B------:R-:W-:Y:S05]  /*0f50*/  BRA `(.L_x_8556) ;  /* 0xfffff27000007947 */ /* 0x000fea000383ffff */
.L_x_8542:
[----:B------:R-:W-:Y:S05]  /*0f60*/  BSYNC B1 ;  /* 0x0000000000017941 */ /* 0x000fea0003800000 */
.L_x_8541:
[----:B------:R-:W-:-:S04]  /*0f70*/  IADD3 R4, R4, c[0x0][0xc], RZ ;  /* 0x0000030004047a10 */ /* 0x000fc80007ffe0ff */
[----:B------:R-:W-:-:S13]  /*0f80*/  ISETP.GE.U32.AND P0, PT, R4, c[0x0][0x178], PT ;  /* 0x00005e0004007a0c */ /* 0x000fda0003f06070 */
[----:B------:R-:W-:Y:S01]  /*0f90*/  @P0 CALL.REL.NOINC `(.L_x_8557) ;  /* 0x0000001000000944 */ /* 0x000fe20003c00000 */
[----:B------:R-:W-:Y:S05]  /*0fa0*/  BRA `(.L_x_8558) ;  /* 0xfffff19000007947 */ /* 0x000fea000383ffff */
.L_x_8557:
[----:B------:R-:W-:Y:S05]  /*0fb0*/  EXIT ;  /* 0x000000000000794d */ /* 0x000fea0003800000 */
.L_x_8559:
        /* <DEDUP_REMOVED lines=12> */
.L_x_11347:


//--------------------- .text._ZN2at6native43_GLOBAL__N__9ae7fba5_10_SoftMax_cu_9f978f6327cunn_SpatialSoftMaxBackwardIN3c108BFloat16EfS4_NS1_26LogSoftMaxBackwardEpilogueEEEvPT_PKT1_SA_jjj --------------------------
	.section	.text._ZN2at6native43_GLOBAL__N__9ae7fba5_10_SoftMax_cu_9f978f6327cunn_SpatialSoftMaxBackwardIN3c108BFloat16EfS4_NS1_26LogSoftMaxBackwardEpilogueEEEvPT_PKT1_SA_jjj,"ax",@progbits
	.sectioninfo	@"SHI_REGISTERS=32"
	.align	128
.text._ZN2at6native43_GLOBAL__N__9ae7fba5_10_SoftMax_cu_9f978f6327cunn_SpatialSoftMaxBackwardIN3c108BFloat16EfS4_NS1_26LogSoftMaxBackwardEpilogueEEEvPT_PKT1_SA_jjj:
        .type           _ZN2at6native43_GLOBAL__N__9ae7fba5_10_SoftMax_cu_9f978f6327cunn_SpatialSoftMaxBackwardIN3c108BFloat16EfS4_NS1_26LogSoftMaxBackwardEpilogueEEEvPT_PKT1_SA_jjj,@function
        .size           _ZN2at6native43_GLOBAL__N__9ae7fba5_10_SoftMax_cu_9f978f6327cunn_SpatialSoftMaxBackwardIN3c108BFloat16EfS4_NS1_26LogSoftMaxBackwardEpilogueEEEvPT_PKT1_SA_jjj,(.L_x_11348 - _ZN2at6native43_GLOBAL__N__9ae7fba5_10_SoftMax_cu_9f978f6327cunn_SpatialSoftMaxBackwardIN3c108BFloat16EfS4_NS1_26LogSoftMaxBackwardEpilogueEEEvPT_PKT1_SA_jjj)
        .other          _ZN2at6native43_GLOBAL__N__9ae7fba5_10_SoftMax_cu_9f978f6327cunn_SpatialSoftMaxBackwardIN3c108BFloat16EfS4_NS1_26LogSoftMaxBackwardEpilogueEEEvPT_PKT1_SA_jjj,@"STO_CUDA_ENTRY STV_DEFAULT"
_ZN2at6native43_GLOBAL__N__9ae7fba5_10_SoftMax_cu_9f978f6327cunn_SpatialSoftMaxBackwardIN3c108BFloat16EfS4_NS1_26LogSoftMaxBackwardEpilogueEEEvPT_PKT1_SA_jjj:
[----:B------:R-:W-:Y:S02]  /*0000*/  MOV R1, c[0x0][0x28] ;  /* 0x00000a0000017a02 */ /* 0x000fe40000000f00 */
        /* <DEDUP_REMOVED lines=19> */
.L_x_8577:
[----:B------:R-:W-:Y:S01]  /*0140*/  ISETP.GE.U32.AND P0, PT, R2, c[0x0][0x180], PT ;  /* 0x0000600002007a0c */ /* 0x000fe20003f06070 */
[----:B------:R-:W-:-:S12]  /*0150*/  BSSY B1, `(.L_x_8560) ;  /* 0x00000f7000017945 */ /* 0x000fd80003800000 */
[----:B-1----:R-:W-:Y:S05]  /*0160*/  @P0 BRA `(.L_x_8561) ;  /* 0x00000f5000000947 */ /* 0x002fea0003800000 */
[----:B------:R-:W-:Y:S01]  /*0170*/  MOV R21, c[0x0][0x17c] ;  /* 0x00005f0000157a02 */ /* 0x000fe20000000f00 */
[----:B------:R-:W-:Y:S02]  /*0180*/  IMAD R11, R7, R4, RZ ;  /* 0x00000004070b7224 */ /* 0x000fe400078e02ff */
[----:B------:R-:W-:Y:S02]  /*0190*/  IMAD.MOV.U32 R12, RZ, RZ, R2 ;  /* 0x000000ffff0c7224 */ /* 0x000fe400078e0002 */
[CC--:B------:R-:W-:Y:S02]  /*01a0*/  IMAD R13, R4.reuse, R21.reuse, 0x1 ;  /* 0x00000001040d7424 */ /* 0x0c0fe400078e0215 */
[CC--:B------:R-:W-:Y:S02]  /*01b0*/  IMAD R19, R4.reuse, R21.reuse, 0x2 ;  /* 0x0000000204137424 */ /* 0x0c0fe400078e0215 */
[----:B------:R-:W-:Y:S02]  /*01c0*/  IMAD R21, R4, R21, 0x3 ;  /* 0x0000000304157424 */ /* 0x000fe400078e0215 */
.L_x_8575:
[----:B------:R-:W-:Y:S01]  /*01d0*/  MOV R14, c[0x0][0x0] ;  /* 0x00000000000e7a02 */ /* 0x000fe20000000f00 */
[----:B------:R-:W-:Y:S01]  /*01e0*/  BSSY B0, `(.L_x_8562) ;  /* 0x00000e8000007945 */ /* 0x000fe20003800000 */
[----:B------:R-:W-:-:S02]  /*01f0*/  IMAD.IADD R18, R11, 0x1, R12 ;  /* 0x000000010b127824 */ /* 0x000fc400078e020c */
        /* <DEDUP_REMOVED lines=10> */
[----:B------:R-:W-:Y:S01]  /*02a0*/  BSSY B2, `(.L_x_8565) ;  /* 0x0000021000027945 */ /* 0x000fe20003800000 */
[--C-:B------:R-:W-:Y:S01]  /*02b0*/  IMAD R27, R13, c[0x0][0x180], R12.reuse ;  /* 0x000060000d1b7a24 */ /* 0x100fe200078e020c */
[----:B------:R-:W-:Y:S01]  /*02c0*/  MOV R28, RZ ;  /* 0x000000ff001c7202 */ /* 0x000fe20000000f00 */
[--C-:B------:R-:W-:Y:S02]  /*02d0*/  IMAD R24, R19, c[0x0][0x180], R12.reuse ;  /* 0x0000600013187a24 */ /* 0x100fe400078e020c */
[----:B------:R-:W-:Y:S02]  /*02e0*/  IMAD R25, R21, c[0x0][0x180], R12 ;  /* 0x0000600015197a24 */ /* 0x000fe400078e020c */
[----:B------:R-:W-:Y:S02]  /*02f0*/  IMAD.MOV.U32 R20, RZ, RZ, RZ ;  /* 0x000000ffff147224 */ /* 0x000fe400078e00ff */
[----:B------:R-:W-:Y:S02]  /*0300*/  IMAD.MOV.U32 R26, RZ, RZ, R18 ;  /* 0x000000ffff1a7224 */ /* 0x000fe400078e0012 */
.L_x_8566:
[----:B------:R-:W-:-:S10]  /*0310*/  HFMA2.MMA R22, -RZ, RZ, 0, 1.1920928955078125e-07 ;  /* 0x00000002ff167435 */ /* 0x000fd400000001ff */
        /* <DEDUP_REMOVED lines=9> */
[----:B--2---:R-:W-:Y:S02]  /*03b0*/  PRMT R17, RZ, 0x5410, R16 ;  /* 0x00005410ff117816 */ /* 0x004fe40000000010 */
[----:B------:R-:W-:-:S02]  /*03c0*/  IADD3 R16, R9, R28, RZ ;  /* 0x0000001c09107210 */ /* 0x000fc40007ffe0ff */
[----:B---3--:R-:W-:Y:S01]  /*03d0*/  PRMT R29, RZ, 0x5410, R29 ;  /* 0x00005410ff1d7816 */ /* 0x008fe2000000001d */
[----:B------:R-:W-:Y:S01]  /*03e0*/  FADD.FTZ R20, R17, R20 ;  /* 0x0000001411147221 */ /* 0x000fe20000010000 */
[----:B------:R-:W-:-:S03]  /*03f0*/  ISETP.NE.AND P2, PT, R16, RZ, PT ;  /* 0x000000ff1000720c */ /* 0x000fc60003f45270 */
[----:B------:R-:W-:Y:S02]  /*0400*/  FADD.FTZ R20, R20, R29 ;  /* 0x0000001d14147221 */ /* 0x000fe40000010000 */
[----:B------:R-:W-:Y:S01]  /*0410*/  IMAD.MOV.U32 R17, RZ, RZ, 0x4 ;  /* 0x00000004ff117424 */ /* 0x000fe200078e00ff */
        /* <DEDUP_REMOVED lines=10> */
.L_x_8565:
[----:B------:R-:W-:Y:S05]  /*04c0*/  @!P1 BRA `(.L_x_8564) ;  /* 0x0000013000009947 */ /* 0x000fea0003800000 */
[----:B------:R-:W-:Y:S02]  /*04d0*/  IMAD.MOV.U32 R23, RZ, RZ, 0x2 ;  /* 0x00000002ff177424 */ /* 0x000fe400078e00ff */
[----:B------:R-:W-:-:S04]  /*04e0*/  IMAD R28, R28, c[0x0][0x180], R18 ;  /* 0x000060001c1c7a24 */ /* 0x000fc800078e0212 */
        /* <DEDUP_REMOVED lines=17> */
.L_x_8564:
        /* <DEDUP_REMOVED lines=8> */
.L_x_8569:
[----:B0-----:R-:W-:Y:S02]  /*0680*/  IMAD.MOV.U32 R24, RZ, RZ, 0x2 ;  /* 0x00000002ff187424 */ /* 0x001fe400078e00ff */
[----:B------:R-:W-:-:S04]  /*0690*/  IMAD R15, R23, c[0x0][0x180], R18 ;  /* 0x00006000170f7a24 */ /* 0x000fc800078e0212 */
[----:B------:R-:W-:-:S06]  /*06a0*/  IMAD.WIDE.U32 R16, R15, R24, c[0x0][0x168] ;  /* 0x00005a000f107625 */ /* 0x000fcc00078e0018 */
[----:B------:R-:W2:Y:S01]  /*06b0*/  LDG.E.U16 R16, [R16.64] ;  /* 0x0000000610107981 */ /* 0x000ea2000c1e1500 */
[----:B------:R-:W-:-:S06]  /*06c0*/  IMAD.WIDE.U32 R26, R15, R24, c[0x0][0x170] ;  /* 0x00005c000f1a7625 */ /* 0x000fcc00078e0018 */
[----:B------:R-:W3:Y:S01]  /*06d0*/  LDG.E.U16 R26, [R26.64] ;  /* 0x000000061a1a7981 */ /* 0x000ee2000c1e1500 */
[----:B--2---:R-:W-:-:S05]  /*06e0*/  PRMT R16, RZ, 0x5410, R16 ;  /* 0x00005410ff107816 */ /* 0x004fca0000000010 */
[----:B------:R-:W-:Y:S01]  /*06f0*/  FMUL.FTZ R28, R16, 1.4426950216293334961 ;  /* 0x3fb8aa3b101c7820 */ /* 0x000fe20000410000 */
[----:B---3--:R-:W-:-:S03]  /*0700*/  PRMT R26, RZ, 0x5410, R26 ;  /* 0x00005410ff1a7816 */ /* 0x008fc6000000001a */
[----:B------:R-:W0:Y:S02]  /*0710*/  MUFU.EX2 R25, R28 ;  /* 0x0000001c00197308 */ /* 0x000e240000000800 */
[----:B0-----:R-:W-:Y:S01]  /*0720*/  FFMA.FTZ R14, R25, -R20, R26 ;  /* 0x80000014190e7223 */ /* 0x001fe2000001001a */
[----:B------:R-:W-:-:S04]  /*0730*/  IADD3 R25, R15, c[0x0][0x180], RZ ;  /* 0x000060000f197a10 */ /* 0x000fc80007ffe0ff */
[----:B------:R-:W-:Y:S01]  /*0740*/  F2FP.BF16.PACK_AB R17, RZ, R14 ;  /* 0x0000000eff11723e */ /* 0x000fe200000010ff */
[----:B------:R-:W-:-:S03]  /*0750*/  IMAD.WIDE.U32 R14, R15, R24, c[0x0][0x160] ;  /* 0x000058000f0e7625 */ /* 0x000fc600078e0018 */
[----:B------:R-:W-:Y:S01]  /*0760*/  PRMT R27, R17, 0x7610, R27 ;  /* 0x00007610111b7816 */ /* 0x000fe2000000001b */
[----:B------:R-:W-:-:S04]  /*0770*/  IMAD.WIDE.U32 R16, R25, R24, c[0x0][0x168] ;  /* 0x00005a0019107625 */ /* 0x000fc800078e0018 */
[----:B------:R0:W-:Y:S04]  /*0780*/  STG.E.U16 [R14.64], R27 ;  /* 0x0000001b0e007986 */ /* 0x0001e8000c101506 */
[----:B------:R-:W2:Y:S01]  /*0790*/  LDG.E.U16 R16, [R16.64] ;  /* 0x0000000610107981 */ /* 0x000ea2000c1e1500 */
[----:B0-----:R-:W-:-:S06]  /*07a0*/  IMAD.WIDE.U32 R26, R25, R24, c[0x0][0x170] ;  /* 0x00005c00191a7625 */ /* 0x001fcc00078e0018 */
[----:B------:R-:W3:Y:S01]  /*07b0*/  LDG.E.U16 R26, [R26.64] ;  /* 0x000000061a1a7981 */ /* 0x000ee2000c1e1500 */
[----:B------:R-:W-:Y:S01]  /*07c0*/  IMAD.WIDE.U32 R14, R25, R24, c[0x0][0x160] ;  /* 0x00005800190e7625 */ /* 0x000fe200078e0018 */
[----:B--2---:R-:W-:-:S05]  /*07d0*/  PRMT R16, RZ, 0x5410, R16 ;  /* 0x00005410ff107816 */ /* 0x004fca0000000010 */
[----:B------:R-:W-:-:S04]  /*07e0*/  FMUL.FTZ R28, R16, 1.4426950216293334961 ;  /* 0x3fb8aa3b101c7820 */ /* 0x000fc80000410000 */
[----:B------:R-:W0:Y:S01]  /*07f0*/  MUFU.EX2 R29, R28 ;  /* 0x0000001c001d7308 */ /* 0x000e220000000800 */
[----:B---3--:R-:W-:-:S05]  /*0800*/  PRMT R26, RZ, 0x5410, R26 ;  /* 0x00005410ff1a7816 */ /* 0x008fca000000001a */
[----:B0-----:R-:W-:Y:S01]  /*0810*/  FFMA.FTZ R26, R29, -R20, R26 ;  /* 0x800000141d1a7223 */ /* 0x001fe2000001001a */
[----:B------:R-:W-:-:S04]  /*0820*/  IADD3 R29, R25, c[0x0][0x180], RZ ;  /* 0x00006000191d7a10 */ /* 0x000fc80007ffe0ff */
[----:B------:R-:W-:-:S04]  /*0830*/  F2FP.BF16.PACK_AB R17, RZ, R26 ;  /* 0x0000001aff11723e */ /* 0x000fc800000010ff */
        /* <DEDUP_REMOVED lines=21> */
[----:B------:R-:W-:Y:S02]  /*0990*/  IADD3 R22, R22, -0x4, RZ ;  /* 0xfffffffc16167810 */ /* 0x000fe40007ffe0ff */
[----:B------:R-:W-:Y:S02]  /*09a0*/  IADD3 R23, R23, 0x4, RZ ;  /* 0x0000000417177810 */ /* 0x000fe40007ffe0ff */
[----:B------:R-:W-:Y:S02]  /*09b0*/  ISETP.NE.AND P0, PT, R22, RZ, PT ;  /* 0x000000ff1600720c */ /* 0x000fe40003f05270 */
[----:B--2---:R-:W-:-:S05]  /*09c0*/  PRMT R16, RZ, 0x5410, R16 ;  /* 0x00005410ff107816 */ /* 0x004fca0000000010 */
[----:B------:R-:W-:-:S04]  /*09d0*/  FMUL.FTZ R28, R16, 1.4426950216293334961 ;  /* 0x3fb8aa3b101c7820 */ /* 0x000fc80000410000 */
[----:B------:R-:W0:Y:S01]  /*09e0*/  MUFU.EX2 R29, R28 ;  /* 0x0000001c001d7308 */ /* 0x000e220000000800 */
[----:B---3--:R-:W-:-:S05]  /*09f0*/  PRMT R26, RZ, 0x5410, R26 ;  /* 0x00005410ff1a7816 */ /* 0x008fca000000001a */
[----:B0-----:R-:W-:-:S05]  /*0a00*/  FFMA.FTZ R29, R29, -R20, R26 ;  /* 0x800000141d1d7223 */ /* 0x001fca000001001a */
[----:B------:R-:W-:-:S05]  /*0a10*/  F2FP.BF16.PACK_AB R29, RZ, R29 ;  /* 0x0000001dff1d723e */ /* 0x000fca00000010ff */
[----:B------:R0:W-:Y:S01]  /*0a20*/  STG.E.U16 [R24.64], R29 ;  /* 0x0000001d18007986 */ /* 0x0001e2000c101506 */
[----:B------:R-:W-:Y:S05]  /*0a30*/  @P0 BRA `(.L_x_8569) ;  /* 0xfffffc4000000947 */ /* 0x000fea000383ffff */
[----:B------:R-:W-:Y:S05]  /*0a40*/  BSYNC B2 ;  /* 0x0000000000027941 */ /* 0x000fea0003800000 */
.L_x_8568:
[----:B------:R-:W-:Y:S05]  /*0a50*/  @!P1 BRA `(.L_x_8567) ;  /* 0x0000060000009947 */ /* 0x000fea0003800000 */
[----:B0-----:R-:W-:Y:S01]  /*0a60*/  HFMA2.MMA R24, -RZ, RZ, 0, 1.1920928955078125e-07 ;  /* 0x00000002ff187435 */ /* 0x001fe200000001ff */
[----:B------:R-:W-:-:S09]  /*0a70*/  IMAD R25, R23, c[0x0][0x180], R18 ;  /* 0x0000600017197a24 */ /* 0x000fd200078e0212 */
[----:B------:R-:W-:-:S06]  /*0a80*/  IMAD.WIDE.U32 R16, R25, R24, c[0x0][0x168] ;  /* 0x00005a0019107625 */ /* 0x000fcc00078e0018 */
[----:B------:R-:W2:Y:S01]  /*0a90*/  LDG.E.U16 R16, [R16.64] ;  /* 0x0000000610107981 */ /* 0x000ea2000c1e1500 */
[----:B------:R-:W-:-:S06]  /*0aa0*/  IMAD.WIDE.U32 R22, R25, R24, c[0x0][0x170] ;  /* 0x00005c0019167625 */ /* 0x000fcc00078e0018 */
[----:B------:R-:W3:Y:S01]  /*0ab0*/  LDG.E.U16 R22, [R22.64] ;  /* 0x0000000616167981 */ /* 0x000ee2000c1e1500 */
[----:B------:R-:W-:Y:S02]  /*0ac0*/  ISETP.NE.AND P0, PT, R5, 0x1, PT ;  /* 0x000000010500780c */ /* 0x000fe40003f05270 */
[----:B--2---:R-:W-:-:S05]  /*0ad0*/  PRMT R16, RZ, 0x5410, R16 ;  /* 0x00005410ff107816 */ /* 0x004fca0000000010 */
[----:B------:R-:W-:Y:S01]  /*0ae0*/  FMUL.FTZ R18, R16, 1.4426950216293334961 ;  /* 0x3fb8aa3b10127820 */ /* 0x000fe20000410000 */
[----:B---3--:R-:W-:-:S03]  /*0af0*/  PRMT R22, RZ, 0x5410, R22 ;  /* 0x00005410ff167816 */ /* 0x008fc60000000016 */
[----:B------:R-:W0:Y:S02]  /*0b00*/  MUFU.EX2 R15, R18 ;  /* 0x00000012000f7308 */ /* 0x000e240000000800 */
[----:B0-----:R-:W-:-:S05]  /*0b10*/  FFMA.FTZ R15, R15, -R20, R22 ;  /* 0x800000140f0f7223 */ /* 0x001fca0000010016 */
[----:B------:R-:W-:Y:S01]  /*0b20*/  F2FP.BF16.PACK_AB R17, RZ, R15 ;  /* 0x0000000fff11723e */ /* 0x000fe200000010ff */
[----:B------:R-:W-:-:S05]  /*0b30*/  IMAD.WIDE.U32 R14, R25, R24, c[0x0][0x160] ;  /* 0x00005800190e7625 */ /* 0x000fca00078e0018 */
[----:B------:R0:W-:Y:S01]  /*0b40*/  STG.E.U16 [R14.64], R17 ;  /* 0x000000110e007986 */ /* 0x0001e2000c101506 */
[----:B------:R-:W-:Y:S05]  /*0b50*/  @!P0 BRA `(.L_x_8567) ;  /* 0x0000050000008947 */ /* 0x000fea0003800000 */
[----:B------:R-:W-:-:S05]  /*0b60*/  IADD3 R25, R25, c[0x0][0x180], RZ ;  /* 0x0000600019197a10 */ /* 0x000fca0007ffe0ff */
[----:B0-----:R-:W-:-:S06]  /*0b70*/  IMAD.WIDE.U32 R16, R25, R24, c[0x0][0x168] ;  /* 0x00005a0019107625 */ /* 0x001fcc00078e0018 */
        /* <DEDUP_REMOVED lines=18> */
[----:B------:R-:W-:Y:S01]  /*0ca0*/  IMAD.WIDE.U32 R24, R25, R24, c[0x0][0x160] ;  /* 0x0000580019187625 */ /* 0x000fe200078e0018 */
[----:B--2---:R-:W-:-:S05]  /*0cb0*/  PRMT R14, RZ, 0x5410, R14 ;  /* 0x00005410ff0e7816 */ /* 0x004fca000000000e */
[----:B------:R-:W-:Y:S01]  /*0cc0*/  FMUL.FTZ R18, R14, 1.4426950216293334961 ;  /* 0x3fb8aa3b0e127820 */ /* 0x000fe20000410000 */
[----:B---3--:R-:W-:-:S03]  /*0cd0*/  PRMT R16, RZ, 0x5410, R16 ;  /* 0x00005410ff107816 */ /* 0x008fc60000000010 */
[----:B------:R-:W0:Y:S02]  /*0ce0*/  MUFU.EX2 R23, R18 ;  /* 0x0000001200177308 */ /* 0x000e240000000800 */
[----:B0-----:R-:W-:-:S05]  /*0cf0*/  FFMA.FTZ R23, R23, -R20, R16 ;  /* 0x8000001417177223 */ /* 0x001fca0000010010 */
[----:B------:R-:W-:-:S05]  /*0d00*/  F2FP.BF16.PACK_AB R23, RZ, R23 ;  /* 0x00000017ff17723e */ /* 0x000fca00000010ff */
[----:B------:R0:W-:Y:S01]  /*0d10*/  STG.E.U16 [R24.64], R23 ;  /* 0x0000001718007986 */ /* 0x0001e2000c101506 */
[----:B------:R-:W-:Y:S05]  /*0d20*/  BRA `(.L_x_8567) ;  /* 0x0000033000007947 */ /* 0x000fea0003800000 */
.L_x_8563:
[----:B------:R-:W-:Y:S01]  /*0d30*/  ISETP.GE.U32.AND P0, PT, R0, c[0x0][0x17c], PT ;  /* 0x00005f0000007a0c */ /* 0x000fe20003f06070 */
[----:B------:R-:W-:Y:S01]  /*0d40*/  IMAD.MOV.U32 R17, RZ, RZ, RZ ;  /* 0x000000ffff117224 */ /* 0x000fe200078e00ff */
[----:B------:R-:W-:-:S11]  /*0d50*/  ISETP.NE.AND P2, PT, RZ, UR4, PT ;  /* 0x00000004ff007c0c */ /* 0x000fd6000bf45270 */
[----:B------:R-:W-:Y:S05]  /*0d60*/  @P0 BRA `(.L_x_8570) ;  /* 0x000000b000000947 */ /* 0x000fea0003800000 */
[----:B------:R-:W-:Y:S01]  /*0d70*/  MOV R17, RZ ;  /* 0x000000ff00117202 */ /* 0x000fe20000000f00 */
[----:B------:R-:W-:-:S03]  /*0d80*/  IMAD.MOV.U32 R23, RZ, RZ, R0 ;  /* 0x000000ffff177224 */ /* 0x000fc600078e0000 */
.L_x_8571:
[----:B------:R-:W-:Y:S01]  /*0d90*/  HFMA2.MMA R15, -RZ, RZ, 0, 1.1920928955078125e-07 ;  /* 0x00000002ff0f7435 */ /* 0x000fe200000001ff */
[----:B------:R-:W-:-:S09]  /*0da0*/  IMAD R14, R23, c[0x0][0x180], R18 ;  /* 0x00006000170e7a24 */ /* 0x000fd200078e0212 */
[----:B------:R-:W-:-:S06]  /*0db0*/  IMAD.WIDE.U32 R14, R14, R15, c[0x0][0x170] ;  /* 0x00005c000e0e7625 */ /* 0x000fcc00078e000f */
[----:B------:R-:W2:Y:S01]  /*0dc0*/  LDG.E.U16 R14, [R14.64] ;  /* 0x000000060e0e7981 */ /* 0x000ea2000c1e1500 */
[----:B------:R-:W-:-:S04]  /*0dd0*/  IADD3 R23, R23, c[0x0][0x0], RZ ;  /* 0x0000000017177a10 */ /* 0x000fc80007ffe0ff */
[----:B------:R-:W-:Y:S02]  /*0de0*/  ISETP.GE.U32.AND P1, PT, R23, c[0x0][0x17c], PT ;  /* 0x00005f0017007a0c */ /* 0x000fe40003f26070 */
[----:B--2---:R-:W-:-:S05]  /*0df0*/  PRMT R14, RZ, 0x5410, R14 ;  /* 0x00005410ff0e7816 */ /* 0x004fca000000000e */
[----:B------:R-:W-:-:S06]  /*0e00*/  FADD.FTZ R17, R14, R17 ;  /* 0x000000110e117221 */ /* 0x000fcc0000010000 */
[----:B------:R-:W-:Y:S05]  /*0e10*/  @!P1 BRA `(.L_x_8571) ;  /* 0xffffff7000009947 */ /* 0x000fea000383ffff */
.L_x_8570:
[----:B------:R-:W-:Y:S01]  /*0e20*/  WARPSYNC 0xffffffff ;  /* 0xffffffff00007948 */ /* 0x000fe20003800000 */
[----:B------:R-:W-:Y:S06]  /*0e30*/  BAR.SYNC.DEFER_BLOCKING 0x0 ;  /* 0x0000000000007b1d */ /* 0x000fec0000010000 */
[----:B------:R0:W-:Y:S01]  /*0e40*/  STS [R10], R17 ;  /* 0x000000110a007388 */ /* 0x0001e20000000800 */
[----:B------:R-:W-:Y:S05]  /*0e50*/  @!P2 BRA `(.L_x_8572) ;  /* 0x000000b00000a947 */ /* 0x000fea0003800000 */
[----:B------:R-:W-:-:S04]  /*0e60*/  IMAD.U32 R15, RZ, RZ, UR4 ;  /* 0x00000004ff0f7e24 */ /* 0x000fc8000f8e00ff */
.L_x_8573:
        /* <DEDUP_REMOVED lines=10> */
.L_x_8572:
[----:B------:R-:W-:Y:S06]  /*0f10*/  BAR.SYNC.DEFER_BLOCKING 0x0 ;  /* 0x0000000000007b1d */ /* 0x000fec0000010000 */
[----:B------:R-:W-:Y:S05]  /*0f20*/  @P0 BRA `(.L_x_8567) ;  /* 0x0000013000000947 */ /* 0x000fea0003800000 */
[----:B------:R1:W2:Y:S01]  /*0f30*/  LDS R20, [R3.X4] ;  /* 0x0000000003147984 */ /* 0x0002a20000004800 */
[----:B------:R-:W-:-:S03]  /*0f40*/  IMAD.MOV.U32 R25, RZ, RZ, R0 ;  /* 0x000000ffff197224 */ /* 0x000fc600078e0000 */
.L_x_8574:
[----:B0-----:R-:W-:Y:S01]  /*0f50*/  MOV R14, 0x2 ;  /* 0x00000002000e7802 */ /* 0x001fe20000000f00 */
[----:B------:R-:W-:-:S04]  /*0f60*/  IMAD R15, R25, c[0x0][0x180], R18 ;  /* 0x00006000190f7a24 */ /* 0x000fc800078e0212 */
[----:B0-----:R-:W-:-:S06]  /*0f70*/  IMAD.WIDE.U32 R16, R15, R14, c[0x0][0x168] ;  /* 0x00005a000f107625 */ /* 0x001fcc00078e000e */
[----:B------:R-:W3:Y:S01]  /*0f80*/  LDG.E.U16 R16, [R16.64] ;  /* 0x0000000610107981 */ /* 0x000ee2000c1e1500 */
[----:B------:R-:W-:-:S06]  /*0f90*/  IMAD.WIDE.U32 R22, R15, R14, c[0x0][0x170] ;  /* 0x00005c000f167625 */ /* 0x000fcc00078e000e */
[----:B------:R-:W4:Y:S01]  /*0fa0*/  LDG.E.U16 R22, [R22.64] ;  /* 0x0000000616167981 */ /* 0x000f22000c1e1500 */
[----:B------:R-:W-:Y:S01]  /*0fb0*/  IMAD.WIDE.U32 R14, R15, R14, c[0x0][0x160] ;  /* 0x000058000f0e7625 */ /* 0x000fe200078e000e */
[----:B------:R-:W-:-:S04]  /*0fc0*/  IADD3 R25, R25, c[0x0][0x0], RZ ;  /* 0x0000000019197a10 */ /* 0x000fc80007ffe0ff */
[----:B------:R-:W-:Y:S02]  /*0fd0*/  ISETP.GE.U32.AND P0, PT, R25, c[0x0][0x17c], PT ;  /* 0x00005f0019007a0c */ /* 0x000fe40003f06070 */
[----:B---3--:R-:W-:-:S05]  /*0fe0*/  PRMT R16, RZ, 0x5410, R16 ;  /* 0x00005410ff107816 */ /* 0x008fca0000000010 */
[----:B------:R-:W-:Y:S01]  /*0ff0*/  FMUL.FTZ R24, R16, 1.4426950216293334961 ;  /* 0x3fb8aa3b10187820 */ /* 0x000fe20000410000 */
[----:B----4-:R-:W-:-:S03]  /*1000*/  PRMT R22, RZ, 0x5410, R22 ;  /* 0x00005410ff167816 */ /* 0x010fc60000000016 */
[----:B------:R-:W0:Y:S02]  /*1010*/  MUFU.EX2 R27, R24 ;  /* 0x00000018001b7308 */ /* 0x000e240000000800 */
[----:B0-2---:R-:W-:-:S05]  /*1020*/  FFMA.FTZ R27, -R20, R27, R22 ;  /* 0x0000001b141b7223 */ /* 0x005fca0000010116 */
[----:B------:R-:W-:-:S05]  /*1030*/  F2FP.BF16.PACK_AB R27, RZ, R27 ;  /* 0x0000001bff1b723e */ /* 0x000fca00000010ff */
[----:B------:R0:W-:Y:S01]  /*1040*/  STG.E.U16 [R14.64], R27 ;  /* 0x0000001b0e007986 */ /* 0x0001e2000c101506 */
[----:B------:R-:W-:Y:S05]  /*1050*/  @!P0 BRA `(.L_x_8574) ;  /* 0xfffffef000008947 */ /* 0x000fea000383ffff */
.L_x_8567:
[----:B------:R-:W-:Y:S05]  /*1060*/  BSYNC B0 ;  /* 0x0000000000007941 */ /* 0x000fea0003800000 */
.L_x_8562:
[----:B0-----:R-:W-:-:S05]  /*1070*/  MOV R15, c[0x0][0x4] ;  /* 0x00000100000f7a02 */ /* 0x001fca0000000f00 */
[----:B------:R-:W-:-:S05]  /*1080*/  IMAD R12, R15, c[0x0][0x10], R12 ;  /* 0x000004000f0c7a24 */ /* 0x000fca00078e020c */
[----:B------:R-:W-:-:S13]  /*1090*/  ISETP.GE.U32.AND P0, PT, R12, c[0x0][0x180], PT ;  /* 0x000060000c007a0c */ /* 0x000fda0003f06070 */
[----:B------:R-:W-:Y:S01]  /*10a0*/  @P0 CALL.REL.NOINC `(.L_x_8561) ;  /* 0x0000001000000944 */ /* 0x000fe20003c00000 */
[----:B------:R-:W-:Y:S05]  /*10b0*/  BRA `(.L_x_8575) ;  /* 0xfffff11000007947 */ /* 0x000fea000383ffff */
.L_x_8561:
[----:B------:R-:W-:Y:S05]  /*10c0*/  BSYNC B1 ;  /* 0x0000000000017941 */ /* 0x000fea0003800000 */
.L_x_8560:
[----:B------:R-:W-:-:S04]  /*10d0*/  IADD3 R4, R4, c[0x0][0xc], RZ ;  /* 0x0000030004047a10 */ /* 0x000fc80007ffe0ff */
[----:B------:R-:W-:-:S13]  /*10e0*/  ISETP.GE.U32.AND P0, PT, R4, c[0x0][0x178], PT ;  /* 0x00005e0004007a0c */ /* 0x000fda0003f06070 */
[----:B------:R-:W-:Y:S01]  /*10f0*/  @P0 CALL.REL.NOINC `(.L_x_8576) ;  /* 0x0000001000000944 */ /* 0x000fe20003c00000 */
[----:B------:R-:W-:Y:S05]  /*1100*/  BRA `(.L_x_8577) ;  /* 0xfffff03000007947 */ /* 0x000fea000383ffff */
.L_x_8576:
[----:B------:R-:W-:Y:S05]  /*1110*/  EXIT ;  /* 0x000000000000794d */ /* 0x000fea0003800000 */
.L_x_8578:
        /* <DEDUP_REMOVED lines=14> */
.L_x_11348:


//--------------------- .text._ZN2at6native43_GLOBAL__N__9ae7fba5_10_SoftMax_cu_9f978f6327cunn_SpatialSoftMaxBackwardIN3c104HalfEffNS1_26LogSoftMaxBackwardEpilogueEEEvPT_PKT1_SA_jjj --------------------------
	.section	.text._ZN2at6native43_GLOBAL__N__9ae7fba5_10_SoftMax_cu_9f978f6327cunn_SpatialSoftMaxBackwardIN3c104HalfEffNS1_26LogSoftMaxBackwardEpilogueEEEvPT_PKT1_SA_jjj,"ax",@progbits
	.sectioninfo	@"SHI_REGISTERS=32"
	.align	128
.text._ZN2at6native43_GLOBAL__N__9ae7fba5_10_SoftMax_cu_9f978f6327cunn_SpatialSoftMaxBackwardIN3c104HalfEffNS1_26LogSoftMaxBackwardEpilogueEEEvPT_PKT1_SA_jjj:
        .type           _ZN2at6native43_GLOBAL__N__9ae7fba5_10_SoftMax_cu_9f978f6327cunn_SpatialSoftMaxBackwardIN3c104HalfEffNS1_26LogSoftMaxBackwardEpilogueEEEvPT_PKT1_SA_jjj,@function
        .size           _ZN2at6native43_GLOBAL__N__9ae7fba5_10_SoftMax_cu_9f978f6327cunn_SpatialSoftMaxBackwardIN3c104HalfEffNS1_26LogSoftMaxBackwardEpilogueEEEvPT_PKT1_SA_jjj,(.L_x_11349 - _ZN2at6native43_GLOBAL__N__9ae7fba5_10_SoftMax_cu_9f978f6327cunn_SpatialSoftMaxBackwardIN3c104HalfEffNS1_26LogSoftMaxBackwardEpilogueEEEvPT_PKT1_SA_jjj)
        .other          _ZN2at6native43_GLOBAL__N__9ae7fba5_10_SoftMax_cu_9f978f6327cunn_SpatialSoftMaxBackwardIN3c104HalfEffNS1_26LogSoftMaxBackwardEpilogueEEEvPT_PKT1_SA_jjj,@"STO_CUDA_ENTRY STV_DEFAULT"
_ZN2at6native43_GLOBAL__N__9ae7fba5_10_SoftMax_cu_9f978f6327cunn_SpatialSoftMaxBackwardIN3c104HalfEffNS1_26LogSoftMaxBackwardEpilogueEEEvPT_PKT1_SA_jjj:
        /* <DEDUP_REMOVED lines=20> */
.L_x_8596:
        /* <DEDUP_REMOVED lines=9> */
.L_x_8594:
        /* <DEDUP_REMOVED lines=20> */
.L_x_8585:
        /* <DEDUP_REMOVED lines=22> */
.L_x_8584:
        /* <DEDUP_REMOVED lines=17> */
.L_x_8583:
        /* <DEDUP_REMOVED lines=8> */
.L_x_8588:
        /* <DEDUP_REMOVED lines=10> */
[----:B------:R-:W-:-:S04]  /*06a0*/  F2FP.PACK_AB R14, RZ, R14 ;  /* 0x0000000eff0e723e */ /* 0x000fc800000000ff */
        /* <DEDUP_REMOVED lines=38> */
[----:B------:R-:W-:Y:S01]  /*0910*/  F2FP.PACK_AB R15, RZ, R27 ;  /* 0x0000001bff0f723e */ /* 0x000fe200000000ff */
[----:B------:R-:W-:-:S05]  /*0920*/  IMAD.WIDE.U32 R26, R28, R26, c[0x0][0x160] ;  /* 0x000058001c1a7625 */ /* 0x000fca00078e001a */
[----:B------:R0:W-:Y:S01]  /*0930*/  STG.E.U16 [R26.64], R15 ;  /* 0x0000000f1a007986 */ /* 0x0001e2000c101506 */
[----:B------:R-:W-:Y:S05]  /*0940*/  @P0 BRA `(.L_x_8588) ;  /* 0xfffffcb000000947 */ /* 0x000fea000383ffff */
[----:B------:R-:W-:Y:S05]  /*0950*/  BSYNC B2 ;  /* 0x0000000000027941 */ /* 0x000fea0003800000 */
.L_x_8587:
        /* <DEDUP_REMOVED lines=12> */
[----:B------:R-:W-:Y:S01]  /*0a20*/  F2FP.PACK_AB R17, RZ, R15 ;  /* 0x0000000fff11723e */ /* 0x000fe200000000ff */
        /* <DEDUP_REMOVED lines=12> */
[----:B------:R-:W-:Y:S01]  /*0af0*/  F2FP.PACK_AB R17, RZ, R15 ;  /* 0x0000000fff11723e */ /* 0x000fe200000000ff */
        /* <DEDUP_REMOVED lines=12> */
[----:B------:R-:W-:-:S05]  /*0bc0*/  F2FP.PACK_AB R19, RZ, R19 ;  /* 0x00000013ff13723e */ /* 0x000fca00000000ff */
[----:B------:R0:W-:Y:S01]  /*0bd0*/  STG.E.U16 [R16.64], R19 ;  /* 0x0000001310007986 */ /* 0x0001e2000c101506 */
[----:B------:R-:W-:Y:S05]  /*0be0*/  BRA `(.L_x_8586) ;  /* 0x0000031000007947 */ /* 0x000fea0003800000 */
.L_x_8582:
[----:B------:R-:W-:Y:S01]  /*0bf0*/  ISETP.GE.U32.AND P0, PT, R0, c[0x0][0x17c], PT ;  /* 0x00005f0000007a0c */ /* 0x000fe20003f06070 */
[----:B------:R-:W-:Y:S01]  /*0c00*/  HFMA2.MMA R17, -RZ, RZ, 0, 0 ;  /* 0x00000000ff117435 */ /* 0x000fe200000001ff */
[----:B------:R-:W-:-:S11]  /*0c10*/  ISETP.NE.AND P2, PT, RZ, UR4, PT ;  /* 0x00000004ff007c0c */ /* 0x000fd6000bf45270 */
[----:B------:R-:W-:Y:S05]  /*0c20*/  @P0 BRA `(.L_x_8589) ;  /* 0x000000a000000947 */ /* 0x000fea0003800000 */
[----:B------:R-:W-:Y:S02]  /*0c30*/  MOV R17, RZ ;  /* 0x000000ff00117202 */ /* 0x000fe40000000f00 */
[----:B------:R-:W-:-:S03]  /*0c40*/  MOV R19, R0 ;  /* 0x0000000000137202 */ /* 0x000fc60000000f00 */
.L_x_8590:
        /* <DEDUP_REMOVED lines=8> */
.L_x_8589:
[----:B------:R-:W-:Y:S01]  /*0cd0*/  WARPSYNC 0xffffffff ;  /* 0xffffffff00007948 */ /* 0x000fe20003800000 */
[----:B------:R-:W-:Y:S06]  /*0ce0*/  BAR.SYNC.DEFER_BLOCKING 0x0 ;  /* 0x0000000000007b1d */ /* 0x000fec0000010000 */
[----:B------:R0:W-:Y:S01]  /*0cf0*/  STS [R10], R17 ;  /* 0x000000110a007388 */ /* 0x0001e20000000800 */
[----:B------:R-:W-:Y:S05]  /*0d00*/  @!P2 BRA `(.L_x_8591) ;  /* 0x000000b00000a947 */ /* 0x000fea0003800000 */
[----:B------:R-:W-:-:S03]  /*0d10*/  MOV R15, UR4 ;  /* 0x00000004000f7c02 */ /* 0x000fc60008000f00 */
.L_x_8592:
        /* <DEDUP_REMOVED lines=10> */
.L_x_8591:
[----:B------:R-:W-:Y:S06]  /*0dc0*/  BAR.SYNC.DEFER_BLOCKING 0x0 ;  /* 0x0000000000007b1d */ /* 0x000fec0000010000 */
[----:B------:R-:W-:Y:S05]  /*0dd0*/  @P0 BRA `(.L_x_8586) ;  /* 0x0000012000000947 */ /* 0x000fea0003800000 */
[----:B------:R1:W2:Y:S01]  /*0de0*/  LDS R22, [R3.X4] ;  /* 0x0000000003167984 */ /* 0x0002a20000004800 */
[----:B------:R-:W-:-:S04]  /*0df0*/  MOV R25, R0 ;  /* 0x0000000000197202 */ /* 0x000fc80000000f00 */
.L_x_8593:
        /* <DEDUP_REMOVED lines=12> */
[----:B------:R-:W-:Y:S01]  /*0ec0*/  F2FP.PACK_AB R17, RZ, R15 ;  /* 0x0000000fff11723e */ /* 0x000fe200000000ff */
[----:B------:R-:W-:-:S05]  /*0ed0*/  IMAD.WIDE.U32 R14, R14, R27, c[0x0][0x160] ;  /* 0x000058000e0e7625 */ /* 0x000fca00078e001b */
[----:B------:R0:W-:Y:S01]  /*0ee0*/  STG.E.U16 [R14.64], R17 ;  /* 0x000000110e007986 */ /* 0x0001e2000c101506 */
[----:B------:R-:W-:Y:S05]  /*0ef0*/  @!P0 BRA `(.L_x_8593) ;  /* 0xffffff0000008947 */ /* 0x000fea000383ffff */
.L_x_8586:
[----:B------:R-:W-:Y:S05]  /*0f00*/  BSYNC B0 ;  /* 0x0000000000007941 */ /* 0x000fea0003800000 */
.L_x_8581:
[----:B0-----:R-:W-:-:S05]  /*0f10*/  MOV R15, c[0x0][0x4] ;  /* 0x00000100000f7a02 */ /* 0x001fca0000000f00 */
[----:B------:R-:W-:-:S05]  /*0f20*/  IMAD R12, R15, c[0x0][0x10], R12 ;  /* 0x000004000f0c7a24 */ /* 0x000fca00078e020c */
[----:B------:R-:W-:-:S13]  /*0f30*/  ISETP.GE.U32.AND P0, PT, R12, c[0x0][0x180], PT ;  /* 0x000060000c007a0c */ /* 0x000fda0003f06070 */
[----:B------:R-:W-:Y:S01]  /*0f40*/  @P0 CALL.REL.NOINC `(.L_x_8580) ;  /* 0x0000001000000944 */ /* 0x000fe20003c00000 */
[----:B------:R-:W-:Y:S05]  /*0f50*/  BRA `(.L_x_8594) ;  /* 0xfffff27000007947 */ /* 0x000fea000383ffff */
.L_x_8580:
[----:B------:R-:W-:Y:S05]  /*0f60*/  BSYNC B1 ;  /* 0x0000000000017941 */ /* 0x000fea0003800000 */
.L_x_8579:
[----:B------:R-:W-:-:S04]  /*0f70*/  IADD3 R4, R4, c[0x0][0xc], RZ ;  /* 0x0000030004047a10 */ /* 0x000fc80007ffe0ff */
[----:B------:R-:W-:-:S13]  /*0f80*/  ISETP.GE.U32.AND P0, PT, R4, c[0x0][0x178], PT ;  /* 0x00005e0004007a0c */ /* 0x000fda0003f06070 */
[----:B------:R-:W-:Y:S01]  /*0f90*/  @P0 CALL.REL.NOINC `(.L_x_8595) ;  /* 0x0000001000000944 */ /* 0x000fe20003c00000 */
[----:B------:R-:W-:Y:S05]  /*0fa0*/  BRA `(.L_x_8596) ;  /* 0xfffff19000007947 */ /* 0x000fea000383ffff */
.L_x_8595:
[----:B------:R-:W-:Y:S05]  /*0fb0*/  EXIT ;  /* 0x000000000000794d */ /* 0x000fea0003800000 */
.L_x_8597:
        /* <DEDUP_REMOVED lines=12> */
.L_x_11349:


//--------------------- .text._ZN2at6native43_GLOBAL__N__9ae7fba5_10_SoftMax_cu_9f978f6327cunn_SpatialSoftMaxBackwardIN3c104HalfEfS4_NS1_26LogSoftMaxBackwardEpilogueEEEvPT_PKT1_SA_jjj --------------------------
	.section	.text._ZN2at6native43_GLOBAL__N__9ae7fba5_10_SoftMax_cu_9f978f6327cunn_SpatialSoftMaxBackwardIN3c104HalfEfS4_NS1_26LogSoftMaxBackwardEpilogueEEEvPT_PKT1_SA_jjj,"ax",@progbits
	.sectioninfo	@"SHI_REGISTERS=32"
	.align	128
.text._ZN2at6native43_GLOBAL__N__9ae7fba5_10_SoftMax_cu_9f978f6327cunn_SpatialSoftMaxBackwardIN3c104HalfEfS4_NS1_26LogSoftMaxBackwardEpilogueEEEvPT_PKT1_SA_jjj:
        .type           _ZN2at6native43_GLOBAL__N__9ae7fba5_10_SoftMax_cu_9f978f6327cunn_SpatialSoftMaxBackwardIN3c104HalfEfS4_NS1_26LogSoftMaxBackwardEpilogueEEEvPT_PKT1_SA_jjj,@function
        .size           _ZN2at6native43_GLOBAL__N__9ae7fba5_10_SoftMax_cu_9f978f6327cunn_SpatialSoftMaxBackwardIN3c104HalfEfS4_NS1_26LogSoftMaxBackwardEpilogueEEEvPT_PKT1_SA_jjj,(.L_x_11350 - _ZN2at6native43_GLOBAL__N__9ae7fba5_10_SoftMax_cu_9f978f6327cunn_SpatialSoftMaxBackwardIN3c104HalfEfS4_NS1_26LogSoftMaxBackwardEpilogueEEEvPT_PKT1_SA_jjj)
        .other          _ZN2at6native43_GLOBAL__N__9ae7fba5_10_SoftMax_cu_9f978f6327cunn_SpatialSoftMaxBackwardIN3c104HalfEfS4_NS1_26LogSoftMaxBackwardEpilogueEEEvPT_PKT1_SA_jjj,@"STO_CUDA_ENTRY STV_DEFAULT"
_ZN2at6native43_GLOBAL__N__9ae7fba5_10_SoftMax_cu_9f978f6327cunn_SpatialSoftMaxBackwardIN3c104HalfEfS4_NS1_26LogSoftMaxBackwardEpilogueEEEvPT_PKT1_SA_jjj:
        /* <DEDUP_REMOVED lines=20> */
.L_x_8615:
        /* <DEDUP_REMOVED lines=9> */
.L_x_8613:
        /* <DEDUP_REMOVED lines=20> */
.L_x_8604:
[----:B------:R-:W-:-:S05]  /*0310*/  MOV R23, 0x2 ;  /* 0x0000000200177802 */ /* 0x000fca0000000f00 */
        /* <DEDUP_REMOVED lines=17> */
[----:B------:R-:W-:Y:S02]  /*0430*/  FADD.FTZ R20, R20, R17 ;  /* 0x0000001114147221 */ /* 0x000fe40000010000 */
[----:B------:R-:W-:Y:S02]  /*0440*/  IMAD.MOV.U32 R17, RZ, RZ, 0x4 ;  /* 0x00000004ff117424 */ /* 0x000fe400078e00ff */
[----:B------:R-:W-:Y:S02]  /*0450*/  FADD.FTZ R20, R20, R15 ;  /* 0x0000000f14147221 */ /* 0x000fe40000010000 */
[C---:B------:R-:W-:Y:S02]  /*0460*/  IMAD R24, R17.reuse, c[0x0][0x180], R24 ;  /* 0x0000600011187a24 */ /* 0x040fe400078e0218 */
[C---:B------:R-:W-:Y:S02]  /*0470*/  IMAD R26, R17.reuse, c[0x0][0x180], R26 ;  /* 0x00006000111a7a24 */ /* 0x040fe400078e021a */
[----:B------:R-:W-:-:S02]  /*0480*/  IMAD R27, R17, c[0x0][0x180], R27 ;  /* 0x00006000111b7a24 */ /* 0x000fc400078e021b */
[----:B------:R-:W-:Y:S01]  /*0490*/  IMAD R28, R17, c[0x0][0x180], R28 ;  /* 0x00006000111c7a24 */ /* 0x000fe200078e021c */
[----:B------:R-:W-:Y:S05]  /*04a0*/  @P2 BRA `(.L_x_8604) ;  /* 0xfffffe6000002947 */ /* 0x000fea000383ffff */
[----:B------:R-:W-:Y:S05]  /*04b0*/  BSYNC B2 ;  /* 0x0000000000027941 */ /* 0x000fea0003800000 */
.L_x_8603:
[----:B------:R-:W-:Y:S05]  /*04c0*/  @!P1 BRA `(.L_x_8602) ;  /* 0x0000013000009947 */ /* 0x000fea0003800000 */
[----:B------:R-:W-:Y:S01]  /*04d0*/  HFMA2.MMA R23, -RZ, RZ, 0, 1.1920928955078125e-07 ;  /* 0x00000002ff177435 */ /* 0x000fe200000001ff */
[----:B------:R-:W-:-:S09]  /*04e0*/  IMAD R25, R25, c[0x0][0x180], R18 ;  /* 0x0000600019197a24 */ /* 0x000fd200078e0212 */
        /* <DEDUP_REMOVED lines=17> */
.L_x_8602:
        /* <DEDUP_REMOVED lines=8> */
.L_x_8607:
[----:B0-----:R-:W-:Y:S01]  /*0680*/  MOV R24, 0x2 ;  /* 0x0000000200187802 */ /* 0x001fe20000000f00 */
[----:B------:R-:W-:-:S04]  /*0690*/  IMAD R15, R23, c[0x0][0x180], R18 ;  /* 0x00006000170f7a24 */ /* 0x000fc800078e0212 */
[----:B------:R-:W-:-:S06]  /*06a0*/  IMAD.WIDE.U32 R16, R15, R24, c[0x0][0x168] ;  /* 0x00005a000f107625 */ /* 0x000fcc00078e0018 */
[----:B------:R-:W2:Y:S01]  /*06b0*/  LDG.E.U16 R16, [R16.64] ;  /* 0x0000000610107981 */ /* 0x000ea2000c1e1500 */
[----:B------:R-:W-:-:S06]  /*06c0*/  IMAD.WIDE.U32 R26, R15, R24, c[0x0][0x170] ;  /* 0x00005c000f1a7625 */ /* 0x000fcc00078e0018 */
[----:B------:R-:W3:Y:S01]  /*06d0*/  LDG.E.U16 R26, [R26.64] ;  /* 0x000000061a1a7981 */ /* 0x000ee2000c1e1500 */
[----:B--2---:R-:W-:-:S05]  /*06e0*/  HADD2.F32 R14, -RZ, R16.H0_H0 ;  /* 0x20000010ff0e7230 */ /* 0x004fca0000004100 */
[----:B------:R-:W-:Y:S01]  /*06f0*/  FMUL.FTZ R28, R14, 1.4426950216293334961 ;  /* 0x3fb8aa3b0e1c7820 */ /* 0x000fe20000410000 */
[----:B---3--:R-:W-:-:S03]  /*0700*/  HADD2.F32 R14, -RZ, R26.H0_H0 ;  /* 0x2000001aff0e7230 */ /* 0x008fc60000004100 */
[----:B------:R-:W0:Y:S02]  /*0710*/  MUFU.EX2 R25, R28 ;  /* 0x0000001c00197308 */ /* 0x000e240000000800 */
[----:B0-----:R-:W-:Y:S01]  /*0720*/  FFMA.FTZ R14, R25, -R20, R14 ;  /* 0x80000014190e7223 */ /* 0x001fe2000001000e */
[----:B------:R-:W-:-:S04]  /*0730*/  IADD3 R25, R15, c[0x0][0x180], RZ ;  /* 0x000060000f197a10 */ /* 0x000fc80007ffe0ff */
[----:B------:R-:W-:Y:S01]  /*0740*/  F2FP.PACK_AB R17, RZ, R14 ;  /* 0x0000000eff11723e */ /* 0x000fe200000000ff */
        /* <DEDUP_REMOVED lines=8> */
[----:B--2---:R-:W-:-:S05]  /*07d0*/  HADD2.F32 R28, -RZ, R16.H0_H0 ;  /* 0x20000010ff1c7230 */ /* 0x004fca0000004100 */
[----:B------:R-:W-:-:S04]  /*07e0*/  FMUL.FTZ R28, R28, 1.4426950216293334961 ;  /* 0x3fb8aa3b1c1c7820 */ /* 0x000fc80000410000 */
[----:B------:R-:W0:Y:S01]  /*07f0*/  MUFU.EX2 R29, R28 ;  /* 0x0000001c001d7308 */ /* 0x000e220000000800 */
[----:B---3--:R-:W-:-:S05]  /*0800*/  HADD2.F32 R26, -RZ, R26.H0_H0 ;  /* 0x2000001aff1a7230 */ /* 0x008fca0000004100 */
[----:B0-----:R-:W-:Y:S01]  /*0810*/  FFMA.FTZ R26, R29, -R20, R26 ;  /* 0x800000141d1a7223 */ /* 0x001fe2000001001a */
        /* <DEDUP_REMOVED lines=25> */
[----:B------:R-:W-:Y:S01]  /*09b0*/  ISETP.NE.AND P0, PT, R22, RZ, PT ;  /* 0x000000ff1600720c */ /* 0x000fe20003f05270 */
[----:B--2---:R-:W-:-:S05]  /*09c0*/  HADD2.F32 R28, -RZ, R16.H0_H0 ;  /* 0x20000010ff1c7230 */ /* 0x004fca0000004100 */
[----:B------:R-:W-:-:S04]  /*09d0*/  FMUL.FTZ R28, R28, 1.4426950216293334961 ;  /* 0x3fb8aa3b1c1c7820 */ /* 0x000fc80000410000 */
[----:B------:R-:W0:Y:S01]  /*09e0*/  MUFU.EX2 R29, R28 ;  /* 0x0000001c001d7308 */ /* 0x000e220000000800 */
[----:B---3--:R-:W-:-:S05]  /*09f0*/  HADD2.F32 R26, -RZ, R26.H0_H0 ;  /* 0x2000001aff1a7230 */ /* 0x008fca0000004100 */
[----:B0-----:R-:W-:-:S05]  /*0a00*/  FFMA.FTZ R29, R29, -R20, R26 ;  /* 0x800000141d1d7223 */ /* 0x001fca000001001a */
[----:B------:R-:W-:-:S05]  /*0a10*/  F2FP.PACK_AB R29, RZ, R29 ;  /* 0x0000001dff1d723e */ /* 0x000fca00000000ff */
[----:B------:R0:W-:Y:S01]  /*0a20*/  STG.E.U16 [R24.64], R29 ;  /* 0x0000001d18007986 */ /* 0x0001e2000c101506 */
[----:B------:R-:W-:Y:S05]  /*0a30*/  @P0 BRA `(.L_x_8607) ;  /* 0xfffffc4000000947 */ /* 0x000fea000383ffff */
[----:B------:R-:W-:Y:S05]  /*0a40*/  BSYNC B2 ;  /* 0x0000000000027941 */ /* 0x000fea0003800000 */
.L_x_8606:
[----:B------:R-:W-:Y:S05]  /*0a50*/  @!P1 BRA `(.L_x_8605) ;  /* 0x0000060000009947 */ /* 0x000fea0003800000 */
[----:B0-----:R-:W-:Y:S01]  /*0a60*/  HFMA2.MMA R24, -RZ, RZ, 0, 1.1920928955078125e-07 ;  /* 0x00000002ff187435 */ /* 0x001fe200000001ff */
[----:B------:R-:W-:-:S09]  /*0a70*/  IMAD R25, R23, c[0x0][0x180], R18 ;  /* 0x0000600017197a24 */ /* 0x000fd200078e0212 */
[----:B------:R-:W-:-:S06]  /*0a80*/  IMAD.WIDE.U32 R16, R25, R24, c[0x0][0x168] ;  /* 0x00005a0019107625 */ /* 0x000fcc00078e0018 */
[----:B------:R-:W2:Y:S01]  /*0a90*/  LDG.E.U16 R16, [R16.64] ;  /* 0x0000000610107981 */ /* 0x000ea2000c1e1500 */
[----:B------:R-:W-:-:S06]  /*0aa0*/  IMAD.WIDE.U32 R22, R25, R24, c[0x0][0x170] ;  /* 0x00005c0019167625 */ /* 0x000fcc00078e0018 */
[----:B------:R-:W3:Y:S01]  /*0ab0*/  LDG.E.U16 R22, [R22.64] ;  /* 0x0000000616167981 */ /* 0x000ee2000c1e1500 */
[----:B------:R-:W-:Y:S01]  /*0ac0*/  ISETP.NE.AND P0, PT, R5, 0x1, PT ;  /* 0x000000010500780c */ /* 0x000fe20003f05270 */
[----:B--2---:R-:W-:-:S05]  /*0ad0*/  HADD2.F32 R14, -RZ, R16.H0_H0 ;  /* 0x20000010ff0e7230 */ /* 0x004fca0000004100 */
[----:B------:R-:W-:Y:S01]  /*0ae0*/  FMUL.FTZ R18, R14, 1.4426950216293334961 ;  /* 0x3fb8aa3b0e127820 */ /* 0x000fe20000410000 */
[----:B---3--:R-:W-:-:S03]  /*0af0*/  HADD2.F32 R14, -RZ, R22.H0_H0 ;  /* 0x20000016ff0e7230 */ /* 0x008fc60000004100 */
[----:B------:R-:W0:Y:S02]  /*0b00*/  MUFU.EX2 R15, R18 ;  /* 0x00000012000f7308 */ /* 0x000e240000000800 */
[----:B0-----:R-:W-:-:S05]  /*0b10*/  FFMA.FTZ R14, R15, -R20, R14 ;  /* 0x800000140f0e7223 */ /* 0x001fca000001000e */
[----:B------:R-:W-:Y:S01]  /*0b20*/  F2FP.PACK_AB R17, RZ, R14 ;  /* 0x0000000eff11723e */ /* 0x000fe200000000ff */
        /* <DEDUP_REMOVED lines=24> */
[----:B--2---:R-:W-:-:S05]  /*0cb0*/  HADD2.F32 R18, -RZ, R14.H0_H0 ;  /* 0x2000000eff127230 */ /* 0x004fca0000004100 */
[----:B------:R-:W-:Y:S01]  /*0cc0*/  FMUL.FTZ R18, R18, 1.4426950216293334961 ;  /* 0x3fb8aa3b12127820 */ /* 0x000fe20000410000 */
[----:B---3--:R-:W-:-:S03]  /*0cd0*/  HADD2.F32 R22, -RZ, R16.H0_H0 ;  /* 0x20000010ff167230 */ /* 0x008fc60000004100 */
[----:B------:R-:W0:Y:S02]  /*0ce0*/  MUFU.EX2 R23, R18 ;  /* 0x0000001200177308 */ /* 0x000e240000000800 */
[----:B0-----:R-:W-:-:S05]  /*0cf0*/  FFMA.FTZ R22, R23, -R20, R22 ;  /* 0x8000001417167223 */ /* 0x001fca0000010016 */
[----:B------:R-:W-:-:S05]  /*0d00*/  F2FP.PACK_AB R22, RZ, R22 ;  /* 0x00000016ff16723e */ /* 0x000fca00000000ff */
[----:B------:R0:W-:Y:S01]  /*0d10*/  STG.E.U16 [R24.64], R22 ;  /* 0x0000001618007986 */ /* 0x0001e2000c101506 */
[----:B------:R-:W-:Y:S05]  /*0d20*/  BRA `(.L_x_8605) ;  /* 0x0000033000007947 */ /* 0x000fea0003800000 */
.L_x_8601:
[----:B------:R-:W-:Y:S02]  /*0d30*/  ISETP.GE.U32.AND P0, PT, R0, c[0x0][0x17c], PT ;  /* 0x00005f0000007a0c */ /* 0x000fe40003f06070 */
[----:B------:R-:W-:Y:S02]  /*0d40*/  ISETP.NE.AND P2, PT, RZ, UR4, PT ;  /* 0x00000004ff007c0c */ /* 0x000fe4000bf45270 */
[----:B------:R-:W-:-:S09]  /*0d50*/  MOV R17, RZ ;  /* 0x000000ff00117202 */ /* 0x000fd20000000f00 */
[----:B------:R-:W-:Y:S05]  /*0d60*/  @P0 BRA `(.L_x_8608) ;  /* 0x000000b000000947 */ /* 0x000fea0003800000 */
[----:B------:R-:W-:Y:S01]  /*0d70*/  IMAD.MOV.U32 R17, RZ, RZ, RZ ;  /* 0x000000ffff117224 */ /* 0x000fe200078e00ff */
[----:B------:R-:W-:-:S04]  /*0d80*/  MOV R23, R0 ;  /* 0x0000000000177202 */ /* 0x000fc80000000f00 */
.L_x_8609:
[----:B------:R-:W-:Y:S01]  /*0d90*/  HFMA2.MMA R15, -RZ, RZ, 0, 1.1920928955078125e-07 ;  /* 0x00000002ff0f7435 */ /* 0x000fe200000001ff */
[----:B------:R-:W-:-:S09]  /*0da0*/  IMAD R14, R23, c[0x0][0x180], R18 ;  /* 0x00006000170e7a24 */ /* 0x000fd200078e0212 */
[----:B------:R-:W-:-:S06]  /*0db0*/  IMAD.WIDE.U32 R14, R14, R15, c[0x0][0x170] ;  /* 0x00005c000e0e7625 */ /* 0x000fcc00078e000f */
[----:B------:R-:W2:Y:S01]  /*0dc0*/  LDG.E.U16 R14, [R14.64] ;  /* 0x000000060e0e7981 */ /* 0x000ea2000c1e1500 */
[----:B------:R-:W-:-:S04]  /*0dd0*/  IADD3 R23, R23, c[0x0][0x0], RZ ;  /* 0x0000000017177a10 */ /* 0x000fc80007ffe0ff */
[----:B------:R-:W-:Y:S01]  /*0de0*/  ISETP.GE.U32.AND P1, PT, R23, c[0x0][0x17c], PT ;  /* 0x00005f0017007a0c */ /* 0x000fe20003f26070 */
[----:B--2---:R-:W-:-:S05]  /*0df0*/  HADD2.F32 R16, -RZ, R14.H0_H0 ;  /* 0x2000000eff107230 */ /* 0x004fca0000004100 */
[----:B------:R-:W-:-:S07]  /*0e00*/  FADD.FTZ R17, R16, R17 ;  /* 0x0000001110117221 */ /* 0x000fce0000010000 */
[----:B------:R-:W-:Y:S05]  /*0e10*/  @!P1 BRA `(.L_x_8609) ;  /* 0xffffff7000009947 */ /* 0x000fea000383ffff */
.L_x_8608:
[----:B------:R-:W-:Y:S01]  /*0e20*/  WARPSYNC 0xffffffff ;  /* 0xffffffff00007948 */ /* 0x000fe20003800000 */
[----:B------:R-:W-:Y:S06]  /*0e30*/  BAR.SYNC.DEFER_BLOCKING 0x0 ;  /* 0x0000000000007b1d */ /* 0x000fec0000010000 */
[----:B------:R0:W-:Y:S01]  /*0e40*/  STS [R10], R17 ;  /* 0x000000110a007388 */ /* 0x0001e20000000800 */
[----:B------:R-:W-:Y:S05]  /*0e50*/  @!P2 BRA `(.L_x_8610) ;  /* 0x000000b00000a947 */ /* 0x000fea0003800000 */
[----:B------:R-:W-:-:S03]  /*0e60*/  MOV R15, UR4 ;  /* 0x00000004000f7c02 */ /* 0x000fc60008000f00 */
.L_x_8611:
        /* <DEDUP_REMOVED lines=10> */
.L_x_8610:
[----:B------:R-:W-:Y:S06]  /*0f10*/  BAR.SYNC.DEFER_BLOCKING 0x0 ;  /* 0x0000000000007b1d */ /* 0x000fec0000010000 */
[----:B------:R-:W-:Y:S05]  /*0f20*/  @P0 BRA `(.L_x_8605) ;  /* 0x0000013000000947 */ /* 0x000fea0003800000 */
[----:B------:R1:W2:Y:S01]  /*0f30*/  LDS R20, [R3.X4] ;  /* 0x0000000003147984 */ /* 0x0002a20000004800 */
[----:B------:R-:W-:-:S04]  /*0f40*/  MOV R25, R0 ;  /* 0x0000000000197202 */ /* 0x000fc80000000f00 */
.L_x_8612:
[----:B0-----:R-:W-:Y:S01]  /*0f50*/  HFMA2.MMA R14, -RZ, RZ, 0, 1.1920928955078125e-07 ;  /* 0x00000002ff0e7435 */ /* 0x001fe200000001ff */
[----:B------:R-:W-:-:S09]  /*0f60*/  IMAD R15, R25, c[0x0][0x180], R18 ;  /* 0x00006000190f7a24 */ /* 0x000fd200078e0212 */
[----:B0-----:R-:W-:-:S06]  /*0f70*/  IMAD.WIDE.U32 R16, R15, R14, c[0x0][0x168] ;  /* 0x00005a000f107625 */ /* 0x001fcc00078e000e */
[----:B------:R-:W3:Y:S01]  /*0f80*/  LDG.E.U16 R16, [R16.64] ;  /* 0x0000000610107981 */ /* 0x000ee2000c1e1500 */
[----:B------:R-:W-:-:S06]  /*0f90*/  IMAD.WIDE.U32 R22, R15, R14, c[0x0][0x170] ;  /* 0x00005c000f167625 */ /* 0x000fcc00078e000e */
[----:B------:R-:W4:Y:S01]  /*0fa0*/  LDG.E.U16 R22, [R22.64] ;  /* 0x0000000616167981 */ /* 0x000f22000c1e1500 */
[----:B------:R-:W-:Y:S01]  /*0fb0*/  IMAD.WIDE.U32 R14, R15, R14, c[0x0][0x160] ;  /* 0x000058000f0e7625 */ /* 0x000fe200078e000e */
[----:B------:R-:W-:-:S04]  /*0fc0*/  IADD3 R25, R25, c[0x0][0x0], RZ ;  /* 0x0000000019197a10 */ /* 0x000fc80007ffe0ff */
[----:B------:R-:W-:Y:S01]  /*0fd0*/  ISETP.GE.U32.AND P0, PT, R25, c[0x0][0x17c], PT ;  /* 0x00005f0019007a0c */ /* 0x000fe20003f06070 */
[----:B---3--:R-:W-:-:S05]  /*0fe0*/  HADD2.F32 R24, -RZ, R16.H0_H0 ;  /* 0x20000010ff187230 */ /* 0x008fca0000004100 */
[----:B------:R-:W-:Y:S01]  /*0ff0*/  FMUL.FTZ R24, R24, 1.4426950216293334961 ;  /* 0x3fb8aa3b18187820 */ /* 0x000fe20000410000 */
[----:B----4-:R-:W-:-:S03]  /*1000*/  HADD2.F32 R26, -RZ, R22.H0_H0 ;  /* 0x20000016ff1a7230 */ /* 0x010fc60000004100 */
[----:B------:R-:W0:Y:S02]  /*1010*/  MUFU.EX2 R27, R24 ;  /* 0x00000018001b7308 */ /* 0x000e240000000800 */
[----:B0-2---:R-:W-:-:S05]  /*1020*/  FFMA.FTZ R26, -R20, R27, R26 ;  /* 0x0000001b141a7223 */ /* 0x005fca000001011a */
[----:B------:R-:W-:-:S05]  /*1030*/  F2FP.PACK_AB R26, RZ, R26 ;  /* 0x0000001aff1a723e */ /* 0x000fca00000000ff */
[----:B------:R0:W-:Y:S01]  /*1040*/  STG.E.U16 [R14.64], R26 ;  /* 0x0000001a0e007986 */ /* 0x0001e2000c101506 */
[----:B------:R-:W-:Y:S05]  /*1050*/  @!P0 BRA `(.L_x_8612) ;  /* 0xfffffef000008947 */ /* 0x000fea000383ffff */
.L_x_8605:
[----:B------:R-:W-:Y:S05]  /*1060*/  BSYNC B0 ;  /* 0x0000000000007941 */ /* 0x000fea0003800000 */
.L_x_8600:
[----:B0-----:R-:W-:-:S05]  /*1070*/  MOV R15, c[0x0][0x4] ;  /* 0x00000100000f7a02 */ /* 0x001fca0000000f00 */
[----:B------:R-:W-:-:S05]  /*1080*/  IMAD R12, R15, c[0x0][0x10], R12 ;  /* 0x000004000f0c7a24 */ /* 0x000fca00078e020c */
[----:B------:R-:W-:-:S13]  /*1090*/  ISETP.GE.U32.AND P0, PT, R12, c[0x0][0x180], PT ;  /* 0x000060000c007a0c */ /* 0x000fda0003f06070 */
[----:B------:R-:W-:Y:S01]  /*10a0*/  @P0 CALL.REL.NOINC `(.L_x_8599) ;  /* 0x0000001000000944 */ /* 0x000fe20003c00000 */
[----:B------:R-:W-:Y:S05]  /*10b0*/  BRA `(.L_x_8613) ;  /* 0xfffff11000007947 */ /* 0x000fea000383ffff */
.L_x_8599:
[----:B------:R-:W-:Y:S05]  /*10c0*/  BSYNC B1 ;  /* 0x0000000000017941 */ /* 0x000fea0003800000 */
.L_x_8598:
[----:B------:R-:W-:-:S04]  /*10d0*/  IADD3 R4, R4, c[0x0][0xc], RZ ;  /* 0x0000030004047a10 */ /* 0x000fc80007ffe0ff */
[----:B------:R-:W-:-:S13]  /*10e0*/  ISETP.GE.U32.AND P0, PT, R4, c[0x0][0x178], PT ;  /* 0x00005e0004007a0c */ /* 0x000fda0003f06070 */
[----:B------:R-:W-:Y:S01]  /*10f0*/  @P0 CALL.REL.NOINC `(.L_x_8614) ;  /* 0x0000001000000944 */ /* 0x000fe20003c00000 */
[----:B------:R-:W-:Y:S05]  /*1100*/  BRA `(.L_x_8615) ;  /* 0xfffff03000007947 */ /* 0x000fea000383ffff */
.L_x_8614:
[----:B------:R-:W-:Y:S05]  /*1110*/  EXIT ;  /* 0x000000000000794d */ /* 0x000fea0003800000 */
.L_x_8616:
        /* <DEDUP_REMOVED lines=14> */
.L_x_11350:


//--------------------- .text._ZN2at6native43_GLOBAL__N__9ae7fba5_10_SoftMax_cu_9f978f6327cunn_SpatialSoftMaxBackwardIfffNS1_26LogSoftMaxBackwardEpilogueEEEvPT_PKT1_S8_jjj --------------------------
	.section	.text._ZN2at6native43_GLOBAL__N__9ae7fba5_10_SoftMax_cu_9f978f6327cunn_SpatialSoftMaxBackwardIfffNS1_26LogSoftMaxBackwardEpilogueEEEvPT_PKT1_S8_jjj,"ax",@progbits
	.sectioninfo	@"SHI_REGISTERS=32"
	.align	128
.text._ZN2at6native43_GLOBAL__N__9ae7fba5_10_SoftMax_cu_9f978f6327cunn_SpatialSoftMaxBackwardIfffNS1_26LogSoftMaxBackwardEpilogueEEEvPT_PKT1_S8_jjj:
        .type           _ZN2at6native43_GLOBAL__N__9ae7fba5_10_SoftMax_cu_9f978f6327cunn_SpatialSoftMaxBackwardIfffNS1_26LogSoftMaxBackwardEpilogueEEEvPT_PKT1_S8_jjj,@function
        .size           _ZN2at6native43_GLOBAL__N__9ae7fba5_10_SoftMax_cu_9f978f6327cunn_SpatialSoftMaxBackwardIfffNS1_26LogSoftMaxBackwardEpilogueEEEvPT_PKT1_S8_jjj,(.L_x_11351 - _ZN2at6native43_GLOBAL__N__9ae7fba5_10_SoftMax_cu_9f978f6327cunn_SpatialSoftMaxBackwardIfffNS1_26LogSoftMaxBackwardEpilogueEEEvPT_PKT1_S8_jjj)
        .other          _ZN2at6native43_GLOBAL__N__9ae7fba5_10_SoftMax_cu_9f978f6327cunn_SpatialSoftMaxBackwardIfffNS1_26LogSoftMaxBackwardEpilogueEEEvPT_PKT1_S8_jjj,@"STO_CUDA_ENTRY STV_DEFAULT"
_ZN2at6native43_GLOBAL__N__9ae7fba5_10_SoftMax_cu_9f978f6327cunn_SpatialSoftMaxBackwardIfffNS1_26LogSoftMaxBackwardEpilogueEEEvPT_PKT1_S8_jjj:
        /* <DEDUP_REMOVED lines=20> */
.L_x_8634:
        /* <DEDUP_REMOVED lines=9> */
.L_x_8632:
        /* <DEDUP_REMOVED lines=20> */
.L_x_8623:
        /* <DEDUP_REMOVED lines=22> */
.L_x_8622:
        /* <DEDUP_REMOVED lines=17> */
.L_x_8621:
        /* <DEDUP_REMOVED lines=8> */
.L_x_8626:
[----:B0-----:R-:W-:Y:S01]  /*0600*/  MOV R28, 0x4 ;  /* 0x00000004001c7802 */ /* 0x001fe20000000f00 */
[----:B------:R-:W-:-:S04]  /*0610*/  IMAD R19, R17, c[0x0][0x180], R20 ;  /* 0x0000600011137a24 */ /* 0x000fc800078e0214 */
[----:B------:R-:W-:-:S06]  /*0620*/  IMAD.WIDE.U32 R24, R19, R28, c[0x0][0x168] ;  /* 0x00005a0013187625 */ /* 0x000fcc00078e001c */
[----:B------:R-:W2:Y:S01]  /*0630*/  LDG.E R24, [R24.64] ;  /* 0x0000000618187981 */ /* 0x000ea2000c1e1900 */
[----:B------:R-:W-:-:S06]  /*0640*/  IMAD.WIDE.U32 R26, R19, R28, c[0x0][0x170] ;  /* 0x00005c00131a7625 */ /* 0x000fcc00078e001c */
[----:B------:R-:W3:Y:S01]  /*0650*/  LDG.E R26, [R26.64] ;  /* 0x000000061a1a7981 */ /* 0x000ee2000c1e1900 */
[C---:B------:R-:W-:Y:S01]  /*0660*/  IADD3 R29, R19.reuse, c[0x0][0x180], RZ ;  /* 0x00006000131d7a10 */ /* 0x040fe20007ffe0ff */
[----:B------:R-:W-:-:S04]  /*0670*/  IMAD.WIDE.U32 R18, R19, R28, c[0x0][0x160] ;  /* 0x0000580013127625 */ /* 0x000fc800078e001c */
[----:B--2---:R-:W-:-:S04]  /*0680*/  FMUL.FTZ R14, R24, 1.4426950216293334961 ;  /* 0x3fb8aa3b180e7820 */ /* 0x004fc80000410000 */
[----:B------:R-:W3:Y:S02]  /*0690*/  MUFU.EX2 R15, R14 ;  /* 0x0000000e000f7308 */ /* 0x000ee40000000800 */
[----:B---3--:R-:W-:Y:S02]  /*06a0*/  FFMA.FTZ R27, R15, -R16, R26 ;  /* 0x800000100f1b7223 */ /* 0x008fe4000001001a */
[----:B------:R-:W-:-:S03]  /*06b0*/  IMAD.WIDE.U32 R14, R29, R28, c[0x0][0x168] ;  /* 0x00005a001d0e7625 */ /* 0x000fc600078e001c */
[----:B------:R0:W-:Y:S04]  /*06c0*/  STG.E [R18.64], R27 ;  /* 0x0000001b12007986 */ /* 0x0001e8000c101906 */
[----:B------:R-:W2:Y:S01]  /*06d0*/  LDG.E R15, [R14.64] ;  /* 0x000000060e0f7981 */ /* 0x000ea2000c1e1900 */
[----:B------:R-:W-:-:S06]  /*06e0*/  IMAD.WIDE.U32 R24, R29, R28, c[0x0][0x170] ;  /* 0x00005c001d187625 */ /* 0x000fcc00078e001c */
[----:B------:R-:W3:Y:S01]  /*06f0*/  LDG.E R25, [R24.64] ;  /* 0x0000000618197981 */ /* 0x000ee2000c1e1900 */
[----:B0-----:R-:W-:Y:S01]  /*0700*/  IADD3 R19, R29, c[0x0][0x180], RZ ;  /* 0x000060001d137a10 */ /* 0x001fe20007ffe0ff */
[----:B--2---:R-:W-:-:S06]  /*0710*/  FMUL.FTZ R26, R15, 1.4426950216293334961 ;  /* 0x3fb8aa3b0f1a7820 */ /* 0x004fcc0000410000 */
[----:B------:R-:W3:Y:S02]  /*0720*/  MUFU.EX2 R26, R26 ;  /* 0x0000001a001a7308 */ /* 0x000ee40000000800 */
[----:B---3--:R-:W-:Y:S02]  /*0730*/  FFMA.FTZ R18, R26, -R16, R25 ;  /* 0x800000101a127223 */ /* 0x008fe40000010019 */
[----:B------:R-:W-:-:S04]  /*0740*/  IMAD.WIDE.U32 R26, R29, R28, c[0x0][0x160] ;  /* 0x000058001d1a7625 */ /* 0x000fc800078e001c */
[CC--:B------:R-:W-:Y:S01]  /*0750*/  IMAD.WIDE.U32 R24, R19.reuse, R28.reuse, c[0x0][0x168] ;  /* 0x00005a0013187625 */ /* 0x0c0fe200078e001c */
[----:B------:R0:W-:Y:S04]  /*0760*/  STG.E [R26.64], R18 ;  /* 0x000000121a007986 */ /* 0x0001e8000c101906 */
[----:B------:R-:W2:Y:S01]  /*0770*/  LDG.E R29, [R24.64] ;  /* 0x00000006181d7981 */ /* 0x000ea2000c1e1900 */
[----:B------:R-:W-:-:S06]  /*0780*/  IMAD.WIDE.U32 R14, R19, R28, c[0x0][0x170] ;  /* 0x00005c00130e7625 */ /* 0x000fcc00078e001c */
[----:B------:R1:W3:Y:S01]  /*0790*/  LDG.E R14, [R14.64] ;  /* 0x000000060e0e7981 */ /* 0x0002e2000c1e1900 */
[----:B--2---:R-:W-:-:S04]  /*07a0*/  FMUL.FTZ R29, R29, 1.4426950216293334961 ;  /* 0x3fb8aa3b1d1d7820 */ /* 0x004fc80000410000 */
[----:B-1----:R1:W3:Y:S02]  /*07b0*/  MUFU.EX2 R15, R29 ;  /* 0x0000001d000f7308 */ /* 0x0022e40000000800 */
[C---:B-1----:R-:W-:Y:S01]  /*07c0*/  IADD3 R29, R19.reuse, c[0x0][0x180], RZ ;  /* 0x00006000131d7a10 */ /* 0x042fe20007ffe0ff */
[----:B0-----:R-:W-:-:S04]  /*07d0*/  IMAD.WIDE.U32 R18, R19, R28, c[0x0][0x160] ;  /* 0x0000580013127625 */ /* 0x001fc800078e001c */
[----:B---3--:R-:W-:Y:S02]  /*07e0*/  FFMA.FTZ R27, R15, -R16, R14 ;  /* 0x800000100f1b7223 */ /* 0x008fe4000001000e */
[----:B------:R-:W-:-:S03]  /*07f0*/  IMAD.WIDE.U32 R14, R29, R28, c[0x0][0x168] ;  /* 0x00005a001d0e7625 */ /* 0x000fc600078e001c */
[----:B------:R0:W-:Y:S04]  /*0800*/  STG.E [R18.64], R27 ;  /* 0x0000001b12007986 */ /* 0x0001e8000c101906 */
[----:B------:R-:W2:Y:S01]  /*0810*/  LDG.E R26, [R14.64] ;  /* 0x000000060e1a7981 */ /* 0x000ea2000c1e1900 */
[----:B------:R-:W-:-:S06]  /*0820*/  IMAD.WIDE.U32 R24, R29, R28, c[0x0][0x170] ;  /* 0x00005c001d187625 */ /* 0x000fcc00078e001c */
[----:B------:R-:W3:Y:S01]  /*0830*/  LDG.E R25, [R24.64] ;  /* 0x0000000618197981 */ /* 0x000ee2000c1e1900 */
[----:B------:R-:W-:Y:S01]  /*0840*/  IMAD.WIDE.U32 R28, R29, R28, c[0x0][0x160] ;  /* 0x000058001d1c7625 */ /* 0x000fe200078e001c */
[----:B------:R-:W-:Y:S02]  /*0850*/  IADD3 R22, R22, -0x4, RZ ;  /* 0xfffffffc16167810 */ /* 0x000fe40007ffe0ff */
[----:B------:R-:W-:Y:S02]  /*0860*/  IADD3 R17, R17, 0x4, RZ ;  /* 0x0000000411117810 */ /* 0x000fe40007ffe0ff */
[----:B------:R-:W-:Y:S01]  /*0870*/  ISETP.NE.AND P0, PT, R22, RZ, PT ;  /* 0x000000ff1600720c */ /* 0x000fe20003f05270 */
[----:B--2---:R-:W-:-:S06]  /*0880*/  FMUL.FTZ R26, R26, 1.4426950216293334961 ;  /* 0x3fb8aa3b1a1a7820 */ /* 0x004fcc0000410000 */
[----:B------:R-:W3:Y:S02]  /*0890*/  MUFU.EX2 R26, R26 ;  /* 0x0000001a001a7308 */ /* 0x000ee40000000800 */
[----:B---3--:R-:W-:-:S05]  /*08a0*/  FFMA.FTZ R25, R26, -R16, R25 ;  /* 0x800000101a197223 */ /* 0x008fca0000010019 */
[----:B------:R0:W-:Y:S01]  /*08b0*/  STG.E [R28.64], R25 ;  /* 0x000000191c007986 */ /* 0x0001e2000c101906 */
[----:B------:R-:W-:Y:S05]  /*08c0*/  @P0 BRA `(.L_x_8626) ;  /* 0xfffffd3000000947 */ /* 0x000fea000383ffff */
[----:B------:R-:W-:Y:S05]  /*08d0*/  BSYNC B2 ;  /* 0x0000000000027941 */ /* 0x000fea0003800000 */
.L_x_8625:
[----:B------:R-:W-:Y:S05]  /*08e0*/  @!P1 BRA `(.L_x_8624) ;  /* 0x0000053000009947 */ /* 0x000fea0003800000 */
[----:B------:R-:W-:Y:S01]  /*08f0*/  HFMA2.MMA R22, -RZ, RZ, 0, 2.384185791015625e-07 ;  /* 0x00000004ff167435 */ /* 0x000fe200000001ff */
[----:B0-----:R-:W-:-:S09]  /*0900*/  IMAD R29, R17, c[0x0][0x180], R20 ;  /* 0x00006000111d7a24 */ /* 0x001fd200078e0214 */
[----:B------:R-:W-:-:S06]  /*0910*/  IMAD.WIDE.U32 R18, R29, R22, c[0x0][0x168] ;  /* 0x00005a001d127625 */ /* 0x000fcc00078e0016 */
[----:B------:R-:W2:Y:S01]  /*0920*/  LDG.E R18, [R18.64] ;  /* 0x0000000612127981 */ /* 0x000ea2000c1e1900 */
[----:B------:R-:W-:-:S06]  /*0930*/  IMAD.WIDE.U32 R24, R29, R22, c[0x0][0x170] ;  /* 0x00005c001d187625 */ /* 0x000fcc00078e0016 */
[----:B------:R-:W3:Y:S01]  /*0940*/  LDG.E R24, [R24.64] ;  /* 0x0000000618187981 */ /* 0x000ee2000c1e1900 */
[----:B------:R-:W-:Y:S01]  /*0950*/  IMAD.WIDE.U32 R14, R29, R22, c[0x0][0x160] ;  /* 0x000058001d0e7625 */ /* 0x000fe200078e0016 */
[----:B------:R-:W-:-:S03]  /*0960*/  ISETP.NE.AND P0, PT, R5, 0x1, PT ;  /* 0x000000010500780c */ /* 0x000fc60003f05270 */
[----:B--2---:R-:W-:-:S06]  /*0970*/  FMUL.FTZ R17, R18, 1.4426950216293334961 ;  /* 0x3fb8aa3b12117820 */ /* 0x004fcc0000410000 */
[----:B------:R-:W3:Y:S02]  /*0980*/  MUFU.EX2 R17, R17 ;  /* 0x0000001100117308 */ /* 0x000ee40000000800 */
[----:B---3--:R-:W-:-:S05]  /*0990*/  FFMA.FTZ R27, R17, -R16, R24 ;  /* 0x80000010111b7223 */ /* 0x008fca0000010018 */
[----:B------:R0:W-:Y:S01]  /*09a0*/  STG.E [R14.64], R27 ;  /* 0x0000001b0e007986 */ /* 0x0001e2000c101906 */
[----:B------:R-:W-:Y:S05]  /*09b0*/  @!P0 BRA `(.L_x_8624) ;  /* 0x0000046000008947 */ /* 0x000fea0003800000 */
[----:B------:R-:W-:-:S05]  /*09c0*/  IADD3 R29, R29, c[0x0][0x180], RZ ;  /* 0x000060001d1d7a10 */ /* 0x000fca0007ffe0ff */
[----:B------:R-:W-:-:S06]  /*09d0*/  IMAD.WIDE.U32 R18, R29, R22, c[0x0][0x168] ;  /* 0x00005a001d127625 */ /* 0x000fcc00078e0016 */
[----:B------:R-:W2:Y:S01]  /*09e0*/  LDG.E R18, [R18.64] ;  /* 0x0000000612127981 */ /* 0x000ea2000c1e1900 */
[----:B------:R-:W-:-:S06]  /*09f0*/  IMAD.WIDE.U32 R24, R29, R22, c[0x0][0x170] ;  /* 0x00005c001d187625 */ /* 0x000fcc00078e0016 */
[----:B------:R-:W3:Y:S01]  /*0a00*/  LDG.E R24, [R24.64] ;  /* 0x0000000618187981 */ /* 0x000ee2000c1e1900 */
[----:B0-----:R-:W-:Y:S01]  /*0a10*/  IMAD.WIDE.U32 R14, R29, R22, c[0x0][0x160] ;  /* 0x000058001d0e7625 */ /* 0x001fe200078e0016 */
[----:B------:R-:W-:-:S03]  /*0a20*/  ISETP.NE.AND P0, PT, R5, 0x2, PT ;  /* 0x000000020500780c */ /* 0x000fc60003f05270 */
[----:B--2---:R-:W-:-:S06]  /*0a30*/  FMUL.FTZ R17, R18, 1.4426950216293334961 ;  /* 0x3fb8aa3b12117820 */ /* 0x004fcc0000410000 */
[----:B------:R-:W3:Y:S02]  /*0a40*/  MUFU.EX2 R17, R17 ;  /* 0x0000001100117308 */ /* 0x000ee40000000800 */
[----:B---3--:R-:W-:-:S05]  /*0a50*/  FFMA.FTZ R27, R17, -R16, R24 ;  /* 0x80000010111b7223 */ /* 0x008fca0000010018 */
[----:B------:R0:W-:Y:S01]  /*0a60*/  STG.E [R14.64], R27 ;  /* 0x0000001b0e007986 */ /* 0x0001e2000c101906 */
[----:B------:R-:W-:Y:S05]  /*0a70*/  @!P0 BRA `(.L_x_8624) ;  /* 0x000003a000008947 */ /* 0x000fea0003800000 */
[----:B------:R-:W-:-:S05]  /*0a80*/  IADD3 R25, R29, c[0x0][0x180], RZ ;  /* 0x000060001d197a10 */ /* 0x000fca0007ffe0ff */
[----:B0-----:R-:W-:-:S06]  /*0a90*/  IMAD.WIDE.U32 R14, R25, R22, c[0x0][0x168] ;  /* 0x00005a00190e7625 */ /* 0x001fcc00078e0016 */
[----:B------:R-:W2:Y:S01]  /*0aa0*/  LDG.E R14, [R14.64] ;  /* 0x000000060e0e7981 */ /* 0x000ea2000c1e1900 */
[----:B------:R-:W-:-:S06]  /*0ab0*/  IMAD.WIDE.U32 R18, R25, R22, c[0x0][0x170] ;  /* 0x00005c0019127625 */ /* 0x000fcc00078e0016 */
[----:B------:R-:W3:Y:S01]  /*0ac0*/  LDG.E R18, [R18.64] ;  /* 0x0000000612127981 */ /* 0x000ee2000c1e1900 */
[----:B------:R-:W-:-:S04]  /*0ad0*/  IMAD.WIDE.U32 R24, R25, R22, c[0x0][0x160] ;  /* 0x0000580019187625 */ /* 0x000fc800078e0016 */
[----:B--2---:R-:W-:-:S06]  /*0ae0*/  FMUL.FTZ R17, R14, 1.4426950216293334961 ;  /* 0x3fb8aa3b0e117820 */ /* 0x004fcc0000410000 */
[----:B------:R-:W3:Y:S02]  /*0af0*/  MUFU.EX2 R17, R17 ;  /* 0x0000001100117308 */ /* 0x000ee40000000800 */
[----:B---3--:R-:W-:-:S05]  /*0b00*/  FFMA.FTZ R27, R17, -R16, R18 ;  /* 0x80000010111b7223 */ /* 0x008fca0000010012 */
[----:B------:R0:W-:Y:S01]  /*0b10*/  STG.E [R24.64], R27 ;  /* 0x0000001b18007986 */ /* 0x0001e2000c101906 */
[----:B------:R-:W-:Y:S05]  /*0b20*/  BRA `(.L_x_8624) ;  /* 0x000002f000007947 */ /* 0x000fea0003800000 */
.L_x_8620:
[----:B------:R-:W-:Y:S02]  /*0b30*/  ISETP.GE.U32.AND P0, PT, R0, c[0x0][0x17c], PT ;  /* 0x00005f0000007a0c */ /* 0x000fe40003f06070 */
[----:B------:R-:W-:Y:S02]  /*0b40*/  ISETP.NE.AND P2, PT, RZ, UR4, PT ;  /* 0x00000004ff007c0c */ /* 0x000fe4000bf45270 */
[----:B------:R-:W-:-:S09]  /*0b50*/  MOV R17, RZ ;  /* 0x000000ff00117202 */ /* 0x000fd20000000f00 */
[----:B------:R-:W-:Y:S05]  /*0b60*/  @P0 BRA `(.L_x_8627) ;  /* 0x000000a000000947 */ /* 0x000fea0003800000 */
[----:B------:R-:W-:Y:S01]  /*0b70*/  HFMA2.MMA R17, -RZ, RZ, 0, 0 ;  /* 0x00000000ff117435 */ /* 0x000fe200000001ff */
[----:B------:R-:W-:-:S04]  /*0b80*/  MOV R19, R0 ;  /* 0x0000000000137202 */ /* 0x000fc80000000f00 */
.L_x_8628:
        /* <DEDUP_REMOVED lines=8> */
.L_x_8627:
[----:B------:R-:W-:Y:S01]  /*0c10*/  WARPSYNC 0xffffffff ;  /* 0xffffffff00007948 */ /* 0x000fe20003800000 */
[----:B------:R-:W-:Y:S06]  /*0c20*/  BAR.SYNC.DEFER_BLOCKING 0x0 ;  /* 0x0000000000007b1d */ /* 0x000fec0000010000 */
[----:B------:R0:W-:Y:S01]  /*0c30*/  STS [R10], R17 ;  /* 0x000000110a007388 */ /* 0x0001e20000000800 */
[----:B------:R-:W-:Y:S05]  /*0c40*/  @!P2 BRA `(.L_x_8629) ;  /* 0x000000b00000a947 */ /* 0x000fea0003800000 */
[----:B------:R-:W-:-:S03]  /*0c50*/  MOV R15, UR4 ;  /* 0x00000004000f7c02 */ /* 0x000fc60008000f00 */
.L_x_8630:
        /* <DEDUP_REMOVED lines=10> */
.L_x_8629:
[----:B------:R-:W-:Y:S06]  /*0d00*/  BAR.SYNC.DEFER_BLOCKING 0x0 ;  /* 0x0000000000007b1d */ /* 0x000fec0000010000 */
[----:B------:R-:W-:Y:S05]  /*0d10*/  @P0 BRA `(.L_x_8624) ;  /* 0x0000010000000947 */ /* 0x000fea0003800000 */
[----:B------:R1:W2:Y:S01]  /*0d20*/  LDS R22, [R3.X4] ;  /* 0x0000000003167984 */ /* 0x0002a20000004800 */
[----:B------:R-:W-:-:S04]  /*0d30*/  MOV R25, R0 ;  /* 0x0000000000197202 */ /* 0x000fc80000000f00 */
.L_x_8631:
[----:B0-----:R-:W-:Y:S01]  /*0d40*/  HFMA2.MMA R15, -RZ, RZ, 0, 2.384185791015625e-07 ;  /* 0x00000004ff0f7435 */ /* 0x001fe200000001ff */
[----:B------:R-:W-:-:S09]  /*0d50*/  IMAD R14, R25, c[0x0][0x180], R20 ;  /* 0x00006000190e7a24 */ /* 0x000fd200078e0214 */
[----:B0-----:R-:W-:-:S06]  /*0d60*/  IMAD.WIDE.U32 R16, R14, R15, c[0x0][0x168] ;  /* 0x00005a000e107625 */ /* 0x001fcc00078e000f */
[----:B------:R-:W3:Y:S01]  /*0d70*/  LDG.E R16, [R16.64] ;  /* 0x0000000610107981 */ /* 0x000ee2000c1e1900 */
[----:B------:R-:W-:-:S06]  /*0d80*/  IMAD.WIDE.U32 R18, R14, R15, c[0x0][0x170] ;  /* 0x00005c000e127625 */ /* 0x000fcc00078e000f */
[----:B------:R-:W4:Y:S01]  /*0d90*/  LDG.E R18, [R18.64] ;  /* 0x0000000612127981 */ /* 0x000f22000c1e1900 */
[----:B------:R-:W-:Y:S01]  /*0da0*/  IMAD.WIDE.U32 R14, R14, R15, c[0x0][0x160] ;  /* 0x000058000e0e7625 */ /* 0x000fe200078e000f */
[----:B------:R-:W-:-:S04]  /*0db0*/  IADD3 R25, R25, c[0x0][0x0], RZ ;  /* 0x0000000019197a10 */ /* 0x000fc80007ffe0ff */
[----:B------:R-:W-:Y:S01]  /*0dc0*/  ISETP.GE.U32.AND P0, PT, R25, c[0x0][0x17c], PT ;  /* 0x00005f0019007a0c */ /* 0x000fe20003f06070 */
[----:B---3--:R-:W-:-:S04]  /*0dd0*/  FMUL.FTZ R24, R16, 1.4426950216293334961 ;  /* 0x3fb8aa3b10187820 */ /* 0x008fc80000410000 */
[----:B------:R-:W4:Y:S02]  /*0de0*/  MUFU.EX2 R27, R24 ;  /* 0x00000018001b7308 */ /* 0x000f240000000800 */
[----:B--2-4-:R-:W-:-:S05]  /*0df0*/  FFMA.FTZ R27, -R22, R27, R18 ;  /* 0x0000001b161b7223 */ /* 0x014fca0000010112 */
[----:B------:R0:W-:Y:S01]  /*0e00*/  STG.E [R14.64], R27 ;  /* 0x0000001b0e007986 */ /* 0x0001e2000c101906 */
[----:B------:R-:W-:Y:S05]  /*0e10*/  @!P0 BRA `(.L_x_8631) ;  /* 0xffffff2000008947 */ /* 0x000fea000383ffff */
.L_x_8624:
[----:B------:R-:W-:Y:S05]  /*0e20*/  BSYNC B0 ;  /* 0x0000000000007941 */ /* 0x000fea0003800000 */
.L_x_8619:
[----:B0-----:R-:W-:-:S05]  /*0e30*/  MOV R15, c[0x0][0x4] ;  /* 0x00000100000f7a02 */ /* 0x001fca0000000f00 */
[----:B------:R-:W-:-:S05]  /*0e40*/  IMAD R12, R15, c[0x0][0x10], R12 ;  /* 0x000004000f0c7a24 */ /* 0x000fca00078e020c */
[----:B------:R-:W-:-:S13]  /*0e50*/  ISETP.GE.U32.AND P0, PT, R12, c[0x0][0x180], PT ;  /* 0x000060000c007a0c */ /* 0x000fda0003f06070 */
[----:B------:R-:W-:Y:S01]  /*0e60*/  @P0 CALL.REL.NOINC `(.L_x_8618) ;  /* 0x0000001000000944 */ /* 0x000fe20003c00000 */
[----:B------:R-:W-:Y:S05]  /*0e70*/  BRA `(.L_x_8632) ;  /* 0xfffff35000007947 */ /* 0x000fea000383ffff */
.L_x_8618:
[----:B------:R-:W-:Y:S05]  /*0e80*/  BSYNC B1 ;  /* 0x0000000000017941 */ /* 0x000fea0003800000 */
.L_x_8617:
[----:B------:R-:W-:-:S04]  /*0e90*/  IADD3 R4, R4, c[0x0][0xc], RZ ;  /* 0x0000030004047a10 */ /* 0x000fc80007ffe0ff */
[----:B------:R-:W-:-:S13]  /*0ea0*/  ISETP.GE.U32.AND P0, PT, R4, c[0x0][0x178], PT ;  /* 0x00005e0004007a0c */ /* 0x000fda0003f06070 */
[----:B------:R-:W-:Y:S01]  /*0eb0*/  @P0 CALL.REL.NOINC `(.L_x_8633) ;  /* 0x0000001000000944 */ /* 0x000fe20003c00000 */
[----:B------:R-:W-:Y:S05]  /*0ec0*/  BRA `(.L_x_8634) ;  /* 0xfffff27000007947 */ /* 0x000fea000383ffff */
.L_x_8633:
[----:B------:R-:W-:Y:S05]  /*0ed0*/  EXIT ;  /* 0x000000000000794d */ /* 0x000fea0003800000 */
.L_x_8635:
        /* <DEDUP_REMOVED lines=10> */
.L_x_11351:


//--------------------- .text._ZN2at6native43_GLOBAL__N__9ae7fba5_10_SoftMax_cu_9f978f6327cunn_SpatialSoftMaxBackwardIdddNS1_26LogSoftMaxBackwardEpilogueEEEvPT_PKT1_S8_jjj --------------------------
	.section	.text._ZN2at6native43_GLOBAL__N__9ae7fba5_10_SoftMax_cu_9f978f6327cunn_SpatialSoftMaxBackwardIdddNS1_26LogSoftMaxBackwardEpilogueEEEvPT_PKT1_S8_jjj,"ax",@progbits
	.sectioninfo	@"SHI_REGISTERS=38"
	.align	128
.text._ZN2at6native43_GLOBAL__N__9ae7fba5_10_SoftMax_cu_9f978f6327cunn_SpatialSoftMaxBackwardIdddNS1_26LogSoftMaxBackwardEpilogueEEEvPT_PKT1_S8_jjj:
        .type           _ZN2at6native43_GLOBAL__N__9ae7fba5_10_SoftMax_cu_9f978f6327cunn_SpatialSoftMaxBackwardIdddNS1_26LogSoftMaxBackwardEpilogueEEEvPT_PKT1_S8_jjj,@function
        .size           _ZN2at6native43_GLOBAL__N__9ae7fba5_10_SoftMax_cu_9f978f6327cunn_SpatialSoftMaxBackwardIdddNS1_26LogSoftMaxBackwardEpilogueEEEvPT_PKT1_S8_jjj,(.L_x_11352 - _ZN2at6native43_GLOBAL__N__9ae7fba5_10_SoftMax_cu_9f978f6327cunn_SpatialSoftMaxBackwardIdddNS1_26LogSoftMaxBackwardEpilogueEEEvPT_PKT1_S8_jjj)
        .other          _ZN2at6native43_GLOBAL__N__9ae7fba5_10_SoftMax_cu_9f978f6327cunn_SpatialSoftMaxBackwardIdddNS1_26LogSoftMaxBackwardEpilogueEEEvPT_PKT1_S8_jjj,@"STO_CUDA_ENTRY STV_DEFAULT"
_ZN2at6native43_GLOBAL__N__9ae7fba5_10_SoftMax_cu_9f978f6327cunn_SpatialSoftMaxBackwardIdddNS1_26LogSoftMaxBackwardEpilogueEEEvPT_PKT1_S8_jjj:
        /* <DEDUP_REMOVED lines=12> */
[C---:B------:R-:W-:Y:S02]  /*00c0*/  LOP3.LUT R5, R6.reuse, 0x3, RZ, 0xc0, !PT ;  /* 0x0000000306057812 */ /* 0x040fe400078ec0ff */
[----:B------:R-:W-:-:S02]  /*00d0*/  IADD3 R6, R6, -0x1, RZ ;  /* 0xffffffff06067810 */ /* 0x000fc40007ffe0ff */
[----:B------:R-:W-:Y:S02]  /*00e0*/  IADD3 R7, -R7, c[0x0][0x17c], RZ ;  /* 0x00005f0007077a10 */ /* 0x000fe40007ffe1ff */
[----:B------:R-:W-:Y:S01]  /*00f0*/  IADD3 R8, R5, -c[0x0][0x17c], RZ ;  /* 0x80005f0005087a10 */ /* 0x000fe20007ffe0ff */
[----:B0-----:R-:W-:Y:S02]  /*0100*/  IMAD R2, R2, c[0x0][0x4], R3 ;  /* 0x0000010002027a24 */ /* 0x001fe400078e0203 */
[----:B------:R-:W-:-:S04]  /*0110*/  IMAD R3, R3, c[0x0][0x0], RZ ;  /* 0x0000000003037a24 */ /* 0x000fc800078e02ff */
[----:B------:R-:W-:-:S04]  /*0120*/  IMAD.SHL.U32 R9, R3, 0x8, RZ ;  /* 0x0000000803097824 */ /* 0x000fc800078e00ff */
[----:B-1----:R-:W-:Y:S02]  /*0130*/  IMAD R9, R0, 0x8, R9 ;  /* 0x0000000800097824 */ /* 0x002fe400078e0209 */
.L_x_8661:
[----:B------:R-:W-:Y:S01]  /*0140*/  ISETP.GE.U32.AND P0, PT, R2, c[0x0][0x180], PT ;  /* 0x0000600002007a0c */ /* 0x000fe20003f06070 */
[----:B------:R-:W-:-:S12]  /*0150*/  BSSY B1, `(.L_x_8636) ;  /* 0x0000136000017945 */ /* 0x000fd80003800000 */
[----:B01----:R-:W-:Y:S05]  /*0160*/  @P0 BRA `(.L_x_8637) ;  /* 0x0000134000000947 */ /* 0x003fea0003800000 */
[----:B------:R-:W-:Y:S02]  /*0170*/  MOV R11, R2 ;  /* 0x00000002000b7202 */ /* 0x000fe40000000f00 */
.L_x_8659:
[----:B------:R-:W-:Y:S01]  /*0180*/  IMAD.MOV.U32 R10, RZ, RZ, c[0x0][0x0] ;  /* 0x00000000ff0a7624 */ /* 0x000fe200078e00ff */
[----:B------:R-:W-:Y:S01]  /*0190*/  BSSY B0, `(.L_x_8638) ;  /* 0x000012c000007945 */ /* 0x000fe20003800000 */
[----:B0-----:R-:W-:-:S03]  /*01a0*/  IMAD.MOV.U32 R15, RZ, RZ, c[0x0][0x17c] ;  /* 0x00005f00ff0f7624 */ /* 0x001fc600078e00ff */
[----:B------:R-:W-:Y:S01]  /*01b0*/  ISETP.GT.U32.AND P0, PT, R10, 0x1, PT ;  /* 0x000000010a00780c */ /* 0x000fe20003f04070 */
[----:B------:R-:W-:-:S04]  /*01c0*/  IMAD R10, R15, c[0x0][0x180], RZ ;  /* 0x000060000f0a7a24 */ /* 0x000fc800078e02ff */
[----:B------:R-:W-:-:S08]  /*01d0*/  IMAD R10, R10, R4, R11 ;  /* 0x000000040a0a7224 */ /* 0x000fd000078e020b */
[----:B-1----:R-:W-:Y:S05]  /*01e0*/  @P0 BRA `(.L_x_8639) ;  /* 0x00000d3000000947 */ /* 0x002fea0003800000 */
        /* <DEDUP_REMOVED lines=8> */
[CC--:B------:R-:W-:Y:S01]  /*0270*/  IMAD R24, R4.reuse, R15.reuse, 0x3 ;  /* 0x0000000304187424 */ /* 0x0c0fe200078e020f */
[----:B------:R-:W-:Y:S01]  /*0280*/  BSSY B2, `(.L_x_8641) ;  /* 0x000001f000027945 */ /* 0x000fe20003800000 */
[CC--:B------:R-:W-:Y:S01]  /*0290*/  IMAD R26, R4.reuse, R15.reuse, 0x2 ;  /* 0x00000002041a7424 */ /* 0x0c0fe200078e020f */
[----:B------:R-:W-:Y:S01]  /*02a0*/  MOV R25, R10 ;  /* 0x0000000a00197202 */ /* 0x000fe20000000f00 */
[----:B------:R-:W-:Y:S01]  /*02b0*/  IMAD R22, R4, R15, 0x1 ;  /* 0x0000000104167424 */ /* 0x000fe200078e020f */
[----:B------:R-:W-:Y:S01]  /*02c0*/  CS2R R12, SRZ ;  /* 0x00000000000c7805 */ /* 0x000fe2000001ff00 */
[----:B------:R-:W-:Y:S02]  /*02d0*/  IMAD.MOV.U32 R23, RZ, RZ, RZ ;  /* 0x000000ffff177224 */ /* 0x000fe400078e00ff */
[--C-:B------:R-:W-:Y:S02]  /*02e0*/  IMAD R24, R24, c[0x0][0x180], R11.reuse ;  /* 0x0000600018187a24 */ /* 0x100fe400078e020b */
[----:B------:R-:W-:-:S02]  /*02f0*/  IMAD R22, R22, c[0x0][0x180], R11 ;  /* 0x0000600016167a24 */ /* 0x000fc400078e020b */
[----:B------:R-:W-:Y:S02]  /*0300*/  IMAD R26, R26, c[0x0][0x180], R11 ;  /* 0x000060001a1a7a24 */ /* 0x000fe400078e020b */
.L_x_8642:
[----:B------:R-:W-:-:S04]  /*0310*/  IMAD.MOV.U32 R21, RZ, RZ, 0x8 ;  /* 0x00000008ff157424 */ /* 0x000fc800078e00ff */
[----:B------:R-:W-:-:S04]  /*0320*/  IMAD.WIDE.U32 R28, R25, R21, c[0x0][0x170] ;  /* 0x00005c00191c7625 */ /* 0x000fc800078e0015 */
[-C--:B------:R-:W-:Y:S01]  /*0330*/  IMAD.WIDE.U32 R14, R22, R21.reuse, c[0x0][0x170] ;  /* 0x00005c00160e7625 */ /* 0x080fe200078e0015 */
[----:B------:R-:W2:Y:S03]  /*0340*/  LDG.E.64 R16, [R28.64] ;  /* 0x000000061c107981 */ /* 0x000ea6000c1e1b00 */
[-C--:B------:R-:W-:Y:S02]  /*0350*/  IMAD.WIDE.U32 R18, R26, R21.reuse, c[0x0][0x170] ;  /* 0x00005c001a127625 */ /* 0x080fe400078e0015 */
[----:B------:R-:W3:Y:S02]  /*0360*/  LDG.E.64 R14, [R14.64] ;  /* 0x000000060e0e7981 */ /* 0x000ee4000c1e1b00 */
[----:B------:R-:W-:Y:S02]  /*0370*/  IMAD.WIDE.U32 R20, R24, R21, c[0x0][0x170] ;  /* 0x00005c0018147625 */ /* 0x000fe400078e0015 */
[----:B------:R-:W4:Y:S04]  /*0380*/  LDG.E.64 R18, [R18.64] ;  /* 0x0000000612127981 */ /* 0x000f28000c1e1b00 */
[----:B------:R-:W5:Y:S01]  /*0390*/  LDG.E.64 R20, [R20.64] ;  /* 0x0000000614147981 */ /* 0x000f62000c1e1b00 */
[----:B------:R-:W-:Y:S01]  /*03a0*/  IADD3 R23, R23, 0x4, RZ ;  /* 0x0000000417177810 */ /* 0x000fe20007ffe0ff */
[----:B------:R-:W-:-:S04]  /*03b0*/  IMAD.MOV.U32 R27, RZ, RZ, 0x4 ;  /* 0x00000004ff1b7424 */ /* 0x000fc800078e00ff */
[C---:B------:R-:W-:Y:S02]  /*03c0*/  IMAD R22, R27.reuse, c[0x0][0x180], R22 ;  /* 0x000060001b167a24 */ /* 0x040fe400078e0216 */
[C---:B------:R-:W-:Y:S02]  /*03d0*/  IMAD R26, R27.reuse, c[0x0][0x180], R26 ;  /* 0x000060001b1a7a24 */ /* 0x040fe400078e021a */
[C---:B------:R-:W-:Y:S02]  /*03e0*/  IMAD R24, R27.reuse, c[0x0][0x180], R24 ;  /* 0x000060001b187a24 */ /* 0x040fe400078e0218 */
[----:B------:R-:W-:Y:S01]  /*03f0*/  IMAD R25, R27, c[0x0][0x180], R25 ;  /* 0x000060001b197a24 */ /* 0x000fe200078e0219 */
[----:B--2---:R0:W3:Y:S02]  /*0400*/  DADD R16, R16, R12 ;  /* 0x0000000010107229 */ /* 0x0040e4000000000c */
[----:B0-----:R-:W-:-:S04]  /*0410*/  IMAD.IADD R12, R8, 0x1, R23 ;  /* 0x00000001080c7824 */ /* 0x001fc800078e0217 */
[----:B---3--:R-:W4:Y:S01]  /*0420*/  DADD R16, R16, R14 ;  /* 0x0000000010107229 */ /* 0x008f22000000000e */
[----:B------:R-:W-:-:S05]  /*0430*/  ISETP.NE.AND P2, PT, R12, RZ, PT ;  /* 0x000000ff0c00720c */ /* 0x000fca0003f45270 */
[----:B----4-:R-:W5:-:S06]  /*0440*/  DADD R16, R16, R18 ;  /* 0x0000000010107229 */ /* 0x010f4c0000000012 */
[----:B-----5:R0:W1:Y:S02]  /*0450*/  DADD R12, R16, R20 ;  /* 0x00000000100c7229 */ /* 0x0200640000000014 */
[----:B01----:R-:W-:Y:S05]  /*0460*/  @P2 BRA `(.L_x_8642) ;  /* 0xfffffea000002947 */ /* 0x003fea000383ffff */
[----:B------:R-:W-:Y:S05]  /*0470*/  BSYNC B2 ;  /* 0x0000000000027941 */ /* 0x000fea0003800000 */
.L_x_8641:
        /* <DEDUP_REMOVED lines=9> */
[----:B------:R-:W-:-:S05]  /*0510*/  IADD3 R16, R23, c[0x0][0x180], RZ ;  /* 0x0000600017107a10 */ /* 0x000fca0007ffe0ff */
[----:B0-----:R-:W-:-:S06]  /*0520*/  IMAD.WIDE.U32 R14, R16, R17, c[0x0][0x170] ;  /* 0x00005c00100e7625 */ /* 0x001fcc00078e0011 */
[----:B------:R-:W-:Y:S01]  /*0530*/  @P1 IADD3 R16, R16, c[0x0][0x180], RZ ;  /* 0x0000600010101a10 */ /* 0x000fe20007ffe0ff */
[----:B------:R-:W2:Y:S04]  /*0540*/  LDG.E.64 R14, [R14.64] ;  /* 0x000000060e0e7981 */ /* 0x000ea8000c1e1b00 */
[----:B------:R-:W-:-:S06]  /*0550*/  @P1 IMAD.WIDE.U32 R16, R16, R17, c[0x0][0x170] ;  /* 0x00005c0010101625 */ /* 0x000fcc00078e0011 */
[----:B------:R-:W3:Y:S01]  /*0560*/  @P1 LDG.E.64 R16, [R16.64] ;  /* 0x0000000610101981 */ /* 0x000ee2000c1e1b00 */
[----:B-12---:R-:W3:-:S06]  /*0570*/  DADD R12, R12, R14 ;  /* 0x000000000c0c7229 */ /* 0x006ecc000000000e */
[----:B---3--:R0:W1:-:S06]  /*0580*/  @P1 DADD R12, R12, R16 ;  /* 0x000000000c0c1229 */ /* 0x00804c0000000010 */
.L_x_8640:
[----:B------:R-:W-:Y:S05]  /*0590*/  @!P0 BRA `(.L_x_8643) ;  /* 0x00000eb000008947 */ /* 0x000fea0003800000 */
[----:B------:R-:W-:Y:S01]  /*05a0*/  ISETP.NE.AND P0, PT, R6, RZ, PT ;  /* 0x000000ff0600720c */ /* 0x000fe20003f05270 */
[----:B------:R-:W-:-:S12]  /*05b0*/  IMAD.MOV.U32 R29, RZ, RZ, RZ ;  /* 0x000000ffff1d7224 */ /* 0x000fd800078e00ff */
[----:B------:R-:W-:Y:S05]  /*05c0*/  @!P0 BRA `(.L_x_8644) ;  /* 0x0000062000008947 */ /* 0x000fea0003800000 */
[----:B------:R-:W-:Y:S01]  /*05d0*/  BSSY B2, `(.L_x_8644) ;  /* 0x0000061000027945 */ /* 0x000fe20003800000 */
[----:B------:R-:W-:Y:S02]  /*05e0*/  IMAD.MOV.U32 R29, RZ, RZ, RZ ;  /* 0x000000ffff1d7224 */ /* 0x000fe400078e00ff */
[----:B------:R-:W-:Y:S02]  /*05f0*/  IMAD.MOV.U32 R28, RZ, RZ, R7 ;  /* 0x000000ffff1c7224 */ /* 0x000fe400078e0007 */
.L_x_8649:
[----:B------:R-:W-:Y:S01]  /*0600*/  MOV R30, 0x8 ;  /* 0x00000008001e7802 */ /* 0x000fe20000000f00 */
[----:B------:R-:W-:-:S04]  /*0610*/  IMAD R31, R29, c[0x0][0x180], R10 ;  /* 0x000060001d1f7a24 */ /* 0x000fc800078e020a */
[----:B0-----:R-:W-:-:S06]  /*0620*/  IMAD.WIDE.U32 R14, R31, R30, c[0x0][0x168] ;  /* 0x00005a001f0e7625 */ /* 0x001fcc00078e001e */
[----:B------:R-:W2:Y:S01]  /*0630*/  LDG.E.64 R14, [R14.64] ;  /* 0x000000060e0e7981 */ /* 0x000ea2000c1e1b00 */
[----:B------:R-:W-:-:S06]  /*0640*/  IMAD.WIDE.U32 R16, R31, R30, c[0x0][0x170] ;  /* 0x00005c001f107625 */ /* 0x000fcc00078e001e */
[----:B------:R-:W5:Y:S01]  /*0650*/  LDG.E.64 R16, [R16.64] ;  /* 0x0000000610107981 */ /* 0x000f62000c1e1b00 */
[----:B------:R-:W-:Y:S01]  /*0660*/  IMAD.MOV.U32 R18, RZ, RZ, 0x652b82fe ;  /* 0x652b82feff127424 */ /* 0x000fe200078e00ff */
[----:B------:R-:W-:Y:S01]  /*0670*/  MOV R23, 0x3e5ade15 ;  /* 0x3e5ade1500177802 */ /* 0x000fe20000000f00 */
[----:B------:R-:W-:Y:S01]  /*0680*/  IMAD.MOV.U32 R19, RZ, RZ, 0x3ff71547 ;  /* 0x3ff71547ff137424 */ /* 0x000fe200078e00ff */
[----:B------:R-:W-:Y:S01]  /*0690*/  BSSY B3, `(.L_x_8645) ;  /* 0x0000021000037945 */ /* 0x000fe20003800000 */
[----:B------:R-:W-:-:S04]  /*06a0*/  IMAD.MOV.U32 R22, RZ, RZ, 0x69ce2bdf ;  /* 0x69ce2bdfff167424 */ /* 0x000fc800078e00ff */
[----:B--2---:R-:W0:Y:S01]  /*06b0*/  DFMA R20, R14, R18, 6.75539944105574400000e+15 ;  /* 0x433800000e14742b */ /* 0x004e220000000012 */
        /* <DEDUP_REMOVED lines=30> */
.L_x_8646:
[----:B------:R-:W-:Y:S05]  /*08a0*/  BSYNC B3 ;  /* 0x0000000000037941 */ /* 0x000fea0003800000 */
.L_x_8645:
[C---:B------:R-:W-:Y:S01]  /*08b0*/  IADD3 R33, R31.reuse, c[0x0][0x180], RZ ;  /* 0x000060001f217a10 */ /* 0x040fe20007ffe0ff */
[----:B-12--5:R1:W2:Y:S01]  /*08c0*/  DFMA R34, R26, -R12, R16 ;  /* 0x8000000c1a22722b */ /* 0x0262a20000000010 */
[----:B0-----:R-:W-:-:S03]  /*08d0*/  LEA R14, P0, R31, c[0x0][0x160], 0x3 ;  /* 0x000058001f0e7a11 */ /* 0x001fc600078018ff */
[----:B-1----:R-:W-:Y:S01]  /*08e0*/  IMAD.WIDE.U32 R16, R33, R30, c[0x0][0x168] ;  /* 0x00005a0021107625 */ /* 0x002fe200078e001e */
[----:B------:R-:W-:-:S05]  /*08f0*/  LEA.HI.X R15, R31, c[0x0][0x164], RZ, 0x3, P0 ;  /* 0x000059001f0f7a11 */ /* 0x000fca00000f1cff */
[----:B--2---:R0:W-:Y:S04]  /*0900*/  STG.E.64 [R14.64], R34 ;  /* 0x000000220e007986 */ /* 0x0041e8000c101b06 */
[----:B------:R-:W2:Y:S01]  /*0910*/  LDG.E.64 R16, [R16.64] ;  /* 0x0000000610107981 */ /* 0x000ea2000c1e1b00 */
[----:B------:R-:W-:-:S06]  /*0920*/  IMAD.WIDE.U32 R20, R33, R30, c[0x0][0x170] ;  /* 0x00005c0021147625 */ /* 0x000fcc00078e001e */
[----:B------:R-:W5:Y:S01]  /*0930*/  LDG.E.64 R20, [R20.64] ;  /* 0x0000000614147981 */ /* 0x000f62000c1e1b00 */
[----:B------:R-:W-:Y:S01]  /*0940*/  BSSY B3, `(.L_x_8647) ;  /* 0x0000021000037945 */ /* 0x000fe20003800000 */
[----:B--2---:R-:W1:Y:S01]  /*0950*/  DFMA R18, R16, R18, 6.75539944105574400000e+15 ;  /* 0x433800001012742b */ /* 0x004e620000000012 */
[----:B------:R-:W-:-:S05]  /*0960*/  FSETP.GEU.FTZ.AND P0, PT, |R17|, 4.1917929649353027344, PT ;  /* 0x4086232b1100780b */ /* 0x000fca0003f1e200 */
[----:B-1----:R-:W1:-:S06]  /*0970*/  DADD R26, R18, -6.75539944105574400000e+15 ;  /* 0xc3380000121a7429 */ /* 0x002e4c0000000000 */
[----:B-1----:R-:W1:-:S06]  /*0980*/  DFMA R24, R26, c[0x2][0x0], R16 ;  /* 0x008000001a187a2b */ /* 0x002e4c0000000010 */
[----:B-1----:R-:W1:-:S06]  /*0990*/  DFMA R24, R26, c[0x2][0x8], R24 ;  /* 0x008002001a187a2b */ /* 0x002e4c0000000018 */
[----:B-1----:R-:W1:-:S06]  /*09a0*/  DFMA R22, R24, R22, c[0x2][0x10] ;  /* 0x008004001816762b */ /* 0x002e4c0000000016 */
[----:B-1----:R-:W1:-:S06]  /*09b0*/  DFMA R22, R24, R22, c[0x2][0x18] ;  /* 0x008006001816762b */ /* 0x002e4c0000000016 */
[----:B-1----:R-:W0:-:S06]  /*09c0*/  DFMA R22, R24, R22, c[0x2][0x20] ;  /* 0x008008001816762b */ /* 0x002e0c0000000016 */
        /* <DEDUP_REMOVED lines=16> */
[----:B------:R-:W-:Y:S01]  /*0ad0*/  @!P0 IMAD.MOV.U32 R16, RZ, RZ, R14 ;  /* 0x000000ffff108224 */ /* 0x000fe200078e000e */
[----:B------:R-:W-:Y:S01]  /*0ae0*/  FSEL R23, R23, RZ, P1 ;  /* 0x000000ff17177208 */ /* 0x000fe20000800000 */
[----:B------:R-:W-:Y:S01]  /*0af0*/  @!P0 IMAD.MOV.U32 R14, RZ, RZ, RZ ;  /* 0x000000ffff0e8224 */ /* 0x000fe200078e00ff */
[----:B------:R-:W-:-:S04]  /*0b00*/  @!P0 SHF.R.S32.HI R19, RZ, 0x1, R19 ;  /* 0x00000001ff138819 */ /* 0x000fc80000011413 */
[----:B------:R-:W-:Y:S01]  /*0b10*/  @!P0 IADD3 R18, R18, -R19, RZ ;  /* 0x8000001312128210 */ /* 0x000fe20007ffe0ff */
[----:B------:R-:W-:-:S03]  /*0b20*/  @!P0 IMAD R17, R19, 0x100000, R15 ;  /* 0x0010000013118824 */ /* 0x000fc600078e020f */
[----:B------:R-:W-:-:S06]  /*0b30*/  @!P0 LEA R15, R18, 0x3ff00000, 0x14 ;  /* 0x3ff00000120f8811 */ /* 0x000fcc00078ea0ff */
[----:B------:R0:W1:-:S06]  /*0b40*/  @!P0 DMUL R22, R16, R14 ;  /* 0x0000000e10168228 */ /* 0x00004c0000000000 */
.L_x_8648:
[----:B------:R-:W-:Y:S05]  /*0b50*/  BSYNC B3 ;  /* 0x0000000000037941 */ /* 0x000fea0003800000 */
.L_x_8647:
[C---:B0-----:R-:W-:Y:S01]  /*0b60*/  LEA R14, P0, R33.reuse, c[0x0][0x160], 0x3 ;  /* 0x00005800210e7a11 */ /* 0x041fe200078018ff */
[----:B-1---5:R-:W0:Y:S01]  /*0b70*/  DFMA R20, R22, -R12, R20 ;  /* 0x8000000c1614722b */ /* 0x022e220000000014 */
[----:B------:R-:W-:Y:S02]  /*0b80*/  IADD3 R28, R28, -0x2, RZ ;  /* 0xfffffffe1c1c7810 */ /* 0x000fe40007ffe0ff */
[----:B------:R-:W-:Y:S02]  /*0b90*/  LEA.HI.X R15, R33, c[0x0][0x164], RZ, 0x3, P0 ;  /* 0x00005900210f7a11 */ /* 0x000fe400000f1cff */
[----:B------:R-:W-:Y:S02]  /*0ba0*/  ISETP.NE.AND P0, PT, R28, RZ, PT ;  /* 0x000000ff1c00720c */ /* 0x000fe40003f05270 */
[----:B------:R-:W-:Y:S01]  /*0bb0*/  IADD3 R29, R29, 0x2, RZ ;  /* 0x000000021d1d7810 */ /* 0x000fe20007ffe0ff */
[----:B0-----:R0:W-:Y:S10]  /*0bc0*/  STG.E.64 [R14.64], R20 ;  /* 0x000000140e007986 */ /* 0x0011f4000c101b06 */
[----:B------:R-:W-:Y:S05]  /*0bd0*/  @P0 BRA `(.L_x_8649) ;  /* 0xfffffa2000000947 */ /* 0x000fea000383ffff */
[----:B------:R-:W-:Y:S05]  /*0be0*/  BSYNC B2 ;  /* 0x0000000000027941 */ /* 0x000fea0003800000 */
.L_x_8644:
[----:B0-----:R-:W-:-:S04]  /*0bf0*/  MOV R14, c[0x0][0x17c] ;  /* 0x00005f00000e7a02 */ /* 0x001fc80000000f00 */
[----:B------:R-:W-:-:S13]  /*0c00*/  LOP3.LUT P0, RZ, R14, 0x1, RZ, 0xc0, !PT ;  /* 0x000000010eff7812 */ /* 0x000fda000780c0ff */
[----:B------:R-:W-:Y:S05]  /*0c10*/  @!P0 BRA `(.L_x_8643) ;  /* 0x0000083000008947 */ /* 0x000fea0003800000 */
[----:B------:R-:W-:Y:S02]  /*0c20*/  IMAD.MOV.U32 R17, RZ, RZ, 0x8 ;  /* 0x00000008ff117424 */ /* 0x000fe400078e00ff */
[----:B------:R-:W-:-:S04]  /*0c30*/  IMAD R10, R29, c[0x0][0x180], R10 ;  /* 0x000060001d0a7a24 */ /* 0x000fc800078e020a */
[----:B------:R-:W-:-:S06]  /*0c40*/  IMAD.WIDE.U32 R18, R10, R17, c[0x0][0x168] ;  /* 0x00005a000a127625 */ /* 0x000fcc00078e0011 */
        /* <DEDUP_REMOVED lines=39> */
[----:B------:R0:W2:-:S06]  /*0ec0*/  @!P1 DMUL R22, R24, R14 ;  /* 0x0000000e18169228 */ /* 0x00008c0000000000 */
.L_x_8651:
[----:B------:R-:W-:Y:S05]  /*0ed0*/  BSYNC B2 ;  /* 0x0000000000027941 */ /* 0x000fea0003800000 */
.L_x_8650:
[----:B-12--5:R-:W1:Y:S01]  /*0ee0*/  DFMA R16, R22, -R12, R16 ;  /* 0x8000000c1610722b */ /* 0x026e620000000010 */
[----:B------:R-:W-:-:S06]  /*0ef0*/  LEA.HI.X R21, R10, c[0x0][0x164], RZ, 0x3, P0 ;  /* 0x000059000a157a11 */ /* 0x000fcc00000f1cff */
[----:B-1----:R1:W-:Y:S01]  /*0f00*/  STG.E.64 [R20.64], R16 ;  /* 0x0000001014007986 */ /* 0x0023e2000c101b06 */
[----:B------:R-:W-:Y:S05]  /*0f10*/  BRA `(.L_x_8643) ;  /* 0x0000053000007947 */ /* 0x000fea0003800000 */
.L_x_8639:
[----:B------:R-:W-:Y:S01]  /*0f20*/  ISETP.GE.U32.AND P0, PT, R0, c[0x0][0x17c], PT ;  /* 0x00005f0000007a0c */ /* 0x000fe20003f06070 */
[----:B------:R-:W-:Y:S01]  /*0f30*/  CS2R R12, SRZ ;  /* 0x00000000000c7805 */ /* 0x000fe2000001ff00 */
[----:B------:R-:W-:-:S11]  /*0f40*/  ISETP.NE.AND P2, PT, RZ, UR4, PT ;  /* 0x00000004ff007c0c */ /* 0x000fd6000bf45270 */
[----:B------:R-:W-:Y:S05]  /*0f50*/  @P0 BRA `(.L_x_8652) ;  /* 0x000000a000000947 */ /* 0x000fea0003800000 */
[----:B------:R-:W-:Y:S01]  /*0f60*/  IMAD.MOV.U32 R17, RZ, RZ, R0 ;  /* 0x000000ffff117224 */ /* 0x000fe200078e0000 */
[----:B------:R-:W-:Y:S02]  /*0f70*/  CS2R R12, SRZ ;  /* 0x00000000000c7805 */ /* 0x000fe4000001ff00 */
.L_x_8653:
[----:B0-----:R-:W-:Y:S01]  /*0f80*/  MOV R15, 0x8 ;  /* 0x00000008000f7802 */ /* 0x001fe20000000f00 */
[----:B------:R-:W-:-:S04]  /*0f90*/  IMAD R14, R17, c[0x0][0x180], R10 ;  /* 0x00006000110e7a24 */ /* 0x000fc800078e020a */
[----:B------:R-:W-:-:S06]  /*0fa0*/  IMAD.WIDE.U32 R14, R14, R15, c[0x0][0x170] ;  /* 0x00005c000e0e7625 */ /* 0x000fcc00078e000f */
[----:B------:R-:W2:Y:S01]  /*0fb0*/  LDG.E.64 R14, [R14.64] ;  /* 0x000000060e0e7981 */ /* 0x000ea2000c1e1b00 */
[----:B------:R-:W-:-:S04]  /*0fc0*/  IADD3 R17, R17, c[0x0][0x0], RZ ;  /* 0x0000000011117a10 */ /* 0x000fc80007ffe0ff */
[----:B------:R-:W-:Y:S01]  /*0fd0*/  ISETP.GE.U32.AND P1, PT, R17, c[0x0][0x17c], PT ;  /* 0x00005f0011007a0c */ /* 0x000fe20003f26070 */
[----:B-12---:R0:W1:-:S12]  /*0fe0*/  DADD R12, R14, R12 ;  /* 0x000000000e0c7229 */ /* 0x006058000000000c */
[----:B------:R-:W-:Y:S05]  /*0ff0*/  @!P1 BRA `(.L_x_8653) ;  /* 0xffffff8000009947 */ /* 0x000fea000383ffff */
.L_x_8652:
[----:B------:R-:W-:Y:S01]  /*1000*/  WARPSYNC 0xffffffff ;  /* 0xffffffff00007948 */ /* 0x000fe20003800000 */
[----:B------:R-:W-:Y:S06]  /*1010*/  BAR.SYNC.DEFER_BLOCKING 0x0 ;  /* 0x0000000000007b1d */ /* 0x000fec0000010000 */
[----:B-1----:R1:W-:Y:S01]  /*1020*/  STS.64 [R9], R12 ;  /* 0x0000000c09007388 */ /* 0x0023e20000000a00 */
[----:B------:R-:W-:Y:S05]  /*1030*/  @!P2 BRA `(.L_x_8654) ;  /* 0x000000b00000a947 */ /* 0x000fea0003800000 */
[----:B------:R-:W-:-:S04]  /*1040*/  IMAD.U32 R16, RZ, RZ, UR4 ;  /* 0x00000004ff107e24 */ /* 0x000fc8000f8e00ff */
.L_x_8655:
[----:B------:R-:W-:Y:S01]  /*1050*/  BAR.SYNC.DEFER_BLOCKING 0x0 ;  /* 0x0000000000007b1d */ /* 0x000fe20000010000 */
[----:B------:R-:W-:-:S13]  /*1060*/  ISETP.GE.U32.AND P1, PT, R0, R16, PT ;  /* 0x000000100000720c */ /* 0x000fda0003f26070 */
[----:B0-----:R-:W-:Y:S01]  /*1070*/  @!P1 IMAD R14, R16, 0x8, R9 ;  /* 0x00000008100e9824 */ /* 0x001fe200078e0209 */
[----:B------:R-:W-:Y:S01]  /*1080*/  SHF.R.U32.HI R16, RZ, 0x1, R16 ;  /* 0x00000001ff107819 */ /* 0x000fe20000011610 */
[----:B-1----:R-:W-:Y:S04]  /*1090*/  @!P1 LDS.64 R12, [R9] ;  /* 0x00000000090c9984 */ /* 0x002fe80000000a00 */
[----:B------:R-:W0:Y:S02]  /*10a0*/  @!P1 LDS.64 R14, [R14] ;  /* 0x000000000e0e9984 */ /* 0x000e240000000a00 */
[----:B0-----:R-:W0:-:S07]  /*10b0*/  @!P1 DADD R12, R12, R14 ;  /* 0x000000000c0c9229 */ /* 0x001e0e000000000e */
[----:B0-----:R0:W-:Y:S01]  /*10c0*/  @!P1 STS.64 [R9], R12 ;  /* 0x0000000c09009388 */ /* 0x0011e20000000a00 */
[----:B------:R-:W-:-:S13]  /*10d0*/  ISETP.NE.AND P1, PT, R16, RZ, PT ;  /* 0x000000ff1000720c */ /* 0x000fda0003f25270 */
[----:B0-----:R-:W-:Y:S05]  /*10e0*/  @P1 BRA `(.L_x_8655) ;  /* 0xffffff6000001947 */ /* 0x001fea000383ffff */
.L_x_8654:
[----:B------:R-:W-:Y:S06]  /*10f0*/  BAR.SYNC.DEFER_BLOCKING 0x0 ;  /* 0x0000000000007b1d */ /* 0x000fec0000010000 */
[----:B------:R-:W-:Y:S05]  /*1100*/  @P0 BRA `(.L_x_8643) ;  /* 0x0000034000000947 */ /* 0x000fea0003800000 */
[----:B-1----:R1:W2:Y:S01]  /*1110*/  LDS.64 R12, [R3.X8] ;  /* 0x00000000030c7984 */ /* 0x0022a20000008a00 */
[----:B------:R-:W-:-:S03]  /*1120*/  IMAD.MOV.U32 R27, RZ, RZ, R0 ;  /* 0x000000ffff1b7224 */ /* 0x000fc600078e0000 */
.L_x_8658:
[----:B------:R-:W-:Y:S01]  /*1130*/  MOV R17, 0x8 ;  /* 0x0000000800117802 */ /* 0x000fe20000000f00 */
[----:B------:R-:W-:-:S04]  /*1140*/  IMAD R26, R27, c[0x0][0x180], R10 ;  /* 0x000060001b1a7a24 */ /* 0x000fc800078e020a */
[----:B0-----:R-:W-:-:S06]  /*1150*/  IMAD.WIDE.U32 R14, R26, R17, c[0x0][0x168] ;  /* 0x00005a001a0e7625 */ /* 0x001fcc00078e0011 */
[----:B------:R-:W3:Y:S01]  /*1160*/  LDG.E.64 R14, [R14.64] ;  /* 0x000000060e0e7981 */ /* 0x000ee2000c1e1b00 */
[----:B------:R-:W-:-:S06]  /*1170*/  IMAD.WIDE.U32 R16, R26, R17, c[0x0][0x170] ;  /* 0x00005c001a107625 */ /* 0x000fcc00078e0011 */
[----:B------:R-:W5:Y:S01]  /*1180*/  LDG.E.64 R16, [R16.64] ;  /* 0x0000000610107981 */ /* 0x000f62000c1e1b00 */
[----:B------:R-:W-:Y:S01]  /*1190*/  IMAD.MOV.U32 R18, RZ, RZ, 0x652b82fe ;  /* 0x652b82feff127424 */ /* 0x000fe200078e00ff */
[----:B------:R-:W-:Y:S01]  /*11a0*/  MOV R25, 0x3e5ade15 ;  /* 0x3e5ade1500197802 */ /* 0x000fe20000000f00 */
[----:B------:R-:W-:Y:S01]  /*11b0*/  IMAD.MOV.U32 R19, RZ, RZ, 0x3ff71547 ;  /* 0x3ff71547ff137424 */ /* 0x000fe200078e00ff */
[----:B------:R-:W-:Y:S01]  /*11c0*/  BSSY B2, `(.L_x_8656) ;  /* 0x0000022000027945 */ /* 0x000fe20003800000 */
[----:B------:R-:W-:-:S04]  /*11d0*/  IMAD.MOV.U32 R24, RZ, RZ, 0x69ce2bdf ;  /* 0x69ce2bdfff187424 */ /* 0x000fc800078e00ff */
        /* <DEDUP_REMOVED lines=15> */
[----:B0-----:R0:W3:Y:S02]  /*12d0*/  DFMA R22, R22, R20, 1 ;  /* 0x3ff000001616742b */ /* 0x0010e40000000014 */
[----:B0-----:R-:W-:-:S08]  /*12e0*/  LEA R20, P0, R26, c[0x0][0x160], 0x3 ;  /* 0x000058001a147a11 */ /* 0x001fd000078018ff */
[----:B---3--:R-:W-:Y:S02]  /*12f0*/  IMAD R25, R18, 0x100000, R23 ;  /* 0x0010000012197824 */ /* 0x008fe400078e0217 */
        /* <DEDUP_REMOVED lines=13> */
[----:B------:R0:W3:-:S06]  /*13d0*/  @!P1 DMUL R24, R22, R14 ;  /* 0x0000000e16189228 */ /* 0x0000cc0000000000 */
.L_x_8657:
[----:B------:R-:W-:Y:S05]  /*13e0*/  BSYNC B2 ;  /* 0x0000000000027941 */ /* 0x000fea0003800000 */
.L_x_8656:
[----:B--23-5:R-:W2:Y:S01]  /*13f0*/  DFMA R16, -R12, R24, R16 ;  /* 0x000000180c10722b */ /* 0x02cea20000000110 */
[----:B------:R-:W-:Y:S02]  /*1400*/  LEA.HI.X R21, R26, c[0x0][0x164], RZ, 0x3, P0 ;  /* 0x000059001a157a11 */ /* 0x000fe400000f1cff */
[----:B------:R-:W-:-:S04]  /*1410*/  IADD3 R27, R27, c[0x0][0x0], RZ ;  /* 0x000000001b1b7a10 */ /* 0x000fc80007ffe0ff */
[----:B--2---:R2:W-:Y:S01]  /*1420*/  STG.E.64 [R20.64], R16 ;  /* 0x0000001014007986 */ /* 0x0045e2000c101b06 */
[----:B------:R-:W-:-:S13]  /*1430*/  ISETP.GE.U32.AND P0, PT, R27, c[0x0][0x17c], PT ;  /* 0x00005f001b007a0c */ /* 0x000fda0003f06070 */
[----:B--2---:R-:W-:Y:S05]  /*1440*/  @!P0 BRA `(.L_x_8658) ;  /* 0xfffffce000008947 */ /* 0x004fea000383ffff */
.L_x_8643:
[----:B------:R-:W-:Y:S05]  /*1450*/  BSYNC B0 ;  /* 0x0000000000007941 */ /* 0x000fea0003800000 */
.L_x_8638:
[----:B------:R-:W-:-:S04]  /*1460*/  IMAD.MOV.U32 R10, RZ, RZ, c[0x0][0x4] ;  /* 0x00000100ff0a7624 */ /* 0x000fc800078e00ff */
[----:B------:R-:W-:-:S05]  /*1470*/  IMAD R11, R10, c[0x0][0x10], R11 ;  /* 0x000004000a0b7a24 */ /* 0x000fca00078e020b */
[----:B------:R-:W-:-:S13]  /*1480*/  ISETP.GE.U32.AND P0, PT, R11, c[0x0][0x180], PT ;  /* 0x000060000b007a0c */ /* 0x000fda0003f06070 */
[----:B------:R-:W-:Y:S01]  /*1490*/  @P0 CALL.REL.NOINC `(.L_x_8637) ;  /* 0x0000001000000944 */ /* 0x000fe20003c00000 */
[----:B------:R-:W-:Y:S05]  /*14a0*/  BRA `(.L_x_8659) ;  /* 0xffffecd000007947 */ /* 0x000fea000383ffff */
.L_x_8637:
[----:B------:R-:W-:Y:S05]  /*14b0*/  BSYNC B1 ;  /* 0x0000000000017941 */ /* 0x000fea0003800000 */
.L_x_8636:
[----:B------:R-:W-:-:S04]  /*14c0*/  IADD3 R4, R4, c[0x0][0xc], RZ ;  /* 0x0000030004047a10 */ /* 0x000fc80007ffe0ff */
[----:B------:R-:W-:-:S13]  /*14d0*/  ISETP.GE.U32.AND P0, PT, R4, c[0x0][0x178], PT ;  /* 0x00005e0004007a0c */ /* 0x000fda0003f06070 */
[----:B------:R-:W-:Y:S01]  /*14e0*/  @P0 CALL.REL.NOINC `(.L_x_8660) ;  /* 0x0000001000000944 */ /* 0x000fe20003c00000 */
[----:B------:R-:W-:Y:S05]  /*14f0*/  BRA `(.L_x_8661) ;  /* 0xffffec4000007947 */ /* 0x000fea000383ffff */
.L_x_8660:
[----:B------:R-:W-:Y:S05]  /*1500*/  EXIT ;  /* 0x000000000000794d */ /* 0x000fea0003800000 */
.L_x_8662:
        /* <DEDUP_REMOVED lines=15> */
.L_x_11352:


//--------------------- .text._ZN2at6native43_GLOBAL__N__9ae7fba5_10_SoftMax_cu_9f978f6320cunn_SoftMaxBackwardILi4EN3c108BFloat16EffNS1_26LogSoftMaxBackwardEpilogueEEEvPT0_PKT2_SA_l --------------------------
	.section	.text._ZN2at6native43_GLOBAL__N__9ae7fba5_10_SoftMax_cu_9f978f6320cunn_SoftMaxBackwardILi4EN3c108BFloat16EffNS1_26LogSoftMaxBackwardEpilogueEEEvPT0_PKT2_SA_l,"ax",@progbits
	.sectioninfo	@"SHI_REGISTERS=32"
	.align	128
.text._ZN2at6native43_GLOBAL__N__9ae7fba5_10_SoftMax_cu_9f978f6320cunn_SoftMaxBackwardILi4EN3c108BFloat16EffNS1_26LogSoftMaxBackwardEpilogueEEEvPT0_PKT2_SA_l:
        .type           _ZN2at6native43_GLOBAL__N__9ae7fba5_10_SoftMax_cu_9f978f6320cunn_SoftMaxBackwardILi4EN3c108BFloat16EffNS1_26LogSoftMaxBackwardEpilogueEEEvPT0_PKT2_SA_l,@function
        .size           _ZN2at6native43_GLOBAL__N__9ae7fba5_10_SoftMax_cu_9f978f6320cunn_SoftMaxBackwardILi4EN3c108BFloat16EffNS1_26LogSoftMaxBackwardEpilogueEEEvPT0_PKT2_SA_l,(.L_x_11353 - _ZN2at6native43_GLOBAL__N__9ae7fba5_10_SoftMax_cu_9f978f6320cunn_SoftMaxBackwardILi4EN3c108BFloat16EffNS1_26LogSoftMaxBackwardEpilogueEEEvPT0_PKT2_SA_l)
        .other          _ZN2at6native43_GLOBAL__N__9ae7fba5_10_SoftMax_cu_9f978f6320cunn_SoftMaxBackwardILi4EN3c108BFloat16EffNS1_26LogSoftMaxBackwardEpilogueEEEvPT0_PKT2_SA_l,@"STO_CUDA_ENTRY STV_DEFAULT"
_ZN2at6native43_GLOBAL__N__9ae7fba5_10_SoftMax_cu_9f978f6320cunn_SoftMaxBackwardILi4EN3c108BFloat16EffNS1_26LogSoftMaxBackwardEpilogueEEEvPT0_PKT2_SA_l:
        /* <DEDUP_REMOVED lines=48> */
[----:B------:R-:W-:Y:S01]  /*0300*/  HFMA2.MMA R9, -RZ, RZ, 0, 0 ;  /* 0x00000000ff097435 */ /* 0x000fe200000001ff */
        /* <DEDUP_REMOVED lines=14> */
.L_x_8665:
[----:B------:R-:W-:Y:S01]  /*03f0*/  IMAD.MOV.U32 R9, RZ, RZ, RZ ;  /* 0x000000ffff097224 */ /* 0x000fe200078e00ff */
[----:B------:R-:W-:Y:S01]  /*0400*/  UMOV UR14, UR6 ;  /* 0x00000006000e7c82 */ /* 0x000fe20008000000 */
[----:B------:R-:W-:Y:S01]  /*0410*/  IMAD.MOV.U32 R2, RZ, RZ, c[0x0][0x178] ;  /* 0x00005e00ff027624 */ /* 0x000fe200078e00ff */
[----:B------:R-:W-:Y:S01]  /*0420*/  UMOV UR15, UR7 ;  /* 0x00000007000f7c82 */ /* 0x000fe20008000000 */
[----:B------:R-:W-:-:S05]  /*0430*/  IMAD.MOV.U32 R8, RZ, RZ, c[0x0][0x17c] ;  /* 0x00005f00ff087624 */ /* 0x000fca00078e00ff */
.L_x_8666:
[----:B------:R-:W-:Y:S01]  /*0440*/  ISETP.NE.U32.AND P0, PT, R8, RZ, PT ;  /* 0x000000ff0800720c */ /* 0x000fe20003f05070 */
[----:B------:R-:W-:Y:S02]  /*0450*/  ULDC UR4, c[0x0][0x0] ;  /* 0x0000000000047ab9 */ /* 0x000fe40000000800 */
[----:B------:R-:W-:-:S10]  /*0460*/  USHF.L.U32 UR4, UR4, 0x2, URZ ;  /* 0x0000000204047899 */ /* 0x000fd4000800063f */
[----:B------:R-:W-:Y:S05]  /*0470*/  @!P0 BRA `(.L_x_8667) ;  /* 0x0000007000008947 */ /* 0x000fea0003800000 */
[----:B------:R-:W-:Y:S01]  /*0480*/  MOV R6, 0x4c0 ;  /* 0x000004c000067802 */ /* 0x000fe20000000f00 */
[----:B------:R-:W-:Y:S02]  /*0490*/  UMOV UR5, UR4 ;  /* 0x0000000400057c82 */ /* 0x000fe40008000000 */
[----:B------:R-:W-:Y:S02]  /*04a0*/  UMOV UR4, URZ ;  /* 0x0000003f00047c82 */ /* 0x000fe40008000000 */
[----:B0-----:R-:W-:Y:S05]  /*04b0*/  CALL.REL.NOINC `($__internal_108_$__cuda_sm20_rem_s64) ;  /* 0x00003a4000007944 */ /* 0x001fea0003c00000 */
[----:B------:R-:W-:Y:S02]  /*04c0*/  IMAD.MOV.U32 R12, RZ, RZ, R4 ;  /* 0x000000ffff0c7224 */ /* 0x000fe400078e0004 */
[----:B------:R-:W-:Y:S01]  /*04d0*/  IMAD.MOV.U32 R13, RZ, RZ, R5 ;  /* 0x000000ffff0d7224 */ /* 0x000fe200078e0005 */
[----:B------:R-:W-:Y:S05]  /*04e0*/  BRA `(.L_x_8668) ;  /* 0x0000012000007947 */ /* 0x000fea0003800000 */
.L_x_8667:
[----:B------:R-:W1:Y:S01]  /*04f0*/  I2F.U32.RP R6, UR4 ;  /* 0x0000000400067d06 */ /* 0x000e620008209000 */
[----:B------:R-:W-:Y:S01]  /*0500*/  IMAD R7, RZ, RZ, -UR4 ;  /* 0x80000004ff077e24 */ /* 0x000fe2000f8e02ff */
[----:B------:R-:W-:Y:S01]  /*0510*/  ISETP.NE.U32.AND P1, PT, RZ, UR4, PT ;  /* 0x00000004ff007c0c */ /* 0x000fe2000bf25070 */
[----:B------:R-:W-:-:S05]  /*0520*/  IMAD.MOV.U32 R13, RZ, RZ, RZ ;  /* 0x000000ffff0d7224 */ /* 0x000fca00078e00ff */
[----:B-1----:R-:W1:Y:S02]  /*0530*/  MUFU.RCP R6, R6 ;  /* 0x0000000600067308 */ /* 0x002e640000001000 */
[----:B-1----:R-:W-:-:S06]  /*0540*/  IADD3 R4, R6, 0xffffffe, RZ ;  /* 0x0ffffffe06047810 */ /* 0x002fcc0007ffe0ff */
[----:B------:R1:W2:Y:S02]  /*0550*/  F2I.FTZ.U32.TRUNC.NTZ R5, R4 ;  /* 0x0000000400057305 */ /* 0x0002a4000021f000 */
[----:B-1----:R-:W-:Y:S01]  /*0560*/  HFMA2.MMA R4, -RZ, RZ, 0, 0 ;  /* 0x00000000ff047435 */ /* 0x002fe200000001ff */
[----:B--2---:R-:W-:-:S09]  /*0570*/  IMAD R7, R7, R5, RZ ;  /* 0x0000000507077224 */ /* 0x004fd200078e02ff */
        /* <DEDUP_REMOVED lines=9> */
.L_x_8668:
        /* <DEDUP_REMOVED lines=15> */
.L_x_8671:
[----:B------:R-:W-:-:S04]  /*0700*/  LEA R4, P2, R16, UR14, 0x4 ;  /* 0x0000000e10047c11 */ /* 0x000fc8000f8420ff */
[----:B------:R-:W-:-:S06]  /*0710*/  LEA.HI.X R5, R16, UR15, R19, 0x4, P2 ;  /* 0x0000000f10057c11 */ /* 0x000fcc00090f2413 */
[----:B------:R-:W2:Y:S01]  /*0720*/  LDG.E.128 R4, [R4.64] ;  /* 0x0000001604047981 */ /* 0x000ea2000c1e1d00 */
[----:B------:R-:W-:-:S04]  /*0730*/  IADD3 R16, P2, R16, c[0x0][0x0], RZ ;  /* 0x0000000010107a10 */ /* 0x000fc80007f5e0ff */
[----:B------:R-:W-:Y:S01]  /*0740*/  IADD3.X R19, RZ, R19, RZ, P2, !PT ;  /* 0x00000013ff137210 */ /* 0x000fe200017fe4ff */
[----:B------:R-:W-:-:S05]  /*0750*/  IMAD.SHL.U32 R14, R16, 0x4, RZ ;  /* 0x00000004100e7824 */ /* 0x000fca00078e00ff */
        /* <DEDUP_REMOVED lines=8> */
.L_x_8670:
[----:B------:R-:W-:Y:S05]  /*07e0*/  BSYNC B1 ;  /* 0x0000000000017941 */ /* 0x000fea0003800000 */
.L_x_8669:
        /* <DEDUP_REMOVED lines=10> */
[----:B------:R-:W-:Y:S05]  /*0890*/  CALL.REL.NOINC `($__internal_107_$__cuda_sm20_div_u64) ;  /* 0x000031f000007944 */ /* 0x000fea0003c00000 */
[----:B------:R-:W-:Y:S02]  /*08a0*/  IMAD.MOV.U32 R6, RZ, RZ, R14 ;  /* 0x000000ffff067224 */ /* 0x000fe400078e000e */
[----:B------:R-:W-:Y:S01]  /*08b0*/  IMAD.MOV.U32 R7, RZ, RZ, R15 ;  /* 0x000000ffff077224 */ /* 0x000fe200078e000f */
[----:B------:R-:W-:Y:S05]  /*08c0*/  BRA `(.L_x_8675) ;  /* 0x0000014000007947 */ /* 0x000fea0003800000 */
.L_x_8674:
[----:B------:R-:W0:Y:S01]  /*08d0*/  I2F.U32.RP R7, c[0x0][0x0] ;  /* 0x0000000000077b06 */ /* 0x000e220000209000 */
[----:B------:R-:W-:-:S07]  /*08e0*/  ISETP.NE.U32.AND P3, PT, RZ, c[0x0][0x0], PT ;  /* 0x00000000ff007a0c */ /* 0x000fce0003f65070 */
[----:B0-----:R-:W0:Y:S02]  /*08f0*/  MUFU.RCP R7, R7 ;  /* 0x0000000700077308 */ /* 0x001e240000001000 */
[----:B0-----:R-:W-:Y:S02]  /*0900*/  IADD3 R14, R7, 0xffffffe, RZ ;  /* 0x0ffffffe070e7810 */ /* 0x001fe40007ffe0ff */
[----:B------:R-:W-:-:S04]  /*0910*/  MOV R7, RZ ;  /* 0x000000ff00077202 */ /* 0x000fc80000000f00 */
        /* <DEDUP_REMOVED lines=15> */
.L_x_8675:
[----:B------:R-:W-:Y:S05]  /*0a10*/  BSYNC B1 ;  /* 0x0000000000017941 */ /* 0x000fea0003800000 */
.L_x_8673:
        /* <DEDUP_REMOVED lines=15> */
.L_x_8678:
        /* <DEDUP_REMOVED lines=13> */
.L_x_8677:
[----:B------:R-:W-:Y:S05]  /*0be0*/  BSYNC B1 ;  /* 0x0000000000017941 */ /* 0x000fea0003800000 */
.L_x_8676:
[----:B------:R-:W-:Y:S05]  /*0bf0*/  @!P1 BRA `(.L_x_8672) ;  /* 0x000006d000009947 */ /* 0x000fea0003800000 */
[----:B------:R-:W-:Y:S01]  /*0c00*/  IMAD.MOV.U32 R18, RZ, RZ, c[0x0][0x0] ;  /* 0x00000000ff127624 */ /* 0x000fe200078e00ff */
[C---:B------:R-:W-:Y:S01]  /*0c10*/  LEA R14, P1, R5.reuse, UR14, 0x2 ;  /* 0x0000000e050e7c11 */ /* 0x040fe2000f8210ff */
[----:B------:R-:W-:Y:S02]  /*0c20*/  BSSY B1, `(.L_x_8679) ;  /* 0x000001b000017945 */ /* 0x000fe40003800000 */
[----:B------:R-:W-:Y:S01]  /*0c30*/  IMAD.SHL.U32 R17, R18, 0x4, RZ ;  /* 0x0000000412117824 */ /* 0x000fe200078e00ff */
[----:B------:R-:W-:Y:S02]  /*0c40*/  LEA.HI.X R15, R5, UR15, R4, 0x2, P1 ;  /* 0x0000000f050f7c11 */ /* 0x000fe400088f1404 */
[----:B------:R-:W-:Y:S02]  /*0c50*/  SHF.R.U32.HI R19, RZ, 0x1e, R18 ;  /* 0x0000001eff137819 */ /* 0x000fe40000011612 */
.L_x_8680:
[----:B------:R-:W-:Y:S02]  /*0c60*/  IADD3 R12, P1, R17, R14, RZ ;  /* 0x0000000e110c7210 */ /* 0x000fe40007f3e0ff */
[----:B------:R-:W2:Y:S02]  /*0c70*/  LDG.E R14, [R14.64] ;  /* 0x000000160e0e7981 */ /* 0x000ea4000c1e1900 */
[----:B------:R-:W-:-:S02]  /*0c80*/  IADD3.X R13, R19, R15, RZ, P1, !PT ;  /* 0x0000000f130d7210 */ /* 0x000fc40000ffe4ff */
[----:B------:R-:W-:-:S03]  /*0c90*/  IADD3 R10, P1, R17, R12, RZ ;  /* 0x0000000c110a7210 */ /* 0x000fc60007f3e0ff */
[----:B------:R-:W3:Y:S02]  /*0ca0*/  LDG.E R12, [R12.64] ;  /* 0x000000160c0c7981 */ /* 0x000ee4000c1e1900 */
[----:B------:R-:W-:Y:S01]  /*0cb0*/  IMAD.X R11, R19, 0x1, R13, P1 ;  /* 0x00000001130b7824 */ /* 0x000fe200008e060d */
[----:B------:R-:W-:-:S04]  /*0cc0*/  IADD3 R6, P1, R17, R10, RZ ;  /* 0x0000000a11067210 */ /* 0x000fc80007f3e0ff */
[----:B------:R-:W4:Y:S01]  /*0cd0*/  LDG.E R10, [R10.64] ;  /* 0x000000160a0a7981 */ /* 0x000f22000c1e1900 */
[----:B------:R-:W-:-:S05]  /*0ce0*/  IMAD.X R7, R19, 0x1, R11, P1 ;  /* 0x0000000113077824 */ /* 0x000fca00008e060b */
        /* <DEDUP_REMOVED lines=15> */
.L_x_8679:
[----:B------:R-:W-:Y:S05]  /*0de0*/  BRA `(.L_x_8672) ;  /* 0x000004e000007947 */ /* 0x000fea0003800000 */
.L_x_8664:
        /* <DEDUP_REMOVED lines=18> */
[C---:B------:R-:W-:Y:S01]  /*0f10*/  IMNMX.U32 R2, R5.reuse, c[0x0][0x0], PT ;  /* 0x0000000005027a17 */ /* 0x040fe20003800000 */
[----:B------:R-:W-:Y:S01]  /*0f20*/  UIADD3 UR4, UP0, UP1, -UR24, UR5, UR4 ;  /* 0x0000000518047290 */ /* 0x000fe2000f91e104 */
[----:B------:R-:W-:Y:S02]  /*0f30*/  IMAD.MOV.U32 R9, RZ, RZ, RZ ;  /* 0x000000ffff097224 */ /* 0x000fe400078e00ff */
[----:B------:R-:W-:Y:S01]  /*0f40*/  IADD3 R2, R5, -R2, RZ ;  /* 0x8000000205027210 */ /* 0x000fe20007ffe0ff */
[----:B------:R-:W-:Y:S02]  /*0f50*/  UIADD3.X UR15, UR15, -0x1, URZ, UP0, UP1 ;  /* 0xffffffff0f0f7890 */ /* 0x000fe400087e243f */
[----:B------:R-:W-:-:S04]  /*0f60*/  ULEA UR5, UP0, UR4, UR16, 0x2 ;  /* 0x0000001004057291 */ /* 0x000fc8000f80103f */
[----:B------:R-:W-:Y:S02]  /*0f70*/  ULEA.HI.X UR15, UR4, UR17, UR15, 0x2, UP0 ;  /* 0x00000011040f7291 */ /* 0x000fe400080f140f */
[----:B------:R-:W-:-:S04]  /*0f80*/  IMAD.U32 R10, RZ, RZ, UR5 ;  /* 0x00000005ff0a7e24 */ /* 0x000fc8000f8e00ff */
[----:B------:R-:W-:Y:S02]  /*0f90*/  IMAD.U32 R11, RZ, RZ, UR15 ;  /* 0x0000000fff0b7e24 */ /* 0x000fe4000f8e00ff */
[----:B--2---:R-:W-:Y:S01]  /*0fa0*/  @!P0 FADD.FTZ R9, RZ, R6 ;  /* 0x00000006ff098221 */ /* 0x004fe20000010000 */
[----:B------:R-:W-:Y:S05]  /*0fb0*/  BRA `(.L_x_8682) ;  /* 0x0000003000007947 */ /* 0x000fea0003800000 */
.L_x_8681:
[----:B------:R-:W-:Y:S02]  /*0fc0*/  IMAD.MOV.U32 R9, RZ, RZ, RZ ;  /* 0x000000ffff097224 */ /* 0x000fe400078e00ff */
[----:B------:R-:W-:Y:S02]  /*0fd0*/  IMAD.U32 R10, RZ, RZ, UR6 ;  /* 0x00000006ff0a7e24 */ /* 0x000fe4000f8e00ff */
[----:B------:R-:W-:Y:S02]  /*0fe0*/  IMAD.U32 R11, RZ, RZ, UR7 ;  /* 0x00000007ff0b7e24 */ /* 0x000fe4000f8e00ff */
.L_x_8682:
        /* <DEDUP_REMOVED lines=20> */
[----:B------:R-:W-:Y:S02]  /*1130*/  PLOP3.LUT P0, PT, PT, PT, PT, 0x80, 0x0 ;  /* 0x000000000000781c */ /* 0x000fe40003f0f070 */
[----:B------:R-:W-:Y:S01]  /*1140*/  IADD3 R17, -R5, R2, RZ ;  /* 0x0000000205117210 */ /* 0x000fe20007ffe1ff */
[----:B0-----:R-:W-:-:S04]  /*1150*/  IMAD.SHL.U32 R5, R4, 0x4, RZ ;  /* 0x0000000404057824 */ /* 0x001fc800078e00ff */
[----:B------:R-:W-:Y:S01]  /*1160*/  IMAD.IADD R15, R17, 0x1, R4 ;  /* 0x00000001110f7824 */ /* 0x000fe200078e0204 */
[----:B------:R-:W-:-:S04]  /*1170*/  ISETP.GE.AND P1, PT, R5, R17, PT ;  /* 0x000000110500720c */ /* 0x000fc80003f26270 */
[----:B------:R-:W-:-:S09]  /*1180*/  ISETP.GE.AND P2, PT, R15, R2, PT ;  /* 0x000000020f00720c */ /* 0x000fd20003f46270 */
[----:B------:R-:W-:Y:S05]  /*1190*/  @P1 BRA `(.L_x_8684) ;  /* 0x000000b000001947 */ /* 0x000fea0003800000 */
[----:B------:R-:W-:-:S04]  /*11a0*/  IMAD.MOV.U32 R13, RZ, RZ, R4 ;  /* 0x000000ffff0d7224 */ /* 0x000fc800078e0004 */
.L_x_8685:
        /* <DEDUP_REMOVED lines=10> */
.L_x_8684:
[----:B------:R-:W-:Y:S05]  /*1250*/  BSYNC B1 ;  /* 0x0000000000017941 */ /* 0x000fea0003800000 */
.L_x_8683:
[----:B------:R-:W-:Y:S05]  /*1260*/  @P2 BRA `(.L_x_8672) ;  /* 0x0000006000002947 */ /* 0x000fea0003800000 */
.L_x_8686:
[----:B------:R-:W-:-:S06]  /*1270*/  IMAD.WIDE R4, R15, 0x4, R10 ;  /* 0x000000040f047825 */ /* 0x000fcc00078e020a */
[----:B------:R-:W2:Y:S01]  /*1280*/  LDG.E R4, [R4.64] ;  /* 0x0000001604047981 */ /* 0x000ea2000c1e1900 */
[----:B------:R-:W-:-:S04]  /*1290*/  IADD3 R15, R15, c[0x0][0x0], RZ ;  /* 0x000000000f0f7a10 */ /* 0x000fc80007ffe0ff */
[----:B------:R-:W-:Y:S01]  /*12a0*/  ISETP.GE.AND P1, PT, R15, R2, PT ;  /* 0x000000020f00720c */ /* 0x000fe20003f26270 */
[----:B--2---:R-:W-:-:S12]  /*12b0*/  FADD.FTZ R9, R4, R9 ;  /* 0x0000000904097221 */ /* 0x004fd80000010000 */
[----:B------:R-:W-:Y:S05]  /*12c0*/  @!P1 BRA `(.L_x_8686) ;  /* 0xffffffa000009947 */ /* 0x000fea000383ffff */
.L_x_8672:
[----:B------:R-:W-:Y:S05]  /*12d0*/  BSYNC B0 ;  /* 0x0000000000007941 */ /* 0x000fea0003800000 */
.L_x_8663:
        /* <DEDUP_REMOVED lines=60> */
[----:B------:R-:W-:Y:S05]  /*16a0*/  CALL.REL.NOINC `($__internal_109_$__cuda_sm70_warpsync) ;  /* 0x00002d2000007944 */ /* 0x000fea0003c00000 */
.L_x_8688:
[----:B------:R-:W-:-:S06]  /*16b0*/  NOP ;  /* 0x0000000000007918 */ /* 0x000fcc0000000000 */
[----:B------:R0:W-:Y:S02]  /*16c0*/  STS [R21.X4], R14 ;  /* 0x0000000e15007388 */ /* 0x0001e40000004800 */
.L_x_8687:
        /* <DEDUP_REMOVED lines=24> */
.L_x_8695:
        /* <DEDUP_REMOVED lines=25> */
.L_x_8694:
        /* <DEDUP_REMOVED lines=16> */
.L_x_8696:
[----:B------:R-:W-:-:S13]  /*1ae0*/  ISETP.NE.OR P1, PT, R22, RZ, P1 ;  /* 0x000000ff1600720c */ /* 0x000fda0000f25670 */
[----:B------:R-:W-:Y:S05]  /*1af0*/  @!P1 BRA `(.L_x_8692) ;  /* 0x000000a000009947 */ /* 0x000fea0003800000 */
.L_x_8693:
        /* <DEDUP_REMOVED lines=10> */
.L_x_8692:
[----:B------:R-:W-:-:S13]  /*1ba0*/  ISETP.NE.AND P1, PT, R21, RZ, PT ;  /* 0x000000ff1500720c */ /* 0x000fda0003f25270 */
[----:B------:R-:W-:Y:S05]  /*1bb0*/  @!P1 BRA `(.L_x_8691) ;  /* 0x0000007000009947 */ /* 0x000fea0003800000 */
[----:B------:R-:W-:-:S09]  /*1bc0*/  USHF.L.U32 UR4, UR4, 0x2, URZ ;  /* 0x0000000204047899 */ /* 0x000fd2000800063f */
.L_x_8697:
[----:B------:R-:W0:Y:S01]  /*1bd0*/  LDS R4, [UR4] ;  /* 0x00000004ff047984 */ /* 0x000e220008000800 */
[----:B------:R-:W-:Y:S01]  /*1be0*/  IADD3 R21, R21, -0x1, RZ ;  /* 0xffffffff15157810 */ /* 0x000fe20007ffe0ff */
[----:B------:R-:W-:-:S03]  /*1bf0*/  UIADD3 UR4, UR4, 0x4, URZ ;  /* 0x0000000404047890 */ /* 0x000fc6000fffe03f */
[----:B------:R-:W-:Y:S01]  /*1c00*/  ISETP.NE.AND P1, PT, R21, RZ, PT ;  /* 0x000000ff1500720c */ /* 0x000fe20003f25270 */
[----:B0-----:R-:W-:-:S12]  /*1c10*/  FADD.FTZ R19, R4, R19 ;  /* 0x0000001304137221 */ /* 0x001fd80000010000 */
[----:B------:R-:W-:Y:S05]  /*1c20*/  @P1 BRA `(.L_x_8697) ;  /* 0xffffffa000001947 */ /* 0x000fea000383ffff */
.L_x_8691:
[----:B------:R0:W-:Y:S02]  /*1c30*/  STS [RZ], R19 ;  /* 0x00000013ff007388 */ /* 0x0001e40000000800 */
.L_x_8690:
[----:B------:R-:W-:Y:S05]  /*1c40*/  BSYNC B0 ;  /* 0x0000000000007941 */ /* 0x000fea0003800000 */
.L_x_8689:
        /* <DEDUP_REMOVED lines=18> */
[----:B------:R-:W-:-:S04]  /*1d70*/  IMAD.MOV.U32 R0, RZ, RZ, c[0x0][0x0] ;  /* 0x00000000ff007624 */ /* 0x000fc800078e00ff */
[----:B------:R-:W-:Y:S01]  /*1d80*/  IMAD.SHL.U32 R2, R0, 0x4, RZ ;  /* 0x0000000400027824 */ /* 0x000fe200078e00ff */
[----:B------:R-:W-:Y:S05]  /*1d90*/  @P0 BRA `(.L_x_8699) ;  /* 0x0000077000000947 */ /* 0x000fea0003800000 */
[----:B------:R-:W3:Y:S01]  /*1da0*/  I2F.U32.RP R6, R2 ;  /* 0x0000000200067306 */ /* 0x000ee20000209000 */
[----:B------:R-:W-:Y:S01]  /*1db0*/  IADD3 R3, RZ, -R2, RZ ;  /* 0x80000002ff037210 */ /* 0x000fe20007ffe0ff */
[----:B------:R-:W-:Y:S01]  /*1dc0*/  BSSY B0, `(.L_x_8700) ;  /* 0x000005c000007945 */ /* 0x000fe20003800000 */
[----:B------:R-:W-:Y:S01]  /*1dd0*/  ISETP.NE.U32.AND P1, PT, R2, RZ, PT ;  /* 0x000000ff0200720c */ /* 0x000fe20003f25070 */
[----:B------:R-:W-:Y:S02]  /*1de0*/  IMAD.MOV.U32 R24, RZ, RZ, R20 ;  /* 0x000000ffff187224 */ /* 0x000fe400078e0014 */
[----:B------:R-:W-:Y:S02]  /*1df0*/  IMAD.MOV.U32 R7, RZ, RZ, RZ ;  /* 0x000000ffff077224 */ /* 0x000fe400078e00ff */
[----:B---3--:R-:W3:Y:S02]  /*1e00*/  MUFU.RCP R6, R6 ;  /* 0x0000000600067308 */ /* 0x008ee40000001000 */
[----:B---3--:R-:W-:-:S06]  /*1e10*/  IADD3 R4, R6, 0xffffffe, RZ ;  /* 0x0ffffffe06047810 */ /* 0x008fcc0007ffe0ff */
[----:B-1----:R1:W3:Y:S02]  /*1e20*/  F2I.FTZ.U32.TRUNC.NTZ R5, R4 ;  /* 0x0000000400057305 */ /* 0x0022e4000021f000 */
[----:B-1----:R-:W-:Y:S02]  /*1e30*/  IMAD.MOV.U32 R4, RZ, RZ, RZ ;  /* 0x000000ffff047224 */ /* 0x002fe400078e00ff */
        /* <DEDUP_REMOVED lines=17> */
[C---:B------:R-:W-:Y:S01]  /*1f50*/  SHF.L.U32 R8, R0.reuse, 0x1, RZ ;  /* 0x0000000100087819 */ /* 0x040fe200000006ff */
[C---:B------:R-:W-:Y:S01]  /*1f60*/  IMAD R9, R0.reuse, 0x3, RZ ;  /* 0x0000000300097824 */ /* 0x040fe200078e02ff */
[----:B------:R-:W-:Y:S01]  /*1f70*/  SHF.R.U32.HI R11, RZ, 0x1e, R0 ;  /* 0x0000001eff0b7819 */ /* 0x000fe20000011600 */
[----:B------:R-:W-:Y:S01]  /*1f80*/  IMAD.SHL.U32 R10, R0, 0x4, RZ ;  /* 0x00000004000a7824 */ /* 0x000fe200078e00ff */
[----:B------:R-:W-:Y:S01]  /*1f90*/  SHF.R.U32.HI R27, RZ, 0x1e, R8 ;  /* 0x0000001eff1b7819 */ /* 0x000fe20000011608 */
[----:B------:R-:W-:Y:S01]  /*1fa0*/  IMAD.SHL.U32 R25, R8, 0x4, RZ ;  /* 0x0000000408197824 */ /* 0x000fe200078e00ff */
[----:B------:R-:W-:Y:S01]  /*1fb0*/  SHF.R.U32.HI R6, RZ, 0x1e, R9 ;  /* 0x0000001eff067819 */ /* 0x000fe20000011609 */
[----:B------:R-:W-:Y:S02]  /*1fc0*/  IMAD.SHL.U32 R29, R9, 0x4, RZ ;  /* 0x00000004091d7824 */ /* 0x000fe400078e00ff */
.L_x_8702:
[C---:B------:R-:W-:Y:S01]  /*1fd0*/  IMAD.SHL.U32 R18, R24.reuse, 0x4, RZ ;  /* 0x0000000418127824 */ /* 0x040fe200078e00ff */
[----:B0-----:R-:W-:-:S04]  /*1fe0*/  SHF.L.U64.HI R19, R24, 0x2, R7 ;  /* 0x0000000218137819 */ /* 0x001fc80000010207 */
[----:B------:R-:W-:-:S04]  /*1ff0*/  IADD3 R20, P0, R18, UR13, RZ ;  /* 0x0000000d12147c10 */ /* 0x000fc8000ff1e0ff */
[----:B------:R-:W-:Y:S02]  /*2000*/  IADD3.X R21, R19, UR14, RZ, P0, !PT ;  /* 0x0000000e13157c10 */ /* 0x000fe400087fe4ff */
[-C--:B------:R-:W-:Y:S02]  /*2010*/  IADD3 R16, P0, R10, R20.reuse, RZ ;  /* 0x000000140a107210 */ /* 0x080fe40007f1e0ff */
[-C--:B------:R-:W-:Y:S01]  /*2020*/  IADD3 R14, P1, R25, R20.reuse, RZ ;  /* 0x00000014190e7210 */ /* 0x080fe20007f3e0ff */
[----:B------:R0:W3:Y:S01]  /*2030*/  LDG.E R26, [R20.64] ;  /* 0x00000016141a7981 */ /* 0x0000e2000c1e1900 */
[----:B------:R-:W-:Y:S01]  /*2040*/  IADD3 R12, P2, R29, R20, RZ ;  /* 0x000000141d0c7210 */ /* 0x000fe20007f5e0ff */
[--C-:B------:R-:W-:Y:S02]  /*2050*/  IMAD.X R17, R11, 0x1, R21.reuse, P0 ;  /* 0x000000010b117824 */ /* 0x100fe400000e0615 */
[--C-:B------:R-:W-:Y:S02]  /*2060*/  IMAD.X R15, R27, 0x1, R21.reuse, P1 ;  /* 0x000000011b0f7824 */ /* 0x100fe400008e0615 */
[----:B------:R-:W-:Y:S01]  /*2070*/  IMAD.X R13, R6, 0x1, R21, P2 ;  /* 0x00000001060d7824 */ /* 0x000fe200010e0615 */
[----:B------:R1:W4:Y:S01]  /*2080*/  LDG.E R16, [R16.64] ;  /* 0x0000001610107981 */ /* 0x000322000c1e1900 */
[----:B------:R-:W-:-:S03]  /*2090*/  IADD3 R18, P0, R18, UR6, RZ ;  /* 0x0000000612127c10 */ /* 0x000fc6000ff1e0ff */
[----:B--2---:R5:W2:Y:S01]  /*20a0*/  LDG.E R14, [R14.64] ;  /* 0x000000160e0e7981 */ /* 0x004aa2000c1e1900 */
[----:B------:R-:W-:Y:S02]  /*20b0*/  IADD3.X R19, R19, UR7, RZ, P0, !PT ;  /* 0x0000000713137c10 */ /* 0x000fe400087fe4ff */
[----:B------:R-:W-:-:S03]  /*20c0*/  IADD3 R22, P0, R10, R18, RZ ;  /* 0x000000120a167210 */ /* 0x000fc60007f1e0ff */
[----:B------:R1:W2:Y:S04]  /*20d0*/  LDG.E R28, [R18.64] ;  /* 0x00000016121c7981 */ /* 0x0002a8000c1e1900 */
[----:B-----5:R5:W2:Y:S01]  /*20e0*/  LDG.E R15, [R12.64] ;  /* 0x000000160c0f7981 */ /* 0x020aa2000c1e1900 */
[----:B------:R-:W-:Y:S02]  /*20f0*/  IADD3.X R23, R11, R19, RZ, P0, !PT ;  /* 0x000000130b177210 */ /* 0x000fe400007fe4ff */
[----:B0-----:R-:W-:-:S03]  /*2100*/  IADD3 R20, P0, R25, R18, RZ ;  /* 0x0000001219147210 */ /* 0x001fc60007f1e0ff */
[----:B------:R2:W2:Y:S01]  /*2110*/  LDG.E R22, [R22.64] ;  /* 0x0000001616167981 */ /* 0x0004a2000c1e1900 */
[----:B-----5:R-:W-:Y:S01]  /*2120*/  IADD3 R12, P1, R29, R18, RZ ;  /* 0x000000121d0c7210 */ /* 0x020fe20007f3e0ff */
[----:B------:R-:W-:-:S04]  /*2130*/  IMAD.X R21, R27, 0x1, R19, P0 ;  /* 0x000000011b157824 */ /* 0x000fc800000e0613 */
[----:B------:R-:W-:Y:S01]  /*2140*/  IMAD.X R13, R6, 0x1, R19, P1 ;  /* 0x00000001060d7824 */ /* 0x000fe200008e0613 */
[----:B------:R-:W5:Y:S04]  /*2150*/  LDG.E R20, [R20.64] ;  /* 0x0000001614147981 */ /* 0x000f68000c1e1900 */
[----:B-1----:R0:W5:Y:S01]  /*2160*/  LDG.E R17, [R12.64] ;  /* 0x000000160c117981 */ /* 0x002162000c1e1900 */
[----:B------:R-:W-:-:S04]  /*2170*/  LEA R18, P0, R24, UR15, 0x1 ;  /* 0x0000000f18127c11 */ /* 0x000fc8000f8008ff */
[----:B------:R-:W-:Y:S02]  /*2180*/  LEA.HI.X R19, R24, UR18, R7, 0x1, P0 ;  /* 0x0000001218137c11 */ /* 0x000fe400080f0c07 */
[----:B0-----:R-:W-:Y:S01]  /*2190*/  LEA R12, P2, R9, R18, 0x1 ;  /* 0x00000012090c7211 */ /* 0x001fe200078408ff */
[----:B---3--:R-:W-:Y:S02]  /*21a0*/  FMUL.FTZ R26, R26, 1.4426950216293334961 ;  /* 0x3fb8aa3b1a1a7820 */ /* 0x008fe40000410000 */
[----:B----4-:R-:W-:Y:S02]  /*21b0*/  FMUL.FTZ R16, R16, 1.4426950216293334961 ;  /* 0x3fb8aa3b10107820 */ /* 0x010fe40000410000 */
[----:B--2---:R-:W-:Y:S02]  /*21c0*/  FMUL.FTZ R23, R14, 1.4426950216293334961 ;  /* 0x3fb8aa3b0e177820 */ /* 0x004fe40000410000 */
[----:B------:R-:W0:Y:S01]  /*21d0*/  MUFU.EX2 R26, R26 ;  /* 0x0000001a001a7308 */ /* 0x000e220000000800 */
[----:B------:R-:W-:-:S07]  /*21e0*/  FMUL.FTZ R14, R15, 1.4426950216293334961 ;  /* 0x3fb8aa3b0f0e7820 */ /* 0x000fce0000410000 */
[----:B------:R-:W1:Y:S08]  /*21f0*/  MUFU.EX2 R16, R16 ;  /* 0x0000001000107308 */ /* 0x000e700000000800 */
[----:B------:R-:W5:Y:S08]  /*2200*/  MUFU.EX2 R23, R23 ;  /* 0x0000001700177308 */ /* 0x000f700000000800 */
[----:B------:R-:W2:Y:S01]  /*2210*/  MUFU.EX2 R14, R14 ;  /* 0x0000000e000e7308 */ /* 0x000ea20000000800 */
[----:B0-----:R-:W-:-:S02]  /*2220*/  FFMA.FTZ R28, R26, -UR19, R28 ;  /* 0x800000131a1c7c23 */ /* 0x001fc4000801001c */
[----:B-1----:R-:W-:Y:S01]  /*2230*/  FFMA.FTZ R22, R16, -UR19, R22 ;  /* 0x8000001310167c23 */ /* 0x002fe20008010016 */
[----:B------:R-:W-:Y:S01]  /*2240*/  LEA R16, P0, R0, R18, 0x1 ;  /* 0x0000001200107211 */ /* 0x000fe200078008ff */
[----:B-----5:R-:W-:Y:S01]  /*2250*/  FFMA.FTZ R20, R23, -UR19, R20 ;  /* 0x8000001317147c23 */ /* 0x020fe20008010014 */
[----:B------:R-:W-:Y:S02]  /*2260*/  F2FP.BF16.PACK_AB R28, RZ, R28 ;  /* 0x0000001cff1c723e */ /* 0x000fe400000010ff */
[----:B------:R-:W-:Y:S01]  /*2270*/  F2FP.BF16.PACK_AB R22, RZ, R22 ;  /* 0x00000016ff16723e */ /* 0x000fe200000010ff */
[----:B--2---:R-:W-:Y:S01]  /*2280*/  FFMA.FTZ R13, R14, -UR19, R17 ;  /* 0x800000130e0d7c23 */ /* 0x004fe20008010011 */
[----:B------:R-:W-:Y:S02]  /*2290*/  LEA R14, P1, R8, R18, 0x1 ;  /* 0x00000012080e7211 */ /* 0x000fe400078208ff */
[----:B------:R-:W-:Y:S02]  /*22a0*/  LEA.HI.X R17, R0, R19, RZ, 0x1, P0 ;  /* 0x0000001300117211 */ /* 0x000fe400000f0cff */
[----:B------:R-:W-:-:S02]  /*22b0*/  F2FP.BF16.PACK_AB R20, RZ, R20 ;  /* 0x00000014ff14723e */ /* 0x000fc400000010ff */
[----:B------:R-:W-:Y:S02]  /*22c0*/  F2FP.BF16.PACK_AB R21, RZ, R13 ;  /* 0x0000000dff15723e */ /* 0x000fe400000010ff */
[-C--:B------:R-:W-:Y:S02]  /*22d0*/  LEA.HI.X R15, R8, R19.reuse, RZ, 0x1, P1 ;  /* 0x00000013080f7211 */ /* 0x080fe400008f0cff */
[----:B------:R-:W-:Y:S02]  /*22e0*/  LEA.HI.X R13, R9, R19, RZ, 0x1, P2 ;  /* 0x00000013090d7211 */ /* 0x000fe400010f0cff */
[----:B------:R-:W-:Y:S01]  /*22f0*/  IADD3 R24, P0, R2, R24, RZ ;  /* 0x0000001802187210 */ /* 0x000fe20007f1e0ff */
[----:B------:R0:W-:Y:S04]  /*2300*/  STG.E.U16 [R18.64], R28 ;  /* 0x0000001c12007986 */ /* 0x0001e8000c101516 */
[----:B------:R0:W-:Y:S01]  /*2310*/  STG.E.U16 [R16.64], R22 ;  /* 0x0000001610007986 */ /* 0x0001e2000c101516 */
[----:B------:R-:W-:Y:S01]  /*2320*/  IMAD.X R7, RZ, RZ, R7, P0 ;  /* 0x000000ffff077224 */ /* 0x000fe200000e0607 */
[----:B------:R-:W-:-:S02]  /*2330*/  ISETP.GE.U32.AND P0, PT, R24, R3, PT ;  /* 0x000000031800720c */ /* 0x000fc40003f06070 */
[----:B------:R0:W-:Y:S04]  /*2340*/  STG.E.U16 [R14.64], R20 ;  /* 0x000000140e007986 */ /* 0x0001e8000c101516 */
[----:B------:R0:W-:Y:S01]  /*2350*/  STG.E.U16 [R12.64], R21 ;  /* 0x000000150c007986 */ /* 0x0001e2000c101516 */
[----:B------:R-:W-:-:S13]  /*2360*/  ISETP.GE.AND.EX P0, PT, R7, R5, PT, P0 ;  /* 0x000000050700720c */ /* 0x000fda0003f06300 */
[----:B0-----:R-:W-:Y:S05]  /*2370*/  @!P0 BRA `(.L_x_8702) ;  /* 0xfffffc5000008947 */ /* 0x001fea000383ffff */
.L_x_8701:
[----:B------:R-:W-:Y:S05]  /*2380*/  BSYNC B0 ;  /* 0x0000000000007941 */ /* 0x000fea0003800000 */
.L_x_8700:
[----:B------:R-:W-:-:S04]  /*2390*/  ISETP.GE.U32.AND P0, PT, R24, c[0x0][0x178], PT ;  /* 0x00005e0018007a0c */ /* 0x000fc80003f06070 */
[----:B------:R-:W-:-:S13]  /*23a0*/  ISETP.GE.AND.EX P0, PT, R7, R4, PT, P0 ;  /* 0x000000040700720c */ /* 0x000fda0003f06300 */
[----:B------:R-:W-:Y:S05]  /*23b0*/  @P0 EXIT ;  /* 0x000000000000094d */ /* 0x000fea0003800000 */
.L_x_8703:
[C---:B------:R-:W-:Y:S01]  /*23c0*/  IMAD.SHL.U32 R8, R24.reuse, 0x4, RZ ;  /* 0x0000000418087824 */ /* 0x040fe200078e00ff */
[----:B------:R-:W-:-:S04]  /*23d0*/  SHF.L.U64.HI R0, R24, 0x2, R7 ;  /* 0x0000000218007819 */ /* 0x000fc80000010207 */
[----:B------:R-:W-:-:S04]  /*23e0*/  IADD3 R2, P0, R8, UR13, RZ ;  /* 0x0000000d08027c10 */ /* 0x000fc8000ff1e0ff */
[----:B------:R-:W-:-:S05]  /*23f0*/  IADD3.X R3, R0, UR14, RZ, P0, !PT ;  /* 0x0000000e00037c10 */ /* 0x000fca00087fe4ff */
[----:B------:R-:W3:Y:S01]  /*2400*/  LDG.E R2, [R2.64] ;  /* 0x0000001602027981 */ /* 0x000ee2000c1e1900 */
[----:B------:R-:W-:-:S04]  /*2410*/  IADD3 R8, P0, R8, UR6, RZ ;  /* 0x0000000608087c10 */ /* 0x000fc8000ff1e0ff */
[----:B------:R-:W-:-:S06]  /*2420*/  IADD3.X R9, R0, UR7, RZ, P0, !PT ;  /* 0x0000000700097c10 */ /* 0x000fcc00087fe4ff */
[----:B------:R-:W4:Y:S01]  /*2430*/  LDG.E R9, [R8.64] ;  /* 0x0000001608097981 */ /* 0x000f22000c1e1900 */
[----:B-1----:R-:W-:-:S04]  /*2440*/  LEA R10, P0, R24, UR15, 0x1 ;  /* 0x0000000f180a7c11 */ /* 0x002fc8000f8008ff */
[C---:B------:R-:W-:Y:S02]  /*2450*/  LEA.HI.X R11, R24.reuse, UR18, R7, 0x1, P0 ;  /* 0x00000012180b7c11 */ /* 0x040fe400080f0c07 */
[----:B------:R-:W-:-:S05]  /*2460*/  IADD3 R24, P0, R24, c[0x0][0x0], RZ ;  /* 0x0000000018187a10 */ /* 0x000fca0007f1e0ff */
[----:B------:R-:W-:Y:S01]  /*2470*/  IMAD.X R7, RZ, RZ, R7, P0 ;  /* 0x000000ffff077224 */ /* 0x000fe200000e0607 */
[----:B------:R-:W-:-:S04]  /*2480*/  ISETP.GE.U32.AND P0, PT, R24, c[0x0][0x178], PT ;  /* 0x00005e0018007a0c */ /* 0x000fc80003f06070 */
[----:B------:R-:W-:Y:S01]  /*2490*/  ISETP.GE.AND.EX P0, PT, R7, R4, PT, P0 ;  /* 0x000000040700720c */ /* 0x000fe20003f06300 */
[----:B---3--:R-:W-:-:S06]  /*24a0*/  FMUL.FTZ R0, R2, 1.4426950216293334961 ;  /* 0x3fb8aa3b02007820 */ /* 0x008fcc0000410000 */
[----:B------:R-:W4:Y:S02]  /*24b0*/  MUFU.EX2 R0, R0 ;  /* 0x0000000000007308 */ /* 0x000f240000000800 */
[----:B--2-4-:R-:W-:-:S05]  /*24c0*/  FFMA.FTZ R5, R0, -UR19, R9 ;  /* 0x8000001300057c23 */ /* 0x014fca0008010009 */
[----:B------:R-:W-:-:S05]  /*24d0*/  F2FP.BF16.PACK_AB R5, RZ, R5 ;  /* 0x00000005ff05723e */ /* 0x000fca00000010ff */
[----:B------:R1:W-:Y:S01]  /*24e0*/  STG.E.U16 [R10.64], R5 ;  /* 0x000000050a007986 */ /* 0x0003e2000c101516 */
[----:B------:R-:W-:Y:S05]  /*24f0*/  @!P0 BRA `(.L_x_8703) ;  /* 0xfffffec000008947 */ /* 0x000fea000383ffff */
[----:B------:R-:W-:Y:S05]  /*2500*/  EXIT ;  /* 0x000000000000794d */ /* 0x000fea0003800000 */
.L_x_8699:
[----:B------:R-:W3:Y:S01]  /*2510*/  I2F.U32.RP R0, R2 ;  /* 0x0000000200007306 */ /* 0x000ee20000209000 */
[----:B------:R-:W-:Y:S01]  /*2520*/  IMAD.MOV R3, RZ, RZ, -R2 ;  /* 0x000000ffff037224 */ /* 0x000fe200078e0a02 */
[----:B------:R-:W-:Y:S01]  /*2530*/  ISETP.NE.U32.AND P1, PT, R2, RZ, PT ;  /* 0x000000ff0200720c */ /* 0x000fe20003f25070 */
[----:B------:R-:W-:Y:S05]  /*2540*/  BSSY B0, `(.L_x_8704) ;  /* 0x0000046000007945 */ /* 0x000fea0003800000 */
[----:B---3--:R-:W3:Y:S02]  /*2550*/  MUFU.RCP R0, R0 ;  /* 0x0000000000007308 */ /* 0x008ee40000001000 */
[----:B---3--:R-:W-:-:S06]  /*2560*/  IADD3 R4, R0, 0xffffffe, RZ ;  /* 0x0ffffffe00047810 */ /* 0x008fcc0007ffe0ff */
[----:B-1----:R1:W3:Y:S02]  /*2570*/  F2I.FTZ.U32.TRUNC.NTZ R5, R4 ;  /* 0x0000000400057305 */ /* 0x0022e4000021f000 */
        /* <DEDUP_REMOVED lines=14> */
.L_x_8706:
[----:B------:R-:W-:Y:S01]  /*2660*/  IADD3 R4, R20, c[0x0][0x0], RZ ;  /* 0x0000000014047a10 */ /* 0x000fe20007ffe0ff */
[----:B------:R-:W-:Y:S02]  /*2670*/  IMAD.U32 R22, RZ, RZ, UR13 ;  /* 0x0000000dff167e24 */ /* 0x000fe4000f8e00ff */
[----:B------:R-:W-:Y:S01]  /*2680*/  IMAD.U32 R23, RZ, RZ, UR14 ;  /* 0x0000000eff177e24 */ /* 0x000fe2000f8e00ff */
[----:B------:R-:W-:-:S03]  /*2690*/  IADD3 R0, R4, c[0x0][0x0], RZ ;  /* 0x0000000004007a10 */ /* 0x000fc60007ffe0ff */
[----:B------:R-:W-:Y:S01]  /*26a0*/  IMAD.WIDE.U32 R6, R20, 0x4, R22 ;  /* 0x0000000414067825 */ /* 0x000fe200078e0016 */
[----:B------:R-:W-:-:S03]  /*26b0*/  IADD3 R2, R0, c[0x0][0x0], RZ ;  /* 0x0000000000027a10 */ /* 0x000fc60007ffe0ff */
[--C-:B------:R-:W-:Y:S01]  /*26c0*/  IMAD.WIDE.U32 R16, R4, 0x4, R22.reuse ;  /* 0x0000000404107825 */ /* 0x100fe200078e0016 */
[----:B------:R1:W3:Y:S03]  /*26d0*/  LDG.E R5, [R6.64] ;  /* 0x0000001606057981 */ /* 0x0002e6000c1e1900 */
[--C-:B0-----:R-:W-:Y:S01]  /*26e0*/  IMAD.WIDE.U32 R18, R0, 0x4, R22.reuse ;  /* 0x0000000400127825 */ /* 0x101fe200078e0016 */
[----:B------:R-:W4:Y:S03]  /*26f0*/  LDG.E R10, [R16.64] ;  /* 0x00000016100a7981 */ /* 0x000f26000c1e1900 */
[----:B------:R-:W-:Y:S01]  /*2700*/  IMAD.WIDE.U32 R22, R2, 0x4, R22 ;  /* 0x0000000402167825 */ /* 0x000fe200078e0016 */
[----:B------:R-:W5:Y:S05]  /*2710*/  LDG.E R11, [R18.64] ;  /* 0x00000016120b7981 */ /* 0x000f6a000c1e1900 */
[----:B--2---:R-:W2:Y:S01]  /*2720*/  LDG.E R22, [R22.64] ;  /* 0x0000001616167981 */ /* 0x004ea2000c1e1900 */
[----:B------:R-:W-:-:S02]  /*2730*/  IMAD.U32 R8, RZ, RZ, UR6 ;  /* 0x00000006ff087e24 */ /* 0x000fc4000f8e00ff */
[----:B------:R-:W-:-:S04]  /*2740*/  IMAD.U32 R9, RZ, RZ, UR7 ;  /* 0x00000007ff097e24 */ /* 0x000fc8000f8e00ff */
[----:B------:R-:W-:-:S04]  /*2750*/  IMAD.WIDE.U32 R14, R20, 0x4, R8 ;  /* 0x00000004140e7825 */ /* 0x000fc800078e0008 */
[--C-:B------:R-:W-:Y:S02]  /*2760*/  IMAD.WIDE.U32 R12, R4, 0x4, R8.reuse ;  /* 0x00000004040c7825 */ /* 0x100fe400078e0008 */
[----:B------:R0:W2:Y:S02]  /*2770*/  LDG.E R14, [R14.64] ;  /* 0x000000160e0e7981 */ /* 0x0000a4000c1e1900 */
[--C-:B-1----:R-:W-:Y:S02]  /*2780*/  IMAD.WIDE.U32 R6, R0, 0x4, R8.reuse ;  /* 0x0000000400067825 */ /* 0x102fe400078e0008 */
[----:B------:R1:W2:Y:S02]  /*2790*/  LDG.E R12, [R12.64] ;  /* 0x000000160c0c7981 */ /* 0x0002a4000c1e1900 */
[----:B------:R-:W-:Y:S02]  /*27a0*/  IMAD.WIDE.U32 R8, R2, 0x4, R8 ;  /* 0x0000000402087825 */ /* 0x000fe400078e0008 */
[----:B------:R0:W2:Y:S04]  /*27b0*/  LDG.E R6, [R6.64] ;  /* 0x0000001606067981 */ /* 0x0000a8000c1e1900 */
[----:B------:R1:W2:Y:S01]  /*27c0*/  LDG.E R8, [R8.64] ;  /* 0x0000001608087981 */ /* 0x0002a2000c1e1900 */
[----:B0-----:R-:W-:Y:S01]  /*27d0*/  MOV R7, UR18 ;  /* 0x0000001200077c02 */ /* 0x001fe20008000f00 */
[----:B---3--:R-:W-:-:S02]  /*27e0*/  FMUL.FTZ R5, R5, 1.4426950216293334961 ;  /* 0x3fb8aa3b05057820 */ /* 0x008fc40000410000 */
[----:B----4-:R-:W-:Y:S02]  /*27f0*/  FMUL.FTZ R10, R10, 1.4426950216293334961 ;  /* 0x3fb8aa3b0a0a7820 */ /* 0x010fe40000410000 */
[----:B-----5:R-:W-:Y:S02]  /*2800*/  FMUL.FTZ R11, R11, 1.4426950216293334961 ;  /* 0x3fb8aa3b0b0b7820 */ /* 0x020fe40000410000 */
[----:B--2---:R-:W-:-:S04]  /*2810*/  FMUL.FTZ R22, R22, 1.4426950216293334961 ;  /* 0x3fb8aa3b16167820 */ /* 0x004fc80000410000 */
[----:B------:R-:W1:Y:S08]  /*2820*/  MUFU.EX2 R11, R11 ;  /* 0x0000000b000b7308 */ /* 0x000e700000000800 */
[----:B------:R-:W0:Y:S08]  /*2830*/  MUFU.EX2 R15, R22 ;  /* 0x00000016000f7308 */ /* 0x000e300000000800 */
[----:B------:R-:W2:Y:S08]  /*2840*/  MUFU.EX2 R5, R5 ;  /* 0x0000000500057308 */ /* 0x000eb00000000800 */
[----:B------:R-:W3:Y:S01]  /*2850*/  MUFU.EX2 R17, R10 ;  /* 0x0000000a00117308 */ /* 0x000ee20000000800 */
[----:B-1----:R-:W-:-:S02]  /*2860*/  FFMA.FTZ R9, R11, -UR19, R6 ;  /* 0x800000130b097c23 */ /* 0x002fc40008010006 */
[----:B0-----:R-:W-:Y:S02]  /*2870*/  FFMA.FTZ R8, R15, -UR19, R8 ;  /* 0x800000130f087c23 */ /* 0x001fe40008010008 */
[----:B------:R-:W-:Y:S02]  /*2880*/  IMAD.U32 R6, RZ, RZ, UR15 ;  /* 0x0000000fff067e24 */ /* 0x000fe4000f8e00ff */
[----:B--2---:R-:W-:Y:S01]  /*2890*/  FFMA.FTZ R14, R5, -UR19, R14 ;  /* 0x80000013050e7c23 */ /* 0x004fe2000801000e */
[----:B------:R-:W-:Y:S02]  /*28a0*/  F2FP.BF16.PACK_AB R13, RZ, R9 ;  /* 0x00000009ff0d723e */ /* 0x000fe400000010ff */
[----:B------:R-:W-:Y:S01]  /*28b0*/  F2FP.BF16.PACK_AB R15, RZ, R8 ;  /* 0x00000008ff0f723e */ /* 0x000fe200000010ff */
[----:B------:R-:W-:-:S04]  /*28c0*/  IMAD.WIDE.U32 R8, R20, 0x2, R6 ;  /* 0x0000000214087825 */ /* 0x000fc800078e0006 */
[----:B---3--:R-:W-:Y:S01]  /*28d0*/  FFMA.FTZ R12, R17, -UR19, R12 ;  /* 0x80000013110c7c23 */ /* 0x008fe2000801000c */
[----:B------:R-:W-:Y:S01]  /*28e0*/  F2FP.BF16.PACK_AB R14, RZ, R14 ;  /* 0x0000000eff0e723e */ /* 0x000fe200000010ff */
[----:B------:R-:W-:-:S03]  /*28f0*/  IMAD.WIDE.U32 R4, R4, 0x2, R6 ;  /* 0x0000000204047825 */ /* 0x000fc600078e0006 */
[----:B------:R-:W-:Y:S01]  /*2900*/  F2FP.BF16.PACK_AB R12, RZ, R12 ;  /* 0x0000000cff0c723e */ /* 0x000fe200000010ff */
        /* <DEDUP_REMOVED lines=9> */
.L_x_8705:
[----:B------:R-:W-:Y:S05]  /*29a0*/  BSYNC B0 ;  /* 0x0000000000007941 */ /* 0x000fea0003800000 */
.L_x_8704:
[----:B------:R-:W-:-:S13]  /*29b0*/  ISETP.GE.AND P0, PT, R20, c[0x0][0x178], PT ;  /* 0x00005e0014007a0c */ /* 0x000fda0003f06270 */
[----:B------:R-:W-:Y:S05]  /*29c0*/  @P0 EXIT ;  /* 0x000000000000094d */ /* 0x000fea0003800000 */
.L_x_8707:
[----:B-1----:R-:W-:Y:S02]  /*29d0*/  IMAD.U32 R4, RZ, RZ, UR13 ;  /* 0x0000000dff047e24 */ /* 0x002fe4000f8e00ff */
[----:B------:R-:W-:-:S04]  /*29e0*/  IMAD.U32 R5, RZ, RZ, UR14 ;  /* 0x0000000eff057e24 */ /* 0x000fc8000f8e00ff */
[----:B------:R-:W-:-:S06]  /*29f0*/  IMAD.WIDE R4, R20, 0x4, R4 ;  /* 0x0000000414047825 */ /* 0x000fcc00078e0204 */
[----:B------:R-:W3:Y:S01]  /*2a00*/  LDG.E R4, [R4.64] ;  /* 0x0000001604047981 */ /* 0x000ee2000c1e1900 */
[----:B------:R-:W-:Y:S02]  /*2a10*/  IMAD.U32 R2, RZ, RZ, UR6 ;  /* 0x00000006ff027e24 */ /* 0x000fe4000f8e00ff */
[----:B------:R-:W-:-:S04]  /*2a20*/  IMAD.U32 R3, RZ, RZ, UR7 ;  /* 0x00000007ff037e24 */ /* 0x000fc8000f8e00ff */
[----:B------:R-:W-:-:S06]  /*2a30*/  IMAD.WIDE R2, R20, 0x4, R2 ;  /* 0x0000000414027825 */ /* 0x000fcc00078e0202 */
[----:B------:R-:W4:Y:S01]  /*2a40*/  LDG.E R3, [R2.64] ;  /* 0x0000001602037981 */ /* 0x000f22000c1e1900 */
[----:B------:R-:W-:Y:S02]  /*2a50*/  IMAD.U32 R6, RZ, RZ, UR15 ;  /* 0x0000000fff067e24 */ /* 0x000fe4000f8e00ff */
[----:B------:R-:W-:Y:S02]  /*2a60*/  IMAD.U32 R7, RZ, RZ, UR18 ;  /* 0x00000012ff077e24 */ /* 0x000fe4000f8e00ff */
[----:B---3--:R-:W-:Y:S02]  /*2a70*/  FMUL.FTZ R0, R4, 1.4426950216293334961 ;  /* 0x3fb8aa3b04007820 */ /* 0x008fe40000410000 */
[C---:B------:R-:W-:Y:S01]  /*2a80*/  IMAD.WIDE R4, R20.reuse, 0x2, R6 ;  /* 0x0000000214047825 */ /* 0x040fe200078e0206 */
[----:B------:R-:W-:-:S03]  /*2a90*/  IADD3 R20, R20, c[0x0][0x0], RZ ;  /* 0x0000000014147a10 */ /* 0x000fc60007ffe0ff */
[----:B------:R-:W4:Y:S01]  /*2aa0*/  MUFU.EX2 R0, R0 ;  /* 0x0000000000007308 */ /* 0x000f220000000800 */
[----:B------:R-:W-:Y:S01]  /*2ab0*/  ISETP.GE.AND P0, PT, R20, c[0x0][0x178], PT ;  /* 0x00005e0014007a0c */ /* 0x000fe20003f06270 */
[----:B--2-4-:R-:W-:-:S05]  /*2ac0*/  FFMA.FTZ R8, R0, -UR19, R3 ;  /* 0x8000001300087c23 */ /* 0x014fca0008010003 */
[----:B------:R-:W-:-:S05]  /*2ad0*/  F2FP.BF16.PACK_AB R8, RZ, R8 ;  /* 0x00000008ff08723e */ /* 0x000fca00000010ff */
[----:B------:R1:W-:Y:S02]  /*2ae0*/  STG.E.U16 [R4.64], R8 ;  /* 0x0000000804007986 */ /* 0x0003e4000c101516 */
[----:B------:R-:W-:Y:S05]  /*2af0*/  @!P0 BRA `(.L_x_8707) ;  /* 0xfffffed000008947 */ /* 0x000fea000383ffff */
[----:B------:R-:W-:Y:S05]  /*2b00*/  EXIT ;  /* 0x000000000000794d */ /* 0x000fea0003800000 */
.L_x_8698:
        /* <DEDUP_REMOVED lines=12> */
[----:B------:R-:W-:-:S04]  /*2bd0*/  @!P0 IADD3 R2, P1, R4, UR13, RZ ;  /* 0x0000000d04028c10 */ /* 0x000fc8000ff3e0ff */
[----:B------:R-:W-:-:S05]  /*2be0*/  @!P0 IADD3.X R3, R0, UR14, RZ, P1, !PT ;  /* 0x0000000e00038c10 */ /* 0x000fca0008ffe4ff */
[----:B------:R-:W3:Y:S01]  /*2bf0*/  @!P0 LDG.E R2, [R2.64] ;  /* 0x0000001602028981 */ /* 0x000ee2000c1e1900 */
[----:B------:R-:W-:-:S04]  /*2c00*/  @!P0 IADD3 R4, P1, R4, UR6, RZ ;  /* 0x0000000604048c10 */ /* 0x000fc8000ff3e0ff */
[----:B-1----:R-:W-:-:S06]  /*2c10*/  @!P0 IADD3.X R5, R0, UR7, RZ, P1, !PT ;  /* 0x0000000700058c10 */ /* 0x002fcc0008ffe4ff */
[----:B------:R-:W4:Y:S01]  /*2c20*/  @!P0 LDG.E R5, [R4.64] ;  /* 0x0000001604058981 */ /* 0x000f22000c1e1900 */
[----:B------:R-:W-:Y:S02]  /*2c30*/  UIADD3 UR11, UP0, UR8, UR4, URZ ;  /* 0x00000004080b7290 */ /* 0x000fe4000ff1e03f */
[----:B------:R-:W-:Y:S02]  /*2c40*/  ULDC UR9, c[0x0][0x0] ;  /* 0x0000000000097ab9 */ /* 0x000fe40000000800 */
[----:B------:R-:W-:Y:S02]  /*2c50*/  UIADD3.X UR12, URZ, UR5, URZ, UP0, !UPT ;  /* 0x000000053f0c7290 */ /* 0x000fe400087fe43f */
[----:B------:R-:W-:Y:S02]  /*2c60*/  UISETP.LT.U32.AND UP0, UPT, UR11, UR9, UPT ;  /* 0x000000090b00728c */ /* 0x000fe4000bf01070 */
[----:B------:R-:W-:Y:S02]  /*2c70*/  UIADD3 UR8, UP1, -UR8, UR9, URZ ;  /* 0x0000000908087290 */ /* 0x000fe4000ff3e13f */
[----:B------:R-:W-:-:S02]  /*2c80*/  UISETP.LT.AND.EX UP0, UPT, UR12, URZ, UPT, UP0 ;  /* 0x0000003f0c00728c */ /* 0x000fc4000bf01300 */
[----:B------:R-:W-:Y:S02]  /*2c90*/  UIADD3.X UR17, URZ, -0x1, URZ, UP1, !UPT ;  /* 0xffffffff3f117890 */ /* 0x000fe40008ffe43f */
[----:B------:R-:W-:Y:S02]  /*2ca0*/  USEL UR9, UR11, UR9, UP0 ;  /* 0x000000090b097287 */ /* 0x000fe40008000000 */
[----:B------:R-:W-:Y:S02]  /*2cb0*/  USHF.L.U32 UR4, UR8, 0x2, URZ ;  /* 0x0000000208047899 */ /* 0x000fe4000800063f */
[----:B------:R-:W-:Y:S02]  /*2cc0*/  USEL UR10, UR12, URZ, UP0 ;  /* 0x0000003f0c0a7287 */ /* 0x000fe40008000000 */
[----:B------:R-:W-:Y:S02]  /*2cd0*/  UIADD3 UR9, UP0, -UR9, UR11, URZ ;  /* 0x0000000b09097290 */ /* 0x000fe4000ff1e13f */
[----:B------:R-:W-:-:S02]  /*2ce0*/  UIADD3 UR6, UP2, UR4, UR6, URZ ;  /* 0x0000000604067290 */ /* 0x000fc4000ff5e03f */
[----:B------:R-:W-:-:S04]  /*2cf0*/  USHF.L.U64.HI UR5, UR8, 0x2, UR17 ;  /* 0x0000000208057899 */ /* 0x000fc80008010211 */
[----:B------:R-:W-:Y:S01]  /*2d00*/  UIADD3.X UR7, UR5, UR7, URZ, UP2, !UPT ;  /* 0x0000000705077290 */ /* 0x000fe200097fe43f */
[----:B---3--:R-:W-:Y:S01]  /*2d10*/  @!P0 FMUL.FTZ R0, R2, 1.4426950216293334961 ;  /* 0x3fb8aa3b02008820 */ /* 0x008fe20000410000 */
[----:B------:R-:W-:Y:S01]  /*2d20*/  @!P0 LEA R2, P1, R7, UR15, 0x1 ;  /* 0x0000000f07028c11 */ /* 0x000fe2000f8208ff */
[----:B------:R-:W-:-:S03]  /*2d30*/  ULEA UR15, UP1, UR8, UR15, 0x1 ;  /* 0x0000000f080f7291 */ /* 0x000fc6000f82083f */
[----:B------:R-:W-:Y:S01]  /*2d40*/  @!P0 LEA.HI.X R3, R7, UR18, R8, 0x1, P1 ;  /* 0x0000001207038c11 */ /* 0x000fe200088f0c08 */
[----:B------:R-:W4:Y:S01]  /*2d50*/  @!P0 MUFU.EX2 R0, R0 ;  /* 0x0000000000008308 */ /* 0x000f220000000800 */
[----:B------:R-:W-:Y:S02]  /*2d60*/  ULEA.HI.X UR18, UR8, UR18, UR17, 0x1, UP1 ;  /* 0x0000001208127291 */ /* 0x000fe400088f0c11 */
[----:B------:R-:W-:Y:S02]  /*2d70*/  UIADD3 UR13, UP1, UR4, UR13, URZ ;  /* 0x0000000d040d7290 */ /* 0x000fe4000ff3e03f */
[----:B------:R-:W-:Y:S02]  /*2d80*/  UIADD3.X UR4, ~UR10, UR12, URZ, UP0, !UPT ;  /* 0x0000000c0a047290 */ /* 0x000fe400087fe53f */
[----:B------:R-:W-:Y:S01]  /*2d90*/  UIADD3.X UR14, UR5, UR14, URZ, UP1, !UPT ;  /* 0x0000000e050e7290 */ /* 0x000fe20008ffe43f */
[----:B--2-4-:R-:W-:-:S03]  /*2da0*/  @!P0 FFMA.FTZ R6, R0, -UR19, R5 ;  /* 0x8000001300068c23 */ /* 0x014fc60008010005 */
[----:B------:R-:W-:Y:S02]  /*2db0*/  IMAD.U32 R0, RZ, RZ, UR4 ;  /* 0x00000004ff007e24 */ /* 0x000fe4000f8e00ff */
[----:B------:R-:W-:-:S05]  /*2dc0*/  @!P0 F2FP.BF16.PACK_AB R6, RZ, R6 ;  /* 0x00000006ff06823e */ /* 0x000fca00000010ff */
[----:B------:R1:W-:Y:S02]  /*2dd0*/  @!P0 STG.E.U16 [R2.64], R6 ;  /* 0x0000000602008986 */ /* 0x0003e4000c101516 */
[----:B-1----:R-:W-:Y:S02]  /*2de0*/  IMAD.U32 R3, RZ, RZ, UR9 ;  /* 0x00000009ff037e24 */ /* 0x002fe4000f8e00ff */
.L_x_8709:
[----:B------:R-:W-:Y:S01]  /*2df0*/  ISETP.NE.U32.AND P0, PT, R0, RZ, PT ;  /* 0x000000ff0000720c */ /* 0x000fe20003f05070 */
[----:B------:R-:W-:-:S12]  /*2e00*/  USHF.L.U32 UR5, UR16, 0x2, URZ ;  /* 0x0000000210057899 */ /* 0x000fd8000800063f */
[----:B------:R-:W-:Y:S05]  /*2e10*/  @!P0 BRA `(.L_x_8710) ;  /* 0x0000006000008947 */ /* 0x000fea0003800000 */
[----:B------:R-:W-:Y:S01]  /*2e20*/  IMAD.MOV.U32 R2, RZ, RZ, R3 ;  /* 0x000000ffff027224 */ /* 0x000fe200078e0003 */
[----:B------:R-:W-:Y:S01]  /*2e30*/  MOV R6, 0x2e70 ;  /* 0x00002e7000067802 */ /* 0x000fe20000000f00 */
[----:B------:R-:W-:Y:S01]  /*2e40*/  IMAD.MOV.U32 R8, RZ, RZ, R0 ;  /* 0x000000ffff087224 */ /* 0x000fe200078e0000 */
[----:B------:R-:W-:Y:S02]  /*2e50*/  UMOV UR4, URZ ;  /* 0x0000003f00047c82 */ /* 0x000fe40008000000 */
[----:B012---:R-:W-:Y:S05]  /*2e60*/  CALL.REL.NOINC `($__internal_108_$__cuda_sm20_rem_s64) ;  /* 0x0000109000007944 */ /* 0x007fea0003c00000 */
[----:B------:R-:W-:Y:S05]  /*2e70*/  BRA `(.L_x_8711) ;  /* 0x0000012000007947 */ /* 0x000fea0003800000 */
.L_x_8710:
        /* <DEDUP_REMOVED lines=8> */
[----:B------:R-:W-:Y:S01]  /*2f00*/  IMAD.HI.U32 R2, R5, R7, R4 ;  /* 0x0000000705027227 */ /* 0x000fe200078e0004 */
[----:B------:R-:W-:-:S05]  /*2f10*/  HFMA2.MMA R5, -RZ, RZ, 0, 0 ;  /* 0x00000000ff057435 */ /* 0x000fca00000001ff */
        /* <DEDUP_REMOVED lines=8> */
.L_x_8711:
        /* <DEDUP_REMOVED lines=13> */
.L_x_8714:
[C---:B0-----:R-:W-:Y:S01]  /*3070*/  IMAD.SHL.U32 R8, R20.reuse, 0x10, RZ ;  /* 0x0000001014087824 */ /* 0x041fe200078e00ff */
[----:B------:R-:W-:-:S04]  /*3080*/  SHF.L.U64.HI R9, R20, 0x4, R14 ;  /* 0x0000000414097819 */ /* 0x000fc8000001020e */
[----:B------:R-:W-:-:S04]  /*3090*/  IADD3 R4, P1, R8, UR13, RZ ;  /* 0x0000000d08047c10 */ /* 0x000fc8000ff3e0ff */
[----:B------:R-:W-:-:S06]  /*30a0*/  IADD3.X R5, R9, UR14, RZ, P1, !PT ;  /* 0x0000000e09057c10 */ /* 0x000fcc0008ffe4ff */
[----:B------:R-:W3:Y:S01]  /*30b0*/  LDG.E.128 R4, [R4.64] ;  /* 0x0000001604047981 */ /* 0x000ee2000c1e1d00 */
[----:B------:R-:W-:-:S04]  /*30c0*/  IADD3 R8, P1, R8, UR6, RZ ;  /* 0x0000000608087c10 */ /* 0x000fc8000ff3e0ff */
[----:B------:R-:W-:-:S06]  /*30d0*/  IADD3.X R9, R9, UR7, RZ, P1, !PT ;  /* 0x0000000709097c10 */ /* 0x000fcc0008ffe4ff */
[----:B------:R-:W4:Y:S01]  /*30e0*/  LDG.E.128 R8, [R8.64] ;  /* 0x0000001608087981 */ /* 0x000f22000c1e1d00 */
[----:B---3--:R-:W-:Y:S02]  /*30f0*/  FMUL.FTZ R7, R7, 1.4426950216293334961 ;  /* 0x3fb8aa3b07077820 */ /* 0x008fe40000410000 */
[----:B------:R-:W-:Y:S02]  /*3100*/  FMUL.FTZ R16, R4, 1.4426950216293334961 ;  /* 0x3fb8aa3b04107820 */ /* 0x000fe40000410000 */
[----:B------:R-:W-:Y:S01]  /*3110*/  FMUL.FTZ R18, R5, 1.4426950216293334961 ;  /* 0x3fb8aa3b05127820 */ /* 0x000fe20000410000 */
[----:B------:R-:W4:Y:S01]  /*3120*/  MUFU.EX2 R4, R7 ;  /* 0x0000000700047308 */ /* 0x000f220000000800 */
[----:B0-----:R-:W-:-:S07]  /*3130*/  FMUL.FTZ R19, R6, 1.4426950216293334961 ;  /* 0x3fb8aa3b06137820 */ /* 0x001fce0000410000 */
[----:B------:R-:W0:Y:S08]  /*3140*/  MUFU.EX2 R17, R16 ;  /* 0x0000001000117308 */ /* 0x000e300000000800 */
[----:B------:R-:W1:Y:S01]  /*3150*/  MUFU.EX2 R18, R18 ;  /* 0x0000001200127308 */ /* 0x000e620000000800 */
[----:B--2-4-:R-:W-:Y:S01]  /*3160*/  FFMA.FTZ R11, R4, -UR19, R11 ;  /* 0x80000013040b7c23 */ /* 0x014fe2000801000b */
[----:B------:R-:W-:-:S04]  /*3170*/  LEA R4, P1, R20, UR15, 0x3 ;  /* 0x0000000f14047c11 */ /* 0x000fc8000f8218ff */
[C---:B------:R-:W-:Y:S02]  /*3180*/  LEA.HI.X R5, R20.reuse, UR18, R14, 0x3, P1 ;  /* 0x0000001214057c11 */ /* 0x040fe400088f1c0e */
[----:B------:R-:W2:Y:S01]  /*3190*/  MUFU.EX2 R19, R19 ;  /* 0x0000001300137308 */ /* 0x000ea20000000800 */
[----:B0-----:R-:W-:Y:S01]  /*31a0*/  FFMA.FTZ R17, R17, -UR19, R8 ;  /* 0x8000001311117c23 */ /* 0x001fe20008010008 */
[----:B------:R-:W-:-:S05]  /*31b0*/  IADD3 R20, P1, R20, c[0x0][0x0], RZ ;  /* 0x0000000014147a10 */ /* 0x000fca0007f3e0ff */
[----:B------:R-:W-:Y:S02]  /*31c0*/  IMAD.X R14, RZ, RZ, R14, P1 ;  /* 0x000000ffff0e7224 */ /* 0x000fe400008e060e */
[----:B-1----:R-:W-:-:S03]  /*31d0*/  FFMA.FTZ R6, R18, -UR19, R9 ;  /* 0x8000001312067c23 */ /* 0x002fc60008010009 */
[----:B------:R-:W-:Y:S02]  /*31e0*/  SHF.L.U64.HI R7, R20, 0x2, R14 ;  /* 0x0000000214077819 */ /* 0x000fe4000001020e */
[----:B------:R-:W-:Y:S01]  /*31f0*/  F2FP.BF16.PACK_AB R8, R6, R17 ;  /* 0x000000110608723e */ /* 0x000fe200000010ff */
[----:B------:R-:W-:Y:S02]  /*3200*/  IMAD.SHL.U32 R6, R20, 0x4, RZ ;  /* 0x0000000414067824 */ /* 0x000fe400078e00ff */
[----:B--2---:R-:W-:-:S03]  /*3210*/  FFMA.FTZ R10, R19, -UR19, R10 ;  /* 0x80000013130a7c23 */ /* 0x004fc6000801000a */
[----:B------:R-:W-:Y:S02]  /*3220*/  ISETP.GE.U32.AND P1, PT, R6, R13, PT ;  /* 0x0000000d0600720c */ /* 0x000fe40003f26070 */
[----:B------:R-:W-:Y:S02]  /*3230*/  F2FP.BF16.PACK_AB R9, R11, R10 ;  /* 0x0000000a0b09723e */ /* 0x000fe400000010ff */
[----:B------:R-:W-:-:S03]  /*3240*/  ISETP.GE.AND.EX P1, PT, R7, R12, PT, P1 ;  /* 0x0000000c0700720c */ /* 0x000fc60003f26310 */
[----:B------:R0:W-:Y:S10]  /*3250*/  STG.E.64 [R4.64], R8 ;  /* 0x0000000804007986 */ /* 0x0001f4000c101b16 */
[----:B------:R-:W-:Y:S05]  /*3260*/  @!P1 BRA `(.L_x_8714) ;  /* 0xfffffe0000009947 */ /* 0x000fea000383ffff */
.L_x_8713:
[----:B------:R-:W-:Y:S05]  /*3270*/  BSYNC B0 ;  /* 0x0000000000007941 */ /* 0x000fea0003800000 */
.L_x_8712:
[----:B------:R-:W-:Y:S05]  /*3280*/  @P0 EXIT ;  /* 0x000000000000094d */ /* 0x000fea0003800000 */
[----:B------:R-:W-:-:S05]  /*3290*/  MOV R10, R2 ;  /* 0x00000002000a7202 */ /* 0x000fca0000000f00 */
.L_x_8715:
[C---:B------:R-:W-:Y:S01]  /*32a0*/  IMAD.SHL.U32 R6, R10.reuse, 0x4, RZ ;  /* 0x000000040a067824 */ /* 0x040fe200078e00ff */
[----:B------:R-:W-:-:S04]  /*32b0*/  SHF.L.U64.HI R2, R10, 0x2, R15 ;  /* 0x000000020a027819 */ /* 0x000fc8000001020f */
[----:B0-----:R-:W-:-:S04]  /*32c0*/  IADD3 R4, P0, R6, UR13, RZ ;  /* 0x0000000d06047c10 */ /* 0x001fc8000ff1e0ff */
[----:B------:R-:W-:-:S05]  /*32d0*/  IADD3.X R5, R2, UR14, RZ, P0, !PT ;  /* 0x0000000e02057c10 */ /* 0x000fca00087fe4ff */
[----:B------:R-:W3:Y:S01]  /*32e0*/  LDG.E R4, [R4.64] ;  /* 0x0000001604047981 */ /* 0x000ee2000c1e1900 */
[----:B------:R-:W-:-:S04]  /*32f0*/  IADD3 R6, P0, R6, UR6, RZ ;  /* 0x0000000606067c10 */ /* 0x000fc8000ff1e0ff */
[----:B------:R-:W-:-:S06]  /*3300*/  IADD3.X R7, R2, UR7, RZ, P0, !PT ;  /* 0x0000000702077c10 */ /* 0x000fcc00087fe4ff */
[----:B------:R-:W4:Y:S01]  /*3310*/  LDG.E R7, [R6.64] ;  /* 0x0000001606077981 */ /* 0x000f22000c1e1900 */
[----:B------:R-:W-:Y:S01]  /*3320*/  LEA R8, P0, R10, UR15, 0x1 ;  /* 0x0000000f0a087c11 */ /* 0x000fe2000f8008ff */
[----:B---3--:R-:W-:-:S06]  /*3330*/  FMUL.FTZ R2, R4, 1.4426950216293334961 ;  /* 0x3fb8aa3b04027820 */ /* 0x008fcc0000410000 */
[----:B------:R-:W4:Y:S02]  /*3340*/  MUFU.EX2 R2, R2 ;  /* 0x0000000200027308 */ /* 0x000f240000000800 */
[----:B--2-4-:R-:W-:-:S05]  /*3350*/  FFMA.FTZ R9, R2, -UR19, R7 ;  /* 0x8000001302097c23 */ /* 0x014fca0008010007 */
[----:B------:R-:W-:Y:S02]  /*3360*/  F2FP.BF16.PACK_AB R5, RZ, R9 ;  /* 0x00000009ff05723e */ /* 0x000fe400000010ff */
[C---:B------:R-:W-:Y:S02]  /*3370*/  LEA.HI.X R9, R10.reuse, UR18, R15, 0x1, P0 ;  /* 0x000000120a097c11 */ /* 0x040fe400080f0c0f */
[----:B------:R-:W-:-:S03]  /*3380*/  IADD3 R10, P0, R10, c[0x0][0x0], RZ ;  /* 0x000000000a0a7a10 */ /* 0x000fc60007f1e0ff */
[----:B------:R0:W-:Y:S02]  /*3390*/  STG.E.U16 [R8.64], R5 ;  /* 0x0000000508007986 */ /* 0x0001e4000c101516 */
[----:B------:R-:W-:Y:S01]  /*33a0*/  IMAD.X R15, RZ, RZ, R15, P0 ;  /* 0x000000ffff0f7224 */ /* 0x000fe200000e060f */
[----:B------:R-:W-:-:S04]  /*33b0*/  ISETP.GE.U32.AND P0, PT, R10, R3, PT ;  /* 0x000000030a00720c */ /* 0x000fc80003f06070 */
[----:B------:R-:W-:-:S13]  /*33c0*/  ISETP.GE.AND.EX P0, PT, R15, R0, PT, P0 ;  /* 0x000000000f00720c */ /* 0x000fda0003f06300 */
[----:B0-----:R-:W-:Y:S05]  /*33d0*/  @!P0 BRA `(.L_x_8715) ;  /* 0xfffffec000008947 */ /* 0x001fea000383ffff */
[----:B------:R-:W-:Y:S05]  /*33e0*/  EXIT ;  /* 0x000000000000794d */ /* 0x000fea0003800000 */
.L_x_8708:
        /* <DEDUP_REMOVED lines=8> */
[----:B------:R-:W-:-:S04]  /*3470*/  @P0 IADD3 R4, P1, R6, UR13, RZ ;  /* 0x0000000d06040c10 */ /* 0x000fc8000ff3e0ff */
[----:B-1----:R-:W-:-:S05]  /*3480*/  @P0 IADD3.X R5, R3, UR14, RZ, P1, !PT ;  /* 0x0000000e03050c10 */ /* 0x002fca0008ffe4ff */
[----:B------:R-:W3:Y:S01]  /*3490*/  @P0 LDG.E R4, [R4.64] ;  /* 0x0000001604040981 */ /* 0x000ee2000c1e1900 */
[----:B------:R-:W-:-:S04]  /*34a0*/  @P0 IADD3 R6, P1, R6, UR6, RZ ;  /* 0x0000000606060c10 */ /* 0x000fc8000ff3e0ff */
[----:B------:R-:W-:-:S05]  /*34b0*/  @P0 IADD3.X R7, R3, UR7, RZ, P1, !PT ;  /* 0x0000000703070c10 */ /* 0x000fca0008ffe4ff */
[----:B------:R-:W4:Y:S01]  /*34c0*/  @P0 LDG.E R6, [R6.64] ;  /* 0x0000001606060981 */ /* 0x000f22000c1e1900 */
[----:B------:R-:W-:Y:S01]  /*34d0*/  @P0 LEA R8, P1, R10, UR15, 0x1 ;  /* 0x0000000f0a080c11 */ /* 0x000fe2000f8208ff */
[----:B------:R-:W-:Y:S02]  /*34e0*/  ULDC UR4, c[0x0][0x0] ;  /* 0x0000000000047ab9 */ /* 0x000fe40000000800 */
[----:B------:R-:W-:-:S04]  /*34f0*/  UIADD3 UR4, UP0, -UR8, UR4, URZ ;  /* 0x0000000408047290 */ /* 0x000fc8000ff1e13f */
[----:B------:R-:W-:Y:S02]  /*3500*/  UIADD3.X UR10, URZ, -0x1, URZ, UP0, !UPT ;  /* 0xffffffff3f0a7890 */ /* 0x000fe400087fe43f */
[----:B------:R-:W-:Y:S02]  /*3510*/  USHF.L.U32 UR9, UR4, 0x2, URZ ;  /* 0x0000000204097899 */ /* 0x000fe4000800063f */
[----:B------:R-:W-:Y:S02]  /*3520*/  ULEA UR15, UP0, UR4, UR15, 0x1 ;  /* 0x0000000f040f7291 */ /* 0x000fe4000f80083f */
[----:B------:R-:W-:Y:S02]  /*3530*/  USHF.L.U64.HI UR5, UR4, 0x2, UR10 ;  /* 0x0000000204057899 */ /* 0x000fe4000801020a */
[----:B------:R-:W-:Y:S02]  /*3540*/  UIADD3 UR13, UP1, UR9, UR13, URZ ;  /* 0x0000000d090d7290 */ /* 0x000fe4000ff3e03f */
[----:B------:R-:W-:-:S02]  /*3550*/  UIADD3 UR6, UP2, UR9, UR6, URZ ;  /* 0x0000000609067290 */ /* 0x000fc4000ff5e03f */
[----:B------:R-:W-:Y:S02]  /*3560*/  UIADD3.X UR14, UR5, UR14, URZ, UP1, !UPT ;  /* 0x0000000e050e7290 */ /* 0x000fe40008ffe43f */
[----:B------:R-:W-:Y:S01]  /*3570*/  UIADD3.X UR7, UR5, UR7, URZ, UP2, !UPT ;  /* 0x0000000705077290 */ /* 0x000fe200097fe43f */
[----:B---3--:R-:W-:-:S06]  /*3580*/  @P0 FMUL.FTZ R3, R4, 1.4426950216293334961 ;  /* 0x3fb8aa3b04030820 */ /* 0x008fcc0000410000 */
[----:B------:R-:W4:Y:S02]  /*3590*/  @P0 MUFU.EX2 R3, R3 ;  /* 0x0000000300030308 */ /* 0x000f240000000800 */
[----:B--2-4-:R-:W-:Y:S01]  /*35a0*/  @P0 FFMA.FTZ R9, R3, -UR19, R6 ;  /* 0x8000001303090c23 */ /* 0x014fe20008010006 */
[----:B------:R-:W-:-:S04]  /*35b0*/  IADD3 R3, R0, UR8, RZ ;  /* 0x0000000800037c10 */ /* 0x000fc8000fffe0ff */
[----:B------:R-:W-:Y:S02]  /*35c0*/  @P0 F2FP.BF16.PACK_AB R5, RZ, R9 ;  /* 0x00000009ff05023e */ /* 0x000fe400000010ff */
[----:B------:R-:W-:Y:S01]  /*35d0*/  @P0 LEA.HI.X R9, R10, UR18, R11, 0x1, P1 ;  /* 0x000000120a090c11 */ /* 0x000fe200088f0c0b */
[----:B------:R-:W-:Y:S01]  /*35e0*/  ULEA.HI.X UR18, UR4, UR18, UR10, 0x1, UP0 ;  /* 0x0000001204127291 */ /* 0x000fe200080f0c0a */
[----:B------:R-:W-:-:S03]  /*35f0*/  IMNMX.U32 R0, R3, c[0x0][0x0], PT ;  /* 0x0000000003007a17 */ /* 0x000fc60003800000 */
[----:B------:R1:W-:Y:S02]  /*3600*/  @P0 STG.E.U16 [R8.64], R5 ;  /* 0x0000000508000986 */ /* 0x0003e4000c101516 */
[----:B------:R-:W-:Y:S02]  /*3610*/  IMAD.IADD R0, R3, 0x1, -R0 ;  /* 0x0000000103007824 */ /* 0x000fe400078e0a00 */
.L_x_8716:
[----:B------:R-:W-:Y:S01]  /*3620*/  ULDC UR4, c[0x0][0x0] ;  /* 0x0000000000047ab9 */ /* 0x000fe20000000800 */
[----:B------:R-:W-:Y:S01]  /*3630*/  BSSY B0, `(.L_x_8717) ;  /* 0x0000035000007945 */ /* 0x000fe20003800000 */
[----:B------:R-:W-:Y:S01]  /*3640*/  USHF.L.U32 UR4, UR4, 0x2, URZ ;  /* 0x0000000204047899 */ /* 0x000fe2000800063f */
[----:B------:R-:W-:Y:S02]  /*3650*/  IMAD.U32 R12, RZ, RZ, UR6 ;  /* 0x00000006ff0c7e24 */ /* 0x000fe4000f8e00ff */
[----:B------:R-:W-:Y:S02]  /*3660*/  IMAD.U32 R13, RZ, RZ, UR7 ;  /* 0x00000007ff0d7e24 */ /* 0x000fe4000f8e00ff */
[----:B------:R-:W-:Y:S01]  /*3670*/  IMAD.U32 R14, RZ, RZ, UR13 ;  /* 0x0000000dff0e7e24 */ /* 0x000fe2000f8e00ff */
[----:B------:R-:W-:Y:S01]  /*3680*/  ISETP.NE.U32.AND P1, PT, RZ, UR4, PT ;  /* 0x00000004ff007c0c */ /* 0x000fe2000bf25070 */
[----:B------:R-:W-:-:S02]  /*3690*/  IMAD R3, RZ, RZ, -UR4 ;  /* 0x80000004ff037e24 */ /* 0x000fc4000f8e02ff */
        /* <DEDUP_REMOVED lines=8> */
[----:B------:R-:W-:-:S05]  /*3720*/  IMAD.HI.U32 R3, R3, R0, RZ ;  /* 0x0000000003037227 */ /* 0x000fca00078e00ff */
[----:B------:R-:W-:-:S05]  /*3730*/  IADD3 R3, -R3, RZ, RZ ;  /* 0x000000ff03037210 */ /* 0x000fca0007ffe1ff */
[----:B------:R-:W-:Y:S02]  /*3740*/  IMAD R17, R3, UR4, R0 ;  /* 0x0000000403117c24 */ /* 0x000fe4000f8e0200 */
[----:B------:R-:W-:-:S03]  /*3750*/  IMAD.U32 R3, RZ, RZ, UR18 ;  /* 0x00000012ff037e24 */ /* 0x000fc6000f8e00ff */
[----:B------:R-:W-:-:S13]  /*3760*/  ISETP.GE.U32.AND P0, PT, R17, UR4, PT ;  /* 0x0000000411007c0c */ /* 0x000fda000bf06070 */
[----:B------:R-:W-:-:S04]  /*3770*/  @P0 IADD3 R17, R17, -UR4, RZ ;  /* 0x8000000411110c10 */ /* 0x000fc8000fffe0ff */
[----:B------:R-:W-:-:S13]  /*3780*/  ISETP.GE.U32.AND P0, PT, R17, UR4, PT ;  /* 0x0000000411007c0c */ /* 0x000fda000bf06070 */
[----:B------:R-:W-:Y:S02]  /*3790*/  @P0 IADD3 R17, R17, -UR4, RZ ;  /* 0x8000000411110c10 */ /* 0x000fe4000fffe0ff */
[----:B------:R-:W-:-:S05]  /*37a0*/  @!P1 LOP3.LUT R17, RZ, UR4, RZ, 0x33, !PT ;  /* 0x00000004ff119c12 */ /* 0x000fca000f8e33ff */
[----:B------:R-:W-:-:S05]  /*37b0*/  IMAD.IADD R17, R0, 0x1, -R17 ;  /* 0x0000000100117824 */ /* 0x000fca00078e0a11 */
[-C--:B------:R-:W-:Y:S01]  /*37c0*/  ISETP.GE.AND P0, PT, R2, R17.reuse, PT ;  /* 0x000000110200720c */ /* 0x080fe20003f06270 */
[----:B------:R-:W-:Y:S01]  /*37d0*/  IMAD.U32 R2, RZ, RZ, UR15 ;  /* 0x0000000fff027e24 */ /* 0x000fe2000f8e00ff */
[----:B0-----:R-:W-:-:S11]  /*37e0*/  IADD3 R19, R20, R17, RZ ;  /* 0x0000001114137210 */ /* 0x001fd60007ffe0ff */
[----:B------:R-:W-:Y:S05]  /*37f0*/  @P0 BRA `(.L_x_8718) ;  /* 0x0000018000000947 */ /* 0x000fea0003800000 */
.L_x_8719:
[----:B0-----:R-:W-:-:S06]  /*3800*/  IMAD.WIDE R4, R20, 0x10, R14 ;  /* 0x0000001014047825 */ /* 0x001fcc00078e020e */
[----:B------:R-:W3:Y:S01]  /*3810*/  LDG.E.128 R4, [R4.64] ;  /* 0x0000001604047981 */ /* 0x000ee2000c1e1d00 */
[----:B------:R-:W-:-:S06]  /*3820*/  IMAD.WIDE R8, R20, 0x10, R12 ;  /* 0x0000001014087825 */ /* 0x000fcc00078e020c */
[----:B------:R-:W4:Y:S01]  /*3830*/  LDG.E.128 R8, [R8.64] ;  /* 0x0000001608087981 */ /* 0x000f22000c1e1d00 */
[----:B---3--:R-:W-:Y:S02]  /*3840*/  FMUL.FTZ R18, R5, 1.4426950216293334961 ;  /* 0x3fb8aa3b05127820 */ /* 0x008fe40000410000 */
[----:B------:R-:W-:Y:S02]  /*3850*/  FMUL.FTZ R16, R4, 1.4426950216293334961 ;  /* 0x3fb8aa3b04107820 */ /* 0x000fe40000410000 */
[----:B------:R-:W-:Y:S02]  /*3860*/  FMUL.FTZ R6, R6, 1.4426950216293334961 ;  /* 0x3fb8aa3b06067820 */ /* 0x000fe40000410000 */
[----:B------:R-:W-:Y:S01]  /*3870*/  FMUL.FTZ R7, R7, 1.4426950216293334961 ;  /* 0x3fb8aa3b07077820 */ /* 0x000fe20000410000 */
[----:B------:R-:W4:Y:S08]  /*3880*/  MUFU.EX2 R21, R16 ;  /* 0x0000001000157308 */ /* 0x000f300000000800 */
[----:B------:R-:W0:Y:S08]  /*3890*/  MUFU.EX2 R18, R18 ;  /* 0x0000001200127308 */ /* 0x000e300000000800 */
[----:B------:R-:W1:Y:S01]  /*38a0*/  MUFU.EX2 R23, R6 ;  /* 0x0000000600177308 */ /* 0x000e620000000800 */
[----:B--2-4-:R-:W-:-:S07]  /*38b0*/  FFMA.FTZ R21, R21, -UR19, R8 ;  /* 0x8000001315157c23 */ /* 0x014fce0008010008 */
[----:B------:R-:W2:Y:S01]  /*38c0*/  MUFU.EX2 R22, R7 ;  /* 0x0000000700167308 */ /* 0x000ea20000000800 */
[----:B0-----:R-:W-:-:S05]  /*38d0*/  FFMA.FTZ R4, R18, -UR19, R9 ;  /* 0x8000001312047c23 */ /* 0x001fca0008010009 */
[----:B------:R-:W-:Y:S01]  /*38e0*/  F2FP.BF16.PACK_AB R8, R4, R21 ;  /* 0x000000150408723e */ /* 0x000fe200000010ff */
[C---:B------:R-:W-:Y:S01]  /*38f0*/  IMAD.WIDE R4, R20.reuse, 0x8, R2 ;  /* 0x0000000814047825 */ /* 0x040fe200078e0202 */
[----:B------:R-:W-:-:S03]  /*3900*/  IADD3 R20, R20, c[0x0][0x0], RZ ;  /* 0x0000000014147a10 */ /* 0x000fc60007ffe0ff */
[----:B-1----:R-:W-:Y:S02]  /*3910*/  FFMA.FTZ R10, R23, -UR19, R10 ;  /* 0x80000013170a7c23 */ /* 0x002fe4000801000a */
[----:B------:R-:W-:Y:S02]  /*3920*/  IMAD.SHL.U32 R6, R20, 0x4, RZ ;  /* 0x0000000414067824 */ /* 0x000fe400078e00ff */
[----:B--2---:R-:W-:-:S03]  /*3930*/  FFMA.FTZ R11, R22, -UR19, R11 ;  /* 0x80000013160b7c23 */ /* 0x004fc6000801000b */
[----:B------:R-:W-:Y:S02]  /*3940*/  ISETP.GE.AND P0, PT, R6, R17, PT ;  /* 0x000000110600720c */ /* 0x000fe40003f06270 */
[----:B------:R-:W-:-:S05]  /*3950*/  F2FP.BF16.PACK_AB R9, R11, R10 ;  /* 0x0000000a0b09723e */ /* 0x000fca00000010ff */
[----:B------:R0:W-:Y:S06]  /*3960*/  STG.E.64 [R4.64], R8 ;  /* 0x0000000804007986 */ /* 0x0001ec000c101b16 */
[----:B------:R-:W-:Y:S05]  /*3970*/  @!P0 BRA `(.L_x_8719) ;  /* 0xfffffe8000008947 */ /* 0x000fea000383ffff */
.L_x_8718:
[----:B------:R-:W-:Y:S05]  /*3980*/  BSYNC B0 ;  /* 0x0000000000007941 */ /* 0x000fea0003800000 */
.L_x_8717:
[----:B------:R-:W-:-:S13]  /*3990*/  ISETP.GE.AND P0, PT, R19, R0, PT ;  /* 0x000000001300720c */ /* 0x000fda0003f06270 */
[----:B------:R-:W-:Y:S05]  /*39a0*/  @P0 EXIT ;  /* 0x000000000000094d */ /* 0x000fea0003800000 */
.L_x_8720:
[----:B------:R-:W-:-:S06]  /*39b0*/  IMAD.WIDE R6, R19, 0x4, R14 ;  /* 0x0000000413067825 */ /* 0x000fcc00078e020e */
[----:B------:R-:W3:Y:S01]  /*39c0*/  LDG.E R6, [R6.64] ;  /* 0x0000001606067981 */ /* 0x000ee2000c1e1900 */
[----:B0-----:R-:W-:-:S06]  /*39d0*/  IMAD.WIDE R4, R19, 0x4, R12 ;  /* 0x0000000413047825 */ /* 0x001fcc00078e020c */
[----:B------:R-:W4:Y:S01]  /*39e0*/  LDG.E R5, [R4.64] ;  /* 0x0000001604057981 */ /* 0x000f22000c1e1900 */
[----:B---3--:R-:W-:-:S06]  /*39f0*/  FMUL.FTZ R10, R6, 1.4426950216293334961 ;  /* 0x3fb8aa3b060a7820 */ /* 0x008fcc0000410000 */
[----:B------:R-:W4:Y:S02]  /*3a00*/  MUFU.EX2 R10, R10 ;  /* 0x0000000a000a7308 */ /* 0x000f240000000800 */
[----:B--2-4-:R-:W-:-:S05]  /*3a10*/  FFMA.FTZ R8, R10, -UR19, R5 ;  /* 0x800000130a087c23 */ /* 0x014fca0008010005 */
[----:B------:R-:W-:Y:S01]  /*3a20*/  F2FP.BF16.PACK_AB R5, RZ, R8 ;  /* 0x00000008ff05723e */ /* 0x000fe200000010ff */
[C---:B------:R-:W-:Y:S01]  /*3a30*/  IMAD.WIDE R8, R19.reuse, 0x2, R2 ;  /* 0x0000000213087825 */ /* 0x040fe200078e0202 */
[----:B------:R-:W-:-:S04]  /*3a40*/  IADD3 R19, R19, c[0x0][0x0], RZ ;  /* 0x0000000013137a10 */ /* 0x000fc80007ffe0ff */
[----:B------:R0:W-:Y:S01]  /*3a50*/  STG.E.U16 [R8.64], R5 ;  /* 0x0000000508007986 */ /* 0x0001e2000c101516 */
[----:B------:R-:W-:-:S13]  /*3a60*/  ISETP.GE.AND P0, PT, R19, R0, PT ;  /* 0x000000001300720c */ /* 0x000fda0003f06270 */
[----:B0-----:R-:W-:Y:S05]  /*3a70*/  @!P0 BRA `(.L_x_8720) ;  /* 0xffffff3000008947 */ /* 0x001fea000383ffff */
[----:B------:R-:W-:Y:S05]  /*3a80*/  EXIT ;  /* 0x000000000000794d */ /* 0x000fea0003800000 */
        .weak           $__internal_107_$__cuda_sm20_div_u64
        .type           $__internal_107_$__cuda_sm20_div_u64,@function
        .size           $__internal_107_$__cuda_sm20_div_u64,($__internal_108_$__cuda_sm20_rem_s64 - $__internal_107_$__cuda_sm20_div_u64)
$__internal_107_$__cuda_sm20_div_u64:
        /* <DEDUP_REMOVED lines=41> */
[----:B------:R-:W-:-:S03]  /*3d20*/  IADD3 R16, P2, R17, R14, RZ ;  /* 0x0000000e11107210 */ /* 0x000fc60007f5e0ff */
[----:B------:R-:W-:-:S04]  /*3d30*/  IMAD.X R14, RZ, RZ, R15, P1 ;  /* 0x000000ffff0e7224 */ /* 0x000fc800008e060f */
        /* <DEDUP_REMOVED lines=23> */
[----:B------:R-:W-:Y:S02]  /*3eb0*/  SEL R15, R15, R6, P1 ;  /* 0x000000060f0f7207 */ /* 0x000fe40000800000 */
[----:B------:R-:W-:Y:S02]  /*3ec0*/  MOV R6, R10 ;  /* 0x0000000a00067202 */ /* 0x000fe40000000f00 */
[----:B------:R-:W-:-:S02]  /*3ed0*/  SEL R14, R14, 0xffffffff, P2 ;  /* 0xffffffff0e0e7807 */ /* 0x000fc40001000000 */
[----:B------:R-:W-:Y:S01]  /*3ee0*/  SEL R15, R15, 0xffffffff, P2 ;  /* 0xffffffff0f0f7807 */ /* 0x000fe20001000000 */
[----:B------:R-:W-:Y:S06]  /*3ef0*/  RET.REL.NODEC R6 `(_ZN2at6native43_GLOBAL__N__9ae7fba5_10_SoftMax_cu_9f978f6320cunn_SoftMaxBackwardILi4EN3c108BFloat16EffNS1_26LogSoftMaxBackwardEpilogueEEEvPT0_PKT2_SA_l) ;  /* 0xffffc10006007950 */ /* 0x000fec0003c3ffff */
        .weak           $__internal_108_$__cuda_sm20_rem_s64
        .type           $__internal_108_$__cuda_sm20_rem_s64,@function
        .size           $__internal_108_$__cuda_sm20_rem_s64,($__internal_109_$__cuda_sm70_warpsync - $__internal_108_$__cuda_sm20_rem_s64)
$__internal_108_$__cuda_sm20_rem_s64:
        /* <DEDUP_REMOVED lines=39> */
[----:B------:R-:W-:Y:S01]  /*4170*/  HFMA2.MMA R5, -RZ, RZ, 0, 0 ;  /* 0x00000000ff057435 */ /* 0x000fe200000001ff */
[----:B------:R-:W-:-:S03]  /*4180*/  IMAD.X R15, R4, 0x1, R15, P0 ;  /* 0x00000001040f7824 */ /* 0x000fc600000e060f */
[----:B------:R-:W-:Y:S02]  /*4190*/  IMAD.HI.U32 R4, R10, R7, RZ ;  /* 0x000000070a047227 */ /* 0x000fe400078e00ff */
[----:B------:R-:W-:-:S04]  /*41a0*/  IADD3.X R15, RZ, RZ, R15, P3, P2 ;  /* 0x000000ffff0f7210 */ /* 0x000fc80001fe440f */
        /* <DEDUP_REMOVED lines=33> */
[----:B------:R-:W-:Y:S06]  /*43c0*/  RET.REL.NODEC R6 `(_ZN2at6native43_GLOBAL__N__9ae7fba5_10_SoftMax_cu_9f978f6320cunn_SoftMaxBackwardILi4EN3c108BFloat16EffNS1_26LogSoftMaxBackwardEpilogueEEEvPT0_PKT2_SA_l) ;  /* 0xffffbc3006007950 */ /* 0x000fec0003c3ffff */
        .weak           $__internal_109_$__cuda_sm70_warpsync
        .type           $__internal_109_$__cuda_sm70_warpsync,@function
        .size           $__internal_109_$__cuda_sm70_warpsync,(.L_x_11353 - $__internal_109_$__cuda_sm70_warpsync)
$__internal_109_$__cuda_sm70_warpsync:
[----:B------:R-:W-:Y:S01]  /*43d0*/  IMAD.MOV.U32 R5, RZ, RZ, 0x0 ;  /* 0x00000000ff057424 */ /* 0x000fe200078e00ff */
[----:B------:R-:W-:Y:S04]  /*43e0*/  WARPSYNC R6 ;  /* 0x0000000600007348 */ /* 0x000fe80003800000 */
[----:B------:R-:W-:Y:S05]  /*43f0*/  RET.REL.NODEC R4 `(_ZN2at6native43_GLOBAL__N__9ae7fba5_10_SoftMax_cu_9f978f6320cunn_SoftMaxBackwardILi4EN3c108BFloat16EffNS1_26LogSoftMaxBackwardEpilogueEEEvPT0_PKT2_SA_l) ;  /* 0xffffbc0004007950 */ /* 0x000fea0003c3ffff */
.L_x_8721:
        /* <DEDUP_REMOVED lines=16> */
.L_x_11353:


//--------------------- .text._ZN2at6native43_GLOBAL__N__9ae7fba5_10_SoftMax_cu_9f978f6324cunn_SoftMaxBackwardSmemILi4EN3c108BFloat16EffNS1_26LogSoftMaxBackwardEpilogueEEEvPT0_PKT2_SA_l --------------------------
	.section	.text._ZN2at6native43_GLOBAL__N__9ae7fba5_10_SoftMax_cu_9f978f6324cunn_SoftMaxBackwardSmemILi4EN3c108BFloat16EffNS1_26LogSoftMaxBackwardEpilogueEEEvPT0_PKT2_SA_l,"ax",@progbits
	.sectioninfo	@"SHI_REGISTERS=21"
	.align	128
.text._ZN2at6native43_GLOBAL__N__9ae7fba5_10_SoftMax_cu_9f978f6324cunn_SoftMaxBackwardSmemILi4EN3c108BFloat16EffNS1_26LogSoftMaxBackwardEpilogueEEEvPT0_PKT2_SA_l:
        .type           _ZN2at6native43_GLOBAL__N__9ae7fba5_10_SoftMax_cu_9f978f6324cunn_SoftMaxBackwardSmemILi4EN3c108BFloat16EffNS1_26LogSoftMaxBackwardEpilogueEEEvPT0_PKT2_SA_l,@function
        .size           _ZN2at6native43_GLOBAL__N__9ae7fba5_10_SoftMax_cu_9f978f6324cunn_SoftMaxBackwardSmemILi4EN3c108BFloat16EffNS1_26LogSoftMaxBackwardEpilogueEEEvPT0_PKT2_SA_l,(.L_x_11357 - _ZN2at6native43_GLOBAL__N__9ae7fba5_10_SoftMax_cu_9f978f6324cunn_SoftMaxBackwardSmemILi4EN3c108BFloat16EffNS1_26LogSoftMaxBackwardEpilogueEEEvPT0_PKT2_SA_l)
        .other          _ZN2at6native43_GLOBAL__N__9ae7fba5_10_SoftMax_cu_9f978f6324cunn_SoftMaxBackwardSmemILi4EN3c108BFloat16EffNS1_26LogSoftMaxBackwardEpilogueEEEvPT0_PKT2_SA_l,@"STO_CUDA_ENTRY STV_DEFAULT"
_ZN2at6native43_GLOBAL__N__9ae7fba5_10_SoftMax_cu_9f978f6324cunn_SoftMaxBackwardSmemILi4EN3c108BFloat16EffNS1_26LogSoftMaxBackwardEpilogueEEEvPT0_PKT2_SA_l:
        /* <DEDUP_REMOVED lines=14> */
[----:B------:R-:W-:Y:S01]  /*00e0*/  IMAD.MOV.U32 R13, RZ, RZ, RZ ;  /* 0x000000ffff0d7224 */ /* 0x000fe200078e00ff */
[----:B------:R-:W-:Y:S02]  /*00f0*/  MOV R15, R0 ;  /* 0x00000000000f7202 */ /* 0x000fe40000000f00 */
[----:B------:R-:W-:-:S05]  /*0100*/  LEA.HI.X R11, R2, c[0x0][0x174], R9, 0x2, P1 ;  /* 0x00005d00020b7a11 */ /* 0x000fca00008f1409 */
.L_x_8724:
[----:B------:R-:W-:-:S06]  /*0110*/  IMAD.WIDE R4, R15, 0x10, R10 ;  /* 0x000000100f047825 */ /* 0x000fcc00078e020a */
[----:B------:R-:W2:Y:S04]  /*0120*/  LDG.E.128 R4, [R4.64] ;  /* 0x0000000604047981 */ /* 0x000ea8000c1e1d00 */
[----:B--2---:R0:W-:Y:S01]  /*0130*/  STS.128 [R15.X16], R4 ;  /* 0x000000040f007388 */ /* 0x0041e2000000cc00 */
[----:B------:R-:W-:-:S04]  /*0140*/  FADD.FTZ R8, R4, R13 ;  /* 0x0000000d04087221 */ /* 0x000fc80000010000 */
[----:B------:R-:W-:-:S04]  /*0150*/  FADD.FTZ R13, R5, R8 ;  /* 0x00000008050d7221 */ /* 0x000fc80000010000 */
[----:B------:R-:W-:-:S04]  /*0160*/  FADD.FTZ R8, R6, R13 ;  /* 0x0000000d06087221 */ /* 0x000fc80000010000 */
[----:B------:R-:W-:Y:S01]  /*0170*/  FADD.FTZ R13, R7, R8 ;  /* 0x00000008070d7221 */ /* 0x000fe20000010000 */
[----:B0-----:R-:W-:-:S05]  /*0180*/  IADD3 R15, R15, c[0x0][0x0], RZ ;  /* 0x000000000f0f7a10 */ /* 0x001fca0007ffe0ff */
[----:B------:R-:W-:-:S05]  /*0190*/  IMAD.SHL.U32 R12, R15, 0x4, RZ ;  /* 0x000000040f0c7824 */ /* 0x000fca00078e00ff */
[----:B------:R-:W-:Y:S02]  /*01a0*/  ISETP.GE.U32.AND P1, PT, R12, c[0x0][0x178], PT ;  /* 0x00005e000c007a0c */ /* 0x000fe40003f26070 */
[----:B------:R-:W-:-:S04]  /*01b0*/  SHF.R.S32.HI R12, RZ, 0x1f, R12 ;  /* 0x0000001fff0c7819 */ /* 0x000fc8000001140c */
[----:B------:R-:W-:-:S13]  /*01c0*/  ISETP.GE.AND.EX P1, PT, R12, c[0x0][0x17c], PT, P1 ;  /* 0x00005f000c007a0c */ /* 0x000fda0003f26310 */
[----:B------:R-:W-:Y:S05]  /*01d0*/  @!P1 BRA `(.L_x_8724) ;  /* 0xffffff3000009947 */ /* 0x000fea000383ffff */
.L_x_8723:
[----:B------:R-:W-:Y:S05]  /*01e0*/  BSYNC B0 ;  /* 0x0000000000007941 */ /* 0x000fea0003800000 */
.L_x_8722:
        /* <DEDUP_REMOVED lines=31> */
.L_x_8729:
        /* <DEDUP_REMOVED lines=9> */
.L_x_8730:
[----:B01----:R-:W-:Y:S02]  /*0470*/  FADD.FTZ R6, R7, R6 ;  /* 0x0000000607067221 */ /* 0x003fe40000010000 */
.L_x_8725:
        /* <DEDUP_REMOVED lines=11> */
.L_x_8728:
[----:B0-----:R-:W-:Y:S01]  /*0530*/  IMAD.WIDE R8, R0, 0x10, R14 ;  /* 0x0000001000087825 */ /* 0x001fe200078e020e */
[----:B-1----:R-:W0:Y:S05]  /*0540*/  LDS.128 R4, [R0.X16] ;  /* 0x0000000000047984 */ /* 0x002e2a000000cc00 */
[----:B------:R-:W3:Y:S02]  /*0550*/  LDG.E.128 R8, [R8.64] ;  /* 0x0000000608087981 */ /* 0x000ee4000c1e1d00 */
[----:B---3--:R-:W-:-:S02]  /*0560*/  FMUL.FTZ R2, R8, 1.4426950216293334961 ;  /* 0x3fb8aa3b08027820 */ /* 0x008fc40000410000 */
[----:B------:R-:W-:Y:S02]  /*0570*/  FMUL.FTZ R16, R9, 1.4426950216293334961 ;  /* 0x3fb8aa3b09107820 */ /* 0x000fe40000410000 */
[----:B------:R-:W-:Y:S02]  /*0580*/  FMUL.FTZ R10, R10, 1.4426950216293334961 ;  /* 0x3fb8aa3b0a0a7820 */ /* 0x000fe40000410000 */
[----:B------:R-:W0:Y:S01]  /*0590*/  MUFU.EX2 R2, R2 ;  /* 0x0000000200027308 */ /* 0x000e220000000800 */
[----:B------:R-:W-:-:S07]  /*05a0*/  FMUL.FTZ R11, R11, 1.4426950216293334961 ;  /* 0x3fb8aa3b0b0b7820 */ /* 0x000fce0000410000 */
[----:B------:R-:W1:Y:S08]  /*05b0*/  MUFU.EX2 R16, R16 ;  /* 0x0000001000107308 */ /* 0x000e700000000800 */
[----:B------:R-:W3:Y:S01]  /*05c0*/  MUFU.EX2 R10, R10 ;  /* 0x0000000a000a7308 */ /* 0x000ee20000000800 */
[----:B0-2---:R-:W-:-:S07]  /*05d0*/  FFMA.FTZ R4, -R3, R2, R4 ;  /* 0x0000000203047223 */ /* 0x005fce0000010104 */
[----:B------:R-:W0:Y:S01]  /*05e0*/  MUFU.EX2 R18, R11 ;  /* 0x0000000b00127308 */ /* 0x000e220000000800 */
[----:B-1----:R-:W-:-:S05]  /*05f0*/  FFMA.FTZ R5, -R3, R16, R5 ;  /* 0x0000001003057223 */ /* 0x002fca0000010105 */
[----:B------:R-:W-:Y:S01]  /*0600*/  F2FP.BF16.PACK_AB R8, R5, R4 ;  /* 0x000000040508723e */ /* 0x000fe200000010ff */
[C---:B------:R-:W-:Y:S01]  /*0610*/  IMAD.WIDE R4, R0.reuse, 0x8, R12 ;  /* 0x0000000800047825 */ /* 0x040fe200078e020c */
[----:B------:R-:W-:-:S03]  /*0620*/  IADD3 R0, R0, c[0x0][0x0], RZ ;  /* 0x0000000000007a10 */ /* 0x000fc60007ffe0ff */
[C---:B---3--:R-:W-:Y:S02]  /*0630*/  FFMA.FTZ R6, -R3.reuse, R10, R6 ;  /* 0x0000000a03067223 */ /* 0x048fe40000010106 */
[----:B------:R-:W-:Y:S02]  /*0640*/  IMAD.SHL.U32 R2, R0, 0x4, RZ ;  /* 0x0000000400027824 */ /* 0x000fe400078e00ff */
[----:B0-----:R-:W-:-:S03]  /*0650*/  FFMA.FTZ R7, -R3, R18, R7 ;  /* 0x0000001203077223 */ /* 0x001fc60000010107 */
[----:B------:R-:W-:Y:S02]  /*0660*/  ISETP.GE.U32.AND P0, PT, R2, c[0x0][0x178], PT ;  /* 0x00005e0002007a0c */ /* 0x000fe40003f06070 */
[----:B------:R-:W-:Y:S02]  /*0670*/  SHF.R.S32.HI R2, RZ, 0x1f, R2 ;  /* 0x0000001fff027819 */ /* 0x000fe40000011402 */
[----:B------:R-:W-:Y:S02]  /*0680*/  F2FP.BF16.PACK_AB R9, R7, R6 ;  /* 0x000000060709723e */ /* 0x000fe400000010ff */
[----:B------:R-:W-:-:S03]  /*0690*/  ISETP.GE.AND.EX P0, PT, R2, c[0x0][0x17c], PT, P0 ;  /* 0x00005f0002007a0c */ /* 0x000fc60003f06300 */
[----:B------:R0:W-:Y:S10]  /*06a0*/  STG.E.64 [R4.64], R8 ;  /* 0x0000000804007986 */ /* 0x0001f4000c101b06 */
[----:B------:R-:W-:Y:S05]  /*06b0*/  @!P0 BRA `(.L_x_8728) ;  /* 0xfffffe7000008947 */ /* 0x000fea000383ffff */
[----:B------:R-:W-:Y:S05]  /*06c0*/  EXIT ;  /* 0x000000000000794d */ /* 0x000fea0003800000 */
.L_x_8726:
[----:B------:R-:W-:Y:S01]  /*06d0*/  HFMA2.MMA R7, -RZ, RZ, 0, 9.5367431640625e-07 ;  /* 0x00000010ff077435 */ /* 0x000fe200000001ff */
[----:B------:R-:W-:Y:S01]  /*06e0*/  IMAD.MOV.U32 R8, RZ, RZ, 0x1f ;  /* 0x0000001fff087424 */ /* 0x000fe200078e00ff */
[----:B0-----:R-:W-:-:S02]  /*06f0*/  MOV R11, 0xffffffff ;  /* 0xffffffff000b7802 */ /* 0x001fc40000000f00 */
[----:B------:R-:W-:Y:S02]  /*0700*/  MOV R4, 0x720 ;  /* 0x0000072000047802 */ /* 0x000fe40000000f00 */
[----:B-1----:R-:W-:Y:S05]  /*0710*/  CALL.REL.NOINC `($__internal_110_$__cuda_sm70_shflsync_down_p) ;  /* 0x000001b000007944 */ /* 0x002fea0003c00000 */
[----:B-1----:R-:W-:Y:S01]  /*0720*/  IMAD.MOV.U32 R5, RZ, RZ, R7 ;  /* 0x000000ffff057224 */ /* 0x002fe200078e0007 */
[----:B0-----:R-:W-:Y:S05]  /*0730*/  BRA `(.L_x_8729) ;  /* 0xfffffca000007947 */ /* 0x001fea000383ffff */
.L_x_8727:
[----:B------:R-:W-:Y:S01]  /*0740*/  HFMA2.MMA R8, -RZ, RZ, 0, 1.847743988037109375e-06 ;  /* 0x0000001fff087435 */ /* 0x000fe200000001ff */
[----:B-1----:R-:W-:Y:S01]  /*0750*/  MOV R6, R10 ;  /* 0x0000000a00067202 */ /* 0x002fe20000000f00 */
[----:B------:R-:W-:Y:S01]  /*0760*/  IMAD.MOV.U32 R7, RZ, RZ, 0x8 ;  /* 0x00000008ff077424 */ /* 0x000fe200078e00ff */
[----:B0-----:R-:W-:Y:S01]  /*0770*/  MOV R4, 0x7a0 ;  /* 0x000007a000047802 */ /* 0x001fe20000000f00 */
[----:B------:R-:W-:Y:S02]  /*0780*/  IMAD.MOV.U32 R11, RZ, RZ, -0x1 ;  /* 0xffffffffff0b7424 */ /* 0x000fe400078e00ff */
[----:B------:R-:W-:Y:S05]  /*0790*/  CALL.REL.NOINC `($__internal_110_$__cuda_sm70_shflsync_down_p) ;  /* 0x0000013000007944 */ /* 0x000fea0003c00000 */
[----:B01----:R-:W-:Y:S01]  /*07a0*/  FADD.FTZ R6, R10, R7 ;  /* 0x000000070a067221 */ /* 0x003fe20000010000 */
[----:B------:R-:W-:Y:S01]  /*07b0*/  MOV R7, 0x4 ;  /* 0x0000000400077802 */ /* 0x000fe20000000f00 */
[----:B------:R-:W-:Y:S01]  /*07c0*/  IMAD.MOV.U32 R8, RZ, RZ, 0x1f ;  /* 0x0000001fff087424 */ /* 0x000fe200078e00ff */
[----:B------:R-:W-:Y:S02]  /*07d0*/  MOV R11, 0xffffffff ;  /* 0xffffffff000b7802 */ /* 0x000fe40000000f00 */
[----:B------:R-:W-:-:S02]  /*07e0*/  MOV R4, 0x800 ;  /* 0x0000080000047802 */ /* 0x000fc40000000f00 */
[----:B------:R-:W-:Y:S05]  /*07f0*/  CALL.REL.NOINC `($__internal_110_$__cuda_sm70_shflsync_down_p) ;  /* 0x000000d000007944 */ /* 0x000fea0003c00000 */
[----:B0-----:R-:W-:Y:S01]  /*0800*/  HFMA2.MMA R8, -RZ, RZ, 0, 1.847743988037109375e-06 ;  /* 0x0000001fff087435 */ /* 0x001fe200000001ff */
[----:B-1----:R-:W-:Y:S01]  /*0810*/  FADD.FTZ R6, R6, R7 ;  /* 0x0000000706067221 */ /* 0x002fe20000010000 */
[----:B------:R-:W-:Y:S01]  /*0820*/  MOV R4, 0x860 ;  /* 0x0000086000047802 */ /* 0x000fe20000000f00 */
[----:B------:R-:W-:-:S02]  /*0830*/  IMAD.MOV.U32 R7, RZ, RZ, 0x2 ;  /* 0x00000002ff077424 */ /* 0x000fc400078e00ff */
[----:B------:R-:W-:Y:S02]  /*0840*/  IMAD.MOV.U32 R11, RZ, RZ, -0x1 ;  /* 0xffffffffff0b7424 */ /* 0x000fe400078e00ff */
[----:B------:R-:W-:Y:S05]  /*0850*/  CALL.REL.NOINC `($__internal_110_$__cuda_sm70_shflsync_down_p) ;  /* 0x0000007000007944 */ /* 0x000fea0003c00000 */
[----:B01----:R-:W-:Y:S01]  /*0860*/  FADD.FTZ R6, R6, R7 ;  /* 0x0000000706067221 */ /* 0x003fe20000010000 */
[----:B------:R-:W-:Y:S01]  /*0870*/  MOV R7, 0x1 ;  /* 0x0000000100077802 */ /* 0x000fe20000000f00 */
[----:B------:R-:W-:Y:S01]  /*0880*/  IMAD.MOV.U32 R8, RZ, RZ, 0x1f ;  /* 0x0000001fff087424 */ /* 0x000fe200078e00ff */
[----:B------:R-:W-:Y:S02]  /*0890*/  MOV R11, 0xffffffff ;  /* 0xffffffff000b7802 */ /* 0x000fe40000000f00 */
[----:B------:R-:W-:Y:S02]  /*08a0*/  MOV R4, 0x8c0 ;  /* 0x000008c000047802 */ /* 0x000fe40000000f00 */
[----:B------:R-:W-:Y:S05]  /*08b0*/  CALL.REL.NOINC `($__internal_110_$__cuda_sm70_shflsync_down_p) ;  /* 0x0000001000007944 */ /* 0x000fea0003c00000 */
[----:B01----:R-:W-:Y:S05]  /*08c0*/  BRA `(.L_x_8730) ;  /* 0xfffffba000007947 */ /* 0x003fea000383ffff */
        .weak           $__internal_110_$__cuda_sm70_shflsync_down_p
        .type           $__internal_110_$__cuda_sm70_shflsync_down_p,@function
        .size           $__internal_110_$__cuda_sm70_shflsync_down_p,(.L_x_11357 - $__internal_110_$__cuda_sm70_shflsync_down_p)
$__internal_110_$__cuda_sm70_shflsync_down_p:
[----:B------:R-:W-:Y:S01]  /*08d0*/  IMAD.MOV.U32 R5, RZ, RZ, 0x0 ;  /* 0x00000000ff057424 */ /* 0x000fe200078e00ff */
[----:B------:R-:W-:Y:S04]  /*08e0*/  WARPSYNC R11 ;  /* 0x0000000b00007348 */ /* 0x000fe80003800000 */
[----:B------:R0:W1:Y:S01]  /*08f0*/  SHFL.DOWN PT, R7, R6, R7, R8 ;  /* 0x0800000706077389 */ /* 0x00006200000e0008 */
[----:B------:R-:W-:Y:S05]  /*0900*/  RET.REL.NODEC R4 `(_ZN2at6native43_GLOBAL__N__9ae7fba5_10_SoftMax_cu_9f978f6324cunn_SoftMaxBackwardSmemILi4EN3c108BFloat16EffNS1_26LogSoftMaxBackwardEpilogueEEEvPT0_PKT2_SA_l) ;  /* 0xfffff6f004007950 */ /* 0x000fea0003c3ffff */
.L_x_8731:
        /* <DEDUP_REMOVED lines=15> */
.L_x_11357:


//--------------------- .text._ZN2at6native43_GLOBAL__N__9ae7fba5_10_SoftMax_cu_9f978f6320cunn_SoftMaxBackwardILi8EN3c108BFloat16EfS4_NS1_26LogSoftMaxBackwardEpilogueEEEvPT0_PKT2_SA_l --------------------------
	.section	.text._ZN2at6native43_GLOBAL__N__9ae7fba5_10_SoftMax_cu_9f978f6320cunn_SoftMaxBackwardILi8EN3c108BFloat16EfS4_NS1_26LogSoftMaxBackwardEpilogueEEEvPT0_PKT2_SA_l,"ax",@progbits
	.sectioninfo	@"SHI_REGISTERS=40"
	.align	128
.text._ZN2at6native43_GLOBAL__N__9ae7fba5_10_SoftMax_cu_9f978f6320cunn_SoftMaxBackwardILi8EN3c108BFloat16EfS4_NS1_26LogSoftMaxBackwardEpilogueEEEvPT0_PKT2_SA_l:
        .type           _ZN2at6native43_GLOBAL__N__9ae7fba5_10_SoftMax_cu_9f978f6320cunn_SoftMaxBackwardILi8EN3c108BFloat16EfS4_NS1_26LogSoftMaxBackwardEpilogueEEEvPT0_PKT2_SA_l,@function
        .size           _ZN2at6native43_GLOBAL__N__9ae7fba5_10_SoftMax_cu_9f978f6320cunn_SoftMaxBackwardILi8EN3c108BFloat16EfS4_NS1_26LogSoftMaxBackwardEpilogueEEEvPT0_PKT2_SA_l,(.L_x_11359 - _ZN2at6native43_GLOBAL__N__9ae7fba5_10_SoftMax_cu_9f978f6320cunn_SoftMaxBackwardILi8EN3c108BFloat16EfS4_NS1_26LogSoftMaxBackwardEpilogueEEEvPT0_PKT2_SA_l)
        .other          _ZN2at6native43_GLOBAL__N__9ae7fba5_10_SoftMax_cu_9f978f6320cunn_SoftMaxBackwardILi8EN3c108BFloat16EfS4_NS1_26LogSoftMaxBackwardEpilogueEEEvPT0_PKT2_SA_l,@"STO_CUDA_ENTRY STV_DEFAULT"
_ZN2at6native43_GLOBAL__N__9ae7fba5_10_SoftMax_cu_9f978f6320cunn_SoftMaxBackwardILi8EN3c108BFloat16EfS4_NS1_26LogSoftMaxBackwardEpilogueEEEvPT0_PKT2_SA_l:
        /* <DEDUP_REMOVED lines=34> */
[----:B------:R-:W-:Y:S01]  /*0220*/  UIADD3.X UR12, URZ, UR21, URZ, UP0, !UPT ;  /* 0x000000153f0c7290 */ /* 0x000fe200087fe43f */
[----:B------:R-:W-:Y:S01]  /*0230*/  IMAD.U32 R6, RZ, RZ, UR10 ;  /* 0x0000000aff067e24 */ /* 0x000fe2000f8e00ff */
[----:B------:R-:W-:Y:S01]  /*0240*/  ISETP.LT.U32.AND P0, PT, R8, UR9, PT ;  /* 0x0000000908007c0c */ /* 0x000fe2000bf01070 */
[----:B------:R-:W-:Y:S02]  /*0250*/  ULDC UR5, c[0x0][0x0] ;  /* 0x0000000000057ab9 */ /* 0x000fe40000000800 */
[----:B------:R-:W-:Y:S01]  /*0260*/  ULDC.64 UR20, c[0x0][0x170] ;  /* 0x00005c0000147ab9 */ /* 0x000fe20000000a00 */
        /* <DEDUP_REMOVED lines=24> */
.L_x_8734:
[----:B------:R-:W-:Y:S01]  /*03f0*/  IMAD.MOV.U32 R4, RZ, RZ, RZ ;  /* 0x000000ffff047224 */ /* 0x000fe200078e00ff */
[----:B------:R-:W-:Y:S01]  /*0400*/  UMOV UR9, UR6 ;  /* 0x0000000600097c82 */ /* 0x000fe20008000000 */
[----:B------:R-:W-:Y:S01]  /*0410*/  IMAD.MOV.U32 R3, RZ, RZ, c[0x0][0x178] ;  /* 0x00005e00ff037624 */ /* 0x000fe200078e00ff */
[----:B------:R-:W-:Y:S01]  /*0420*/  UMOV UR10, UR7 ;  /* 0x00000007000a7c82 */ /* 0x000fe20008000000 */
[----:B------:R-:W-:-:S05]  /*0430*/  IMAD.MOV.U32 R5, RZ, RZ, c[0x0][0x17c] ;  /* 0x00005f00ff057624 */ /* 0x000fca00078e00ff */
.L_x_8735:
[----:B------:R-:W-:Y:S01]  /*0440*/  ISETP.NE.U32.AND P0, PT, R5, RZ, PT ;  /* 0x000000ff0500720c */ /* 0x000fe20003f05070 */
[----:B------:R-:W-:Y:S02]  /*0450*/  ULDC UR4, c[0x0][0x0] ;  /* 0x0000000000047ab9 */ /* 0x000fe40000000800 */
[----:B------:R-:W-:-:S10]  /*0460*/  USHF.L.U32 UR4, UR4, 0x3, URZ ;  /* 0x0000000304047899 */ /* 0x000fd4000800063f */
[----:B------:R-:W-:Y:S05]  /*0470*/  @!P0 BRA `(.L_x_8736) ;  /* 0x0000007000008947 */ /* 0x000fea0003800000 */
[----:B------:R-:W-:Y:S01]  /*0480*/  MOV R10, 0x4c0 ;  /* 0x000004c0000a7802 */ /* 0x000fe20000000f00 */
[----:B------:R-:W-:Y:S02]  /*0490*/  UMOV UR5, UR4 ;  /* 0x0000000400057c82 */ /* 0x000fe40008000000 */
[----:B------:R-:W-:Y:S02]  /*04a0*/  UMOV UR4, URZ ;  /* 0x0000003f00047c82 */ /* 0x000fe40008000000 */
[----:B0-----:R-:W-:Y:S05]  /*04b0*/  CALL.REL.NOINC `($__internal_111_$__cuda_sm20_rem_s64) ;  /* 0x0000407000007944 */ /* 0x001fea0003c00000 */
[----:B------:R-:W-:Y:S02]  /*04c0*/  IMAD.MOV.U32 R10, RZ, RZ, R6 ;  /* 0x000000ffff0a7224 */ /* 0x000fe400078e0006 */
[----:B------:R-:W-:Y:S01]  /*04d0*/  IMAD.MOV.U32 R11, RZ, RZ, R7 ;  /* 0x000000ffff0b7224 */ /* 0x000fe200078e0007 */
[----:B------:R-:W-:Y:S05]  /*04e0*/  BRA `(.L_x_8737) ;  /* 0x0000012000007947 */ /* 0x000fea0003800000 */
.L_x_8736:
        /* <DEDUP_REMOVED lines=18> */
.L_x_8737:
        /* <DEDUP_REMOVED lines=15> */
.L_x_8740:
        /* <DEDUP_REMOVED lines=26> */
.L_x_8739:
[----:B------:R-:W-:Y:S05]  /*08a0*/  BSYNC B1 ;  /* 0x0000000000017941 */ /* 0x000fea0003800000 */
.L_x_8738:
[----:B------:R-:W-:Y:S05]  /*08b0*/  @P1 BRA `(.L_x_8741) ;  /* 0x000006d000001947 */ /* 0x000fea0003800000 */
[----:B------:R-:W-:Y:S01]  /*08c0*/  BSSY B1, `(.L_x_8742) ;  /* 0x000000d000017945 */ /* 0x000fe20003800000 */
[----:B------:R-:W-:Y:S02]  /*08d0*/  IMAD.MOV.U32 R8, RZ, RZ, R6 ;  /* 0x000000ffff087224 */ /* 0x000fe400078e0006 */
[----:B------:R-:W-:-:S03]  /*08e0*/  IMAD.MOV.U32 R9, RZ, RZ, R12 ;  /* 0x000000ffff097224 */ /* 0x000fc600078e000c */
.L_x_8743:
        /* <DEDUP_REMOVED lines=11> */
.L_x_8742:
[----:B------:R-:W-:Y:S05]  /*09a0*/  BRA `(.L_x_8741) ;  /* 0x000005e000007947 */ /* 0x000fea0003800000 */
.L_x_8733:
        /* <DEDUP_REMOVED lines=20> */
[----:B------:R-:W-:-:S03]  /*0af0*/  HFMA2.MMA R4, -RZ, RZ, 0, 0 ;  /* 0x00000000ff047435 */ /* 0x000fc600000001ff */
        /* <DEDUP_REMOVED lines=9> */
.L_x_8744:
[----:B------:R-:W-:Y:S02]  /*0b90*/  IMAD.MOV.U32 R4, RZ, RZ, RZ ;  /* 0x000000ffff047224 */ /* 0x000fe400078e00ff */
[----:B------:R-:W-:Y:S02]  /*0ba0*/  IMAD.U32 R8, RZ, RZ, UR6 ;  /* 0x00000006ff087e24 */ /* 0x000fe4000f8e00ff */
[----:B------:R-:W-:Y:S02]  /*0bb0*/  IMAD.U32 R9, RZ, RZ, UR7 ;  /* 0x00000007ff097e24 */ /* 0x000fe4000f8e00ff */
.L_x_8745:
        /* <DEDUP_REMOVED lines=30> */
.L_x_8748:
        /* <DEDUP_REMOVED lines=22> */
.L_x_8747:
[----:B------:R-:W-:Y:S05]  /*0f00*/  BSYNC B1 ;  /* 0x0000000000017941 */ /* 0x000fea0003800000 */
.L_x_8746:
[----:B------:R-:W-:Y:S05]  /*0f10*/  @P2 BRA `(.L_x_8741) ;  /* 0x0000007000002947 */ /* 0x000fea0003800000 */
.L_x_8749:
[----:B------:R-:W-:-:S06]  /*0f20*/  IMAD.WIDE R8, R12, 0x2, R6 ;  /* 0x000000020c087825 */ /* 0x000fcc00078e0206 */
[----:B------:R-:W2:Y:S01]  /*0f30*/  LDG.E.U16 R8, [R8.64] ;  /* 0x0000001008087981 */ /* 0x000ea2000c1e1500 */
[----:B------:R-:W-:-:S04]  /*0f40*/  IADD3 R12, R12, c[0x0][0x0], RZ ;  /* 0x000000000c0c7a10 */ /* 0x000fc80007ffe0ff */
[----:B------:R-:W-:Y:S02]  /*0f50*/  ISETP.GE.AND P1, PT, R12, R3, PT ;  /* 0x000000030c00720c */ /* 0x000fe40003f26270 */
[----:B--2---:R-:W-:-:S05]  /*0f60*/  PRMT R5, RZ, 0x5410, R8 ;  /* 0x00005410ff057816 */ /* 0x004fca0000000008 */
[----:B------:R-:W-:-:S06]  /*0f70*/  FADD.FTZ R4, R5, R4 ;  /* 0x0000000405047221 */ /* 0x000fcc0000010000 */
[----:B------:R-:W-:Y:S05]  /*0f80*/  @!P1 BRA `(.L_x_8749) ;  /* 0xffffff9000009947 */ /* 0x000fea000383ffff */
.L_x_8741:
[----:B------:R-:W-:Y:S05]  /*0f90*/  BSYNC B0 ;  /* 0x0000000000007941 */ /* 0x000fea0003800000 */
.L_x_8732:
        /* <DEDUP_REMOVED lines=59> */
[----:B------:R-:W-:Y:S05]  /*1350*/  CALL.REL.NOINC `($__internal_112_$__cuda_sm70_warpsync) ;  /* 0x000036a000007944 */ /* 0x000fea0003c00000 */
.L_x_8751:
[----:B------:R-:W-:-:S06]  /*1360*/  NOP ;  /* 0x0000000000007918 */ /* 0x000fcc0000000000 */
[----:B------:R0:W-:Y:S02]  /*1370*/  STS [R20.X4], R7 ;  /* 0x0000000714007388 */ /* 0x0001e40000004800 */
.L_x_8750:
        /* <DEDUP_REMOVED lines=24> */
.L_x_8758:
        /* <DEDUP_REMOVED lines=25> */
.L_x_8757:
        /* <DEDUP_REMOVED lines=16> */
.L_x_8759:
[----:B------:R-:W-:-:S13]  /*1790*/  ISETP.NE.OR P1, PT, R3, RZ, P1 ;  /* 0x000000ff0300720c */ /* 0x000fda0000f25670 */
[----:B------:R-:W-:Y:S05]  /*17a0*/  @!P1 BRA `(.L_x_8755) ;  /* 0x000000a000009947 */ /* 0x000fea0003800000 */
.L_x_8756:
        /* <DEDUP_REMOVED lines=10> */
.L_x_8755:
[----:B------:R-:W-:-:S13]  /*1850*/  ISETP.NE.AND P1, PT, R20, RZ, PT ;  /* 0x000000ff1400720c */ /* 0x000fda0003f25270 */
[----:B------:R-:W-:Y:S05]  /*1860*/  @!P1 BRA `(.L_x_8754) ;  /* 0x0000007000009947 */ /* 0x000fea0003800000 */
[----:B------:R-:W-:-:S09]  /*1870*/  USHF.L.U32 UR4, UR4, 0x2, URZ ;  /* 0x0000000204047899 */ /* 0x000fd2000800063f */
.L_x_8760:
[----:B------:R-:W0:Y:S01]  /*1880*/  LDS R4, [UR4] ;  /* 0x00000004ff047984 */ /* 0x000e220008000800 */
[----:B------:R-:W-:Y:S01]  /*1890*/  IADD3 R20, R20, -0x1, RZ ;  /* 0xffffffff14147810 */ /* 0x000fe20007ffe0ff */
[----:B------:R-:W-:-:S03]  /*18a0*/  UIADD3 UR4, UR4, 0x4, URZ ;  /* 0x0000000404047890 */ /* 0x000fc6000fffe03f */
[----:B------:R-:W-:Y:S01]  /*18b0*/  ISETP.NE.AND P1, PT, R20, RZ, PT ;  /* 0x000000ff1400720c */ /* 0x000fe20003f25270 */
[----:B0-----:R-:W-:-:S12]  /*18c0*/  FADD.FTZ R19, R4, R19 ;  /* 0x0000001304137221 */ /* 0x001fd80000010000 */
[----:B------:R-:W-:Y:S05]  /*18d0*/  @P1 BRA `(.L_x_8760) ;  /* 0xffffffa000001947 */ /* 0x000fea000383ffff */
.L_x_8754:
[----:B------:R0:W-:Y:S02]  /*18e0*/  STS [RZ], R19 ;  /* 0x00000013ff007388 */ /* 0x0001e40000000800 */
.L_x_8753:
[----:B------:R-:W-:Y:S05]  /*18f0*/  BSYNC B0 ;  /* 0x0000000000007941 */ /* 0x000fea0003800000 */
.L_x_8752:
        /* <DEDUP_REMOVED lines=22> */
[----:B------:R-:W-:Y:S01]  /*1a60*/  HFMA2.MMA R2, -RZ, RZ, 0, 0 ;  /* 0x00000000ff027435 */ /* 0x000fe200000001ff */
[----:B------:R-:W-:Y:S01]  /*1a70*/  IMAD.MOV R7, RZ, RZ, -R0 ;  /* 0x000000ffff077224 */ /* 0x000fe200078e0a00 */
[----:B------:R-:W-:Y:S01]  /*1a80*/  ISETP.NE.U32.AND P1, PT, R0, RZ, PT ;  /* 0x000000ff0000720c */ /* 0x000fe20003f25070 */
        /* <DEDUP_REMOVED lines=42> */
.L_x_8765:
[C---:B------:R-:W-:Y:S01]  /*1d30*/  IMAD.SHL.U32 R31, R27.reuse, 0x2, RZ ;  /* 0x000000021b1f7824 */ /* 0x040fe200078e00ff */
[----:B------:R-:W-:-:S04]  /*1d40*/  SHF.L.U64.HI R26, R27, 0x1, R6 ;  /* 0x000000011b1a7819 */ /* 0x000fc80000010206 */
[----:B------:R-:W-:-:S04]  /*1d50*/  IADD3 R34, P0, R31, UR12, RZ ;  /* 0x0000000c1f227c10 */ /* 0x000fc8000ff1e0ff */
[----:B------:R-:W-:Y:S02]  /*1d60*/  IADD3.X R35, R26, UR13, RZ, P0, !PT ;  /* 0x0000000d1a237c10 */ /* 0x000fe400087fe4ff */
[-C--:B------:R-:W-:Y:S02]  /*1d70*/  IADD3 R18, P0, R7, R34.reuse, RZ ;  /* 0x0000002207127210 */ /* 0x080fe40007f1e0ff */
[-C--:B------:R-:W-:Y:S02]  /*1d80*/  IADD3 R20, P1, R9, R34.reuse, RZ ;  /* 0x0000002209147210 */ /* 0x080fe40007f3e0ff */
[-C--:B------:R-:W-:Y:S01]  /*1d90*/  IADD3 R28, P2, R11, R34.reuse, RZ ;  /* 0x000000220b1c7210 */ /* 0x080fe20007f5e0ff */
[--C-:B0-----:R-:W-:Y:S01]  /*1da0*/  IMAD.X R19, R8, 0x1, R35.reuse, P0 ;  /* 0x0000000108137824 */ /* 0x101fe200000e0623 */
[-C--:B------:R-:W-:Y:S01]  /*1db0*/  IADD3 R36, P0, R13, R34.reuse, RZ ;  /* 0x000000220d247210 */ /* 0x080fe20007f1e0ff */
[--C-:B------:R-:W-:Y:S02]  /*1dc0*/  IMAD.X R21, R10, 0x1, R35.reuse, P1 ;  /* 0x000000010a157824 */ /* 0x100fe400008e0623 */
[--C-:B------:R-:W-:Y:S01]  /*1dd0*/  IMAD.X R29, R12, 0x1, R35.reuse, P2 ;  /* 0x000000010c1d7824 */ /* 0x100fe200010e0623 */
[----:B------:R0:W3:Y:S01]  /*1de0*/  LDG.E.U16 R30, [R18.64] ;  /* 0x00000010121e7981 */ /* 0x0000e2000c1e1500 */
[----:B------:R-:W-:Y:S01]  /*1df0*/  IMAD.X R37, R14, 0x1, R35, P0 ;  /* 0x000000010e257824 */ /* 0x000fe200000e0623 */
[----:B------:R-:W-:-:S02]  /*1e00*/  IADD3 R32, P0, R15, R34, RZ ;  /* 0x000000220f207210 */ /* 0x000fc40007f1e0ff */
[----:B------:R1:W4:Y:S03]  /*1e10*/  LDG.E.U16 R22, [R20.64] ;  /* 0x0000001014167981 */ /* 0x000326000c1e1500 */
[----:B------:R-:W-:Y:S01]  /*1e20*/  IMAD.X R33, R16, 0x1, R35, P0 ;  /* 0x0000000110217824 */ /* 0x000fe200000e0623 */
[----:B--2---:R5:W2:Y:S01]  /*1e30*/  LDG.E.U16 R24, [R36.64] ;  /* 0x0000001024187981 */ /* 0x004aa2000c1e1500 */
[----:B0-----:R-:W-:-:S03]  /*1e40*/  IADD3 R18, P1, R17, R34, RZ ;  /* 0x0000002211127210 */ /* 0x001fc60007f3e0ff */
[----:B------:R0:W2:Y:S02]  /*1e50*/  LDG.E.U16 R29, [R28.64] ;  /* 0x000000101c1d7981 */ /* 0x0000a4000c1e1500 */
[----:B------:R-:W-:Y:S02]  /*1e60*/  IMAD.X R19, R23, 0x1, R35, P1 ;  /* 0x0000000117137824 */ /* 0x000fe400008e0623 */
[----:B------:R0:W2:Y:S04]  /*1e70*/  LDG.E.U16 R33, [R32.64] ;  /* 0x0000001020217981 */ /* 0x0000a8000c1e1500 */
[----:B-----5:R-:W5:Y:S04]  /*1e80*/  LDG.E.U16 R36, [R34.64] ;  /* 0x0000001022247981 */ /* 0x020f68000c1e1500 */
[----:B0-----:R0:W2:Y:S02]  /*1e90*/  LDG.E.U16 R32, [R18.64] ;  /* 0x0000001012207981 */ /* 0x0010a4000c1e1500 */
[----:B0-----:R-:W-:-:S04]  /*1ea0*/  IADD3 R18, P0, R31, UR6, RZ ;  /* 0x000000061f127c10 */ /* 0x001fc8000ff1e0ff */
[----:B------:R-:W-:-:S05]  /*1eb0*/  IADD3.X R19, R26, UR7, RZ, P0, !PT ;  /* 0x000000071a137c10 */ /* 0x000fca00087fe4ff */
[----:B------:R-:W2:Y:S01]  /*1ec0*/  LDG.E.U16 R37, [R18.64] ;  /* 0x0000001012257981 */ /* 0x000ea2000c1e1500 */
[----:B-1----:R-:W-:-:S05]  /*1ed0*/  IADD3 R20, P1, R25, R34, RZ ;  /* 0x0000002219147210 */ /* 0x002fca0007f3e0ff */
[----:B------:R-:W-:-:S05]  /*1ee0*/  IMAD.X R21, R5, 0x1, R35, P1 ;  /* 0x0000000105157824 */ /* 0x000fca00008e0623 */
[----:B------:R0:W4:Y:S01]  /*1ef0*/  LDG.E.U16 R28, [R20.64] ;  /* 0x00000010141c7981 */ /* 0x000122000c1e1500 */
[----:B-----5:R-:W-:-:S05]  /*1f00*/  PRMT R36, RZ, 0x5410, R36 ;  /* 0x00005410ff247816 */ /* 0x020fca0000000024 */
[----:B0-----:R-:W-:Y:S01]  /*1f10*/  FMUL.FTZ R20, R36, 1.4426950216293334961 ;  /* 0x3fb8aa3b24147820 */ /* 0x001fe20000410000 */
[----:B------:R-:W-:-:S03]  /*1f20*/  IADD3 R36, P0, R7, R18, RZ ;  /* 0x0000001207247210 */ /* 0x000fc60007f1e0ff */
[----:B------:R2:W0:Y:S02]  /*1f30*/  MUFU.EX2 R35, R20 ;  /* 0x0000001400237308 */ /* 0x0004240000000800 */
[----:B--2---:R-:W-:Y:S01]  /*1f40*/  PRMT R20, RZ, 0x5410, R37 ;  /* 0x00005410ff147816 */ /* 0x004fe20000000025 */
[----:B------:R-:W-:-:S05]  /*1f50*/  IMAD.X R37, R8, 0x1, R19, P0 ;  /* 0x0000000108257824 */ /* 0x000fca00000e0613 */
[----:B------:R-:W2:Y:S01]  /*1f60*/  LDG.E.U16 R36, [R36.64] ;  /* 0x0000001024247981 */ /* 0x000ea2000c1e1500 */
[----:B---3--:R-:W-:-:S05]  /*1f70*/  PRMT R30, RZ, 0x5410, R30 ;  /* 0x00005410ff1e7816 */ /* 0x008fca000000001e */
[----:B------:R-:W-:-:S06]  /*1f80*/  FMUL.FTZ R30, R30, 1.4426950216293334961 ;  /* 0x3fb8aa3b1e1e7820 */ /* 0x000fcc0000410000 */
[----:B------:R-:W1:Y:S01]  /*1f90*/  MUFU.EX2 R30, R30 ;  /* 0x0000001e001e7308 */ /* 0x000e620000000800 */
[----:B0-----:R-:W-:Y:S01]  /*1fa0*/  FFMA.FTZ R35, R35, -UR19, R20 ;  /* 0x8000001323237c23 */ /* 0x001fe20008010014 */
[----:B------:R-:W-:Y:S02]  /*1fb0*/  IADD3 R20, P0, R9, R18, RZ ;  /* 0x0000001209147210 */ /* 0x000fe40007f1e0ff */
[----:B--2---:R-:W-:-:S05]  /*1fc0*/  PRMT R21, RZ, 0x5410, R36 ;  /* 0x00005410ff157816 */ /* 0x004fca0000000024 */
[----:B-1----:R-:W-:Y:S02]  /*1fd0*/  FFMA.FTZ R34, R30, -UR19, R21 ;  /* 0x800000131e227c23 */ /* 0x002fe40008010015 */
[----:B------:R-:W-:-:S05]  /*1fe0*/  IMAD.X R21, R10, 0x1, R19, P0 ;  /* 0x000000010a157824 */ /* 0x000fca00000e0613 */
[----:B------:R-:W2:Y:S01]  /*1ff0*/  LDG.E.U16 R20, [R20.64] ;  /* 0x0000001014147981 */ /* 0x000ea2000c1e1500 */
[----:B----4-:R-:W-:-:S05]  /*2000*/  PRMT R22, RZ, 0x5410, R22 ;  /* 0x00005410ff167816 */ /* 0x010fca0000000016 */
[----:B------:R-:W-:-:S06]  /*2010*/  FMUL.FTZ R22, R22, 1.4426950216293334961 ;  /* 0x3fb8aa3b16167820 */ /* 0x000fcc0000410000 */
[----:B------:R-:W0:Y:S01]  /*2020*/  MUFU.EX2 R22, R22 ;  /* 0x0000001600167308 */ /* 0x000e220000000800 */
[----:B------:R-:W-:-:S05]  /*2030*/  IADD3 R36, P0, R11, R18, RZ ;  /* 0x000000120b247210 */ /* 0x000fca0007f1e0ff */
[----:B------:R-:W-:-:S05]  /*2040*/  IMAD.X R37, R12, 0x1, R19, P0 ;  /* 0x000000010c257824 */ /* 0x000fca00000e0613 */
[----:B------:R-:W3:Y:S01]  /*2050*/  LDG.E.U16 R36, [R36.64] ;  /* 0x0000001024247981 */ /* 0x000ee2000c1e1500 */
[----:B--2---:R-:W-:Y:S02]  /*2060*/  PRMT R21, RZ, 0x5410, R20 ;  /* 0x00005410ff157816 */ /* 0x004fe40000000014 */
[----:B------:R-:W-:-:S03]  /*2070*/  IADD3 R20, P0, R13, R18, RZ ;  /* 0x000000120d147210 */ /* 0x000fc60007f1e0ff */
[----:B0-----:R-:W-:Y:S02]  /*2080*/  FFMA.FTZ R22, R22, -UR19, R21 ;  /* 0x8000001316167c23 */ /* 0x001fe40008010015 */
[----:B------:R-:W-:-:S05]  /*2090*/  IMAD.X R21, R14, 0x1, R19, P0 ;  /* 0x000000010e157824 */ /* 0x000fca00000e0613 */
[----:B------:R-:W2:Y:S01]  /*20a0*/  LDG.E.U16 R20, [R20.64] ;  /* 0x0000001014147981 */ /* 0x000ea2000c1e1500 */
[----:B------:R-:W-:Y:S02]  /*20b0*/  PRMT R29, RZ, 0x5410, R29 ;  /* 0x00005410ff1d7816 */ /* 0x000fe4000000001d */
[----:B------:R-:W-:-:S03]  /*20c0*/  PRMT R24, RZ, 0x5410, R24 ;  /* 0x00005410ff187816 */ /* 0x000fc60000000018 */
[----:B------:R-:W-:Y:S02]  /*20d0*/  FMUL.FTZ R29, R29, 1.4426950216293334961 ;  /* 0x3fb8aa3b1d1d7820 */ /* 0x000fe40000410000 */
[----:B------:R-:W-:-:S04]  /*20e0*/  FMUL.FTZ R24, R24, 1.4426950216293334961 ;  /* 0x3fb8aa3b18187820 */ /* 0x000fc80000410000 */
[----:B------:R-:W0:Y:S01]  /*20f0*/  MUFU.EX2 R29, R29 ;  /* 0x0000001d001d7308 */ /* 0x000e220000000800 */
[----:B---3--:R-:W-:-:S07]  /*2100*/  PRMT R30, RZ, 0x5410, R36 ;  /* 0x00005410ff1e7816 */ /* 0x008fce0000000024 */
[----:B------:R-:W1:Y:S01]  /*2110*/  MUFU.EX2 R24, R24 ;  /* 0x0000001800187308 */ /* 0x000e620000000800 */
[----:B------:R-:W-:-:S05]  /*2120*/  IADD3 R36, P0, R15, R18, RZ ;  /* 0x000000120f247210 */ /* 0x000fca0007f1e0ff */
[----:B------:R-:W-:Y:S02]  /*2130*/  IMAD.X R37, R16, 0x1, R19, P0 ;  /* 0x0000000110257824 */ /* 0x000fe400000e0613 */
[----:B0-----:R-:W-:Y:S01]  /*2140*/  FFMA.FTZ R30, R29, -UR19, R30 ;  /* 0x800000131d1e7c23 */ /* 0x001fe2000801001e */
[----:B--2---:R-:W-:Y:S02]  /*2150*/  PRMT R29, RZ, 0x5410, R20 ;  /* 0x00005410ff1d7816 */ /* 0x004fe40000000014 */
[----:B------:R-:W-:-:S03]  /*2160*/  IADD3 R20, P0, R17, R18, RZ ;  /* 0x0000001211147210 */ /* 0x000fc60007f1e0ff */
[----:B-1----:R-:W-:Y:S01]  /*2170*/  FFMA.FTZ R29, R24, -UR19, R29 ;  /* 0x80000013181d7c23 */ /* 0x002fe2000801001d */
[----:B------:R-:W-:Y:S01]  /*2180*/  IADD3.X R21, R23, R19, RZ, P0, !PT ;  /* 0x0000001317157210 */ /* 0x000fe200007fe4ff */
[----:B------:R0:W2:Y:S01]  /*2190*/  LDG.E.U16 R24, [R36.64] ;  /* 0x0000001024187981 */ /* 0x0000a2000c1e1500 */
[----:B------:R-:W-:-:S03]  /*21a0*/  IADD3 R18, P0, R25, R18, RZ ;  /* 0x0000001219127210 */ /* 0x000fc60007f1e0ff */
[----:B------:R1:W3:Y:S02]  /*21b0*/  LDG.E.U16 R20, [R20.64] ;  /* 0x0000001014147981 */ /* 0x0002e4000c1e1500 */
[----:B------:R-:W-:-:S05]  /*21c0*/  IMAD.X R19, R5, 0x1, R19, P0 ;  /* 0x0000000105137824 */ /* 0x000fca00000e0613 */
[----:B-1----:R1:W4:Y:S01]  /*21d0*/  LDG.E.U16 R21, [R18.64] ;  /* 0x0000001012157981 */ /* 0x002322000c1e1500 */
[----:B------:R-:W-:Y:S02]  /*21e0*/  PRMT R33, RZ, 0x5410, R33 ;  /* 0x00005410ff217816 */ /* 0x000fe40000000021 */
[----:B------:R-:W-:-:S03]  /*21f0*/  PRMT R32, RZ, 0x5410, R32 ;  /* 0x00005410ff207816 */ /* 0x000fc60000000020 */
[----:B------:R-:W-:Y:S01]  /*2200*/  FMUL.FTZ R33, R33, 1.4426950216293334961 ;  /* 0x3fb8aa3b21217820 */ /* 0x000fe20000410000 */
[----:B0-----:R-:W-:Y:S01]  /*2210*/  IADD3 R36, P0, R31, UR14, RZ ;  /* 0x0000000e1f247c10 */ /* 0x001fe2000ff1e0ff */
[----:B------:R-:W-:Y:S01]  /*2220*/  FMUL.FTZ R31, R32, 1.4426950216293334961 ;  /* 0x3fb8aa3b201f7820 */ /* 0x000fe20000410000 */
[----:B------:R-:W-:Y:S02]  /*2230*/  PRMT R28, RZ, 0x5410, R28 ;  /* 0x00005410ff1c7816 */ /* 0x000fe4000000001c */
[----:B------:R-:W-:Y:S01]  /*2240*/  IADD3.X R37, R26, UR15, RZ, P0, !PT ;  /* 0x0000000f1a257c10 */ /* 0x000fe200087fe4ff */
[----:B------:R-:W0:Y:S01]  /*2250*/  MUFU.EX2 R33, R33 ;  /* 0x0000002100217308 */ /* 0x000e220000000800 */
[----:B-1----:R-:W-:Y:S01]  /*2260*/  IADD3 R18, P0, R7, R36, RZ ;  /* 0x0000002407127210 */ /* 0x002fe20007f1e0ff */
[----:B------:R-:W-:Y:S01]  /*2270*/  FMUL.FTZ R26, R28, 1.4426950216293334961 ;  /* 0x3fb8aa3b1c1a7820 */ /* 0x000fe20000410000 */
[----:B------:R-:W-:Y:S02]  /*2280*/  F2FP.BF16.PACK_AB R35, RZ, R35 ;  /* 0x00000023ff23723e */ /* 0x000fe400000010ff */
[----:B------:R-:W-:Y:S01]  /*2290*/  F2FP.BF16.PACK_AB R34, RZ, R34 ;  /* 0x00000022ff22723e */ /* 0x000fe200000010ff */
[----:B------:R-:W-:-:S02]  /*22a0*/  IMAD.X R19, R8, 0x1, R37, P0 ;  /* 0x0000000108137824 */ /* 0x000fc400000e0625 */
[----:B------:R-:W1:Y:S01]  /*22b0*/  MUFU.EX2 R31, R31 ;  /* 0x0000001f001f7308 */ /* 0x000e620000000800 */
[----:B------:R-:W-:Y:S01]  /*22c0*/  STG.E.U16 [R36.64], R35 ;  /* 0x0000002324007986 */ /* 0x000fe2000c101510 */
[----:B------:R-:W-:-:S03]  /*22d0*/  F2FP.BF16.PACK_AB R22, RZ, R22 ;  /* 0x00000016ff16723e */ /* 0x000fc600000010ff */
[----:B------:R5:W-:Y:S03]  /*22e0*/  STG.E.U16 [R18.64], R34 ;  /* 0x0000002212007986 */ /* 0x000be6000c101510 */
[----:B------:R-:W0:Y:S01]  /*22f0*/  MUFU.EX2 R26, R26 ;  /* 0x0000001a001a7308 */ /* 0x000e220000000800 */
[-C--:B------:R-:W-:Y:S02]  /*2300*/  IADD3 R28, P1, R13, R36.reuse, RZ ;  /* 0x000000240d1c7210 */ /* 0x080fe40007f3e0ff */
[----:B-----5:R-:W-:Y:S02]  /*2310*/  IADD3 R18, P0, R9, R36, RZ ;  /* 0x0000002409127210 */ /* 0x020fe40007f1e0ff */
[----:B------:R-:W-:-:S03]  /*2320*/  F2FP.BF16.PACK_AB R30, RZ, R30 ;  /* 0x0000001eff1e723e */ /* 0x000fc600000010ff */
[----:B------:R-:W-:Y:S01]  /*2330*/  IMAD.X R19, R10, 0x1, R37, P0 ;  /* 0x000000010a137824 */ /* 0x000fe200000e0625 */
[----:B------:R-:W-:Y:S02]  /*2340*/  IADD3 R32, P0, R11, R36, RZ ;  /* 0x000000240b207210 */ /* 0x000fe40007f1e0ff */
[----:B--2---:R-:W-:Y:S02]  /*2350*/  PRMT R24, RZ, 0x5410, R24 ;  /* 0x00005410ff187816 */ /* 0x004fe40000000018 */
[----:B---3--:R-:W-:-:S03]  /*2360*/  PRMT R20, RZ, 0x5410, R20 ;  /* 0x00005410ff147816 */ /* 0x008fc60000000014 */
[----:B0-----:R-:W-:Y:S01]  /*2370*/  FFMA.FTZ R24, R33, -UR19, R24 ;  /* 0x8000001321187c23 */ /* 0x001fe20008010018 */
[----:B------:R-:W-:Y:S01]  /*2380*/  PRMT R33, R22, 0x7610, R33 ;  /* 0x0000761016217816 */ /* 0x000fe20000000021 */
[----:B-1----:R-:W-:Y:S01]  /*2390*/  FFMA.FTZ R22, R31, -UR19, R20 ;  /* 0x800000131f167c23 */ /* 0x002fe20008010014 */
[----:B------:R-:W-:-:S03]  /*23a0*/  PRMT R31, R30, 0x7610, R31 ;  /* 0x000076101e1f7816 */ /* 0x000fc6000000001f */
[----:B------:R0:W-:Y:S01]  /*23b0*/  STG.E.U16 [R18.64], R33 ;  /* 0x0000002112007986 */ /* 0x0001e2000c101510 */
[----:B----4-:R-:W-:Y:S02]  /*23c0*/  PRMT R21, RZ, 0x5410, R21 ;  /* 0x00005410ff157816 */ /* 0x010fe40000000015 */
[----:B------:R-:W-:-:S03]  /*23d0*/  IADD3 R30, P2, R25, R36, RZ ;  /* 0x00000024191e7210 */ /* 0x000fc60007f5e0ff */
[----:B------:R-:W-:Y:S01]  /*23e0*/  FFMA.FTZ R26, R26, -UR19, R21 ;  /* 0x800000131a1a7c23 */ /* 0x000fe20008010015 */
[----:B0-----:R-:W-:Y:S01]  /*23f0*/  F2FP.BF16.PACK_AB R19, RZ, R29 ;  /* 0x0000001dff13723e */ /* 0x001fe200000010ff */
[--C-:B------:R-:W-:Y:S01]  /*2400*/  IMAD.X R33, R12, 0x1, R37.reuse, P0 ;  /* 0x000000010c217824 */ /* 0x100fe200000e0625 */
[-C--:B------:R-:W-:Y:S01]  /*2410*/  IADD3 R20, P0, R15, R36.reuse, RZ ;  /* 0x000000240f147210 */ /* 0x080fe20007f1e0ff */
[--C-:B------:R-:W-:Y:S01]  /*2420*/  IMAD.X R29, R14, 0x1, R37.reuse, P1 ;  /* 0x000000010e1d7824 */ /* 0x100fe200008e0625 */
[----:B------:R-:W-:Y:S02]  /*2430*/  IADD3 R18, P1, R17, R36, RZ ;  /* 0x0000002411127210 */ /* 0x000fe40007f3e0ff */
[----:B------:R0:W-:Y:S01]  /*2440*/  STG.E.U16 [R32.64], R31 ;  /* 0x0000001f20007986 */ /* 0x0001e2000c101510 */
[----:B------:R-:W-:Y:S01]  /*2450*/  F2FP.BF16.PACK_AB R24, RZ, R24 ;  /* 0x00000018ff18723e */ /* 0x000fe200000010ff */
[----:B------:R-:W-:Y:S01]  /*2460*/  IMAD.X R21, R16, 0x1, R37, P0 ;  /* 0x0000000110157824 */ /* 0x000fe200000e0625 */
[----:B------:R-:W-:Y:S01]  /*2470*/  F2FP.BF16.PACK_AB R22, RZ, R22 ;  /* 0x00000016ff16723e */ /* 0x000fe200000010ff */
[----:B------:R1:W-:Y:S01]  /*2480*/  STG.E.U16 [R28.64], R19 ;  /* 0x000000131c007986 */ /* 0x0003e2000c101510 */
[----:B------:R-:W-:-:S02]  /*2490*/  F2FP.BF16.PACK_AB R26, RZ, R26 ;  /* 0x0000001aff1a723e */ /* 0x000fc400000010ff */
[----:B------:R-:W-:Y:S01]  /*24a0*/  IADD3 R27, P0, R0, R27, RZ ;  /* 0x0000001b001b7210 */ /* 0x000fe20007f1e0ff */
[----:B------:R2:W-:Y:S01]  /*24b0*/  STG.E.U16 [R20.64], R24 ;  /* 0x0000001814007986 */ /* 0x0005e2000c101510 */
[--C-:B0-----:R-:W-:Y:S02]  /*24c0*/  IMAD.X R31, R5, 0x1, R37.reuse, P2 ;  /* 0x00000001051f7824 */ /* 0x101fe400010e0625 */
[----:B-1----:R-:W-:Y:S02]  /*24d0*/  IMAD.X R19, R23, 0x1, R37, P1 ;  /* 0x0000000117137824 */ /* 0x002fe400008e0625 */
[----:B------:R-:W-:Y:S01]  /*24e0*/  IMAD.X R6, RZ, RZ, R6, P0 ;  /* 0x000000ffff067224 */ /* 0x000fe200000e0606 */
[----:B------:R-:W-:Y:S02]  /*24f0*/  ISETP.GE.U32.AND P0, PT, R27, R2, PT ;  /* 0x000000021b00720c */ /* 0x000fe40003f06070 */
[----:B------:R2:W-:Y:S04]  /*2500*/  STG.E.U16 [R18.64], R22 ;  /* 0x0000001612007986 */ /* 0x0005e8000c101510 */
[----:B------:R2:W-:Y:S01]  /*2510*/  STG.E.U16 [R30.64], R26 ;  /* 0x0000001a1e007986 */ /* 0x0005e2000c101510 */
[----:B------:R-:W-:-:S13]  /*2520*/  ISETP.GE.AND.EX P0, PT, R6, R4, PT, P0 ;  /* 0x000000040600720c */ /* 0x000fda0003f06300 */
[----:B--2---:R-:W-:Y:S05]  /*2530*/  @!P0 BRA `(.L_x_8765) ;  /* 0xfffff7f000008947 */ /* 0x004fea000383ffff */
.L_x_8764:
[----:B------:R-:W-:Y:S05]  /*2540*/  BSYNC B0 ;  /* 0x0000000000007941 */ /* 0x000fea0003800000 */
.L_x_8763:
[----:B------:R-:W-:-:S04]  /*2550*/  ISETP.GE.U32.AND P0, PT, R27, c[0x0][0x178], PT ;  /* 0x00005e001b007a0c */ /* 0x000fc80003f06070 */
[----:B------:R-:W-:-:S13]  /*2560*/  ISETP.GE.AND.EX P0, PT, R6, R3, PT, P0 ;  /* 0x000000030600720c */ /* 0x000fda0003f06300 */
[----:B------:R-:W-:Y:S05]  /*2570*/  @P0 EXIT ;  /* 0x000000000000094d */ /* 0x000fea0003800000 */
.L_x_8766:
[C---:B-1----:R-:W-:Y:S01]  /*2580*/  IMAD.SHL.U32 R10, R27.reuse, 0x2, RZ ;  /* 0x000000021b0a7824 */ /* 0x042fe200078e00ff */
[----:B------:R-:W-:-:S04]  /*2590*/  SHF.L.U64.HI R7, R27, 0x1, R6 ;  /* 0x000000011b077819 */ /* 0x000fc80000010206 */
[----:B------:R-:W-:-:S04]  /*25a0*/  IADD3 R8, P0, R10, UR12, RZ ;  /* 0x0000000c0a087c10 */ /* 0x000fc8000ff1e0ff */
[----:B------:R-:W-:-:S05]  /*25b0*/  IADD3.X R9, R7, UR13, RZ, P0, !PT ;  /* 0x0000000d07097c10 */ /* 0x000fca00087fe4ff */
[----:B------:R-:W3:Y:S01]  /*25c0*/  LDG.E.U16 R8, [R8.64] ;  /* 0x0000001008087981 */ /* 0x000ee2000c1e1500 */
[----:B------:R-:W-:-:S04]  /*25d0*/  IADD3 R4, P0, R10, UR6, RZ ;  /* 0x000000060a047c10 */ /* 0x000fc8000ff1e0ff */
[----:B------:R-:W-:-:S05]  /*25e0*/  IADD3.X R5, R7, UR7, RZ, P0, !PT ;  /* 0x0000000707057c10 */ /* 0x000fca00087fe4ff */
[----:B------:R-:W4:Y:S01]  /*25f0*/  LDG.E.U16 R4, [R4.64] ;  /* 0x0000001004047981 */ /* 0x000f22000c1e1500 */
[----:B------:R-:W-:-:S04]  /*2600*/  IADD3 R10, P0, R10, UR14, RZ ;  /* 0x0000000e0a0a7c10 */ /* 0x000fc8000ff1e0ff */
[----:B------:R-:W-:Y:S02]  /*2610*/  IADD3.X R11, R7, UR15, RZ, P0, !PT ;  /* 0x0000000f070b7c10 */ /* 0x000fe400087fe4ff */
[----:B------:R-:W-:-:S05]  /*2620*/  IADD3 R27, P0, R27, c[0x0][0x0], RZ ;  /* 0x000000001b1b7a10 */ /* 0x000fca0007f1e0ff */
[----:B------:R-:W-:Y:S01]  /*2630*/  IMAD.X R6, RZ, RZ, R6, P0 ;  /* 0x000000ffff067224 */ /* 0x000fe200000e0606 */
[----:B------:R-:W-:-:S04]  /*2640*/  ISETP.GE.U32.AND P0, PT, R27, c[0x0][0x178], PT ;  /* 0x00005e001b007a0c */ /* 0x000fc80003f06070 */
[----:B------:R-:W-:Y:S02]  /*2650*/  ISETP.GE.AND.EX P0, PT, R6, R3, PT, P0 ;  /* 0x000000030600720c */ /* 0x000fe40003f06300 */
[----:B---3--:R-:W-:-:S05]  /*2660*/  PRMT R8, RZ, 0x5410, R8 ;  /* 0x00005410ff087816 */ /* 0x008fca0000000008 */
[----:B------:R-:W-:Y:S01]  /*2670*/  FMUL.FTZ R0, R8, 1.4426950216293334961 ;  /* 0x3fb8aa3b08007820 */ /* 0x000fe20000410000 */
[----:B----4-:R-:W-:-:S05]  /*2680*/  PRMT R5, RZ, 0x5410, R4 ;  /* 0x00005410ff057816 */ /* 0x010fca0000000004 */
[----:B------:R-:W1:Y:S02]  /*2690*/  MUFU.EX2 R0, R0 ;  /* 0x0000000000007308 */ /* 0x000e640000000800 */
[----:B-12---:R-:W-:-:S05]  /*26a0*/  FFMA.FTZ R2, R0, -UR19, R5 ;  /* 0x8000001300027c23 */ /* 0x006fca0008010005 */
[----:B------:R-:W-:-:S05]  /*26b0*/  F2FP.BF16.PACK_AB R2, RZ, R2 ;  /* 0x00000002ff02723e */ /* 0x000fca00000010ff */
[----:B------:R1:W-:Y:S01]  /*26c0*/  STG.E.U16 [R10.64], R2 ;  /* 0x000000020a007986 */ /* 0x0003e2000c101510 */
[----:B------:R-:W-:Y:S05]  /*26d0*/  @!P0 BRA `(.L_x_8766) ;  /* 0xfffffea000008947 */ /* 0x000fea000383ffff */
[----:B------:R-:W-:Y:S05]  /*26e0*/  EXIT ;  /* 0x000000000000794d */ /* 0x000fea0003800000 */
.L_x_8762:
        /* <DEDUP_REMOVED lines=21> */
.L_x_8769:
[----:B------:R-:W-:Y:S01]  /*2840*/  IADD3 R29, R27, c[0x0][0x0], RZ ;  /* 0x000000001b1d7a10 */ /* 0x000fe20007ffe0ff */
[----:B------:R-:W-:Y:S02]  /*2850*/  IMAD.U32 R2, RZ, RZ, UR12 ;  /* 0x0000000cff027e24 */ /* 0x000fe4000f8e00ff */
[----:B------:R-:W-:Y:S01]  /*2860*/  IMAD.U32 R3, RZ, RZ, UR13 ;  /* 0x0000000dff037e24 */ /* 0x000fe2000f8e00ff */
[----:B------:R-:W-:-:S03]  /*2870*/  IADD3 R33, R29, c[0x0][0x0], RZ ;  /* 0x000000001d217a10 */ /* 0x000fc60007ffe0ff */
[----:B------:R-:W-:Y:S01]  /*2880*/  IMAD.WIDE.U32 R24, R29, 0x2, R2 ;  /* 0x000000021d187825 */ /* 0x000fe200078e0002 */
[----:B------:R-:W-:-:S03]  /*2890*/  IADD3 R23, R33, c[0x0][0x0], RZ ;  /* 0x0000000021177a10 */ /* 0x000fc60007ffe0ff */
[--C-:B------:R-:W-:Y:S01]  /*28a0*/  IMAD.WIDE.U32 R4, R27, 0x2, R2.reuse ;  /* 0x000000021b047825 */ /* 0x100fe200078e0002 */
[----:B------:R-:W-:Y:S01]  /*28b0*/  IADD3 R21, R23, c[0x0][0x0], RZ ;  /* 0x0000000017157a10 */ /* 0x000fe20007ffe0ff */
[----:B------:R1:W3:Y:S03]  /*28c0*/  LDG.E.U16 R24, [R24.64] ;  /* 0x0000001018187981 */ /* 0x0002e6000c1e1500 */
[C---:B------:R-:W-:Y:S01]  /*28d0*/  IADD3 R31, R21.reuse, c[0x0][0x0], RZ ;  /* 0x00000000151f7a10 */ /* 0x040fe20007ffe0ff */
[----:B------:R4:W5:Y:S01]  /*28e0*/  LDG.E.U16 R28, [R4.64] ;  /* 0x00000010041c7981 */ /* 0x000962000c1e1500 */
[----:B------:R-:W-:-:S04]  /*28f0*/  IMAD.WIDE.U32 R10, R21, 0x2, R2 ;  /* 0x00000002150a7825 */ /* 0x000fc800078e0002 */
[--C-:B------:R-:W-:Y:S01]  /*2900*/  IMAD.WIDE.U32 R6, R33, 0x2, R2.reuse ;  /* 0x0000000221067825 */ /* 0x100fe200078e0002 */
[----:B-1----:R-:W-:Y:S01]  /*2910*/  IADD3 R25, R31, c[0x0][0x0], RZ ;  /* 0x000000001f197a10 */ /* 0x002fe20007ffe0ff */
[----:B--2---:R1:W2:Y:S03]  /*2920*/  LDG.E.U16 R26, [R10.64] ;  /* 0x000000100a1a7981 */ /* 0x0042a6000c1e1500 */
[----:B------:R-:W-:Y:S01]  /*2930*/  IADD3 R35, R25, c[0x0][0x0], RZ ;  /* 0x0000000019237a10 */ /* 0x000fe20007ffe0ff */
[--C-:B------:R-:W-:Y:S01]  /*2940*/  IMAD.WIDE.U32 R8, R23, 0x2, R2.reuse ;  /* 0x0000000217087825 */ /* 0x100fe200078e0002 */
[----:B------:R0:W2:Y:S03]  /*2950*/  LDG.E.U16 R22, [R6.64] ;  /* 0x0000001006167981 */ /* 0x0000a6000c1e1500 */
[--C-:B0-----:R-:W-:Y:S01]  /*2960*/  IMAD.WIDE.U32 R18, R31, 0x2, R2.reuse ;  /* 0x000000021f127825 */ /* 0x101fe200078e0002 */
[----:B------:R0:W2:Y:S03]  /*2970*/  LDG.E.U16 R30, [R8.64] ;  /* 0x00000010081e7981 */ /* 0x0000a6000c1e1500 */
[--C-:B-1----:R-:W-:Y:S01]  /*2980*/  IMAD.WIDE.U32 R10, R25, 0x2, R2.reuse ;  /* 0x00000002190a7825 */ /* 0x102fe200078e0002 */
[----:B------:R1:W2:Y:S03]  /*2990*/  LDG.E.U16 R20, [R18.64] ;  /* 0x0000001012147981 */ /* 0x0002a6000c1e1500 */
[----:B------:R-:W-:-:S02]  /*29a0*/  IMAD.WIDE.U32 R2, R35, 0x2, R2 ;  /* 0x0000000223027825 */ /* 0x000fc400078e0002 */
[----:B------:R-:W2:Y:S02]  /*29b0*/  LDG.E.U16 R10, [R10.64] ;  /* 0x000000100a0a7981 */ /* 0x000ea4000c1e1500 */
[----:B----4-:R-:W-:Y:S02]  /*29c0*/  IMAD.U32 R4, RZ, RZ, UR6 ;  /* 0x00000006ff047e24 */ /* 0x010fe4000f8e00ff */
[----:B------:R-:W-:Y:S01]  /*29d0*/  IMAD.U32 R5, RZ, RZ, UR7 ;  /* 0x00000007ff057e24 */ /* 0x000fe2000f8e00ff */
[----:B------:R4:W2:Y:S03]  /*29e0*/  LDG.E.U16 R2, [R2.64] ;  /* 0x0000001002027981 */ /* 0x0008a6000c1e1500 */
[----:B------:R-:W-:-:S04]  /*29f0*/  IMAD.WIDE.U32 R14, R27, 0x2, R4 ;  /* 0x000000021b0e7825 */ /* 0x000fc800078e0004 */
[--C-:B------:R-:W-:Y:S02]  /*2a00*/  IMAD.WIDE.U32 R16, R29, 0x2, R4.reuse ;  /* 0x000000021d107825 */ /* 0x100fe400078e0004 */
[----:B------:R-:W2:Y:S02]  /*2a10*/  LDG.E.U16 R14, [R14.64] ;  /* 0x000000100e0e7981 */ /* 0x000ea4000c1e1500 */
[--C-:B------:R-:W-:Y:S02]  /*2a20*/  IMAD.WIDE.U32 R6, R33, 0x2, R4.reuse ;  /* 0x0000000221067825 */ /* 0x100fe400078e0004 */
[----:B------:R1:W2:Y:S02]  /*2a30*/  LDG.E.U16 R32, [R16.64] ;  /* 0x0000001010207981 */ /* 0x0002a4000c1e1500 */
[--C-:B------:R-:W-:Y:S02]  /*2a40*/  IMAD.WIDE.U32 R12, R21, 0x2, R4.reuse ;  /* 0x00000002150c7825 */ /* 0x100fe400078e0004 */
[----:B------:R3:W2:Y:S02]  /*2a50*/  LDG.E.U16 R6, [R6.64] ;  /* 0x0000001006067981 */ /* 0x0006a4000c1e1500 */
[----:B0-----:R-:W-:-:S02]  /*2a60*/  IMAD.WIDE.U32 R8, R23, 0x2, R4 ;  /* 0x0000000217087825 */ /* 0x001fc400078e0004 */
[----:B------:R0:W2:Y:S02]  /*2a70*/  LDG.E.U16 R12, [R12.64] ;  /* 0x000000100c0c7981 */ /* 0x0000a4000c1e1500 */
[--C-:B-1----:R-:W-:Y:S02]  /*2a80*/  IMAD.WIDE.U32 R18, R31, 0x2, R4.reuse ;  /* 0x000000021f127825 */ /* 0x102fe400078e0004 */
[----:B------:R1:W2:Y:S02]  /*2a90*/  LDG.E.U16 R8, [R8.64] ;  /* 0x0000001008087981 */ /* 0x0002a4000c1e1500 */
[--C-:B------:R-:W-:Y:S02]  /*2aa0*/  IMAD.WIDE.U32 R16, R25, 0x2, R4.reuse ;  /* 0x0000000219107825 */ /* 0x100fe400078e0004 */
[----:B------:R0:W2:Y:S02]  /*2ab0*/  LDG.E.U16 R18, [R18.64] ;  /* 0x0000001012127981 */ /* 0x0000a4000c1e1500 */
[----:B------:R-:W-:-:S02]  /*2ac0*/  IMAD.WIDE.U32 R4, R35, 0x2, R4 ;  /* 0x0000000223047825 */ /* 0x000fc400078e0004 */
[----:B------:R-:W2:Y:S04]  /*2ad0*/  LDG.E.U16 R16, [R16.64] ;  /* 0x0000001010107981 */ /* 0x000ea8000c1e1500 */
[----:B------:R0:W2:Y:S01]  /*2ae0*/  LDG.E.U16 R4, [R4.64] ;  /* 0x0000001004047981 */ /* 0x0000a2000c1e1500 */
[----:B-----5:R-:W-:-:S05]  /*2af0*/  PRMT R28, RZ, 0x5410, R28 ;  /* 0x00005410ff1c7816 */ /* 0x020fca000000001c */
[----:B---3--:R-:W-:Y:S01]  /*2b00*/  FMUL.FTZ R7, R28, 1.4426950216293334961 ;  /* 0x3fb8aa3b1c077820 */ /* 0x008fe20000410000 */
[----:B------:R-:W-:Y:S02]  /*2b10*/  PRMT R24, RZ, 0x5410, R24 ;  /* 0x00005410ff187816 */ /* 0x000fe40000000018 */
[----:B--2---:R-:W-:Y:S02]  /*2b20*/  PRMT R26, RZ, 0x5410, R26 ;  /* 0x00005410ff1a7816 */ /* 0x004fe4000000001a */
[----:B------:R-:W-:Y:S01]  /*2b30*/  PRMT R22, RZ, 0x5410, R22 ;  /* 0x00005410ff167816 */ /* 0x000fe20000000016 */
[----:B------:R-:W2:Y:S01]  /*2b40*/  MUFU.EX2 R7, R7 ;  /* 0x0000000700077308 */ /* 0x000ea20000000800 */
[----:B-1----:R-:W-:Y:S01]  /*2b50*/  FMUL.FTZ R9, R24, 1.4426950216293334961 ;  /* 0x3fb8aa3b18097820 */ /* 0x002fe20000410000 */
[----:B------:R-:W-:Y:S02]  /*2b60*/  PRMT R30, RZ, 0x5410, R30 ;  /* 0x00005410ff1e7816 */ /* 0x000fe4000000001e */
[----:B----4-:R-:W-:-:S02]  /*2b70*/  FMUL.FTZ R3, R22, 1.4426950216293334961 ;  /* 0x3fb8aa3b16037820 */ /* 0x010fc40000410000 */
[----:B0-----:R-:W-:Y:S01]  /*2b80*/  FMUL.FTZ R13, R26, 1.4426950216293334961 ;  /* 0x3fb8aa3b1a0d7820 */ /* 0x001fe20000410000 */
[----:B------:R-:W-:Y:S01]  /*2b90*/  PRMT R20, RZ, 0x5410, R20 ;  /* 0x00005410ff147816 */ /* 0x000fe20000000014 */
[----:B------:R-:W-:Y:S01]  /*2ba0*/  FMUL.FTZ R5, R30, 1.4426950216293334961 ;  /* 0x3fb8aa3b1e057820 */ /* 0x000fe20000410000 */
[----:B------:R-:W-:Y:S01]  /*2bb0*/  MUFU.EX2 R9, R9 ;  /* 0x0000000900097308 */ /* 0x000fe20000000800 */
[----:B------:R-:W-:-:S07]  /*2bc0*/  PRMT R2, RZ, 0x5410, R2 ;  /* 0x00005410ff027816 */ /* 0x000fce0000000002 */
[----:B------:R-:W0:Y:S01]  /*2bd0*/  MUFU.EX2 R3, R3 ;  /* 0x0000000300037308 */ /* 0x000e220000000800 */
[----:B------:R-:W-:Y:S01]  /*2be0*/  PRMT R10, RZ, 0x5410, R10 ;  /* 0x00005410ff0a7816 */ /* 0x000fe2000000000a */
[----:B------:R-:W-:Y:S02]  /*2bf0*/  FMUL.FTZ R11, R20, 1.4426950216293334961 ;  /* 0x3fb8aa3b140b7820 */ /* 0x000fe40000410000 */
[----:B------:R-:W-:-:S04]  /*2c00*/  FMUL.FTZ R19, R2, 1.4426950216293334961 ;  /* 0x3fb8aa3b02137820 */ /* 0x000fc80000410000 */
[----:B------:R-:W1:Y:S01]  /*2c10*/  MUFU.EX2 R13, R13 ;  /* 0x0000000d000d7308 */ /* 0x000e620000000800 */
[----:B------:R-:W-:Y:S01]  /*2c20*/  PRMT R14, RZ, 0x5410, R14 ;  /* 0x00005410ff0e7816 */ /* 0x000fe2000000000e */
[----:B------:R-:W-:-:S06]  /*2c30*/  FMUL.FTZ R10, R10, 1.4426950216293334961 ;  /* 0x3fb8aa3b0a0a7820 */ /* 0x000fcc0000410000 */
[----:B------:R-:W3:Y:S01]  /*2c40*/  MUFU.EX2 R5, R5 ;  /* 0x0000000500057308 */ /* 0x000ee20000000800 */
[----:B--2---:R-:W-:Y:S01]  /*2c50*/  FFMA.FTZ R7, R7, -UR19, R14 ;  /* 0x8000001307077c23 */ /* 0x004fe2000801000e */
[----:B------:R-:W-:-:S06]  /*2c60*/  PRMT R6, RZ, 0x5410, R6 ;  /* 0x00005410ff067816 */ /* 0x000fcc0000000006 */
[----:B------:R-:W2:Y:S01]  /*2c70*/  MUFU.EX2 R19, R19 ;  /* 0x0000001300137308 */ /* 0x000ea20000000800 */
[----:B------:R-:W-:Y:S02]  /*2c80*/  PRMT R32, RZ, 0x5410, R32 ;  /* 0x00005410ff207816 */ /* 0x000fe40000000020 */
[----:B------:R-:W-:-:S05]  /*2c90*/  PRMT R12, RZ, 0x5410, R12 ;  /* 0x00005410ff0c7816 */ /* 0x000fca000000000c */
[----:B------:R-:W4:Y:S01]  /*2ca0*/  MUFU.EX2 R11, R11 ;  /* 0x0000000b000b7308 */ /* 0x000f220000000800 */
[----:B------:R-:W-:-:S07]  /*2cb0*/  F2FP.BF16.PACK_AB R15, RZ, R7 ;  /* 0x00000007ff0f723e */ /* 0x000fce00000010ff */
[----:B------:R5:W4:Y:S01]  /*2cc0*/  MUFU.EX2 R14, R10 ;  /* 0x0000000a000e7308 */ /* 0x000b220000000800 */
[----:B0-----:R-:W-:Y:S01]  /*2cd0*/  FFMA.FTZ R6, R3, -UR19, R6 ;  /* 0x8000001303067c23 */ /* 0x001fe20008010006 */
[----:B------:R-:W-:Y:S01]  /*2ce0*/  PRMT R8, RZ, 0x5410, R8 ;  /* 0x00005410ff087816 */ /* 0x000fe20000000008 */
[----:B------:R-:W-:Y:S01]  /*2cf0*/  FFMA.FTZ R9, R9, -UR19, R32 ;  /* 0x8000001309097c23 */ /* 0x000fe20008010020 */
[----:B------:R-:W-:Y:S01]  /*2d00*/  PRMT R4, RZ, 0x5410, R4 ;  /* 0x00005410ff047816 */ /* 0x000fe20000000004 */
[----:B-1----:R-:W-:Y:S01]  /*2d10*/  FFMA.FTZ R13, R13, -UR19, R12 ;  /* 0x800000130d0d7c23 */ /* 0x002fe2000801000c */
[----:B------:R-:W-:Y:S01]  /*2d20*/  PRMT R12, RZ, 0x5410, R18 ;  /* 0x00005410ff0c7816 */ /* 0x000fe20000000012 */
[----:B------:R-:W-:Y:S01]  /*2d30*/  IMAD.U32 R2, RZ, RZ, UR14 ;  /* 0x0000000eff027e24 */ /* 0x000fe2000f8e00ff */
[----:B------:R-:W-:Y:S01]  /*2d40*/  PRMT R20, R15, 0x7610, R20 ;  /* 0x000076100f147816 */ /* 0x000fe20000000014 */
[----:B------:R-:W-:Y:S01]  /*2d50*/  IMAD.U32 R3, RZ, RZ, UR15 ;  /* 0x0000000fff037e24 */ /* 0x000fe2000f8e00ff */
[----:B------:R-:W-:Y:S01]  /*2d60*/  PRMT R15, RZ, 0x5410, R16 ;  /* 0x00005410ff0f7816 */ /* 0x000fe20000000010 */
[----:B---3--:R-:W-:Y:S01]  /*2d70*/  FFMA.FTZ R5, R5, -UR19, R8 ;  /* 0x8000001305057c23 */ /* 0x008fe20008010008 */
[----:B------:R-:W-:Y:S01]  /*2d80*/  F2FP.BF16.PACK_AB R18, RZ, R6 ;  /* 0x00000006ff12723e */ /* 0x000fe200000010ff */
[----:B--2---:R-:W-:Y:S01]  /*2d90*/  FFMA.FTZ R4, R19, -UR19, R4 ;  /* 0x8000001313047c23 */ /* 0x004fe20008010004 */
[----:B------:R-:W-:Y:S01]  /*2da0*/  F2FP.BF16.PACK_AB R17, RZ, R9 ;  /* 0x00000009ff11723e */ /* 0x000fe200000010ff */
[----:B------:R-:W-:-:S04]  /*2db0*/  IMAD.WIDE.U32 R6, R27, 0x2, R2 ;  /* 0x000000021b067825 */ /* 0x000fc800078e0002 */
[----:B----4-:R-:W-:Y:S02]  /*2dc0*/  FFMA.FTZ R12, R11, -UR19, R12 ;  /* 0x800000130b0c7c23 */ /* 0x010fe4000801000c */
[----:B------:R-:W-:Y:S01]  /*2dd0*/  IMAD.WIDE.U32 R8, R29, 0x2, R2 ;  /* 0x000000021d087825 */ /* 0x000fe200078e0002 */
[----:B------:R-:W-:-:S03]  /*2de0*/  F2FP.BF16.PACK_AB R16, RZ, R4 ;  /* 0x00000004ff10723e */ /* 0x000fc600000010ff */
[----:B-----5:R-:W-:Y:S01]  /*2df0*/  IMAD.WIDE.U32 R10, R33, 0x2, R2 ;  /* 0x00000002210a7825 */ /* 0x020fe200078e0002 */
[----:B------:R0:W-:Y:S03]  /*2e00*/  STG.E.U16 [R6.64], R20 ;  /* 0x0000001406007986 */ /* 0x0001e6000c101510 */
[----:B------:R-:W-:Y:S01]  /*2e10*/  FFMA.FTZ R15, R14, -UR19, R15 ;  /* 0x800000130e0f7c23 */ /* 0x000fe2000801000f */
[----:B------:R-:W-:Y:S01]  /*2e20*/  F2FP.BF16.PACK_AB R14, RZ, R5 ;  /* 0x00000005ff0e723e */ /* 0x000fe200000010ff */
[--C-:B------:R-:W-:Y:S01]  /*2e30*/  IMAD.WIDE.U32 R4, R23, 0x2, R2.reuse ;  /* 0x0000000217047825 */ /* 0x100fe200078e0002 */
[----:B------:R1:W-:Y:S01]  /*2e40*/  STG.E.U16 [R8.64], R17 ;  /* 0x0000001108007986 */ /* 0x0003e2000c101510 */
[----:B------:R-:W-:Y:S02]  /*2e50*/  F2FP.BF16.PACK_AB R13, RZ, R13 ;  /* 0x0000000dff0d723e */ /* 0x000fe400000010ff */
[----:B------:R-:W-:Y:S01]  /*2e60*/  F2FP.BF16.PACK_AB R12, RZ, R12 ;  /* 0x0000000cff0c723e */ /* 0x000fe200000010ff */
[----:B------:R2:W-:Y:S01]  /*2e70*/  STG.E.U16 [R10.64], R18 ;  /* 0x000000120a007986 */ /* 0x0005e2000c101510 */
[----:B0-----:R-:W-:Y:S01]  /*2e80*/  IMAD.WIDE.U32 R6, R21, 0x2, R2 ;  /* 0x0000000215067825 */ /* 0x001fe200078e0002 */
[----:B------:R-:W-:-:S02]  /*2e90*/  F2FP.BF16.PACK_AB R15, RZ, R15 ;  /* 0x0000000fff0f723e */ /* 0x000fc400000010ff */
[----:B------:R0:W-:Y:S01]  /*2ea0*/  STG.E.U16 [R4.64], R14 ;  /* 0x0000000e04007986 */ /* 0x0001e2000c101510 */
[----:B-1----:R-:W-:-:S03]  /*2eb0*/  IMAD.WIDE.U32 R8, R31, 0x2, R2 ;  /* 0x000000021f087825 */ /* 0x002fc600078e0002 */
[----:B------:R0:W-:Y:S01]  /*2ec0*/  STG.E.U16 [R6.64], R13 ;  /* 0x0000000d06007986 */ /* 0x0001e2000c101510 */
[----:B--2---:R-:W-:-:S03]  /*2ed0*/  IMAD.WIDE.U32 R10, R25, 0x2, R2 ;  /* 0x00000002190a7825 */ /* 0x004fc600078e0002 */
[----:B------:R0:W-:Y:S01]  /*2ee0*/  STG.E.U16 [R8.64], R12 ;  /* 0x0000000c08007986 */ /* 0x0001e2000c101510 */
[----:B------:R-:W-:-:S03]  /*2ef0*/  IMAD.WIDE.U32 R2, R35, 0x2, R2 ;  /* 0x0000000223027825 */ /* 0x000fc600078e0002 */
[----:B------:R0:W-:Y:S01]  /*2f00*/  STG.E.U16 [R10.64], R15 ;  /* 0x0000000f0a007986 */ /* 0x0001e2000c101510 */
[----:B------:R-:W-:-:S03]  /*2f10*/  IADD3 R27, R35, c[0x0][0x0], RZ ;  /* 0x00000000231b7a10 */ /* 0x000fc60007ffe0ff */
[----:B------:R0:W-:Y:S01]  /*2f20*/  STG.E.U16 [R2.64], R16 ;  /* 0x0000001002007986 */ /* 0x0001e2000c101510 */
[----:B------:R-:W-:-:S13]  /*2f30*/  ISETP.GE.AND P0, PT, R27, R0, PT ;  /* 0x000000001b00720c */ /* 0x000fda0003f06270 */
[----:B0-----:R-:W-:Y:S05]  /*2f40*/  @!P0 BRA `(.L_x_8769) ;  /* 0xfffff8f000008947 */ /* 0x001fea000383ffff */
.L_x_8768:
[----:B------:R-:W-:Y:S05]  /*2f50*/  BSYNC B0 ;  /* 0x0000000000007941 */ /* 0x000fea0003800000 */
.L_x_8767:
[----:B------:R-:W-:-:S13]  /*2f60*/  ISETP.GE.AND P0, PT, R27, c[0x0][0x178], PT ;  /* 0x00005e001b007a0c */ /* 0x000fda0003f06270 */
[----:B------:R-:W-:Y:S05]  /*2f70*/  @P0 EXIT ;  /* 0x000000000000094d */ /* 0x000fea0003800000 */
.L_x_8770:
[----:B-1----:R-:W-:Y:S02]  /*2f80*/  IMAD.U32 R4, RZ, RZ, UR12 ;  /* 0x0000000cff047e24 */ /* 0x002fe4000f8e00ff */
[----:B------:R-:W-:-:S04]  /*2f90*/  IMAD.U32 R5, RZ, RZ, UR13 ;  /* 0x0000000dff057e24 */ /* 0x000fc8000f8e00ff */
[----:B------:R-:W-:-:S06]  /*2fa0*/  IMAD.WIDE R4, R27, 0x2, R4 ;  /* 0x000000021b047825 */ /* 0x000fcc00078e0204 */
[----:B------:R-:W3:Y:S01]  /*2fb0*/  LDG.E.U16 R4, [R4.64] ;  /* 0x0000001004047981 */ /* 0x000ee2000c1e1500 */
[----:B------:R-:W-:Y:S02]  /*2fc0*/  IMAD.U32 R2, RZ, RZ, UR6 ;  /* 0x00000006ff027e24 */ /* 0x000fe4000f8e00ff */
[----:B------:R-:W-:-:S04]  /*2fd0*/  IMAD.U32 R3, RZ, RZ, UR7 ;  /* 0x00000007ff037e24 */ /* 0x000fc8000f8e00ff */
[----:B------:R-:W-:-:S06]  /*2fe0*/  IMAD.WIDE R2, R27, 0x2, R2 ;  /* 0x000000021b027825 */ /* 0x000fcc00078e0202 */
[----:B------:R-:W4:Y:S01]  /*2ff0*/  LDG.E.U16 R2, [R2.64] ;  /* 0x0000001002027981 */ /* 0x000f22000c1e1500 */
[----:B------:R-:W-:Y:S01]  /*3000*/  MOV R7, UR15 ;  /* 0x0000000f00077c02 */ /* 0x000fe20008000f00 */
[----:B------:R-:W-:Y:S01]  /*3010*/  IMAD.U32 R6, RZ, RZ, UR14 ;  /* 0x0000000eff067e24 */ /* 0x000fe2000f8e00ff */
[----:B---3--:R-:W-:-:S05]  /*3020*/  PRMT R4, RZ, 0x5410, R4 ;  /* 0x00005410ff047816 */ /* 0x008fca0000000004 */
[----:B------:R-:W-:Y:S02]  /*3030*/  FMUL.FTZ R0, R4, 1.4426950216293334961 ;  /* 0x3fb8aa3b04007820 */ /* 0x000fe40000410000 */
[C---:B------:R-:W-:Y:S01]  /*3040*/  IMAD.WIDE R4, R27.reuse, 0x2, R6 ;  /* 0x000000021b047825 */ /* 0x040fe200078e0206 */
[----:B------:R-:W-:-:S03]  /*3050*/  IADD3 R27, R27, c[0x0][0x0], RZ ;  /* 0x000000001b1b7a10 */ /* 0x000fc60007ffe0ff */
[----:B------:R-:W1:Y:S01]  /*3060*/  MUFU.EX2 R0, R0 ;  /* 0x0000000000007308 */ /* 0x000e620000000800 */
[----:B------:R-:W-:Y:S02]  /*3070*/  ISETP.GE.AND P0, PT, R27, c[0x0][0x178], PT ;  /* 0x00005e001b007a0c */ /* 0x000fe40003f06270 */
[----:B----4-:R-:W-:-:S05]  /*3080*/  PRMT R3, RZ, 0x5410, R2 ;  /* 0x00005410ff037816 */ /* 0x010fca0000000002 */
[----:B-12---:R-:W-:-:S05]  /*3090*/  FFMA.FTZ R8, R0, -UR19, R3 ;  /* 0x8000001300087c23 */ /* 0x006fca0008010003 */
[----:B------:R-:W-:-:S05]  /*30a0*/  F2FP.BF16.PACK_AB R8, RZ, R8 ;  /* 0x00000008ff08723e */ /* 0x000fca00000010ff */
[----:B------:R1:W-:Y:S01]  /*30b0*/  STG.E.U16 [R4.64], R8 ;  /* 0x0000000804007986 */ /* 0x0003e2000c101510 */
[----:B------:R-:W-:Y:S05]  /*30c0*/  @!P0 BRA `(.L_x_8770) ;  /* 0xfffffeb000008947 */ /* 0x000fea000383ffff */
[----:B------:R-:W-:Y:S05]  /*30d0*/  EXIT ;  /* 0x000000000000794d */ /* 0x000fea0003800000 */
.L_x_8761:
[----:B------:R-:W-:Y:S05]  /*30e0*/  @P0 BRA `(.L_x_8771) ;  /* 0x00000b4000000947 */ /* 0x000fea0003800000 */
[----:B------:R-:W-:-:S04]  /*30f0*/  ISETP.NE.U32.AND P0, PT, RZ, UR18, PT ;  /* 0x00000012ff007c0c */ /* 0x000fc8000bf05070 */
[----:B------:R-:W-:-:S13]  /*3100*/  ISETP.NE.AND.EX P0, PT, RZ, RZ, PT, P0 ;  /* 0x000000ffff00720c */ /* 0x000fda0003f05300 */
[----:B------:R-:W-:Y:S05]  /*3110*/  @!P0 BRA `(.L_x_8772) ;  /* 0x000002e000008947 */ /* 0x000fea0003800000 */
[----:B------:R-:W-:Y:S01]  /*3120*/  ISETP.LT.U32.AND P0, PT, R27, UR8, PT ;  /* 0x000000081b007c0c */ /* 0x000fe2000bf01070 */
[----:B------:R-:W-:Y:S03]  /*3130*/  BSSY B0, `(.L_x_8773) ;  /* 0x0000016000007945 */ /* 0x000fe60003800000 */
[----:B------:R-:W-:-:S13]  /*3140*/  ISETP.GT.U32.AND.EX P0, PT, RZ, RZ, PT, P0 ;  /* 0x000000ffff00720c */ /* 0x000fda0003f04100 */
[----:B------:R-:W-:Y:S05]  /*3150*/  @P0 BRA `(.L_x_8774) ;  /* 0x0000013000000947 */ /* 0x000fea0003800000 */
[----:B------:R-:W-:-:S05]  /*3160*/  IADD3 R8, P0, R27, -UR8, RZ ;  /* 0x800000081b087c10 */ /* 0x000fca000ff1e0ff */
[----:B------:R-:W-:Y:S02]  /*3170*/  IMAD.X R3, RZ, RZ, -0x1, P0 ;  /* 0xffffffffff037424 */ /* 0x000fe400000e06ff */
[----:B------:R-:W-:-:S03]  /*3180*/  IMAD.SHL.U32 R6, R8, 0x2, RZ ;  /* 0x0000000208067824 */ /* 0x000fc600078e00ff */
[----:B------:R-:W-:Y:S02]  /*3190*/  SHF.L.U64.HI R8, R8, 0x1, R3 ;  /* 0x0000000108087819 */ /* 0x000fe40000010203 */
[----:B-1----:R-:W-:-:S04]  /*31a0*/  IADD3 R4, P0, R6, UR12, RZ ;  /* 0x0000000c06047c10 */ /* 0x002fc8000ff1e0ff */
[----:B------:R-:W-:-:S05]  /*31b0*/  IADD3.X R5, R8, UR13, RZ, P0, !PT ;  /* 0x0000000d08057c10 */ /* 0x000fca00087fe4ff */
[----:B------:R-:W3:Y:S01]  /*31c0*/  LDG.E.U16 R4, [R4.64] ;  /* 0x0000001004047981 */ /* 0x000ee2000c1e1500 */
[----:B------:R-:W-:-:S04]  /*31d0*/  IADD3 R2, P0, R6, UR6, RZ ;  /* 0x0000000606027c10 */ /* 0x000fc8000ff1e0ff */
[----:B------:R-:W-:-:S05]  /*31e0*/  IADD3.X R3, R8, UR7, RZ, P0, !PT ;  /* 0x0000000708037c10 */ /* 0x000fca00087fe4ff */
[----:B------:R-:W4:Y:S01]  /*31f0*/  LDG.E.U16 R2, [R2.64] ;  /* 0x0000001002027981 */ /* 0x000f22000c1e1500 */
[----:B------:R-:W-:Y:S02]  /*3200*/  IADD3 R6, P0, R6, UR14, RZ ;  /* 0x0000000e06067c10 */ /* 0x000fe4000ff1e0ff */
[----:B---3--:R-:W-:-:S05]  /*3210*/  PRMT R4, RZ, 0x5410, R4 ;  /* 0x00005410ff047816 */ /* 0x008fca0000000004 */
[----:B------:R-:W-:Y:S01]  /*3220*/  FMUL.FTZ R0, R4, 1.4426950216293334961 ;  /* 0x3fb8aa3b04007820 */ /* 0x000fe20000410000 */
[----:B----4-:R-:W-:-:S05]  /*3230*/  PRMT R3, RZ, 0x5410, R2 ;  /* 0x00005410ff037816 */ /* 0x010fca0000000002 */
[----:B------:R-:W1:Y:S02]  /*3240*/  MUFU.EX2 R0, R0 ;  /* 0x0000000000007308 */ /* 0x000e640000000800 */
[----:B-12---:R-:W-:-:S05]  /*3250*/  FFMA.FTZ R7, R0, -UR19, R3 ;  /* 0x8000001300077c23 */ /* 0x006fca0008010003 */
[----:B------:R-:W-:Y:S02]  /*3260*/  F2FP.BF16.PACK_AB R3, RZ, R7 ;  /* 0x00000007ff03723e */ /* 0x000fe400000010ff */
[----:B------:R-:W-:-:S05]  /*3270*/  IADD3.X R7, R8, UR15, RZ, P0, !PT ;  /* 0x0000000f08077c10 */ /* 0x000fca00087fe4ff */
[----:B------:R1:W-:Y:S02]  /*3280*/  STG.E.U16 [R6.64], R3 ;  /* 0x0000000306007986 */ /* 0x0003e4000c101510 */
.L_x_8774:
[----:B------:R-:W-:Y:S05]  /*3290*/  BSYNC B0 ;  /* 0x0000000000007941 */ /* 0x000fea0003800000 */
.L_x_8773:
[----:B------:R-:W-:Y:S02]  /*32a0*/  ULDC.64 UR10, c[0x0][0x178] ;  /* 0x00005e00000a7ab9 */ /* 0x000fe40000000a00 */
[----:B------:R-:W-:Y:S02]  /*32b0*/  UIADD3 UR10, UP0, UR8, UR10, URZ ;  /* 0x0000000a080a7290 */ /* 0x000fe4000ff1e03f */
[----:B------:R-:W-:Y:S02]  /*32c0*/  ULDC UR9, c[0x0][0x0] ;  /* 0x0000000000097ab9 */ /* 0x000fe40000000800 */
[----:B------:R-:W-:Y:S02]  /*32d0*/  UIADD3 UR5, UP1, -UR8, UR9, URZ ;  /* 0x0000000908057290 */ /* 0x000fe4000ff3e13f */
[----:B------:R-:W-:Y:S02]  /*32e0*/  UIADD3.X UR11, URZ, UR11, URZ, UP0, !UPT ;  /* 0x0000000b3f0b7290 */ /* 0x000fe400087fe43f */
[----:B------:R-:W-:-:S02]  /*32f0*/  UISETP.LT.U32.AND UP0, UPT, UR10, UR9, UPT ;  /* 0x000000090a00728c */ /* 0x000fc4000bf01070 */
[----:B------:R-:W-:Y:S02]  /*3300*/  UIADD3.X UR8, URZ, -0x1, URZ, UP1, !UPT ;  /* 0xffffffff3f087890 */ /* 0x000fe40008ffe43f */
[----:B------:R-:W-:Y:S02]  /*3310*/  UISETP.LT.AND.EX UP0, UPT, UR11, URZ, UPT, UP0 ;  /* 0x0000003f0b00728c */ /* 0x000fe4000bf01300 */
[----:B------:R-:W-:Y:S02]  /*3320*/  USHF.L.U32 UR4, UR5, 0x1, URZ ;  /* 0x0000000105047899 */ /* 0x000fe4000800063f */
[----:B------:R-:W-:Y:S02]  /*3330*/  USHF.L.U64.HI UR5, UR5, 0x1, UR8 ;  /* 0x0000000105057899 */ /* 0x000fe40008010208 */
[----:B------:R-:W-:Y:S02]  /*3340*/  USEL UR8, UR10, UR9, UP0 ;  /* 0x000000090a087287 */ /* 0x000fe40008000000 */
[----:B------:R-:W-:-:S02]  /*3350*/  UIADD3 UR14, UP3, UR4, UR14, URZ ;  /* 0x0000000e040e7290 */ /* 0x000fc4000ff7e03f */
[----:B------:R-:W-:Y:S02]  /*3360*/  UIADD3 UR12, UP2, UR4, UR12, URZ ;  /* 0x0000000c040c7290 */ /* 0x000fe4000ff5e03f */
[----:B------:R-:W-:Y:S02]  /*3370*/  UIADD3 UR6, UP1, UR4, UR6, URZ ;  /* 0x0000000604067290 */ /* 0x000fe4000ff3e03f */
[----:B------:R-:W-:Y:S02]  /*3380*/  USEL UR9, UR11, URZ, UP0 ;  /* 0x0000003f0b097287 */ /* 0x000fe40008000000 */
[----:B------:R-:W-:Y:S02]  /*3390*/  UIADD3 UR4, UP0, -UR8, UR10, URZ ;  /* 0x0000000a08047290 */ /* 0x000fe4000ff1e13f */
[----:B------:R-:W-:Y:S02]  /*33a0*/  UIADD3.X UR15, UR5, UR15, URZ, UP3, !UPT ;  /* 0x0000000f050f7290 */ /* 0x000fe40009ffe43f */
[----:B------:R-:W-:-:S02]  /*33b0*/  UIADD3.X UR8, ~UR9, UR11, URZ, UP0, !UPT ;  /* 0x0000000b09087290 */ /* 0x000fc400087fe53f */
[----:B------:R-:W-:Y:S01]  /*33c0*/  IMAD.U32 R0, RZ, RZ, UR4 ;  /* 0x00000004ff007e24 */ /* 0x000fe2000f8e00ff */
[----:B------:R-:W-:Y:S02]  /*33d0*/  UIADD3.X UR13, UR5, UR13, URZ, UP2, !UPT ;  /* 0x0000000d050d7290 */ /* 0x000fe400097fe43f */
[----:B------:R-:W-:Y:S01]  /*33e0*/  UIADD3.X UR7, UR5, UR7, URZ, UP1, !UPT ;  /* 0x0000000705077290 */ /* 0x000fe20008ffe43f */
[----:B------:R-:W-:-:S05]  /*33f0*/  IMAD.U32 R2, RZ, RZ, UR8 ;  /* 0x00000008ff027e24 */ /* 0x000fca000f8e00ff */
.L_x_8772:
[----:B------:R-:W-:Y:S01]  /*3400*/  ISETP.NE.U32.AND P0, PT, R2, RZ, PT ;  /* 0x000000ff0200720c */ /* 0x000fe20003f05070 */
[----:B------:R-:W-:Y:S02]  /*3410*/  ULDC UR4, c[0x0][0x0] ;  /* 0x0000000000047ab9 */ /* 0x000fe40000000800 */
[----:B------:R-:W-:-:S10]  /*3420*/  USHF.L.U32 UR5, UR4, 0x3, URZ ;  /* 0x0000000304057899 */ /* 0x000fd4000800063f */
[----:B------:R-:W-:Y:S05]  /*3430*/  @!P0 BRA `(.L_x_8775) ;  /* 0x0000008000008947 */ /* 0x000fea0003800000 */
[----:B-1----:R-:W-:Y:S01]  /*3440*/  IMAD.MOV.U32 R3, RZ, RZ, R0 ;  /* 0x000000ffff037224 */ /* 0x002fe200078e0000 */
[----:B------:R-:W-:Y:S01]  /*3450*/  MOV R10, 0x3490 ;  /* 0x00003490000a7802 */ /* 0x000fe20000000f00 */
[----:B------:R-:W-:Y:S01]  /*3460*/  IMAD.MOV.U32 R5, RZ, RZ, R2 ;  /* 0x000000ffff057224 */ /* 0x000fe200078e0002 */
[----:B------:R-:W-:Y:S02]  /*3470*/  UMOV UR4, URZ ;  /* 0x0000003f00047c82 */ /* 0x000fe40008000000 */
[----:B0-2---:R-:W-:Y:S05]  /*3480*/  CALL.REL.NOINC `($__internal_111_$__cuda_sm20_rem_s64) ;  /* 0x000010a000007944 */ /* 0x005fea0003c00000 */
[----:B------:R-:W-:Y:S02]  /*3490*/  IMAD.MOV.U32 R4, RZ, RZ, R6 ;  /* 0x000000ffff047224 */ /* 0x000fe400078e0006 */
[----:B------:R-:W-:Y:S01]  /*34a0*/  IMAD.MOV.U32 R5, RZ, RZ, R7 ;  /* 0x000000ffff057224 */ /* 0x000fe200078e0007 */
[----:B------:R-:W-:Y:S05]  /*34b0*/  BRA `(.L_x_8776) ;  /* 0x0000012000007947 */ /* 0x000fea0003800000 */
.L_x_8775:
[----:B-1----:R-:W1:Y:S01]  /*34c0*/  I2F.U32.RP R6, UR5 ;  /* 0x0000000500067d06 */ /* 0x002e620008209000 */
[----:B------:R-:W-:Y:S01]  /*34d0*/  IMAD R3, RZ, RZ, -UR5 ;  /* 0x80000005ff037e24 */ /* 0x000fe2000f8e02ff */
[----:B------:R-:W-:Y:S01]  /*34e0*/  ISETP.NE.U32.AND P1, PT, RZ, UR5, PT ;  /* 0x00000005ff007c0c */ /* 0x000fe2000bf25070 */
[----:B------:R-:W-:-:S05]  /*34f0*/  IMAD.MOV.U32 R4, RZ, RZ, RZ ;  /* 0x000000ffff047224 */ /* 0x000fca00078e00ff */
[----:B-1----:R-:W1:Y:S02]  /*3500*/  MUFU.RCP R6, R6 ;  /* 0x0000000600067308 */ /* 0x002e640000001000 */
        /* <DEDUP_REMOVED lines=13> */
.L_x_8776:
        /* <DEDUP_REMOVED lines=13> */
.L_x_8779:
[C---:B------:R-:W-:Y:S01]  /*36b0*/  IMAD.SHL.U32 R16, R27.reuse, 0x10, RZ ;  /* 0x000000101b107824 */ /* 0x040fe200078e00ff */
[----:B------:R-:W-:-:S04]  /*36c0*/  SHF.L.U64.HI R21, R27, 0x4, R14 ;  /* 0x000000041b157819 */ /* 0x000fc8000001020e */
[----:B------:R-:W-:-:S04]  /*36d0*/  IADD3 R6, P1, R16, UR12, RZ ;  /* 0x0000000c10067c10 */ /* 0x000fc8000ff3e0ff */
[----:B------:R-:W-:-:S06]  /*36e0*/  IADD3.X R7, R21, UR13, RZ, P1, !PT ;  /* 0x0000000d15077c10 */ /* 0x000fcc0008ffe4ff */
[----:B------:R-:W3:Y:S01]  /*36f0*/  LDG.E.128 R4, [R6.64] ;  /* 0x0000001006047981 */ /* 0x000ee2000c1e1d00 */
[----:B------:R-:W-:-:S04]  /*3700*/  IADD3 R8, P1, R16, UR6, RZ ;  /* 0x0000000610087c10 */ /* 0x000fc8000ff3e0ff */
[----:B------:R-:W-:-:S06]  /*3710*/  IADD3.X R9, R21, UR7, RZ, P1, !PT ;  /* 0x0000000715097c10 */ /* 0x000fcc0008ffe4ff */
[----:B------:R-:W4:Y:S01]  /*3720*/  LDG.E.128 R8, [R8.64] ;  /* 0x0000001008087981 */ /* 0x000f22000c1e1d00 */
[----:B------:R-:W-:Y:S02]  /*3730*/  IADD3 R16, P1, R16, UR14, RZ ;  /* 0x0000000e10107c10 */ /* 0x000fe4000ff3e0ff */
[--C-:B---3--:R-:W-:Y:S02]  /*3740*/  PRMT R17, RZ, 0x5410, R4.reuse ;  /* 0x00005410ff117816 */ /* 0x108fe40000000004 */
[----:B------:R-:W-:Y:S02]  /*3750*/  PRMT R4, RZ, 0x7610, R4 ;  /* 0x00007610ff047816 */ /* 0x000fe40000000004 */
[--C-:B------:R-:W-:Y:S01]  /*3760*/  PRMT R18, RZ, 0x5410, R5.reuse ;  /* 0x00005410ff127816 */ /* 0x100fe20000000005 */
[----:B------:R-:W-:Y:S01]  /*3770*/  FMUL.FTZ R17, R17, 1.4426950216293334961 ;  /* 0x3fb8aa3b11117820 */ /* 0x000fe20000410000 */
[--C-:B0-----:R-:W-:Y:S01]  /*3780*/  PRMT R19, RZ, 0x5410, R6.reuse ;  /* 0x00005410ff137816 */ /* 0x101fe20000000006 */
[----:B------:R-:W-:Y:S01]  /*3790*/  FMUL.FTZ R4, R4, 1.4426950216293334961 ;  /* 0x3fb8aa3b04047820 */ /* 0x000fe20000410000 */
[----:B------:R-:W-:Y:S01]  /*37a0*/  PRMT R5, RZ, 0x7610, R5 ;  /* 0x00007610ff057816 */ /* 0x000fe20000000005 */
[----:B------:R-:W-:Y:S01]  /*37b0*/  FMUL.FTZ R18, R18, 1.4426950216293334961 ;  /* 0x3fb8aa3b12127820 */ /* 0x000fe20000410000 */
[----:B------:R-:W-:Y:S01]  /*37c0*/  PRMT R6, RZ, 0x7610, R6 ;  /* 0x00007610ff067816 */ /* 0x000fe20000000006 */
[----:B------:R-:W0:Y:S01]  /*37d0*/  MUFU.EX2 R17, R17 ;  /* 0x0000001100117308 */ /* 0x000e220000000800 */
[--C-:B------:R-:W-:Y:S01]  /*37e0*/  PRMT R20, RZ, 0x5410, R7.reuse ;  /* 0x00005410ff147816 */ /* 0x100fe20000000007 */
[----:B------:R-:W-:Y:S01]  /*37f0*/  FMUL.FTZ R5, R5, 1.4426950216293334961 ;  /* 0x3fb8aa3b05057820 */ /* 0x000fe20000410000 */
[----:B------:R-:W-:Y:S01]  /*3800*/  PRMT R7, RZ, 0x7610, R7 ;  /* 0x00007610ff077816 */ /* 0x000fe20000000007 */
[----:B------:R-:W-:Y:S01]  /*3810*/  FMUL.FTZ R19, R19, 1.4426950216293334961 ;  /* 0x3fb8aa3b13137820 */ /* 0x000fe20000410000 */
[----:B----4-:R-:W-:Y:S01]  /*3820*/  PRMT R22, RZ, 0x5410, R8 ;  /* 0x00005410ff167816 */ /* 0x010fe20000000008 */
[----:B------:R-:W-:Y:S01]  /*3830*/  FMUL.FTZ R6, R6, 1.4426950216293334961 ;  /* 0x3fb8aa3b06067820 */ /* 0x000fe20000410000 */
[----:B------:R-:W-:Y:S01]  /*3840*/  PRMT R23, RZ, 0x5410, R9 ;  /* 0x00005410ff177816 */ /* 0x000fe20000000009 */
[----:B------:R-:W-:Y:S01]  /*3850*/  MUFU.EX2 R4, R4 ;  /* 0x0000000400047308 */ /* 0x000fe20000000800 */
[----:B------:R-:W-:Y:S01]  /*3860*/  FMUL.FTZ R20, R20, 1.4426950216293334961 ;  /* 0x3fb8aa3b14147820 */ /* 0x000fe20000410000 */
[----:B------:R-:W-:Y:S01]  /*3870*/  PRMT R25, RZ, 0x5410, R11 ;  /* 0x00005410ff197816 */ /* 0x000fe2000000000b */
[----:B------:R-:W-:Y:S01]  /*3880*/  FMUL.FTZ R7, R7, 1.4426950216293334961 ;  /* 0x3fb8aa3b07077820 */ /* 0x000fe20000410000 */
[----:B------:R-:W-:-:S02]  /*3890*/  PRMT R24, RZ, 0x5410, R10 ;  /* 0x00005410ff187816 */ /* 0x000fc4000000000a */
[----:B------:R-:W-:Y:S02]  /*38a0*/  PRMT R11, RZ, 0x7610, R11 ;  /* 0x00007610ff0b7816 */ /* 0x000fe4000000000b */
[----:B------:R-:W1:Y:S01]  /*38b0*/  MUFU.EX2 R18, R18 ;  /* 0x0000001200127308 */ /* 0x000e620000000800 */
[----:B0-2---:R-:W-:-:S07]  /*38c0*/  FFMA.FTZ R17, R17, -UR19, R22 ;  /* 0x8000001311117c23 */ /* 0x005fce0008010016 */
[----:B------:R-:W-:Y:S08]  /*38d0*/  MUFU.EX2 R5, R5 ;  /* 0x0000000500057308 */ /* 0x000ff00000000800 */
[----:B------:R-:W0:Y:S01]  /*38e0*/  MUFU.EX2 R19, R19 ;  /* 0x0000001300137308 */ /* 0x000e220000000800 */
[----:B-1----:R-:W-:-:S07]  /*38f0*/  FFMA.FTZ R18, R18, -UR19, R23 ;  /* 0x8000001312127c23 */ /* 0x002fce0008010017 */
[----:B------:R-:W1:Y:S08]  /*3900*/  MUFU.EX2 R6, R6 ;  /* 0x0000000600067308 */ /* 0x000e700000000800 */
[----:B------:R-:W2:Y:S01]  /*3910*/  MUFU.EX2 R20, R20 ;  /* 0x0000001400147308 */ /* 0x000ea20000000800 */
[----:B0-----:R-:W-:-:S07]  /*3920*/  FFMA.FTZ R19, R19, -UR19, R24 ;  /* 0x8000001313137c23 */ /* 0x001fce0008010018 */
[----:B------:R0:W3:Y:S02]  /*3930*/  MUFU.EX2 R26, R7 ;  /* 0x00000007001a7308 */ /* 0x0000e40000000800 */
[----:B0-----:R-:W-:Y:S02]  /*3940*/  PRMT R7, RZ, 0x7610, R8 ;  /* 0x00007610ff077816 */ /* 0x001fe40000000008 */
[----:B------:R-:W-:Y:S02]  /*3950*/  PRMT R8, RZ, 0x7610, R9 ;  /* 0x00007610ff087816 */ /* 0x000fe40000000009 */
[----:B------:R-:W-:Y:S01]  /*3960*/  PRMT R9, RZ, 0x7610, R10 ;  /* 0x00007610ff097816 */ /* 0x000fe2000000000a */
[----:B------:R-:W-:Y:S02]  /*3970*/  FFMA.FTZ R4, R4, -UR19, R7 ;  /* 0x8000001304047c23 */ /* 0x000fe40008010007 */
[----:B------:R-:W-:Y:S02]  /*3980*/  FFMA.FTZ R5, R5, -UR19, R8 ;  /* 0x8000001305057c23 */ /* 0x000fe40008010008 */
[----:B-1----:R-:W-:Y:S01]  /*3990*/  FFMA.FTZ R6, R6, -UR19, R9 ;  /* 0x8000001306067c23 */ /* 0x002fe20008010009 */
[----:B------:R-:W-:Y:S01]  /*39a0*/  F2FP.BF16.PACK_AB R4, R4, R17 ;  /* 0x000000110404723e */ /* 0x000fe200000010ff */
[----:B--2---:R-:W-:Y:S01]  /*39b0*/  FFMA.FTZ R7, R20, -UR19, R25 ;  /* 0x8000001314077c23 */ /* 0x004fe20008010019 */
[----:B------:R-:W-:Y:S01]  /*39c0*/  IADD3.X R17, R21, UR15, RZ, P1, !PT ;  /* 0x0000000f15117c10 */ /* 0x000fe20008ffe4ff */
[----:B---3--:R-:W-:Y:S01]  /*39d0*/  FFMA.FTZ R26, R26, -UR19, R11 ;  /* 0x800000131a1a7c23 */ /* 0x008fe2000801000b */
[----:B------:R-:W-:-:S02]  /*39e0*/  IADD3 R27, P1, R27, c[0x0][0x0], RZ ;  /* 0x000000001b1b7a10 */ /* 0x000fc40007f3e0ff */
[----:B------:R-:W-:Y:S02]  /*39f0*/  F2FP.BF16.PACK_AB R5, R5, R18 ;  /* 0x000000120505723e */ /* 0x000fe400000010ff */
[----:B------:R-:W-:Y:S01]  /*3a00*/  F2FP.BF16.PACK_AB R6, R6, R19 ;  /* 0x000000130606723e */ /* 0x000fe200000010ff */
[----:B------:R-:W-:Y:S01]  /*3a10*/  IMAD.SHL.U32 R9, R27, 0x8, RZ ;  /* 0x000000081b097824 */ /* 0x000fe200078e00ff */
[----:B------:R-:W-:Y:S01]  /*3a20*/  F2FP.BF16.PACK_AB R7, R26, R7 ;  /* 0x000000071a07723e */ /* 0x000fe200000010ff */
[----:B------:R-:W-:-:S03]  /*3a30*/  IMAD.X R14, RZ, RZ, R14, P1 ;  /* 0x000000ffff0e7224 */ /* 0x000fc600008e060e */
[----:B------:R-:W-:Y:S01]  /*3a40*/  ISETP.GE.U32.AND P1, PT, R9, R12, PT ;  /* 0x0000000c0900720c */ /* 0x000fe20003f26070 */
[----:B------:R0:W-:Y:S01]  /*3a50*/  STG.E.128 [R16.64], R4 ;  /* 0x0000000410007986 */ /* 0x0001e2000c101d10 */
[----:B------:R-:W-:-:S04]  /*3a60*/  SHF.L.U64.HI R8, R27, 0x3, R14 ;  /* 0x000000031b087819 */ /* 0x000fc8000001020e */
[----:B------:R-:W-:-:S13]  /*3a70*/  ISETP.GE.AND.EX P1, PT, R8, R13, PT, P1 ;  /* 0x0000000d0800720c */ /* 0x000fda0003f26310 */
[----:B0-----:R-:W-:Y:S05]  /*3a80*/  @!P1 BRA `(.L_x_8779) ;  /* 0xfffffc2000009947 */ /* 0x001fea000383ffff */
.L_x_8778:
[----:B------:R-:W-:Y:S05]  /*3a90*/  BSYNC B0 ;  /* 0x0000000000007941 */ /* 0x000fea0003800000 */
.L_x_8777:
[----:B------:R-:W-:Y:S05]  /*3aa0*/  @P0 EXIT ;  /* 0x000000000000094d */ /* 0x000fea0003800000 */
[----:B------:R-:W-:-:S04]  /*3ab0*/  IMAD.MOV.U32 R11, RZ, RZ, R3 ;  /* 0x000000ffff0b7224 */ /* 0x000fc800078e0003 */
.L_x_8780:
[C---:B------:R-:W-:Y:S01]  /*3ac0*/  IMAD.SHL.U32 R8, R11.reuse, 0x2, RZ ;  /* 0x000000020b087824 */ /* 0x040fe200078e00ff */
[----:B------:R-:W-:-:S04]  /*3ad0*/  SHF.L.U64.HI R10, R11, 0x1, R15 ;  /* 0x000000010b0a7819 */ /* 0x000fc8000001020f */
[----:B------:R-:W-:-:S04]  /*3ae0*/  IADD3 R6, P0, R8, UR12, RZ ;  /* 0x0000000c08067c10 */ /* 0x000fc8000ff1e0ff */
        /* <DEDUP_REMOVED lines=12> */
[----:B------:R-:W-:Y:S02]  /*3bb0*/  IADD3.X R9, R10, UR15, RZ, P0, !PT ;  /* 0x0000000f0a097c10 */ /* 0x000fe400087fe4ff */
[----:B------:R-:W-:-:S03]  /*3bc0*/  IADD3 R11, P0, R11, c[0x0][0x0], RZ ;  /* 0x000000000b0b7a10 */ /* 0x000fc60007f1e0ff */
[----:B------:R1:W-:Y:S02]  /*3bd0*/  STG.E.U16 [R8.64], R5 ;  /* 0x0000000508007986 */ /* 0x0003e4000c101510 */
[----:B------:R-:W-:Y:S01]  /*3be0*/  IMAD.X R15, RZ, RZ, R15, P0 ;  /* 0x000000ffff0f7224 */ /* 0x000fe200000e060f */
[----:B------:R-:W-:-:S04]  /*3bf0*/  ISETP.GE.U32.AND P0, PT, R11, R0, PT ;  /* 0x000000000b00720c */ /* 0x000fc80003f06070 */
[----:B------:R-:W-:-:S13]  /*3c00*/  ISETP.GE.AND.EX P0, PT, R15, R2, PT, P0 ;  /* 0x000000020f00720c */ /* 0x000fda0003f06300 */
[----:B-1----:R-:W-:Y:S05]  /*3c10*/  @!P0 BRA `(.L_x_8780) ;  /* 0xfffffea000008947 */ /* 0x002fea000383ffff */
[----:B------:R-:W-:Y:S05]  /*3c20*/  EXIT ;  /* 0x000000000000794d */ /* 0x000fea0003800000 */
.L_x_8771:
[----:B------:R-:W-:Y:S01]  /*3c30*/  ISETP.NE.AND P0, PT, RZ, UR8, PT ;  /* 0x00000008ff007c0c */ /* 0x000fe2000bf05270 */
[----:B------:R-:W-:-:S12]  /*3c40*/  IMAD.MOV.U32 R0, RZ, RZ, c[0x0][0x178] ;  /* 0x00005e00ff007624 */ /* 0x000fd800078e00ff */
[----:B------:R-:W-:Y:S05]  /*3c50*/  @!P0 BRA `(.L_x_8781) ;  /* 0x0000025000008947 */ /* 0x000fea0003800000 */
[----:B------:R-:W-:Y:S01]  /*3c60*/  ISETP.GE.U32.AND P0, PT, R27, UR8, PT ;  /* 0x000000081b007c0c */ /* 0x000fe2000bf06070 */
[----:B------:R-:W-:-:S12]  /*3c70*/  BSSY B0, `(.L_x_8782) ;  /* 0x0000015000007945 */ /* 0x000fd80003800000 */
[----:B------:R-:W-:Y:S05]  /*3c80*/  @!P0 BRA `(.L_x_8783) ;  /* 0x0000013000008947 */ /* 0x000fea0003800000 */
[----:B------:R-:W-:-:S04]  /*3c90*/  IADD3 R9, P0, R27, -UR8, RZ ;  /* 0x800000081b097c10 */ /* 0x000fc8000ff1e0ff */
[----:B------:R-:W-:Y:S01]  /*3ca0*/  LEA.HI.X.SX32 R2, R27, 0xffffffff, 0x1, P0 ;  /* 0xffffffff1b027811 */ /* 0x000fe200000f0eff */
        /* <DEDUP_REMOVED lines=17> */
.L_x_8783:
[----:B------:R-:W-:Y:S05]  /*3dc0*/  BSYNC B0 ;  /* 0x0000000000007941 */ /* 0x000fea0003800000 */
.L_x_8782:
[----:B------:R-:W-:Y:S01]  /*3dd0*/  ULDC UR4, c[0x0][0x0] ;  /* 0x0000000000047ab9 */ /* 0x000fe20000000800 */
[----:B-1----:R-:W-:Y:S01]  /*3de0*/  IADD3 R3, R0, UR8, RZ ;  /* 0x0000000800037c10 */ /* 0x002fe2000fffe0ff */
[----:B------:R-:W-:-:S03]  /*3df0*/  UIADD3 UR4, UP0, -UR8, UR4, URZ ;  /* 0x0000000408047290 */ /* 0x000fc6000ff1e13f */
[C---:B------:R-:W-:Y:S01]  /*3e00*/  IMNMX.U32 R0, R3.reuse, c[0x0][0x0], PT ;  /* 0x0000000003007a17 */ /* 0x040fe20003800000 */
[----:B------:R-:W-:Y:S02]  /*3e10*/  UIADD3.X UR5, URZ, -0x1, URZ, UP0, !UPT ;  /* 0xffffffff3f057890 */ /* 0x000fe400087fe43f */
[----:B------:R-:W-:Y:S02]  /*3e20*/  USHF.L.U32 UR9, UR4, 0x1, URZ ;  /* 0x0000000104097899 */ /* 0x000fe4000800063f */
[----:B------:R-:W-:Y:S01]  /*3e30*/  USHF.L.U64.HI UR5, UR4, 0x1, UR5 ;  /* 0x0000000104057899 */ /* 0x000fe20008010205 */
[----:B------:R-:W-:Y:S01]  /*3e40*/  IMAD.IADD R0, R3, 0x1, -R0 ;  /* 0x0000000103007824 */ /* 0x000fe200078e0a00 */
[----:B------:R-:W-:Y:S02]  /*3e50*/  UIADD3 UR14, UP0, UR9, UR14, URZ ;  /* 0x0000000e090e7290 */ /* 0x000fe4000ff1e03f */
[----:B------:R-:W-:Y:S02]  /*3e60*/  UIADD3 UR12, UP1, UR9, UR12, URZ ;  /* 0x0000000c090c7290 */ /* 0x000fe4000ff3e03f */
[----:B------:R-:W-:-:S02]  /*3e70*/  UIADD3 UR6, UP2, UR9, UR6, URZ ;  /* 0x0000000609067290 */ /* 0x000fc4000ff5e03f */
[----:B------:R-:W-:Y:S02]  /*3e80*/  UIADD3.X UR15, UR5, UR15, URZ, UP0, !UPT ;  /* 0x0000000f050f7290 */ /* 0x000fe400087fe43f */
[----:B------:R-:W-:Y:S02]  /*3e90*/  UIADD3.X UR13, UR5, UR13, URZ, UP1, !UPT ;  /* 0x0000000d050d7290 */ /* 0x000fe40008ffe43f */
[----:B------:R-:W-:Y:S02]  /*3ea0*/  UIADD3.X UR7, UR5, UR7, URZ, UP2, !UPT ;  /* 0x0000000705077290 */ /* 0x000fe400097fe43f */
.L_x_8781:
[----:B------:R-:W-:Y:S01]  /*3eb0*/  ULDC UR4, c[0x0][0x0] ;  /* 0x0000000000047ab9 */ /* 0x000fe20000000800 */
[----:B------:R-:W-:Y:S01]  /*3ec0*/  IMAD.MOV.U32 R2, RZ, RZ, RZ ;  /* 0x000000ffff027224 */ /* 0x000fe200078e00ff */
[----:B------:R-:W-:Y:S01]  /*3ed0*/  USHF.L.U32 UR4, UR4, 0x3, URZ ;  /* 0x0000000304047899 */ /* 0x000fe2000800063f */
[----:B------:R-:W-:Y:S01]  /*3ee0*/  BSSY B0, `(.L_x_8784) ;  /* 0x0000053000007945 */ /* 0x000fe20003800000 */
[----:B------:R-:W-:Y:S02]  /*3ef0*/  IMAD.U32 R12, RZ, RZ, UR14 ;  /* 0x0000000eff0c7e24 */ /* 0x000fe4000f8e00ff */
[----:B------:R-:W-:-:S02]  /*3f00*/  IMAD.U32 R13, RZ, RZ, UR15 ;  /* 0x0000000fff0d7e24 */ /* 0x000fc4000f8e00ff */
        /* <DEDUP_REMOVED lines=11> */
[----:B------:R-:W-:-:S05]  /*3fc0*/  IMAD.HI.U32 R2, R7, R0, RZ ;  /* 0x0000000007027227 */ /* 0x000fca00078e00ff */
[----:B------:R-:W-:Y:S01]  /*3fd0*/  IADD3 R3, -R2, RZ, RZ ;  /* 0x000000ff02037210 */ /* 0x000fe20007ffe1ff */
[----:B------:R-:W-:-:S04]  /*3fe0*/  IMAD.U32 R2, RZ, RZ, UR6 ;  /* 0x00000006ff027e24 */ /* 0x000fc8000f8e00ff */
        /* <DEDUP_REMOVED lines=9> */
[----:B------:R-:W-:-:S04]  /*4080*/  ISETP.GE.AND P0, PT, R5, R16, PT ;  /* 0x000000100500720c */ /* 0x000fc80003f06270 */
[----:B------:R-:W-:-:S09]  /*4090*/  ISETP.GE.AND P1, PT, R17, R0, PT ;  /* 0x000000001100720c */ /* 0x000fd20003f26270 */
[----:B------:R-:W-:Y:S05]  /*40a0*/  @P0 BRA `(.L_x_8785) ;  /* 0x0000036000000947 */ /* 0x000fea0003800000 */
.L_x_8786:
[----:B0-----:R-:W-:-:S06]  /*40b0*/  IMAD.WIDE R6, R27, 0x10, R14 ;  /* 0x000000101b067825 */ /* 0x001fcc00078e020e */
[----:B------:R-:W3:Y:S01]  /*40c0*/  LDG.E.128 R4, [R6.64] ;  /* 0x0000001006047981 */ /* 0x000ee2000c1e1d00 */
[----:B------:R-:W-:-:S06]  /*40d0*/  IMAD.WIDE R8, R27, 0x10, R2 ;  /* 0x000000101b087825 */ /* 0x000fcc00078e0202 */
[----:B------:R-:W4:Y:S01]  /*40e0*/  LDG.E.128 R8, [R8.64] ;  /* 0x0000001008087981 */ /* 0x000f22000c1e1d00 */
[--C-:B0--3--:R-:W-:Y:S02]  /*40f0*/  PRMT R19, RZ, 0x5410, R5.reuse ;  /* 0x00005410ff137816 */ /* 0x109fe40000000005 */
[----:B------:R-:W-:Y:S02]  /*4100*/  PRMT R20, RZ, 0x5410, R6 ;  /* 0x00005410ff147816 */ /* 0x000fe40000000006 */
[----:B------:R-:W-:Y:S01]  /*4110*/  PRMT R18, RZ, 0x5410, R4 ;  /* 0x00005410ff127816 */ /* 0x000fe20000000004 */
[----:B------:R-:W-:Y:S01]  /*4120*/  FMUL.FTZ R19, R19, 1.4426950216293334961 ;  /* 0x3fb8aa3b13137820 */ /* 0x000fe20000410000 */
[----:B------:R-:W-:Y:S01]  /*4130*/  PRMT R5, RZ, 0x7610, R5 ;  /* 0x00007610ff057816 */ /* 0x000fe20000000005 */
[----:B------:R-:W-:Y:S01]  /*4140*/  FMUL.FTZ R20, R20, 1.4426950216293334961 ;  /* 0x3fb8aa3b14147820 */ /* 0x000fe20000410000 */
[----:B------:R-:W-:Y:S01]  /*4150*/  PRMT R6, RZ, 0x7610, R6 ;  /* 0x00007610ff067816 */ /* 0x000fe20000000006 */
[----:B------:R-:W-:Y:S01]  /*4160*/  FMUL.FTZ R18, R18, 1.4426950216293334961 ;  /* 0x3fb8aa3b12127820 */ /* 0x000fe20000410000 */
[----:B------:R-:W-:Y:S01]  /*4170*/  PRMT R4, RZ, 0x7610, R4 ;  /* 0x00007610ff047816 */ /* 0x000fe20000000004 */
[----:B------:R-:W-:Y:S01]  /*4180*/  FMUL.FTZ R5, R5, 1.4426950216293334961 ;  /* 0x3fb8aa3b05057820 */ /* 0x000fe20000410000 */
[--C-:B------:R-:W-:Y:S01]  /*4190*/  PRMT R21, RZ, 0x5410, R7.reuse ;  /* 0x00005410ff157816 */ /* 0x100fe20000000007 */
[----:B------:R-:W-:Y:S01]  /*41a0*/  FMUL.FTZ R6, R6, 1.4426950216293334961 ;  /* 0x3fb8aa3b06067820 */ /* 0x000fe20000410000 */
[----:B------:R-:W-:Y:S01]  /*41b0*/  PRMT R7, RZ, 0x7610, R7 ;  /* 0x00007610ff077816 */ /* 0x000fe20000000007 */
[----:B------:R-:W-:Y:S01]  /*41c0*/  FMUL.FTZ R4, R4, 1.4426950216293334961 ;  /* 0x3fb8aa3b04047820 */ /* 0x000fe20000410000 */
[----:B------:R-:W0:Y:S01]  /*41d0*/  MUFU.EX2 R19, R19 ;  /* 0x0000001300137308 */ /* 0x000e220000000800 */
[----:B------:R-:W-:Y:S01]  /*41e0*/  FMUL.FTZ R21, R21, 1.4426950216293334961 ;  /* 0x3fb8aa3b15157820 */ /* 0x000fe20000410000 */
[--C-:B----4-:R-:W-:Y:S01]  /*41f0*/  PRMT R23, RZ, 0x7610, R8.reuse ;  /* 0x00007610ff177816 */ /* 0x110fe20000000008 */
[----:B------:R-:W-:Y:S01]  /*4200*/  FMUL.FTZ R22, R7, 1.4426950216293334961 ;  /* 0x3fb8aa3b07167820 */ /* 0x000fe20000410000 */
[----:B------:R-:W-:-:S02]  /*4210*/  PRMT R7, RZ, 0x5410, R8 ;  /* 0x00005410ff077816 */ /* 0x000fc40000000008 */
[----:B------:R-:W-:Y:S02]  /*4220*/  PRMT R8, RZ, 0x5410, R9 ;  /* 0x00005410ff087816 */ /* 0x000fe40000000009 */
[----:B------:R-:W-:Y:S01]  /*4230*/  MUFU.EX2 R5, R5 ;  /* 0x0000000500057308 */ /* 0x000fe20000000800 */
[----:B------:R-:W-:-:S07]  /*4240*/  PRMT R25, RZ, 0x7610, R10 ;  /* 0x00007610ff197816 */ /* 0x000fce000000000a */
[----:B------:R-:W-:Y:S01]  /*4250*/  MUFU.EX2 R20, R20 ;  /* 0x0000001400147308 */ /* 0x000fe20000000800 */
[----:B0-2---:R-:W-:-:S07]  /*4260*/  FFMA.FTZ R8, R19, -UR19, R8 ;  /* 0x8000001313087c23 */ /* 0x005fce0008010008 */
[----:B------:R-:W0:Y:S08]  /*4270*/  MUFU.EX2 R6, R6 ;  /* 0x0000000600067308 */ /* 0x000e300000000800 */
[----:B------:R-:W1:Y:S08]  /*4280*/  MUFU.EX2 R18, R18 ;  /* 0x0000001200127308 */ /* 0x000e700000000800 */
[----:B------:R-:W2:Y:S01]  /*4290*/  MUFU.EX2 R4, R4 ;  /* 0x0000000400047308 */ /* 0x000ea20000000800 */
[----:B0-----:R-:W-:-:S07]  /*42a0*/  FFMA.FTZ R6, R6, -UR19, R25 ;  /* 0x8000001306067c23 */ /* 0x001fce0008010019 */
[----:B------:R-:W0:Y:S01]  /*42b0*/  MUFU.EX2 R21, R21 ;  /* 0x0000001500157308 */ /* 0x000e220000000800 */
[----:B-1----:R-:W-:-:S07]  /*42c0*/  FFMA.FTZ R7, R18, -UR19, R7 ;  /* 0x8000001312077c23 */ /* 0x002fce0008010007 */
[----:B------:R1:W3:Y:S01]  /*42d0*/  MUFU.EX2 R24, R22 ;  /* 0x0000001600187308 */ /* 0x0002e20000000800 */
[----:B--2---:R-:W-:-:S05]  /*42e0*/  FFMA.FTZ R4, R4, -UR19, R23 ;  /* 0x8000001304047c23 */ /* 0x004fca0008010017 */
[----:B------:R-:W-:Y:S02]  /*42f0*/  F2FP.BF16.PACK_AB R4, R4, R7 ;  /* 0x000000070404723e */ /* 0x000fe400000010ff */
[----:B-1----:R-:W-:Y:S02]  /*4300*/  PRMT R22, RZ, 0x7610, R9 ;  /* 0x00007610ff167816 */ /* 0x002fe40000000009 */
[----:B------:R-:W-:Y:S02]  /*4310*/  PRMT R9, RZ, 0x5410, R10 ;  /* 0x00005410ff097816 */ /* 0x000fe4000000000a */
[--C-:B------:R-:W-:Y:S01]  /*4320*/  PRMT R10, RZ, 0x5410, R11.reuse ;  /* 0x00005410ff0a7816 */ /* 0x100fe2000000000b */
[----:B------:R-:W-:Y:S01]  /*4330*/  FFMA.FTZ R5, R5, -UR19, R22 ;  /* 0x8000001305057c23 */ /* 0x000fe20008010016 */
[----:B------:R-:W-:Y:S01]  /*4340*/  PRMT R11, RZ, 0x7610, R11 ;  /* 0x00007610ff0b7816 */ /* 0x000fe2000000000b */
[----:B------:R-:W-:Y:S02]  /*4350*/  FFMA.FTZ R9, R20, -UR19, R9 ;  /* 0x8000001314097c23 */ /* 0x000fe40008010009 */
[----:B0-----:R-:W-:Y:S01]  /*4360*/  FFMA.FTZ R10, R21, -UR19, R10 ;  /* 0x80000013150a7c23 */ /* 0x001fe2000801000a */
[----:B------:R-:W-:Y:S01]  /*4370*/  F2FP.BF16.PACK_AB R5, R5, R8 ;  /* 0x000000080505723e */ /* 0x000fe200000010ff */
[----:B---3--:R-:W-:Y:S01]  /*4380*/  FFMA.FTZ R11, R24, -UR19, R11 ;  /* 0x80000013180b7c23 */ /* 0x008fe2000801000b */
[----:B------:R-:W-:Y:S01]  /*4390*/  F2FP.BF16.PACK_AB R6, R6, R9 ;  /* 0x000000090606723e */ /* 0x000fe200000010ff */
[C---:B------:R-:W-:Y:S01]  /*43a0*/  IMAD.WIDE R8, R27.reuse, 0x10, R12 ;  /* 0x000000101b087825 */ /* 0x040fe200078e020c */
[----:B------:R-:W-:-:S02]  /*43b0*/  IADD3 R27, R27, c[0x0][0x0], RZ ;  /* 0x000000001b1b7a10 */ /* 0x000fc40007ffe0ff */
[----:B------:R-:W-:-:S03]  /*43c0*/  F2FP.BF16.PACK_AB R7, R11, R10 ;  /* 0x0000000a0b07723e */ /* 0x000fc600000010ff */
[----:B------:R-:W-:Y:S02]  /*43d0*/  IMAD.SHL.U32 R11, R27, 0x8, RZ ;  /* 0x000000081b0b7824 */ /* 0x000fe400078e00ff */
[----:B------:R0:W-:Y:S03]  /*43e0*/  STG.E.128 [R8.64], R4 ;  /* 0x0000000408007986 */ /* 0x0001e6000c101d10 */
[----:B------:R-:W-:-:S13]  /*43f0*/  ISETP.GE.AND P0, PT, R11, R16, PT ;  /* 0x000000100b00720c */ /* 0x000fda0003f06270 */
[----:B------:R-:W-:Y:S05]  /*4400*/  @!P0 BRA `(.L_x_8786) ;  /* 0xfffffca000008947 */ /* 0x000fea000383ffff */
.L_x_8785:
[----:B------:R-:W-:Y:S05]  /*4410*/  BSYNC B0 ;  /* 0x0000000000007941 */ /* 0x000fea0003800000 */
.L_x_8784:
[----:B------:R-:W-:Y:S05]  /*4420*/  @P1 EXIT ;  /* 0x000000000000194d */ /* 0x000fea0003800000 */
.L_x_8787:
[----:B0-----:R-:W-:-:S06]  /*4430*/  IMAD.WIDE R6, R17, 0x2, R14 ;  /* 0x0000000211067825 */ /* 0x001fcc00078e020e */
[----:B------:R-:W3:Y:S01]  /*4440*/  LDG.E.U16 R6, [R6.64] ;  /* 0x0000001006067981 */ /* 0x000ee2000c1e1500 */
[----:B------:R-:W-:-:S06]  /*4450*/  IMAD.WIDE R4, R17, 0x2, R2 ;  /* 0x0000000211047825 */ /* 0x000fcc00078e0202 */
[----:B------:R-:W4:Y:S01]  /*4460*/  LDG.E.U16 R4, [R4.64] ;  /* 0x0000001004047981 */ /* 0x000f22000c1e1500 */
[----:B---3--:R-:W-:-:S05]  /*4470*/  PRMT R6, RZ, 0x5410, R6 ;  /* 0x00005410ff067816 */ /* 0x008fca0000000006 */
[----:B------:R-:W-:Y:S01]  /*4480*/  FMUL.FTZ R10, R6, 1.4426950216293334961 ;  /* 0x3fb8aa3b060a7820 */ /* 0x000fe20000410000 */
[----:B----4-:R-:W-:-:S05]  /*4490*/  PRMT R5, RZ, 0x5410, R4 ;  /* 0x00005410ff057816 */ /* 0x010fca0000000004 */
[----:B------:R-:W0:Y:S02]  /*44a0*/  MUFU.EX2 R10, R10 ;  /* 0x0000000a000a7308 */ /* 0x000e240000000800 */
[----:B0-2---:R-:W-:-:S05]  /*44b0*/  FFMA.FTZ R8, R10, -UR19, R5 ;  /* 0x800000130a087c23 */ /* 0x005fca0008010005 */
[----:B------:R-:W-:Y:S01]  /*44c0*/  F2FP.BF16.PACK_AB R5, RZ, R8 ;  /* 0x00000008ff05723e */ /* 0x000fe200000010ff */
[C---:B------:R-:W-:Y:S01]  /*44d0*/  IMAD.WIDE R8, R17.reuse, 0x2, R12 ;  /* 0x0000000211087825 */ /* 0x040fe200078e020c */
[----:B------:R-:W-:-:S04]  /*44e0*/  IADD3 R17, R17, c[0x0][0x0], RZ ;  /* 0x0000000011117a10 */ /* 0x000fc80007ffe0ff */
[----:B------:R0:W-:Y:S01]  /*44f0*/  STG.E.U16 [R8.64], R5 ;  /* 0x0000000508007986 */ /* 0x0001e2000c101510 */
[----:B------:R-:W-:-:S13]  /*4500*/  ISETP.GE.AND P0, PT, R17, R0, PT ;  /* 0x000000001100720c */ /* 0x000fda0003f06270 */
[----:B0-----:R-:W-:Y:S05]  /*4510*/  @!P0 BRA `(.L_x_8787) ;  /* 0xffffff1000008947 */ /* 0x001fea000383ffff */
[----:B------:R-:W-:Y:S05]  /*4520*/  EXIT ;  /* 0x000000000000794d */ /* 0x000fea0003800000 */
        .weak           $__internal_111_$__cuda_sm20_rem_s64
        .type           $__internal_111_$__cuda_sm20_rem_s64,@function
        .size           $__internal_111_$__cuda_sm20_rem_s64,($__internal_112_$__cuda_sm70_warpsync - $__internal_111_$__cuda_sm20_rem_s64)
$__internal_111_$__cuda_sm20_rem_s64:
        /* <DEDUP_REMOVED lines=76> */
[----:B------:R-:W-:Y:S06]  /*49f0*/  RET.REL.NODEC R10 `(_ZN2at6native43_GLOBAL__N__9ae7fba5_10_SoftMax_cu_9f978f6320cunn_SoftMaxBackwardILi8EN3c108BFloat16EfS4_NS1_26LogSoftMaxBackwardEpilogueEEEvPT0_PKT2_SA_l) ;  /* 0xffffb6000a007950 */ /* 0x000fec0003c3ffff */
        .weak           $__internal_112_$__cuda_sm70_warpsync
        .type           $__internal_112_$__cuda_sm70_warpsync,@function
        .size           $__internal_112_$__cuda_sm70_warpsync,(.L_x_11359 - $__internal_112_$__cuda_sm70_warpsync)
$__internal_112_$__cuda_sm70_warpsync:
[----:B------:R-:W-:Y:S01]  /*4a00*/  IMAD.MOV.U32 R5, RZ, RZ, 0x0 ;  /* 0x00000000ff057424 */ /* 0x000fe200078e00ff */
[----:B------:R-:W-:Y:S04]  /*4a10*/  WARPSYNC R8 ;  /* 0x0000000800007348 */ /* 0x000fe80003800000 */
[----:B------:R-:W-:Y:S05]  /*4a20*/  RET.REL.NODEC R4 `(_ZN2at6native43_GLOBAL__N__9ae7fba5_10_SoftMax_cu_9f978f6320cunn_SoftMaxBackwardILi8EN3c108BFloat16EfS4_NS1_26LogSoftMaxBackwardEpilogueEEEvPT0_PKT2_SA_l) ;  /* 0xffffb5d004007950 */ /* 0x000fea0003c3ffff */
.L_x_8788:
        /* <DEDUP_REMOVED lines=13> */
.L_x_11359:


//--------------------- .text._ZN2at6native43_GLOBAL__N__9ae7fba5_10_SoftMax_cu_9f978f6324cunn_SoftMaxBackwardSmemILi8EN3c108BFloat16EfS4_NS1_26LogSoftMaxBackwardEpilogueEEEvPT0_PKT2_SA_l --------------------------
	.section	.text._ZN2at6native43_GLOBAL__N__9ae7fba5_10_SoftMax_cu_9f978f6324cunn_SoftMaxBackwardSmemILi8EN3c108BFloat16EfS4_NS1_26LogSoftMaxBackwardEpilogueEEEvPT0_PKT2_SA_l,"ax",@progbits
	.sectioninfo	@"SHI_REGISTERS=28"
	.align	128
.text._ZN2at6native43_GLOBAL__N__9ae7fba5_10_SoftMax_cu_9f978f6324cunn_SoftMaxBackwardSmemILi8EN3c108BFloat16EfS4_NS1_26LogSoftMaxBackwardEpilogueEEEvPT0_PKT2_SA_l:
        .type           _ZN2at6native43_GLOBAL__N__9ae7fba5_10_SoftMax_cu_9f978f6324cunn_SoftMaxBackwardSmemILi8EN3c108BFloat16EfS4_NS1_26LogSoftMaxBackwardEpilogueEEEvPT0_PKT2_SA_l,@function
        .size           _ZN2at6native43_GLOBAL__N__9ae7fba5_10_SoftMax_cu_9f978f6324cunn_SoftMaxBackwardSmemILi8EN3c108BFloat16EfS4_NS1_26LogSoftMaxBackwardEpilogueEEEvPT0_PKT2_SA_l,(.L_x_11362 - _ZN2at6native43_GLOBAL__N__9ae7fba5_10_SoftMax_cu_9f978f6324cunn_SoftMaxBackwardSmemILi8EN3c108BFloat16EfS4_NS1_26LogSoftMaxBackwardEpilogueEEEvPT0_PKT2_SA_l)
        .other          _ZN2at6native43_GLOBAL__N__9ae7fba5_10_SoftMax_cu_9f978f6324cunn_SoftMaxBackwardSmemILi8EN3c108BFloat16EfS4_NS1_26LogSoftMaxBackwardEpilogueEEEvPT0_PKT2_SA_l,@"STO_CUDA_ENTRY STV_DEFAULT"
_ZN2at6native43_GLOBAL__N__9ae7fba5_10_SoftMax_cu_9f978f6324cunn_SoftMaxBackwardSmemILi8EN3c108BFloat16EfS4_NS1_26LogSoftMaxBackwardEpilogueEEEvPT0_PKT2_SA_l:
        /* <DEDUP_REMOVED lines=17> */
.L_x_8791:
        /* <DEDUP_REMOVED lines=25> */
.L_x_8790:
[----:B------:R-:W-:Y:S05]  /*02a0*/  BSYNC B0 ;  /* 0x0000000000007941 */ /* 0x000fea0003800000 */
.L_x_8789:
        /* <DEDUP_REMOVED lines=31> */
.L_x_8796:
        /* <DEDUP_REMOVED lines=9> */
.L_x_8797:
[----:B01----:R-:W-:Y:S02]  /*0530*/  FADD.FTZ R4, R5, R4 ;  /* 0x0000000405047221 */ /* 0x003fe40000010000 */
.L_x_8792:
        /* <DEDUP_REMOVED lines=12> */
.L_x_8795:
[----:B------:R-:W-:-:S06]  /*0600*/  IMAD.WIDE R4, R0, 0x10, R12 ;  /* 0x0000001000047825 */ /* 0x000fcc00078e020c */
[----:B------:R-:W2:Y:S02]  /*0610*/  LDG.E.128 R4, [R4.64] ;  /* 0x0000000604047981 */ /* 0x000ea4000c1e1d00 */
[--C-:B--2---:R-:W-:Y:S02]  /*0620*/  PRMT R8, RZ, 0x5410, R6.reuse ;  /* 0x00005410ff087816 */ /* 0x104fe40000000006 */
[----:B------:R-:W-:-:S03]  /*0630*/  PRMT R6, RZ, 0x7610, R6 ;  /* 0x00007610ff067816 */ /* 0x000fc60000000006 */
[----:B------:R-:W-:Y:S02]  /*0640*/  FMUL.FTZ R15, R8, 1.4426950216293334961 ;  /* 0x3fb8aa3b080f7820 */ /* 0x000fe40000410000 */
[----:B------:R-:W0:Y:S01]  /*0650*/  LDS.128 R8, [R0.X16] ;  /* 0x0000000000087984 */ /* 0x000e22000000cc00 */
[----:B------:R-:W-:-:S03]  /*0660*/  FMUL.FTZ R6, R6, 1.4426950216293334961 ;  /* 0x3fb8aa3b06067820 */ /* 0x000fc60000410000 */
[----:B------:R-:W2:Y:S08]  /*0670*/  MUFU.EX2 R15, R15 ;  /* 0x0000000f000f7308 */ /* 0x000eb00000000800 */
[----:B------:R3:W4:Y:S02]  /*0680*/  MUFU.EX2 R19, R6 ;  /* 0x0000000600137308 */ /* 0x0007240000000800 */
[----:B---3--:R-:W-:-:S02]  /*0690*/  PRMT R6, RZ, 0x5410, R7 ;  /* 0x00005410ff067816 */ /* 0x008fc40000000007 */
[----:B------:R-:W-:-:S03]  /*06a0*/  PRMT R7, RZ, 0x7610, R7 ;  /* 0x00007610ff077816 */ /* 0x000fc60000000007 */
[----:B------:R-:W-:Y:S01]  /*06b0*/  FMUL.FTZ R17, R6, 1.4426950216293334961 ;  /* 0x3fb8aa3b06117820 */ /* 0x000fe20000410000 */
[--C-:B------:R-:W-:Y:S01]  /*06c0*/  PRMT R6, RZ, 0x5410, R5.reuse ;  /* 0x00005410ff067816 */ /* 0x100fe20000000005 */
[----:B------:R-:W-:Y:S01]  /*06d0*/  FMUL.FTZ R7, R7, 1.4426950216293334961 ;  /* 0x3fb8aa3b07077820 */ /* 0x000fe20000410000 */
[----:B------:R-:W-:-:S03]  /*06e0*/  PRMT R5, RZ, 0x7610, R5 ;  /* 0x00007610ff057816 */ /* 0x000fc60000000005 */
[----:B------:R-:W-:Y:S01]  /*06f0*/  FMUL.FTZ R21, R6, 1.4426950216293334961 ;  /* 0x3fb8aa3b06157820 */ /* 0x000fe20000410000 */
[--C-:B------:R-:W-:Y:S01]  /*0700*/  PRMT R6, RZ, 0x5410, R4.reuse ;  /* 0x00005410ff067816 */ /* 0x100fe20000000004 */
[----:B------:R-:W-:Y:S01]  /*0710*/  FMUL.FTZ R5, R5, 1.4426950216293334961 ;  /* 0x3fb8aa3b05057820 */ /* 0x000fe20000410000 */
[----:B------:R-:W-:Y:S01]  /*0720*/  PRMT R4, RZ, 0x7610, R4 ;  /* 0x00007610ff047816 */ /* 0x000fe20000000004 */
[----:B------:R-:W3:Y:S02]  /*0730*/  MUFU.EX2 R17, R17 ;  /* 0x0000001100117308 */ /* 0x000ee40000000800 */
[----:B------:R-:W-:Y:S02]  /*0740*/  FMUL.FTZ R6, R6, 1.4426950216293334961 ;  /* 0x3fb8aa3b06067820 */ /* 0x000fe40000410000 */
[----:B------:R-:W-:Y:S01]  /*0750*/  FMUL.FTZ R4, R4, 1.4426950216293334961 ;  /* 0x3fb8aa3b04047820 */ /* 0x000fe20000410000 */
[--C-:B0-----:R-:W-:Y:S02]  /*0760*/  PRMT R16, RZ, 0x5410, R10.reuse ;  /* 0x00005410ff107816 */ /* 0x101fe4000000000a */
[----:B------:R-:W-:Y:S01]  /*0770*/  PRMT R10, RZ, 0x7610, R10 ;  /* 0x00007610ff0a7816 */ /* 0x000fe2000000000a */
[----:B------:R-:W0:Y:S01]  /*0780*/  MUFU.EX2 R7, R7 ;  /* 0x0000000700077308 */ /* 0x000e220000000800 */
[--C-:B------:R-:W-:Y:S01]  /*0790*/  PRMT R18, RZ, 0x5410, R11.reuse ;  /* 0x00005410ff127816 */ /* 0x100fe2000000000b */
[C---:B-12---:R-:W-:Y:S01]  /*07a0*/  FFMA.FTZ R15, -R14.reuse, R15, R16 ;  /* 0x0000000f0e0f7223 */ /* 0x046fe20000010110 */
[----:B------:R-:W-:Y:S01]  /*07b0*/  PRMT R11, RZ, 0x7610, R11 ;  /* 0x00007610ff0b7816 */ /* 0x000fe2000000000b */
[----:B----4-:R-:W-:-:S04]  /*07c0*/  FFMA.FTZ R16, -R14, R19, R10 ;  /* 0x000000130e107223 */ /* 0x010fc8000001010a */
[----:B------:R-:W1:Y:S01]  /*07d0*/  MUFU.EX2 R21, R21 ;  /* 0x0000001500157308 */ /* 0x000e620000000800 */
[----:B---3--:R-:W-:-:S07]  /*07e0*/  FFMA.FTZ R17, -R14, R17, R18 ;  /* 0x000000110e117223 */ /* 0x008fce0000010112 */
[----:B------:R-:W2:Y:S01]  /*07f0*/  MUFU.EX2 R5, R5 ;  /* 0x0000000500057308 */ /* 0x000ea20000000800 */
[----:B0-----:R-:W-:-:S05]  /*0800*/  FFMA.FTZ R18, -R14, R7, R11 ;  /* 0x000000070e127223 */ /* 0x001fca000001010b */
[----:B------:R-:W-:Y:S02]  /*0810*/  F2FP.BF16.PACK_AB R7, R18, R17 ;  /* 0x000000111207723e */ /* 0x000fe400000010ff */
[----:B------:R0:W3:Y:S08]  /*0820*/  MUFU.EX2 R23, R6 ;  /* 0x0000000600177308 */ /* 0x0000f00000000800 */
[----:B------:R4:W5:Y:S01]  /*0830*/  MUFU.EX2 R25, R4 ;  /* 0x0000000400197308 */ /* 0x0009620000000800 */
[----:B0-----:R-:W-:-:S02]  /*0840*/  PRMT R6, RZ, 0x5410, R9 ;  /* 0x00005410ff067816 */ /* 0x001fc40000000009 */
[----:B------:R-:W-:-:S03]  /*0850*/  PRMT R9, RZ, 0x7610, R9 ;  /* 0x00007610ff097816 */ /* 0x000fc60000000009 */
[----:B-1----:R-:W-:Y:S01]  /*0860*/  FFMA.FTZ R21, -R14, R21, R6 ;  /* 0x000000150e157223 */ /* 0x002fe20000010106 */
[----:B------:R-:W-:Y:S01]  /*0870*/  F2FP.BF16.PACK_AB R6, R16, R15 ;  /* 0x0000000f1006723e */ /* 0x000fe200000010ff */
[----:B--2---:R-:W-:Y:S01]  /*0880*/  FFMA.FTZ R10, -R14, R5, R9 ;  /* 0x000000050e0a7223 */ /* 0x004fe20000010109 */
[--C-:B----4-:R-:W-:Y:S02]  /*0890*/  PRMT R4, RZ, 0x5410, R8.reuse ;  /* 0x00005410ff047816 */ /* 0x110fe40000000008 */
[----:B------:R-:W-:Y:S02]  /*08a0*/  PRMT R8, RZ, 0x7610, R8 ;  /* 0x00007610ff087816 */ /* 0x000fe40000000008 */
[----:B------:R-:W-:Y:S01]  /*08b0*/  F2FP.BF16.PACK_AB R5, R10, R21 ;  /* 0x000000150a05723e */ /* 0x000fe200000010ff */
[C---:B---3--:R-:W-:Y:S02]  /*08c0*/  FFMA.FTZ R4, -R14.reuse, R23, R4 ;  /* 0x000000170e047223 */ /* 0x048fe40000010104 */
[----:B-----5:R-:W-:-:S02]  /*08d0*/  FFMA.FTZ R25, -R14, R25, R8 ;  /* 0x000000190e197223 */ /* 0x020fc40000010108 */
[C---:B------:R-:W-:Y:S01]  /*08e0*/  IMAD.WIDE R8, R0.reuse, 0x10, R2 ;  /* 0x0000001000087825 */ /* 0x040fe200078e0202 */
[----:B------:R-:W-:Y:S02]  /*08f0*/  IADD3 R0, R0, c[0x0][0x0], RZ ;  /* 0x0000000000007a10 */ /* 0x000fe40007ffe0ff */
[----:B------:R-:W-:Y:S02]  /*0900*/  F2FP.BF16.PACK_AB R4, R25, R4 ;  /* 0x000000041904723e */ /* 0x000fe400000010ff */
[----:B------:R-:W-:-:S03]  /*0910*/  SHF.L.U32 R10, R0, 0x3, RZ ;  /* 0x00000003000a7819 */ /* 0x000fc600000006ff */
[----:B------:R0:W-:Y:S01]  /*0920*/  STG.E.128 [R8.64], R4 ;  /* 0x0000000408007986 */ /* 0x0001e2000c101d06 */
[----:B------:R-:W-:Y:S02]  /*0930*/  ISETP.GE.U32.AND P0, PT, R10, c[0x0][0x178], PT ;  /* 0x00005e000a007a0c */ /* 0x000fe40003f06070 */
[----:B------:R-:W-:-:S04]  /*0940*/  SHF.R.S32.HI R10, RZ, 0x1f, R10 ;  /* 0x0000001fff0a7819 */ /* 0x000fc8000001140a */
[----:B------:R-:W-:-:S13]  /*0950*/  ISETP.GE.AND.EX P0, PT, R10, c[0x0][0x17c], PT, P0 ;  /* 0x00005f000a007a0c */ /* 0x000fda0003f06300 */
[----:B0-----:R-:W-:Y:S05]  /*0960*/  @!P0 BRA `(.L_x_8795) ;  /* 0xfffffc9000008947 */ /* 0x001fea000383ffff */
[----:B------:R-:W-:Y:S05]  /*0970*/  EXIT ;  /* 0x000000000000794d */ /* 0x000fea0003800000 */
.L_x_8793:
[----:B------:R-:W-:Y:S01]  /*0980*/  IMAD.MOV.U32 R5, RZ, RZ, 0x10 ;  /* 0x00000010ff057424 */ /* 0x000fe200078e00ff */
[----:B0-----:R-:W-:Y:S01]  /*0990*/  MOV R2, 0x9d0 ;  /* 0x000009d000027802 */ /* 0x001fe20000000f00 */
[----:B------:R-:W-:Y:S02]  /*09a0*/  IMAD.MOV.U32 R6, RZ, RZ, 0x1f ;  /* 0x0000001fff067424 */ /* 0x000fe400078e00ff */
[----:B------:R-:W-:Y:S02]  /*09b0*/  IMAD.MOV.U32 R7, RZ, RZ, -0x1 ;  /* 0xffffffffff077424 */ /* 0x000fe400078e00ff */
[----:B-1----:R-:W-:Y:S05]  /*09c0*/  CALL.REL.NOINC `($__internal_113_$__cuda_sm70_shflsync_down_p) ;  /* 0x000001b000007944 */ /* 0x002fea0003c00000 */
[----:B-1----:R-:W-:Y:S01]  /*09d0*/  MOV R3, R5 ;  /* 0x0000000500037202 */ /* 0x002fe20000000f00 */
[----:B0-----:R-:W-:Y:S05]  /*09e0*/  BRA `(.L_x_8796) ;  /* 0xfffffab000007947 */ /* 0x001fea000383ffff */
.L_x_8794:
[----:B-1----:R-:W-:Y:S01]  /*09f0*/  IMAD.MOV.U32 R4, RZ, RZ, R10 ;  /* 0x000000ffff047224 */ /* 0x002fe200078e000a */
[----:B0-----:R-:W-:Y:S01]  /*0a00*/  MOV R7, 0xffffffff ;  /* 0xffffffff00077802 */ /* 0x001fe20000000f00 */
[----:B------:R-:W-:Y:S01]  /*0a10*/  IMAD.MOV.U32 R5, RZ, RZ, 0x8 ;  /* 0x00000008ff057424 */ /* 0x000fe200078e00ff */
[----:B------:R-:W-:Y:S01]  /*0a20*/  MOV R2, 0xa50 ;  /* 0x00000a5000027802 */ /* 0x000fe20000000f00 */
[----:B------:R-:W-:Y:S02]  /*0a30*/  IMAD.MOV.U32 R6, RZ, RZ, 0x1f ;  /* 0x0000001fff067424 */ /* 0x000fe400078e00ff */
[----:B------:R-:W-:Y:S05]  /*0a40*/  CALL.REL.NOINC `($__internal_113_$__cuda_sm70_shflsync_down_p) ;  /* 0x0000013000007944 */ /* 0x000fea0003c00000 */
[----:B01----:R-:W-:Y:S01]  /*0a50*/  FADD.FTZ R4, R10, R5 ;  /* 0x000000050a047221 */ /* 0x003fe20000010000 */
[----:B------:R-:W-:Y:S01]  /*0a60*/  MOV R2, 0xab0 ;  /* 0x00000ab000027802 */ /* 0x000fe20000000f00 */
[----:B------:R-:W-:-:S02]  /*0a70*/  IMAD.MOV.U32 R5, RZ, RZ, 0x4 ;  /* 0x00000004ff057424 */ /* 0x000fc400078e00ff */
[----:B------:R-:W-:Y:S02]  /*0a80*/  IMAD.MOV.U32 R6, RZ, RZ, 0x1f ;  /* 0x0000001fff067424 */ /* 0x000fe400078e00ff */
[----:B------:R-:W-:Y:S02]  /*0a90*/  IMAD.MOV.U32 R7, RZ, RZ, -0x1 ;  /* 0xffffffffff077424 */ /* 0x000fe400078e00ff */
[----:B------:R-:W-:Y:S05]  /*0aa0*/  CALL.REL.NOINC `($__internal_113_$__cuda_sm70_shflsync_down_p) ;  /* 0x000000d000007944 */ /* 0x000fea0003c00000 */
[----:B01----:R-:W-:Y:S01]  /*0ab0*/  FADD.FTZ R4, R4, R5 ;  /* 0x0000000504047221 */ /* 0x003fe20000010000 */
[----:B------:R-:W-:Y:S01]  /*0ac0*/  HFMA2.MMA R5, -RZ, RZ, 0, 1.1920928955078125e-07 ;  /* 0x00000002ff057435 */ /* 0x000fe200000001ff */
[----:B------:R-:W-:Y:S01]  /*0ad0*/  IMAD.MOV.U32 R6, RZ, RZ, 0x1f ;  /* 0x0000001fff067424 */ /* 0x000fe200078e00ff */
[----:B------:R-:W-:Y:S01]  /*0ae0*/  MOV R2, 0xb10 ;  /* 0x00000b1000027802 */ /* 0x000fe20000000f00 */
[----:B------:R-:W-:-:S03]  /*0af0*/  IMAD.MOV.U32 R7, RZ, RZ, -0x1 ;  /* 0xffffffffff077424 */ /* 0x000fc600078e00ff */
[----:B------:R-:W-:Y:S05]  /*0b00*/  CALL.REL.NOINC `($__internal_113_$__cuda_sm70_shflsync_down_p) ;  /* 0x0000007000007944 */ /* 0x000fea0003c00000 */
[----:B01----:R-:W-:Y:S01]  /*0b10*/  FADD.FTZ R4, R4, R5 ;  /* 0x0000000504047221 */ /* 0x003fe20000010000 */
[----:B------:R-:W-:Y:S01]  /*0b20*/  MOV R6, 0x1f ;  /* 0x0000001f00067802 */ /* 0x000fe20000000f00 */
[----:B------:R-:W-:Y:S01]  /*0b30*/  IMAD.MOV.U32 R5, RZ, RZ, 0x1 ;  /* 0x00000001ff057424 */ /* 0x000fe200078e00ff */
[----:B------:R-:W-:Y:S01]  /*0b40*/  MOV R2, 0xb70 ;  /* 0x00000b7000027802 */ /* 0x000fe20000000f00 */
[----:B------:R-:W-:-:S02]  /*0b50*/  IMAD.MOV.U32 R7, RZ, RZ, -0x1 ;  /* 0xffffffffff077424 */ /* 0x000fc400078e00ff */
[----:B------:R-:W-:Y:S05]  /*0b60*/  CALL.REL.NOINC `($__internal_113_$__cuda_sm70_shflsync_down_p) ;  /* 0x0000001000007944 */ /* 0x000fea0003c00000 */
[----:B01----:R-:W-:Y:S05]  /*0b70*/  BRA `(.L_x_8797) ;  /* 0xfffff9b000007947 */ /* 0x003fea000383ffff */
        .weak           $__internal_113_$__cuda_sm70_shflsync_down_p
        .type           $__internal_113_$__cuda_sm70_shflsync_down_p,@function
        .size           $__internal_113_$__cuda_sm70_shflsync_down_p,(.L_x_11362 - $__internal_113_$__cuda_sm70_shflsync_down_p)
$__internal_113_$__cuda_sm70_shflsync_down_p:
[----:B------:R-:W-:Y:S01]  /*0b80*/  IMAD.MOV.U32 R3, RZ, RZ, 0x0 ;  /* 0x00000000ff037424 */ /* 0x000fe200078e00ff */
[----:B------:R-:W-:Y:S04]  /*0b90*/  WARPSYNC R7 ;  /* 0x0000000700007348 */ /* 0x000fe80003800000 */
[----:B------:R0:W1:Y:S01]  /*0ba0*/  SHFL.DOWN PT, R5, R4, R5, R6 ;  /* 0x0800000504057389 */ /* 0x00006200000e0006 */
[----:B------:R-:W-:Y:S05]  /*0bb0*/  RET.REL.NODEC R2 `(_ZN2at6native43_GLOBAL__N__9ae7fba5_10_SoftMax_cu_9f978f6324cunn_SoftMaxBackwardSmemILi8EN3c108BFloat16EfS4_NS1_26LogSoftMaxBackwardEpilogueEEEvPT0_PKT2_SA_l) ;  /* 0xfffff44002007950 */ /* 0x000fea0003c3ffff */
.L_x_8798:
        /* <DEDUP_REMOVED lines=12> */
.L_x_11362:


//--------------------- .text._ZN2at6native43_GLOBAL__N__9ae7fba5_10_SoftMax_cu_9f978f6320cunn_SoftMaxBackwardILi4EN3c104HalfEffNS1_26LogSoftMaxBackwardEpilogueEEEvPT0_PKT2_SA_l --------------------------
	.section	.text._ZN2at6native43_GLOBAL__N__9ae7fba5_10_SoftMax_cu_9f978f6320cunn_SoftMaxBackwardILi4EN3c104HalfEffNS1_26LogSoftMaxBackwardEpilogueEEEvPT0_PKT2_SA_l,"ax",@progbits
	.sectioninfo	@"SHI_REGISTERS=32"
	.align	128
.text._ZN2at6native43_GLOBAL__N__9ae7fba5_10_SoftMax_cu_9f978f6320cunn_SoftMaxBackwardILi4EN3c104HalfEffNS1_26LogSoftMaxBackwardEpilogueEEEvPT0_PKT2_SA_l:
        .type           _ZN2at6native43_GLOBAL__N__9ae7fba5_10_SoftMax_cu_9f978f6320cunn_SoftMaxBackwardILi4EN3c104HalfEffNS1_26LogSoftMaxBackwardEpilogueEEEvPT0_PKT2_SA_l,@function
        .size           _ZN2at6native43_GLOBAL__N__9ae7fba5_10_SoftMax_cu_9f978f6320cunn_SoftMaxBackwardILi4EN3c104HalfEffNS1_26LogSoftMaxBackwardEpilogueEEEvPT0_PKT2_SA_l,(.L_x_11364 - _ZN2at6native43_GLOBAL__N__9ae7fba5_10_SoftMax_cu_9f978f6320cunn_SoftMaxBackwardILi4EN3c104HalfEffNS1_26LogSoftMaxBackwardEpilogueEEEvPT0_PKT2_SA_l)
        .other          _ZN2at6native43_GLOBAL__N__9ae7fba5_10_SoftMax_cu_9f978f6320cunn_SoftMaxBackwardILi4EN3c104HalfEffNS1_26LogSoftMaxBackwardEpilogueEEEvPT0_PKT2_SA_l,@"STO_CUDA_ENTRY STV_DEFAULT"
_ZN2at6native43_GLOBAL__N__9ae7fba5_10_SoftMax_cu_9f978f6320cunn_SoftMaxBackwardILi4EN3c104HalfEffNS1_26LogSoftMaxBackwardEpilogueEEEvPT0_PKT2_SA_l:
        /* <DEDUP_REMOVED lines=63> */
.L_x_8801:
[----:B------:R-:W-:Y:S01]  /*03f0*/  IMAD.MOV.U32 R9, RZ, RZ, RZ ;  /* 0x000000ffff097224 */ /* 0x000fe200078e00ff */
[----:B------:R-:W-:Y:S01]  /*0400*/  UMOV UR14, UR6 ;  /* 0x00000006000e7c82 */ /* 0x000fe20008000000 */
[----:B------:R-:W-:Y:S01]  /*0410*/  IMAD.MOV.U32 R2, RZ, RZ, c[0x0][0x178] ;  /* 0x00005e00ff027624 */ /* 0x000fe200078e00ff */
[----:B------:R-:W-:Y:S01]  /*0420*/  UMOV UR15, UR7 ;  /* 0x00000007000f7c82 */ /* 0x000fe20008000000 */
[----:B------:R-:W-:-:S05]  /*0430*/  IMAD.MOV.U32 R8, RZ, RZ, c[0x0][0x17c] ;  /* 0x00005f00ff087624 */ /* 0x000fca00078e00ff */
.L_x_8802:
[----:B------:R-:W-:Y:S01]  /*0440*/  ISETP.NE.U32.AND P0, PT, R8, RZ, PT ;  /* 0x000000ff0800720c */ /* 0x000fe20003f05070 */
[----:B------:R-:W-:Y:S02]  /*0450*/  ULDC UR4, c[0x0][0x0] ;  /* 0x0000000000047ab9 */ /* 0x000fe40000000800 */
[----:B------:R-:W-:-:S10]  /*0460*/  USHF.L.U32 UR4, UR4, 0x2, URZ ;  /* 0x0000000204047899 */ /* 0x000fd4000800063f */
[----:B------:R-:W-:Y:S05]  /*0470*/  @!P0 BRA `(.L_x_8803) ;  /* 0x0000007000008947 */ /* 0x000fea0003800000 */
[----:B------:R-:W-:Y:S01]  /*0480*/  MOV R6, 0x4c0 ;  /* 0x000004c000067802 */ /* 0x000fe20000000f00 */
[----:B------:R-:W-:Y:S02]  /*0490*/  UMOV UR5, UR4 ;  /* 0x0000000400057c82 */ /* 0x000fe40008000000 */
[----:B------:R-:W-:Y:S02]  /*04a0*/  UMOV UR4, URZ ;  /* 0x0000003f00047c82 */ /* 0x000fe40008000000 */
[----:B0-----:R-:W-:Y:S05]  /*04b0*/  CALL.REL.NOINC `($__internal_115_$__cuda_sm20_rem_s64) ;  /* 0x00003a4000007944 */ /* 0x001fea0003c00000 */
[----:B------:R-:W-:Y:S02]  /*04c0*/  IMAD.MOV.U32 R12, RZ, RZ, R4 ;  /* 0x000000ffff0c7224 */ /* 0x000fe400078e0004 */
[----:B------:R-:W-:Y:S01]  /*04d0*/  IMAD.MOV.U32 R13, RZ, RZ, R5 ;  /* 0x000000ffff0d7224 */ /* 0x000fe200078e0005 */
[----:B------:R-:W-:Y:S05]  /*04e0*/  BRA `(.L_x_8804) ;  /* 0x0000012000007947 */ /* 0x000fea0003800000 */
.L_x_8803:
        /* <DEDUP_REMOVED lines=18> */
.L_x_8804:
        /* <DEDUP_REMOVED lines=15> */
.L_x_8807:
        /* <DEDUP_REMOVED lines=14> */
.L_x_8806:
[----:B------:R-:W-:Y:S05]  /*07e0*/  BSYNC B1 ;  /* 0x0000000000017941 */ /* 0x000fea0003800000 */
.L_x_8805:
        /* <DEDUP_REMOVED lines=10> */
[----:B------:R-:W-:Y:S05]  /*0890*/  CALL.REL.NOINC `($__internal_114_$__cuda_sm20_div_u64) ;  /* 0x000031f000007944 */ /* 0x000fea0003c00000 */
[----:B------:R-:W-:Y:S02]  /*08a0*/  IMAD.MOV.U32 R6, RZ, RZ, R14 ;  /* 0x000000ffff067224 */ /* 0x000fe400078e000e */
[----:B------:R-:W-:Y:S01]  /*08b0*/  IMAD.MOV.U32 R7, RZ, RZ, R15 ;  /* 0x000000ffff077224 */ /* 0x000fe200078e000f */
[----:B------:R-:W-:Y:S05]  /*08c0*/  BRA `(.L_x_8811) ;  /* 0x0000014000007947 */ /* 0x000fea0003800000 */
.L_x_8810:
        /* <DEDUP_REMOVED lines=20> */
.L_x_8811:
[----:B------:R-:W-:Y:S05]  /*0a10*/  BSYNC B1 ;  /* 0x0000000000017941 */ /* 0x000fea0003800000 */
.L_x_8809:
        /* <DEDUP_REMOVED lines=15> */
.L_x_8814:
        /* <DEDUP_REMOVED lines=13> */
.L_x_8813:
[----:B------:R-:W-:Y:S05]  /*0be0*/  BSYNC B1 ;  /* 0x0000000000017941 */ /* 0x000fea0003800000 */
.L_x_8812:
[----:B------:R-:W-:Y:S05]  /*0bf0*/  @!P1 BRA `(.L_x_8808) ;  /* 0x000006d000009947 */ /* 0x000fea0003800000 */
[----:B------:R-:W-:Y:S01]  /*0c00*/  IMAD.MOV.U32 R18, RZ, RZ, c[0x0][0x0] ;  /* 0x00000000ff127624 */ /* 0x000fe200078e00ff */
[C---:B------:R-:W-:Y:S01]  /*0c10*/  LEA R14, P1, R5.reuse, UR14, 0x2 ;  /* 0x0000000e050e7c11 */ /* 0x040fe2000f8210ff */
[----:B------:R-:W-:Y:S02]  /*0c20*/  BSSY B1, `(.L_x_8815) ;  /* 0x000001b000017945 */ /* 0x000fe40003800000 */
[----:B------:R-:W-:Y:S01]  /*0c30*/  IMAD.SHL.U32 R17, R18, 0x4, RZ ;  /* 0x0000000412117824 */ /* 0x000fe200078e00ff */
[----:B------:R-:W-:Y:S02]  /*0c40*/  LEA.HI.X R15, R5, UR15, R4, 0x2, P1 ;  /* 0x0000000f050f7c11 */ /* 0x000fe400088f1404 */
[----:B------:R-:W-:Y:S02]  /*0c50*/  SHF.R.U32.HI R19, RZ, 0x1e, R18 ;  /* 0x0000001eff137819 */ /* 0x000fe40000011612 */
.L_x_8816:
        /* <DEDUP_REMOVED lines=24> */
.L_x_8815:
[----:B------:R-:W-:Y:S05]  /*0de0*/  BRA `(.L_x_8808) ;  /* 0x000004e000007947 */ /* 0x000fea0003800000 */
.L_x_8800:
        /* <DEDUP_REMOVED lines=29> */
.L_x_8817:
[----:B------:R-:W-:Y:S02]  /*0fc0*/  IMAD.MOV.U32 R9, RZ, RZ, RZ ;  /* 0x000000ffff097224 */ /* 0x000fe400078e00ff */
[----:B------:R-:W-:Y:S02]  /*0fd0*/  IMAD.U32 R10, RZ, RZ, UR6 ;  /* 0x00000006ff0a7e24 */ /* 0x000fe4000f8e00ff */
[----:B------:R-:W-:Y:S02]  /*0fe0*/  IMAD.U32 R11, RZ, RZ, UR7 ;  /* 0x00000007ff0b7e24 */ /* 0x000fe4000f8e00ff */
.L_x_8818:
        /* <DEDUP_REMOVED lines=28> */
.L_x_8821:
        /* <DEDUP_REMOVED lines=10> */
.L_x_8820:
[----:B------:R-:W-:Y:S05]  /*1250*/  BSYNC B1 ;  /* 0x0000000000017941 */ /* 0x000fea0003800000 */
.L_x_8819:
[----:B------:R-:W-:Y:S05]  /*1260*/  @P2 BRA `(.L_x_8808) ;  /* 0x0000006000002947 */ /* 0x000fea0003800000 */
.L_x_8822:
[----:B------:R-:W-:-:S06]  /*1270*/  IMAD.WIDE R4, R15, 0x4, R10 ;  /* 0x000000040f047825 */ /* 0x000fcc00078e020a */
[----:B------:R-:W2:Y:S01]  /*1280*/  LDG.E R4, [R4.64] ;  /* 0x0000001604047981 */ /* 0x000ea2000c1e1900 */
[----:B------:R-:W-:-:S04]  /*1290*/  IADD3 R15, R15, c[0x0][0x0], RZ ;  /* 0x000000000f0f7a10 */ /* 0x000fc80007ffe0ff */
[----:B------:R-:W-:Y:S01]  /*12a0*/  ISETP.GE.AND P1, PT, R15, R2, PT ;  /* 0x000000020f00720c */ /* 0x000fe20003f26270 */
[----:B--2---:R-:W-:-:S12]  /*12b0*/  FADD.FTZ R9, R4, R9 ;  /* 0x0000000904097221 */ /* 0x004fd80000010000 */
[----:B------:R-:W-:Y:S05]  /*12c0*/  @!P1 BRA `(.L_x_8822) ;  /* 0xffffffa000009947 */ /* 0x000fea000383ffff */
.L_x_8808:
[----:B------:R-:W-:Y:S05]  /*12d0*/  BSYNC B0 ;  /* 0x0000000000007941 */ /* 0x000fea0003800000 */
.L_x_8799:
        /* <DEDUP_REMOVED lines=60> */
[----:B------:R-:W-:Y:S05]  /*16a0*/  CALL.REL.NOINC `($__internal_116_$__cuda_sm70_warpsync) ;  /* 0x00002d2000007944 */ /* 0x000fea0003c00000 */
.L_x_8824:
[----:B------:R-:W-:-:S06]  /*16b0*/  NOP ;  /* 0x0000000000007918 */ /* 0x000fcc0000000000 */
[----:B------:R0:W-:Y:S02]  /*16c0*/  STS [R21.X4], R14 ;  /* 0x0000000e15007388 */ /* 0x0001e40000004800 */
.L_x_8823:
        /* <DEDUP_REMOVED lines=24> */
.L_x_8831:
        /* <DEDUP_REMOVED lines=25> */
.L_x_8830:
        /* <DEDUP_REMOVED lines=16> */
.L_x_8832:
[----:B------:R-:W-:-:S13]  /*1ae0*/  ISETP.NE.OR P1, PT, R22, RZ, P1 ;  /* 0x000000ff1600720c */ /* 0x000fda0000f25670 */
[----:B------:R-:W-:Y:S05]  /*1af0*/  @!P1 BRA `(.L_x_8828) ;  /* 0x000000a000009947 */ /* 0x000fea0003800000 */
.L_x_8829:
        /* <DEDUP_REMOVED lines=10> */
.L_x_8828:
[----:B------:R-:W-:-:S13]  /*1ba0*/  ISETP.NE.AND P1, PT, R21, RZ, PT ;  /* 0x000000ff1500720c */ /* 0x000fda0003f25270 */
[----:B------:R-:W-:Y:S05]  /*1bb0*/  @!P1 BRA `(.L_x_8827) ;  /* 0x0000007000009947 */ /* 0x000fea0003800000 */
[----:B------:R-:W-:-:S09]  /*1bc0*/  USHF.L.U32 UR4, UR4, 0x2, URZ ;  /* 0x0000000204047899 */ /* 0x000fd2000800063f */
.L_x_8833:
[----:B------:R-:W0:Y:S01]  /*1bd0*/  LDS R4, [UR4] ;  /* 0x00000004ff047984 */ /* 0x000e220008000800 */
[----:B------:R-:W-:Y:S01]  /*1be0*/  IADD3 R21, R21, -0x1, RZ ;  /* 0xffffffff15157810 */ /* 0x000fe20007ffe0ff */
[----:B------:R-:W-:-:S03]  /*1bf0*/  UIADD3 UR4, UR4, 0x4, URZ ;  /* 0x0000000404047890 */ /* 0x000fc6000fffe03f */
[----:B------:R-:W-:Y:S01]  /*1c00*/  ISETP.NE.AND P1, PT, R21, RZ, PT ;  /* 0x000000ff1500720c */ /* 0x000fe20003f25270 */
[----:B0-----:R-:W-:-:S12]  /*1c10*/  FADD.FTZ R19, R4, R19 ;  /* 0x0000001304137221 */ /* 0x001fd80000010000 */
[----:B------:R-:W-:Y:S05]  /*1c20*/  @P1 BRA `(.L_x_8833) ;  /* 0xffffffa000001947 */ /* 0x000fea000383ffff */
.L_x_8827:
[----:B------:R0:W-:Y:S02]  /*1c30*/  STS [RZ], R19 ;  /* 0x00000013ff007388 */ /* 0x0001e40000000800 */
.L_x_8826:
[----:B------:R-:W-:Y:S05]  /*1c40*/  BSYNC B0 ;  /* 0x0000000000007941 */ /* 0x000fea0003800000 */
.L_x_8825:
        /* <DEDUP_REMOVED lines=56> */
.L_x_8838:
        /* <DEDUP_REMOVED lines=41> */
[----:B------:R-:W-:Y:S02]  /*2260*/  F2FP.PACK_AB R28, RZ, R28 ;  /* 0x0000001cff1c723e */ /* 0x000fe400000000ff */
[----:B------:R-:W-:Y:S01]  /*2270*/  F2FP.PACK_AB R22, RZ, R22 ;  /* 0x00000016ff16723e */ /* 0x000fe200000000ff */
[----:B--2---:R-:W-:Y:S01]  /*2280*/  FFMA.FTZ R13, R14, -UR19, R17 ;  /* 0x800000130e0d7c23 */ /* 0x004fe20008010011 */
[----:B------:R-:W-:Y:S02]  /*2290*/  LEA R14, P1, R8, R18, 0x1 ;  /* 0x00000012080e7211 */ /* 0x000fe400078208ff */
[----:B------:R-:W-:Y:S02]  /*22a0*/  LEA.HI.X R17, R0, R19, RZ, 0x1, P0 ;  /* 0x0000001300117211 */ /* 0x000fe400000f0cff */
[----:B------:R-:W-:-:S02]  /*22b0*/  F2FP.PACK_AB R20, RZ, R20 ;  /* 0x00000014ff14723e */ /* 0x000fc400000000ff */
[----:B------:R-:W-:Y:S02]  /*22c0*/  F2FP.PACK_AB R21, RZ, R13 ;  /* 0x0000000dff15723e */ /* 0x000fe400000000ff */
        /* <DEDUP_REMOVED lines=11> */
.L_x_8837:
[----:B------:R-:W-:Y:S05]  /*2380*/  BSYNC B0 ;  /* 0x0000000000007941 */ /* 0x000fea0003800000 */
.L_x_8836:
[----:B------:R-:W-:-:S04]  /*2390*/  ISETP.GE.U32.AND P0, PT, R24, c[0x0][0x178], PT ;  /* 0x00005e0018007a0c */ /* 0x000fc80003f06070 */
[----:B------:R-:W-:-:S13]  /*23a0*/  ISETP.GE.AND.EX P0, PT, R7, R4, PT, P0 ;  /* 0x000000040700720c */ /* 0x000fda0003f06300 */
[----:B------:R-:W-:Y:S05]  /*23b0*/  @P0 EXIT ;  /* 0x000000000000094d */ /* 0x000fea0003800000 */
.L_x_8839:
        /* <DEDUP_REMOVED lines=17> */
[----:B------:R-:W-:-:S05]  /*24d0*/  F2FP.PACK_AB R5, RZ, R5 ;  /* 0x00000005ff05723e */ /* 0x000fca00000000ff */
[----:B------:R1:W-:Y:S01]  /*24e0*/  STG.E.U16 [R10.64], R5 ;  /* 0x000000050a007986 */ /* 0x0003e2000c101516 */
[----:B------:R-:W-:Y:S05]  /*24f0*/  @!P0 BRA `(.L_x_8839) ;  /* 0xfffffec000008947 */ /* 0x000fea000383ffff */
[----:B------:R-:W-:Y:S05]  /*2500*/  EXIT ;  /* 0x000000000000794d */ /* 0x000fea0003800000 */
.L_x_8835:
        /* <DEDUP_REMOVED lines=21> */
.L_x_8842:
        /* <DEDUP_REMOVED lines=36> */
[----:B------:R-:W-:Y:S02]  /*28a0*/  F2FP.PACK_AB R13, RZ, R9 ;  /* 0x00000009ff0d723e */ /* 0x000fe400000000ff */
[----:B------:R-:W-:Y:S01]  /*28b0*/  F2FP.PACK_AB R15, RZ, R8 ;  /* 0x00000008ff0f723e */ /* 0x000fe200000000ff */
[----:B------:R-:W-:-:S04]  /*28c0*/  IMAD.WIDE.U32 R8, R20, 0x2, R6 ;  /* 0x0000000214087825 */ /* 0x000fc800078e0006 */
[----:B---3--:R-:W-:Y:S01]  /*28d0*/  FFMA.FTZ R12, R17, -UR19, R12 ;  /* 0x80000013110c7c23 */ /* 0x008fe2000801000c */
[----:B------:R-:W-:Y:S01]  /*28e0*/  F2FP.PACK_AB R14, RZ, R14 ;  /* 0x0000000eff0e723e */ /* 0x000fe200000000ff */
[----:B------:R-:W-:-:S03]  /*28f0*/  IMAD.WIDE.U32 R4, R4, 0x2, R6 ;  /* 0x0000000204047825 */ /* 0x000fc600078e0006 */
[----:B------:R-:W-:Y:S01]  /*2900*/  F2FP.PACK_AB R12, RZ, R12 ;  /* 0x0000000cff0c723e */ /* 0x000fe200000000ff */
        /* <DEDUP_REMOVED lines=9> */
.L_x_8841:
[----:B------:R-:W-:Y:S05]  /*29a0*/  BSYNC B0 ;  /* 0x0000000000007941 */ /* 0x000fea0003800000 */
.L_x_8840:
[----:B------:R-:W-:-:S13]  /*29b0*/  ISETP.GE.AND P0, PT, R20, c[0x0][0x178], PT ;  /* 0x00005e0014007a0c */ /* 0x000fda0003f06270 */
[----:B------:R-:W-:Y:S05]  /*29c0*/  @P0 EXIT ;  /* 0x000000000000094d */ /* 0x000fea0003800000 */
.L_x_8843:
        /* <DEDUP_REMOVED lines=16> */
[----:B------:R-:W-:-:S05]  /*2ad0*/  F2FP.PACK_AB R8, RZ, R8 ;  /* 0x00000008ff08723e */ /* 0x000fca00000000ff */
[----:B------:R1:W-:Y:S02]  /*2ae0*/  STG.E.U16 [R4.64], R8 ;  /* 0x0000000804007986 */ /* 0x0003e4000c101516 */
[----:B------:R-:W-:Y:S05]  /*2af0*/  @!P0 BRA `(.L_x_8843) ;  /* 0xfffffed000008947 */ /* 0x000fea000383ffff */
[----:B------:R-:W-:Y:S05]  /*2b00*/  EXIT ;  /* 0x000000000000794d */ /* 0x000fea0003800000 */
.L_x_8834:
        /* <DEDUP_REMOVED lines=43> */
[----:B------:R-:W-:-:S05]  /*2dc0*/  @!P0 F2FP.PACK_AB R6, RZ, R6 ;  /* 0x00000006ff06823e */ /* 0x000fca00000000ff */
[----:B------:R1:W-:Y:S02]  /*2dd0*/  @!P0 STG.E.U16 [R2.64], R6 ;  /* 0x0000000602008986 */ /* 0x0003e4000c101516 */
[----:B-1----:R-:W-:Y:S02]  /*2de0*/  IMAD.U32 R3, RZ, RZ, UR9 ;  /* 0x00000009ff037e24 */ /* 0x002fe4000f8e00ff */
.L_x_8845:
[----:B------:R-:W-:Y:S01]  /*2df0*/  ISETP.NE.U32.AND P0, PT, R0, RZ, PT ;  /* 0x000000ff0000720c */ /* 0x000fe20003f05070 */
[----:B------:R-:W-:-:S12]  /*2e00*/  USHF.L.U32 UR5, UR16, 0x2, URZ ;  /* 0x0000000210057899 */ /* 0x000fd8000800063f */
[----:B------:R-:W-:Y:S05]  /*2e10*/  @!P0 BRA `(.L_x_8846) ;  /* 0x0000006000008947 */ /* 0x000fea0003800000 */
[----:B------:R-:W-:Y:S01]  /*2e20*/  IMAD.MOV.U32 R2, RZ, RZ, R3 ;  /* 0x000000ffff027224 */ /* 0x000fe200078e0003 */
[----:B------:R-:W-:Y:S01]  /*2e30*/  MOV R6, 0x2e70 ;  /* 0x00002e7000067802 */ /* 0x000fe20000000f00 */
[----:B------:R-:W-:Y:S01]  /*2e40*/  IMAD.MOV.U32 R8, RZ, RZ, R0 ;  /* 0x000000ffff087224 */ /* 0x000fe200078e0000 */
[----:B------:R-:W-:Y:S02]  /*2e50*/  UMOV UR4, URZ ;  /* 0x0000003f00047c82 */ /* 0x000fe40008000000 */
[----:B012---:R-:W-:Y:S05]  /*2e60*/  CALL.REL.NOINC `($__internal_115_$__cuda_sm20_rem_s64) ;  /* 0x0000109000007944 */ /* 0x007fea0003c00000 */
[----:B------:R-:W-:Y:S05]  /*2e70*/  BRA `(.L_x_8847) ;  /* 0x0000012000007947 */ /* 0x000fea0003800000 */
.L_x_8846:
        /* <DEDUP_REMOVED lines=18> */
.L_x_8847:
        /* <DEDUP_REMOVED lines=13> */
.L_x_8850:
        /* <DEDUP_REMOVED lines=24> */
[----:B------:R-:W-:Y:S01]  /*31f0*/  F2FP.PACK_AB R8, R6, R17 ;  /* 0x000000110608723e */ /* 0x000fe200000000ff */
[----:B------:R-:W-:Y:S02]  /*3200*/  IMAD.SHL.U32 R6, R20, 0x4, RZ ;  /* 0x0000000414067824 */ /* 0x000fe400078e00ff */
[----:B--2---:R-:W-:-:S03]  /*3210*/  FFMA.FTZ R10, R19, -UR19, R10 ;  /* 0x80000013130a7c23 */ /* 0x004fc6000801000a */
[----:B------:R-:W-:Y:S02]  /*3220*/  ISETP.GE.U32.AND P1, PT, R6, R13, PT ;  /* 0x0000000d0600720c */ /* 0x000fe40003f26070 */
[----:B------:R-:W-:Y:S02]  /*3230*/  F2FP.PACK_AB R9, R11, R10 ;  /* 0x0000000a0b09723e */ /* 0x000fe400000000ff */
[----:B------:R-:W-:-:S03]  /*3240*/  ISETP.GE.AND.EX P1, PT, R7, R12, PT, P1 ;  /* 0x0000000c0700720c */ /* 0x000fc60003f26310 */
[----:B------:R0:W-:Y:S10]  /*3250*/  STG.E.64 [R4.64], R8 ;  /* 0x0000000804007986 */ /* 0x0001f4000c101b16 */
[----:B------:R-:W-:Y:S05]  /*3260*/  @!P1 BRA `(.L_x_8850) ;  /* 0xfffffe0000009947 */ /* 0x000fea000383ffff */
.L_x_8849:
[----:B------:R-:W-:Y:S05]  /*3270*/  BSYNC B0 ;  /* 0x0000000000007941 */ /* 0x000fea0003800000 */
.L_x_8848:
[----:B------:R-:W-:Y:S05]  /*3280*/  @P0 EXIT ;  /* 0x000000000000094d */ /* 0x000fea0003800000 */
[----:B------:R-:W-:-:S05]  /*3290*/  MOV R10, R2 ;  /* 0x00000002000a7202 */ /* 0x000fca0000000f00 */
.L_x_8851:
        /* <DEDUP_REMOVED lines=12> */
[----:B------:R-:W-:Y:S02]  /*3360*/  F2FP.PACK_AB R5, RZ, R9 ;  /* 0x00000009ff05723e */ /* 0x000fe400000000ff */
        /* <DEDUP_REMOVED lines=8> */
.L_x_8844:
        /* <DEDUP_REMOVED lines=29> */
[----:B------:R-:W-:Y:S02]  /*35c0*/  @P0 F2FP.PACK_AB R5, RZ, R9 ;  /* 0x00000009ff05023e */ /* 0x000fe400000000ff */
[----:B------:R-:W-:Y:S01]  /*35d0*/  @P0 LEA.HI.X R9, R10, UR18, R11, 0x1, P1 ;  /* 0x000000120a090c11 */ /* 0x000fe200088f0c0b */
[----:B------:R-:W-:Y:S01]  /*35e0*/  ULEA.HI.X UR18, UR4, UR18, UR10, 0x1, UP0 ;  /* 0x0000001204127291 */ /* 0x000fe200080f0c0a */
[----:B------:R-:W-:-:S03]  /*35f0*/  IMNMX.U32 R0, R3, c[0x0][0x0], PT ;  /* 0x0000000003007a17 */ /* 0x000fc60003800000 */
[----:B------:R1:W-:Y:S02]  /*3600*/  @P0 STG.E.U16 [R8.64], R5 ;  /* 0x0000000508000986 */ /* 0x0003e4000c101516 */
[----:B------:R-:W-:Y:S02]  /*3610*/  IMAD.IADD R0, R3, 0x1, -R0 ;  /* 0x0000000103007824 */ /* 0x000fe400078e0a00 */
.L_x_8852:
        /* <DEDUP_REMOVED lines=30> */
.L_x_8855:
        /* <DEDUP_REMOVED lines=14> */
[----:B------:R-:W-:Y:S01]  /*38e0*/  F2FP.PACK_AB R8, R4, R21 ;  /* 0x000000150408723e */ /* 0x000fe200000000ff */
[C---:B------:R-:W-:Y:S01]  /*38f0*/  IMAD.WIDE R4, R20.reuse, 0x8, R2 ;  /* 0x0000000814047825 */ /* 0x040fe200078e0202 */
[----:B------:R-:W-:-:S03]  /*3900*/  IADD3 R20, R20, c[0x0][0x0], RZ ;  /* 0x0000000014147a10 */ /* 0x000fc60007ffe0ff */
[----:B-1----:R-:W-:Y:S02]  /*3910*/  FFMA.FTZ R10, R23, -UR19, R10 ;  /* 0x80000013170a7c23 */ /* 0x002fe4000801000a */
[----:B------:R-:W-:Y:S02]  /*3920*/  IMAD.SHL.U32 R6, R20, 0x4, RZ ;  /* 0x0000000414067824 */ /* 0x000fe400078e00ff */
[----:B--2---:R-:W-:-:S03]  /*3930*/  FFMA.FTZ R11, R22, -UR19, R11 ;  /* 0x80000013160b7c23 */ /* 0x004fc6000801000b */
[----:B------:R-:W-:Y:S02]  /*3940*/  ISETP.GE.AND P0, PT, R6, R17, PT ;  /* 0x000000110600720c */ /* 0x000fe40003f06270 */
[----:B------:R-:W-:-:S05]  /*3950*/  F2FP.PACK_AB R9, R11, R10 ;  /* 0x0000000a0b09723e */ /* 0x000fca00000000ff */
[----:B------:R0:W-:Y:S06]  /*3960*/  STG.E.64 [R4.64], R8 ;  /* 0x0000000804007986 */ /* 0x0001ec000c101b16 */
[----:B------:R-:W-:Y:S05]  /*3970*/  @!P0 BRA `(.L_x_8855) ;  /* 0xfffffe8000008947 */ /* 0x000fea000383ffff */
.L_x_8854:
[----:B------:R-:W-:Y:S05]  /*3980*/  BSYNC B0 ;  /* 0x0000000000007941 */ /* 0x000fea0003800000 */
.L_x_8853:
[----:B------:R-:W-:-:S13]  /*3990*/  ISETP.GE.AND P0, PT, R19, R0, PT ;  /* 0x000000001300720c */ /* 0x000fda0003f06270 */
[----:B------:R-:W-:Y:S05]  /*39a0*/  @P0 EXIT ;  /* 0x000000000000094d */ /* 0x000fea0003800000 */
.L_x_8856:
[----:B------:R-:W-:-:S06]  /*39b0*/  IMAD.WIDE R6, R19, 0x4, R14 ;  /* 0x0000000413067825 */ /* 0x000fcc00078e020e */
[----:B------:R-:W3:Y:S01]  /*39c0*/  LDG.E R6, [R6.64] ;  /* 0x0000001606067981 */ /* 0x000ee2000c1e1900 */
[----:B0-----:R-:W-:-:S06]  /*39d0*/  IMAD.WIDE R4, R19, 0x4, R12 ;  /* 0x0000000413047825 */ /* 0x001fcc00078e020c */
[----:B------:R-:W4:Y:S01]  /*39e0*/  LDG.E R5, [R4.64] ;  /* 0x0000001604057981 */ /* 0x000f22000c1e1900 */
[----:B---3--:R-:W-:-:S06]  /*39f0*/  FMUL.FTZ R10, R6, 1.4426950216293334961 ;  /* 0x3fb8aa3b060a7820 */ /* 0x008fcc0000410000 */
[----:B------:R-:W4:Y:S02]  /*3a00*/  MUFU.EX2 R10, R10 ;  /* 0x0000000a000a7308 */ /* 0x000f240000000800 */
[----:B--2-4-:R-:W-:-:S05]  /*3a10*/  FFMA.FTZ R8, R10, -UR19, R5 ;  /* 0x800000130a087c23 */ /* 0x014fca0008010005 */
[----:B------:R-:W-:Y:S01]  /*3a20*/  F2FP.PACK_AB R5, RZ, R8 ;  /* 0x00000008ff05723e */ /* 0x000fe200000000ff */
[C---:B------:R-:W-:Y:S01]  /*3a30*/  IMAD.WIDE R8, R19.reuse, 0x2, R2 ;  /* 0x0000000213087825 */ /* 0x040fe200078e0202 */
[----:B------:R-:W-:-:S04]  /*3a40*/  IADD3 R19, R19, c[0x0][0x0], RZ ;  /* 0x0000000013137a10 */ /* 0x000fc80007ffe0ff */
[----:B------:R0:W-:Y:S01]  /*3a50*/  STG.E.U16 [R8.64], R5 ;  /* 0x0000000508007986 */ /* 0x0001e2000c101516 */
[----:B------:R-:W-:-:S13]  /*3a60*/  ISETP.GE.AND P0, PT, R19, R0, PT ;  /* 0x000000001300720c */ /* 0x000fda0003f06270 */
[----:B0-----:R-:W-:Y:S05]  /*3a70*/  @!P0 BRA `(.L_x_8856) ;  /* 0xffffff3000008947 */ /* 0x001fea000383ffff */
[----:B------:R-:W-:Y:S05]  /*3a80*/  EXIT ;  /* 0x000000000000794d */ /* 0x000fea0003800000 */
        .weak           $__internal_114_$__cuda_sm20_div_u64
        .type           $__internal_114_$__cuda_sm20_div_u64,@function
        .size           $__internal_114_$__cuda_sm20_div_u64,($__internal_115_$__cuda_sm20_rem_s64 - $__internal_114_$__cuda_sm20_div_u64)
$__internal_114_$__cuda_sm20_div_u64:
        /* <DEDUP_REMOVED lines=70> */
[----:B------:R-:W-:Y:S06]  /*3ef0*/  RET.REL.NODEC R6 `(_ZN2at6native43_GLOBAL__N__9ae7fba5_10_SoftMax_cu_9f978f6320cunn_SoftMaxBackwardILi4EN3c104HalfEffNS1_26LogSoftMaxBackwardEpilogueEEEvPT0_PKT2_SA_l) ;  /* 0xffffc10006007950 */ /* 0x000fec0003c3ffff */
        .weak           $__internal_115_$__cuda_sm20_rem_s64
        .type           $__internal_115_$__cuda_sm20_rem_s64,@function
        .size           $__internal_115_$__cuda_sm20_rem_s64,($__internal_116_$__cuda_sm70_warpsync - $__internal_115_$__cuda_sm20_rem_s64)
$__internal_115_$__cuda_sm20_rem_s64:
        /* <DEDUP_REMOVED lines=76> */
[----:B------:R-:W-:Y:S06]  /*43c0*/  RET.REL.NODEC R6 `(_ZN2at6native43_GLOBAL__N__9ae7fba5_10_SoftMax_cu_9f978f6320cunn_SoftMaxBackwardILi4EN3c104HalfEffNS1_26LogSoftMaxBackwardEpilogueEEEvPT0_PKT2_SA_l) ;  /* 0xffffbc3006007950 */ /* 0x000fec0003c3ffff */
        .weak           $__internal_116_$__cuda_sm70_warpsync
        .type           $__internal_116_$__cuda_sm70_warpsync,@function
        .size           $__internal_116_$__cuda_sm70_warpsync,(.L_x_11364 - $__internal_116_$__cuda_sm70_warpsync)
$__internal_116_$__cuda_sm70_warpsync:
[----:B------:R-:W-:Y:S01]  /*43d0*/  IMAD.MOV.U32 R5, RZ, RZ, 0x0 ;  /* 0x00000000ff057424 */ /* 0x000fe200078e00ff */
[----:B------:R-:W-:Y:S04]  /*43e0*/  WARPSYNC R6 ;  /* 0x0000000600007348 */ /* 0x000fe80003800000 */
[----:B------:R-:W-:Y:S05]  /*43f0*/  RET.REL.NODEC R4 `(_ZN2at6native43_GLOBAL__N__9ae7fba5_10_SoftMax_cu_9f978f6320cunn_SoftMaxBackwardILi4EN3c104HalfEffNS1_26LogSoftMaxBackwardEpilogueEEEvPT0_PKT2_SA_l) ;  /* 0xffffbc0004007950 */ /* 0x000fea0003c3ffff */
.L_x_8857:
        /* <DEDUP_REMOVED lines=16> */
.L_x_11364:


//--------------------- .text._ZN2at6native43_GLOBAL__N__9ae7fba5_10_SoftMax_cu_9f978f6324cunn_SoftMaxBackwardSmemILi4EN3c104HalfEffNS1_26LogSoftMaxBackwardEpilogueEEEvPT0_PKT2_SA_l --------------------------
	.section	.text._ZN2at6native43_GLOBAL__N__9ae7fba5_10_SoftMax_cu_9f978f6324cunn_SoftMaxBackwardSmemILi4EN3c104HalfEffNS1_26LogSoftMaxBackwardEpilogueEEEvPT0_PKT2_SA_l,"ax",@progbits
	.sectioninfo	@"SHI_REGISTERS=21"
	.align	128
.text._ZN2at6native43_GLOBAL__N__9ae7fba5_10_SoftMax_cu_9f978f6324cunn_SoftMaxBackwardSmemILi4EN3c104HalfEffNS1_26LogSoftMaxBackwardEpilogueEEEvPT0_PKT2_SA_l:
        .type           _ZN2at6native43_GLOBAL__N__9ae7fba5_10_SoftMax_cu_9f978f6324cunn_SoftMaxBackwardSmemILi4EN3c104HalfEffNS1_26LogSoftMaxBackwardEpilogueEEEvPT0_PKT2_SA_l,@function
        .size           _ZN2at6native43_GLOBAL__N__9ae7fba5_10_SoftMax_cu_9f978f6324cunn_SoftMaxBackwardSmemILi4EN3c104HalfEffNS1_26LogSoftMaxBackwardEpilogueEEEvPT0_PKT2_SA_l,(.L_x_11368 - _ZN2at6native43_GLOBAL__N__9ae7fba5_10_SoftMax_cu_9f978f6324cunn_SoftMaxBackwardSmemILi4EN3c104HalfEffNS1_26LogSoftMaxBackwardEpilogueEEEvPT0_PKT2_SA_l)
        .other          _ZN2at6native43_GLOBAL__N__9ae7fba5_10_SoftMax_cu_9f978f6324cunn_SoftMaxBackwardSmemILi4EN3c104HalfEffNS1_26LogSoftMaxBackwardEpilogueEEEvPT0_PKT2_SA_l,@"STO_CUDA_ENTRY STV_DEFAULT"
_ZN2at6native43_GLOBAL__N__9ae7fba5_10_SoftMax_cu_9f978f6324cunn_SoftMaxBackwardSmemILi4EN3c104HalfEffNS1_26LogSoftMaxBackwardEpilogueEEEvPT0_PKT2_SA_l:
        /* <DEDUP_REMOVED lines=17> */
.L_x_8860:
        /* <DEDUP_REMOVED lines=13> */
.L_x_8859:
[----:B------:R-:W-:Y:S05]  /*01e0*/  BSYNC B0 ;  /* 0x0000000000007941 */ /* 0x000fea0003800000 */
.L_x_8858:
        /* <DEDUP_REMOVED lines=31> */
.L_x_8865:
        /* <DEDUP_REMOVED lines=9> */
.L_x_8866:
[----:B01----:R-:W-:Y:S02]  /*0470*/  FADD.FTZ R6, R7, R6 ;  /* 0x0000000607067221 */ /* 0x003fe40000010000 */
.L_x_8861:
        /* <DEDUP_REMOVED lines=11> */
.L_x_8864:
        /* <DEDUP_REMOVED lines=13> */
[----:B------:R-:W-:Y:S01]  /*0600*/  F2FP.PACK_AB R8, R5, R4 ;  /* 0x000000040508723e */ /* 0x000fe200000000ff */
[C---:B------:R-:W-:Y:S01]  /*0610*/  IMAD.WIDE R4, R0.reuse, 0x8, R12 ;  /* 0x0000000800047825 */ /* 0x040fe200078e020c */
[----:B------:R-:W-:-:S03]  /*0620*/  IADD3 R0, R0, c[0x0][0x0], RZ ;  /* 0x0000000000007a10 */ /* 0x000fc60007ffe0ff */
[C---:B---3--:R-:W-:Y:S02]  /*0630*/  FFMA.FTZ R6, -R3.reuse, R10, R6 ;  /* 0x0000000a03067223 */ /* 0x048fe40000010106 */
[----:B------:R-:W-:Y:S02]  /*0640*/  IMAD.SHL.U32 R2, R0, 0x4, RZ ;  /* 0x0000000400027824 */ /* 0x000fe400078e00ff */
[----:B0-----:R-:W-:-:S03]  /*0650*/  FFMA.FTZ R7, -R3, R18, R7 ;  /* 0x0000001203077223 */ /* 0x001fc60000010107 */
[----:B------:R-:W-:Y:S02]  /*0660*/  ISETP.GE.U32.AND P0, PT, R2, c[0x0][0x178], PT ;  /* 0x00005e0002007a0c */ /* 0x000fe40003f06070 */
[----:B------:R-:W-:Y:S02]  /*0670*/  SHF.R.S32.HI R2, RZ, 0x1f, R2 ;  /* 0x0000001fff027819 */ /* 0x000fe40000011402 */
[----:B------:R-:W-:Y:S02]  /*0680*/  F2FP.PACK_AB R9, R7, R6 ;  /* 0x000000060709723e */ /* 0x000fe400000000ff */
[----:B------:R-:W-:-:S03]  /*0690*/  ISETP.GE.AND.EX P0, PT, R2, c[0x0][0x17c], PT, P0 ;  /* 0x00005f0002007a0c */ /* 0x000fc60003f06300 */
[----:B------:R0:W-:Y:S10]  /*06a0*/  STG.E.64 [R4.64], R8 ;  /* 0x0000000804007986 */ /* 0x0001f4000c101b06 */
[----:B------:R-:W-:Y:S05]  /*06b0*/  @!P0 BRA `(.L_x_8864) ;  /* 0xfffffe7000008947 */ /* 0x000fea000383ffff */
[----:B------:R-:W-:Y:S05]  /*06c0*/  EXIT ;  /* 0x000000000000794d */ /* 0x000fea0003800000 */
.L_x_8862:
[----:B------:R-:W-:Y:S01]  /*06d0*/  HFMA2.MMA R7, -RZ, RZ, 0, 9.5367431640625e-07 ;  /* 0x00000010ff077435 */ /* 0x000fe200000001ff */
[----:B------:R-:W-:Y:S01]  /*06e0*/  IMAD.MOV.U32 R8, RZ, RZ, 0x1f ;  /* 0x0000001fff087424 */ /* 0x000fe200078e00ff */
[----:B0-----:R-:W-:-:S02]  /*06f0*/  MOV R11, 0xffffffff ;  /* 0xffffffff000b7802 */ /* 0x001fc40000000f00 */
[----:B------:R-:W-:Y:S02]  /*0700*/  MOV R4, 0x720 ;  /* 0x0000072000047802 */ /* 0x000fe40000000f00 */
[----:B-1----:R-:W-:Y:S05]  /*0710*/  CALL.REL.NOINC `($__internal_117_$__cuda_sm70_shflsync_down_p) ;  /* 0x000001b000007944 */ /* 0x002fea0003c00000 */
[----:B-1----:R-:W-:Y:S01]  /*0720*/  IMAD.MOV.U32 R5, RZ, RZ, R7 ;  /* 0x000000ffff057224 */ /* 0x002fe200078e0007 */
[----:B0-----:R-:W-:Y:S05]  /*0730*/  BRA `(.L_x_8865) ;  /* 0xfffffca000007947 */ /* 0x001fea000383ffff */
.L_x_8863:
[----:B------:R-:W-:Y:S01]  /*0740*/  HFMA2.MMA R8, -RZ, RZ, 0, 1.847743988037109375e-06 ;  /* 0x0000001fff087435 */ /* 0x000fe200000001ff */
[----:B-1----:R-:W-:Y:S01]  /*0750*/  MOV R6, R10 ;  /* 0x0000000a00067202 */ /* 0x002fe20000000f00 */
[----:B------:R-:W-:Y:S01]  /*0760*/  IMAD.MOV.U32 R7, RZ, RZ, 0x8 ;  /* 0x00000008ff077424 */ /* 0x000fe200078e00ff */
[----:B0-----:R-:W-:Y:S01]  /*0770*/  MOV R4, 0x7a0 ;  /* 0x000007a000047802 */ /* 0x001fe20000000f00 */
[----:B------:R-:W-:Y:S02]  /*0780*/  IMAD.MOV.U32 R11, RZ, RZ, -0x1 ;  /* 0xffffffffff0b7424 */ /* 0x000fe400078e00ff */
[----:B------:R-:W-:Y:S05]  /*0790*/  CALL.REL.NOINC `($__internal_117_$__cuda_sm70_shflsync_down_p) ;  /* 0x0000013000007944 */ /* 0x000fea0003c00000 */
[----:B01----:R-:W-:Y:S01]  /*07a0*/  FADD.FTZ R6, R10, R7 ;  /* 0x000000070a067221 */ /* 0x003fe20000010000 */
[----:B------:R-:W-:Y:S01]  /*07b0*/  MOV R7, 0x4 ;  /* 0x0000000400077802 */ /* 0x000fe20000000f00 */
[----:B------:R-:W-:Y:S01]  /*07c0*/  IMAD.MOV.U32 R8, RZ, RZ, 0x1f ;  /* 0x0000001fff087424 */ /* 0x000fe200078e00ff */
[----:B------:R-:W-:Y:S02]  /*07d0*/  MOV R11, 0xffffffff ;  /* 0xffffffff000b7802 */ /* 0x000fe40000000f00 */
[----:B------:R-:W-:-:S02]  /*07e0*/  MOV R4, 0x800 ;  /* 0x0000080000047802 */ /* 0x000fc40000000f00 */
[----:B------:R-:W-:Y:S05]  /*07f0*/  CALL.REL.NOINC `($__internal_117_$__cuda_sm70_shflsync_down_p) ;  /* 0x000000d000007944 */ /* 0x000fea0003c00000 */
[----:B0-----:R-:W-:Y:S01]  /*0800*/  HFMA2.MMA R8, -RZ, RZ, 0, 1.847743988037109375e-06 ;  /* 0x0000001fff087435 */ /* 0x001fe200000001ff */
[----:B-1----:R-:W-:Y:S01]  /*0810*/  FADD.FTZ R6, R6, R7 ;  /* 0x0000000706067221 */ /* 0x002fe20000010000 */
[----:B------:R-:W-:Y:S01]  /*0820*/  MOV R4, 0x860 ;  /* 0x0000086000047802 */ /* 0x000fe20000000f00 */
[----:B------:R-:W-:-:S02]  /*0830*/  IMAD.MOV.U32 R7, RZ, RZ, 0x2 ;  /* 0x00000002ff077424 */ /* 0x000fc400078e00ff */
[----:B------:R-:W-:Y:S02]  /*0840*/  IMAD.MOV.U32 R11, RZ, RZ, -0x1 ;  /* 0xffffffffff0b7424 */ /* 0x000fe400078e00ff */
[----:B------:R-:W-:Y:S05]  /*0850*/  CALL.REL.NOINC `($__internal_117_$__cuda_sm70_shflsync_down_p) ;  /* 0x0000007000007944 */ /* 0x000fea0003c00000 */
[----:B01----:R-:W-:Y:S01]  /*0860*/  FADD.FTZ R6, R6, R7 ;  /* 0x0000000706067221 */ /* 0x003fe20000010000 */
[----:B------:R-:W-:Y:S01]  /*0870*/  MOV R7, 0x1 ;  /* 0x0000000100077802 */ /* 0x000fe20000000f00 */
[----:B------:R-:W-:Y:S01]  /*0880*/  IMAD.MOV.U32 R8, RZ, RZ, 0x1f ;  /* 0x0000001fff087424 */ /* 0x000fe200078e00ff */
[----:B------:R-:W-:Y:S02]  /*0890*/  MOV R11, 0xffffffff ;  /* 0xffffffff000b7802 */ /* 0x000fe40000000f00 */
[----:B------:R-:W-:Y:S02]  /*08a0*/  MOV R4, 0x8c0 ;  /* 0x000008c000047802 */ /* 0x000fe40000000f00 */
[----:B------:R-:W-:Y:S05]  /*08b0*/  CALL.REL.NOINC `($__internal_117_$__cuda_sm70_shflsync_down_p) ;  /* 0x0000001000007944 */ /* 0x000fea0003c00000 */
[----:B01----:R-:W-:Y:S05]  /*08c0*/  BRA `(.L_x_8866) ;  /* 0xfffffba000007947 */ /* 0x003fea000383ffff */
        .weak           $__internal_117_$__cuda_sm70_shflsync_down_p
        .type           $__internal_117_$__cuda_sm70_shflsync_down_p,@function
        .size           $__internal_117_$__cuda_sm70_shflsync_down_p,(.L_x_11368 - $__internal_117_$__cuda_sm70_shflsync_down_p)
$__internal_117_$__cuda_sm70_shflsync_down_p:
[----:B------:R-:W-:Y:S01]  /*08d0*/  IMAD.MOV.U32 R5, RZ, RZ, 0x0 ;  /* 0x00000000ff057424 */ /* 0x000fe200078e00ff */
[----:B------:R-:W-:Y:S04]  /*08e0*/  WARPSYNC R11 ;  /* 0x0000000b00007348 */ /* 0x000fe80003800000 */
[----:B------:R0:W1:Y:S01]  /*08f0*/  SHFL.DOWN PT, R7, R6, R7, R8 ;  /* 0x0800000706077389 */ /* 0x00006200000e0008 */
[----:B------:R-:W-:Y:S05]  /*0900*/  RET.REL.NODEC R4 `(_ZN2at6native43_GLOBAL__N__9ae7fba5_10_SoftMax_cu_9f978f6324cunn_SoftMaxBackwardSmemILi4EN3c104HalfEffNS1_26LogSoftMaxBackwardEpilogueEEEvPT0_PKT2_SA_l) ;  /* 0xfffff6f004007950 */ /* 0x000fea0003c3ffff */
.L_x_8867:
        /* <DEDUP_REMOVED lines=15> */
.L_x_11368:


//--------------------- .text._ZN2at6native43_GLOBAL__N__9ae7fba5_10_SoftMax_cu_9f978f6320cunn_SoftMaxBackwardILi8EN3c104HalfEfS4_NS1_26LogSoftMaxBackwardEpilogueEEEvPT0_PKT2_SA_l --------------------------
	.section	.text._ZN2at6native43_GLOBAL__N__9ae7fba5_10_SoftMax_cu_9f978f6320cunn_SoftMaxBackwardILi8EN3c104HalfEfS4_NS1_26LogSoftMaxBackwardEpilogueEEEvPT0_PKT2_SA_l,"ax",@progbits
	.sectioninfo	@"SHI_REGISTERS=40"
	.align	128
.text._ZN2at6native43_GLOBAL__N__9ae7fba5_10_SoftMax_cu_9f978f6320cunn_SoftMaxBackwardILi8EN3c104HalfEfS4_NS1_26LogSoftMaxBackwardEpilogueEEEvPT0_PKT2_SA_l:
        .type           _ZN2at6native43_GLOBAL__N__9ae7fba5_10_SoftMax_cu_9f978f6320cunn_SoftMaxBackwardILi8EN3c104HalfEfS4_NS1_26LogSoftMaxBackwardEpilogueEEEvPT0_PKT2_SA_l,@function
        .size           _ZN2at6native43_GLOBAL__N__9ae7fba5_10_SoftMax_cu_9f978f6320cunn_SoftMaxBackwardILi8EN3c104HalfEfS4_NS1_26LogSoftMaxBackwardEpilogueEEEvPT0_PKT2_SA_l,(.L_x_11370 - _ZN2at6native43_GLOBAL__N__9ae7fba5_10_SoftMax_cu_9f978f6320cunn_SoftMaxBackwardILi8EN3c104HalfEfS4_NS1_26LogSoftMaxBackwardEpilogueEEEvPT0_PKT2_SA_l)
        .other          _ZN2at6native43_GLOBAL__N__9ae7fba5_10_SoftMax_cu_9f978f6320cunn_SoftMaxBackwardILi8EN3c104HalfEfS4_NS1_26LogSoftMaxBackwardEpilogueEEEvPT0_PKT2_SA_l,@"STO_CUDA_ENTRY STV_DEFAULT"
_ZN2at6native43_GLOBAL__N__9ae7fba5_10_SoftMax_cu_9f978f6320cunn_SoftMaxBackwardILi8EN3c104HalfEfS4_NS1_26LogSoftMaxBackwardEpilogueEEEvPT0_PKT2_SA_l:
        /* <DEDUP_REMOVED lines=10> */
[----:B------:R-:W-:Y:S02]  /*00a0*/  ISETP.GE.AND.EX P0, PT, R0, RZ, PT, P0 ;  /* 0x000000ff0000720c */ /* 0x000fe40003f06300 */
[----:B------:R-:W-:Y:S01]  /*00b0*/  MOV R0, c[0x0][0x178] ;  /* 0x00005e0000007a02 */ /* 0x000fe20000000f00 */
        /* <DEDUP_REMOVED lines=21> */
[----:B------:R-:W-:Y:S01]  /*0210*/  MOV R5, UR5 ;  /* 0x0000000500057c02 */ /* 0x000fe20008000f00 */
        /* <DEDUP_REMOVED lines=29> */
.L_x_8870:
[----:B------:R-:W-:Y:S01]  /*03f0*/  IMAD.MOV.U32 R4, RZ, RZ, RZ ;  /* 0x000000ffff047224 */ /* 0x000fe200078e00ff */
[----:B------:R-:W-:Y:S01]  /*0400*/  UMOV UR9, UR6 ;  /* 0x0000000600097c82 */ /* 0x000fe20008000000 */
[----:B------:R-:W-:Y:S01]  /*0410*/  IMAD.MOV.U32 R3, RZ, RZ, c[0x0][0x178] ;  /* 0x00005e00ff037624 */ /* 0x000fe200078e00ff */
[----:B------:R-:W-:Y:S01]  /*0420*/  UMOV UR10, UR7 ;  /* 0x00000007000a7c82 */ /* 0x000fe20008000000 */
[----:B------:R-:W-:-:S05]  /*0430*/  IMAD.MOV.U32 R5, RZ, RZ, c[0x0][0x17c] ;  /* 0x00005f00ff057624 */ /* 0x000fca00078e00ff */
.L_x_8871:
[----:B------:R-:W-:Y:S01]  /*0440*/  ISETP.NE.U32.AND P0, PT, R5, RZ, PT ;  /* 0x000000ff0500720c */ /* 0x000fe20003f05070 */
[----:B------:R-:W-:Y:S02]  /*0450*/  ULDC UR4, c[0x0][0x0] ;  /* 0x0000000000047ab9 */ /* 0x000fe40000000800 */
[----:B------:R-:W-:-:S10]  /*0460*/  USHF.L.U32 UR4, UR4, 0x3, URZ ;  /* 0x0000000304047899 */ /* 0x000fd4000800063f */
[----:B------:R-:W-:Y:S05]  /*0470*/  @!P0 BRA `(.L_x_8872) ;  /* 0x0000007000008947 */ /* 0x000fea0003800000 */
[----:B------:R-:W-:Y:S01]  /*0480*/  MOV R10, 0x4c0 ;  /* 0x000004c0000a7802 */ /* 0x000fe20000000f00 */
[----:B------:R-:W-:Y:S02]  /*0490*/  UMOV UR5, UR4 ;  /* 0x0000000400057c82 */ /* 0x000fe40008000000 */
[----:B------:R-:W-:Y:S02]  /*04a0*/  UMOV UR4, URZ ;  /* 0x0000003f00047c82 */ /* 0x000fe40008000000 */
[----:B0-----:R-:W-:Y:S05]  /*04b0*/  CALL.REL.NOINC `($__internal_118_$__cuda_sm20_rem_s64) ;  /* 0x0000409000007944 */ /* 0x001fea0003c00000 */
[----:B------:R-:W-:Y:S01]  /*04c0*/  MOV R10, R6 ;  /* 0x00000006000a7202 */ /* 0x000fe20000000f00 */
[----:B------:R-:W-:Y:S01]  /*04d0*/  IMAD.MOV.U32 R11, RZ, RZ, R7 ;  /* 0x000000ffff0b7224 */ /* 0x000fe200078e0007 */
[----:B------:R-:W-:Y:S05]  /*04e0*/  BRA `(.L_x_8873) ;  /* 0x0000012000007947 */ /* 0x000fea0003800000 */
.L_x_8872:
        /* <DEDUP_REMOVED lines=18> */
.L_x_8873:
        /* <DEDUP_REMOVED lines=15> */
.L_x_8876:
[----:B------:R-:W-:-:S04]  /*0700*/  LEA R8, P2, R16, UR9, 0x4 ;  /* 0x0000000910087c11 */ /* 0x000fc8000f8420ff */
[----:B------:R-:W-:-:S06]  /*0710*/  LEA.HI.X R9, R16, UR10, R17, 0x4, P2 ;  /* 0x0000000a10097c11 */ /* 0x000fcc00090f2411 */
[----:B------:R-:W2:Y:S01]  /*0720*/  LDG.E.128 R8, [R8.64] ;  /* 0x0000001008087981 */ /* 0x000ea2000c1e1d00 */
[----:B------:R-:W-:-:S04]  /*0730*/  IADD3 R16, P2, R16, c[0x0][0x0], RZ ;  /* 0x0000000010107a10 */ /* 0x000fc80007f5e0ff */
[----:B------:R-:W-:Y:S01]  /*0740*/  IADD3.X R17, RZ, R17, RZ, P2, !PT ;  /* 0x00000011ff117210 */ /* 0x000fe200017fe4ff */
[--C-:B--2---:R-:W-:Y:S02]  /*0750*/  HADD2.F32 R13, -RZ, R8.reuse.H0_H0 ;  /* 0x20000008ff0d7230 */ /* 0x104fe40000004100 */
[----:B------:R-:W-:Y:S01]  /*0760*/  HADD2.F32 R12, -RZ, R8.H1_H1 ;  /* 0x30000008ff0c7230 */ /* 0x000fe20000004100 */
        /* <DEDUP_REMOVED lines=19> */
.L_x_8875:
[----:B------:R-:W-:Y:S05]  /*08a0*/  BSYNC B1 ;  /* 0x0000000000017941 */ /* 0x000fea0003800000 */
.L_x_8874:
[----:B------:R-:W-:Y:S05]  /*08b0*/  @P1 BRA `(.L_x_8877) ;  /* 0x000006d000001947 */ /* 0x000fea0003800000 */
[----:B------:R-:W-:Y:S01]  /*08c0*/  BSSY B1, `(.L_x_8878) ;  /* 0x000000d000017945 */ /* 0x000fe20003800000 */
[----:B------:R-:W-:Y:S02]  /*08d0*/  IMAD.MOV.U32 R8, RZ, RZ, R6 ;  /* 0x000000ffff087224 */ /* 0x000fe400078e0006 */
[----:B------:R-:W-:-:S03]  /*08e0*/  IMAD.MOV.U32 R10, RZ, RZ, R14 ;  /* 0x000000ffff0a7224 */ /* 0x000fc600078e000e */
.L_x_8879:
        /* <DEDUP_REMOVED lines=11> */
.L_x_8878:
[----:B------:R-:W-:Y:S05]  /*09a0*/  BRA `(.L_x_8877) ;  /* 0x000005e000007947 */ /* 0x000fea0003800000 */
.L_x_8869:
[----:B------:R-:W0:Y:S01]  /*09b0*/  S2R R11, SR_TID.X ;  /* 0x00000000000b7919 */ /* 0x000e220000002100 */
[----:B------:R-:W-:Y:S02]  /*09c0*/  ISETP.NE.AND P0, PT, RZ, UR15, PT ;  /* 0x0000000fff007c0c */ /* 0x000fe4000bf05270 */
[----:B------:R-:W-:-:S11]  /*09d0*/  MOV R3, c[0x0][0x178] ;  /* 0x00005e0000037a02 */ /* 0x000fd60000000f00 */
        /* <DEDUP_REMOVED lines=27> */
.L_x_8880:
[----:B------:R-:W-:Y:S01]  /*0b90*/  MOV R4, RZ ;  /* 0x000000ff00047202 */ /* 0x000fe20000000f00 */
[----:B------:R-:W-:Y:S02]  /*0ba0*/  IMAD.U32 R8, RZ, RZ, UR6 ;  /* 0x00000006ff087e24 */ /* 0x000fe4000f8e00ff */
[----:B------:R-:W-:Y:S02]  /*0bb0*/  IMAD.U32 R9, RZ, RZ, UR7 ;  /* 0x00000007ff097e24 */ /* 0x000fe4000f8e00ff */
.L_x_8881:
[----:B------:R-:W-:Y:S01]  /*0bc0*/  ULDC UR4, c[0x0][0x0] ;  /* 0x0000000000047ab9 */ /* 0x000fe20000000800 */
[----:B------:R-:W-:Y:S01]  /*0bd0*/  MOV R6, RZ ;  /* 0x000000ff00067202 */ /* 0x000fe20000000f00 */
        /* <DEDUP_REMOVED lines=22> */
[----:B------:R-:W-:-:S03]  /*0d40*/  IMAD.MOV.U32 R6, RZ, RZ, R8 ;  /* 0x000000ffff067224 */ /* 0x000fc600078e0008 */
[----:B------:R-:W-:Y:S02]  /*0d50*/  ISETP.GE.AND P1, PT, R5, R16, PT ;  /* 0x000000100500720c */ /* 0x000fe40003f26270 */
[----:B------:R-:W-:-:S04]  /*0d60*/  IADD3 R14, R16, R11, RZ ;  /* 0x0000000b100e7210 */ /* 0x000fc80007ffe0ff */
[----:B------:R-:W-:-:S07]  /*0d70*/  ISETP.GE.AND P2, PT, R14, R3, PT ;  /* 0x000000030e00720c */ /* 0x000fce0003f46270 */
[----:B------:R-:W-:Y:S05]  /*0d80*/  @P1 BRA `(.L_x_8883) ;  /* 0x0000017000001947 */ /* 0x000fea0003800000 */
[----:B------:R-:W-:-:S04]  /*0d90*/  IMAD.MOV.U32 R5, RZ, RZ, R11 ;  /* 0x000000ffff057224 */ /* 0x000fc800078e000b */
.L_x_8884:
        /* <DEDUP_REMOVED lines=22> */
.L_x_8883:
[----:B------:R-:W-:Y:S05]  /*0f00*/  BSYNC B1 ;  /* 0x0000000000017941 */ /* 0x000fea0003800000 */
.L_x_8882:
[----:B------:R-:W-:Y:S05]  /*0f10*/  @P2 BRA `(.L_x_8877) ;  /* 0x0000007000002947 */ /* 0x000fea0003800000 */
.L_x_8885:
[----:B------:R-:W-:-:S06]  /*0f20*/  IMAD.WIDE R8, R14, 0x2, R6 ;  /* 0x000000020e087825 */ /* 0x000fcc00078e0206 */
[----:B------:R-:W2:Y:S01]  /*0f30*/  LDG.E.U16 R8, [R8.64] ;  /* 0x0000001008087981 */ /* 0x000ea2000c1e1500 */
[----:B------:R-:W-:-:S04]  /*0f40*/  IADD3 R14, R14, c[0x0][0x0], RZ ;  /* 0x000000000e0e7a10 */ /* 0x000fc80007ffe0ff */
[----:B------:R-:W-:Y:S01]  /*0f50*/  ISETP.GE.AND P1, PT, R14, R3, PT ;  /* 0x000000030e00720c */ /* 0x000fe20003f26270 */
[----:B--2---:R-:W-:-:S05]  /*0f60*/  HADD2.F32 R5, -RZ, R8.H0_H0 ;  /* 0x20000008ff057230 */ /* 0x004fca0000004100 */
[----:B------:R-:W-:-:S07]  /*0f70*/  FADD.FTZ R4, R5, R4 ;  /* 0x0000000405047221 */ /* 0x000fce0000010000 */
[----:B------:R-:W-:Y:S05]  /*0f80*/  @!P1 BRA `(.L_x_8885) ;  /* 0xffffff9000009947 */ /* 0x000fea000383ffff */
.L_x_8877:
[----:B------:R-:W-:Y:S05]  /*0f90*/  BSYNC B0 ;  /* 0x0000000000007941 */ /* 0x000fea0003800000 */
.L_x_8868:
        /* <DEDUP_REMOVED lines=38> */
[----:B------:R-:W-:Y:S01]  /*1200*/  FADD.FTZ R9, R9, R8 ;  /* 0x0000000809097221 */ /* 0x000fe20000010000 */
[----:B------:R-:W-:-:S03]  /*1210*/  MOV R8, 0xffffffff ;  /* 0xffffffff00087802 */ /* 0x000fc60000000f00 */
[----:B------:R-:W-:Y:S01]  /*1220*/  FADD.FTZ R10, R10, R9 ;  /* 0x000000090a0a7221 */ /* 0x000fe20000010000 */
[----:B------:R-:W-:-:S03]  /*1230*/  SHF.L.U32 R8, R8, R3, RZ ;  /* 0x0000000308087219 */ /* 0x000fc600000006ff */
[----:B------:R-:W-:Y:S01]  /*1240*/  FADD.FTZ R11, R11, R10 ;  /* 0x0000000a0b0b7221 */ /* 0x000fe20000010000 */
[----:B------:R-:W-:-:S03]  /*1250*/  LOP3.LUT R8, RZ, R8, RZ, 0x33, !PT ;  /* 0x00000008ff087212 */ /* 0x000fc600078e33ff */
[----:B-1----:R-:W-:Y:S01]  /*1260*/  FADD.FTZ R16, R11, R16 ;  /* 0x000000100b107221 */ /* 0x002fe20000010000 */
[----:B------:R-:W1:Y:S03]  /*1270*/  R2UR UR4, R8 ;  /* 0x00000000080473c2 */ /* 0x000e6600000e0000 */
        /* <DEDUP_REMOVED lines=13> */
[----:B------:R-:W-:Y:S05]  /*1350*/  CALL.REL.NOINC `($__internal_119_$__cuda_sm70_warpsync) ;  /* 0x000036c000007944 */ /* 0x000fea0003c00000 */
.L_x_8887:
[----:B------:R-:W-:-:S06]  /*1360*/  NOP ;  /* 0x0000000000007918 */ /* 0x000fcc0000000000 */
[----:B------:R0:W-:Y:S02]  /*1370*/  STS [R20.X4], R7 ;  /* 0x0000000714007388 */ /* 0x0001e40000004800 */
.L_x_8886:
        /* <DEDUP_REMOVED lines=16> */
[----:B------:R-:W-:Y:S01]  /*1480*/  HFMA2.MMA R19, -RZ, RZ, 0, 0 ;  /* 0x00000000ff137435 */ /* 0x000fe200000001ff */
[----:B------:R-:W-:Y:S02]  /*1490*/  UMOV UR5, URZ ;  /* 0x0000003f00057c82 */ /* 0x000fe40008000000 */
[----:B------:R-:W-:-:S13]  /*14a0*/  ISETP.GT.AND P1, PT, R3, RZ, PT ;  /* 0x000000ff0300720c */ /* 0x000fda0003f24270 */
[----:B------:R-:W-:Y:S05]  /*14b0*/  @!P1 BRA `(.L_x_8892) ;  /* 0x000002f000009947 */ /* 0x000fea0003800000 */
[----:B------:R-:W-:Y:S02]  /*14c0*/  ISETP.GT.AND P2, PT, R3, 0xc, PT ;  /* 0x0000000c0300780c */ /* 0x000fe40003f44270 */
[----:B------:R-:W-:-:S11]  /*14d0*/  PLOP3.LUT P1, PT, PT, PT, PT, 0x80, 0x0 ;  /* 0x000000000000781c */ /* 0x000fd60003f2f070 */
[----:B------:R-:W-:Y:S05]  /*14e0*/  @!P2 BRA `(.L_x_8893) ;  /* 0x000001a00000a947 */ /* 0x000fea0003800000 */
[----:B------:R-:W-:Y:S02]  /*14f0*/  PLOP3.LUT P1, PT, PT, PT, PT, 0x8, 0x0 ;  /* 0x000000000000781c */ /* 0x000fe40003f2e170 */
.L_x_8894:
        /* <DEDUP_REMOVED lines=25> */
.L_x_8893:
        /* <DEDUP_REMOVED lines=16> */
.L_x_8895:
[----:B------:R-:W-:-:S13]  /*1790*/  ISETP.NE.OR P1, PT, R3, RZ, P1 ;  /* 0x000000ff0300720c */ /* 0x000fda0000f25670 */
[----:B------:R-:W-:Y:S05]  /*17a0*/  @!P1 BRA `(.L_x_8891) ;  /* 0x000000a000009947 */ /* 0x000fea0003800000 */
.L_x_8892:
        /* <DEDUP_REMOVED lines=10> */
.L_x_8891:
[----:B------:R-:W-:-:S13]  /*1850*/  ISETP.NE.AND P1, PT, R20, RZ, PT ;  /* 0x000000ff1400720c */ /* 0x000fda0003f25270 */
[----:B------:R-:W-:Y:S05]  /*1860*/  @!P1 BRA `(.L_x_8890) ;  /* 0x0000007000009947 */ /* 0x000fea0003800000 */
[----:B------:R-:W-:-:S09]  /*1870*/  USHF.L.U32 UR4, UR4, 0x2, URZ ;  /* 0x0000000204047899 */ /* 0x000fd2000800063f */
.L_x_8896:
[----:B------:R-:W0:Y:S01]  /*1880*/  LDS R4, [UR4] ;  /* 0x00000004ff047984 */ /* 0x000e220008000800 */
[----:B------:R-:W-:Y:S01]  /*1890*/  IADD3 R20, R20, -0x1, RZ ;  /* 0xffffffff14147810 */ /* 0x000fe20007ffe0ff */
[----:B------:R-:W-:-:S03]  /*18a0*/  UIADD3 UR4, UR4, 0x4, URZ ;  /* 0x0000000404047890 */ /* 0x000fc6000fffe03f */
[----:B------:R-:W-:Y:S01]  /*18b0*/  ISETP.NE.AND P1, PT, R20, RZ, PT ;  /* 0x000000ff1400720c */ /* 0x000fe20003f25270 */
[----:B0-----:R-:W-:-:S12]  /*18c0*/  FADD.FTZ R19, R4, R19 ;  /* 0x0000001304137221 */ /* 0x001fd80000010000 */
[----:B------:R-:W-:Y:S05]  /*18d0*/  @P1 BRA `(.L_x_8896) ;  /* 0xffffffa000001947 */ /* 0x000fea000383ffff */
.L_x_8890:
[----:B------:R0:W-:Y:S02]  /*18e0*/  STS [RZ], R19 ;  /* 0x00000013ff007388 */ /* 0x0001e40000000800 */
.L_x_8889:
[----:B------:R-:W-:Y:S05]  /*18f0*/  BSYNC B0 ;  /* 0x0000000000007941 */ /* 0x000fea0003800000 */
.L_x_8888:
        /* <DEDUP_REMOVED lines=22> */
[----:B------:R-:W-:Y:S01]  /*1a60*/  IADD3 R7, RZ, -R0, RZ ;  /* 0x80000000ff077210 */ /* 0x000fe20007ffe0ff */
[----:B------:R-:W-:Y:S01]  /*1a70*/  IMAD.MOV.U32 R2, RZ, RZ, RZ ;  /* 0x000000ffff027224 */ /* 0x000fe200078e00ff */
        /* <DEDUP_REMOVED lines=15> */
[----:B------:R-:W-:Y:S02]  /*1b70*/  @P0 IADD3 R3, -R0, R3, RZ ;  /* 0x0000000300030210 */ /* 0x000fe40007ffe1ff */
[----:B------:R-:W-:-:S04]  /*1b80*/  @!P1 LOP3.LUT R3, RZ, R0, RZ, 0x33, !PT ;  /* 0x00000000ff039212 */ /* 0x000fc800078e33ff */
[----:B------:R-:W-:Y:S02]  /*1b90*/  IADD3 R2, P1, -R3, c[0x0][0x178], RZ ;  /* 0x00005e0003027a10 */ /* 0x000fe40007f3e1ff */
[----:B------:R-:W-:Y:S02]  /*1ba0*/  SHF.R.S32.HI R3, RZ, 0x1f, R4 ;  /* 0x0000001fff037819 */ /* 0x000fe40000011404 */
[----:B------:R-:W-:Y:S02]  /*1bb0*/  ISETP.GT.U32.AND P0, PT, R2, R27, PT ;  /* 0x0000001b0200720c */ /* 0x000fe40003f04070 */
[----:B------:R-:W-:-:S04]  /*1bc0*/  IADD3.X R4, R3, -0x1, RZ, P1, !PT ;  /* 0xffffffff03047810 */ /* 0x000fc80000ffe4ff */
[----:B------:R-:W-:-:S13]  /*1bd0*/  ISETP.GT.AND.EX P0, PT, R4, RZ, PT, P0 ;  /* 0x000000ff0400720c */ /* 0x000fda0003f04300 */
[----:B------:R-:W-:Y:S05]  /*1be0*/  @!P0 BRA `(.L_x_8900) ;  /* 0x0000096000008947 */ /* 0x000fea0003800000 */
[C---:B------:R-:W-:Y:S01]  /*1bf0*/  IMAD R12, R8.reuse, 0x3, RZ ;  /* 0x00000003080c7824 */ /* 0x040fe200078e02ff */
[C---:B------:R-:W-:Y:S01]  /*1c00*/  SHF.L.U32 R14, R8.reuse, 0x2, RZ ;  /* 0x00000002080e7819 */ /* 0x040fe200000006ff */
[C---:B------:R-:W-:Y:S02]  /*1c10*/  IMAD R23, R8.reuse, 0x6, RZ ;  /* 0x0000000608177824 */ /* 0x040fe400078e02ff */
[----:B------:R-:W-:Y:S01]  /*1c20*/  IMAD.SHL.U32 R10, R8, 0x2, RZ ;  /* 0x00000002080a7824 */ /* 0x000fe200078e00ff */
[----:B------:R-:W-:Y:S01]  /*1c30*/  SHF.L.U32 R11, R12, 0x1, RZ ;  /* 0x000000010c0b7819 */ /* 0x000fe200000006ff */
[C---:B------:R-:W-:Y:S01]  /*1c40*/  IMAD R16, R8.reuse, 0x5, RZ ;  /* 0x0000000508107824 */ /* 0x040fe200078e02ff */
[----:B------:R-:W-:Y:S01]  /*1c50*/  SHF.L.U32 R17, R23, 0x1, RZ ;  /* 0x0000000117117819 */ /* 0x000fe200000006ff */
[C---:B------:R-:W-:Y:S01]  /*1c60*/  IMAD R5, R8.reuse, 0x7, RZ ;  /* 0x0000000708057824 */ /* 0x040fe200078e02ff */
        /* <DEDUP_REMOVED lines=11> */
[----:B------:R-:W-:Y:S02]  /*1d20*/  SHF.R.U32.HI R5, RZ, 0x1f, R5 ;  /* 0x0000001fff057819 */ /* 0x000fe40000011605 */
.L_x_8901:
[C---:B------:R-:W-:Y:S01]  /*1d30*/  IMAD.SHL.U32 R29, R27.reuse, 0x2, RZ ;  /* 0x000000021b1d7824 */ /* 0x040fe200078e00ff */
[----:B------:R-:W-:-:S04]  /*1d40*/  SHF.L.U64.HI R26, R27, 0x1, R6 ;  /* 0x000000011b1a7819 */ /* 0x000fc80000010206 */
[----:B------:R-:W-:-:S04]  /*1d50*/  IADD3 R34, P0, R29, UR12, RZ ;  /* 0x0000000c1d227c10 */ /* 0x000fc8000ff1e0ff */
[----:B------:R-:W-:Y:S02]  /*1d60*/  IADD3.X R35, R26, UR13, RZ, P0, !PT ;  /* 0x0000000d1a237c10 */ /* 0x000fe400087fe4ff */
[-C--:B------:R-:W-:Y:S02]  /*1d70*/  IADD3 R30, P0, R7, R34.reuse, RZ ;  /* 0x00000022071e7210 */ /* 0x080fe40007f1e0ff */
[-C--:B------:R-:W-:Y:S02]  /*1d80*/  IADD3 R18, P1, R9, R34.reuse, RZ ;  /* 0x0000002209127210 */ /* 0x080fe40007f3e0ff */
[----:B------:R-:W-:Y:S02]  /*1d90*/  IADD3.X R31, R8, R35, RZ, P0, !PT ;  /* 0x00000023081f7210 */ /* 0x000fe400007fe4ff */
[-C--:B------:R-:W-:Y:S01]  /*1da0*/  IADD3 R36, P0, R13, R34.reuse, RZ ;  /* 0x000000220d247210 */ /* 0x080fe20007f1e0ff */
[----:B0-----:R-:W-:Y:S01]  /*1db0*/  IMAD.X R19, R10, 0x1, R35, P1 ;  /* 0x000000010a137824 */ /* 0x001fe200008e0623 */
[----:B------:R-:W-:-:S02]  /*1dc0*/  IADD3 R20, P2, R11, R34, RZ ;  /* 0x000000220b147210 */ /* 0x000fc40007f5e0ff */
[----:B------:R-:W-:Y:S01]  /*1dd0*/  IADD3.X R37, R14, R35, RZ, P0, !PT ;  /* 0x000000230e257210 */ /* 0x000fe200007fe4ff */
[----:B------:R0:W3:Y:S01]  /*1de0*/  LDG.E.U16 R31, [R30.64] ;  /* 0x000000101e1f7981 */ /* 0x0000e2000c1e1500 */
[-C--:B------:R-:W-:Y:S01]  /*1df0*/  IADD3 R32, P0, R15, R34.reuse, RZ ;  /* 0x000000220f207210 */ /* 0x080fe20007f1e0ff */
[--C-:B------:R-:W-:Y:S02]  /*1e00*/  IMAD.X R21, R12, 0x1, R35.reuse, P2 ;  /* 0x000000010c157824 */ /* 0x100fe400010e0623 */
[----:B------:R1:W4:Y:S02]  /*1e10*/  LDG.E.U16 R22, [R18.64] ;  /* 0x0000001012167981 */ /* 0x000324000c1e1500 */
[----:B------:R-:W-:Y:S02]  /*1e20*/  IMAD.X R33, R16, 0x1, R35, P0 ;  /* 0x0000000110217824 */ /* 0x000fe400000e0623 */
[----:B--2---:R5:W2:Y:S04]  /*1e30*/  LDG.E.U16 R24, [R36.64] ;  /* 0x0000001024187981 */ /* 0x004aa8000c1e1500 */
[----:B------:R5:W2:Y:S01]  /*1e40*/  LDG.E.U16 R33, [R32.64] ;  /* 0x0000001020217981 */ /* 0x000aa2000c1e1500 */
[----:B-1----:R-:W-:-:S03]  /*1e50*/  IADD3 R18, P1, R17, R34, RZ ;  /* 0x0000002211127210 */ /* 0x002fc60007f3e0ff */
[----:B0-----:R0:W2:Y:S02]  /*1e60*/  LDG.E.U16 R30, [R20.64] ;  /* 0x00000010141e7981 */ /* 0x0010a4000c1e1500 */
[----:B------:R-:W-:Y:S02]  /*1e70*/  IMAD.X R19, R23, 0x1, R35, P1 ;  /* 0x0000000117137824 */ /* 0x000fe400008e0623 */
[----:B-----5:R-:W5:Y:S04]  /*1e80*/  LDG.E.U16 R36, [R34.64] ;  /* 0x0000001022247981 */ /* 0x020f68000c1e1500 */
[----:B------:R1:W2:Y:S02]  /*1e90*/  LDG.E.U16 R32, [R18.64] ;  /* 0x0000001012207981 */ /* 0x0002a4000c1e1500 */
[----:B-1----:R-:W-:-:S04]  /*1ea0*/  IADD3 R18, P0, R29, UR6, RZ ;  /* 0x000000061d127c10 */ /* 0x002fc8000ff1e0ff */
[----:B------:R-:W-:-:S05]  /*1eb0*/  IADD3.X R19, R26, UR7, RZ, P0, !PT ;  /* 0x000000071a137c10 */ /* 0x000fca00087fe4ff */
[----:B------:R-:W2:Y:S01]  /*1ec0*/  LDG.E.U16 R37, [R18.64] ;  /* 0x0000001012257981 */ /* 0x000ea2000c1e1500 */
[----:B0-----:R-:W-:-:S04]  /*1ed0*/  IADD3 R20, P1, R25, R34, RZ ;  /* 0x0000002219147210 */ /* 0x001fc80007f3e0ff */
[----:B------:R-:W-:-:S05]  /*1ee0*/  IADD3.X R21, R5, R35, RZ, P1, !PT ;  /* 0x0000002305157210 */ /* 0x000fca0000ffe4ff */
[----:B------:R0:W3:Y:S01]  /*1ef0*/  LDG.E.U16 R28, [R20.64] ;  /* 0x00000010141c7981 */ /* 0x0000e2000c1e1500 */
[----:B-----5:R-:W-:-:S05]  /*1f00*/  HADD2.F32 R36, -RZ, R36.H0_H0 ;  /* 0x20000024ff247230 */ /* 0x020fca0000004100 */
[----:B0-----:R-:W-:Y:S01]  /*1f10*/  FMUL.FTZ R20, R36, 1.4426950216293334961 ;  /* 0x3fb8aa3b24147820 */ /* 0x001fe20000410000 */
[----:B------:R-:W-:-:S03]  /*1f20*/  IADD3 R36, P0, R7, R18, RZ ;  /* 0x0000001207247210 */ /* 0x000fc60007f1e0ff */
[----:B------:R0:W1:Y:S01]  /*1f30*/  MUFU.EX2 R35, R20 ;  /* 0x0000001400237308 */ /* 0x0000620000000800 */
[----:B--2---:R-:W-:Y:S01]  /*1f40*/  HADD2.F32 R34, -RZ, R37.H0_H0 ;  /* 0x20000025ff227230 */ /* 0x004fe20000004100 */
[----:B------:R-:W-:Y:S01]  /*1f50*/  IMAD.X R37, R8, 0x1, R19, P0 ;  /* 0x0000000108257824 */ /* 0x000fe200000e0613 */
[----:B0-----:R-:W-:-:S04]  /*1f60*/  IADD3 R20, P0, R9, R18, RZ ;  /* 0x0000001209147210 */ /* 0x001fc80007f1e0ff */
[----:B------:R-:W2:Y:S01]  /*1f70*/  LDG.E.U16 R36, [R36.64] ;  /* 0x0000001024247981 */ /* 0x000ea2000c1e1500 */
[----:B------:R-:W-:-:S05]  /*1f80*/  IMAD.X R21, R10, 0x1, R19, P0 ;  /* 0x000000010a157824 */ /* 0x000fca00000e0613 */
[----:B------:R-:W5:Y:S01]  /*1f90*/  LDG.E.U16 R20, [R20.64] ;  /* 0x0000001014147981 */ /* 0x000f62000c1e1500 */
[----:B----4-:R-:W-:-:S05]  /*1fa0*/  HADD2.F32 R22, -RZ, R22.H0_H0 ;  /* 0x20000016ff167230 */ /* 0x010fca0000004100 */
[----:B------:R-:W-:-:S06]  /*1fb0*/  FMUL.FTZ R22, R22, 1.4426950216293334961 ;  /* 0x3fb8aa3b16167820 */ /* 0x000fcc0000410000 */
[----:B------:R-:W0:Y:S01]  /*1fc0*/  MUFU.EX2 R22, R22 ;  /* 0x0000001600167308 */ /* 0x000e220000000800 */
[----:B-1----:R-:W-:Y:S01]  /*1fd0*/  FFMA.FTZ R35, R35, -UR19, R34 ;  /* 0x8000001323237c23 */ /* 0x002fe20008010022 */
[----:B---3--:R-:W-:-:S05]  /*1fe0*/  HADD2.F32 R31, -RZ, R31.H0_H0 ;  /* 0x2000001fff1f7230 */ /* 0x008fca0000004100 */
[----:B------:R-:W-:Y:S01]  /*1ff0*/  FMUL.FTZ R31, R31, 1.4426950216293334961 ;  /* 0x3fb8aa3b1f1f7820 */ /* 0x000fe20000410000 */
[----:B--2---:R-:W-:Y:S01]  /*2000*/  HADD2.F32 R34, -RZ, R36.H0_H0 ;  /* 0x20000024ff227230 */ /* 0x004fe20000004100 */
[----:B------:R-:W-:Y:S01]  /*2010*/  IADD3 R36, P0, R11, R18, RZ ;  /* 0x000000120b247210 */ /* 0x000fe20007f1e0ff */
[----:B-----5:R-:W-:-:S05]  /*2020*/  HADD2.F32 R37, -RZ, R20.H0_H0 ;  /* 0x20000014ff257230 */ /* 0x020fca0000004100 */
[----:B0-----:R-:W-:Y:S01]  /*2030*/  FFMA.FTZ R22, R22, -UR19, R37 ;  /* 0x8000001316167c23 */ /* 0x001fe20008010025 */
[----:B------:R-:W-:-:S05]  /*2040*/  IADD3.X R37, R12, R19, RZ, P0, !PT ;  /* 0x000000130c257210 */ /* 0x000fca00007fe4ff */
[----:B------:R-:W2:Y:S01]  /*2050*/  LDG.E.U16 R36, [R36.64] ;  /* 0x0000001024247981 */ /* 0x000ea2000c1e1500 */
[----:B------:R-:W0:Y:S01]  /*2060*/  MUFU.EX2 R31, R31 ;  /* 0x0000001f001f7308 */ /* 0x000e220000000800 */
[----:B------:R-:W-:Y:S01]  /*2070*/  HADD2.F32 R30, -RZ, R30.H0_H0 ;  /* 0x2000001eff1e7230 */ /* 0x000fe20000004100 */
[----:B0-----:R-:W-:-:S04]  /*2080*/  FFMA.FTZ R34, R31, -UR19, R34 ;  /* 0x800000131f227c23 */ /* 0x001fc80008010022 */
[----:B------:R-:W-:-:S04]  /*2090*/  FMUL.FTZ R31, R30, 1.4426950216293334961 ;  /* 0x3fb8aa3b1e1f7820 */ /* 0x000fc80000410000 */
[----:B------:R-:W0:Y:S01]  /*20a0*/  MUFU.EX2 R30, R31 ;  /* 0x0000001f001e7308 */ /* 0x000e220000000800 */
[----:B------:R-:W-:Y:S01]  /*20b0*/  IADD3 R20, P0, R13, R18, RZ ;  /* 0x000000120d147210 */ /* 0x000fe20007f1e0ff */
[----:B--2---:R-:W-:-:S05]  /*20c0*/  HADD2.F32 R21, -RZ, R36.H0_H0 ;  /* 0x20000024ff157230 */ /* 0x004fca0000004100 */
[----:B0-----:R-:W-:Y:S02]  /*20d0*/  FFMA.FTZ R30, R30, -UR19, R21 ;  /* 0x800000131e1e7c23 */ /* 0x001fe40008010015 */
[----:B------:R-:W-:-:S05]  /*20e0*/  IMAD.X R21, R14, 0x1, R19, P0 ;  /* 0x000000010e157824 */ /* 0x000fca00000e0613 */
[----:B------:R-:W2:Y:S01]  /*20f0*/  LDG.E.U16 R20, [R20.64] ;  /* 0x0000001014147981 */ /* 0x000ea2000c1e1500 */
[----:B------:R-:W-:-:S05]  /*2100*/  HADD2.F32 R24, -RZ, R24.H0_H0 ;  /* 0x20000018ff187230 */ /* 0x000fca0000004100 */
[----:B------:R-:W-:-:S06]  /*2110*/  FMUL.FTZ R24, R24, 1.4426950216293334961 ;  /* 0x3fb8aa3b18187820 */ /* 0x000fcc0000410000 */
[----:B------:R-:W0:Y:S01]  /*2120*/  MUFU.EX2 R24, R24 ;  /* 0x0000001800187308 */ /* 0x000e220000000800 */
[----:B------:R-:W-:Y:S01]  /*2130*/  IADD3 R36, P0, R15, R18, RZ ;  /* 0x000000120f247210 */ /* 0x000fe20007f1e0ff */
[----:B--2---:R-:W-:-:S05]  /*2140*/  HADD2.F32 R37, -RZ, R20.H0_H0 ;  /* 0x20000014ff257230 */ /* 0x004fca0000004100 */
[----:B0-----:R-:W-:Y:S02]  /*2150*/  FFMA.FTZ R24, R24, -UR19, R37 ;  /* 0x8000001318187c23 */ /* 0x001fe40008010025 */
[----:B------:R-:W-:-:S05]  /*2160*/  IMAD.X R37, R16, 0x1, R19, P0 ;  /* 0x0000000110257824 */ /* 0x000fca00000e0613 */
[----:B------:R0:W2:Y:S01]  /*2170*/  LDG.E.U16 R31, [R36.64] ;  /* 0x00000010241f7981 */ /* 0x0000a2000c1e1500 */
[----:B------:R-:W-:-:S04]  /*2180*/  IADD3 R20, P0, R17, R18, RZ ;  /* 0x0000001211147210 */ /* 0x000fc80007f1e0ff */
[----:B------:R-:W-:Y:S02]  /*2190*/  IADD3.X R21, R23, R19, RZ, P0, !PT ;  /* 0x0000001317157210 */ /* 0x000fe400007fe4ff */
[----:B------:R-:W-:-:S03]  /*21a0*/  IADD3 R18, P0, R25, R18, RZ ;  /* 0x0000001219127210 */ /* 0x000fc60007f1e0ff */
[----:B------:R1:W3:Y:S02]  /*21b0*/  LDG.E.U16 R20, [R20.64] ;  /* 0x0000001014147981 */ /* 0x0002e4000c1e1500 */
[----:B------:R-:W-:-:S05]  /*21c0*/  IMAD.X R19, R5, 0x1, R19, P0 ;  /* 0x0000000105137824 */ /* 0x000fca00000e0613 */
[----:B-1----:R1:W4:Y:S01]  /*21d0*/  LDG.E.U16 R21, [R18.64] ;  /* 0x0000001012157981 */ /* 0x002322000c1e1500 */
[----:B------:R-:W-:Y:S01]  /*21e0*/  HADD2.F32 R33, -RZ, R33.H0_H0 ;  /* 0x20000021ff217230 */ /* 0x000fe20000004100 */
[----:B0-----:R-:W-:-:S04]  /*21f0*/  IADD3 R36, P0, R29, UR14, RZ ;  /* 0x0000000e1d247c10 */ /* 0x001fc8000ff1e0ff */
[----:B------:R-:W-:Y:S01]  /*2200*/  FMUL.FTZ R33, R33, 1.4426950216293334961 ;  /* 0x3fb8aa3b21217820 */ /* 0x000fe20000410000 */
[----:B------:R-:W-:-:S03]  /*2210*/  IADD3.X R37, R26, UR15, RZ, P0, !PT ;  /* 0x0000000f1a257c10 */ /* 0x000fc600087fe4ff */
[----:B------:R0:W5:Y:S01]  /*2220*/  MUFU.EX2 R26, R33 ;  /* 0x00000021001a7308 */ /* 0x0001620000000800 */
[----:B------:R-:W-:Y:S02]  /*2230*/  HADD2.F32 R32, -RZ, R32.H0_H0 ;  /* 0x20000020ff207230 */ /* 0x000fe40000004100 */
[----:B------:R-:W-:-:S03]  /*2240*/  HADD2.F32 R28, -RZ, R28.H0_H0 ;  /* 0x2000001cff1c7230 */ /* 0x000fc60000004100 */
[----:B------:R-:W-:Y:S01]  /*2250*/  FMUL.FTZ R29, R32, 1.4426950216293334961 ;  /* 0x3fb8aa3b201d7820 */ /* 0x000fe20000410000 */
[----:B-1----:R-:W-:-:S05]  /*2260*/  IADD3 R18, P0, R7, R36, RZ ;  /* 0x0000002407127210 */ /* 0x002fca0007f1e0ff */
[----:B------:R-:W1:Y:S01]  /*2270*/  MUFU.EX2 R29, R29 ;  /* 0x0000001d001d7308 */ /* 0x000e620000000800 */
[----:B------:R-:W-:Y:S01]  /*2280*/  F2FP.PACK_AB R35, RZ, R35 ;  /* 0x00000023ff23723e */ /* 0x000fe200000000ff */
[----:B------:R-:W-:Y:S01]  /*2290*/  IMAD.X R19, R8, 0x1, R37, P0 ;  /* 0x0000000108137824 */ /* 0x000fe200000e0625 */
[----:B------:R-:W-:Y:S02]  /*22a0*/  F2FP.PACK_AB R34, RZ, R34 ;  /* 0x00000022ff22723e */ /* 0x000fe400000000ff */
[----:B------:R-:W-:Y:S01]  /*22b0*/  F2FP.PACK_AB R22, RZ, R22 ;  /* 0x00000016ff16723e */ /* 0x000fe200000000ff */
[----:B------:R-:W-:Y:S04]  /*22c0*/  STG.E.U16 [R36.64], R35 ;  /* 0x0000002324007986 */ /* 0x000fe8000c101510 */
[----:B------:R1:W-:Y:S01]  /*22d0*/  STG.E.U16 [R18.64], R34 ;  /* 0x0000002212007986 */ /* 0x0003e2000c101510 */
[----:B0-----:R-:W-:-:S02]  /*22e0*/  PRMT R33, R22, 0x7610, R33 ;  /* 0x0000761016217816 */ /* 0x001fc40000000021 */
[----:B------:R-:W-:Y:S02]  /*22f0*/  F2FP.PACK_AB R30, RZ, R30 ;  /* 0x0000001eff1e723e */ /* 0x000fe400000000ff */
[----:B------:R-:W-:Y:S02]  /*2300*/  F2FP.PACK_AB R24, RZ, R24 ;  /* 0x00000018ff18723e */ /* 0x000fe400000000ff */
[----:B-1----:R-:W-:-:S04]  /*2310*/  IADD3 R18, P0, R9, R36, RZ ;  /* 0x0000002409127210 */ /* 0x002fc80007f1e0ff */
[----:B------:R-:W-:Y:S02]  /*2320*/  IADD3.X R19, R10, R37, RZ, P0, !PT ;  /* 0x000000250a137210 */ /* 0x000fe400007fe4ff */
[----:B------:R-:W-:-:S03]  /*2330*/  PRMT R34, R24, 0x7610, R34 ;  /* 0x0000761018227816 */ /* 0x000fc60000000022 */
[----:B------:R0:W-:Y:S02]  /*2340*/  STG.E.U16 [R18.64], R33 ;  /* 0x0000002112007986 */ /* 0x0001e4000c101510 */
[----:B0-----:R-:W-:Y:S01]  /*2350*/  PRMT R19, R30, 0x7610, R19 ;  /* 0x000076101e137816 */ /* 0x001fe20000000013 */
[----:B--2---:R-:W-:-:S05]  /*2360*/  HADD2.F32 R31, -RZ, R31.H0_H0 ;  /* 0x2000001fff1f7230 */ /* 0x004fca0000004100 */
[----:B-----5:R-:W-:Y:S02]  /*2370*/  FFMA.FTZ R26, R26, -UR19, R31 ;  /* 0x800000131a1a7c23 */ /* 0x020fe4000801001f */
[----:B------:R-:W-:-:S06]  /*2380*/  FMUL.FTZ R31, R28, 1.4426950216293334961 ;  /* 0x3fb8aa3b1c1f7820 */ /* 0x000fcc0000410000 */
[----:B------:R-:W0:Y:S01]  /*2390*/  MUFU.EX2 R31, R31 ;  /* 0x0000001f001f7308 */ /* 0x000e220000000800 */
[----:B---3--:R-:W-:Y:S01]  /*23a0*/  HADD2.F32 R20, -RZ, R20.H0_H0 ;  /* 0x20000014ff147230 */ /* 0x008fe20000004100 */
[----:B------:R-:W-:-:S04]  /*23b0*/  IADD3 R28, P1, R13, R36, RZ ;  /* 0x000000240d1c7210 */ /* 0x000fc80007f3e0ff */
[----:B------:R-:W-:Y:S01]  /*23c0*/  FFMA.FTZ R22, R29, -UR19, R20 ;  /* 0x800000131d167c23 */ /* 0x000fe20008010014 */
[-C--:B------:R-:W-:Y:S01]  /*23d0*/  IADD3 R20, P0, R11, R36.reuse, RZ ;  /* 0x000000240b147210 */ /* 0x080fe20007f1e0ff */
[----:B----4-:R-:W-:Y:S01]  /*23e0*/  HADD2.F32 R32, -RZ, R21.H0_H0 ;  /* 0x20000015ff207230 */ /* 0x010fe20000004100 */
[--C-:B------:R-:W-:Y:S01]  /*23f0*/  IMAD.X R29, R14, 0x1, R37.reuse, P1 ;  /* 0x000000010e1d7824 */ /* 0x100fe200008e0625 */
[-C--:B------:R-:W-:Y:S02]  /*2400*/  IADD3 R18, P1, R17, R36.reuse, RZ ;  /* 0x0000002411127210 */ /* 0x080fe40007f3e0ff */
[----:B------:R-:W-:Y:S01]  /*2410*/  IMAD.X R21, R12, 0x1, R37, P0 ;  /* 0x000000010c157824 */ /* 0x000fe200000e0625 */
[-C--:B------:R-:W-:Y:S01]  /*2420*/  IADD3 R30, P0, R15, R36.reuse, RZ ;  /* 0x000000240f1e7210 */ /* 0x080fe20007f1e0ff */
[----:B0-----:R-:W-:Y:S01]  /*2430*/  FFMA.FTZ R24, R31, -UR19, R32 ;  /* 0x800000131f187c23 */ /* 0x001fe20008010020 */
[----:B------:R-:W-:Y:S02]  /*2440*/  IADD3 R32, P2, R25, R36, RZ ;  /* 0x0000002419207210 */ /* 0x000fe40007f5e0ff */
[----:B------:R0:W-:Y:S01]  /*2450*/  STG.E.U16 [R20.64], R19 ;  /* 0x0000001314007986 */ /* 0x0001e2000c101510 */
[----:B------:R-:W-:-:S02]  /*2460*/  F2FP.PACK_AB R26, RZ, R26 ;  /* 0x0000001aff1a723e */ /* 0x000fc400000000ff */
[----:B------:R-:W-:Y:S01]  /*2470*/  IADD3.X R31, R16, R37, RZ, P0, !PT ;  /* 0x00000025101f7210 */ /* 0x000fe200007fe4ff */
[--C-:B------:R-:W-:Y:S01]  /*2480*/  IMAD.X R33, R5, 0x1, R37.reuse, P2 ;  /* 0x0000000105217824 */ /* 0x100fe200010e0625 */
[----:B------:R-:W-:Y:S02]  /*2490*/  F2FP.PACK_AB R22, RZ, R22 ;  /* 0x00000016ff16723e */ /* 0x000fe400000000ff */
[----:B------:R-:W-:Y:S01]  /*24a0*/  F2FP.PACK_AB R24, RZ, R24 ;  /* 0x00000018ff18723e */ /* 0x000fe200000000ff */
[----:B------:R1:W-:Y:S01]  /*24b0*/  STG.E.U16 [R28.64], R34 ;  /* 0x000000221c007986 */ /* 0x0003e2000c101510 */
[----:B------:R-:W-:Y:S01]  /*24c0*/  IADD3 R27, P0, R0, R27, RZ ;  /* 0x0000001b001b7210 */ /* 0x000fe20007f1e0ff */
[----:B0-----:R-:W-:Y:S02]  /*24d0*/  IMAD.X R19, R23, 0x1, R37, P1 ;  /* 0x0000000117137824 */ /* 0x001fe400008e0625 */
[----:B------:R1:W-:Y:S01]  /*24e0*/  STG.E.U16 [R30.64], R26 ;  /* 0x0000001a1e007986 */ /* 0x0003e2000c101510 */
[----:B------:R-:W-:-:S03]  /*24f0*/  IADD3.X R6, RZ, R6, RZ, P0, !PT ;  /* 0x00000006ff067210 */ /* 0x000fc600007fe4ff */
[----:B------:R1:W-:Y:S01]  /*2500*/  STG.E.U16 [R18.64], R22 ;  /* 0x0000001612007986 */ /* 0x0003e2000c101510 */
[----:B------:R-:W-:-:S03]  /*2510*/  ISETP.GE.U32.AND P0, PT, R27, R2, PT ;  /* 0x000000021b00720c */ /* 0x000fc60003f06070 */
[----:B------:R1:W-:Y:S01]  /*2520*/  STG.E.U16 [R32.64], R24 ;  /* 0x0000001820007986 */ /* 0x0003e2000c101510 */
[----:B------:R-:W-:-:S13]  /*2530*/  ISETP.GE.AND.EX P0, PT, R6, R4, PT, P0 ;  /* 0x000000040600720c */ /* 0x000fda0003f06300 */
[----:B-1----:R-:W-:Y:S05]  /*2540*/  @!P0 BRA `(.L_x_8901) ;  /* 0xfffff7e000008947 */ /* 0x002fea000383ffff */
.L_x_8900:
[----:B------:R-:W-:Y:S05]  /*2550*/  BSYNC B0 ;  /* 0x0000000000007941 */ /* 0x000fea0003800000 */
.L_x_8899:
[----:B------:R-:W-:-:S04]  /*2560*/  ISETP.GE.U32.AND P0, PT, R27, c[0x0][0x178], PT ;  /* 0x00005e001b007a0c */ /* 0x000fc80003f06070 */
[----:B------:R-:W-:-:S13]  /*2570*/  ISETP.GE.AND.EX P0, PT, R6, R3, PT, P0 ;  /* 0x000000030600720c */ /* 0x000fda0003f06300 */
[----:B------:R-:W-:Y:S05]  /*2580*/  @P0 EXIT ;  /* 0x000000000000094d */ /* 0x000fea0003800000 */
.L_x_8902:
        /* <DEDUP_REMOVED lines=13> */
[----:B------:R-:W-:Y:S01]  /*2660*/  ISETP.GE.AND.EX P0, PT, R6, R3, PT, P0 ;  /* 0x000000030600720c */ /* 0x000fe20003f06300 */
[----:B---3--:R-:W-:-:S05]  /*2670*/  HADD2.F32 R0, -RZ, R8.H0_H0 ;  /* 0x20000008ff007230 */ /* 0x008fca0000004100 */
[----:B------:R-:W-:Y:S01]  /*2680*/  FMUL.FTZ R0, R0, 1.4426950216293334961 ;  /* 0x3fb8aa3b00007820 */ /* 0x000fe20000410000 */
[----:B----4-:R-:W-:-:S05]  /*2690*/  HADD2.F32 R7, -RZ, R4.H0_H0 ;  /* 0x20000004ff077230 */ /* 0x010fca0000004100 */
[----:B------:R-:W1:Y:S02]  /*26a0*/  MUFU.EX2 R0, R0 ;  /* 0x0000000000007308 */ /* 0x000e640000000800 */
[----:B-12---:R-:W-:-:S05]  /*26b0*/  FFMA.FTZ R7, R0, -UR19, R7 ;  /* 0x8000001300077c23 */ /* 0x006fca0008010007 */
[----:B------:R-:W-:-:S05]  /*26c0*/  F2FP.PACK_AB R7, RZ, R7 ;  /* 0x00000007ff07723e */ /* 0x000fca00000000ff */
[----:B------:R1:W-:Y:S01]  /*26d0*/  STG.E.U16 [R10.64], R7 ;  /* 0x000000070a007986 */ /* 0x0003e2000c101510 */
[----:B------:R-:W-:Y:S05]  /*26e0*/  @!P0 BRA `(.L_x_8902) ;  /* 0xfffffea000008947 */ /* 0x000fea000383ffff */
[----:B------:R-:W-:Y:S05]  /*26f0*/  EXIT ;  /* 0x000000000000794d */ /* 0x000fea0003800000 */
.L_x_8898:
[----:B-1----:R-:W1:Y:S01]  /*2700*/  I2F.U32.RP R4, R0 ;  /* 0x0000000000047306 */ /* 0x002e620000209000 */
[----:B------:R-:W-:Y:S01]  /*2710*/  IADD3 R5, RZ, -R0, RZ ;  /* 0x80000000ff057210 */ /* 0x000fe20007ffe0ff */
[----:B------:R-:W-:Y:S01]  /*2720*/  BSSY B0, `(.L_x_8903) ;  /* 0x0000085000007945 */ /* 0x000fe20003800000 */
[----:B------:R-:W-:-:S05]  /*2730*/  ISETP.NE.U32.AND P1, PT, R0, RZ, PT ;  /* 0x000000ff0000720c */ /* 0x000fca0003f25070 */
        /* <DEDUP_REMOVED lines=14> */
[----:B------:R-:W-:-:S04]  /*2820*/  IADD3 R0, -R5, c[0x0][0x178], RZ ;  /* 0x00005e0005007a10 */ /* 0x000fc80007ffe1ff */
[----:B------:R-:W-:-:S13]  /*2830*/  ISETP.GE.AND P0, PT, R27, R0, PT ;  /* 0x000000001b00720c */ /* 0x000fda0003f06270 */
[----:B------:R-:W-:Y:S05]  /*2840*/  @P0 BRA `(.L_x_8904) ;  /* 0x0000072000000947 */ /* 0x000fea0003800000 */
.L_x_8905:
[----:B------:R-:W-:Y:S01]  /*2850*/  IADD3 R29, R27, c[0x0][0x0], RZ ;  /* 0x000000001b1d7a10 */ /* 0x000fe20007ffe0ff */
[----:B------:R-:W-:Y:S01]  /*2860*/  IMAD.U32 R4, RZ, RZ, UR12 ;  /* 0x0000000cff047e24 */ /* 0x000fe2000f8e00ff */
[----:B------:R-:W-:Y:S02]  /*2870*/  MOV R5, UR13 ;  /* 0x0000000d00057c02 */ /* 0x000fe40008000f00 */
[----:B------:R-:W-:-:S03]  /*2880*/  IADD3 R33, R29, c[0x0][0x0], RZ ;  /* 0x000000001d217a10 */ /* 0x000fc60007ffe0ff */
[----:B------:R-:W-:Y:S01]  /*2890*/  IMAD.WIDE.U32 R2, R27, 0x2, R4 ;  /* 0x000000021b027825 */ /* 0x000fe200078e0004 */
[----:B------:R-:W-:-:S03]  /*28a0*/  IADD3 R23, R33, c[0x0][0x0], RZ ;  /* 0x0000000021177a10 */ /* 0x000fc60007ffe0ff */
[--C-:B------:R-:W-:Y:S01]  /*28b0*/  IMAD.WIDE.U32 R8, R33, 0x2, R4.reuse ;  /* 0x0000000221087825 */ /* 0x100fe200078e0004 */
[----:B------:R-:W-:Y:S01]  /*28c0*/  IADD3 R21, R23, c[0x0][0x0], RZ ;  /* 0x0000000017157a10 */ /* 0x000fe20007ffe0ff */
[----:B------:R1:W3:Y:S02]  /*28d0*/  LDG.E.U16 R20, [R2.64] ;  /* 0x0000001002147981 */ /* 0x0002e4000c1e1500 */
[--C-:B------:R-:W-:Y:S02]  /*28e0*/  IMAD.WIDE.U32 R6, R29, 0x2, R4.reuse ;  /* 0x000000021d067825 */ /* 0x100fe400078e0004 */
[----:B------:R4:W5:Y:S01]  /*28f0*/  LDG.E.U16 R30, [R8.64] ;  /* 0x00000010081e7981 */ /* 0x000962000c1e1500 */
[----:B------:R-:W-:Y:S01]  /*2900*/  IADD3 R31, R21, c[0x0][0x0], RZ ;  /* 0x00000000151f7a10 */ /* 0x000fe20007ffe0ff */
[--C-:B------:R-:W-:Y:S02]  /*2910*/  IMAD.WIDE.U32 R10, R23, 0x2, R4.reuse ;  /* 0x00000002170a7825 */ /* 0x100fe400078e0004 */
[----:B--2---:R0:W2:Y:S02]  /*2920*/  LDG.E.U16 R28, [R6.64] ;  /* 0x00000010061c7981 */ /* 0x0040a4000c1e1500 */
[C---:B------:R-:W-:Y:S01]  /*2930*/  IMAD.WIDE.U32 R16, R31.reuse, 0x2, R4 ;  /* 0x000000021f107825 */ /* 0x040fe200078e0004 */
[----:B------:R-:W-:Y:S01]  /*2940*/  IADD3 R25, R31, c[0x0][0x0], RZ ;  /* 0x000000001f197a10 */ /* 0x000fe20007ffe0ff */
[----:B------:R0:W2:Y:S02]  /*2950*/  LDG.E.U16 R26, [R10.64] ;  /* 0x000000100a1a7981 */ /* 0x0000a4000c1e1500 */
[----:B-1----:R-:W-:-:S02]  /*2960*/  IMAD.U32 R2, RZ, RZ, UR6 ;  /* 0x00000006ff027e24 */ /* 0x002fc4000f8e00ff */
[----:B------:R-:W-:Y:S01]  /*2970*/  IMAD.U32 R3, RZ, RZ, UR7 ;  /* 0x00000007ff037e24 */ /* 0x000fe2000f8e00ff */
[----:B------:R1:W2:Y:S01]  /*2980*/  LDG.E.U16 R22, [R16.64] ;  /* 0x0000001010167981 */ /* 0x0002a2000c1e1500 */
[----:B------:R-:W-:Y:S01]  /*2990*/  IMAD.WIDE.U32 R14, R21, 0x2, R4 ;  /* 0x00000002150e7825 */ /* 0x000fe200078e0004 */
[----:B------:R-:W-:-:S03]  /*29a0*/  IADD3 R35, R25, c[0x0][0x0], RZ ;  /* 0x0000000019237a10 */ /* 0x000fc60007ffe0ff */
[----:B0-----:R-:W-:Y:S01]  /*29b0*/  IMAD.WIDE.U32 R10, R33, 0x2, R2 ;  /* 0x00000002210a7825 */ /* 0x001fe200078e0002 */
[----:B------:R0:W2:Y:S03]  /*29c0*/  LDG.E.U16 R24, [R14.64] ;  /* 0x000000100e187981 */ /* 0x0000a6000c1e1500 */
[----:B------:R-:W-:Y:S02]  /*29d0*/  IMAD.WIDE.U32 R12, R25, 0x2, R4 ;  /* 0x00000002190c7825 */ /* 0x000fe400078e0004 */
[----:B------:R-:W2:Y:S02]  /*29e0*/  LDG.E.U16 R10, [R10.64] ;  /* 0x000000100a0a7981 */ /* 0x000ea4000c1e1500 */
[----:B------:R-:W-:Y:S02]  /*29f0*/  IMAD.WIDE.U32 R18, R27, 0x2, R2 ;  /* 0x000000021b127825 */ /* 0x000fe400078e0002 */
[----:B------:R0:W2:Y:S02]  /*2a00*/  LDG.E.U16 R12, [R12.64] ;  /* 0x000000100c0c7981 */ /* 0x0000a4000c1e1500 */
[----:B------:R-:W-:-:S02]  /*2a10*/  IMAD.WIDE.U32 R4, R35, 0x2, R4 ;  /* 0x0000000223047825 */ /* 0x000fc400078e0004 */
[----:B------:R-:W2:Y:S02]  /*2a20*/  LDG.E.U16 R18, [R18.64] ;  /* 0x0000001012127981 */ /* 0x000ea4000c1e1500 */
[--C-:B----4-:R-:W-:Y:S02]  /*2a30*/  IMAD.WIDE.U32 R8, R29, 0x2, R2.reuse ;  /* 0x000000021d087825 */ /* 0x110fe400078e0002 */
[----:B------:R4:W2:Y:S02]  /*2a40*/  LDG.E.U16 R4, [R4.64] ;  /* 0x0000001004047981 */ /* 0x0008a4000c1e1500 */
[--C-:B-1----:R-:W-:Y:S02]  /*2a50*/  IMAD.WIDE.U32 R16, R31, 0x2, R2.reuse ;  /* 0x000000021f107825 */ /* 0x102fe400078e0002 */
[----:B------:R1:W2:Y:S02]  /*2a60*/  LDG.E.U16 R32, [R8.64] ;  /* 0x0000001008207981 */ /* 0x0002a4000c1e1500 */
[----:B------:R-:W-:-:S02]  /*2a70*/  IMAD.WIDE.U32 R6, R23, 0x2, R2 ;  /* 0x0000000217067825 */ /* 0x000fc400078e0002 */
[----:B------:R-:W2:Y:S02]  /*2a80*/  LDG.E.U16 R16, [R16.64] ;  /* 0x0000001010107981 */ /* 0x000ea4000c1e1500 */
[--C-:B0-----:R-:W-:Y:S02]  /*2a90*/  IMAD.WIDE.U32 R14, R21, 0x2, R2.reuse ;  /* 0x00000002150e7825 */ /* 0x101fe400078e0002 */
[----:B------:R0:W2:Y:S02]  /*2aa0*/  LDG.E.U16 R6, [R6.64] ;  /* 0x0000001006067981 */ /* 0x0000a4000c1e1500 */
[--C-:B-1----:R-:W-:Y:S02]  /*2ab0*/  IMAD.WIDE.U32 R8, R25, 0x2, R2.reuse ;  /* 0x0000000219087825 */ /* 0x102fe400078e0002 */
[----:B------:R1:W2:Y:S02]  /*2ac0*/  LDG.E.U16 R14, [R14.64] ;  /* 0x000000100e0e7981 */ /* 0x0002a4000c1e1500 */
[----:B------:R-:W-:-:S02]  /*2ad0*/  IMAD.WIDE.U32 R2, R35, 0x2, R2 ;  /* 0x0000000223027825 */ /* 0x000fc400078e0002 */
[----:B------:R0:W2:Y:S04]  /*2ae0*/  LDG.E.U16 R8, [R8.64] ;  /* 0x0000001008087981 */ /* 0x0000a8000c1e1500 */
[----:B------:R0:W2:Y:S01]  /*2af0*/  LDG.E.U16 R2, [R2.64] ;  /* 0x0000001002027981 */ /* 0x0000a2000c1e1500 */
[----:B---3--:R-:W-:Y:S02]  /*2b00*/  HADD2.F32 R20, -RZ, R20.H0_H0 ;  /* 0x20000014ff147230 */ /* 0x008fe40000004100 */
[----:B-----5:R-:W-:-:S03]  /*2b10*/  HADD2.F32 R30, -RZ, R30.H0_H0 ;  /* 0x2000001eff1e7230 */ /* 0x020fc60000004100 */
[----:B------:R-:W-:Y:S02]  /*2b20*/  FMUL.FTZ R20, R20, 1.4426950216293334961 ;  /* 0x3fb8aa3b14147820 */ /* 0x000fe40000410000 */
[----:B------:R-:W-:Y:S01]  /*2b30*/  FMUL.FTZ R30, R30, 1.4426950216293334961 ;  /* 0x3fb8aa3b1e1e7820 */ /* 0x000fe20000410000 */
[----:B--2---:R-:W-:-:S03]  /*2b40*/  HADD2.F32 R28, -RZ, R28.H0_H0 ;  /* 0x2000001cff1c7230 */ /* 0x004fc60000004100 */
[----:B0-----:R-:W0:Y:S01]  /*2b50*/  MUFU.EX2 R9, R30 ;  /* 0x0000001e00097308 */ /* 0x001e220000000800 */
[----:B------:R-:W-:Y:S01]  /*2b60*/  HADD2.F32 R22, -RZ, R22.H0_H0 ;  /* 0x20000016ff167230 */ /* 0x000fe20000004100 */
[----:B------:R-:W-:-:S06]  /*2b70*/  FMUL.FTZ R28, R28, 1.4426950216293334961 ;  /* 0x3fb8aa3b1c1c7820 */ /* 0x000fcc0000410000 */
[----:B------:R2:W3:Y:S01]  /*2b80*/  MUFU.EX2 R7, R20 ;  /* 0x0000001400077308 */ /* 0x0004e20000000800 */
[----:B------:R-:W-:Y:S01]  /*2b90*/  HADD2.F32 R26, -RZ, R26.H0_H0 ;  /* 0x2000001aff1a7230 */ /* 0x000fe20000004100 */
[----:B------:R-:W-:Y:S01]  /*2ba0*/  FMUL.FTZ R13, R22, 1.4426950216293334961 ;  /* 0x3fb8aa3b160d7820 */ /* 0x000fe20000410000 */
[----:B------:R-:W-:-:S03]  /*2bb0*/  HADD2.F32 R24, -RZ, R24.H0_H0 ;  /* 0x20000018ff187230 */ /* 0x000fc60000004100 */
[----:B------:R-:W-:Y:S02]  /*2bc0*/  FMUL.FTZ R3, R26, 1.4426950216293334961 ;  /* 0x3fb8aa3b1a037820 */ /* 0x000fe40000410000 */
[----:B----4-:R-:W4:Y:S01]  /*2bd0*/  MUFU.EX2 R5, R28 ;  /* 0x0000001c00057308 */ /* 0x010f220000000800 */
[----:B--2---:R-:W-:Y:S01]  /*2be0*/  HADD2.F32 R20, -RZ, R10.H0_H0 ;  /* 0x2000000aff147230 */ /* 0x004fe20000004100 */
[----:B------:R-:W-:Y:S01]  /*2bf0*/  FMUL.FTZ R11, R24, 1.4426950216293334961 ;  /* 0x3fb8aa3b180b7820 */ /* 0x000fe20000410000 */
[----:B------:R-:W-:-:S03]  /*2c00*/  HADD2.F32 R12, -RZ, R12.H0_H0 ;  /* 0x2000000cff0c7230 */ /* 0x000fc60000004100 */
[----:B0-----:R-:W-:Y:S01]  /*2c10*/  FFMA.FTZ R20, R9, -UR19, R20 ;  /* 0x8000001309147c23 */ /* 0x001fe20008010014 */
[----:B------:R-:W-:Y:S01]  /*2c20*/  HADD2.F32 R18, -RZ, R18.H0_H0 ;  /* 0x20000012ff127230 */ /* 0x000fe20000004100 */
[----:B------:R-:W1:Y:S01]  /*2c30*/  MUFU.EX2 R13, R13 ;  /* 0x0000000d000d7308 */ /* 0x000e620000000800 */
[----:B------:R-:W-:Y:S01]  /*2c40*/  FMUL.FTZ R9, R12, 1.4426950216293334961 ;  /* 0x3fb8aa3b0c097820 */ /* 0x000fe20000410000 */
[----:B------:R-:W-:Y:S02]  /*2c50*/  HADD2.F32 R4, -RZ, R4.H0_H0 ;  /* 0x20000004ff047230 */ /* 0x000fe40000004100 */
[----:B---3--:R-:W-:-:S04]  /*2c60*/  FFMA.FTZ R7, R7, -UR19, R18 ;  /* 0x8000001307077c23 */ /* 0x008fc80008010012 */
[----:B------:R-:W0:Y:S01]  /*2c70*/  MUFU.EX2 R3, R3 ;  /* 0x0000000300037308 */ /* 0x000e220000000800 */
[----:B------:R-:W-:Y:S01]  /*2c80*/  FMUL.FTZ R18, R4, 1.4426950216293334961 ;  /* 0x3fb8aa3b04127820 */ /* 0x000fe20000410000 */
[----:B------:R-:W-:-:S06]  /*2c90*/  HADD2.F32 R32, -RZ, R32.H0_H0 ;  /* 0x20000020ff207230 */ /* 0x000fcc0000004100 */
[----:B------:R-:W2:Y:S01]  /*2ca0*/  MUFU.EX2 R11, R11 ;  /* 0x0000000b000b7308 */ /* 0x000ea20000000800 */
[----:B------:R-:W-:Y:S01]  /*2cb0*/  HADD2.F32 R16, -RZ, R16.H0_H0 ;  /* 0x20000010ff107230 */ /* 0x000fe20000004100 */
[----:B----4-:R-:W-:-:S06]  /*2cc0*/  FFMA.FTZ R10, R5, -UR19, R32 ;  /* 0x80000013050a7c23 */ /* 0x010fcc0008010020 */
[----:B------:R-:W3:Y:S01]  /*2cd0*/  MUFU.EX2 R9, R9 ;  /* 0x0000000900097308 */ /* 0x000ee20000000800 */
[----:B------:R-:W-:Y:S01]  /*2ce0*/  HADD2.F32 R6, -RZ, R6.H0_H0 ;  /* 0x20000006ff067230 */ /* 0x000fe20000004100 */
[----:B-1----:R-:W-:Y:S01]  /*2cf0*/  FFMA.FTZ R15, R13, -UR19, R16 ;  /* 0x800000130d0f7c23 */ /* 0x002fe20008010010 */
[----:B------:R-:W-:Y:S01]  /*2d00*/  HADD2.F32 R14, -RZ, R14.H0_H0 ;  /* 0x2000000eff0e7230 */ /* 0x000fe20000004100 */
[----:B------:R-:W-:-:S04]  /*2d10*/  MOV R4, UR14 ;  /* 0x0000000e00047c02 */ /* 0x000fc80008000f00 */
[----:B------:R-:W1:Y:S01]  /*2d20*/  MUFU.EX2 R18, R18 ;  /* 0x0000001200127308 */ /* 0x000e620000000800 */
[----:B------:R-:W-:Y:S01]  /*2d30*/  IMAD.U32 R5, RZ, RZ, UR15 ;  /* 0x0000000fff057e24 */ /* 0x000fe2000f8e00ff */
[----:B------:R-:W-:Y:S02]  /*2d40*/  F2FP.PACK_AB R16, RZ, R7 ;  /* 0x00000007ff10723e */ /* 0x000fe400000000ff */
[----:B------:R-:W-:Y:S01]  /*2d50*/  F2FP.PACK_AB R17, RZ, R10 ;  /* 0x0000000aff11723e */ /* 0x000fe200000000ff */
[----:B0-----:R-:W-:Y:S01]  /*2d60*/  FFMA.FTZ R3, R3, -UR19, R6 ;  /* 0x8000001303037c23 */ /* 0x001fe20008010006 */
[----:B------:R-:W-:Y:S01]  /*2d70*/  HADD2.F32 R8, -RZ, R8.H0_H0 ;  /* 0x20000008ff087230 */ /* 0x000fe20000004100 */
[----:B--2---:R-:W-:Y:S01]  /*2d80*/  FFMA.FTZ R14, R11, -UR19, R14 ;  /* 0x800000130b0e7c23 */ /* 0x004fe2000801000e */
[----:B------:R-:W-:Y:S01]  /*2d90*/  PRMT R19, R16, 0x7610, R19 ;  /* 0x0000761010137816 */ /* 0x000fe20000000013 */
[----:B------:R-:W-:Y:S01]  /*2da0*/  IMAD.WIDE.U32 R6, R27, 0x2, R4 ;  /* 0x000000021b067825 */ /* 0x000fe200078e0004 */
[----:B------:R-:W-:Y:S01]  /*2db0*/  PRMT R22, R17, 0x7610, R22 ;  /* 0x0000761011167816 */ /* 0x000fe20000000016 */
[----:B------:R-:W-:Y:S01]  /*2dc0*/  HADD2.F32 R17, -RZ, R2.H0_H0 ;  /* 0x20000002ff117230 */ /* 0x000fe20000004100 */
[----:B------:R-:W-:Y:S01]  /*2dd0*/  F2FP.PACK_AB R20, RZ, R20 ;  /* 0x00000014ff14723e */ /* 0x000fe200000000ff */
[--C-:B------:R-:W-:Y:S01]  /*2de0*/  IMAD.WIDE.U32 R10, R29, 0x2, R4.reuse ;  /* 0x000000021d0a7825 */ /* 0x100fe200078e0004 */
[----:B------:R0:W-:Y:S03]  /*2df0*/  STG.E.U16 [R6.64], R19 ;  /* 0x0000001306007986 */ /* 0x0001e6000c101510 */
[----:B------:R-:W-:Y:S01]  /*2e00*/  IMAD.WIDE.U32 R12, R33, 0x2, R4 ;  /* 0x00000002210c7825 */ /* 0x000fe200078e0004 */
[----:B------:R-:W-:Y:S03]  /*2e10*/  STG.E.U16 [R10.64], R22 ;  /* 0x000000160a007986 */ /* 0x000fe6000c101510 */
[----:B---3--:R-:W-:Y:S01]  /*2e20*/  FFMA.FTZ R8, R9, -UR19, R8 ;  /* 0x8000001309087c23 */ /* 0x008fe20008010008 */
[----:B------:R2:W-:Y:S01]  /*2e30*/  STG.E.U16 [R12.64], R20 ;  /* 0x000000140c007986 */ /* 0x0005e2000c101510 */
[----:B-1----:R-:W-:Y:S01]  /*2e40*/  FFMA.FTZ R17, R18, -UR19, R17 ;  /* 0x8000001312117c23 */ /* 0x002fe20008010011 */
[----:B------:R-:W-:-:S02]  /*2e50*/  F2FP.PACK_AB R14, RZ, R14 ;  /* 0x0000000eff0e723e */ /* 0x000fc400000000ff */
[----:B------:R-:W-:Y:S01]  /*2e60*/  F2FP.PACK_AB R16, RZ, R8 ;  /* 0x00000008ff10723e */ /* 0x000fe200000000ff */
[----:B------:R-:W-:Y:S01]  /*2e70*/  IMAD.WIDE.U32 R8, R21, 0x2, R4 ;  /* 0x0000000215087825 */ /* 0x000fe200078e0004 */
[----:B------:R-:W-:-:S03]  /*2e80*/  F2FP.PACK_AB R15, RZ, R15 ;  /* 0x0000000fff0f723e */ /* 0x000fc600000000ff */
[----:B0-----:R-:W-:Y:S01]  /*2e90*/  IMAD.WIDE.U32 R6, R31, 0x2, R4 ;  /* 0x000000021f067825 */ /* 0x001fe200078e0004 */
[----:B--2---:R-:W-:-:S03]  /*2ea0*/  F2FP.PACK_AB R13, RZ, R3 ;  /* 0x00000003ff0d723e */ /* 0x004fc600000000ff */
[----:B------:R-:W-:Y:S01]  /*2eb0*/  IMAD.WIDE.U32 R2, R23, 0x2, R4 ;  /* 0x0000000217027825 */ /* 0x000fe200078e0004 */
[----:B------:R-:W-:-:S03]  /*2ec0*/  F2FP.PACK_AB R17, RZ, R17 ;  /* 0x00000011ff11723e */ /* 0x000fc600000000ff */
        /* <DEDUP_REMOVED lines=10> */
.L_x_8904:
[----:B------:R-:W-:Y:S05]  /*2f70*/  BSYNC B0 ;  /* 0x0000000000007941 */ /* 0x000fea0003800000 */
.L_x_8903:
[----:B------:R-:W-:-:S13]  /*2f80*/  ISETP.GE.AND P0, PT, R27, c[0x0][0x178], PT ;  /* 0x00005e001b007a0c */ /* 0x000fda0003f06270 */
[----:B------:R-:W-:Y:S05]  /*2f90*/  @P0 EXIT ;  /* 0x000000000000094d */ /* 0x000fea0003800000 */
.L_x_8906:
[----:B------:R-:W-:Y:S01]  /*2fa0*/  MOV R5, UR13 ;  /* 0x0000000d00057c02 */ /* 0x000fe20008000f00 */
        /* <DEDUP_REMOVED lines=8> */
[----:B---3--:R-:W-:-:S05]  /*3030*/  HADD2.F32 R0, -RZ, R4.H0_H0 ;  /* 0x20000004ff007230 */ /* 0x008fca0000004100 */
[----:B------:R-:W-:-:S06]  /*3040*/  FMUL.FTZ R0, R0, 1.4426950216293334961 ;  /* 0x3fb8aa3b00007820 */ /* 0x000fcc0000410000 */
[----:B------:R-:W1:Y:S01]  /*3050*/  MUFU.EX2 R0, R0 ;  /* 0x0000000000007308 */ /* 0x000e620000000800 */
[----:B----4-:R-:W-:-:S05]  /*3060*/  HADD2.F32 R7, -RZ, R2.H0_H0 ;  /* 0x20000002ff077230 */ /* 0x010fca0000004100 */
[----:B-12---:R-:W-:Y:S02]  /*3070*/  FFMA.FTZ R8, R0, -UR19, R7 ;  /* 0x8000001300087c23 */ /* 0x006fe40008010007 */
        /* <DEDUP_REMOVED lines=8> */
.L_x_8897:
        /* <DEDUP_REMOVED lines=8> */
[----:B------:R-:W-:-:S04]  /*3180*/  IADD3 R8, P0, R27, -UR8, RZ ;  /* 0x800000081b087c10 */ /* 0x000fc8000ff1e0ff */
[----:B------:R-:W-:Y:S01]  /*3190*/  SHF.L.U32 R6, R8, 0x1, RZ ;  /* 0x0000000108067819 */ /* 0x000fe200000006ff */
[----:B------:R-:W-:-:S03]  /*31a0*/  IMAD.X R3, RZ, RZ, -0x1, P0 ;  /* 0xffffffffff037424 */ /* 0x000fc600000e06ff */
[----:B-1----:R-:W-:Y:S02]  /*31b0*/  IADD3 R4, P0, R6, UR12, RZ ;  /* 0x0000000c06047c10 */ /* 0x002fe4000ff1e0ff */
[----:B------:R-:W-:-:S04]  /*31c0*/  SHF.L.U64.HI R8, R8, 0x1, R3 ;  /* 0x0000000108087819 */ /* 0x000fc80000010203 */
[----:B------:R-:W-:-:S05]  /*31d0*/  IADD3.X R5, R8, UR13, RZ, P0, !PT ;  /* 0x0000000d08057c10 */ /* 0x000fca00087fe4ff */
[----:B------:R-:W3:Y:S01]  /*31e0*/  LDG.E.U16 R4, [R4.64] ;  /* 0x0000001004047981 */ /* 0x000ee2000c1e1500 */
[----:B------:R-:W-:-:S04]  /*31f0*/  IADD3 R2, P0, R6, UR6, RZ ;  /* 0x0000000606027c10 */ /* 0x000fc8000ff1e0ff */
[----:B------:R-:W-:-:S05]  /*3200*/  IADD3.X R3, R8, UR7, RZ, P0, !PT ;  /* 0x0000000708037c10 */ /* 0x000fca00087fe4ff */
[----:B------:R-:W4:Y:S01]  /*3210*/  LDG.E.U16 R2, [R2.64] ;  /* 0x0000001002027981 */ /* 0x000f22000c1e1500 */
[----:B------:R-:W-:Y:S01]  /*3220*/  IADD3 R6, P0, R6, UR14, RZ ;  /* 0x0000000e06067c10 */ /* 0x000fe2000ff1e0ff */
[----:B---3--:R-:W-:-:S05]  /*3230*/  HADD2.F32 R0, -RZ, R4.H0_H0 ;  /* 0x20000004ff007230 */ /* 0x008fca0000004100 */
[----:B------:R-:W-:Y:S01]  /*3240*/  FMUL.FTZ R0, R0, 1.4426950216293334961 ;  /* 0x3fb8aa3b00007820 */ /* 0x000fe20000410000 */
[----:B----4-:R-:W-:-:S05]  /*3250*/  HADD2.F32 R7, -RZ, R2.H0_H0 ;  /* 0x20000002ff077230 */ /* 0x010fca0000004100 */
[----:B------:R-:W1:Y:S02]  /*3260*/  MUFU.EX2 R0, R0 ;  /* 0x0000000000007308 */ /* 0x000e640000000800 */
[----:B-12---:R-:W-:-:S05]  /*3270*/  FFMA.FTZ R7, R0, -UR19, R7 ;  /* 0x8000001300077c23 */ /* 0x006fca0008010007 */
[----:B------:R-:W-:Y:S02]  /*3280*/  F2FP.PACK_AB R3, RZ, R7 ;  /* 0x00000007ff03723e */ /* 0x000fe400000000ff */
[----:B------:R-:W-:-:S05]  /*3290*/  IADD3.X R7, R8, UR15, RZ, P0, !PT ;  /* 0x0000000f08077c10 */ /* 0x000fca00087fe4ff */
[----:B------:R1:W-:Y:S02]  /*32a0*/  STG.E.U16 [R6.64], R3 ;  /* 0x0000000306007986 */ /* 0x0003e4000c101510 */
.L_x_8910:
[----:B------:R-:W-:Y:S05]  /*32b0*/  BSYNC B0 ;  /* 0x0000000000007941 */ /* 0x000fea0003800000 */
.L_x_8909:
        /* <DEDUP_REMOVED lines=22> */
.L_x_8908:
[----:B------:R-:W-:Y:S01]  /*3420*/  ISETP.NE.U32.AND P0, PT, R2, RZ, PT ;  /* 0x000000ff0200720c */ /* 0x000fe20003f05070 */
[----:B------:R-:W-:Y:S02]  /*3430*/  ULDC UR4, c[0x0][0x0] ;  /* 0x0000000000047ab9 */ /* 0x000fe40000000800 */
[----:B------:R-:W-:-:S10]  /*3440*/  USHF.L.U32 UR5, UR4, 0x3, URZ ;  /* 0x0000000304057899 */ /* 0x000fd4000800063f */
[----:B------:R-:W-:Y:S05]  /*3450*/  @!P0 BRA `(.L_x_8911) ;  /* 0x0000008000008947 */ /* 0x000fea0003800000 */
[----:B-1----:R-:W-:Y:S01]  /*3460*/  MOV R3, R0 ;  /* 0x0000000000037202 */ /* 0x002fe20000000f00 */
[----:B------:R-:W-:Y:S01]  /*3470*/  IMAD.MOV.U32 R5, RZ, RZ, R2 ;  /* 0x000000ffff057224 */ /* 0x000fe200078e0002 */
[----:B------:R-:W-:Y:S01]  /*3480*/  MOV R10, 0x34b0 ;  /* 0x000034b0000a7802 */ /* 0x000fe20000000f00 */
[----:B------:R-:W-:Y:S02]  /*3490*/  UMOV UR4, URZ ;  /* 0x0000003f00047c82 */ /* 0x000fe40008000000 */
[----:B0-2---:R-:W-:Y:S05]  /*34a0*/  CALL.REL.NOINC `($__internal_118_$__cuda_sm20_rem_s64) ;  /* 0x000010a000007944 */ /* 0x005fea0003c00000 */
[----:B------:R-:W-:Y:S01]  /*34b0*/  IMAD.MOV.U32 R4, RZ, RZ, R6 ;  /* 0x000000ffff047224 */ /* 0x000fe200078e0006 */
[----:B------:R-:W-:Y:S01]  /*34c0*/  MOV R5, R7 ;  /* 0x0000000700057202 */ /* 0x000fe20000000f00 */
[----:B------:R-:W-:Y:S05]  /*34d0*/  BRA `(.L_x_8912) ;  /* 0x0000012000007947 */ /* 0x000fea0003800000 */
.L_x_8911:
        /* <DEDUP_REMOVED lines=17> */
[----:B------:R-:W-:-:S03]  /*35f0*/  @!P1 LOP3.LUT R4, RZ, UR5, RZ, 0x33, !PT ;  /* 0x00000005ff049c12 */ /* 0x000fc6000f8e33ff */
.L_x_8912:
[C---:B------:R-:W-:Y:S01]  /*3600*/  IMAD.SHL.U32 R7, R27.reuse, 0x8, RZ ;  /* 0x000000081b077824 */ /* 0x040fe200078e00ff */
[----:B------:R-:W-:Y:S01]  /*3610*/  IADD3 R12, P0, R0, -R4, RZ ;  /* 0x80000004000c7210 */ /* 0x000fe20007f1e0ff */
[----:B------:R-:W-:Y:S01]  /*3620*/  BSSY B0, `(.L_x_8913) ;  /* 0x0000049000007945 */ /* 0x000fe20003800000 */
[----:B------:R-:W-:Y:S02]  /*3630*/  SHF.L.U64.HI R4, R27, 0x3, RZ ;  /* 0x000000031b047819 */ /* 0x000fe400000102ff */
[----:B------:R-:W-:Y:S02]  /*3640*/  IADD3.X R13, R2, ~R5, RZ, P0, !PT ;  /* 0x80000005020d7210 */ /* 0x000fe400007fe4ff */
[----:B------:R-:W-:Y:S02]  /*3650*/  ISETP.GE.U32.AND P1, PT, R7, R12, PT ;  /* 0x0000000c0700720c */ /* 0x000fe40003f26070 */
[----:B------:R-:W-:-:S02]  /*3660*/  IADD3 R3, P2, R12, R27, RZ ;  /* 0x0000001b0c037210 */ /* 0x000fc40007f5e0ff */
[----:B------:R-:W-:Y:S02]  /*3670*/  ISETP.GE.AND.EX P1, PT, R4, R13, PT, P1 ;  /* 0x0000000d0400720c */ /* 0x000fe40003f26310 */
[----:B------:R-:W-:Y:S01]  /*3680*/  ISETP.GE.U32.AND P0, PT, R3, R0, PT ;  /* 0x000000000300720c */ /* 0x000fe20003f06070 */
[----:B------:R-:W-:-:S05]  /*3690*/  IMAD.X R15, RZ, RZ, R13, P2 ;  /* 0x000000ffff0f7224 */ /* 0x000fca00010e060d */
[----:B------:R-:W-:-:S05]  /*36a0*/  ISETP.GE.AND.EX P0, PT, R15, R2, PT, P0 ;  /* 0x000000020f00720c */ /* 0x000fca0003f06300 */
[----:B------:R-:W-:Y:S05]  /*36b0*/  @P1 BRA `(.L_x_8914) ;  /* 0x000003f000001947 */ /* 0x000fea0003800000 */
[----:B------:R-:W-:-:S03]  /*36c0*/  IMAD.MOV.U32 R14, RZ, RZ, RZ ;  /* 0x000000ffff0e7224 */ /* 0x000fc600078e00ff */
.L_x_8915:
[C---:B0-----:R-:W-:Y:S02]  /*36d0*/  SHF.L.U32 R16, R27.reuse, 0x4, RZ ;  /* 0x000000041b107819 */ /* 0x041fe400000006ff */
[----:B------:R-:W-:Y:S02]  /*36e0*/  SHF.L.U64.HI R20, R27, 0x4, R14 ;  /* 0x000000041b147819 */ /* 0x000fe4000001020e */
[----:B------:R-:W-:-:S04]  /*36f0*/  IADD3 R6, P1, R16, UR12, RZ ;  /* 0x0000000c10067c10 */ /* 0x000fc8000ff3e0ff */
[----:B------:R-:W-:-:S06]  /*3700*/  IADD3.X R7, R20, UR13, RZ, P1, !PT ;  /* 0x0000000d14077c10 */ /* 0x000fcc0008ffe4ff */
[----:B------:R-:W3:Y:S01]  /*3710*/  LDG.E.128 R4, [R6.64] ;  /* 0x0000001006047981 */ /* 0x000ee2000c1e1d00 */
[----:B------:R-:W-:-:S04]  /*3720*/  IADD3 R8, P1, R16, UR6, RZ ;  /* 0x0000000610087c10 */ /* 0x000fc8000ff3e0ff */
[----:B------:R-:W-:-:S06]  /*3730*/  IADD3.X R9, R20, UR7, RZ, P1, !PT ;  /* 0x0000000714097c10 */ /* 0x000fcc0008ffe4ff */
[----:B------:R-:W4:Y:S01]  /*3740*/  LDG.E.128 R8, [R8.64] ;  /* 0x0000001008087981 */ /* 0x000f22000c1e1d00 */
[----:B------:R-:W-:Y:S01]  /*3750*/  IADD3 R16, P1, R16, UR14, RZ ;  /* 0x0000000e10107c10 */ /* 0x000fe2000ff3e0ff */
[--C-:B---3--:R-:W-:Y:S02]  /*3760*/  HADD2.F32 R17, -RZ, R4.reuse.H0_H0 ;  /* 0x20000004ff117230 */ /* 0x108fe40000004100 */
[----:B------:R-:W-:Y:S02]  /*3770*/  HADD2.F32 R18, -RZ, R4.H1_H1 ;  /* 0x30000004ff127230 */ /* 0x000fe40000004100 */
[--C-:B0-----:R-:W-:Y:S01]  /*3780*/  HADD2.F32 R19, -RZ, R5.reuse.H1_H1 ;  /* 0x30000005ff137230 */ /* 0x101fe20000004100 */
[----:B------:R-:W-:Y:S01]  /*3790*/  FMUL.FTZ R4, R17, 1.4426950216293334961 ;  /* 0x3fb8aa3b11047820 */ /* 0x000fe20000410000 */
[----:B------:R-:W-:Y:S01]  /*37a0*/  HADD2.F32 R21, -RZ, R6.H1_H1 ;  /* 0x30000006ff157230 */ /* 0x000fe20000004100 */
[----:B------:R-:W-:Y:S01]  /*37b0*/  FMUL.FTZ R17, R18, 1.4426950216293334961 ;  /* 0x3fb8aa3b12117820 */ /* 0x000fe20000410000 */
[----:B------:R-:W-:-:S02]  /*37c0*/  HADD2.F32 R18, -RZ, R5.H0_H0 ;  /* 0x20000005ff127230 */ /* 0x000fc40000004100 */
[----:B------:R-:W-:Y:S01]  /*37d0*/  HADD2.F32 R22, -RZ, R7.H1_H1 ;  /* 0x30000007ff167230 */ /* 0x000fe20000004100 */
[----:B------:R-:W0:Y:S01]  /*37e0*/  MUFU.EX2 R4, R4 ;  /* 0x0000000400047308 */ /* 0x000e220000000800 */
[--C-:B----4-:R-:W-:Y:S01]  /*37f0*/  HADD2.F32 R23, -RZ, R10.reuse.H0_H0 ;  /* 0x2000000aff177230 */ /* 0x110fe20000004100 */
[----:B------:R-:W-:Y:S01]  /*3800*/  FMUL.FTZ R5, R18, 1.4426950216293334961 ;  /* 0x3fb8aa3b12057820 */ /* 0x000fe20000410000 */
[----:B------:R-:W-:Y:S01]  /*3810*/  HADD2.F32 R10, -RZ, R10.H1_H1 ;  /* 0x3000000aff0a7230 */ /* 0x000fe20000004100 */
[----:B------:R-:W-:Y:S01]  /*3820*/  FMUL.FTZ R18, R19, 1.4426950216293334961 ;  /* 0x3fb8aa3b13127820 */ /* 0x000fe20000410000 */
[----:B------:R-:W-:Y:S01]  /*3830*/  HADD2.F32 R19, -RZ, R6.H0_H0 ;  /* 0x20000006ff137230 */ /* 0x000fe20000004100 */
[----:B------:R-:W-:Y:S01]  /*3840*/  FMUL.FTZ R25, R22, 1.4426950216293334961 ;  /* 0x3fb8aa3b16197820 */ /* 0x000fe20000410000 */
[--C-:B------:R-:W-:Y:S01]  /*3850*/  HADD2.F32 R22, -RZ, R9.reuse.H0_H0 ;  /* 0x20000009ff167230 */ /* 0x100fe20000004100 */
[----:B------:R-:W1:Y:S01]  /*3860*/  MUFU.EX2 R17, R17 ;  /* 0x0000001100117308 */ /* 0x000e620000000800 */
[----:B------:R-:W-:Y:S01]  /*3870*/  HADD2.F32 R9, -RZ, R9.H1_H1 ;  /* 0x30000009ff097230 */ /* 0x000fe20000004100 */
[----:B------:R-:W-:Y:S01]  /*3880*/  FMUL.FTZ R6, R19, 1.4426950216293334961 ;  /* 0x3fb8aa3b13067820 */ /* 0x000fe20000410000 */
[----:B------:R-:W-:Y:S01]  /*3890*/  HADD2.F32 R24, -RZ, R11.H0_H0 ;  /* 0x2000000bff187230 */ /* 0x000fe20000004100 */
[----:B------:R-:W-:Y:S01]  /*38a0*/  FMUL.FTZ R19, R21, 1.4426950216293334961 ;  /* 0x3fb8aa3b15137820 */ /* 0x000fe20000410000 */
[----:B------:R-:W-:-:S02]  /*38b0*/  HADD2.F32 R21, -RZ, R7.H0_H0 ;  /* 0x20000007ff157230 */ /* 0x000fc40000004100 */
[----:B------:R-:W-:Y:S01]  /*38c0*/  HADD2.F32 R26, -RZ, R11.H1_H1 ;  /* 0x3000000bff1a7230 */ /* 0x000fe20000004100 */
[----:B------:R-:W3:Y:S02]  /*38d0*/  MUFU.EX2 R5, R5 ;  /* 0x0000000500057308 */ /* 0x000ee40000000800 */
[----:B------:R-:W-:Y:S01]  /*38e0*/  FMUL.FTZ R7, R21, 1.4426950216293334961 ;  /* 0x3fb8aa3b15077820 */ /* 0x000fe20000410000 */
[--C-:B------:R-:W-:Y:S02]  /*38f0*/  HADD2.F32 R21, -RZ, R8.reuse.H0_H0 ;  /* 0x20000008ff157230 */ /* 0x100fe40000004100 */
[----:B------:R-:W-:-:S03]  /*3900*/  HADD2.F32 R8, -RZ, R8.H1_H1 ;  /* 0x30000008ff087230 */ /* 0x000fc60000004100 */
[----:B------:R-:W4:Y:S01]  /*3910*/  MUFU.EX2 R18, R18 ;  /* 0x0000001200127308 */ /* 0x000f220000000800 */
[----:B0-2---:R-:W-:Y:S02]  /*3920*/  FFMA.FTZ R4, R4, -UR19, R21 ;  /* 0x8000001304047c23 */ /* 0x005fe40008010015 */
[----:B-1----:R-:W-:-:S05]  /*3930*/  FFMA.FTZ R17, R17, -UR19, R8 ;  /* 0x8000001311117c23 */ /* 0x002fca0008010008 */
[----:B------:R-:W0:Y:S01]  /*3940*/  MUFU.EX2 R6, R6 ;  /* 0x0000000600067308 */ /* 0x000e220000000800 */
[----:B------:R-:W-:Y:S01]  /*3950*/  F2FP.PACK_AB R4, R17, R4 ;  /* 0x000000041104723e */ /* 0x000fe200000000ff */
[----:B---3--:R-:W-:Y:S01]  /*3960*/  FFMA.FTZ R5, R5, -UR19, R22 ;  /* 0x8000001305057c23 */ /* 0x008fe20008010016 */
[----:B------:R-:W-:Y:S02]  /*3970*/  IADD3.X R17, R20, UR15, RZ, P1, !PT ;  /* 0x0000000f14117c10 */ /* 0x000fe40008ffe4ff */
[----:B------:R-:W-:-:S03]  /*3980*/  IADD3 R27, P1, R27, c[0x0][0x0], RZ ;  /* 0x000000001b1b7a10 */ /* 0x000fc60007f3e0ff */
[----:B------:R-:W1:Y:S01]  /*3990*/  MUFU.EX2 R19, R19 ;  /* 0x0000001300137308 */ /* 0x000e620000000800 */
[----:B----4-:R-:W-:Y:S02]  /*39a0*/  FFMA.FTZ R18, R18, -UR19, R9 ;  /* 0x8000001312127c23 */ /* 0x010fe40008010009 */
[----:B------:R-:W-:Y:S02]  /*39b0*/  IMAD.SHL.U32 R9, R27, 0x8, RZ ;  /* 0x000000081b097824 */ /* 0x000fe400078e00ff */
[----:B------:R-:W-:Y:S01]  /*39c0*/  IMAD.X R14, RZ, RZ, R14, P1 ;  /* 0x000000ffff0e7224 */ /* 0x000fe200008e060e */
[----:B------:R-:W-:Y:S02]  /*39d0*/  F2FP.PACK_AB R5, R18, R5 ;  /* 0x000000051205723e */ /* 0x000fe400000000ff */
[----:B------:R-:W2:Y:S01]  /*39e0*/  MUFU.EX2 R7, R7 ;  /* 0x0000000700077308 */ /* 0x000ea20000000800 */
[----:B0-----:R-:W-:Y:S01]  /*39f0*/  FFMA.FTZ R6, R6, -UR19, R23 ;  /* 0x8000001306067c23 */ /* 0x001fe20008010017 */
[----:B------:R-:W-:-:S02]  /*3a00*/  ISETP.GE.U32.AND P1, PT, R9, R12, PT ;  /* 0x0000000c0900720c */ /* 0x000fc40003f26070 */
[----:B------:R-:W-:-:S04]  /*3a10*/  SHF.L.U64.HI R8, R27, 0x3, R14 ;  /* 0x000000031b087819 */ /* 0x000fc8000001020e */
[----:B------:R-:W0:Y:S01]  /*3a20*/  MUFU.EX2 R25, R25 ;  /* 0x0000001900197308 */ /* 0x000e220000000800 */
[----:B-1----:R-:W-:Y:S01]  /*3a30*/  FFMA.FTZ R19, R19, -UR19, R10 ;  /* 0x8000001313137c23 */ /* 0x002fe2000801000a */
[----:B------:R-:W-:-:S04]  /*3a40*/  ISETP.GE.AND.EX P1, PT, R8, R13, PT, P1 ;  /* 0x0000000d0800720c */ /* 0x000fc80003f26310 */
[----:B------:R-:W-:Y:S01]  /*3a50*/  F2FP.PACK_AB R6, R19, R6 ;  /* 0x000000061306723e */ /* 0x000fe200000000ff */
[----:B--2---:R-:W-:Y:S02]  /*3a60*/  FFMA.FTZ R7, R7, -UR19, R24 ;  /* 0x8000001307077c23 */ /* 0x004fe40008010018 */
[----:B0-----:R-:W-:-:S05]  /*3a70*/  FFMA.FTZ R26, R25, -UR19, R26 ;  /* 0x80000013191a7c23 */ /* 0x001fca000801001a */
[----:B------:R-:W-:-:S05]  /*3a80*/  F2FP.PACK_AB R7, R26, R7 ;  /* 0x000000071a07723e */ /* 0x000fca00000000ff */
[----:B------:R0:W-:Y:S01]  /*3a90*/  STG.E.128 [R16.64], R4 ;  /* 0x0000000410007986 */ /* 0x0001e2000c101d10 */
[----:B------:R-:W-:Y:S05]  /*3aa0*/  @!P1 BRA `(.L_x_8915) ;  /* 0xfffffc2000009947 */ /* 0x000fea000383ffff */
.L_x_8914:
[----:B------:R-:W-:Y:S05]  /*3ab0*/  BSYNC B0 ;  /* 0x0000000000007941 */ /* 0x000fea0003800000 */
.L_x_8913:
[----:B------:R-:W-:Y:S05]  /*3ac0*/  @P0 EXIT ;  /* 0x000000000000094d */ /* 0x000fea0003800000 */
[----:B------:R-:W-:-:S05]  /*3ad0*/  MOV R11, R3 ;  /* 0x00000003000b7202 */ /* 0x000fca0000000f00 */
.L_x_8916:
[C---:B------:R-:W-:Y:S01]  /*3ae0*/  IMAD.SHL.U32 R10, R11.reuse, 0x2, RZ ;  /* 0x000000020b0a7824 */ /* 0x040fe200078e00ff */
[----:B------:R-:W-:-:S04]  /*3af0*/  SHF.L.U64.HI R12, R11, 0x1, R15 ;  /* 0x000000010b0c7819 */ /* 0x000fc8000001020f */
[----:B0-----:R-:W-:-:S04]  /*3b00*/  IADD3 R6, P0, R10, UR12, RZ ;  /* 0x0000000c0a067c10 */ /* 0x001fc8000ff1e0ff */
[----:B------:R-:W-:-:S05]  /*3b10*/  IADD3.X R7, R12, UR13, RZ, P0, !PT ;  /* 0x0000000d0c077c10 */ /* 0x000fca00087fe4ff */
[----:B------:R-:W3:Y:S01]  /*3b20*/  LDG.E.U16 R6, [R6.64] ;  /* 0x0000001006067981 */ /* 0x000ee2000c1e1500 */
[----:B------:R-:W-:-:S04]  /*3b30*/  IADD3 R4, P0, R10, UR6, RZ ;  /* 0x000000060a047c10 */ /* 0x000fc8000ff1e0ff */
[----:B------:R-:W-:-:S05]  /*3b40*/  IADD3.X R5, R12, UR7, RZ, P0, !PT ;  /* 0x000000070c057c10 */ /* 0x000fca00087fe4ff */
[----:B------:R-:W4:Y:S01]  /*3b50*/  LDG.E.U16 R4, [R4.64] ;  /* 0x0000001004047981 */ /* 0x000f22000c1e1500 */
[----:B---3--:R-:W-:-:S05]  /*3b60*/  HADD2.F32 R3, -RZ, R6.H0_H0 ;  /* 0x20000006ff037230 */ /* 0x008fca0000004100 */
[----:B------:R-:W-:Y:S01]  /*3b70*/  FMUL.FTZ R3, R3, 1.4426950216293334961 ;  /* 0x3fb8aa3b03037820 */ /* 0x000fe20000410000 */
[----:B----4-:R-:W-:-:S05]  /*3b80*/  HADD2.F32 R8, -RZ, R4.H0_H0 ;  /* 0x20000004ff087230 */ /* 0x010fca0000004100 */
[----:B------:R-:W0:Y:S02]  /*3b90*/  MUFU.EX2 R3, R3 ;  /* 0x0000000300037308 */ /* 0x000e240000000800 */
[----:B0-2---:R-:W-:Y:S01]  /*3ba0*/  FFMA.FTZ R9, R3, -UR19, R8 ;  /* 0x8000001303097c23 */ /* 0x005fe20008010008 */
[----:B------:R-:W-:-:S04]  /*3bb0*/  IADD3 R8, P0, R10, UR14, RZ ;  /* 0x0000000e0a087c10 */ /* 0x000fc8000ff1e0ff */
[----:B------:R-:W-:Y:S02]  /*3bc0*/  F2FP.PACK_AB R5, RZ, R9 ;  /* 0x00000009ff05723e */ /* 0x000fe400000000ff */
[----:B------:R-:W-:Y:S02]  /*3bd0*/  IADD3.X R9, R12, UR15, RZ, P0, !PT ;  /* 0x0000000f0c097c10 */ /* 0x000fe400087fe4ff */
[----:B------:R-:W-:-:S03]  /*3be0*/  IADD3 R11, P0, R11, c[0x0][0x0], RZ ;  /* 0x000000000b0b7a10 */ /* 0x000fc60007f1e0ff */
[----:B------:R0:W-:Y:S02]  /*3bf0*/  STG.E.U16 [R8.64], R5 ;  /* 0x0000000508007986 */ /* 0x0001e4000c101510 */
[----:B------:R-:W-:Y:S01]  /*3c00*/  IMAD.X R15, RZ, RZ, R15, P0 ;  /* 0x000000ffff0f7224 */ /* 0x000fe200000e060f */
[----:B------:R-:W-:-:S04]  /*3c10*/  ISETP.GE.U32.AND P0, PT, R11, R0, PT ;  /* 0x000000000b00720c */ /* 0x000fc80003f06070 */
[----:B------:R-:W-:-:S13]  /*3c20*/  ISETP.GE.AND.EX P0, PT, R15, R2, PT, P0 ;  /* 0x000000020f00720c */ /* 0x000fda0003f06300 */
[----:B0-----:R-:W-:Y:S05]  /*3c30*/  @!P0 BRA `(.L_x_8916) ;  /* 0xfffffea000008947 */ /* 0x001fea000383ffff */
[----:B------:R-:W-:Y:S05]  /*3c40*/  EXIT ;  /* 0x000000000000794d */ /* 0x000fea0003800000 */
.L_x_8907:
[----:B------:R-:W-:Y:S02]  /*3c50*/  ISETP.NE.AND P0, PT, RZ, UR8, PT ;  /* 0x00000008ff007c0c */ /* 0x000fe4000bf05270 */
[----:B------:R-:W-:-:S11]  /*3c60*/  MOV R0, c[0x0][0x178] ;  /* 0x00005e0000007a02 */ /* 0x000fd60000000f00 */
        /* <DEDUP_REMOVED lines=14> */
[----:B---3--:R-:W-:-:S05]  /*3d50*/  HADD2.F32 R6, -RZ, R4.H0_H0 ;  /* 0x20000004ff067230 */ /* 0x008fca0000004100 */
[----:B------:R-:W-:Y:S01]  /*3d60*/  FMUL.FTZ R8, R6, 1.4426950216293334961 ;  /* 0x3fb8aa3b06087820 */ /* 0x000fe20000410000 */
[----:B------:R-:W-:Y:S01]  /*3d70*/  IADD3 R6, P0, R9, UR14, RZ ;  /* 0x0000000e09067c10 */ /* 0x000fe2000ff1e0ff */
[----:B----4-:R-:W-:-:S04]  /*3d80*/  HADD2.F32 R7, -RZ, R2.H0_H0 ;  /* 0x20000002ff077230 */ /* 0x010fc80000004100 */
[----:B------:R-:W1:Y:S02]  /*3d90*/  MUFU.EX2 R8, R8 ;  /* 0x0000000800087308 */ /* 0x000e640000000800 */
[----:B-12---:R-:W-:-:S05]  /*3da0*/  FFMA.FTZ R7, R8, -UR19, R7 ;  /* 0x8000001308077c23 */ /* 0x006fca0008010007 */
[----:B------:R-:W-:Y:S02]  /*3db0*/  F2FP.PACK_AB R3, RZ, R7 ;  /* 0x00000007ff03723e */ /* 0x000fe400000000ff */
[----:B------:R-:W-:-:S05]  /*3dc0*/  IADD3.X R7, R10, UR15, RZ, P0, !PT ;  /* 0x0000000f0a077c10 */ /* 0x000fca00087fe4ff */
[----:B------:R1:W-:Y:S02]  /*3dd0*/  STG.E.U16 [R6.64], R3 ;  /* 0x0000000306007986 */ /* 0x0003e4000c101510 */
.L_x_8919:
[----:B------:R-:W-:Y:S05]  /*3de0*/  BSYNC B0 ;  /* 0x0000000000007941 */ /* 0x000fea0003800000 */
.L_x_8918:
        /* <DEDUP_REMOVED lines=14> */
.L_x_8917:
[----:B------:R-:W-:Y:S01]  /*3ed0*/  ULDC UR4, c[0x0][0x0] ;  /* 0x0000000000047ab9 */ /* 0x000fe20000000800 */
[----:B------:R-:W-:Y:S01]  /*3ee0*/  IMAD.MOV.U32 R2, RZ, RZ, RZ ;  /* 0x000000ffff027224 */ /* 0x000fe200078e00ff */
[----:B------:R-:W-:Y:S01]  /*3ef0*/  USHF.L.U32 UR4, UR4, 0x3, URZ ;  /* 0x0000000304047899 */ /* 0x000fe2000800063f */
[----:B------:R-:W-:Y:S01]  /*3f00*/  BSSY B0, `(.L_x_8920) ;  /* 0x0000053000007945 */ /* 0x000fe20003800000 */
[----:B------:R-:W-:Y:S01]  /*3f10*/  IMAD.U32 R12, RZ, RZ, UR14 ;  /* 0x0000000eff0c7e24 */ /* 0x000fe2000f8e00ff */
[----:B------:R-:W-:Y:S01]  /*3f20*/  MOV R13, UR15 ;  /* 0x0000000f000d7c02 */ /* 0x000fe20008000f00 */
[----:B------:R-:W-:-:S02]  /*3f30*/  IMAD.U32 R14, RZ, RZ, UR12 ;  /* 0x0000000cff0e7e24 */ /* 0x000fc4000f8e00ff */
[----:B------:R-:W-:Y:S01]  /*3f40*/  IADD3 R7, RZ, -UR4, RZ ;  /* 0x80000004ff077c10 */ /* 0x000fe2000fffe0ff */
[----:B------:R-:W-:Y:S01]  /*3f50*/  IMAD.U32 R15, RZ, RZ, UR13 ;  /* 0x0000000dff0f7e24 */ /* 0x000fe2000f8e00ff */
[----:B------:R-:W-:Y:S01]  /*3f60*/  ISETP.NE.U32.AND P1, PT, RZ, UR4, PT ;  /* 0x00000004ff007c0c */ /* 0x000fe2000bf25070 */
[----:B-1----:R-:W1:Y:S08]  /*3f70*/  I2F.U32.RP R4, UR4 ;  /* 0x0000000400047d06 */ /* 0x002e700008209000 */
[----:B-1----:R-:W1:Y:S02]  /*3f80*/  MUFU.RCP R4, R4 ;  /* 0x0000000400047308 */ /* 0x002e640000001000 */
[----:B-1----:R-:W-:-:S06]  /*3f90*/  IADD3 R5, R4, 0xffffffe, RZ ;  /* 0x0ffffffe04057810 */ /* 0x002fcc0007ffe0ff */
[----:B------:R1:W3:Y:S02]  /*3fa0*/  F2I.FTZ.U32.TRUNC.NTZ R3, R5 ;  /* 0x0000000500037305 */ /* 0x0002e4000021f000 */
[----:B-1----:R-:W-:Y:S01]  /*3fb0*/  SHF.L.U32 R5, R27, 0x3, RZ ;  /* 0x000000031b057819 */ /* 0x002fe200000006ff */
        /* <DEDUP_REMOVED lines=12> */
[----:B------:R-:W-:-:S03]  /*4080*/  IMAD.U32 R3, RZ, RZ, UR7 ;  /* 0x00000007ff037e24 */ /* 0x000fc6000f8e00ff */
[-C--:B------:R-:W-:Y:S02]  /*4090*/  ISETP.GE.AND P0, PT, R5, R16.reuse, PT ;  /* 0x000000100500720c */ /* 0x080fe40003f06270 */
[----:B------:R-:W-:-:S04]  /*40a0*/  IADD3 R17, R27, R16, RZ ;  /* 0x000000101b117210 */ /* 0x000fc80007ffe0ff */
[----:B------:R-:W-:-:S07]  /*40b0*/  ISETP.GE.AND P1, PT, R17, R0, PT ;  /* 0x000000001100720c */ /* 0x000fce0003f26270 */
[----:B------:R-:W-:Y:S05]  /*40c0*/  @P0 BRA `(.L_x_8921) ;  /* 0x0000036000000947 */ /* 0x000fea0003800000 */
.L_x_8922:
[----:B0-----:R-:W-:-:S06]  /*40d0*/  IMAD.WIDE R6, R27, 0x10, R14 ;  /* 0x000000101b067825 */ /* 0x001fcc00078e020e */
[----:B------:R-:W3:Y:S01]  /*40e0*/  LDG.E.128 R4, [R6.64] ;  /* 0x0000001006047981 */ /* 0x000ee2000c1e1d00 */
[----:B------:R-:W-:-:S06]  /*40f0*/  IMAD.WIDE R8, R27, 0x10, R2 ;  /* 0x000000101b087825 */ /* 0x000fcc00078e0202 */
[----:B------:R-:W4:Y:S01]  /*4100*/  LDG.E.128 R8, [R8.64] ;  /* 0x0000001008087981 */ /* 0x000f22000c1e1d00 */
[--C-:B---3--:R-:W-:Y:S02]  /*4110*/  HADD2.F32 R18, -RZ, R4.reuse.H0_H0 ;  /* 0x20000004ff127230 */ /* 0x108fe40000004100 */
[----:B0-----:R-:W-:Y:S02]  /*4120*/  HADD2.F32 R19, -RZ, R4.H1_H1 ;  /* 0x30000004ff137230 */ /* 0x001fe40000004100 */
[--C-:B------:R-:W-:Y:S01]  /*4130*/  HADD2.F32 R20, -RZ, R5.reuse.H1_H1 ;  /* 0x30000005ff147230 */ /* 0x100fe20000004100 */
[----:B------:R-:W-:Y:S01]  /*4140*/  FMUL.FTZ R4, R18, 1.4426950216293334961 ;  /* 0x3fb8aa3b12047820 */ /* 0x000fe20000410000 */
[----:B------:R-:W-:Y:S01]  /*4150*/  HADD2.F32 R21, -RZ, R6.H1_H1 ;  /* 0x30000006ff157230 */ /* 0x000fe20000004100 */
[----:B------:R-:W-:Y:S01]  /*4160*/  FMUL.FTZ R18, R19, 1.4426950216293334961 ;  /* 0x3fb8aa3b13127820 */ /* 0x000fe20000410000 */
[----:B------:R-:W-:Y:S02]  /*4170*/  HADD2.F32 R19, -RZ, R5.H0_H0 ;  /* 0x20000005ff137230 */ /* 0x000fe40000004100 */
[----:B------:R-:W-:Y:S01]  /*4180*/  HADD2.F32 R22, -RZ, R7.H1_H1 ;  /* 0x30000007ff167230 */ /* 0x000fe20000004100 */
[----:B------:R-:W0:Y:S01]  /*4190*/  MUFU.EX2 R4, R4 ;  /* 0x0000000400047308 */ /* 0x000e220000000800 */
[----:B----4-:R-:W-:Y:S01]  /*41a0*/  HADD2.F32 R23, -RZ, R8.H1_H1 ;  /* 0x30000008ff177230 */ /* 0x010fe20000004100 */
[----:B------:R-:W-:Y:S01]  /*41b0*/  FMUL.FTZ R5, R19, 1.4426950216293334961 ;  /* 0x3fb8aa3b13057820 */ /* 0x000fe20000410000 */
[----:B------:R-:W-:Y:S01]  /*41c0*/  HADD2.F32 R25, -RZ, R10.H1_H1 ;  /* 0x3000000aff197230 */ /* 0x000fe20000004100 */
[----:B------:R-:W-:Y:S01]  /*41d0*/  FMUL.FTZ R19, R20, 1.4426950216293334961 ;  /* 0x3fb8aa3b14137820 */ /* 0x000fe20000410000 */
[----:B------:R-:W-:Y:S01]  /*41e0*/  HADD2.F32 R20, -RZ, R6.H0_H0 ;  /* 0x20000006ff147230 */ /* 0x000fe20000004100 */
[----:B------:R-:W-:Y:S01]  /*41f0*/  FMUL.FTZ R24, R22, 1.4426950216293334961 ;  /* 0x3fb8aa3b16187820 */ /* 0x000fe20000410000 */
[----:B------:R-:W-:Y:S01]  /*4200*/  HADD2.F32 R22, -RZ, R9.H1_H1 ;  /* 0x30000009ff167230 */ /* 0x000fe20000004100 */
[----:B------:R-:W1:Y:S02]  /*4210*/  MUFU.EX2 R18, R18 ;  /* 0x0000001200127308 */ /* 0x000e640000000800 */
[----:B------:R-:W-:-:S02]  /*4220*/  FMUL.FTZ R6, R20, 1.4426950216293334961 ;  /* 0x3fb8aa3b14067820 */ /* 0x000fc40000410000 */
[----:B------:R-:W-:Y:S01]  /*4230*/  FMUL.FTZ R20, R21, 1.4426950216293334961 ;  /* 0x3fb8aa3b15147820 */ /* 0x000fe20000410000 */
[----:B------:R-:W-:-:S03]  /*4240*/  HADD2.F32 R21, -RZ, R7.H0_H0 ;  /* 0x20000007ff157230 */ /* 0x000fc60000004100 */
[----:B------:R-:W3:Y:S02]  /*4250*/  MUFU.EX2 R5, R5 ;  /* 0x0000000500057308 */ /* 0x000ee40000000800 */
[----:B------:R-:W-:Y:S01]  /*4260*/  FMUL.FTZ R7, R21, 1.4426950216293334961 ;  /* 0x3fb8aa3b15077820 */ /* 0x000fe20000410000 */
[----:B------:R-:W-:Y:S02]  /*4270*/  HADD2.F32 R21, -RZ, R8.H0_H0 ;  /* 0x20000008ff157230 */ /* 0x000fe40000004100 */
[----:B------:R-:W-:Y:S02]  /*4280*/  HADD2.F32 R8, -RZ, R9.H0_H0 ;  /* 0x20000009ff087230 */ /* 0x000fe40000004100 */
[----:B------:R-:W-:Y:S01]  /*4290*/  HADD2.F32 R9, -RZ, R10.H0_H0 ;  /* 0x2000000aff097230 */ /* 0x000fe20000004100 */
[----:B------:R-:W4:Y:S01]  /*42a0*/  MUFU.EX2 R19, R19 ;  /* 0x0000001300137308 */ /* 0x000f220000000800 */
[--C-:B------:R-:W-:Y:S01]  /*42b0*/  HADD2.F32 R10, -RZ, R11.reuse.H0_H0 ;  /* 0x2000000bff0a7230 */ /* 0x100fe20000004100 */
[----:B0-2---:R-:W-:Y:S01]  /*42c0*/  FFMA.FTZ R4, R4, -UR19, R21 ;  /* 0x8000001304047c23 */ /* 0x005fe20008010015 */
[----:B------:R-:W-:Y:S01]  /*42d0*/  HADD2.F32 R11, -RZ, R11.H1_H1 ;  /* 0x3000000bff0b7230 */ /* 0x000fe20000004100 */
[----:B-1----:R-:W-:-:S04]  /*42e0*/  FFMA.FTZ R23, R18, -UR19, R23 ;  /* 0x8000001312177c23 */ /* 0x002fc80008010017 */
[----:B------:R-:W0:Y:S01]  /*42f0*/  MUFU.EX2 R6, R6 ;  /* 0x0000000600067308 */ /* 0x000e220000000800 */
[----:B---3--:R-:W-:Y:S01]  /*4300*/  FFMA.FTZ R5, R5, -UR19, R8 ;  /* 0x8000001305057c23 */ /* 0x008fe20008010008 */
[----:B------:R-:W-:-:S06]  /*4310*/  F2FP.PACK_AB R4, R23, R4 ;  /* 0x000000041704723e */ /* 0x000fcc00000000ff */
[----:B------:R-:W1:Y:S01]  /*4320*/  MUFU.EX2 R20, R20 ;  /* 0x0000001400147308 */ /* 0x000e620000000800 */
[----:B----4-:R-:W-:-:S05]  /*4330*/  FFMA.FTZ R22, R19, -UR19, R22 ;  /* 0x8000001313167c23 */ /* 0x010fca0008010016 */
[----:B------:R-:W-:Y:S02]  /*4340*/  F2FP.PACK_AB R5, R22, R5 ;  /* 0x000000051605723e */ /* 0x000fe400000000ff */
[----:B------:R-:W2:Y:S01]  /*4350*/  MUFU.EX2 R7, R7 ;  /* 0x0000000700077308 */ /* 0x000ea20000000800 */
[----:B0-----:R-:W-:Y:S02]  /*4360*/  FFMA.FTZ R6, R6, -UR19, R9 ;  /* 0x8000001306067c23 */ /* 0x001fe40008010009 */
[C---:B------:R-:W-:Y:S01]  /*4370*/  IMAD.WIDE R8, R27.reuse, 0x10, R12 ;  /* 0x000000101b087825 */ /* 0x040fe200078e020c */
[----:B------:R-:W-:-:S04]  /*4380*/  IADD3 R27, R27, c[0x0][0x0], RZ ;  /* 0x000000001b1b7a10 */ /* 0x000fc80007ffe0ff */
[----:B------:R-:W0:Y:S01]  /*4390*/  MUFU.EX2 R24, R24 ;  /* 0x0000001800187308 */ /* 0x000e220000000800 */
[----:B-1----:R-:W-:-:S05]  /*43a0*/  FFMA.FTZ R25, R20, -UR19, R25 ;  /* 0x8000001314197c23 */ /* 0x002fca0008010019 */
[----:B------:R-:W-:Y:S01]  /*43b0*/  F2FP.PACK_AB R6, R25, R6 ;  /* 0x000000061906723e */ /* 0x000fe200000000ff */
[----:B--2---:R-:W-:Y:S02]  /*43c0*/  FFMA.FTZ R7, R7, -UR19, R10 ;  /* 0x8000001307077c23 */ /* 0x004fe4000801000a */
[----:B0-----:R-:W-:Y:S01]  /*43d0*/  FFMA.FTZ R24, R24, -UR19, R11 ;  /* 0x8000001318187c23 */ /* 0x001fe2000801000b */
[----:B------:R-:W-:-:S04]  /*43e0*/  SHF.L.U32 R11, R27, 0x3, RZ ;  /* 0x000000031b0b7819 */ /* 0x000fc800000006ff */
[----:B------:R-:W-:Y:S02]  /*43f0*/  F2FP.PACK_AB R7, R24, R7 ;  /* 0x000000071807723e */ /* 0x000fe400000000ff */
[----:B------:R-:W-:-:S03]  /*4400*/  ISETP.GE.AND P0, PT, R11, R16, PT ;  /* 0x000000100b00720c */ /* 0x000fc60003f06270 */
[----:B------:R0:W-:Y:S10]  /*4410*/  STG.E.128 [R8.64], R4 ;  /* 0x0000000408007986 */ /* 0x0001f4000c101d10 */
[----:B------:R-:W-:Y:S05]  /*4420*/  @!P0 BRA `(.L_x_8922) ;  /* 0xfffffca000008947 */ /* 0x000fea000383ffff */
.L_x_8921:
[----:B------:R-:W-:Y:S05]  /*4430*/  BSYNC B0 ;  /* 0x0000000000007941 */ /* 0x000fea0003800000 */
.L_x_8920:
[----:B------:R-:W-:Y:S05]  /*4440*/  @P1 EXIT ;  /* 0x000000000000194d */ /* 0x000fea0003800000 */
.L_x_8923:
[----:B0-----:R-:W-:-:S06]  /*4450*/  IMAD.WIDE R6, R17, 0x2, R14 ;  /* 0x0000000211067825 */ /* 0x001fcc00078e020e */
[----:B------:R-:W3:Y:S01]  /*4460*/  LDG.E.U16 R6, [R6.64] ;  /* 0x0000001006067981 */ /* 0x000ee2000c1e1500 */
[----:B------:R-:W-:-:S06]  /*4470*/  IMAD.WIDE R4, R17, 0x2, R2 ;  /* 0x0000000211047825 */ /* 0x000fcc00078e0202 */
[----:B------:R-:W4:Y:S01]  /*4480*/  LDG.E.U16 R4, [R4.64] ;  /* 0x0000001004047981 */ /* 0x000f22000c1e1500 */
[----:B---3--:R-:W-:-:S05]  /*4490*/  HADD2.F32 R8, -RZ, R6.H0_H0 ;  /* 0x20000006ff087230 */ /* 0x008fca0000004100 */
[----:B------:R-:W-:Y:S01]  /*44a0*/  FMUL.FTZ R10, R8, 1.4426950216293334961 ;  /* 0x3fb8aa3b080a7820 */ /* 0x000fe20000410000 */
[----:B----4-:R-:W-:-:S05]  /*44b0*/  HADD2.F32 R9, -RZ, R4.H0_H0 ;  /* 0x20000004ff097230 */ /* 0x010fca0000004100 */
[----:B------:R-:W0:Y:S02]  /*44c0*/  MUFU.EX2 R10, R10 ;  /* 0x0000000a000a7308 */ /* 0x000e240000000800 */
[----:B0-2---:R-:W-:-:S05]  /*44d0*/  FFMA.FTZ R9, R10, -UR19, R9 ;  /* 0x800000130a097c23 */ /* 0x005fca0008010009 */
[----:B------:R-:W-:Y:S01]  /*44e0*/  F2FP.PACK_AB R5, RZ, R9 ;  /* 0x00000009ff05723e */ /* 0x000fe200000000ff */
[C---:B------:R-:W-:Y:S01]  /*44f0*/  IMAD.WIDE R8, R17.reuse, 0x2, R12 ;  /* 0x0000000211087825 */ /* 0x040fe200078e020c */
[----:B------:R-:W-:-:S04]  /*4500*/  IADD3 R17, R17, c[0x0][0x0], RZ ;  /* 0x0000000011117a10 */ /* 0x000fc80007ffe0ff */
[----:B------:R0:W-:Y:S01]  /*4510*/  STG.E.U16 [R8.64], R5 ;  /* 0x0000000508007986 */ /* 0x0001e2000c101510 */
[----:B------:R-:W-:-:S13]  /*4520*/  ISETP.GE.AND P0, PT, R17, R0, PT ;  /* 0x000000001100720c */ /* 0x000fda0003f06270 */
[----:B0-----:R-:W-:Y:S05]  /*4530*/  @!P0 BRA `(.L_x_8923) ;  /* 0xffffff1000008947 */ /* 0x001fea000383ffff */
[----:B------:R-:W-:Y:S05]  /*4540*/  EXIT ;  /* 0x000000000000794d */ /* 0x000fea0003800000 */
        .weak           $__internal_118_$__cuda_sm20_rem_s64
        .type           $__internal_118_$__cuda_sm20_rem_s64,@function
        .size           $__internal_118_$__cuda_sm20_rem_s64,($__internal_119_$__cuda_sm70_warpsync - $__internal_118_$__cuda_sm20_rem_s64)
$__internal_118_$__cuda_sm20_rem_s64:
        /* <DEDUP_REMOVED lines=36> */
[----:B------:R-:W-:Y:S02]  /*4790*/  IADD3 R11, P3, R18, R11, RZ ;  /* 0x0000000b120b7210 */ /* 0x000fe40007f7e0ff */
[-C--:B------:R-:W-:Y:S01]  /*47a0*/  IADD3.X R16, RZ, ~R5.reuse, RZ, P4, !PT ;  /* 0x80000005ff107210 */ /* 0x080fe200027fe4ff */
        /* <DEDUP_REMOVED lines=9> */
[----:B------:R-:W-:-:S04]  /*4840*/  IADD3 R11, P2, R18, R11, RZ ;  /* 0x0000000b120b7210 */ /* 0x000fc80007f5e0ff */
[----:B------:R-:W-:Y:S01]  /*4850*/  IADD3.X R9, R9, RZ, RZ, P0, !PT ;  /* 0x000000ff09097210 */ /* 0x000fe200007fe4ff */
        /* <DEDUP_REMOVED lines=8> */
[CC--:B------:R-:W-:Y:S02]  /*48e0*/  ISETP.GE.U32.AND.EX P0, PT, R15.reuse, R7.reuse, PT, P0 ;  /* 0x000000070f00720c */ /* 0x0c0fe40003f06100 */
[----:B------:R-:W-:Y:S02]  /*48f0*/  IADD3.X R11, R15, ~R7, RZ, P2, !PT ;  /* 0x800000070f0b7210 */ /* 0x000fe400017fe4ff */
[----:B------:R-:W-:Y:S02]  /*4900*/  SEL R9, R9, R13, P0 ;  /* 0x0000000d09097207 */ /* 0x000fe40000000000 */
[----:B------:R-:W-:Y:S02]  /*4910*/  SEL R11, R11, R15, P0 ;  /* 0x0000000f0b0b7207 */ /* 0x000fe40000000000 */
[CC--:B------:R-:W-:Y:S02]  /*4920*/  ISETP.GE.U32.AND P0, PT, R9.reuse, R6.reuse, PT ;  /* 0x000000060900720c */ /* 0x0c0fe40003f06070 */
[----:B------:R-:W-:-:S02]  /*4930*/  IADD3 R6, P2, R9, -R6, RZ ;  /* 0x8000000609067210 */ /* 0x000fc40007f5e0ff */
[----:B------:R-:W-:-:S03]  /*4940*/  ISETP.GE.U32.AND.EX P0, PT, R11, R7, PT, P0 ;  /* 0x000000070b00720c */ /* 0x000fc60003f06100 */
[----:B------:R-:W-:Y:S01]  /*4950*/  IMAD.X R7, R11, 0x1, ~R7, P2 ;  /* 0x000000010b077824 */ /* 0x000fe200010e0e07 */
[----:B------:R-:W-:-:S04]  /*4960*/  SEL R6, R6, R9, P0 ;  /* 0x0000000906067207 */ /* 0x000fc80000000000 */
[----:B------:R-:W-:Y:S01]  /*4970*/  SEL R7, R7, R11, P0 ;  /* 0x0000000b07077207 */ /* 0x000fe20000000000 */
[----:B------:R-:W-:Y:S01]  /*4980*/  HFMA2.MMA R11, -RZ, RZ, 0, 0 ;  /* 0x00000000ff0b7435 */ /* 0x000fe200000001ff */
        /* <DEDUP_REMOVED lines=8> */
[----:B------:R-:W-:Y:S06]  /*4a10*/  RET.REL.NODEC R10 `(_ZN2at6native43_GLOBAL__N__9ae7fba5_10_SoftMax_cu_9f978f6320cunn_SoftMaxBackwardILi8EN3c104HalfEfS4_NS1_26LogSoftMaxBackwardEpilogueEEEvPT0_PKT2_SA_l) ;  /* 0xffffb5e00a007950 */ /* 0x000fec0003c3ffff */
        .weak           $__internal_119_$__cuda_sm70_warpsync
        .type           $__internal_119_$__cuda_sm70_warpsync,@function
        .size           $__internal_119_$__cuda_sm70_warpsync,(.L_x_11370 - $__internal_119_$__cuda_sm70_warpsync)
$__internal_119_$__cuda_sm70_warpsync:
[----:B------:R-:W-:Y:S01]  /*4a20*/  IMAD.MOV.U32 R5, RZ, RZ, 0x0 ;  /* 0x00000000ff057424 */ /* 0x000fe200078e00ff */
[----:B------:R-:W-:Y:S04]  /*4a30*/  WARPSYNC R8 ;  /* 0x0000000800007348 */ /* 0x000fe80003800000 */
[----:B------:R-:W-:Y:S05]  /*4a40*/  RET.REL.NODEC R4 `(_ZN2at6native43_GLOBAL__N__9ae7fba5_10_SoftMax_cu_9f978f6320cunn_SoftMaxBackwardILi8EN3c104HalfEfS4_NS1_26LogSoftMaxBackwardEpilogueEEEvPT0_PKT2_SA_l) ;  /* 0xffffb5b004007950 */ /* 0x000fea0003c3ffff */
.L_x_8924:
        /* <DEDUP_REMOVED lines=11> */
.L_x_11370:


//--------------------- .text._ZN2at6native43_GLOBAL__N__9ae7fba5_10_SoftMax_cu_9f978f6324cunn_SoftMaxBackwardSmemILi8EN3c104HalfEfS4_NS1_26LogSoftMaxBackwardEpilogueEEEvPT0_PKT2_SA_l --------------------------
	.section	.text._ZN2at6native43_GLOBAL__N__9ae7fba5_10_SoftMax_cu_9f978f6324cunn_SoftMaxBackwardSmemILi8EN3c104HalfEfS4_NS1_26LogSoftMaxBackwardEpilogueEEEvPT0_PKT2_SA_l,"ax",@progbits
	.sectioninfo	@"SHI_REGISTERS=28"
	.align	128
.text._ZN2at6native43_GLOBAL__N__9ae7fba5_10_SoftMax_cu_9f978f6324cunn_SoftMaxBackwardSmemILi8EN3c104HalfEfS4_NS1_26LogSoftMaxBackwardEpilogueEEEvPT0_PKT2_SA_l:
        .type           _ZN2at6native43_GLOBAL__N__9ae7fba5_10_SoftMax_cu_9f978f6324cunn_SoftMaxBackwardSmemILi8EN3c104HalfEfS4_NS1_26LogSoftMaxBackwardEpilogueEEEvPT0_PKT2_SA_l,@function
        .size           _ZN2at6native43_GLOBAL__N__9ae7fba5_10_SoftMax_cu_9f978f6324cunn_SoftMaxBackwardSmemILi8EN3c104HalfEfS4_NS1_26LogSoftMaxBackwardEpilogueEEEvPT0_PKT2_SA_l,(.L_x_11373 - _ZN2at6native43_GLOBAL__N__9ae7fba5_10_SoftMax_cu_9f978f6324cunn_SoftMaxBackwardSmemILi8EN3c104HalfEfS4_NS1_26LogSoftMaxBackwardEpilogueEEEvPT0_PKT2_SA_l)
        .other          _ZN2at6native43_GLOBAL__N__9ae7fba5_10_SoftMax_cu_9f978f6324cunn_SoftMaxBackwardSmemILi8EN3c104HalfEfS4_NS1_26LogSoftMaxBackwardEpilogueEEEvPT0_PKT2_SA_l,@"STO_CUDA_ENTRY STV_DEFAULT"
_ZN2at6native43_GLOBAL__N__9ae7fba5_10_SoftMax_cu_9f978f6324cunn_SoftMaxBackwardSmemILi8EN3c104HalfEfS4_NS1_26LogSoftMaxBackwardEpilogueEEEvPT0_PKT2_SA_l:
[----:B------:R-:W-:Y:S02]  /*0000*/  MOV R1, c[0x0][0x28] ;  /* 0x00000a0000017a02 */ /* 0x000fe40000000f00 */
        /* <DEDUP_REMOVED lines=16> */
.L_x_8927:
        /* <DEDUP_REMOVED lines=25> */
.L_x_8926:
[----:B------:R-:W-:Y:S05]  /*02a0*/  BSYNC B0 ;  /* 0x0000000000007941 */ /* 0x000fea0003800000 */
.L_x_8925:
        /* <DEDUP_REMOVED lines=31> */
.L_x_8932:
        /* <DEDUP_REMOVED lines=9> */
.L_x_8933:
[----:B01----:R-:W-:Y:S02]  /*0530*/  FADD.FTZ R4, R5, R4 ;  /* 0x0000000405047221 */ /* 0x003fe40000010000 */
.L_x_8928:
        /* <DEDUP_REMOVED lines=12> */
.L_x_8931:
[----:B0-----:R-:W-:-:S06]  /*0600*/  IMAD.WIDE R4, R0, 0x10, R12 ;  /* 0x0000001000047825 */ /* 0x001fcc00078e020c */
[----:B------:R-:W2:Y:S02]  /*0610*/  LDG.E.128 R4, [R4.64] ;  /* 0x0000000604047981 */ /* 0x000ea4000c1e1d00 */
[--C-:B--2---:R-:W-:Y:S02]  /*0620*/  HADD2.F32 R8, -RZ, R6.reuse.H0_H0 ;  /* 0x20000006ff087230 */ /* 0x104fe40000004100 */
[----:B------:R-:W-:Y:S02]  /*0630*/  HADD2.F32 R6, -RZ, R6.H1_H1 ;  /* 0x30000006ff067230 */ /* 0x000fe40000004100 */
[--C-:B------:R-:W-:Y:S01]  /*0640*/  HADD2.F32 R16, -RZ, R7.reuse.H1_H1 ;  /* 0x30000007ff107230 */ /* 0x100fe20000004100 */
[----:B------:R-:W-:Y:S02]  /*0650*/  FMUL.FTZ R15, R8, 1.4426950216293334961 ;  /* 0x3fb8aa3b080f7820 */ /* 0x000fe40000410000 */
[----:B------:R-:W0:Y:S01]  /*0660*/  LDS.128 R8, [R0.X16] ;  /* 0x0000000000087984 */ /* 0x000e22000000cc00 */
[----:B------:R-:W-:Y:S01]  /*0670*/  FMUL.FTZ R17, R6, 1.4426950216293334961 ;  /* 0x3fb8aa3b06117820 */ /* 0x000fe20000410000 */
[----:B------:R-:W-:Y:S01]  /*0680*/  HADD2.F32 R6, -RZ, R7.H0_H0 ;  /* 0x20000007ff067230 */ /* 0x000fe20000004100 */
[----:B------:R-:W-:Y:S01]  /*0690*/  FMUL.FTZ R19, R16, 1.4426950216293334961 ;  /* 0x3fb8aa3b10137820 */ /* 0x000fe20000410000 */
[--C-:B------:R-:W-:Y:S01]  /*06a0*/  HADD2.F32 R16, -RZ, R5.reuse.H1_H1 ;  /* 0x30000005ff107230 */ /* 0x100fe20000004100 */
[----:B------:R-:W-:Y:S02]  /*06b0*/  MUFU.EX2 R15, R15 ;  /* 0x0000000f000f7308 */ /* 0x000fe40000000800 */
[----:B------:R-:W-:Y:S01]  /*06c0*/  FMUL.FTZ R7, R6, 1.4426950216293334961 ;  /* 0x3fb8aa3b06077820 */ /* 0x000fe20000410000 */
[----:B------:R-:W-:Y:S01]  /*06d0*/  HADD2.F32 R6, -RZ, R5.H0_H0 ;  /* 0x20000005ff067230 */ /* 0x000fe20000004100 */
[----:B------:R-:W-:-:S04]  /*06e0*/  FMUL.FTZ R16, R16, 1.4426950216293334961 ;  /* 0x3fb8aa3b10107820 */ /* 0x000fc80000410000 */
[----:B------:R-:W-:Y:S01]  /*06f0*/  FMUL.FTZ R5, R6, 1.4426950216293334961 ;  /* 0x3fb8aa3b06057820 */ /* 0x000fe20000410000 */
[--C-:B------:R-:W-:Y:S01]  /*0700*/  HADD2.F32 R6, -RZ, R4.reuse.H0_H0 ;  /* 0x20000004ff067230 */ /* 0x100fe20000004100 */
[----:B------:R-:W-:Y:S01]  /*0710*/  MUFU.EX2 R21, R16 ;  /* 0x0000001000157308 */ /* 0x000fe20000000800 */
[----:B------:R-:W-:-:S03]  /*0720*/  HADD2.F32 R4, -RZ, R4.H1_H1 ;  /* 0x30000004ff047230 */ /* 0x000fc60000004100 */
[----:B------:R-:W-:Y:S02]  /*0730*/  FMUL.FTZ R6, R6, 1.4426950216293334961 ;  /* 0x3fb8aa3b06067820 */ /* 0x000fe40000410000 */
[----:B------:R-:W-:Y:S02]  /*0740*/  FMUL.FTZ R25, R4, 1.4426950216293334961 ;  /* 0x3fb8aa3b04197820 */ /* 0x000fe40000410000 */
[----:B------:R-:W2:Y:S08]  /*0750*/  MUFU.EX2 R5, R5 ;  /* 0x0000000500057308 */ /* 0x000eb00000000800 */
[----:B------:R-:W3:Y:S08]  /*0760*/  MUFU.EX2 R25, R25 ;  /* 0x0000001900197308 */ /* 0x000ef00000000800 */
[----:B------:R-:W4:Y:S01]  /*0770*/  MUFU.EX2 R17, R17 ;  /* 0x0000001100117308 */ /* 0x000f220000000800 */
[----:B0-----:R-:W-:-:S02]  /*0780*/  HADD2.F32 R18, -RZ, R10.H0_H0 ;  /* 0x2000000aff127230 */ /* 0x001fc40000004100 */
[----:B------:R-:W-:Y:S02]  /*0790*/  HADD2.F32 R20, -RZ, R10.H1_H1 ;  /* 0x3000000aff147230 */ /* 0x000fe40000004100 */
[--C-:B------:R-:W-:Y:S02]  /*07a0*/  HADD2.F32 R10, -RZ, R9.reuse.H0_H0 ;  /* 0x20000009ff0a7230 */ /* 0x100fe40000004100 */
[--C-:B------:R-:W-:Y:S01]  /*07b0*/  HADD2.F32 R4, -RZ, R8.reuse.H0_H0 ;  /* 0x20000008ff047230 */ /* 0x100fe20000004100 */
[----:B------:R-:W0:Y:S01]  /*07c0*/  MUFU.EX2 R7, R7 ;  /* 0x0000000700077308 */ /* 0x000e220000000800 */
[----:B------:R-:W-:Y:S01]  /*07d0*/  HADD2.F32 R9, -RZ, R9.H1_H1 ;  /* 0x30000009ff097230 */ /* 0x000fe20000004100 */
[C---:B-12---:R-:W-:Y:S01]  /*07e0*/  FFMA.FTZ R5, -R14.reuse, R5, R10 ;  /* 0x000000050e057223 */ /* 0x046fe2000001010a */
[----:B------:R-:W-:Y:S02]  /*07f0*/  HADD2.F32 R8, -RZ, R8.H1_H1 ;  /* 0x30000008ff087230 */ /* 0x000fe40000004100 */
[--C-:B------:R-:W-:Y:S01]  /*0800*/  HADD2.F32 R22, -RZ, R11.reuse.H0_H0 ;  /* 0x2000000bff167230 */ /* 0x100fe20000004100 */
[C---:B------:R-:W-:Y:S01]  /*0810*/  FFMA.FTZ R10, -R14.reuse, R21, R9 ;  /* 0x000000150e0a7223 */ /* 0x040fe20000010109 */
[----:B------:R-:W-:Y:S01]  /*0820*/  HADD2.F32 R11, -RZ, R11.H1_H1 ;  /* 0x3000000bff0b7230 */ /* 0x000fe20000004100 */
[----:B------:R-:W1:Y:S01]  /*0830*/  MUFU.EX2 R19, R19 ;  /* 0x0000001300137308 */ /* 0x000e620000000800 */
[----:B---3--:R-:W-:-:S02]  /*0840*/  FFMA.FTZ R25, -R14, R25, R8 ;  /* 0x000000190e197223 */ /* 0x008fc40000010108 */
[C---:B------:R-:W-:Y:S01]  /*0850*/  IMAD.WIDE R8, R0.reuse, 0x10, R2 ;  /* 0x0000001000087825 */ /* 0x040fe200078e0202 */
[----:B------:R-:W-:Y:S02]  /*0860*/  IADD3 R0, R0, c[0x0][0x0], RZ ;  /* 0x0000000000007a10 */ /* 0x000fe40007ffe0ff */
[----:B------:R-:W-:Y:S01]  /*0870*/  F2FP.PACK_AB R5, R10, R5 ;  /* 0x000000050a05723e */ /* 0x000fe200000000ff */
[C---:B----4-:R-:W-:Y:S01]  /*0880*/  FFMA.FTZ R17, -R14.reuse, R17, R20 ;  /* 0x000000110e117223 */ /* 0x050fe20000010114 */
[----:B------:R2:W3:Y:S01]  /*0890*/  MUFU.EX2 R23, R6 ;  /* 0x0000000600177308 */ /* 0x0004e20000000800 */
[----:B0-----:R-:W-:Y:S02]  /*08a0*/  FFMA.FTZ R7, -R14, R7, R22 ;  /* 0x000000070e077223 */ /* 0x001fe40000010116 */
[----:B------:R-:W-:Y:S02]  /*08b0*/  IMAD.SHL.U32 R10, R0, 0x8, RZ ;  /* 0x00000008000a7824 */ /* 0x000fe400078e00ff */
[----:B-1----:R-:W-:-:S03]  /*08c0*/  FFMA.FTZ R16, -R14, R19, R11 ;  /* 0x000000130e107223 */ /* 0x002fc6000001010b */
[----:B------:R-:W-:Y:S01]  /*08d0*/  ISETP.GE.U32.AND P0, PT, R10, c[0x0][0x178], PT ;  /* 0x00005e000a007a0c */ /* 0x000fe20003f06070 */
[----:B--2---:R-:W-:Y:S01]  /*08e0*/  FFMA.FTZ R6, -R14, R15, R18 ;  /* 0x0000000f0e067223 */ /* 0x004fe20000010112 */
[----:B------:R-:W-:Y:S02]  /*08f0*/  SHF.R.S32.HI R10, RZ, 0x1f, R10 ;  /* 0x0000001fff0a7819 */ /* 0x000fe4000001140a */
[----:B------:R-:W-:Y:S02]  /*0900*/  F2FP.PACK_AB R7, R16, R7 ;  /* 0x000000071007723e */ /* 0x000fe400000000ff */
[----:B------:R-:W-:Y:S01]  /*0910*/  F2FP.PACK_AB R6, R17, R6 ;  /* 0x000000061106723e */ /* 0x000fe200000000ff */
[----:B---3--:R-:W-:Y:S01]  /*0920*/  FFMA.FTZ R4, -R14, R23, R4 ;  /* 0x000000170e047223 */ /* 0x008fe20000010104 */
[----:B------:R-:W-:-:S04]  /*0930*/  ISETP.GE.AND.EX P0, PT, R10, c[0x0][0x17c], PT, P0 ;  /* 0x00005f000a007a0c */ /* 0x000fc80003f06300 */
[----:B------:R-:W-:-:S05]  /*0940*/  F2FP.PACK_AB R4, R25, R4 ;  /* 0x000000041904723e */ /* 0x000fca00000000ff */
[----:B------:R0:W-:Y:S04]  /*0950*/  STG.E.128 [R8.64], R4 ;  /* 0x0000000408007986 */ /* 0x0001e8000c101d06 */
[----:B------:R-:W-:Y:S05]  /*0960*/  @!P0 BRA `(.L_x_8931) ;  /* 0xfffffc9000008947 */ /* 0x000fea000383ffff */
[----:B------:R-:W-:Y:S05]  /*0970*/  EXIT ;  /* 0x000000000000794d */ /* 0x000fea0003800000 */
.L_x_8929:
[----:B------:R-:W-:Y:S01]  /*0980*/  HFMA2.MMA R5, -RZ, RZ, 0, 9.5367431640625e-07 ;  /* 0x00000010ff057435 */ /* 0x000fe200000001ff */
[----:B------:R-:W-:Y:S01]  /*0990*/  IMAD.MOV.U32 R6, RZ, RZ, 0x1f ;  /* 0x0000001fff067424 */ /* 0x000fe200078e00ff */
[----:B0-----:R-:W-:Y:S02]  /*09a0*/  MOV R7, 0xffffffff ;  /* 0xffffffff00077802 */ /* 0x001fe40000000f00 */
[----:B------:R-:W-:Y:S02]  /*09b0*/  MOV R2, 0x9d0 ;  /* 0x000009d000027802 */ /* 0x000fe40000000f00 */
[----:B-1----:R-:W-:Y:S05]  /*09c0*/  CALL.REL.NOINC `($__internal_120_$__cuda_sm70_shflsync_down_p) ;  /* 0x000001b000007944 */ /* 0x002fea0003c00000 */
[----:B-1----:R-:W-:Y:S01]  /*09d0*/  IMAD.MOV.U32 R3, RZ, RZ, R5 ;  /* 0x000000ffff037224 */ /* 0x002fe200078e0005 */
[----:B0-----:R-:W-:Y:S05]  /*09e0*/  BRA `(.L_x_8932) ;  /* 0xfffffab000007947 */ /* 0x001fea000383ffff */
.L_x_8930:
[----:B------:R-:W-:Y:S01]  /*09f0*/  HFMA2.MMA R5, -RZ, RZ, 0, 4.76837158203125e-07 ;  /* 0x00000008ff057435 */ /* 0x000fe200000001ff */
[----:B-1----:R-:W-:Y:S01]  /*0a00*/  MOV R4, R10 ;  /* 0x0000000a00047202 */ /* 0x002fe20000000f00 */
[----:B------:R-:W-:Y:S01]  /*0a10*/  IMAD.MOV.U32 R6, RZ, RZ, 0x1f ;  /* 0x0000001fff067424 */ /* 0x000fe200078e00ff */
[----:B0-----:R-:W-:-:S02]  /*0a20*/  MOV R7, 0xffffffff ;  /* 0xffffffff00077802 */ /* 0x001fc40000000f00 */
[----:B------:R-:W-:Y:S02]  /*0a30*/  MOV R2, 0xa50 ;  /* 0x00000a5000027802 */ /* 0x000fe40000000f00 */
[----:B------:R-:W-:Y:S05]  /*0a40*/  CALL.REL.NOINC `($__internal_120_$__cuda_sm70_shflsync_down_p) ;  /* 0x0000013000007944 */ /* 0x000fea0003c00000 */
[----:B01----:R-:W-:Y:S01]  /*0a50*/  FADD.FTZ R4, R10, R5 ;  /* 0x000000050a047221 */ /* 0x003fe20000010000 */
[----:B------:R-:W-:Y:S01]  /*0a60*/  HFMA2.MMA R5, -RZ, RZ, 0, 2.384185791015625e-07 ;  /* 0x00000004ff057435 */ /* 0x000fe200000001ff */
[----:B------:R-:W-:Y:S01]  /*0a70*/  IMAD.MOV.U32 R6, RZ, RZ, 0x1f ;  /* 0x0000001fff067424 */ /* 0x000fe200078e00ff */
[----:B------:R-:W-:Y:S02]  /*0a80*/  MOV R7, 0xffffffff ;  /* 0xffffffff00077802 */ /* 0x000fe40000000f00 */
[----:B------:R-:W-:Y:S02]  /*0a90*/  MOV R2, 0xab0 ;  /* 0x00000ab000027802 */ /* 0x000fe40000000f00 */
[----:B------:R-:W-:Y:S05]  /*0aa0*/  CALL.REL.NOINC `($__internal_120_$__cuda_sm70_shflsync_down_p) ;  /* 0x000000d000007944 */ /* 0x000fea0003c00000 */
[----:B01----:R-:W-:Y:S01]  /*0ab0*/  FADD.FTZ R4, R4, R5 ;  /* 0x0000000504047221 */ /* 0x003fe20000010000 */
[----:B------:R-:W-:Y:S01]  /*0ac0*/  HFMA2.MMA R5, -RZ, RZ, 0, 1.1920928955078125e-07 ;  /* 0x00000002ff057435 */ /* 0x000fe200000001ff */
[----:B------:R-:W-:Y:S01]  /*0ad0*/  IMAD.MOV.U32 R6, RZ, RZ, 0x1f ;  /* 0x0000001fff067424 */ /* 0x000fe200078e00ff */
[----:B------:R-:W-:Y:S02]  /*0ae0*/  MOV R7, 0xffffffff ;  /* 0xffffffff00077802 */ /* 0x000fe40000000f00 */
[----:B------:R-:W-:-:S02]  /*0af0*/  MOV R2, 0xb10 ;  /* 0x00000b1000027802 */ /* 0x000fc40000000f00 */
[----:B------:R-:W-:Y:S05]  /*0b00*/  CALL.REL.NOINC `($__internal_120_$__cuda_sm70_shflsync_down_p) ;  /* 0x0000007000007944 */ /* 0x000fea0003c00000 */
[----:B01----:R-:W-:Y:S01]  /*0b10*/  FADD.FTZ R4, R4, R5 ;  /* 0x0000000504047221 */ /* 0x003fe20000010000 */
[----:B------:R-:W-:Y:S01]  /*0b20*/  HFMA2.MMA R5, -RZ, RZ, 0, 5.9604644775390625e-08 ;  /* 0x00000001ff057435 */ /* 0x000fe200000001ff */
[----:B------:R-:W-:Y:S01]  /*0b30*/  IMAD.MOV.U32 R6, RZ, RZ, 0x1f ;  /* 0x0000001fff067424 */ /* 0x000fe200078e00ff */
[----:B------:R-:W-:-:S02]  /*0b40*/  MOV R7, 0xffffffff ;  /* 0xffffffff00077802 */ /* 0x000fc40000000f00 */
[----:B------:R-:W-:Y:S02]  /*0b50*/  MOV R2, 0xb70 ;  /* 0x00000b7000027802 */ /* 0x000fe40000000f00 */
[----:B------:R-:W-:Y:S05]  /*0b60*/  CALL.REL.NOINC `($__internal_120_$__cuda_sm70_shflsync_down_p) ;  /* 0x0000001000007944 */ /* 0x000fea0003c00000 */
[----:B01----:R-:W-:Y:S05]  /*0b70*/  BRA `(.L_x_8933) ;  /* 0xfffff9b000007947 */ /* 0x003fea000383ffff */
        .weak           $__internal_120_$__cuda_sm70_shflsync_down_p
        .type           $__internal_120_$__cuda_sm70_shflsync_down_p,@function
        .size           $__internal_120_$__cuda_sm70_shflsync_down_p,(.L_x_11373 - $__internal_120_$__cuda_sm70_shflsync_down_p)
$__internal_120_$__cuda_sm70_shflsync_down_p:
[----:B------:R-:W-:Y:S01]  /*0b80*/  HFMA2.MMA R3, -RZ, RZ, 0, 0 ;  /* 0x00000000ff037435 */ /* 0x000fe200000001ff */
[----:B------:R-:W-:Y:S04]  /*0b90*/  WARPSYNC R7 ;  /* 0x0000000700007348 */ /* 0x000fe80003800000 */
[----:B------:R0:W1:Y:S01]  /*0ba0*/  SHFL.DOWN PT, R5, R4, R5, R6 ;  /* 0x0800000504057389 */ /* 0x00006200000e0006 */
[----:B------:R-:W-:Y:S05]  /*0bb0*/  RET.REL.NODEC R2 `(_ZN2at6native43_GLOBAL__N__9ae7fba5_10_SoftMax_cu_9f978f6324cunn_SoftMaxBackwardSmemILi8EN3c104HalfEfS4_NS1_26LogSoftMaxBackwardEpilogueEEEvPT0_PKT2_SA_l) ;  /* 0xfffff44002007950 */ /* 0x000fea0003c3ffff */
.L_x_8934:
        /* <DEDUP_REMOVED lines=12> */
.L_x_11373:


//--------------------- .text._ZN2at6native43_GLOBAL__N__9ae7fba5_10_SoftMax_cu_9f978f6320cunn_SoftMaxBackwardILi4EfffNS1_26LogSoftMaxBackwardEpilogueEEEvPT0_PKT2_S8_l --------------------------
	.section	.text._ZN2at6native43_GLOBAL__N__9ae7fba5_10_SoftMax_cu_9f978f6320cunn_SoftMaxBackwardILi4EfffNS1_26LogSoftMaxBackwardEpilogueEEEvPT0_PKT2_S8_l,"ax",@progbits
	.sectioninfo	@"SHI_REGISTERS=32"
	.align	128
.text._ZN2at6native43_GLOBAL__N__9ae7fba5_10_SoftMax_cu_9f978f6320cunn_SoftMaxBackwardILi4EfffNS1_26LogSoftMaxBackwardEpilogueEEEvPT0_PKT2_S8_l:
        .type           _ZN2at6native43_GLOBAL__N__9ae7fba5_10_SoftMax_cu_9f978f6320cunn_SoftMaxBackwardILi4EfffNS1_26LogSoftMaxBackwardEpilogueEEEvPT0_PKT2_S8_l,@function
        .size           _ZN2at6native43_GLOBAL__N__9ae7fba5_10_SoftMax_cu_9f978f6320cunn_SoftMaxBackwardILi4EfffNS1_26LogSoftMaxBackwardEpilogueEEEvPT0_PKT2_S8_l,(.L_x_11375 - _ZN2at6native43_GLOBAL__N__9ae7fba5_10_SoftMax_cu_9f978f6320cunn_SoftMaxBackwardILi4EfffNS1_26LogSoftMaxBackwardEpilogueEEEvPT0_PKT2_S8_l)
        .other          _ZN2at6native43_GLOBAL__N__9ae7fba5_10_SoftMax_cu_9f978f6320cunn_SoftMaxBackwardILi4EfffNS1_26LogSoftMaxBackwardEpilogueEEEvPT0_PKT2_S8_l,@"STO_CUDA_ENTRY STV_DEFAULT"
_ZN2at6native43_GLOBAL__N__9ae7fba5_10_SoftMax_cu_9f978f6320cunn_SoftMaxBackwardILi4EfffNS1_26LogSoftMaxBackwardEpilogueEEEvPT0_PKT2_S8_l:
        /* <DEDUP_REMOVED lines=33> */
[----:B------:R-:W-:Y:S02]  /*0210*/  ULDC UR5, c[0x0][0x0] ;  /* 0x0000000000057ab9 */ /* 0x000fe40000000800 */
[----:B------:R-:W-:Y:S01]  /*0220*/  UIADD3.X UR17, URZ, UR17, URZ, UP0, !UPT ;  /* 0x000000113f117290 */ /* 0x000fe200087fe43f */
[----:B------:R-:W-:Y:S01]  /*0230*/  ISETP.LT.U32.AND P0, PT, R2, UR15, PT ;  /* 0x0000000f02007c0c */ /* 0x000fe2000bf01070 */
[----:B------:R-:W-:-:S04]  /*0240*/  ULDC.64 UR22, c[0x0][0x170] ;  /* 0x00005c0000167ab9 */ /* 0x000fc80000000a00 */
        /* <DEDUP_REMOVED lines=23> */
.L_x_8937:
[----:B------:R-:W-:Y:S01]  /*03c0*/  IMAD.MOV.U32 R4, RZ, RZ, RZ ;  /* 0x000000ffff047224 */ /* 0x000fe200078e00ff */
[----:B------:R-:W-:Y:S01]  /*03d0*/  UMOV UR15, UR9 ;  /* 0x00000009000f7c82 */ /* 0x000fe20008000000 */
[----:B------:R-:W-:Y:S01]  /*03e0*/  IMAD.MOV.U32 R5, RZ, RZ, c[0x0][0x178] ;  /* 0x00005e00ff057624 */ /* 0x000fe200078e00ff */
[----:B------:R-:W-:Y:S01]  /*03f0*/  UMOV UR18, UR8 ;  /* 0x0000000800127c82 */ /* 0x000fe20008000000 */
[----:B------:R-:W-:-:S05]  /*0400*/  IMAD.MOV.U32 R6, RZ, RZ, c[0x0][0x17c] ;  /* 0x00005f00ff067624 */ /* 0x000fca00078e00ff */
.L_x_8938:
[----:B------:R-:W-:Y:S01]  /*0410*/  ISETP.NE.U32.AND P0, PT, R6, RZ, PT ;  /* 0x000000ff0600720c */ /* 0x000fe20003f05070 */
[----:B------:R-:W-:-:S02]  /*0420*/  ULDC UR4, c[0x0][0x0] ;  /* 0x0000000000047ab9 */ /* 0x000fc40000000800 */
[----:B------:R-:W-:-:S10]  /*0430*/  USHF.L.U32 UR4, UR4, 0x2, URZ ;  /* 0x0000000204047899 */ /* 0x000fd4000800063f */
[----:B------:R-:W-:Y:S05]  /*0440*/  @!P0 BRA `(.L_x_8939) ;  /* 0x0000005000008947 */ /* 0x000fea0003800000 */
[----:B------:R-:W-:Y:S01]  /*0450*/  MOV R10, 0x490 ;  /* 0x00000490000a7802 */ /* 0x000fe20000000f00 */
[----:B------:R-:W-:Y:S02]  /*0460*/  UMOV UR5, UR4 ;  /* 0x0000000400057c82 */ /* 0x000fe40008000000 */
[----:B------:R-:W-:Y:S02]  /*0470*/  UMOV UR4, URZ ;  /* 0x0000003f00047c82 */ /* 0x000fe40008000000 */
[----:B0-----:R-:W-:Y:S05]  /*0480*/  CALL.REL.NOINC `($__internal_122_$__cuda_sm20_rem_s64) ;  /* 0x0000518000007944 */ /* 0x001fea0003c00000 */
[----:B------:R-:W-:Y:S05]  /*0490*/  BRA `(.L_x_8940) ;  /* 0x0000012000007947 */ /* 0x000fea0003800000 */
.L_x_8939:
        /* <DEDUP_REMOVED lines=18> */
.L_x_8940:
        /* <DEDUP_REMOVED lines=13> */
[----:B------:R-:W-:Y:S01]  /*0690*/  MOV R15, R2 ;  /* 0x00000002000f7202 */ /* 0x000fe20000000f00 */
[----:B------:R-:W-:-:S03]  /*06a0*/  IMAD.MOV.U32 R16, RZ, RZ, RZ ;  /* 0x000000ffff107224 */ /* 0x000fc600078e00ff */
.L_x_8943:
        /* <DEDUP_REMOVED lines=14> */
.L_x_8942:
[----:B------:R-:W-:Y:S05]  /*0790*/  BSYNC B1 ;  /* 0x0000000000017941 */ /* 0x000fea0003800000 */
.L_x_8941:
        /* <DEDUP_REMOVED lines=10> */
[----:B------:R-:W-:Y:S05]  /*0840*/  CALL.REL.NOINC `($__internal_121_$__cuda_sm20_div_u64) ;  /* 0x0000497000007944 */ /* 0x000fea0003c00000 */
[----:B------:R-:W-:Y:S01]  /*0850*/  IMAD.MOV.U32 R8, RZ, RZ, R11 ;  /* 0x000000ffff087224 */ /* 0x000fe200078e000b */
[----:B------:R-:W-:Y:S01]  /*0860*/  MOV R9, R7 ;  /* 0x0000000700097202 */ /* 0x000fe20000000f00 */
[----:B------:R-:W-:Y:S05]  /*0870*/  BRA `(.L_x_8947) ;  /* 0x0000013000007947 */ /* 0x000fea0003800000 */
.L_x_8946:
        /* <DEDUP_REMOVED lines=19> */
.L_x_8947:
[----:B------:R-:W-:Y:S05]  /*09b0*/  BSYNC B1 ;  /* 0x0000000000017941 */ /* 0x000fea0003800000 */
.L_x_8945:
        /* <DEDUP_REMOVED lines=14> */
.L_x_8950:
[----:B------:R-:W-:-:S05]  /*0aa0*/  MOV R8, R2 ;  /* 0x0000000200087202 */ /* 0x000fca0000000f00 */
        /* <DEDUP_REMOVED lines=11> */
.L_x_8949:
[----:B------:R-:W-:Y:S05]  /*0b60*/  BSYNC B1 ;  /* 0x0000000000017941 */ /* 0x000fea0003800000 */
.L_x_8948:
[----:B------:R-:W-:Y:S05]  /*0b70*/  @!P1 BRA `(.L_x_8944) ;  /* 0x000006d000009947 */ /* 0x000fea0003800000 */
[----:B------:R-:W-:Y:S01]  /*0b80*/  IMAD.MOV.U32 R17, RZ, RZ, c[0x0][0x0] ;  /* 0x00000000ff117624 */ /* 0x000fe200078e00ff */
[C---:B------:R-:W-:Y:S01]  /*0b90*/  LEA R14, P1, R20.reuse, UR15, 0x2 ;  /* 0x0000000f140e7c11 */ /* 0x040fe2000f8210ff */
[----:B------:R-:W-:Y:S02]  /*0ba0*/  BSSY B1, `(.L_x_8951) ;  /* 0x000001b000017945 */ /* 0x000fe40003800000 */
[----:B------:R-:W-:Y:S01]  /*0bb0*/  IMAD.SHL.U32 R21, R17, 0x4, RZ ;  /* 0x0000000411157824 */ /* 0x000fe200078e00ff */
[----:B------:R-:W-:Y:S02]  /*0bc0*/  LEA.HI.X R15, R20, UR18, R19, 0x2, P1 ;  /* 0x00000012140f7c11 */ /* 0x000fe400088f1413 */
[----:B------:R-:W-:Y:S02]  /*0bd0*/  SHF.R.U32.HI R23, RZ, 0x1e, R17 ;  /* 0x0000001eff177819 */ /* 0x000fe40000011611 */
.L_x_8952:
[----:B------:R-:W-:-:S05]  /*0be0*/  IADD3 R12, P1, R21, R14, RZ ;  /* 0x0000000e150c7210 */ /* 0x000fca0007f3e0ff */
[----:B------:R-:W-:Y:S01]  /*0bf0*/  IMAD.X R13, R23, 0x1, R15, P1 ;  /* 0x00000001170d7824 */ /* 0x000fe200008e060f */
[----:B------:R-:W-:Y:S01]  /*0c00*/  IADD3 R10, P1, R21, R12, RZ ;  /* 0x0000000c150a7210 */ /* 0x000fe20007f3e0ff */
[----:B------:R0:W2:Y:S04]  /*0c10*/  LDG.E R15, [R14.64] ;  /* 0x000000140e0f7981 */ /* 0x0000a8000c1e1900 */
[----:B------:R-:W-:Y:S01]  /*0c20*/  IMAD.X R11, R23, 0x1, R13, P1 ;  /* 0x00000001170b7824 */ /* 0x000fe200008e060d */
        /* <DEDUP_REMOVED lines=12> */
[----:B--2---:R-:W-:Y:S01]  /*0cf0*/  FADD.FTZ R4, R15, R4 ;  /* 0x000000040f047221 */ /* 0x004fe20000010000 */
[----:B------:R-:W-:-:S03]  /*0d00*/  IADD3.X R15, R23, R9, RZ, P2, !PT ;  /* 0x00000009170f7210 */ /* 0x000fc600017fe4ff */
[----:B---3--:R-:W-:-:S04]  /*0d10*/  FADD.FTZ R4, R4, R13 ;  /* 0x0000000d04047221 */ /* 0x008fc80000010000 */
[----:B----4-:R-:W-:-:S04]  /*0d20*/  FADD.FTZ R4, R4, R11 ;  /* 0x0000000b04047221 */ /* 0x010fc80000010000 */
[----:B-----5:R-:W-:Y:S01]  /*0d30*/  FADD.FTZ R4, R4, R7 ;  /* 0x0000000704047221 */ /* 0x020fe20000010000 */
[----:B------:R-:W-:Y:S05]  /*0d40*/  @!P1 BRA `(.L_x_8952) ;  /* 0xfffffe9000009947 */ /* 0x000fea000383ffff */
[----:B------:R-:W-:Y:S05]  /*0d50*/  BSYNC B1 ;  /* 0x0000000000017941 */ /* 0x000fea0003800000 */
.L_x_8951:
[----:B------:R-:W-:Y:S05]  /*0d60*/  BRA `(.L_x_8944) ;  /* 0x000004e000007947 */ /* 0x000fea0003800000 */
.L_x_8936:
        /* <DEDUP_REMOVED lines=25> */
[----:B------:R-:W-:Y:S01]  /*0f00*/  MOV R9, UR5 ;  /* 0x0000000500097c02 */ /* 0x000fe20008000f00 */
[----:B--2---:R-:W-:Y:S01]  /*0f10*/  @!P0 FADD.FTZ R4, RZ, R6 ;  /* 0x00000006ff048221 */ /* 0x004fe20000010000 */
[----:B------:R-:W-:Y:S05]  /*0f20*/  BRA `(.L_x_8954) ;  /* 0x0000003000007947 */ /* 0x000fea0003800000 */
.L_x_8953:
[----:B------:R-:W-:Y:S02]  /*0f30*/  IMAD.MOV.U32 R4, RZ, RZ, RZ ;  /* 0x000000ffff047224 */ /* 0x000fe400078e00ff */
[----:B------:R-:W-:Y:S02]  /*0f40*/  IMAD.U32 R8, RZ, RZ, UR9 ;  /* 0x00000009ff087e24 */ /* 0x000fe4000f8e00ff */
[----:B------:R-:W-:Y:S02]  /*0f50*/  IMAD.U32 R9, RZ, RZ, UR8 ;  /* 0x00000008ff097e24 */ /* 0x000fe4000f8e00ff */
.L_x_8954:
        /* <DEDUP_REMOVED lines=23> */
[----:B------:R-:W-:-:S03]  /*10d0*/  IMAD.MOV.U32 R7, RZ, RZ, R9 ;  /* 0x000000ffff077224 */ /* 0x000fc600078e0009 */
[----:B------:R-:W-:Y:S01]  /*10e0*/  ISETP.GE.AND P1, PT, R6, R17, PT ;  /* 0x000000110600720c */ /* 0x000fe20003f26270 */
[----:B------:R-:W-:Y:S02]  /*10f0*/  IMAD.IADD R15, R17, 0x1, R5 ;  /* 0x00000001110f7824 */ /* 0x000fe400078e0205 */
[----:B------:R-:W-:-:S03]  /*1100*/  IMAD.MOV.U32 R6, RZ, RZ, R8 ;  /* 0x000000ffff067224 */ /* 0x000fc600078e0008 */
[----:B------:R-:W-:-:S07]  /*1110*/  ISETP.GE.AND P2, PT, R15, R2, PT ;  /* 0x000000020f00720c */ /* 0x000fce0003f46270 */
[----:B------:R-:W-:Y:S05]  /*1120*/  @P1 BRA `(.L_x_8956) ;  /* 0x000000a000001947 */ /* 0x000fea0003800000 */
.L_x_8957:
        /* <DEDUP_REMOVED lines=10> */
.L_x_8956:
[----:B------:R-:W-:Y:S05]  /*11d0*/  BSYNC B1 ;  /* 0x0000000000017941 */ /* 0x000fea0003800000 */
.L_x_8955:
[----:B------:R-:W-:Y:S05]  /*11e0*/  @P2 BRA `(.L_x_8944) ;  /* 0x0000006000002947 */ /* 0x000fea0003800000 */
.L_x_8958:
[----:B------:R-:W-:-:S06]  /*11f0*/  IMAD.WIDE R8, R15, 0x4, R6 ;  /* 0x000000040f087825 */ /* 0x000fcc00078e0206 */
[----:B------:R-:W2:Y:S01]  /*1200*/  LDG.E R9, [R8.64] ;  /* 0x0000001408097981 */ /* 0x000ea2000c1e1900 */
[----:B------:R-:W-:-:S04]  /*1210*/  IADD3 R15, R15, c[0x0][0x0], RZ ;  /* 0x000000000f0f7a10 */ /* 0x000fc80007ffe0ff */
[----:B------:R-:W-:Y:S01]  /*1220*/  ISETP.GE.AND P1, PT, R15, R2, PT ;  /* 0x000000020f00720c */ /* 0x000fe20003f26270 */
[----:B--2---:R-:W-:-:S12]  /*1230*/  FADD.FTZ R4, R9, R4 ;  /* 0x0000000409047221 */ /* 0x004fd80000010000 */
[----:B------:R-:W-:Y:S05]  /*1240*/  @!P1 BRA `(.L_x_8958) ;  /* 0xffffffa000009947 */ /* 0x000fea000383ffff */
.L_x_8944:
[----:B------:R-:W-:Y:S05]  /*1250*/  BSYNC B0 ;  /* 0x0000000000007941 */ /* 0x000fea0003800000 */
.L_x_8935:
        /* <DEDUP_REMOVED lines=60> */
[----:B------:R-:W-:Y:S05]  /*1620*/  CALL.REL.NOINC `($__internal_123_$__cuda_sm70_warpsync) ;  /* 0x000044b000007944 */ /* 0x000fea0003c00000 */
.L_x_8960:
[----:B------:R-:W-:-:S06]  /*1630*/  NOP ;  /* 0x0000000000007918 */ /* 0x000fcc0000000000 */
[----:B------:R0:W-:Y:S02]  /*1640*/  STS [R21.X4], R14 ;  /* 0x0000000e15007388 */ /* 0x0001e40000004800 */
.L_x_8959:
        /* <DEDUP_REMOVED lines=24> */
.L_x_8967:
        /* <DEDUP_REMOVED lines=25> */
.L_x_8966:
        /* <DEDUP_REMOVED lines=16> */
.L_x_8968:
[----:B------:R-:W-:-:S13]  /*1a60*/  ISETP.NE.OR P1, PT, R22, RZ, P1 ;  /* 0x000000ff1600720c */ /* 0x000fda0000f25670 */
[----:B------:R-:W-:Y:S05]  /*1a70*/  @!P1 BRA `(.L_x_8964) ;  /* 0x000000a000009947 */ /* 0x000fea0003800000 */
.L_x_8965:
        /* <DEDUP_REMOVED lines=10> */
.L_x_8964:
[----:B------:R-:W-:-:S13]  /*1b20*/  ISETP.NE.AND P1, PT, R21, RZ, PT ;  /* 0x000000ff1500720c */ /* 0x000fda0003f25270 */
[----:B------:R-:W-:Y:S05]  /*1b30*/  @!P1 BRA `(.L_x_8963) ;  /* 0x0000007000009947 */ /* 0x000fea0003800000 */
[----:B------:R-:W-:-:S09]  /*1b40*/  USHF.L.U32 UR4, UR4, 0x2, URZ ;  /* 0x0000000204047899 */ /* 0x000fd2000800063f */
.L_x_8969:
[----:B------:R-:W0:Y:S01]  /*1b50*/  LDS R4, [UR4] ;  /* 0x00000004ff047984 */ /* 0x000e220008000800 */
[----:B------:R-:W-:Y:S01]  /*1b60*/  IADD3 R21, R21, -0x1, RZ ;  /* 0xffffffff15157810 */ /* 0x000fe20007ffe0ff */
[----:B------:R-:W-:-:S03]  /*1b70*/  UIADD3 UR4, UR4, 0x4, URZ ;  /* 0x0000000404047890 */ /* 0x000fc6000fffe03f */
[----:B------:R-:W-:Y:S01]  /*1b80*/  ISETP.NE.AND P1, PT, R21, RZ, PT ;  /* 0x000000ff1500720c */ /* 0x000fe20003f25270 */
[----:B0-----:R-:W-:-:S12]  /*1b90*/  FADD.FTZ R19, R4, R19 ;  /* 0x0000001304137221 */ /* 0x001fd80000010000 */
[----:B------:R-:W-:Y:S05]  /*1ba0*/  @P1 BRA `(.L_x_8969) ;  /* 0xffffffa000001947 */ /* 0x000fea000383ffff */
.L_x_8963:
[----:B------:R0:W-:Y:S02]  /*1bb0*/  STS [RZ], R19 ;  /* 0x00000013ff007388 */ /* 0x0001e40000000800 */
.L_x_8962:
[----:B------:R-:W-:Y:S05]  /*1bc0*/  BSYNC B0 ;  /* 0x0000000000007941 */ /* 0x000fea0003800000 */
.L_x_8961:
        /* <DEDUP_REMOVED lines=39> */
[----:B------:R-:W-:-:S04]  /*1e40*/  @P0 IADD3 R3, -R10, R3, RZ ;  /* 0x000000030a030210 */ /* 0x000fc80007ffe1ff */
        /* <DEDUP_REMOVED lines=18> */
[----:B------:R-:W-:Y:S01]  /*1f70*/  MOV R16, R4 ;  /* 0x0000000400107202 */ /* 0x000fe20000000f00 */
[----:B------:R-:W-:Y:S01]  /*1f80*/  IMAD.MOV.U32 R7, RZ, RZ, RZ ;  /* 0x000000ffff077224 */ /* 0x000fe200078e00ff */
[----:B------:R-:W-:Y:S02]  /*1f90*/  MOV R8, 0x1fb0 ;  /* 0x00001fb000087802 */ /* 0x000fe40000000f00 */
[----:B0-2---:R-:W-:Y:S05]  /*1fa0*/  CALL.REL.NOINC `($__internal_121_$__cuda_sm20_div_u64) ;  /* 0x0000321000007944 */ /* 0x005fea0003c00000 */
[----:B------:R-:W-:Y:S01]  /*1fb0*/  IMAD.MOV.U32 R6, RZ, RZ, R11 ;  /* 0x000000ffff067224 */ /* 0x000fe200078e000b */
[----:B------:R-:W-:Y:S05]  /*1fc0*/  BRA `(.L_x_8976) ;  /* 0x0000009000007947 */ /* 0x000fea0003800000 */
.L_x_8975:
        /* <DEDUP_REMOVED lines=9> */
.L_x_8976:
[----:B------:R-:W-:Y:S05]  /*2060*/  BSYNC B1 ;  /* 0x0000000000017941 */ /* 0x000fea0003800000 */
.L_x_8974:
        /* <DEDUP_REMOVED lines=10> */
[C---:B------:R-:W-:Y:S02]  /*2110*/  SHF.L.U32 R25, R20.reuse, 0x2, RZ ;  /* 0x0000000214197819 */ /* 0x040fe400000006ff */
[----:B------:R-:W-:Y:S02]  /*2120*/  SHF.L.U64.HI R26, R20, 0x2, R5 ;  /* 0x00000002141a7819 */ /* 0x000fe40000010205 */
[----:B------:R-:W-:-:S04]  /*2130*/  IADD3 R16, P0, R25, UR15, RZ ;  /* 0x0000000f19107c10 */ /* 0x000fc8000ff1e0ff */
[----:B------:R-:W-:-:S05]  /*2140*/  IADD3.X R17, R26, UR13, RZ, P0, !PT ;  /* 0x0000000d1a117c10 */ /* 0x000fca00087fe4ff */
[----:B------:R-:W-:-:S04]  /*2150*/  IMAD.WIDE.U32 R28, R4, 0x4, R16 ;  /* 0x00000004041c7825 */ /* 0x000fc800078e0010 */
[--C-:B------:R-:W-:Y:S01]  /*2160*/  IMAD.WIDE.U32 R22, R21, 0x4, R16.reuse ;  /* 0x0000000415167825 */ /* 0x100fe200078e0010 */
[----:B------:R-:W3:Y:S03]  /*2170*/  LDG.E R24, [R28.64] ;  /* 0x000000141c187981 */ /* 0x000ee6000c1e1900 */
[----:B0-----:R-:W-:Y:S02]  /*2180*/  IMAD.WIDE.U32 R18, R11, 0x4, R16 ;  /* 0x000000040b127825 */ /* 0x001fe400078e0010 */
[----:B------:R-:W4:Y:S04]  /*2190*/  LDG.E R16, [R16.64] ;  /* 0x0000001410107981 */ /* 0x000f28000c1e1900 */
[----:B------:R-:W5:Y:S04]  /*21a0*/  LDG.E R22, [R22.64] ;  /* 0x0000001416167981 */ /* 0x000f68000c1e1900 */
[----:B--2---:R-:W2:Y:S01]  /*21b0*/  LDG.E R18, [R18.64] ;  /* 0x0000001412127981 */ /* 0x004ea2000c1e1900 */
[----:B------:R-:W-:-:S04]  /*21c0*/  IADD3 R6, P0, R25, UR9, RZ ;  /* 0x0000000919067c10 */ /* 0x000fc8000ff1e0ff */
[----:B------:R-:W-:-:S05]  /*21d0*/  IADD3.X R7, R26, UR8, RZ, P0, !PT ;  /* 0x000000081a077c10 */ /* 0x000fca00087fe4ff */
[----:B------:R-:W-:-:S04]  /*21e0*/  IMAD.WIDE.U32 R12, R21, 0x4, R6 ;  /* 0x00000004150c7825 */ /* 0x000fc800078e0006 */
[--C-:B------:R-:W-:Y:S02]  /*21f0*/  IMAD.WIDE.U32 R8, R4, 0x4, R6.reuse ;  /* 0x0000000404087825 */ /* 0x100fe400078e0006 */
[----:B------:R-:W2:Y:S02]  /*2200*/  LDG.E R12, [R12.64] ;  /* 0x000000140c0c7981 */ /* 0x000ea4000c1e1900 */
[----:B------:R-:W-:Y:S02]  /*2210*/  IMAD.WIDE.U32 R14, R11, 0x4, R6 ;  /* 0x000000040b0e7825 */ /* 0x000fe400078e0006 */
[----:B------:R-:W2:Y:S04]  /*2220*/  LDG.E R6, [R6.64] ;  /* 0x0000001406067981 */ /* 0x000ea8000c1e1900 */
[----:B------:R0:W2:Y:S04]  /*2230*/  LDG.E R27, [R8.64] ;  /* 0x00000014081b7981 */ /* 0x0000a8000c1e1900 */
[----:B------:R-:W2:Y:S01]  /*2240*/  LDG.E R14, [R14.64] ;  /* 0x000000140e0e7981 */ /* 0x000ea2000c1e1900 */
[----:B0-----:R-:W-:-:S04]  /*2250*/  IADD3 R8, P0, R25, UR18, RZ ;  /* 0x0000001219087c10 */ /* 0x001fc8000ff1e0ff */
[----:B------:R-:W-:Y:S02]  /*2260*/  IADD3.X R9, R26, UR19, RZ, P0, !PT ;  /* 0x000000131a097c10 */ /* 0x000fe400087fe4ff */
[----:B------:R-:W-:-:S05]  /*2270*/  IADD3 R20, P0, R10, R20, RZ ;  /* 0x000000140a147210 */ /* 0x000fca0007f1e0ff */
[----:B------:R-:W-:Y:S02]  /*2280*/  IMAD.X R5, RZ, RZ, R5, P0 ;  /* 0x000000ffff057224 */ /* 0x000fe400000e0605 */
[----:B---3--:R-:W-:Y:S02]  /*2290*/  FMUL.FTZ R24, R24, 1.4426950216293334961 ;  /* 0x3fb8aa3b18187820 */ /* 0x008fe40000410000 */
[----:B----4-:R-:W-:Y:S02]  /*22a0*/  FMUL.FTZ R16, R16, 1.4426950216293334961 ;  /* 0x3fb8aa3b10107820 */ /* 0x010fe40000410000 */
[----:B-----5:R-:W-:Y:S02]  /*22b0*/  FMUL.FTZ R22, R22, 1.4426950216293334961 ;  /* 0x3fb8aa3b16167820 */ /* 0x020fe40000410000 */
[----:B------:R-:W0:Y:S01]  /*22c0*/  MUFU.EX2 R17, R16 ;  /* 0x0000001000117308 */ /* 0x000e220000000800 */
[----:B--2---:R-:W-:-:S07]  /*22d0*/  FMUL.FTZ R18, R18, 1.4426950216293334961 ;  /* 0x3fb8aa3b12127820 */ /* 0x004fce0000410000 */
[----:B------:R-:W1:Y:S08]  /*22e0*/  MUFU.EX2 R24, R24 ;  /* 0x0000001800187308 */ /* 0x000e700000000800 */
[----:B------:R-:W2:Y:S08]  /*22f0*/  MUFU.EX2 R19, R22 ;  /* 0x0000001600137308 */ /* 0x000eb00000000800 */
[----:B------:R-:W3:Y:S01]  /*2300*/  MUFU.EX2 R23, R18 ;  /* 0x0000001200177308 */ /* 0x000ee20000000800 */
[----:B0-----:R-:W-:-:S02]  /*2310*/  FFMA.FTZ R17, R17, -UR22, R6 ;  /* 0x8000001611117c23 */ /* 0x001fc40008010006 */
[----:B-1----:R-:W-:Y:S02]  /*2320*/  FFMA.FTZ R27, R24, -UR22, R27 ;  /* 0x80000016181b7c23 */ /* 0x002fe4000801001b */
[----:B------:R-:W-:-:S04]  /*2330*/  IMAD.WIDE.U32 R6, R4, 0x4, R8 ;  /* 0x0000000404067825 */ /* 0x000fc800078e0008 */
[----:B--2---:R-:W-:Y:S02]  /*2340*/  FFMA.FTZ R19, R19, -UR22, R12 ;  /* 0x8000001613137c23 */ /* 0x004fe4000801000c */
[----:B------:R-:W-:Y:S01]  /*2350*/  IMAD.WIDE.U32 R12, R21, 0x4, R8 ;  /* 0x00000004150c7825 */ /* 0x000fe200078e0008 */
[----:B------:R0:W-:Y:S03]  /*2360*/  STG.E [R8.64], R17 ;  /* 0x0000001108007986 */ /* 0x0001e6000c101914 */
[----:B---3--:R-:W-:Y:S02]  /*2370*/  FFMA.FTZ R23, R23, -UR22, R14 ;  /* 0x8000001617177c23 */ /* 0x008fe4000801000e */
[----:B------:R-:W-:Y:S01]  /*2380*/  IMAD.WIDE.U32 R14, R11, 0x4, R8 ;  /* 0x000000040b0e7825 */ /* 0x000fe200078e0008 */
[----:B------:R0:W-:Y:S04]  /*2390*/  STG.E [R6.64], R27 ;  /* 0x0000001b06007986 */ /* 0x0001e8000c101914 */
[----:B------:R0:W-:Y:S04]  /*23a0*/  STG.E [R12.64], R19 ;  /* 0x000000130c007986 */ /* 0x0001e8000c101914 */
[----:B------:R0:W-:Y:S02]  /*23b0*/  STG.E [R14.64], R23 ;  /* 0x000000170e007986 */ /* 0x0001e4000c101914 */
.L_x_8978:
[----:B------:R-:W-:Y:S05]  /*23c0*/  BSYNC B1 ;  /* 0x0000000000017941 */ /* 0x000fea0003800000 */
.L_x_8977:
[----:B------:R-:W-:Y:S05]  /*23d0*/  @!P1 BRA `(.L_x_8973) ;  /* 0x000006f000009947 */ /* 0x000fea0003800000 */
[----:B0-----:R-:W-:Y:S01]  /*23e0*/  IMAD.SHL.U32 R7, R21, 0x4, RZ ;  /* 0x0000000415077824 */ /* 0x001fe200078e00ff */
[----:B------:R-:W-:Y:S01]  /*23f0*/  SHF.R.U32.HI R8, RZ, 0x1e, R21 ;  /* 0x0000001eff087819 */ /* 0x000fe20000011615 */
[----:B------:R-:W-:Y:S01]  /*2400*/  IMAD.SHL.U32 R9, R11, 0x4, RZ ;  /* 0x000000040b097824 */ /* 0x000fe200078e00ff */
[----:B------:R-:W-:Y:S01]  /*2410*/  SHF.R.U32.HI R11, RZ, 0x1e, R11 ;  /* 0x0000001eff0b7819 */ /* 0x000fe2000001160b */
[----:B------:R-:W-:Y:S01]  /*2420*/  IMAD.SHL.U32 R19, R4, 0x4, RZ ;  /* 0x0000000404137824 */ /* 0x000fe200078e00ff */
[----:B------:R-:W-:Y:S01]  /*2430*/  SHF.R.U32.HI R21, RZ, 0x1e, R4 ;  /* 0x0000001eff157819 */ /* 0x000fe20000011604 */
[----:B------:R-:W-:Y:S01]  /*2440*/  IMAD.SHL.U32 R23, R10, 0x4, RZ ;  /* 0x000000040a177824 */ /* 0x000fe200078e00ff */
[----:B------:R-:W-:-:S02]  /*2450*/  SHF.R.U32.HI R6, RZ, 0x1e, R10 ;  /* 0x0000001eff067819 */ /* 0x000fc4000001160a */
.L_x_8979:
[C---:B------:R-:W-:Y:S01]  /*2460*/  IMAD.SHL.U32 R28, R20.reuse, 0x4, RZ ;  /* 0x00000004141c7824 */ /* 0x040fe200078e00ff */
[----:B------:R-:W-:-:S04]  /*2470*/  SHF.L.U64.HI R26, R20, 0x2, R5 ;  /* 0x00000002141a7819 */ /* 0x000fc80000010205 */
[----:B------:R-:W-:-:S04]  /*2480*/  IADD3 R14, P0, R28, UR15, RZ ;  /* 0x0000000f1c0e7c10 */ /* 0x000fc8000ff1e0ff */
[----:B------:R-:W-:Y:S02]  /*2490*/  IADD3.X R15, R26, UR13, RZ, P0, !PT ;  /* 0x0000000d1a0f7c10 */ /* 0x000fe400087fe4ff */
[-C--:B------:R-:W-:Y:S02]  /*24a0*/  IADD3 R12, P0, R19, R14.reuse, RZ ;  /* 0x0000000e130c7210 */ /* 0x080fe40007f1e0ff */
[----:B------:R-:W-:Y:S02]  /*24b0*/  IADD3 R24, P1, R7, R14, RZ ;  /* 0x0000000e07187210 */ /* 0x000fe40007f3e0ff */
[----:B------:R-:W-:Y:S02]  /*24c0*/  IADD3.X R13, R21, R15, RZ, P0, !PT ;  /* 0x0000000f150d7210 */ /* 0x000fe400007fe4ff */
[----:B------:R-:W-:Y:S01]  /*24d0*/  IADD3 R16, P0, R28, UR9, RZ ;  /* 0x000000091c107c10 */ /* 0x000fe2000ff1e0ff */
[----:B------:R-:W-:Y:S02]  /*24e0*/  IMAD.X R25, R8, 0x1, R15, P1 ;  /* 0x0000000108197824 */ /* 0x000fe400008e060f */
[----:B------:R0:W3:Y:S01]  /*24f0*/  LDG.E R18, [R12.64] ;  /* 0x000000140c127981 */ /* 0x0000e2000c1e1900 */
[----:B------:R-:W-:-:S03]  /*2500*/  IADD3.X R17, R26, UR8, RZ, P0, !PT ;  /* 0x000000081a117c10 */ /* 0x000fc600087fe4ff */
[----:B------:R1:W4:Y:S01]  /*2510*/  LDG.E R29, [R24.64] ;  /* 0x00000014181d7981 */ /* 0x000322000c1e1900 */
[----:B0-----:R-:W-:-:S05]  /*2520*/  IADD3 R12, P0, R19, R16, RZ ;  /* 0x00000010130c7210 */ /* 0x001fca0007f1e0ff */
[----:B------:R-:W-:Y:S01]  /*2530*/  IMAD.X R13, R21, 0x1, R17, P0 ;  /* 0x00000001150d7824 */ /* 0x000fe200000e0611 */
[----:B-1----:R-:W-:-:S04]  /*2540*/  IADD3 R24, P0, R7, R16, RZ ;  /* 0x0000001007187210 */ /* 0x002fc80007f1e0ff */
[----:B------:R0:W5:Y:S01]  /*2550*/  LDG.E R27, [R12.64] ;  /* 0x000000140c1b7981 */ /* 0x000162000c1e1900 */
[----:B------:R-:W-:-:S05]  /*2560*/  IMAD.X R25, R8, 0x1, R17, P0 ;  /* 0x0000000108197824 */ /* 0x000fca00000e0611 */
[----:B--2---:R1:W2:Y:S01]  /*2570*/  LDG.E R22, [R24.64] ;  /* 0x0000001418167981 */ /* 0x0042a2000c1e1900 */
[----:B0-----:R-:W-:-:S05]  /*2580*/  IADD3 R12, P0, R9, R14, RZ ;  /* 0x0000000e090c7210 */ /* 0x001fca0007f1e0ff */
[----:B------:R-:W-:-:S05]  /*2590*/  IMAD.X R13, R11, 0x1, R15, P0 ;  /* 0x000000010b0d7824 */ /* 0x000fca00000e060f */
[----:B------:R-:W2:Y:S01]  /*25a0*/  LDG.E R12, [R12.64] ;  /* 0x000000140c0c7981 */ /* 0x000ea2000c1e1900 */
[----:B-1----:R-:W-:-:S05]  /*25b0*/  IADD3 R24, P0, R9, R16, RZ ;  /* 0x0000001009187210 */ /* 0x002fca0007f1e0ff */
[----:B------:R-:W-:Y:S02]  /*25c0*/  IMAD.X R25, R11, 0x1, R17, P0 ;  /* 0x000000010b197824 */ /* 0x000fe400000e0611 */
[----:B---3--:R-:W-:-:S06]  /*25d0*/  FMUL.FTZ R18, R18, 1.4426950216293334961 ;  /* 0x3fb8aa3b12127820 */ /* 0x008fcc0000410000 */
[----:B------:R-:W5:Y:S01]  /*25e0*/  MUFU.EX2 R18, R18 ;  /* 0x0000001200127308 */ /* 0x000f620000000800 */
[----:B----4-:R-:W-:-:S07]  /*25f0*/  FMUL.FTZ R29, R29, 1.4426950216293334961 ;  /* 0x3fb8aa3b1d1d7820 */ /* 0x010fce0000410000 */
[----:B------:R-:W0:Y:S01]  /*2600*/  MUFU.EX2 R29, R29 ;  /* 0x0000001d001d7308 */ /* 0x000e220000000800 */
[----:B-----5:R-:W-:Y:S02]  /*2610*/  FFMA.FTZ R27, R18, -UR22, R27 ;  /* 0x80000016121b7c23 */ /* 0x020fe4000801001b */
[----:B------:R2:W3:Y:S02]  /*2620*/  LDG.E R18, [R24.64] ;  /* 0x0000001418127981 */ /* 0x0004e4000c1e1900 */
[----:B--2---:R-:W-:Y:S02]  /*2630*/  FMUL.FTZ R24, R12, 1.4426950216293334961 ;  /* 0x3fb8aa3b0c187820 */ /* 0x004fe40000410000 */
[----:B------:R1:W2:Y:S01]  /*2640*/  LDG.E R12, [R14.64] ;  /* 0x000000140e0c7981 */ /* 0x0002a2000c1e1900 */
[----:B0-----:R-:W-:-:S03]  /*2650*/  FFMA.FTZ R22, R29, -UR22, R22 ;  /* 0x800000161d167c23 */ /* 0x001fc60008010016 */
[----:B------:R-:W4:Y:S01]  /*2660*/  LDG.E R29, [R16.64] ;  /* 0x00000014101d7981 */ /* 0x000f22000c1e1900 */
[----:B------:R-:W3:Y:S01]  /*2670*/  MUFU.EX2 R13, R24 ;  /* 0x00000018000d7308 */ /* 0x000ee20000000800 */
[----:B-1----:R-:W-:-:S05]  /*2680*/  IADD3 R14, P1, R23, R14, RZ ;  /* 0x0000000e170e7210 */ /* 0x002fca0007f3e0ff */
[----:B------:R-:W-:Y:S02]  /*2690*/  IMAD.X R15, R6, 0x1, R15, P1 ;  /* 0x00000001060f7824 */ /* 0x000fe400008e060f */
[----:B---3--:R-:W-:Y:S02]  /*26a0*/  FFMA.FTZ R18, R13, -UR22, R18 ;  /* 0x800000160d127c23 */ /* 0x008fe40008010012 */
[----:B--2---:R-:W-:-:S04]  /*26b0*/  FMUL.FTZ R12, R12, 1.4426950216293334961 ;  /* 0x3fb8aa3b0c0c7820 */ /* 0x004fc80000410000 */
[----:B------:R0:W4:Y:S02]  /*26c0*/  MUFU.EX2 R13, R12 ;  /* 0x0000000c000d7308 */ /* 0x0001240000000800 */
[----:B0-----:R-:W-:Y:S01]  /*26d0*/  IADD3 R12, P0, R28, UR18, RZ ;  /* 0x000000121c0c7c10 */ /* 0x001fe2000ff1e0ff */
[----:B----4-:R-:W-:-:S03]  /*26e0*/  FFMA.FTZ R29, R13, -UR22, R29 ;  /* 0x800000160d1d7c23 */ /* 0x010fc6000801001d */
[----:B------:R-:W-:Y:S02]  /*26f0*/  IADD3.X R13, R26, UR19, RZ, P0, !PT ;  /* 0x000000131a0d7c10 */ /* 0x000fe400087fe4ff */
[----:B------:R-:W-:-:S05]  /*2700*/  IADD3 R24, P0, R19, R12, RZ ;  /* 0x0000000c13187210 */ /* 0x000fca0007f1e0ff */
[----:B------:R-:W-:Y:S01]  /*2710*/  IMAD.X R25, R21, 0x1, R13, P0 ;  /* 0x0000000115197824 */ /* 0x000fe200000e060d */
[-C--:B------:R-:W-:Y:S01]  /*2720*/  IADD3 R28, P0, R7, R12.reuse, RZ ;  /* 0x0000000c071c7210 */ /* 0x080fe20007f1e0ff */
[----:B------:R0:W-:Y:S04]  /*2730*/  STG.E [R12.64], R29 ;  /* 0x0000001d0c007986 */ /* 0x0001e8000c101914 */
[----:B------:R1:W-:Y:S01]  /*2740*/  STG.E [R24.64], R27 ;  /* 0x0000001b18007986 */ /* 0x0003e2000c101914 */
[----:B0-----:R-:W-:Y:S02]  /*2750*/  IADD3.X R29, R8, R13, RZ, P0, !PT ;  /* 0x0000000d081d7210 */ /* 0x001fe400007fe4ff */
[----:B------:R-:W-:Y:S02]  /*2760*/  IADD3 R26, P0, R9, R12, RZ ;  /* 0x0000000c091a7210 */ /* 0x000fe40007f1e0ff */
[----:B-1----:R-:W-:-:S03]  /*2770*/  IADD3 R24, P1, R19, R14, RZ ;  /* 0x0000000e13187210 */ /* 0x002fc60007f3e0ff */
[----:B------:R-:W-:Y:S02]  /*2780*/  IMAD.X R27, R11, 0x1, R13, P0 ;  /* 0x000000010b1b7824 */ /* 0x000fe400000e060d */
[----:B------:R-:W-:Y:S01]  /*2790*/  IMAD.X R25, R21, 0x1, R15, P1 ;  /* 0x0000000115197824 */ /* 0x000fe200008e060f */
[----:B------:R-:W-:Y:S04]  /*27a0*/  STG.E [R28.64], R22 ;  /* 0x000000161c007986 */ /* 0x000fe8000c101914 */
[----:B------:R0:W-:Y:S04]  /*27b0*/  STG.E [R26.64], R18 ;  /* 0x000000121a007986 */ /* 0x0001e8000c101914 */
[----:B------:R-:W2:Y:S01]  /*27c0*/  LDG.E R24, [R24.64] ;  /* 0x0000001418187981 */ /* 0x000ea2000c1e1900 */
[----:B------:R-:W-:-:S05]  /*27d0*/  IADD3 R16, P0, R23, R16, RZ ;  /* 0x0000001017107210 */ /* 0x000fca0007f1e0ff */
[----:B------:R-:W-:Y:S01]  /*27e0*/  IMAD.X R17, R6, 0x1, R17, P0 ;  /* 0x0000000106117824 */ /* 0x000fe200000e0611 */
[----:B0-----:R-:W-:-:S05]  /*27f0*/  IADD3 R26, P0, R19, R16, RZ ;  /* 0x00000010131a7210 */ /* 0x001fca0007f1e0ff */
[----:B------:R-:W-:-:S05]  /*2800*/  IMAD.X R27, R21, 0x1, R17, P0 ;  /* 0x00000001151b7824 */ /* 0x000fca00000e0611 */
[----:B------:R0:W3:Y:S01]  /*2810*/  LDG.E R26, [R26.64] ;  /* 0x000000141a1a7981 */ /* 0x0000e2000c1e1900 */
[----:B------:R-:W-:-:S05]  /*2820*/  IADD3 R28, P0, R7, R14, RZ ;  /* 0x0000000e071c7210 */ /* 0x000fca0007f1e0ff */
[----:B------:R-:W-:Y:S02]  /*2830*/  IMAD.X R29, R8, 0x1, R15, P0 ;  /* 0x00000001081d7824 */ /* 0x000fe400000e060f */
[----:B--2---:R-:W-:-:S04]  /*2840*/  FMUL.FTZ R22, R24, 1.4426950216293334961 ;  /* 0x3fb8aa3b18167820 */ /* 0x004fc80000410000 */
[----:B0-----:R0:W3:Y:S01]  /*2850*/  MUFU.EX2 R27, R22 ;  /* 0x00000016001b7308 */ /* 0x0010e20000000800 */
[----:B------:R-:W-:-:S04]  /*2860*/  IADD3 R24, P0, R7, R16, RZ ;  /* 0x0000001007187210 */ /* 0x000fc80007f1e0ff */
[----:B------:R-:W-:Y:S01]  /*2870*/  IADD3.X R25, R8, R17, RZ, P0, !PT ;  /* 0x0000001108197210 */ /* 0x000fe200007fe4ff */
[----:B0-----:R0:W2:Y:S04]  /*2880*/  LDG.E R22, [R28.64] ;  /* 0x000000141c167981 */ /* 0x0010a8000c1e1900 */
[----:B------:R3:W4:Y:S02]  /*2890*/  LDG.E R18, [R24.64] ;  /* 0x0000001418127981 */ /* 0x000724000c1e1900 */
[----:B---3--:R-:W-:Y:S01]  /*28a0*/  FFMA.FTZ R25, R27, -UR22, R26 ;  /* 0x800000161b197c23 */ /* 0x008fe2000801001a */
[----:B------:R-:W-:Y:S01]  /*28b0*/  IADD3 R26, P0, R9, R14, RZ ;  /* 0x0000000e091a7210 */ /* 0x000fe20007f1e0ff */
[----:B------:R1:W3:Y:S04]  /*28c0*/  LDG.E R24, [R14.64] ;  /* 0x000000140e187981 */ /* 0x0002e8000c1e1900 */
[----:B------:R-:W-:-:S05]  /*28d0*/  IMAD.X R27, R11, 0x1, R15, P0 ;  /* 0x000000010b1b7824 */ /* 0x000fca00000e060f */
[----:B------:R-:W5:Y:S01]  /*28e0*/  LDG.E R26, [R26.64] ;  /* 0x000000141a1a7981 */ /* 0x000f62000c1e1900 */
[----:B0-----:R-:W-:-:S03]  /*28f0*/  IADD3 R28, P0, R9, R16, RZ ;  /* 0x00000010091c7210 */ /* 0x001fc60007f1e0ff */
[----:B-1----:R0:W4:Y:S02]  /*2900*/  LDG.E R14, [R16.64] ;  /* 0x00000014100e7981 */ /* 0x002124000c1e1900 */
[----:B------:R-:W-:-:S05]  /*2910*/  IMAD.X R29, R11, 0x1, R17, P0 ;  /* 0x000000010b1d7824 */ /* 0x000fca00000e0611 */
[----:B------:R4:W4:Y:S01]  /*2920*/  LDG.E R28, [R28.64] ;  /* 0x000000141c1c7981 */ /* 0x000922000c1e1900 */
[----:B------:R-:W-:-:S05]  /*2930*/  IADD3 R12, P0, R23, R12, RZ ;  /* 0x0000000c170c7210 */ /* 0x000fca0007f1e0ff */
[----:B------:R-:W-:Y:S01]  /*2940*/  IMAD.X R13, R6, 0x1, R13, P0 ;  /* 0x00000001060d7824 */ /* 0x000fe200000e060d */
[----:B0-----:R-:W-:-:S05]  /*2950*/  IADD3 R16, P1, R7, R12, RZ ;  /* 0x0000000c07107210 */ /* 0x001fca0007f3e0ff */
[----:B------:R-:W-:Y:S02]  /*2960*/  IMAD.X R17, R8, 0x1, R13, P1 ;  /* 0x0000000108117824 */ /* 0x000fe400008e060d */
[----:B--2---:R-:W-:-:S04]  /*2970*/  FMUL.FTZ R22, R22, 1.4426950216293334961 ;  /* 0x3fb8aa3b16167820 */ /* 0x004fc80000410000 */
[----:B------:R-:W4:Y:S01]  /*2980*/  MUFU.EX2 R15, R22 ;  /* 0x00000016000f7308 */ /* 0x000f220000000800 */
[----:B---3--:R-:W-:-:S07]  /*2990*/  FMUL.FTZ R24, R24, 1.4426950216293334961 ;  /* 0x3fb8aa3b18187820 */ /* 0x008fce0000410000 */
[----:B------:R-:W0:Y:S01]  /*29a0*/  MUFU.EX2 R24, R24 ;  /* 0x0000001800187308 */ /* 0x000e220000000800 */
[----:B-----5:R-:W-:-:S07]  /*29b0*/  FMUL.FTZ R26, R26, 1.4426950216293334961 ;  /* 0x3fb8aa3b1a1a7820 */ /* 0x020fce0000410000 */
[----:B------:R1:W2:Y:S01]  /*29c0*/  MUFU.EX2 R27, R26 ;  /* 0x0000001a001b7308 */ /* 0x0002a20000000800 */
[----:B----4-:R-:W-:Y:S02]  /*29d0*/  FFMA.FTZ R29, R15, -UR22, R18 ;  /* 0x800000160f1d7c23 */ /* 0x010fe40008010012 */
[----:B0-----:R-:W-:Y:S01]  /*29e0*/  FFMA.FTZ R22, R24, -UR22, R14 ;  /* 0x8000001618167c23 */ /* 0x001fe2000801000e */
[-C--:B------:R-:W-:Y:S02]  /*29f0*/  IADD3 R14, P0, R19, R12.reuse, RZ ;  /* 0x0000000c130e7210 */ /* 0x080fe40007f1e0ff */
[----:B-1----:R-:W-:-:S03]  /*2a00*/  IADD3 R26, P2, R9, R12, RZ ;  /* 0x0000000c091a7210 */ /* 0x002fc60007f5e0ff */
[--C-:B------:R-:W-:Y:S02]  /*2a10*/  IMAD.X R15, R21, 0x1, R13.reuse, P0 ;  /* 0x00000001150f7824 */ /* 0x100fe400000e060d */
[----:B--2---:R-:W-:Y:S01]  /*2a20*/  FFMA.FTZ R28, R27, -UR22, R28 ;  /* 0x800000161b1c7c23 */ /* 0x004fe2000801001c */
[----:B------:R-:W-:Y:S01]  /*2a30*/  IADD3 R20, P0, P1, R10, R20, R10 ;  /* 0x000000140a147210 */ /* 0x000fe2000791e00a */
[----:B------:R-:W-:Y:S01]  /*2a40*/  IMAD.X R27, R11, 0x1, R13, P2 ;  /* 0x000000010b1b7824 */ /* 0x000fe200010e060d */
[----:B------:R0:W-:Y:S02]  /*2a50*/  STG.E [R12.64], R22 ;  /* 0x000000160c007986 */ /* 0x0001e4000c101914 */
[----:B------:R-:W-:Y:S02]  /*2a60*/  IADD3.X R5, RZ, R5, RZ, P0, P1 ;  /* 0x00000005ff057210 */ /* 0x000fe400007e24ff */
[----:B------:R0:W-:Y:S01]  /*2a70*/  STG.E [R14.64], R25 ;  /* 0x000000190e007986 */ /* 0x0001e2000c101914 */
[----:B------:R-:W-:-:S03]  /*2a80*/  ISETP.GE.U32.AND P0, PT, R20, R3, PT ;  /* 0x000000031400720c */ /* 0x000fc60003f06070 */
[----:B------:R0:W-:Y:S04]  /*2a90*/  STG.E [R16.64], R29 ;  /* 0x0000001d10007986 */ /* 0x0001e8000c101914 */
[----:B------:R0:W-:Y:S01]  /*2aa0*/  STG.E [R26.64], R28 ;  /* 0x0000001c1a007986 */ /* 0x0001e2000c101914 */
[----:B------:R-:W-:-:S13]  /*2ab0*/  ISETP.GE.AND.EX P0, PT, R5, R0, PT, P0 ;  /* 0x000000000500720c */ /* 0x000fda0003f06300 */
[----:B0-----:R-:W-:Y:S05]  /*2ac0*/  @!P0 BRA `(.L_x_8979) ;  /* 0xfffff99000008947 */ /* 0x001fea000383ffff */
.L_x_8973:
[----:B------:R-:W-:Y:S05]  /*2ad0*/  BSYNC B0 ;  /* 0x0000000000007941 */ /* 0x000fea0003800000 */
.L_x_8972:
[----:B------:R-:W-:-:S04]  /*2ae0*/  ISETP.GE.U32.AND P0, PT, R20, c[0x0][0x178], PT ;  /* 0x00005e0014007a0c */ /* 0x000fc80003f06070 */
[----:B------:R-:W-:-:S13]  /*2af0*/  ISETP.GE.AND.EX P0, PT, R5, R2, PT, P0 ;  /* 0x000000020500720c */ /* 0x000fda0003f06300 */
[----:B------:R-:W-:Y:S05]  /*2b00*/  @P0 EXIT ;  /* 0x000000000000094d */ /* 0x000fea0003800000 */
[----:B------:R-:W-:Y:S01]  /*2b10*/  LOP3.LUT R0, RZ, R20, RZ, 0x33, !PT ;  /* 0x00000014ff007212 */ /* 0x000fe200078e33ff */
[----:B------:R-:W-:Y:S01]  /*2b20*/  BSSY B0, `(.L_x_8980) ;  /* 0x000001f000007945 */ /* 0x000fe20003800000 */
[----:B------:R-:W-:Y:S02]  /*2b30*/  LOP3.LUT R3, RZ, R5, RZ, 0x33, !PT ;  /* 0x00000005ff037212 */ /* 0x000fe400078e33ff */
[----:B0-----:R-:W-:-:S04]  /*2b40*/  IADD3 R17, P0, R0, c[0x0][0x178], RZ ;  /* 0x00005e0000117a10 */ /* 0x001fc80007f1e0ff */
[----:B------:R-:W-:-:S04]  /*2b50*/  IADD3.X R16, R2, R3, RZ, P0, !PT ;  /* 0x0000000302107210 */ /* 0x000fc800007fe4ff */
[----:B------:R-:W-:-:S13]  /*2b60*/  ISETP.NE.U32.AND P0, PT, R16, RZ, PT ;  /* 0x000000ff1000720c */ /* 0x000fda0003f05070 */
[----:B------:R-:W-:Y:S05]  /*2b70*/  @!P0 BRA `(.L_x_8981) ;  /* 0x0000006000008947 */ /* 0x000fea0003800000 */
[----:B------:R-:W-:Y:S01]  /*2b80*/  IMAD.MOV.U32 R10, RZ, RZ, R4 ;  /* 0x000000ffff0a7224 */ /* 0x000fe200078e0004 */
[----:B------:R-:W-:Y:S01]  /*2b90*/  MOV R8, 0x2bc0 ;  /* 0x00002bc000087802 */ /* 0x000fe20000000f00 */
[----:B------:R-:W-:Y:S02]  /*2ba0*/  IMAD.MOV.U32 R7, RZ, RZ, RZ ;  /* 0x000000ffff077224 */ /* 0x000fe400078e00ff */
[----:B--2---:R-:W-:Y:S05]  /*2bb0*/  CALL.REL.NOINC `($__internal_121_$__cuda_sm20_div_u64) ;  /* 0x0000260000007944 */ /* 0x004fea0003c00000 */
[----:B------:R-:W-:Y:S01]  /*2bc0*/  IMAD.MOV.U32 R6, RZ, RZ, R11 ;  /* 0x000000ffff067224 */ /* 0x000fe200078e000b */
[----:B------:R-:W-:Y:S05]  /*2bd0*/  BRA `(.L_x_8982) ;  /* 0x0000013000007947 */ /* 0x000fea0003800000 */
.L_x_8981:
        /* <DEDUP_REMOVED lines=8> */
[----:B------:R-:W-:Y:S01]  /*2c60*/  IMAD.HI.U32 R6, R7, R9, R6 ;  /* 0x0000000907067227 */ /* 0x000fe200078e0006 */
[----:B------:R-:W-:-:S05]  /*2c70*/  HFMA2.MMA R7, -RZ, RZ, 0, 0 ;  /* 0x00000000ff077435 */ /* 0x000fca00000001ff */
        /* <DEDUP_REMOVED lines=9> */
.L_x_8982:
[----:B------:R-:W-:Y:S05]  /*2d10*/  BSYNC B0 ;  /* 0x0000000000007941 */ /* 0x000fea0003800000 */
.L_x_8980:
        /* <DEDUP_REMOVED lines=21> */
[----:B------:R-:W-:Y:S02]  /*2e70*/  IADD3.X R9, R9, c[0x0][0x174], RZ, P3, !PT ;  /* 0x00005d0009097a10 */ /* 0x000fe40001ffe4ff */
.L_x_8985:
[----:B0-----:R-:W-:Y:S02]  /*2e80*/  IMAD.MOV.U32 R6, RZ, RZ, R8 ;  /* 0x000000ffff067224 */ /* 0x001fe400078e0008 */
[----:B------:R-:W-:-:S05]  /*2e90*/  IMAD.MOV.U32 R7, RZ, RZ, R11 ;  /* 0x000000ffff077224 */ /* 0x000fca00078e000b */
[----:B------:R0:W3:Y:S02]  /*2ea0*/  LDG.E R0, [R6.64] ;  /* 0x0000001406007981 */ /* 0x0000e4000c1e1900 */
[----:B0-----:R-:W-:Y:S01]  /*2eb0*/  MOV R6, R4 ;  /* 0x0000000400067202 */ /* 0x001fe20000000f00 */
[----:B------:R-:W-:-:S05]  /*2ec0*/  IMAD.MOV.U32 R7, RZ, RZ, R9 ;  /* 0x000000ffff077224 */ /* 0x000fca00078e0009 */
[----:B------:R0:W4:Y:S01]  /*2ed0*/  LDG.E R3, [R6.64] ;  /* 0x0000001406037981 */ /* 0x000122000c1e1900 */
[----:B------:R-:W-:Y:S02]  /*2ee0*/  IADD3 R12, P1, R12, -0x1, RZ ;  /* 0xffffffff0c0c7810 */ /* 0x000fe40007f3e0ff */
[----:B------:R-:W-:Y:S02]  /*2ef0*/  IADD3 R20, P2, R20, c[0x0][0x0], RZ ;  /* 0x0000000014147a10 */ /* 0x000fe40007f5e0ff */
[----:B------:R-:W-:Y:S02]  /*2f00*/  IADD3.X R14, R14, -0x1, RZ, P1, !PT ;  /* 0xffffffff0e0e7810 */ /* 0x000fe40000ffe4ff */
[----:B------:R-:W-:Y:S01]  /*2f10*/  ISETP.NE.U32.AND P1, PT, R12, RZ, PT ;  /* 0x000000ff0c00720c */ /* 0x000fe20003f25070 */
[----:B------:R-:W-:Y:S01]  /*2f20*/  IMAD.X R5, RZ, RZ, R5, P2 ;  /* 0x000000ffff057224 */ /* 0x000fe200010e0605 */
[C---:B------:R-:W-:Y:S01]  /*2f30*/  IADD3 R8, P4, R15.reuse, R8, RZ ;  /* 0x000000080f087210 */ /* 0x040fe20007f9e0ff */
[----:B0-----:R-:W-:Y:S01]  /*2f40*/  IMAD.MOV.U32 R6, RZ, RZ, R10 ;  /* 0x000000ffff067224 */ /* 0x001fe200078e000a */
[----:B------:R-:W-:Y:S01]  /*2f50*/  ISETP.NE.AND.EX P1, PT, R14, RZ, PT, P1 ;  /* 0x000000ff0e00720c */ /* 0x000fe20003f25310 */
[----:B------:R-:W-:Y:S01]  /*2f60*/  IMAD.MOV.U32 R7, RZ, RZ, R13 ;  /* 0x000000ffff077224 */ /* 0x000fe200078e000d */
[C---:B------:R-:W-:Y:S01]  /*2f70*/  IADD3 R10, P3, R15.reuse, R10, RZ ;  /* 0x0000000a0f0a7210 */ /* 0x040fe20007f7e0ff */
[----:B------:R-:W-:Y:S01]  /*2f80*/  IMAD.X R11, R16, 0x1, R11, P4 ;  /* 0x00000001100b7824 */ /* 0x000fe200020e060b */
[----:B------:R-:W-:-:S03]  /*2f90*/  IADD3 R4, P5, R15, R4, RZ ;  /* 0x000000040f047210 */ /* 0x000fc60007fbe0ff */
[C---:B------:R-:W-:Y:S01]  /*2fa0*/  IMAD.X R13, R16.reuse, 0x1, R13, P3 ;  /* 0x00000001100d7824 */ /* 0x040fe200018e060d */
[----:B------:R-:W-:Y:S01]  /*2fb0*/  IADD3.X R9, R16, R9, RZ, P5, !PT ;  /* 0x0000000910097210 */ /* 0x000fe20002ffe4ff */
[----:B---3--:R-:W-:-:S06]  /*2fc0*/  FMUL.FTZ R0, R0, 1.4426950216293334961 ;  /* 0x3fb8aa3b00007820 */ /* 0x008fcc0000410000 */
[----:B------:R-:W4:Y:S02]  /*2fd0*/  MUFU.EX2 R0, R0 ;  /* 0x0000000000007308 */ /* 0x000f240000000800 */
[----:B--2-4-:R-:W-:-:S05]  /*2fe0*/  FFMA.FTZ R3, R0, -UR22, R3 ;  /* 0x8000001600037c23 */ /* 0x014fca0008010003 */
[----:B------:R0:W-:Y:S01]  /*2ff0*/  STG.E [R6.64], R3 ;  /* 0x0000000306007986 */ /* 0x0001e2000c101914 */
[----:B------:R-:W-:Y:S05]  /*3000*/  @P1 BRA `(.L_x_8985) ;  /* 0xfffffe7000001947 */ /* 0x000fea000383ffff */
.L_x_8984:
[----:B------:R-:W-:Y:S05]  /*3010*/  BSYNC B0 ;  /* 0x0000000000007941 */ /* 0x000fea0003800000 */
.L_x_8983:
        /* <DEDUP_REMOVED lines=14> */
.L_x_8986:
[----:B------:R-:W-:Y:S01]  /*3100*/  IMAD.MOV.U32 R12, RZ, RZ, R17 ;  /* 0x000000ffff0c7224 */ /* 0x000fe200078e0011 */
[----:B------:R-:W3:Y:S01]  /*3110*/  LDG.E R15, [R10.64] ;  /* 0x000000140a0f7981 */ /* 0x000ee2000c1e1900 */
[----:B------:R-:W-:-:S05]  /*3120*/  IMAD.MOV.U32 R13, RZ, RZ, R7 ;  /* 0x000000ffff0d7224 */ /* 0x000fca00078e0007 */
[----:B------:R-:W4:Y:S02]  /*3130*/  LDG.E R6, [R12.64] ;  /* 0x000000140c067981 */ /* 0x000f24000c1e1900 */
[----:B----4-:R-:W-:-:S06]  /*3140*/  FMUL.FTZ R14, R6, 1.4426950216293334961 ;  /* 0x3fb8aa3b060e7820 */ /* 0x010fcc0000410000 */
[----:B------:R-:W3:Y:S01]  /*3150*/  MUFU.EX2 R14, R14 ;  /* 0x0000000e000e7308 */ /* 0x000ee20000000800 */
[----:B------:R-:W-:-:S05]  /*3160*/  IADD3 R6, P0, R4, R17, RZ ;  /* 0x0000001104067210 */ /* 0x000fca0007f1e0ff */
[----:B------:R-:W-:Y:S02]  /*3170*/  IMAD.X R7, R0, 0x1, R7, P0 ;  /* 0x0000000100077824 */ /* 0x000fe400000e0607 */
[----:B--23--:R-:W-:Y:S01]  /*3180*/  FFMA.FTZ R17, R14, -UR22, R15 ;  /* 0x800000160e117c23 */ /* 0x00cfe2000801000f */
[----:B------:R-:W-:Y:S01]  /*3190*/  MOV R14, R8 ;  /* 0x00000008000e7202 */ /* 0x000fe20000000f00 */
[----:B------:R-:W-:-:S05]  /*31a0*/  IMAD.MOV.U32 R15, RZ, RZ, R9 ;  /* 0x000000ffff0f7224 */ /* 0x000fca00078e0009 */
[----:B------:R0:W-:Y:S04]  /*31b0*/  STG.E [R14.64], R17 ;  /* 0x000000110e007986 */ /* 0x0001e8000c101914 */
[----:B------:R-:W2:Y:S01]  /*31c0*/  LDG.E R16, [R6.64] ;  /* 0x0000001406107981 */ /* 0x000ea2000c1e1900 */
[----:B------:R-:W-:-:S05]  /*31d0*/  IADD3 R10, P0, R4, R10, RZ ;  /* 0x0000000a040a7210 */ /* 0x000fca0007f1e0ff */
[----:B------:R-:W-:-:S05]  /*31e0*/  IMAD.X R11, R0, 0x1, R11, P0 ;  /* 0x00000001000b7824 */ /* 0x000fca00000e060b */
[----:B------:R-:W3:Y:S01]  /*31f0*/  LDG.E R19, [R10.64] ;  /* 0x000000140a137981 */ /* 0x000ee2000c1e1900 */
[C---:B------:R-:W-:Y:S02]  /*3200*/  IADD3 R8, P0, R4.reuse, R8, RZ ;  /* 0x0000000804087210 */ /* 0x040fe40007f1e0ff */
[----:B------:R-:W-:-:S03]  /*3210*/  IADD3 R12, P1, R4, R6, RZ ;  /* 0x00000006040c7210 */ /* 0x000fc60007f3e0ff */
[C---:B------:R-:W-:Y:S02]  /*3220*/  IMAD.X R9, R0.reuse, 0x1, R9, P0 ;  /* 0x0000000100097824 */ /* 0x040fe400000e0609 */
[----:B------:R-:W-:Y:S01]  /*3230*/  IMAD.X R13, R0, 0x1, R7, P1 ;  /* 0x00000001000d7824 */ /* 0x000fe200008e0607 */
[----:B0-----:R-:W-:-:S05]  /*3240*/  IADD3 R14, P0, R4, R10, RZ ;  /* 0x0000000a040e7210 */ /* 0x001fca0007f1e0ff */
[----:B------:R-:W-:Y:S02]  /*3250*/  IMAD.X R15, R0, 0x1, R11, P0 ;  /* 0x00000001000f7824 */ /* 0x000fe400000e060b */
[----:B--2---:R-:W-:-:S06]  /*3260*/  FMUL.FTZ R16, R16, 1.4426950216293334961 ;  /* 0x3fb8aa3b10107820 */ /* 0x004fcc0000410000 */
[----:B------:R-:W3:Y:S02]  /*3270*/  MUFU.EX2 R16, R16 ;  /* 0x0000001000107308 */ /* 0x000ee40000000800 */
[----:B---3--:R-:W-:-:S05]  /*3280*/  FFMA.FTZ R19, R16, -UR22, R19 ;  /* 0x8000001610137c23 */ /* 0x008fca0008010013 */
[----:B------:R0:W-:Y:S04]  /*3290*/  STG.E [R8.64], R19 ;  /* 0x0000001308007986 */ /* 0x0001e8000c101914 */
[----:B------:R-:W2:Y:S04]  /*32a0*/  LDG.E R6, [R12.64] ;  /* 0x000000140c067981 */ /* 0x000ea8000c1e1900 */
[----:B------:R-:W3:Y:S01]  /*32b0*/  LDG.E R17, [R14.64] ;  /* 0x000000140e117981 */ /* 0x000ee2000c1e1900 */
[----:B------:R-:W-:-:S05]  /*32c0*/  IADD3 R10, P0, R4, R8, RZ ;  /* 0x00000008040a7210 */ /* 0x000fca0007f1e0ff */
[----:B------:R-:W-:Y:S01]  /*32d0*/  IMAD.X R11, R0, 0x1, R9, P0 ;  /* 0x00000001000b7824 */ /* 0x000fe200000e0609 */
[----:B0-----:R-:W-:-:S05]  /*32e0*/  IADD3 R8, P0, R4, R14, RZ ;  /* 0x0000000e04087210 */ /* 0x001fca0007f1e0ff */
[----:B------:R-:W-:Y:S02]  /*32f0*/  IMAD.X R9, R0, 0x1, R15, P0 ;  /* 0x0000000100097824 */ /* 0x000fe400000e060f */
[----:B--2---:R-:W-:-:S06]  /*3300*/  FMUL.FTZ R16, R6, 1.4426950216293334961 ;  /* 0x3fb8aa3b06107820 */ /* 0x004fcc0000410000 */
[----:B------:R-:W3:Y:S01]  /*3310*/  MUFU.EX2 R16, R16 ;  /* 0x0000001000107308 */ /* 0x000ee20000000800 */
[----:B------:R-:W-:-:S04]  /*3320*/  IADD3 R6, P1, R4, R12, RZ ;  /* 0x0000000c04067210 */ /* 0x000fc80007f3e0ff */
[----:B------:R-:W-:Y:S01]  /*3330*/  IADD3.X R7, R0, R13, RZ, P1, !PT ;  /* 0x0000000d00077210 */ /* 0x000fe20000ffe4ff */
[----:B---3--:R-:W-:-:S05]  /*3340*/  FFMA.FTZ R17, R16, -UR22, R17 ;  /* 0x8000001610117c23 */ /* 0x008fca0008010011 */
[----:B------:R0:W-:Y:S04]  /*3350*/  STG.E [R10.64], R17 ;  /* 0x000000110a007986 */ /* 0x0001e8000c101914 */
[----:B------:R1:W2:Y:S04]  /*3360*/  LDG.E R12, [R6.64] ;  /* 0x00000014060c7981 */ /* 0x0002a8000c1e1900 */
[----:B------:R-:W3:Y:S01]  /*3370*/  LDG.E R15, [R8.64] ;  /* 0x00000014080f7981 */ /* 0x000ee2000c1e1900 */
[----:B0-----:R-:W-:-:S05]  /*3380*/  IADD3 R17, P2, R4, R6, RZ ;  /* 0x0000000604117210 */ /* 0x001fca0007f5e0ff */
[----:B-1----:R-:W-:Y:S02]  /*3390*/  IMAD.X R7, R0, 0x1, R7, P2 ;  /* 0x0000000100077824 */ /* 0x002fe400010e0607 */
[----:B--2---:R-:W-:-:S06]  /*33a0*/  FMUL.FTZ R14, R12, 1.4426950216293334961 ;  /* 0x3fb8aa3b0c0e7820 */ /* 0x004fcc0000410000 */
[----:B------:R-:W3:Y:S01]  /*33b0*/  MUFU.EX2 R14, R14 ;  /* 0x0000000e000e7308 */ /* 0x000ee20000000800 */
[----:B------:R-:W-:-:S05]  /*33c0*/  IADD3 R12, P0, R4, R10, RZ ;  /* 0x0000000a040c7210 */ /* 0x000fca0007f1e0ff */
[----:B------:R-:W-:Y:S01]  /*33d0*/  IMAD.X R13, R0, 0x1, R11, P0 ;  /* 0x00000001000d7824 */ /* 0x000fe200000e060b */
[----:B------:R-:W-:-:S04]  /*33e0*/  IADD3 R20, P0, P1, R3, c[0x0][0x0], R20 ;  /* 0x0000000003147a10 */ /* 0x000fc8000791e014 */
[----:B------:R-:W-:Y:S02]  /*33f0*/  IADD3.X R5, RZ, R5, RZ, P0, P1 ;  /* 0x00000005ff057210 */ /* 0x000fe400007e24ff */
[----:B------:R-:W-:Y:S01]  /*3400*/  IADD3 R20, P0, P1, R3, c[0x0][0x0], R20 ;  /* 0x0000000003147a10 */ /* 0x000fe2000791e014 */
[----:B---3--:R-:W-:-:S03]  /*3410*/  FFMA.FTZ R15, R14, -UR22, R15 ;  /* 0x800000160e0f7c23 */ /* 0x008fc6000801000f */
[----:B------:R-:W-:Y:S02]  /*3420*/  IADD3.X R5, RZ, R5, RZ, P0, P1 ;  /* 0x00000005ff057210 */ /* 0x000fe400007e24ff */
[----:B------:R-:W-:Y:S01]  /*3430*/  ISETP.GE.U32.AND P0, PT, R20, c[0x0][0x178], PT ;  /* 0x00005e0014007a0c */ /* 0x000fe20003f06070 */
[----:B------:R0:W-:Y:S03]  /*3440*/  STG.E [R12.64], R15 ;  /* 0x0000000f0c007986 */ /* 0x0001e6000c101914 */
[----:B------:R-:W-:Y:S02]  /*3450*/  ISETP.GE.AND.EX P0, PT, R5, R2, PT, P0 ;  /* 0x000000020500720c */ /* 0x000fe40003f06300 */
[C---:B------:R-:W-:Y:S02]  /*3460*/  IADD3 R10, P1, R4.reuse, R8, RZ ;  /* 0x00000008040a7210 */ /* 0x040fe40007f3e0ff */
[----:B------:R-:W-:-:S03]  /*3470*/  IADD3 R8, P3, R4, R12, RZ ;  /* 0x0000000c04087210 */ /* 0x000fc60007f7e0ff */
[C---:B------:R-:W-:Y:S02]  /*3480*/  IMAD.X R11, R0.reuse, 0x1, R9, P1 ;  /* 0x00000001000b7824 */ /* 0x040fe400008e0609 */
[----:B------:R-:W-:-:S04]  /*3490*/  IMAD.X R9, R0, 0x1, R13, P3 ;  /* 0x0000000100097824 */ /* 0x000fc800018e060d */
[----:B0-----:R-:W-:Y:S05]  /*34a0*/  @!P0 BRA `(.L_x_8986) ;  /* 0xfffffc5000008947 */ /* 0x001fea000383ffff */
[----:B------:R-:W-:Y:S05]  /*34b0*/  EXIT ;  /* 0x000000000000794d */ /* 0x000fea0003800000 */
.L_x_8971:
[----:B------:R-:W3:Y:S01]  /*34c0*/  I2F.U32.RP R0, R10 ;  /* 0x0000000a00007306 */ /* 0x000ee20000209000 */
[----:B-1----:R-:W-:Y:S01]  /*34d0*/  IMAD.MOV R5, RZ, RZ, -R10 ;  /* 0x000000ffff057224 */ /* 0x002fe200078e0a0a */
[----:B------:R-:W-:Y:S01]  /*34e0*/  ISETP.NE.U32.AND P1, PT, R10, RZ, PT ;  /* 0x000000ff0a00720c */ /* 0x000fe20003f25070 */
[----:B------:R-:W-:Y:S05]  /*34f0*/  BSSY B0, `(.L_x_8987) ;  /* 0x0000042000007945 */ /* 0x000fea0003800000 */
[----:B---3--:R-:W1:Y:S02]  /*3500*/  MUFU.RCP R0, R0 ;  /* 0x0000000000007308 */ /* 0x008e640000001000 */
[----:B-1----:R-:W-:-:S06]  /*3510*/  IADD3 R2, R0, 0xffffffe, RZ ;  /* 0x0ffffffe00027810 */ /* 0x002fcc0007ffe0ff */
[----:B------:R1:W3:Y:S02]  /*3520*/  F2I.FTZ.U32.TRUNC.NTZ R3, R2 ;  /* 0x0000000200037305 */ /* 0x0002e4000021f000 */
[----:B-1----:R-:W-:Y:S01]  /*3530*/  HFMA2.MMA R2, -RZ, RZ, 0, 0 ;  /* 0x00000000ff027435 */ /* 0x002fe200000001ff */
[----:B---3--:R-:W-:-:S09]  /*3540*/  IMAD R5, R5, R3, RZ ;  /* 0x0000000305057224 */ /* 0x008fd200078e02ff */
        /* <DEDUP_REMOVED lines=12> */
.L_x_8989:
        /* <DEDUP_REMOVED lines=13> */
[----:B------:R-:W-:Y:S01]  /*36e0*/  MOV R9, UR8 ;  /* 0x0000000800097c02 */ /* 0x000fe20008000f00 */
[----:B------:R-:W-:-:S04]  /*36f0*/  IMAD.U32 R8, RZ, RZ, UR9 ;  /* 0x00000009ff087e24 */ /* 0x000fc8000f8e00ff */
[----:B-1----:R-:W-:-:S04]  /*3700*/  IMAD.WIDE.U32 R6, R0, 0x4, R8 ;  /* 0x0000000400067825 */ /* 0x002fc800078e0008 */
[--C-:B------:R-:W-:Y:S02]  /*3710*/  IMAD.WIDE.U32 R14, R20, 0x4, R8.reuse ;  /* 0x00000004140e7825 */ /* 0x100fe400078e0008 */
[----:B------:R-:W2:Y:S02]  /*3720*/  LDG.E R6, [R6.64] ;  /* 0x0000001406067981 */ /* 0x000ea4000c1e1900 */
[--C-:B------:R-:W-:Y:S02]  /*3730*/  IMAD.WIDE.U32 R12, R4, 0x4, R8.reuse ;  /* 0x00000004040c7825 */ /* 0x100fe400078e0008 */
[----:B------:R0:W2:Y:S02]  /*3740*/  LDG.E R14, [R14.64] ;  /* 0x000000140e0e7981 */ /* 0x0000a4000c1e1900 */
[----:B------:R-:W-:Y:S02]  /*3750*/  IMAD.WIDE.U32 R8, R2, 0x4, R8 ;  /* 0x0000000402087825 */ /* 0x000fe400078e0008 */
[----:B------:R1:W2:Y:S04]  /*3760*/  LDG.E R12, [R12.64] ;  /* 0x000000140c0c7981 */ /* 0x0002a8000c1e1900 */
[----:B------:R-:W2:Y:S01]  /*3770*/  LDG.E R8, [R8.64] ;  /* 0x0000001408087981 */ /* 0x000ea2000c1e1900 */
[----:B---3--:R-:W-:-:S02]  /*3780*/  FMUL.FTZ R5, R5, 1.4426950216293334961 ;  /* 0x3fb8aa3b05057820 */ /* 0x008fc40000410000 */
[----:B----4-:R-:W-:Y:S02]  /*3790*/  FMUL.FTZ R16, R10, 1.4426950216293334961 ;  /* 0x3fb8aa3b0a107820 */ /* 0x010fe40000410000 */
[----:B-----5:R-:W-:Y:S02]  /*37a0*/  FMUL.FTZ R18, R11, 1.4426950216293334961 ;  /* 0x3fb8aa3b0b127820 */ /* 0x020fe40000410000 */
[----:B------:R-:W-:Y:S01]  /*37b0*/  MUFU.EX2 R5, R5 ;  /* 0x0000000500057308 */ /* 0x000fe20000000800 */
[----:B--2---:R-:W-:-:S07]  /*37c0*/  FMUL.FTZ R22, R22, 1.4426950216293334961 ;  /* 0x3fb8aa3b16167820 */ /* 0x004fce0000410000 */
[----:B------:R-:W2:Y:S08]  /*37d0*/  MUFU.EX2 R19, R18 ;  /* 0x0000001200137308 */ /* 0x000eb00000000800 */
[----:B------:R-:W3:Y:S08]  /*37e0*/  MUFU.EX2 R17, R16 ;  /* 0x0000001000117308 */ /* 0x000ef00000000800 */
[----:B0-----:R-:W0:Y:S01]  /*37f0*/  MUFU.EX2 R15, R22 ;  /* 0x00000016000f7308 */ /* 0x001e220000000800 */
[----:B------:R-:W-:-:S02]  /*3800*/  IMAD.U32 R10, RZ, RZ, UR18 ;  /* 0x00000012ff0a7e24 */ /* 0x000fc4000f8e00ff */
[----:B------:R-:W-:Y:S02]  /*3810*/  IMAD.U32 R11, RZ, RZ, UR19 ;  /* 0x00000013ff0b7e24 */ /* 0x000fe4000f8e00ff */
[----:B--2---:R-:W-:Y:S02]  /*3820*/  FFMA.FTZ R19, R19, -UR22, R6 ;  /* 0x8000001613137c23 */ /* 0x004fe40008010006 */
[----:B-1----:R-:W-:Y:S02]  /*3830*/  FFMA.FTZ R13, R5, -UR22, R14 ;  /* 0x80000016050d7c23 */ /* 0x002fe4000801000e */
[----:B------:R-:W-:-:S04]  /*3840*/  IMAD.WIDE.U32 R6, R20, 0x4, R10 ;  /* 0x0000000414067825 */ /* 0x000fc800078e000a */
[----:B---3--:R-:W-:Y:S02]  /*3850*/  FFMA.FTZ R17, R17, -UR22, R12 ;  /* 0x8000001611117c23 */ /* 0x008fe4000801000c */
[----:B------:R-:W-:-:S04]  /*3860*/  IMAD.WIDE.U32 R4, R4, 0x4, R10 ;  /* 0x0000000404047825 */ /* 0x000fc800078e000a */
[----:B0-----:R-:W-:Y:S02]  /*3870*/  FFMA.FTZ R15, R15, -UR22, R8 ;  /* 0x800000160f0f7c23 */ /* 0x001fe40008010008 */
[--C-:B------:R-:W-:Y:S01]  /*3880*/  IMAD.WIDE.U32 R8, R0, 0x4, R10.reuse ;  /* 0x0000000400087825 */ /* 0x100fe200078e000a */
[----:B------:R0:W-:Y:S03]  /*3890*/  STG.E [R6.64], R13 ;  /* 0x0000000d06007986 */ /* 0x0001e6000c101914 */
[C---:B------:R-:W-:Y:S01]  /*38a0*/  IMAD.WIDE.U32 R10, R2.reuse, 0x4, R10 ;  /* 0x00000004020a7825 */ /* 0x040fe200078e000a */
[----:B------:R0:W-:Y:S01]  /*38b0*/  STG.E [R4.64], R17 ;  /* 0x0000001104007986 */ /* 0x0001e2000c101914 */
[----:B------:R-:W-:-:S03]  /*38c0*/  IADD3 R20, R2, c[0x0][0x0], RZ ;  /* 0x0000000002147a10 */ /* 0x000fc60007ffe0ff */
[----:B------:R0:W-:Y:S04]  /*38d0*/  STG.E [R8.64], R19 ;  /* 0x0000001308007986 */ /* 0x0001e8000c101914 */
[----:B------:R0:W-:Y:S01]  /*38e0*/  STG.E [R10.64], R15 ;  /* 0x0000000f0a007986 */ /* 0x0001e2000c101914 */
[----:B------:R-:W-:-:S13]  /*38f0*/  ISETP.GE.AND P0, PT, R20, R3, PT ;  /* 0x000000031400720c */ /* 0x000fda0003f06270 */
[----:B0-----:R-:W-:Y:S05]  /*3900*/  @!P0 BRA `(.L_x_8989) ;  /* 0xfffffd0000008947 */ /* 0x001fea000383ffff */
.L_x_8988:
[----:B------:R-:W-:Y:S05]  /*3910*/  BSYNC B0 ;  /* 0x0000000000007941 */ /* 0x000fea0003800000 */
.L_x_8987:
[----:B------:R-:W-:-:S13]  /*3920*/  ISETP.GE.AND P0, PT, R20, c[0x0][0x178], PT ;  /* 0x00005e0014007a0c */ /* 0x000fda0003f06270 */
[----:B------:R-:W-:Y:S05]  /*3930*/  @P0 EXIT ;  /* 0x000000000000094d */ /* 0x000fea0003800000 */
.L_x_8990:
[----:B------:R-:W-:Y:S02]  /*3940*/  IMAD.U32 R4, RZ, RZ, UR15 ;  /* 0x0000000fff047e24 */ /* 0x000fe4000f8e00ff */
[----:B------:R-:W-:-:S04]  /*3950*/  IMAD.U32 R5, RZ, RZ, UR13 ;  /* 0x0000000dff057e24 */ /* 0x000fc8000f8e00ff */
[----:B------:R-:W-:-:S06]  /*3960*/  IMAD.WIDE R4, R20, 0x4, R4 ;  /* 0x0000000414047825 */ /* 0x000fcc00078e0204 */
[----:B------:R-:W3:Y:S01]  /*3970*/  LDG.E R4, [R4.64] ;  /* 0x0000001404047981 */ /* 0x000ee2000c1e1900 */
[----:B------:R-:W-:Y:S02]  /*3980*/  IMAD.U32 R2, RZ, RZ, UR9 ;  /* 0x00000009ff027e24 */ /* 0x000fe4000f8e00ff */
[----:B------:R-:W-:-:S04]  /*3990*/  IMAD.U32 R3, RZ, RZ, UR8 ;  /* 0x00000008ff037e24 */ /* 0x000fc8000f8e00ff */
[----:B------:R-:W-:-:S06]  /*39a0*/  IMAD.WIDE R2, R20, 0x4, R2 ;  /* 0x0000000414027825 */ /* 0x000fcc00078e0202 */
[----:B------:R-:W4:Y:S01]  /*39b0*/  LDG.E R3, [R2.64] ;  /* 0x0000001402037981 */ /* 0x000f22000c1e1900 */
[----:B-1----:R-:W-:Y:S01]  /*39c0*/  MOV R6, UR18 ;  /* 0x0000001200067c02 */ /* 0x002fe20008000f00 */
[----:B------:R-:W-:-:S04]  /*39d0*/  IMAD.U32 R7, RZ, RZ, UR19 ;  /* 0x00000013ff077e24 */ /* 0x000fc8000f8e00ff */
[C---:B------:R-:W-:Y:S01]  /*39e0*/  IMAD.WIDE R6, R20.reuse, 0x4, R6 ;  /* 0x0000000414067825 */ /* 0x040fe200078e0206 */
[----:B------:R-:W-:-:S04]  /*39f0*/  IADD3 R20, R20, c[0x0][0x0], RZ ;  /* 0x0000000014147a10 */ /* 0x000fc80007ffe0ff */
[----:B------:R-:W-:Y:S01]  /*3a00*/  ISETP.GE.AND P0, PT, R20, c[0x0][0x178], PT ;  /* 0x00005e0014007a0c */ /* 0x000fe20003f06270 */
[----:B---3--:R-:W-:-:S06]  /*3a10*/  FMUL.FTZ R0, R4, 1.4426950216293334961 ;  /* 0x3fb8aa3b04007820 */ /* 0x008fcc0000410000 */
[----:B------:R-:W4:Y:S02]  /*3a20*/  MUFU.EX2 R0, R0 ;  /* 0x0000000000007308 */ /* 0x000f240000000800 */
[----:B--2-4-:R-:W-:-:S05]  /*3a30*/  FFMA.FTZ R9, R0, -UR22, R3 ;  /* 0x8000001600097c23 */ /* 0x014fca0008010003 */
[----:B------:R1:W-:Y:S01]  /*3a40*/  STG.E [R6.64], R9 ;  /* 0x0000000906007986 */ /* 0x0003e2000c101914 */
[----:B------:R-:W-:Y:S05]  /*3a50*/  @!P0 BRA `(.L_x_8990) ;  /* 0xfffffee000008947 */ /* 0x000fea000383ffff */
[----:B------:R-:W-:Y:S05]  /*3a60*/  EXIT ;  /* 0x000000000000794d */ /* 0x000fea0003800000 */
.L_x_8970:
        /* <DEDUP_REMOVED lines=12> */
[----:B------:R-:W-:-:S04]  /*3b30*/  @!P0 IADD3 R2, P1, R6, UR15, RZ ;  /* 0x0000000f06028c10 */ /* 0x000fc8000ff3e0ff */
[----:B------:R-:W-:-:S05]  /*3b40*/  @!P0 IADD3.X R3, R7, UR13, RZ, P1, !PT ;  /* 0x0000000d07038c10 */ /* 0x000fca0008ffe4ff */
[----:B------:R3:W4:Y:S01]  /*3b50*/  @!P0 LDG.E R2, [R2.64] ;  /* 0x0000001402028981 */ /* 0x000722000c1e1900 */
[----:B------:R-:W-:-:S04]  /*3b60*/  @!P0 IADD3 R4, P1, R6, UR9, RZ ;  /* 0x0000000906048c10 */ /* 0x000fc8000ff3e0ff */
[----:B-1----:R-:W-:-:S06]  /*3b70*/  @!P0 IADD3.X R5, R7, UR8, RZ, P1, !PT ;  /* 0x0000000807058c10 */ /* 0x002fcc0008ffe4ff */
[----:B------:R-:W5:Y:S01]  /*3b80*/  @!P0 LDG.E R5, [R4.64] ;  /* 0x0000001404058981 */ /* 0x000f62000c1e1900 */
[----:B------:R-:W-:Y:S01]  /*3b90*/  @!P0 IADD3 R6, P1, R6, UR18, RZ ;  /* 0x0000001206068c10 */ /* 0x000fe2000ff3e0ff */
[----:B------:R-:W-:Y:S02]  /*3ba0*/  UIADD3 UR11, UP0, UR10, UR4, URZ ;  /* 0x000000040a0b7290 */ /* 0x000fe4000ff1e03f */
[----:B------:R-:W-:Y:S01]  /*3bb0*/  ULDC UR7, c[0x0][0x0] ;  /* 0x0000000000077ab9 */ /* 0x000fe20000000800 */
[----:B------:R-:W-:Y:S01]  /*3bc0*/  @!P0 IADD3.X R7, R7, UR19, RZ, P1, !PT ;  /* 0x0000001307078c10 */ /* 0x000fe20008ffe4ff */
[----:B------:R-:W-:Y:S02]  /*3bd0*/  UIADD3.X UR12, URZ, UR5, URZ, UP0, !UPT ;  /* 0x000000053f0c7290 */ /* 0x000fe400087fe43f */
[----:B------:R-:W-:Y:S02]  /*3be0*/  UISETP.LT.U32.AND UP0, UPT, UR11, UR7, UPT ;  /* 0x000000070b00728c */ /* 0x000fe4000bf01070 */
[----:B------:R-:W-:-:S02]  /*3bf0*/  UIADD3 UR5, UP1, -UR10, UR7, URZ ;  /* 0x000000070a057290 */ /* 0x000fc4000ff3e13f */
[----:B------:R-:W-:Y:S02]  /*3c00*/  UISETP.LT.AND.EX UP0, UPT, UR12, URZ, UPT, UP0 ;  /* 0x0000003f0c00728c */ /* 0x000fe4000bf01300 */
[----:B------:R-:W-:Y:S02]  /*3c10*/  UIADD3.X UR6, URZ, -0x1, URZ, UP1, !UPT ;  /* 0xffffffff3f067890 */ /* 0x000fe40008ffe43f */
[----:B------:R-:W-:Y:S02]  /*3c20*/  USEL UR7, UR11, UR7, UP0 ;  /* 0x000000070b077287 */ /* 0x000fe40008000000 */
[----:B------:R-:W-:Y:S02]  /*3c30*/  USHF.L.U32 UR4, UR5, 0x2, URZ ;  /* 0x0000000205047899 */ /* 0x000fe4000800063f */
[----:B------:R-:W-:Y:S02]  /*3c40*/  USHF.L.U64.HI UR5, UR5, 0x2, UR6 ;  /* 0x0000000205057899 */ /* 0x000fe40008010206 */
[----:B------:R-:W-:-:S02]  /*3c50*/  USEL UR10, UR12, URZ, UP0 ;  /* 0x0000003f0c0a7287 */ /* 0x000fc40008000000 */
[----:B------:R-:W-:Y:S02]  /*3c60*/  UIADD3 UR6, UP0, -UR7, UR11, URZ ;  /* 0x0000000b07067290 */ /* 0x000fe4000ff1e13f */
[----:B------:R-:W-:Y:S02]  /*3c70*/  UIADD3 UR18, UP1, UR4, UR18, URZ ;  /* 0x0000001204127290 */ /* 0x000fe4000ff3e03f */
[----:B------:R-:W-:Y:S02]  /*3c80*/  UIADD3 UR15, UP2, UR4, UR15, URZ ;  /* 0x0000000f040f7290 */ /* 0x000fe4000ff5e03f */
[----:B------:R-:W-:Y:S01]  /*3c90*/  UIADD3 UR9, UP3, UR4, UR9, URZ ;  /* 0x0000000904097290 */ /* 0x000fe2000ff7e03f */
[----:B---3--:R-:W-:Y:S01]  /*3ca0*/  IMAD.U32 R3, RZ, RZ, UR6 ;  /* 0x00000006ff037e24 */ /* 0x008fe2000f8e00ff */
[----:B------:R-:W-:Y:S02]  /*3cb0*/  UIADD3.X UR4, ~UR10, UR12, URZ, UP0, !UPT ;  /* 0x0000000c0a047290 */ /* 0x000fe400087fe53f */
[----:B------:R-:W-:-:S02]  /*3cc0*/  UIADD3.X UR19, UR5, UR19, URZ, UP1, !UPT ;  /* 0x0000001305137290 */ /* 0x000fc40008ffe43f */
[----:B------:R-:W-:Y:S02]  /*3cd0*/  UIADD3.X UR13, UR5, UR13, URZ, UP2, !UPT ;  /* 0x0000000d050d7290 */ /* 0x000fe400097fe43f */
[----:B------:R-:W-:Y:S01]  /*3ce0*/  UIADD3.X UR8, UR5, UR8, URZ, UP3, !UPT ;  /* 0x0000000805087290 */ /* 0x000fe20009ffe43f */
[----:B----4-:R-:W-:-:S06]  /*3cf0*/  @!P0 FMUL.FTZ R0, R2, 1.4426950216293334961 ;  /* 0x3fb8aa3b02008820 */ /* 0x010fcc0000410000 */
[----:B------:R-:W5:Y:S02]  /*3d00*/  @!P0 MUFU.EX2 R0, R0 ;  /* 0x0000000000008308 */ /* 0x000f640000000800 */
[----:B--2--5:R-:W-:Y:S02]  /*3d10*/  @!P0 FFMA.FTZ R5, R0, -UR22, R5 ;  /* 0x8000001600058c23 */ /* 0x024fe40008010005 */
[----:B------:R-:W-:-:S03]  /*3d20*/  IMAD.U32 R0, RZ, RZ, UR4 ;  /* 0x00000004ff007e24 */ /* 0x000fc6000f8e00ff */
[----:B------:R1:W-:Y:S04]  /*3d30*/  @!P0 STG.E [R6.64], R5 ;  /* 0x0000000506008986 */ /* 0x0003e8000c101914 */
.L_x_8992:
[----:B------:R-:W-:Y:S01]  /*3d40*/  ISETP.NE.U32.AND P0, PT, R0, RZ, PT ;  /* 0x000000ff0000720c */ /* 0x000fe20003f05070 */
[----:B------:R-:W-:-:S12]  /*3d50*/  USHF.L.U32 UR5, UR14, 0x2, URZ ;  /* 0x000000020e057899 */ /* 0x000fd8000800063f */
[----:B------:R-:W-:Y:S05]  /*3d60*/  @!P0 BRA `(.L_x_8993) ;  /* 0x0000006000008947 */ /* 0x000fea0003800000 */
[----:B-1----:R-:W-:Y:S01]  /*3d70*/  IMAD.MOV.U32 R5, RZ, RZ, R3 ;  /* 0x000000ffff057224 */ /* 0x002fe200078e0003 */
[----:B------:R-:W-:Y:S01]  /*3d80*/  MOV R6, R0 ;  /* 0x0000000000067202 */ /* 0x000fe20000000f00 */
[----:B------:R-:W-:Y:S01]  /*3d90*/  UMOV UR4, URZ ;  /* 0x0000003f00047c82 */ /* 0x000fe20008000000 */
[----:B------:R-:W-:Y:S02]  /*3da0*/  MOV R10, 0x3dc0 ;  /* 0x00003dc0000a7802 */ /* 0x000fe40000000f00 */
[----:B0-2---:R-:W-:Y:S05]  /*3db0*/  CALL.REL.NOINC `($__internal_122_$__cuda_sm20_rem_s64) ;  /* 0x0000185000007944 */ /* 0x005fea0003c00000 */
[----:B------:R-:W-:Y:S05]  /*3dc0*/  BRA `(.L_x_8994) ;  /* 0x0000012000007947 */ /* 0x000fea0003800000 */
.L_x_8993:
[----:B-1----:R-:W1:Y:S01]  /*3dd0*/  I2F.U32.RP R6, UR5 ;  /* 0x0000000500067d06 */ /* 0x002e620008209000 */
[----:B------:R-:W-:Y:S01]  /*3de0*/  IMAD R7, RZ, RZ, -UR5 ;  /* 0x80000005ff077e24 */ /* 0x000fe2000f8e02ff */
[----:B------:R-:W-:Y:S01]  /*3df0*/  ISETP.NE.U32.AND P1, PT, RZ, UR5, PT ;  /* 0x00000005ff007c0c */ /* 0x000fe2000bf25070 */
[----:B------:R-:W-:-:S05]  /*3e00*/  IMAD.MOV.U32 R13, RZ, RZ, RZ ;  /* 0x000000ffff0d7224 */ /* 0x000fca00078e00ff */
        /* <DEDUP_REMOVED lines=14> */
.L_x_8994:
[----:B------:R-:W-:Y:S01]  /*3ef0*/  IADD3 R17, P0, R3, -R12, RZ ;  /* 0x8000000c03117210 */ /* 0x000fe20007f1e0ff */
[C---:B------:R-:W-:Y:S01]  /*3f00*/  IMAD.SHL.U32 R4, R20.reuse, 0x4, RZ ;  /* 0x0000000414047824 */ /* 0x040fe200078e00ff */
[----:B------:R-:W-:Y:S01]  /*3f10*/  SHF.L.U64.HI R5, R20, 0x2, RZ ;  /* 0x0000000214057819 */ /* 0x000fe200000102ff */
[----:B------:R-:W-:Y:S01]  /*3f20*/  BSSY B0, `(.L_x_8995) ;  /* 0x0000029000007945 */ /* 0x000fe20003800000 */
[----:B------:R-:W-:Y:S01]  /*3f30*/  IADD3 R2, P2, R17, R20, RZ ;  /* 0x0000001411027210 */ /* 0x000fe20007f5e0ff */
[----:B------:R-:W-:Y:S01]  /*3f40*/  IMAD.X R14, R0, 0x1, ~R13, P0 ;  /* 0x00000001000e7824 */ /* 0x000fe200000e0e0d */
[----:B------:R-:W-:Y:S02]  /*3f50*/  ISETP.GE.U32.AND P1, PT, R4, R17, PT ;  /* 0x000000110400720c */ /* 0x000fe40003f26070 */
[----:B------:R-:W-:-:S02]  /*3f60*/  ISETP.GE.U32.AND P0, PT, R2, R3, PT ;  /* 0x000000030200720c */ /* 0x000fc40003f06070 */
[-C--:B------:R-:W-:Y:S02]  /*3f70*/  ISETP.GE.AND.EX P1, PT, R5, R14.reuse, PT, P1 ;  /* 0x0000000e0500720c */ /* 0x080fe40003f26310 */
[----:B------:R-:W-:-:S04]  /*3f80*/  IADD3.X R15, RZ, R14, RZ, P2, !PT ;  /* 0x0000000eff0f7210 */ /* 0x000fc800017fe4ff */
[----:B------:R-:W-:-:S07]  /*3f90*/  ISETP.GE.AND.EX P0, PT, R15, R0, PT, P0 ;  /* 0x000000000f00720c */ /* 0x000fce0003f06300 */
[----:B------:R-:W-:Y:S05]  /*3fa0*/  @P1 BRA `(.L_x_8996) ;  /* 0x0000020000001947 */ /* 0x000fea0003800000 */
[----:B0-----:R-:W-:Y:S02]  /*3fb0*/  IMAD.MOV.U32 R19, RZ, RZ, R20 ;  /* 0x000000ffff137224 */ /* 0x001fe400078e0014 */
[----:B------:R-:W-:-:S04]  /*3fc0*/  IMAD.MOV.U32 R16, RZ, RZ, RZ ;  /* 0x000000ffff107224 */ /* 0x000fc800078e00ff */
.L_x_8997:
[C---:B------:R-:W-:Y:S01]  /*3fd0*/  IMAD.SHL.U32 R18, R19.reuse, 0x10, RZ ;  /* 0x0000001013127824 */ /* 0x040fe200078e00ff */
[----:B------:R-:W-:-:S04]  /*3fe0*/  SHF.L.U64.HI R21, R19, 0x4, R16 ;  /* 0x0000000413157819 */ /* 0x000fc80000010210 */
[----:B0-----:R-:W-:-:S04]  /*3ff0*/  IADD3 R8, P1, R18, UR15, RZ ;  /* 0x0000000f12087c10 */ /* 0x001fc8000ff3e0ff */
[----:B------:R-:W-:-:S06]  /*4000*/  IADD3.X R9, R21, UR13, RZ, P1, !PT ;  /* 0x0000000d15097c10 */ /* 0x000fcc0008ffe4ff */
[----:B------:R-:W3:Y:S01]  /*4010*/  LDG.E.128 R8, [R8.64] ;  /* 0x0000001408087981 */ /* 0x000ee2000c1e1d00 */
[----:B------:R-:W-:-:S04]  /*4020*/  IADD3 R4, P1, R18, UR9, RZ ;  /* 0x0000000912047c10 */ /* 0x000fc8000ff3e0ff */
[----:B------:R-:W-:-:S06]  /*4030*/  IADD3.X R5, R21, UR8, RZ, P1, !PT ;  /* 0x0000000815057c10 */ /* 0x000fcc0008ffe4ff */
[----:B------:R-:W4:Y:S01]  /*4040*/  LDG.E.128 R4, [R4.64] ;  /* 0x0000001404047981 */ /* 0x000f22000c1e1d00 */
[----:B---3--:R-:W-:Y:S02]  /*4050*/  FMUL.FTZ R22, R9, 1.4426950216293334961 ;  /* 0x3fb8aa3b09167820 */ /* 0x008fe40000410000 */
[----:B------:R-:W-:Y:S02]  /*4060*/  FMUL.FTZ R23, R10, 1.4426950216293334961 ;  /* 0x3fb8aa3b0a177820 */ /* 0x000fe40000410000 */
[----:B------:R-:W-:Y:S02]  /*4070*/  FMUL.FTZ R24, R11, 1.4426950216293334961 ;  /* 0x3fb8aa3b0b187820 */ /* 0x000fe40000410000 */
[----:B------:R-:W-:Y:S01]  /*4080*/  FMUL.FTZ R10, R8, 1.4426950216293334961 ;  /* 0x3fb8aa3b080a7820 */ /* 0x000fe20000410000 */
[----:B------:R-:W4:Y:S01]  /*4090*/  MUFU.EX2 R22, R22 ;  /* 0x0000001600167308 */ /* 0x000f220000000800 */
[----:B------:R-:W-:-:S04]  /*40a0*/  IADD3 R8, P1, R18, UR18, RZ ;  /* 0x0000001212087c10 */ /* 0x000fc8000ff3e0ff */
[----:B------:R-:W-:Y:S02]  /*40b0*/  IADD3.X R9, R21, UR19, RZ, P1, !PT ;  /* 0x0000001315097c10 */ /* 0x000fe40008ffe4ff */
[----:B------:R-:W-:Y:S01]  /*40c0*/  IADD3 R19, P1, R19, c[0x0][0x0], RZ ;  /* 0x0000000013137a10 */ /* 0x000fe20007f3e0ff */
[----:B------:R-:W0:Y:S04]  /*40d0*/  MUFU.EX2 R23, R23 ;  /* 0x0000001700177308 */ /* 0x000e280000000800 */
[----:B------:R-:W-:Y:S02]  /*40e0*/  IMAD.SHL.U32 R18, R19, 0x4, RZ ;  /* 0x0000000413127824 */ /* 0x000fe400078e00ff */
[----:B------:R-:W-:Y:S02]  /*40f0*/  IMAD.X R16, RZ, RZ, R16, P1 ;  /* 0x000000ffff107224 */ /* 0x000fe400008e0610 */
[----:B------:R-:W1:Y:S01]  /*4100*/  MUFU.EX2 R24, R24 ;  /* 0x0000001800187308 */ /* 0x000e620000000800 */
[----:B--2-4-:R-:W-:Y:S01]  /*4110*/  FFMA.FTZ R5, R22, -UR22, R5 ;  /* 0x8000001616057c23 */ /* 0x014fe20008010005 */
[----:B------:R-:W-:-:S06]  /*4120*/  ISETP.GE.U32.AND P1, PT, R18, R17, PT ;  /* 0x000000111200720c */ /* 0x000fcc0003f26070 */
[----:B------:R-:W2:Y:S01]  /*4130*/  MUFU.EX2 R11, R10 ;  /* 0x0000000a000b7308 */ /* 0x000ea20000000800 */
[----:B0-----:R-:W-:Y:S02]  /*4140*/  FFMA.FTZ R6, R23, -UR22, R6 ;  /* 0x8000001617067c23 */ /* 0x001fe40008010006 */
[----:B-1----:R-:W-:Y:S02]  /*4150*/  FFMA.FTZ R7, R24, -UR22, R7 ;  /* 0x8000001618077c23 */ /* 0x002fe40008010007 */
[----:B--2---:R-:W-:Y:S01]  /*4160*/  FFMA.FTZ R4, R11, -UR22, R4 ;  /* 0x800000160b047c23 */ /* 0x004fe20008010004 */
[----:B------:R-:W-:-:S04]  /*4170*/  SHF.L.U64.HI R11, R19, 0x2, R16 ;  /* 0x00000002130b7819 */ /* 0x000fc80000010210 */
[----:B------:R0:W-:Y:S01]  /*4180*/  STG.E.128 [R8.64], R4 ;  /* 0x0000000408007986 */ /* 0x0001e2000c101d14 */
[----:B------:R-:W-:-:S13]  /*4190*/  ISETP.GE.AND.EX P1, PT, R11, R14, PT, P1 ;  /* 0x0000000e0b00720c */ /* 0x000fda0003f26310 */
[----:B------:R-:W-:Y:S05]  /*41a0*/  @!P1 BRA `(.L_x_8997) ;  /* 0xfffffe2000009947 */ /* 0x000fea000383ffff */
.L_x_8996:
[----:B------:R-:W-:Y:S05]  /*41b0*/  BSYNC B0 ;  /* 0x0000000000007941 */ /* 0x000fea0003800000 */
.L_x_8995:
[----:B------:R-:W-:Y:S05]  /*41c0*/  @P0 EXIT ;  /* 0x000000000000094d */ /* 0x000fea0003800000 */
[----:B0-----:R-:W-:Y:S01]  /*41d0*/  LOP3.LUT R5, RZ, R20, RZ, 0x33, !PT ;  /* 0x00000014ff057212 */ /* 0x001fe200078e33ff */
[----:B------:R-:W-:Y:S03]  /*41e0*/  BSSY B0, `(.L_x_8998) ;  /* 0x000001f000007945 */ /* 0x000fe60003800000 */
[----:B------:R-:W-:Y:S01]  /*41f0*/  IADD3 R17, P0, R12, R5, RZ ;  /* 0x000000050c117210 */ /* 0x000fe20007f1e0ff */
[----:B------:R-:W-:-:S03]  /*4200*/  IMAD.MOV.U32 R5, RZ, RZ, R15 ;  /* 0x000000ffff057224 */ /* 0x000fc600078e000f */
[----:B------:R-:W-:-:S04]  /*4210*/  IADD3.X R16, R13, -0x1, RZ, P0, !PT ;  /* 0xffffffff0d107810 */ /* 0x000fc800007fe4ff */
[----:B------:R-:W-:-:S13]  /*4220*/  ISETP.NE.U32.AND P0, PT, R16, RZ, PT ;  /* 0x000000ff1000720c */ /* 0x000fda0003f05070 */
[----:B------:R-:W-:Y:S05]  /*4230*/  @!P0 BRA `(.L_x_8999) ;  /* 0x0000006000008947 */ /* 0x000fea0003800000 */
[----:B------:R-:W-:Y:S01]  /*4240*/  MOV R10, c[0x0][0x0] ;  /* 0x00000000000a7a02 */ /* 0x000fe20000000f00 */
[----:B------:R-:W-:Y:S01]  /*4250*/  IMAD.MOV.U32 R7, RZ, RZ, RZ ;  /* 0x000000ffff077224 */ /* 0x000fe200078e00ff */
[----:B------:R-:W-:Y:S02]  /*4260*/  MOV R8, 0x4280 ;  /* 0x0000428000087802 */ /* 0x000fe40000000f00 */
[----:B--2---:R-:W-:Y:S05]  /*4270*/  CALL.REL.NOINC `($__internal_121_$__cuda_sm20_div_u64) ;  /* 0x00000f4000007944 */ /* 0x004fea0003c00000 */
[----:B------:R-:W-:Y:S01]  /*4280*/  IMAD.MOV.U32 R6, RZ, RZ, R11 ;  /* 0x000000ffff067224 */ /* 0x000fe200078e000b */
[----:B------:R-:W-:Y:S05]  /*4290*/  BRA `(.L_x_9000) ;  /* 0x0000013000007947 */ /* 0x000fea0003800000 */
.L_x_8999:
        /* <DEDUP_REMOVED lines=19> */
.L_x_9000:
[----:B------:R-:W-:Y:S05]  /*43d0*/  BSYNC B0 ;  /* 0x0000000000007941 */ /* 0x000fea0003800000 */
.L_x_8998:
        /* <DEDUP_REMOVED lines=13> */
[C---:B------:R-:W-:Y:S02]  /*44b0*/  SHF.L.U32 R10, R11.reuse, 0x2, RZ ;  /* 0x000000020b0a7819 */ /* 0x040fe400000006ff */
[----:B------:R-:W-:Y:S02]  /*44c0*/  SHF.L.U64.HI R11, R11, 0x2, R12 ;  /* 0x000000020b0b7819 */ /* 0x000fe4000001020c */
[----:B------:R-:W-:-:S02]  /*44d0*/  IADD3 R14, P1, R10, UR18, RZ ;  /* 0x000000120a0e7c10 */ /* 0x000fc4000ff3e0ff */
[C---:B------:R-:W-:Y:S02]  /*44e0*/  IADD3 R12, P2, R10.reuse, UR15, RZ ;  /* 0x0000000f0a0c7c10 */ /* 0x040fe4000ff5e0ff */
[----:B------:R-:W-:Y:S02]  /*44f0*/  IADD3 R10, P3, R10, UR9, RZ ;  /* 0x000000090a0a7c10 */ /* 0x000fe4000ff7e0ff */
[C---:B------:R-:W-:Y:S02]  /*4500*/  IADD3.X R15, R11.reuse, UR19, RZ, P1, !PT ;  /* 0x000000130b0f7c10 */ /* 0x040fe40008ffe4ff */
[C---:B------:R-:W-:Y:S02]  /*4510*/  IADD3.X R13, R11.reuse, UR13, RZ, P2, !PT ;  /* 0x0000000d0b0d7c10 */ /* 0x040fe400097fe4ff */
[----:B------:R-:W-:Y:S02]  /*4520*/  SHF.R.U32.HI R18, RZ, 0x1e, R6 ;  /* 0x0000001eff127819 */ /* 0x000fe40000011606 */
[----:B------:R-:W-:-:S02]  /*4530*/  IADD3.X R11, R11, UR8, RZ, P3, !PT ;  /* 0x000000080b0b7c10 */ /* 0x000fc40009ffe4ff */
.L_x_9003:
[----:B0-----:R-:W-:Y:S02]  /*4540*/  IMAD.MOV.U32 R6, RZ, RZ, R12 ;  /* 0x000000ffff067224 */ /* 0x001fe400078e000c */
[----:B------:R-:W-:-:S05]  /*4550*/  IMAD.MOV.U32 R7, RZ, RZ, R13 ;  /* 0x000000ffff077224 */ /* 0x000fca00078e000d */
[----:B------:R0:W3:Y:S02]  /*4560*/  LDG.E R8, [R6.64] ;  /* 0x0000001406087981 */ /* 0x0000e4000c1e1900 */
[----:B0-----:R-:W-:Y:S01]  /*4570*/  IMAD.MOV.U32 R6, RZ, RZ, R10 ;  /* 0x000000ffff067224 */ /* 0x001fe200078e000a */
[----:B------:R-:W-:-:S05]  /*4580*/  MOV R7, R11 ;  /* 0x0000000b00077202 */ /* 0x000fca0000000f00 */
        /* <DEDUP_REMOVED lines=13> */
[C---:B------:R-:W-:Y:S02]  /*4660*/  IMAD.X R15, R18.reuse, 0x1, R15, P3 ;  /* 0x00000001120f7824 */ /* 0x040fe400018e060f */
[----:B------:R-:W-:Y:S02]  /*4670*/  IMAD.X R11, R18, 0x1, R11, P5 ;  /* 0x00000001120b7824 */ /* 0x000fe400028e060b */
[----:B---3--:R-:W-:-:S06]  /*4680*/  FMUL.FTZ R8, R8, 1.4426950216293334961 ;  /* 0x3fb8aa3b08087820 */ /* 0x008fcc0000410000 */
[----:B------:R-:W4:Y:S02]  /*4690*/  MUFU.EX2 R8, R8 ;  /* 0x0000000800087308 */ /* 0x000f240000000800 */
[----:B--2-4-:R-:W-:-:S05]  /*46a0*/  FFMA.FTZ R9, R8, -UR22, R9 ;  /* 0x8000001608097c23 */ /* 0x014fca0008010009 */
[----:B------:R0:W-:Y:S01]  /*46b0*/  STG.E [R6.64], R9 ;  /* 0x0000000906007986 */ /* 0x0001e2000c101914 */
[----:B------:R-:W-:Y:S05]  /*46c0*/  @P1 BRA `(.L_x_9003) ;  /* 0xfffffe7000001947 */ /* 0x000fea000383ffff */
.L_x_9002:
[----:B------:R-:W-:Y:S05]  /*46d0*/  BSYNC B0 ;  /* 0x0000000000007941 */ /* 0x000fea0003800000 */
.L_x_9001:
[----:B------:R-:W-:Y:S05]  /*46e0*/  @!P0 EXIT ;  /* 0x000000000000894d */ /* 0x000fea0003800000 */
[C---:B------:R-:W-:Y:S01]  /*46f0*/  SHF.L.U32 R4, R2.reuse, 0x2, RZ ;  /* 0x0000000202047819 */ /* 0x040fe200000006ff */
[----:B------:R-:W-:Y:S01]  /*4700*/  IMAD.MOV.U32 R11, RZ, RZ, c[0x0][0x0] ;  /* 0x00000000ff0b7624 */ /* 0x000fe200078e00ff */
[----:B------:R-:W-:Y:S02]  /*4710*/  SHF.L.U64.HI R15, R2, 0x2, R5 ;  /* 0x00000002020f7819 */ /* 0x000fe40000010205 */
[C---:B------:R-:W-:Y:S01]  /*4720*/  IADD3 R10, P0, R4.reuse, UR9, RZ ;  /* 0x00000009040a7c10 */ /* 0x040fe2000ff1e0ff */
[----:B------:R-:W-:Y:S01]  /*4730*/  IMAD.SHL.U32 R13, R11, 0x4, RZ ;  /* 0x000000040b0d7824 */ /* 0x000fe200078e00ff */
[C---:B------:R-:W-:Y:S02]  /*4740*/  IADD3 R16, P1, R4.reuse, UR15, RZ ;  /* 0x0000000f04107c10 */ /* 0x040fe4000ff3e0ff */
[----:B------:R-:W-:Y:S02]  /*4750*/  IADD3 R4, P2, R4, UR18, RZ ;  /* 0x0000001204047c10 */ /* 0x000fe4000ff5e0ff */
[----:B------:R-:W-:-:S02]  /*4760*/  IADD3.X R8, R15, UR8, RZ, P0, !PT ;  /* 0x000000080f087c10 */ /* 0x000fc400087fe4ff */
[C---:B------:R-:W-:Y:S02]  /*4770*/  IADD3.X R17, R15.reuse, UR13, RZ, P1, !PT ;  /* 0x0000000d0f117c10 */ /* 0x040fe40008ffe4ff */
[----:B0-----:R-:W-:Y:S02]  /*4780*/  SHF.R.U32.HI R9, RZ, 0x1e, R11 ;  /* 0x0000001eff097819 */ /* 0x001fe4000001160b */
[----:B------:R-:W-:Y:S02]  /*4790*/  IADD3.X R15, R15, UR19, RZ, P2, !PT ;  /* 0x000000130f0f7c10 */ /* 0x000fe400097fe4ff */
.L_x_9004:
[----:B------:R-:W3:Y:S01]  /*47a0*/  LDG.E R6, [R16.64] ;  /* 0x0000001410067981 */ /* 0x000ee2000c1e1900 */
[----:B0-----:R-:W-:Y:S02]  /*47b0*/  IMAD.MOV.U32 R19, RZ, RZ, R8 ;  /* 0x000000ffff137224 */ /* 0x001fe400078e0008 */
[----:B------:R-:W-:-:S05]  /*47c0*/  IMAD.MOV.U32 R18, RZ, RZ, R10 ;  /* 0x000000ffff127224 */ /* 0x000fca00078e000a */
[----:B------:R-:W4:Y:S01]  /*47d0*/  LDG.E R19, [R18.64] ;  /* 0x0000001412137981 */ /* 0x000f22000c1e1900 */
[----:B------:R-:W-:Y:S01]  /*47e0*/  IMAD.MOV.U32 R20, RZ, RZ, R4 ;  /* 0x000000ffff147224 */ /* 0x000fe200078e0004 */
[----:B------:R-:W-:Y:S01]  /*47f0*/  MOV R21, R15 ;  /* 0x0000000f00157202 */ /* 0x000fe20000000f00 */
[----:B---3--:R-:W-:Y:S01]  /*4800*/  FMUL.FTZ R12, R6, 1.4426950216293334961 ;  /* 0x3fb8aa3b060c7820 */ /* 0x008fe20000410000 */
[----:B------:R-:W-:-:S05]  /*4810*/  IADD3 R6, P0, R13, R16, RZ ;  /* 0x000000100d067210 */ /* 0x000fca0007f1e0ff */
[----:B------:R-:W4:Y:S01]  /*4820*/  MUFU.EX2 R12, R12 ;  /* 0x0000000c000c7308 */ /* 0x000f220000000800 */
[----:B------:R-:W-:Y:S02]  /*4830*/  IMAD.X R7, R9, 0x1, R17, P0 ;  /* 0x0000000109077824 */ /* 0x000fe400000e0611 */
[----:B--2-4-:R-:W-:-:S05]  /*4840*/  FFMA.FTZ R23, R12, -UR22, R19 ;  /* 0x800000160c177c23 */ /* 0x014fca0008010013 */
[----:B------:R0:W-:Y:S04]  /*4850*/  STG.E [R20.64], R23 ;  /* 0x0000001714007986 */ /* 0x0001e8000c101914 */
[----:B------:R-:W2:Y:S01]  /*4860*/  LDG.E R14, [R6.64] ;  /* 0x00000014060e7981 */ /* 0x000ea2000c1e1900 */
[----:B------:R-:W-:-:S05]  /*4870*/  IADD3 R16, P0, R13, R10, RZ ;  /* 0x0000000a0d107210 */ /* 0x000fca0007f1e0ff */
[----:B------:R-:W-:-:S05]  /*4880*/  IMAD.X R17, R9, 0x1, R8, P0 ;  /* 0x0000000109117824 */ /* 0x000fca00000e0608 */
[----:B------:R-:W3:Y:S01]  /*4890*/  LDG.E R25, [R16.64] ;  /* 0x0000001410197981 */ /* 0x000ee2000c1e1900 */
[----:B------:R-:W-:-:S05]  /*48a0*/  IADD3 R18, P1, R13, R6, RZ ;  /* 0x000000060d127210 */ /* 0x000fca0007f3e0ff */
[----:B------:R-:W-:Y:S02]  /*48b0*/  IMAD.X R19, R9, 0x1, R7, P1 ;  /* 0x0000000109137824 */ /* 0x000fe400008e0607 */
[----:B--2---:R-:W-:Y:S01]  /*48c0*/  FMUL.FTZ R8, R14, 1.4426950216293334961 ;  /* 0x3fb8aa3b0e087820 */ /* 0x004fe20000410000 */
[----:B------:R-:W-:-:S05]  /*48d0*/  IADD3 R14, P0, R13, R4, RZ ;  /* 0x000000040d0e7210 */ /* 0x000fca0007f1e0ff */
[----:B------:R-:W3:Y:S01]  /*48e0*/  MUFU.EX2 R8, R8 ;  /* 0x0000000800087308 */ /* 0x000ee20000000800 */
[----:B------:R-:W-:Y:S02]  /*48f0*/  IMAD.X R15, R9, 0x1, R15, P0 ;  /* 0x00000001090f7824 */ /* 0x000fe400000e060f */
[----:B---3--:R-:W-:-:S05]  /*4900*/  FFMA.FTZ R25, R8, -UR22, R25 ;  /* 0x8000001608197c23 */ /* 0x008fca0008010019 */
[----:B------:R1:W-:Y:S04]  /*4910*/  STG.E [R14.64], R25 ;  /* 0x000000190e007986 */ /* 0x0003e8000c101914 */
[----:B------:R-:W2:Y:S01]  /*4920*/  LDG.E R4, [R18.64] ;  /* 0x0000001412047981 */ /* 0x000ea2000c1e1900 */
[----:B0-----:R-:W-:-:S05]  /*4930*/  IADD3 R20, P0, R13, R16, RZ ;  /* 0x000000100d147210 */ /* 0x001fca0007f1e0ff */
[----:B------:R-:W-:-:S05]  /*4940*/  IMAD.X R21, R9, 0x1, R17, P0 ;  /* 0x0000000109157824 */ /* 0x000fca00000e0611 */
[----:B------:R-:W3:Y:S01]  /*4950*/  LDG.E R23, [R20.64] ;  /* 0x0000001414177981 */ /* 0x000ee2000c1e1900 */
[C---:B------:R-:W-:Y:S02]  /*4960*/  IADD3 R16, P0, R13.reuse, R14, RZ ;  /* 0x0000000e0d107210 */ /* 0x040fe40007f1e0ff */
[----:B------:R-:W-:-:S03]  /*4970*/  IADD3 R6, P1, R13, R18, RZ ;  /* 0x000000120d067210 */ /* 0x000fc60007f3e0ff */
[C---:B------:R-:W-:Y:S02]  /*4980*/  IMAD.X R17, R9.reuse, 0x1, R15, P0 ;  /* 0x0000000109117824 */ /* 0x040fe400000e060f */
[----:B------:R-:W-:Y:S01]  /*4990*/  IMAD.X R7, R9, 0x1, R19, P1 ;  /* 0x0000000109077824 */ /* 0x000fe200008e0613 */
[----:B-1----:R-:W-:-:S04]  /*49a0*/  IADD3 R14, P0, R13, R20, RZ ;  /* 0x000000140d0e7210 */ /* 0x002fc80007f1e0ff */
[----:B------:R-:W-:Y:S01]  /*49b0*/  IADD3.X R15, R9, R21, RZ, P0, !PT ;  /* 0x00000015090f7210 */ /* 0x000fe200007fe4ff */
[----:B--2---:R-:W-:-:S06]  /*49c0*/  FMUL.FTZ R4, R4, 1.4426950216293334961 ;  /* 0x3fb8aa3b04047820 */ /* 0x004fcc0000410000 */
[----:B------:R-:W3:Y:S02]  /*49d0*/  MUFU.EX2 R4, R4 ;  /* 0x0000000400047308 */ /* 0x000ee40000000800 */
[----:B---3--:R-:W-:-:S05]  /*49e0*/  FFMA.FTZ R23, R4, -UR22, R23 ;  /* 0x8000001604177c23 */ /* 0x008fca0008010017 */
[----:B------:R0:W-:Y:S04]  /*49f0*/  STG.E [R16.64], R23 ;  /* 0x0000001710007986 */ /* 0x0001e8000c101914 */
[----:B------:R-:W2:Y:S04]  /*4a00*/  LDG.E R8, [R6.64] ;  /* 0x0000001406087981 */ /* 0x000ea8000c1e1900 */
[----:B------:R-:W3:Y:S01]  /*4a10*/  LDG.E R21, [R14.64] ;  /* 0x000000140e157981 */ /* 0x000ee2000c1e1900 */
[C---:B------:R-:W-:Y:S02]  /*4a20*/  IADD3 R18, P0, R13.reuse, R16, RZ ;  /* 0x000000100d127210 */ /* 0x040fe40007f1e0ff */
[----:B0-----:R-:W-:-:S03]  /*4a30*/  IADD3 R16, P2, R13, R6, RZ ;  /* 0x000000060d107210 */ /* 0x001fc60007f5e0ff */
[----:B------:R-:W-:Y:S01]  /*4a40*/  IMAD.X R19, R9, 0x1, R17, P0 ;  /* 0x0000000109137824 */ /* 0x000fe200000e0611 */
[----:B------:R-:W-:Y:S02]  /*4a50*/  IADD3 R2, P0, P1, R11, c[0x0][0x0], R2 ;  /* 0x000000000b027a10 */ /* 0x000fe4000791e002 */
[----:B------:R-:W-:Y:S01]  /*4a60*/  IADD3 R4, P3, R13, R18, RZ ;  /* 0x000000120d047210 */ /* 0x000fe20007f7e0ff */
[----:B------:R-:W-:Y:S01]  /*4a70*/  IMAD.X R17, R9, 0x1, R7, P2 ;  /* 0x0000000109117824 */ /* 0x000fe200010e0607 */
[----:B------:R-:W-:Y:S02]  /*4a80*/  IADD3.X R5, RZ, R5, RZ, P0, P1 ;  /* 0x00000005ff057210 */ /* 0x000fe400007e24ff */
[----:B------:R-:W-:-:S04]  /*4a90*/  IADD3 R2, P0, P1, R11, c[0x0][0x0], R2 ;  /* 0x000000000b027a10 */ /* 0x000fc8000791e002 */
[----:B------:R-:W-:Y:S02]  /*4aa0*/  IADD3.X R5, RZ, R5, RZ, P0, P1 ;  /* 0x00000005ff057210 */ /* 0x000fe400007e24ff */
[----:B------:R-:W-:Y:S02]  /*4ab0*/  ISETP.GE.U32.AND P0, PT, R2, R3, PT ;  /* 0x000000030200720c */ /* 0x000fe40003f06070 */
[----:B------:R-:W-:Y:S02]  /*4ac0*/  IADD3 R10, P1, R13, R14, RZ ;  /* 0x0000000e0d0a7210 */ /* 0x000fe40007f3e0ff */
[----:B------:R-:W-:Y:S01]  /*4ad0*/  ISETP.GE.AND.EX P0, PT, R5, R0, PT, P0 ;  /* 0x000000000500720c */ /* 0x000fe20003f06300 */
[----:B--2---:R-:W-:-:S06]  /*4ae0*/  FMUL.FTZ R8, R8, 1.4426950216293334961 ;  /* 0x3fb8aa3b08087820 */ /* 0x004fcc0000410000 */
[----:B------:R-:W3:Y:S02]  /*4af0*/  MUFU.EX2 R8, R8 ;  /* 0x0000000800087308 */ /* 0x000ee40000000800 */
[----:B---3--:R-:W-:Y:S02]  /*4b00*/  FFMA.FTZ R21, R8, -UR22, R21 ;  /* 0x8000001608157c23 */ /* 0x008fe40008010015 */
[C---:B------:R-:W-:Y:S02]  /*4b10*/  IMAD.X R8, R9.reuse, 0x1, R15, P1 ;  /* 0x0000000109087824 */ /* 0x040fe400008e060f */
[----:B------:R-:W-:Y:S01]  /*4b20*/  IMAD.X R15, R9, 0x1, R19, P3 ;  /* 0x00000001090f7824 */ /* 0x000fe200018e0613 */
[----:B------:R0:W-:Y:S01]  /*4b30*/  STG.E [R18.64], R21 ;  /* 0x0000001512007986 */ /* 0x0001e2000c101914 */
[----:B------:R-:W-:Y:S05]  /*4b40*/  @!P0 BRA `(.L_x_9004) ;  /* 0xfffffc5000008947 */ /* 0x000fea000383ffff */
[----:B------:R-:W-:Y:S05]  /*4b50*/  EXIT ;  /* 0x000000000000794d */ /* 0x000fea0003800000 */
.L_x_8991:
        /* <DEDUP_REMOVED lines=14> */
[----:B------:R-:W-:Y:S01]  /*4c40*/  @P0 IADD3 R8, P1, R8, UR18, RZ ;  /* 0x0000001208080c10 */ /* 0x000fe2000ff3e0ff */
[----:B------:R-:W-:Y:S02]  /*4c50*/  ULDC UR4, c[0x0][0x0] ;  /* 0x0000000000047ab9 */ /* 0x000fe40000000800 */
[----:B------:R-:W-:Y:S01]  /*4c60*/  UIADD3 UR4, UP0, -UR10, UR4, URZ ;  /* 0x000000040a047290 */ /* 0x000fe2000ff1e13f */
[----:B------:R-:W-:-:S03]  /*4c70*/  @P0 IADD3.X R9, R9, UR19, RZ, P1, !PT ;  /* 0x0000001309090c10 */ /* 0x000fc60008ffe4ff */
[----:B------:R-:W-:Y:S02]  /*4c80*/  UIADD3.X UR5, URZ, -0x1, URZ, UP0, !UPT ;  /* 0xffffffff3f057890 */ /* 0x000fe400087fe43f */
[----:B------:R-:W-:Y:S02]  /*4c90*/  USHF.L.U32 UR6, UR4, 0x2, URZ ;  /* 0x0000000204067899 */ /* 0x000fe4000800063f */
[----:B------:R-:W-:Y:S02]  /*4ca0*/  USHF.L.U64.HI UR5, UR4, 0x2, UR5 ;  /* 0x0000000204057899 */ /* 0x000fe40008010205 */
[----:B------:R-:W-:Y:S02]  /*4cb0*/  UIADD3 UR18, UP0, UR6, UR18, URZ ;  /* 0x0000001206127290 */ /* 0x000fe4000ff1e03f */
[----:B------:R-:W-:Y:S02]  /*4cc0*/  UIADD3 UR15, UP1, UR6, UR15, URZ ;  /* 0x0000000f060f7290 */ /* 0x000fe4000ff3e03f */
[----:B------:R-:W-:-:S02]  /*4cd0*/  UIADD3 UR9, UP2, UR6, UR9, URZ ;  /* 0x0000000906097290 */ /* 0x000fc4000ff5e03f */
[----:B------:R-:W-:Y:S02]  /*4ce0*/  UIADD3.X UR19, UR5, UR19, URZ, UP0, !UPT ;  /* 0x0000001305137290 */ /* 0x000fe400087fe43f */
[----:B------:R-:W-:Y:S02]  /*4cf0*/  UIADD3.X UR13, UR5, UR13, URZ, UP1, !UPT ;  /* 0x0000000d050d7290 */ /* 0x000fe40008ffe43f */
[----:B------:R-:W-:Y:S01]  /*4d00*/  UIADD3.X UR8, UR5, UR8, URZ, UP2, !UPT ;  /* 0x0000000805087290 */ /* 0x000fe200097fe43f */
[----:B---3--:R-:W-:-:S06]  /*4d10*/  @P0 FMUL.FTZ R3, R4, 1.4426950216293334961 ;  /* 0x3fb8aa3b04030820 */ /* 0x008fcc0000410000 */
[----:B------:R-:W4:Y:S02]  /*4d20*/  @P0 MUFU.EX2 R3, R3 ;  /* 0x0000000300030308 */ /* 0x000f240000000800 */
[----:B--2-4-:R-:W-:Y:S01]  /*4d30*/  @P0 FFMA.FTZ R11, R3, -UR22, R6 ;  /* 0x80000016030b0c23 */ /* 0x014fe20008010006 */
[----:B------:R-:W-:-:S04]  /*4d40*/  IADD3 R3, R0, UR10, RZ ;  /* 0x0000000a00037c10 */ /* 0x000fc8000fffe0ff */
[----:B------:R1:W-:Y:S01]  /*4d50*/  @P0 STG.E [R8.64], R11 ;  /* 0x0000000b08000986 */ /* 0x0003e2000c101914 */
[----:B------:R-:W-:-:S04]  /*4d60*/  IMNMX.U32 R0, R3, c[0x0][0x0], PT ;  /* 0x0000000003007a17 */ /* 0x000fc80003800000 */
[----:B------:R-:W-:Y:S02]  /*4d70*/  IADD3 R0, R3, -R0, RZ ;  /* 0x8000000003007210 */ /* 0x000fe40007ffe0ff */
.L_x_9005:
[----:B------:R-:W-:Y:S01]  /*4d80*/  ULDC UR4, c[0x0][0x0] ;  /* 0x0000000000047ab9 */ /* 0x000fe20000000800 */
[----:B------:R-:W-:Y:S01]  /*4d90*/  BSSY B0, `(.L_x_9006) ;  /* 0x0000033000007945 */ /* 0x000fe20003800000 */
[----:B------:R-:W-:Y:S01]  /*4da0*/  USHF.L.U32 UR4, UR4, 0x2, URZ ;  /* 0x0000000204047899 */ /* 0x000fe2000800063f */
[----:B------:R-:W-:Y:S01]  /*4db0*/  IMAD.U32 R12, RZ, RZ, UR9 ;  /* 0x00000009ff0c7e24 */ /* 0x000fe2000f8e00ff */
[----:B------:R-:W-:Y:S01]  /*4dc0*/  MOV R13, UR8 ;  /* 0x00000008000d7c02 */ /* 0x000fe20008000f00 */
[----:B------:R-:W-:Y:S02]  /*4dd0*/  IMAD.U32 R14, RZ, RZ, UR15 ;  /* 0x0000000fff0e7e24 */ /* 0x000fe4000f8e00ff */
[----:B------:R-:W-:Y:S01]  /*4de0*/  IMAD.U32 R15, RZ, RZ, UR13 ;  /* 0x0000000dff0f7e24 */ /* 0x000fe2000f8e00ff */
[----:B------:R-:W-:Y:S01]  /*4df0*/  ISETP.NE.U32.AND P1, PT, RZ, UR4, PT ;  /* 0x00000004ff007c0c */ /* 0x000fe2000bf25070 */
[----:B------:R-:W-:Y:S02]  /*4e00*/  IMAD R3, RZ, RZ, -UR4 ;  /* 0x80000004ff037e24 */ /* 0x000fe4000f8e02ff */
[----:B------:R-:W3:Y:S08]  /*4e10*/  I2F.U32.RP R6, UR4 ;  /* 0x0000000400067d06 */ /* 0x000ef00008209000 */
        /* <DEDUP_REMOVED lines=20> */
.L_x_9008:
        /* <DEDUP_REMOVED lines=8> */
[----:B------:R-:W4:Y:S01]  /*4fe0*/  MUFU.EX2 R16, R16 ;  /* 0x0000001000107308 */ /* 0x000f220000000800 */
[C---:B------:R-:W-:Y:S01]  /*4ff0*/  IMAD.WIDE R4, R20.reuse, 0x10, R2 ;  /* 0x0000001014047825 */ /* 0x040fe200078e0202 */
[----:B------:R-:W-:-:S06]  /*5000*/  IADD3 R20, R20, c[0x0][0x0], RZ ;  /* 0x0000000014147a10 */ /* 0x000fcc0007ffe0ff */
[----:B------:R-:W0:Y:S08]  /*5010*/  MUFU.EX2 R21, R18 ;  /* 0x0000001200157308 */ /* 0x000e300000000800 */
[----:B------:R-:W1:Y:S01]  /*5020*/  MUFU.EX2 R22, R22 ;  /* 0x0000001600167308 */ /* 0x000e620000000800 */
[----:B--2-4-:R-:W-:Y:S01]  /*5030*/  FFMA.FTZ R9, R16, -UR22, R9 ;  /* 0x8000001610097c23 */ /* 0x014fe20008010009 */
[----:B------:R-:W-:-:S04]  /*5040*/  SHF.L.U32 R16, R20, 0x2, RZ ;  /* 0x0000000214107819 */ /* 0x000fc800000006ff */
[----:B------:R-:W-:Y:S02]  /*5050*/  ISETP.GE.AND P0, PT, R16, R17, PT ;  /* 0x000000111000720c */ /* 0x000fe40003f06270 */
[----:B------:R-:W2:Y:S01]  /*5060*/  MUFU.EX2 R7, R6 ;  /* 0x0000000600077308 */ /* 0x000ea20000000800 */
[----:B0-----:R-:W-:Y:S02]  /*5070*/  FFMA.FTZ R10, R21, -UR22, R10 ;  /* 0x80000016150a7c23 */ /* 0x001fe4000801000a */
[----:B-1----:R-:W-:Y:S02]  /*5080*/  FFMA.FTZ R11, R22, -UR22, R11 ;  /* 0x80000016160b7c23 */ /* 0x002fe4000801000b */
[----:B--2---:R-:W-:-:S05]  /*5090*/  FFMA.FTZ R8, R7, -UR22, R8 ;  /* 0x8000001607087c23 */ /* 0x004fca0008010008 */
[----:B------:R0:W-:Y:S01]  /*50a0*/  STG.E.128 [R4.64], R8 ;  /* 0x0000000804007986 */ /* 0x0001e2000c101d14 */
[----:B------:R-:W-:Y:S05]  /*50b0*/  @!P0 BRA `(.L_x_9008) ;  /* 0xfffffea000008947 */ /* 0x000fea000383ffff */
.L_x_9007:
[----:B------:R-:W-:Y:S05]  /*50c0*/  BSYNC B0 ;  /* 0x0000000000007941 */ /* 0x000fea0003800000 */
.L_x_9006:
[----:B------:R-:W-:-:S13]  /*50d0*/  ISETP.GE.AND P0, PT, R19, R0, PT ;  /* 0x000000001300720c */ /* 0x000fda0003f06270 */
[----:B------:R-:W-:Y:S05]  /*50e0*/  @P0 EXIT ;  /* 0x000000000000094d */ /* 0x000fea0003800000 */
.L_x_9009:
[----:B------:R-:W-:-:S06]  /*50f0*/  IMAD.WIDE R6, R19, 0x4, R14 ;  /* 0x0000000413067825 */ /* 0x000fcc00078e020e */
[----:B------:R-:W3:Y:S01]  /*5100*/  LDG.E R6, [R6.64] ;  /* 0x0000001406067981 */ /* 0x000ee2000c1e1900 */
[----:B0-----:R-:W-:-:S06]  /*5110*/  IMAD.WIDE R4, R19, 0x4, R12 ;  /* 0x0000000413047825 */ /* 0x001fcc00078e020c */
[----:B------:R-:W4:Y:S01]  /*5120*/  LDG.E R5, [R4.64] ;  /* 0x0000001404057981 */ /* 0x000f22000c1e1900 */
[C---:B------:R-:W-:Y:S01]  /*5130*/  IMAD.WIDE R8, R19.reuse, 0x4, R2 ;  /* 0x0000000413087825 */ /* 0x040fe200078e0202 */
[----:B------:R-:W-:-:S04]  /*5140*/  IADD3 R19, R19, c[0x0][0x0], RZ ;  /* 0x0000000013137a10 */ /* 0x000fc80007ffe0ff */
[----:B------:R-:W-:Y:S01]  /*5150*/  ISETP.GE.AND P0, PT, R19, R0, PT ;  /* 0x000000001300720c */ /* 0x000fe20003f06270 */
[----:B---3--:R-:W-:-:S06]  /*5160*/  FMUL.FTZ R10, R6, 1.4426950216293334961 ;  /* 0x3fb8aa3b060a7820 */ /* 0x008fcc0000410000 */
[----:B------:R-:W4:Y:S02]  /*5170*/  MUFU.EX2 R10, R10 ;  /* 0x0000000a000a7308 */ /* 0x000f240000000800 */
[----:B--2-4-:R-:W-:-:S05]  /*5180*/  FFMA.FTZ R11, R10, -UR22, R5 ;  /* 0x800000160a0b7c23 */ /* 0x014fca0008010005 */
[----:B------:R0:W-:Y:S01]  /*5190*/  STG.E [R8.64], R11 ;  /* 0x0000000b08007986 */ /* 0x0001e2000c101914 */
[----:B------:R-:W-:Y:S05]  /*51a0*/  @!P0 BRA `(.L_x_9009) ;  /* 0xffffff4000008947 */ /* 0x000fea000383ffff */
[----:B------:R-:W-:Y:S05]  /*51b0*/  EXIT ;  /* 0x000000000000794d */ /* 0x000fea0003800000 */
        .weak           $__internal_121_$__cuda_sm20_div_u64
        .type           $__internal_121_$__cuda_sm20_div_u64,@function
        .size           $__internal_121_$__cuda_sm20_div_u64,($__internal_122_$__cuda_sm20_rem_s64 - $__internal_121_$__cuda_sm20_div_u64)
$__internal_121_$__cuda_sm20_div_u64:
        /* <DEDUP_REMOVED lines=51> */
[----:B------:R-:W-:Y:S01]  /*54f0*/  IMAD.X R18, RZ, RZ, R11, P3 ;  /* 0x000000ffff127224 */ /* 0x000fe200018e060b */
[----:B------:R-:W-:Y:S02]  /*5500*/  IADD3.X R17, ~R7, R14, RZ, P2, !PT ;  /* 0x0000000e07117210 */ /* 0x000fe400017fe5ff */
[----:B------:R-:W-:Y:S02]  /*5510*/  SEL R15, R22, R15, P1 ;  /* 0x0000000f160f7207 */ /* 0x000fe40000800000 */
[----:B------:R-:W-:-:S02]  /*5520*/  SEL R16, R16, R9, P1 ;  /* 0x0000000910107207 */ /* 0x000fc40000800000 */
[----:B------:R-:W-:Y:S02]  /*5530*/  SEL R14, R17, R14, P1 ;  /* 0x0000000e110e7207 */ /* 0x000fe40000800000 */
[----:B------:R-:W-:Y:S02]  /*5540*/  SEL R18, R18, R11, P1 ;  /* 0x0000000b12127207 */ /* 0x000fe40000800000 */
[----:B------:R-:W-:Y:S02]  /*5550*/  ISETP.GE.U32.AND P1, PT, R15, R10, PT ;  /* 0x0000000a0f00720c */ /* 0x000fe40003f26070 */
[----:B------:R-:W-:Y:S02]  /*5560*/  IADD3 R9, P3, R16, 0x1, RZ ;  /* 0x0000000110097810 */ /* 0x000fe40007f7e0ff */
[----:B------:R-:W-:Y:S02]  /*5570*/  ISETP.NE.U32.AND P2, PT, R10, RZ, PT ;  /* 0x000000ff0a00720c */ /* 0x000fe40003f45070 */
[----:B------:R-:W-:Y:S01]  /*5580*/  ISETP.GE.U32.AND.EX P1, PT, R14, R7, PT, P1 ;  /* 0x000000070e00720c */ /* 0x000fe20003f26110 */
[----:B------:R-:W-:Y:S01]  /*5590*/  IMAD.X R11, RZ, RZ, R18, P3 ;  /* 0x000000ffff0b7224 */ /* 0x000fe200018e0612 */
[----:B------:R-:W-:-:S02]  /*55a0*/  ISETP.NE.AND.EX P2, PT, R7, RZ, PT, P2 ;  /* 0x000000ff0700720c */ /* 0x000fc40003f45320 */
[----:B------:R-:W-:Y:S02]  /*55b0*/  SEL R9, R9, R16, P1 ;  /* 0x0000001009097207 */ /* 0x000fe40000800000 */
[----:B------:R-:W-:Y:S02]  /*55c0*/  SEL R7, R11, R18, P1 ;  /* 0x000000120b077207 */ /* 0x000fe40000800000 */
[----:B------:R-:W-:Y:S01]  /*55d0*/  SEL R11, R9, 0xffffffff, P2 ;  /* 0xffffffff090b7807 */ /* 0x000fe20001000000 */
[----:B------:R-:W-:Y:S01]  /*55e0*/  IMAD.MOV.U32 R9, RZ, RZ, 0x0 ;  /* 0x00000000ff097424 */ /* 0x000fe200078e00ff */
[----:B------:R-:W-:-:S03]  /*55f0*/  SEL R7, R7, 0xffffffff, P2 ;  /* 0xffffffff07077807 */ /* 0x000fc60001000000 */
[----:B------:R-:W-:Y:S05]  /*5600*/  RET.REL.NODEC R8 `(_ZN2at6native43_GLOBAL__N__9ae7fba5_10_SoftMax_cu_9f978f6320cunn_SoftMaxBackwardILi4EfffNS1_26LogSoftMaxBackwardEpilogueEEEvPT0_PKT2_S8_l) ;  /* 0xffffa9f008007950 */ /* 0x000fea0003c3ffff */
        .weak           $__internal_122_$__cuda_sm20_rem_s64
        .type           $__internal_122_$__cuda_sm20_rem_s64,@function
        .size           $__internal_122_$__cuda_sm20_rem_s64,($__internal_123_$__cuda_sm70_warpsync - $__internal_122_$__cuda_sm20_rem_s64)
$__internal_122_$__cuda_sm20_rem_s64:
        /* <DEDUP_REMOVED lines=49> */
[----:B------:R-:W-:-:S03]  /*5920*/  IMAD.WIDE.U32 R8, R13, UR16, RZ ;  /* 0x000000100d087c25 */ /* 0x000fc6000f8e00ff */
[----:B------:R-:W-:Y:S01]  /*5930*/  IADD3.X R11, RZ, R11, RZ, P2, !PT ;  /* 0x0000000bff0b7210 */ /* 0x000fe200017fe4ff */
[----:B------:R-:W-:Y:S01]  /*5940*/  IMAD R12, R13, UR17, R9 ;  /* 0x000000110d0c7c24 */ /* 0x000fe2000f8e0209 */
[----:B------:R-:W-:-:S03]  /*5950*/  IADD3 R14, P2, -R8, R7, RZ ;  /* 0x00000007080e7210 */ /* 0x000fc60007f5e1ff */
[----:B------:R-:W-:Y:S01]  /*5960*/  IMAD R11, R11, UR16, R12 ;  /* 0x000000100b0b7c24 */ /* 0x000fe2000f8e020c */
[----:B------:R-:W-:-:S03]  /*5970*/  ISETP.GE.U32.AND P0, PT, R14, UR16, PT ;  /* 0x000000100e007c0c */ /* 0x000fc6000bf06070 */
        /* <DEDUP_REMOVED lines=21> */
[----:B------:R-:W-:Y:S06]  /*5ad0*/  RET.REL.NODEC R10 `(_ZN2at6native43_GLOBAL__N__9ae7fba5_10_SoftMax_cu_9f978f6320cunn_SoftMaxBackwardILi4EfffNS1_26LogSoftMaxBackwardEpilogueEEEvPT0_PKT2_S8_l) ;  /* 0xffffa5200a007950 */ /* 0x000fec0003c3ffff */
        .weak           $__internal_123_$__cuda_sm70_warpsync
        .type           $__internal_123_$__cuda_sm70_warpsync,@function
        .size           $__internal_123_$__cuda_sm70_warpsync,(.L_x_11375 - $__internal_123_$__cuda_sm70_warpsync)
$__internal_123_$__cuda_sm70_warpsync:
[----:B------:R-:W-:Y:S01]  /*5ae0*/  IMAD.MOV.U32 R5, RZ, RZ, 0x0 ;  /* 0x00000000ff057424 */ /* 0x000fe200078e00ff */
[----:B------:R-:W-:Y:S04]  /*5af0*/  WARPSYNC R6 ;  /* 0x0000000600007348 */ /* 0x000fe80003800000 */
[----:B------:R-:W-:Y:S05]  /*5b00*/  RET.REL.NODEC R4 `(_ZN2at6native43_GLOBAL__N__9ae7fba5_10_SoftMax_cu_9f978f6320cunn_SoftMaxBackwardILi4EfffNS1_26LogSoftMaxBackwardEpilogueEEEvPT0_PKT2_S8_l) ;  /* 0xffffa4f004007950 */ /* 0x000fea0003c3ffff */
.L_x_9010:
        /* <DEDUP_REMOVED lines=15> */
.L_x_11375:


//--------------------- .text._ZN2at6native43_GLOBAL__N__9ae7fba5_10_SoftMax_cu_9f978f6324cunn_SoftMaxBackwardSmemILi4EfffNS1_26LogSoftMaxBackwardEpilogueEEEvPT0_PKT2_S8_l --------------------------
	.section	.text._ZN2at6native43_GLOBAL__N__9ae7fba5_10_SoftMax_cu_9f978f6324cunn_SoftMaxBackwardSmemILi4EfffNS1_26LogSoftMaxBackwardEpilogueEEEvPT0_PKT2_S8_l,"ax",@progbits
	.sectioninfo	@"SHI_REGISTERS=21"
	.align	128
.text._ZN2at6native43_GLOBAL__N__9ae7fba5_10_SoftMax_cu_9f978f6324cunn_SoftMaxBackwardSmemILi4EfffNS1_26LogSoftMaxBackwardEpilogueEEEvPT0_PKT2_S8_l:
        .type           _ZN2at6native43_GLOBAL__N__9ae7fba5_10_SoftMax_cu_9f978f6324cunn_SoftMaxBackwardSmemILi4EfffNS1_26LogSoftMaxBackwardEpilogueEEEvPT0_PKT2_S8_l,@function
        .size           _ZN2at6native43_GLOBAL__N__9ae7fba5_10_SoftMax_cu_9f978f6324cunn_SoftMaxBackwardSmemILi4EfffNS1_26LogSoftMaxBackwardEpilogueEEEvPT0_PKT2_S8_l,(.L_x_11379 - _ZN2at6native43_GLOBAL__N__9ae7fba5_10_SoftMax_cu_9f978f6324cunn_SoftMaxBackwardSmemILi4EfffNS1_26LogSoftMaxBackwardEpilogueEEEvPT0_PKT2_S8_l)
        .other          _ZN2at6native43_GLOBAL__N__9ae7fba5_10_SoftMax_cu_9f978f6324cunn_SoftMaxBackwardSmemILi4EfffNS1_26LogSoftMaxBackwardEpilogueEEEvPT0_PKT2_S8_l,@"STO_CUDA_ENTRY STV_DEFAULT"
_ZN2at6native43_GLOBAL__N__9ae7fba5_10_SoftMax_cu_9f978f6324cunn_SoftMaxBackwardSmemILi4EfffNS1_26LogSoftMaxBackwardEpilogueEEEvPT0_PKT2_S8_l:
[----:B------:R-:W-:Y:S02]  /*0000*/  IMAD.MOV.U32 R1, RZ, RZ, c[0x0][0x28] ;  /* 0x00000a00ff017624 */ /* 0x000fe400078e00ff */
[----:B------:R-:W0:Y:S01]  /*0010*/  S2R R0, SR_TID.X ;  /* 0x0000000000007919 */ /* 0x000e220000002100 */
[----:B------:R-:W-:Y:S01]  /*0020*/  ULDC.64 UR6, c[0x0][0x118] ;  /* 0x0000460000067ab9 */ /* 0x000fe20000000a00 */
[----:B------:R-:W-:Y:S01]  /*0030*/  BSSY B0, `(.L_x_9011) ;  /* 0x000001b000007945 */ /* 0x000fe20003800000 */
[----:B------:R-:W-:Y:S01]  /*0040*/  IMAD.MOV.U32 R13, RZ, RZ, RZ ;  /* 0x000000ffff0d7224 */ /* 0x000fe200078e00ff */
[----:B------:R-:W1:Y:S01]  /*0050*/  S2R R9, SR_CTAID.X ;  /* 0x0000000000097919 */ /* 0x000e620000002500 */
[----:B0-----:R-:W-:-:S04]  /*0060*/  SHF.L.U32 R2, R0, 0x2, RZ ;  /* 0x0000000200027819 */ /* 0x001fc800000006ff */
[----:B------:R-:W-:Y:S02]  /*0070*/  ISETP.GE.U32.AND P0, PT, R2, c[0x0][0x178], PT ;  /* 0x00005e0002007a0c */ /* 0x000fe40003f06070 */
[----:B------:R-:W-:-:S04]  /*0080*/  SHF.R.S32.HI R2, RZ, 0x1f, R2 ;  /* 0x0000001fff027819 */ /* 0x000fc80000011402 */
[----:B------:R-:W-:Y:S01]  /*0090*/  ISETP.GE.AND.EX P0, PT, R2, c[0x0][0x17c], PT, P0 ;  /* 0x00005f0002007a0c */ /* 0x000fe20003f06300 */
[----:B-1----:R-:W-:-:S04]  /*00a0*/  IMAD.WIDE.U32 R2, R9, c[0x0][0x178], RZ ;  /* 0x00005e0009027a25 */ /* 0x002fc800078e00ff */
[----:B------:R-:W-:-:S08]  /*00b0*/  IMAD R9, R9, c[0x0][0x17c], R3 ;  /* 0x00005f0009097a24 */ /* 0x000fd000078e0203 */
[----:B------:R-:W-:Y:S05]  /*00c0*/  @P0 BRA `(.L_x_9012) ;  /* 0x0000011000000947 */ /* 0x000fea0003800000 */
[C---:B------:R-:W-:Y:S01]  /*00d0*/  LEA R10, P1, R2.reuse, c[0x0][0x170], 0x2 ;  /* 0x00005c00020a7a11 */ /* 0x040fe200078210ff */
[----:B------:R-:W-:Y:S01]  /*00e0*/  HFMA2.MMA R13, -RZ, RZ, 0, 0 ;  /* 0x00000000ff0d7435 */ /* 0x000fe200000001ff */
[----:B------:R-:W-:Y:S02]  /*00f0*/  IMAD.MOV.U32 R15, RZ, RZ, R0 ;  /* 0x000000ffff0f7224 */ /* 0x000fe400078e0000 */
[----:B------:R-:W-:-:S05]  /*0100*/  LEA.HI.X R11, R2, c[0x0][0x174], R9, 0x2, P1 ;  /* 0x00005d00020b7a11 */ /* 0x000fca00008f1409 */
.L_x_9013:
        /* <DEDUP_REMOVED lines=13> */
.L_x_9012:
[----:B------:R-:W-:Y:S05]  /*01e0*/  BSYNC B0 ;  /* 0x0000000000007941 */ /* 0x000fea0003800000 */
.L_x_9011:
        /* <DEDUP_REMOVED lines=20> */
[----:B0-----:R-:W-:Y:S01]  /*0330*/  FADD.FTZ R7, R6, R7 ;  /* 0x0000000706077221 */ /* 0x001fe20000010000 */
[----:B------:R-:W-:-:S04]  /*0340*/  HFMA2.MMA R6, -RZ, RZ, 0, 0 ;  /* 0x00000000ff067435 */ /* 0x000fc800000001ff */
        /* <DEDUP_REMOVED lines=9> */
.L_x_9018:
        /* <DEDUP_REMOVED lines=9> */
.L_x_9019:
[----:B01----:R-:W-:Y:S02]  /*0470*/  FADD.FTZ R6, R7, R6 ;  /* 0x0000000607067221 */ /* 0x003fe40000010000 */
.L_x_9014:
[----:B------:R-:W-:Y:S01]  /*0480*/  ISETP.NE.AND P1, PT, R0, RZ, PT ;  /* 0x000000ff0000720c */ /* 0x000fe20003f25270 */
[----:B0-----:R-:W-:Y:S01]  /*0490*/  IMAD.MOV.U32 R11, RZ, RZ, c[0x0][0x178] ;  /* 0x00005e00ff0b7624 */ /* 0x001fe200078e00ff */
[----:B------:R-:W-:Y:S11]  /*04a0*/  WARPSYNC 0xffffffff ;  /* 0xffffffff00007948 */ /* 0x000ff60003800000 */
[----:B-1----:R0:W-:Y:S04]  /*04b0*/  @!P1 STS [R11.X4], R6 ;  /* 0x000000060b009388 */ /* 0x0021e80000004800 */
[----:B------:R-:W-:Y:S06]  /*04c0*/  BAR.SYNC.DEFER_BLOCKING 0x0 ;  /* 0x0000000000007b1d */ /* 0x000fec0000010000 */
[----:B------:R-:W-:Y:S05]  /*04d0*/  @P0 EXIT ;  /* 0x000000000000094d */ /* 0x000fea0003800000 */
[----:B0-----:R0:W1:Y:S01]  /*04e0*/  LDS R3, [R11.X4] ;  /* 0x000000000b037984 */ /* 0x0010620000004800 */
[----:B------:R-:W-:-:S02]  /*04f0*/  SHF.L.U32 R6, R2, 0x2, RZ ;  /* 0x0000000202067819 */ /* 0x000fc400000006ff */
[----:B------:R-:W-:Y:S02]  /*0500*/  SHF.L.U64.HI R2, R2, 0x2, R9 ;  /* 0x0000000202027819 */ /* 0x000fe40000010209 */
[C---:B------:R-:W-:Y:S02]  /*0510*/  IADD3 R4, P0, R6.reuse, c[0x0][0x160], RZ ;  /* 0x0000580006047a10 */ /* 0x040fe40007f1e0ff */
[----:B------:R-:W-:Y:S02]  /*0520*/  IADD3 R6, P1, R6, c[0x0][0x168], RZ ;  /* 0x00005a0006067a10 */ /* 0x000fe40007f3e0ff */
[C---:B------:R-:W-:Y:S02]  /*0530*/  IADD3.X R5, R2.reuse, c[0x0][0x164], RZ, P0, !PT ;  /* 0x0000590002057a10 */ /* 0x040fe400007fe4ff */
[----:B0-----:R-:W-:-:S05]  /*0540*/  IADD3.X R7, R2, c[0x0][0x16c], RZ, P1, !PT ;  /* 0x00005b0002077a10 */ /* 0x001fca0000ffe4ff */
.L_x_9017:
[----:B0-----:R-:W-:Y:S01]  /*0550*/  IMAD.WIDE R12, R0, 0x10, R6 ;  /* 0x00000010000c7825 */ /* 0x001fe200078e0206 */
[----:B------:R0:W2:Y:S05]  /*0560*/  LDS.128 R8, [R0.X16] ;  /* 0x0000000000087984 */ /* 0x0000aa000000cc00 */
[----:B------:R-:W3:Y:S02]  /*0570*/  LDG.E.128 R12, [R12.64] ;  /* 0x000000060c0c7981 */ /* 0x000ee4000c1e1d00 */
[----:B---3--:R-:W-:-:S02]  /*0580*/  FMUL.FTZ R16, R14, 1.4426950216293334961 ;  /* 0x3fb8aa3b0e107820 */ /* 0x008fc40000410000 */
[----:B------:R-:W-:Y:S02]  /*0590*/  FMUL.FTZ R14, R13, 1.4426950216293334961 ;  /* 0x3fb8aa3b0d0e7820 */ /* 0x000fe40000410000 */
[----:B------:R-:W-:Y:S02]  /*05a0*/  FMUL.FTZ R2, R12, 1.4426950216293334961 ;  /* 0x3fb8aa3b0c027820 */ /* 0x000fe40000410000 */
[----:B------:R-:W-:Y:S01]  /*05b0*/  FMUL.FTZ R15, R15, 1.4426950216293334961 ;  /* 0x3fb8aa3b0f0f7820 */ /* 0x000fe20000410000 */
[----:B------:R-:W2:Y:S01]  /*05c0*/  MUFU.EX2 R16, R16 ;  /* 0x0000001000107308 */ /* 0x000ea20000000800 */
[C---:B------:R-:W-:Y:S01]  /*05d0*/  IMAD.WIDE R12, R0.reuse, 0x10, R4 ;  /* 0x00000010000c7825 */ /* 0x040fe200078e0204 */
[----:B0-----:R-:W-:-:S06]  /*05e0*/  IADD3 R0, R0, c[0x0][0x0], RZ ;  /* 0x0000000000007a10 */ /* 0x001fcc0007ffe0ff */
[----:B------:R0:W3:Y:S08]  /*05f0*/  MUFU.EX2 R18, R15 ;  /* 0x0000000f00127308 */ /* 0x0000f00000000800 */
[----:B------:R-:W4:Y:S01]  /*0600*/  MUFU.EX2 R14, R14 ;  /* 0x0000000e000e7308 */ /* 0x000f220000000800 */
[----:B-12---:R-:W-:Y:S02]  /*0610*/  FFMA.FTZ R10, -R3, R16, R10 ;  /* 0x00000010030a7223 */ /* 0x006fe4000001010a */
[----:B0-----:R-:W-:-:S05]  /*0620*/  IMAD.SHL.U32 R15, R0, 0x4, RZ ;  /* 0x00000004000f7824 */ /* 0x001fca00078e00ff */
[----:B------:R-:W0:Y:S01]  /*0630*/  MUFU.EX2 R2, R2 ;  /* 0x0000000200027308 */ /* 0x000e220000000800 */
[----:B---3--:R-:W-:Y:S01]  /*0640*/  FFMA.FTZ R11, -R3, R18, R11 ;  /* 0x00000012030b7223 */ /* 0x008fe2000001010b */
[----:B------:R-:W-:Y:S02]  /*0650*/  ISETP.GE.U32.AND P0, PT, R15, c[0x0][0x178], PT ;  /* 0x00005e000f007a0c */ /* 0x000fe40003f06070 */
[----:B------:R-:W-:Y:S01]  /*0660*/  SHF.R.S32.HI R15, RZ, 0x1f, R15 ;  /* 0x0000001fff0f7819 */ /* 0x000fe2000001140f */
[----:B----4-:R-:W-:-:S03]  /*0670*/  FFMA.FTZ R9, -R3, R14, R9 ;  /* 0x0000000e03097223 */ /* 0x010fc60000010109 */
[----:B------:R-:W-:Y:S01]  /*0680*/  ISETP.GE.AND.EX P0, PT, R15, c[0x0][0x17c], PT, P0 ;  /* 0x00005f000f007a0c */ /* 0x000fe20003f06300 */
[----:B0-----:R-:W-:-:S05]  /*0690*/  FFMA.FTZ R8, -R3, R2, R8 ;  /* 0x0000000203087223 */ /* 0x001fca0000010108 */
[----:B------:R0:W-:Y:S07]  /*06a0*/  STG.E.128 [R12.64], R8 ;  /* 0x000000080c007986 */ /* 0x0001ee000c101d06 */
[----:B------:R-:W-:Y:S05]  /*06b0*/  @!P0 BRA `(.L_x_9017) ;  /* 0xfffffe9000008947 */ /* 0x000fea000383ffff */
[----:B------:R-:W-:Y:S05]  /*06c0*/  EXIT ;  /* 0x000000000000794d */ /* 0x000fea0003800000 */
.L_x_9015:
[----:B------:R-:W-:Y:S01]  /*06d0*/  MOV R7, 0x10 ;  /* 0x0000001000077802 */ /* 0x000fe20000000f00 */
[----:B------:R-:W-:Y:S01]  /*06e0*/  IMAD.MOV.U32 R8, RZ, RZ, 0x1f ;  /* 0x0000001fff087424 */ /* 0x000fe200078e00ff */
[----:B0-----:R-:W-:Y:S02]  /*06f0*/  MOV R11, 0xffffffff ;  /* 0xffffffff000b7802 */ /* 0x001fe40000000f00 */
[----:B------:R-:W-:-:S02]  /*0700*/  MOV R4, 0x720 ;  /* 0x0000072000047802 */ /* 0x000fc40000000f00 */
[----:B-1----:R-:W-:Y:S05]  /*0710*/  CALL.REL.NOINC `($__internal_124_$__cuda_sm70_shflsync_down_p) ;  /* 0x000001b000007944 */ /* 0x002fea0003c00000 */
[----:B-1----:R-:W-:Y:S01]  /*0720*/  IMAD.MOV.U32 R5, RZ, RZ, R7 ;  /* 0x000000ffff057224 */ /* 0x002fe200078e0007 */
[----:B0-----:R-:W-:Y:S05]  /*0730*/  BRA `(.L_x_9018) ;  /* 0xfffffca000007947 */ /* 0x001fea000383ffff */
.L_x_9016:
[----:B------:R-:W-:Y:S01]  /*0740*/  HFMA2.MMA R8, -RZ, RZ, 0, 1.847743988037109375e-06 ;  /* 0x0000001fff087435 */ /* 0x000fe200000001ff */
[----:B-1----:R-:W-:Y:S01]  /*0750*/  MOV R6, R10 ;  /* 0x0000000a00067202 */ /* 0x002fe20000000f00 */
[----:B------:R-:W-:Y:S01]  /*0760*/  IMAD.MOV.U32 R7, RZ, RZ, 0x8 ;  /* 0x00000008ff077424 */ /* 0x000fe200078e00ff */
[----:B0-----:R-:W-:Y:S01]  /*0770*/  MOV R4, 0x7a0 ;  /* 0x000007a000047802 */ /* 0x001fe20000000f00 */
[----:B------:R-:W-:-:S02]  /*0780*/  IMAD.MOV.U32 R11, RZ, RZ, -0x1 ;  /* 0xffffffffff0b7424 */ /* 0x000fc400078e00ff */
[----:B------:R-:W-:Y:S05]  /*0790*/  CALL.REL.NOINC `($__internal_124_$__cuda_sm70_shflsync_down_p) ;  /* 0x0000013000007944 */ /* 0x000fea0003c00000 */
[----:B01----:R-:W-:Y:S01]  /*07a0*/  FADD.FTZ R6, R10, R7 ;  /* 0x000000070a067221 */ /* 0x003fe20000010000 */
[----:B------:R-:W-:Y:S01]  /*07b0*/  MOV R7, 0x4 ;  /* 0x0000000400077802 */ /* 0x000fe20000000f00 */
[----:B------:R-:W-:Y:S01]  /*07c0*/  IMAD.MOV.U32 R8, RZ, RZ, 0x1f ;  /* 0x0000001fff087424 */ /* 0x000fe200078e00ff */
[----:B------:R-:W-:-:S02]  /*07d0*/  MOV R11, 0xffffffff ;  /* 0xffffffff000b7802 */ /* 0x000fc40000000f00 */
[----:B------:R-:W-:Y:S02]  /*07e0*/  MOV R4, 0x800 ;  /* 0x0000080000047802 */ /* 0x000fe40000000f00 */
[----:B------:R-:W-:Y:S05]  /*07f0*/  CALL.REL.NOINC `($__internal_124_$__cuda_sm70_shflsync_down_p) ;  /* 0x000000d000007944 */ /* 0x000fea0003c00000 */
[----:B0-----:R-:W-:Y:S01]  /*0800*/  HFMA2.MMA R8, -RZ, RZ, 0, 1.847743988037109375e-06 ;  /* 0x0000001fff087435 */ /* 0x001fe200000001ff */
[----:B-1----:R-:W-:Y:S01]  /*0810*/  FADD.FTZ R6, R6, R7 ;  /* 0x0000000706067221 */ /* 0x002fe20000010000 */
[----:B------:R-:W-:Y:S01]  /*0820*/  MOV R4, 0x860 ;  /* 0x0000086000047802 */ /* 0x000fe20000000f00 */
[----:B------:R-:W-:Y:S02]  /*0830*/  IMAD.MOV.U32 R7, RZ, RZ, 0x2 ;  /* 0x00000002ff077424 */ /* 0x000fe400078e00ff */
[----:B------:R-:W-:Y:S02]  /*0840*/  IMAD.MOV.U32 R11, RZ, RZ, -0x1 ;  /* 0xffffffffff0b7424 */ /* 0x000fe400078e00ff */
[----:B------:R-:W-:Y:S05]  /*0850*/  CALL.REL.NOINC `($__internal_124_$__cuda_sm70_shflsync_down_p) ;  /* 0x0000007000007944 */ /* 0x000fea0003c00000 */
[----:B01----:R-:W-:Y:S01]  /*0860*/  FADD.FTZ R6, R6, R7 ;  /* 0x0000000706067221 */ /* 0x003fe20000010000 */
[----:B------:R-:W-:Y:S01]  /*0870*/  MOV R7, 0x1 ;  /* 0x0000000100077802 */ /* 0x000fe20000000f00 */
[----:B------:R-:W-:Y:S01]  /*0880*/  IMAD.MOV.U32 R8, RZ, RZ, 0x1f ;  /* 0x0000001fff087424 */ /* 0x000fe200078e00ff */
[----:B------:R-:W-:Y:S02]  /*0890*/  MOV R11, 0xffffffff ;  /* 0xffffffff000b7802 */ /* 0x000fe40000000f00 */
[----:B------:R-:W-:-:S02]  /*08a0*/  MOV R4, 0x8c0 ;  /* 0x000008c000047802 */ /* 0x000fc40000000f00 */
[----:B------:R-:W-:Y:S05]  /*08b0*/  CALL.REL.NOINC `($__internal_124_$__cuda_sm70_shflsync_down_p) ;  /* 0x0000001000007944 */ /* 0x000fea0003c00000 */
[----:B01----:R-:W-:Y:S05]  /*08c0*/  BRA `(.L_x_9019) ;  /* 0xfffffba000007947 */ /* 0x003fea000383ffff */
        .weak           $__internal_124_$__cuda_sm70_shflsync_down_p
        .type           $__internal_124_$__cuda_sm70_shflsync_down_p,@function
        .size           $__internal_124_$__cuda_sm70_shflsync_down_p,(.L_x_11379 - $__internal_124_$__cuda_sm70_shflsync_down_p)
$__internal_124_$__cuda_sm70_shflsync_down_p:
[----:B------:R-:W-:Y:S01]  /*08d0*/  IMAD.MOV.U32 R5, RZ, RZ, 0x0 ;  /* 0x00000000ff057424 */ /* 0x000fe200078e00ff */
[----:B------:R-:W-:Y:S04]  /*08e0*/  WARPSYNC R11 ;  /* 0x0000000b00007348 */ /* 0x000fe80003800000 */
[----:B------:R0:W1:Y:S01]  /*08f0*/  SHFL.DOWN PT, R7, R6, R7, R8 ;  /* 0x0800000706077389 */ /* 0x00006200000e0008 */
[----:B------:R-:W-:Y:S05]  /*0900*/  RET.REL.NODEC R4 `(_ZN2at6native43_GLOBAL__N__9ae7fba5_10_SoftMax_cu_9f978f6324cunn_SoftMaxBackwardSmemILi4EfffNS1_26LogSoftMaxBackwardEpilogueEEEvPT0_PKT2_S8_l) ;  /* 0xfffff6f004007950 */ /* 0x000fea0003c3ffff */
.L_x_9020:
        /* <DEDUP_REMOVED lines=15> */
.L_x_11379:


//--------------------- .text._ZN2at6native43_GLOBAL__N__9ae7fba5_10_SoftMax_cu_9f978f6320cunn_SoftMaxBackwardILi2EdddNS1_26LogSoftMaxBackwardEpilogueEEEvPT0_PKT2_S8_l --------------------------
	.section	.text._ZN2at6native43_GLOBAL__N__9ae7fba5_10_SoftMax_cu_9f978f6320cunn_SoftMaxBackwardILi2EdddNS1_26LogSoftMaxBackwardEpilogueEEEvPT0_PKT2_S8_l,"ax",@progbits
	.sectioninfo	@"SHI_REGISTERS=46"
	.align	128
.text._ZN2at6native43_GLOBAL__N__9ae7fba5_10_SoftMax_cu_9f978f6320cunn_SoftMaxBackwardILi2EdddNS1_26LogSoftMaxBackwardEpilogueEEEvPT0_PKT2_S8_l:
        .type           _ZN2at6native43_GLOBAL__N__9ae7fba5_10_SoftMax_cu_9f978f6320cunn_SoftMaxBackwardILi2EdddNS1_26LogSoftMaxBackwardEpilogueEEEvPT0_PKT2_S8_l,@function
        .size           _ZN2at6native43_GLOBAL__N__9ae7fba5_10_SoftMax_cu_9f978f6320cunn_SoftMaxBackwardILi2EdddNS1_26LogSoftMaxBackwardEpilogueEEEvPT0_PKT2_S8_l,(.L_x_11381 - _ZN2at6native43_GLOBAL__N__9ae7fba5_10_SoftMax_cu_9f978f6320cunn_SoftMaxBackwardILi2EdddNS1_26LogSoftMaxBackwardEpilogueEEEvPT0_PKT2_S8_l)
        .other          _ZN2at6native43_GLOBAL__N__9ae7fba5_10_SoftMax_cu_9f978f6320cunn_SoftMaxBackwardILi2EdddNS1_26LogSoftMaxBackwardEpilogueEEEvPT0_PKT2_S8_l,@"STO_CUDA_ENTRY STV_DEFAULT"
_ZN2at6native43_GLOBAL__N__9ae7fba5_10_SoftMax_cu_9f978f6320cunn_SoftMaxBackwardILi2EdddNS1_26LogSoftMaxBackwardEpilogueEEEvPT0_PKT2_S8_l:
[----:B------:R-:W-:Y:S02]  /*0000*/  IMAD.MOV.U32 R1, RZ, RZ, c[0x0][0x28] ;  /* 0x00000a00ff017624 */ /* 0x000fe400078e00ff */
[----:B------:R-:W0:Y:S01]  /*0010*/  S2R R3, SR_CTAID.X ;  /* 0x0000000000037919 */ /* 0x000e220000002500 */
[----:B------:R-:W-:Y:S01]  /*0020*/  IMAD.MOV.U32 R0, RZ, RZ, c[0x0][0x178] ;  /* 0x00005e00ff007624 */ /* 0x000fe200078e00ff */
[----:B------:R-:W-:Y:S01]  /*0030*/  ULDC.64 UR8, c[0x0][0x118] ;  /* 0x0000460000087ab9 */ /* 0x000fe20000000a00 */
[----:B------:R-:W-:Y:S01]  /*0040*/  IMAD.MOV.U32 R2, RZ, RZ, c[0x0][0x17c] ;  /* 0x00005f00ff027624 */ /* 0x000fe200078e00ff */
[----:B------:R-:W-:Y:S01]  /*0050*/  ULDC UR12, c[0x0][0x178] ;  /* 0x00005e00000c7ab9 */ /* 0x000fe20000000800 */
[----:B------:R-:W-:Y:S01]  /*0060*/  BSSY B0, `(.L_x_9021) ;  /* 0x000010f000007945 */ /* 0x000fe20003800000 */
        /* <DEDUP_REMOVED lines=30> */
[----:B------:R-:W-:Y:S01]  /*0250*/  ISETP.LT.U32.AND P1, PT, R14, c[0x0][0x0], PT ;  /* 0x000000000e007a0c */ /* 0x000fe20003f21070 */
        /* <DEDUP_REMOVED lines=12> */
.L_x_9023:
[----:B------:R-:W-:Y:S01]  /*0320*/  IMAD.MOV.U32 R25, RZ, RZ, c[0x0][0x178] ;  /* 0x00005e00ff197624 */ /* 0x000fe200078e00ff */
[----:B------:R-:W-:Y:S01]  /*0330*/  CS2R R22, SRZ ;  /* 0x0000000000167805 */ /* 0x000fe2000001ff00 */
[----:B------:R-:W-:Y:S02]  /*0340*/  IMAD.MOV.U32 R29, RZ, RZ, c[0x0][0x17c] ;  /* 0x00005f00ff1d7624 */ /* 0x000fe400078e00ff */
[----:B------:R-:W-:Y:S02]  /*0350*/  IMAD.MOV.U32 R26, RZ, RZ, R24 ;  /* 0x000000ffff1a7224 */ /* 0x000fe400078e0018 */
[----:B------:R-:W-:Y:S02]  /*0360*/  IMAD.MOV.U32 R27, RZ, RZ, R7 ;  /* 0x000000ffff1b7224 */ /* 0x000fe400078e0007 */
.L_x_9024:
[----:B------:R-:W-:Y:S01]  /*0370*/  ISETP.NE.U32.AND P0, PT, R29, RZ, PT ;  /* 0x000000ff1d00720c */ /* 0x000fe20003f05070 */
[----:B------:R-:W-:-:S02]  /*0380*/  ULDC UR4, c[0x0][0x0] ;  /* 0x0000000000047ab9 */ /* 0x000fc40000000800 */
[----:B------:R-:W-:-:S10]  /*0390*/  USHF.L.U32 UR4, UR4, 0x1, URZ ;  /* 0x0000000104047899 */ /* 0x000fd4000800063f */
[----:B------:R-:W-:Y:S05]  /*03a0*/  @!P0 BRA `(.L_x_9025) ;  /* 0x0000007000008947 */ /* 0x000fea0003800000 */
[----:B------:R-:W-:Y:S01]  /*03b0*/  MOV R10, 0x3f0 ;  /* 0x000003f0000a7802 */ /* 0x000fe20000000f00 */
[----:B------:R-:W-:Y:S02]  /*03c0*/  UMOV UR5, UR4 ;  /* 0x0000000400057c82 */ /* 0x000fe40008000000 */
[----:B------:R-:W-:Y:S02]  /*03d0*/  UMOV UR4, URZ ;  /* 0x0000003f00047c82 */ /* 0x000fe40008000000 */
[----:B01----:R-:W-:Y:S05]  /*03e0*/  CALL.REL.NOINC `($__internal_126_$__cuda_sm20_rem_s64) ;  /* 0x000065e000007944 */ /* 0x003fea0003c00000 */
[----:B------:R-:W-:Y:S02]  /*03f0*/  IMAD.MOV.U32 R8, RZ, RZ, R12 ;  /* 0x000000ffff087224 */ /* 0x000fe400078e000c */
[----:B------:R-:W-:Y:S01]  /*0400*/  IMAD.MOV.U32 R9, RZ, RZ, R17 ;  /* 0x000000ffff097224 */ /* 0x000fe200078e0011 */
[----:B------:R-:W-:Y:S05]  /*0410*/  BRA `(.L_x_9026) ;  /* 0x0000013000007947 */ /* 0x000fea0003800000 */
.L_x_9025:
[----:B------:R-:W2:Y:S01]  /*0420*/  I2F.U32.RP R10, UR4 ;  /* 0x00000004000a7d06 */ /* 0x000ea20008209000 */
[----:B0-----:R-:W-:Y:S01]  /*0430*/  IMAD R13, RZ, RZ, -UR4 ;  /* 0x80000004ff0d7e24 */ /* 0x001fe2000f8e02ff */
[----:B------:R-:W-:-:S06]  /*0440*/  ISETP.NE.U32.AND P1, PT, RZ, UR4, PT ;  /* 0x00000004ff007c0c */ /* 0x000fcc000bf25070 */
[----:B--2---:R-:W0:Y:S02]  /*0450*/  MUFU.RCP R10, R10 ;  /* 0x0000000a000a7308 */ /* 0x004e240000001000 */
[----:B0-----:R-:W-:-:S06]  /*0460*/  IADD3 R8, R10, 0xffffffe, RZ ;  /* 0x0ffffffe0a087810 */ /* 0x001fcc0007ffe0ff */
[----:B------:R0:W2:Y:S02]  /*0470*/  F2I.FTZ.U32.TRUNC.NTZ R9, R8 ;  /* 0x0000000800097305 */ /* 0x0000a4000021f000 */
[----:B0-----:R-:W-:Y:S02]  /*0480*/  IMAD.MOV.U32 R8, RZ, RZ, RZ ;  /* 0x000000ffff087224 */ /* 0x001fe400078e00ff */
        /* <DEDUP_REMOVED lines=10> */
[----:B------:R-:W-:-:S05]  /*0530*/  @!P1 LOP3.LUT R12, RZ, UR4, RZ, 0x33, !PT ;  /* 0x00000004ff0c9c12 */ /* 0x000fca000f8e33ff */
[----:B------:R-:W-:-:S05]  /*0540*/  IMAD.MOV.U32 R8, RZ, RZ, R12 ;  /* 0x000000ffff087224 */ /* 0x000fca00078e000c */
.L_x_9026:
        /* <DEDUP_REMOVED lines=15> */
.L_x_9029:
[----:B0-----:R-:W-:-:S04]  /*0640*/  LEA R14, P2, R16, R26, 0x4 ;  /* 0x0000001a100e7211 */ /* 0x001fc800078420ff */
[----:B------:R-:W-:-:S06]  /*0650*/  LEA.HI.X R15, R16, R27, R17, 0x4, P2 ;  /* 0x0000001b100f7211 */ /* 0x000fcc00010f2411 */
[----:B------:R-:W2:Y:S01]  /*0660*/  LDG.E.128 R12, [R14.64] ;  /* 0x000000080e0c7981 */ /* 0x000ea2000c1e1d00 */
        /* <DEDUP_REMOVED lines=9> */
.L_x_9028:
[----:B------:R-:W-:Y:S05]  /*0700*/  BSYNC B1 ;  /* 0x0000000000017941 */ /* 0x000fea0003800000 */
.L_x_9027:
[----:B------:R-:W-:Y:S01]  /*0710*/  BSSY B1, `(.L_x_9030) ;  /* 0x000005e000017945 */ /* 0x000fe20003800000 */
[----:B------:R-:W-:Y:S05]  /*0720*/  @P1 BRA `(.L_x_9031) ;  /* 0x000005c000001947 */ /* 0x000fea0003800000 */
[----:B0-----:R-:W-:Y:S01]  /*0730*/  LOP3.LUT R13, RZ, R11, RZ, 0x33, !PT ;  /* 0x0000000bff0d7212 */ /* 0x001fe200078e33ff */
[----:B------:R-:W-:Y:S03]  /*0740*/  BSSY B2, `(.L_x_9032) ;  /* 0x0000021000027945 */ /* 0x000fe60003800000 */
[----:B------:R-:W-:-:S04]  /*0750*/  IADD3 R14, P1, R8, R13, RZ ;  /* 0x0000000d080e7210 */ /* 0x000fc80007f3e0ff */
[----:B------:R-:W-:-:S04]  /*0760*/  IADD3.X R10, R9, -0x1, RZ, P1, !PT ;  /* 0xffffffff090a7810 */ /* 0x000fc80000ffe4ff */
[----:B------:R-:W-:-:S13]  /*0770*/  ISETP.NE.U32.AND P1, PT, R10, RZ, PT ;  /* 0x000000ff0a00720c */ /* 0x000fda0003f25070 */
[----:B------:R-:W-:Y:S05]  /*0780*/  @!P1 BRA `(.L_x_9033) ;  /* 0x0000009000009947 */ /* 0x000fea0003800000 */
[----:B------:R-:W-:Y:S02]  /*0790*/  IMAD.MOV.U32 R12, RZ, RZ, R14 ;  /* 0x000000ffff0c7224 */ /* 0x000fe400078e000e */
[----:B------:R-:W-:Y:S01]  /*07a0*/  IMAD.MOV.U32 R14, RZ, RZ, R10 ;  /* 0x000000ffff0e7224 */ /* 0x000fe200078e000a */
[----:B------:R-:W-:Y:S01]  /*07b0*/  MOV R10, 0x7f0 ;  /* 0x000007f0000a7802 */ /* 0x000fe20000000f00 */
[----:B------:R-:W-:Y:S02]  /*07c0*/  IMAD.MOV.U32 R16, RZ, RZ, c[0x0][0x0] ;  /* 0x00000000ff107624 */ /* 0x000fe400078e00ff */
[----:B------:R-:W-:Y:S02]  /*07d0*/  IMAD.MOV.U32 R17, RZ, RZ, RZ ;  /* 0x000000ffff117224 */ /* 0x000fe400078e00ff */
[----:B-1----:R-:W-:Y:S05]  /*07e0*/  CALL.REL.NOINC `($__internal_125_$__cuda_sm20_div_u64) ;  /* 0x00005da000007944 */ /* 0x002fea0003c00000 */
[----:B------:R-:W-:Y:S02]  /*07f0*/  IMAD.MOV.U32 R12, RZ, RZ, R16 ;  /* 0x000000ffff0c7224 */ /* 0x000fe400078e0010 */
[----:B------:R-:W-:Y:S01]  /*0800*/  IMAD.MOV.U32 R13, RZ, RZ, R17 ;  /* 0x000000ffff0d7224 */ /* 0x000fe200078e0011 */
[----:B------:R-:W-:Y:S05]  /*0810*/  BRA `(.L_x_9034) ;  /* 0x0000013000007947 */ /* 0x000fea0003800000 */
.L_x_9033:
[----:B------:R-:W0:Y:S01]  /*0820*/  I2F.U32.RP R10, c[0x0][0x0] ;  /* 0x00000000000a7b06 */ /* 0x000e220000209000 */
[----:B------:R-:W-:-:S07]  /*0830*/  ISETP.NE.U32.AND P3, PT, RZ, c[0x0][0x0], PT ;  /* 0x00000000ff007a0c */ /* 0x000fce0003f65070 */
[----:B0-----:R-:W0:Y:S02]  /*0840*/  MUFU.RCP R10, R10 ;  /* 0x0000000a000a7308 */ /* 0x001e240000001000 */
[----:B0-----:R-:W-:-:S06]  /*0850*/  IADD3 R12, R10, 0xffffffe, RZ ;  /* 0x0ffffffe0a0c7810 */ /* 0x001fcc0007ffe0ff */
[----:B------:R0:W2:Y:S02]  /*0860*/  F2I.FTZ.U32.TRUNC.NTZ R13, R12 ;  /* 0x0000000c000d7305 */ /* 0x0000a4000021f000 */
[----:B0-----:R-:W-:Y:S02]  /*0870*/  IMAD.MOV.U32 R12, RZ, RZ, RZ ;  /* 0x000000ffff0c7224 */ /* 0x001fe400078e00ff */
        /* <DEDUP_REMOVED lines=13> */
.L_x_9034:
[----:B------:R-:W-:Y:S05]  /*0950*/  BSYNC B2 ;  /* 0x0000000000027941 */ /* 0x000fea0003800000 */
.L_x_9032:
[C---:B------:R-:W-:Y:S01]  /*0960*/  IADD3 R14, R12.reuse, 0x1, RZ ;  /* 0x000000010c0e7810 */ /* 0x040fe20007ffe0ff */
[----:B------:R-:W-:Y:S01]  /*0970*/  BSSY B2, `(.L_x_9035) ;  /* 0x000001b000027945 */ /* 0x000fe20003800000 */
[----:B------:R-:W-:Y:S02]  /*0980*/  ISETP.GE.U32.AND P1, PT, R12, 0x3, PT ;  /* 0x000000030c00780c */ /* 0x000fe40003f26070 */
[----:B------:R-:W-:Y:S02]  /*0990*/  LOP3.LUT R14, R14, 0x3, RZ, 0xc0, !PT ;  /* 0x000000030e0e7812 */ /* 0x000fe400078ec0ff */
[----:B------:R-:W-:Y:S01]  /*09a0*/  ISETP.GE.U32.AND.EX P1, PT, R13, RZ, PT, P1 ;  /* 0x000000ff0d00720c */ /* 0x000fe20003f26110 */
[----:B------:R-:W-:Y:S01]  /*09b0*/  IMAD.MOV.U32 R13, RZ, RZ, c[0x0][0x0] ;  /* 0x00000000ff0d7624 */ /* 0x000fe200078e00ff */
[----:B------:R-:W-:-:S04]  /*09c0*/  ISETP.NE.U32.AND P2, PT, R14, RZ, PT ;  /* 0x000000ff0e00720c */ /* 0x000fc80003f45070 */
[----:B------:R-:W-:-:S13]  /*09d0*/  ISETP.NE.AND.EX P2, PT, RZ, RZ, PT, P2 ;  /* 0x000000ffff00720c */ /* 0x000fda0003f45320 */
[----:B------:R-:W-:Y:S05]  /*09e0*/  @!P2 BRA `(.L_x_9036) ;  /* 0x000001300000a947 */ /* 0x000fea0003800000 */
[----:B------:R-:W-:Y:S01]  /*09f0*/  IADD3 R11, P2, P3, -R8, R25, R11 ;  /* 0x00000019080b7210 */ /* 0x000fe20007b5e10b */
[----:B------:R-:W-:Y:S02]  /*0a00*/  IMAD.MOV.U32 R12, RZ, RZ, R14 ;  /* 0x000000ffff0c7224 */ /* 0x000fe400078e000e */
[----:B------:R-:W-:Y:S01]  /*0a10*/  IMAD.MOV.U32 R14, RZ, RZ, RZ ;  /* 0x000000ffff0e7224 */ /* 0x000fe200078e00ff */
[----:B------:R-:W-:Y:S02]  /*0a20*/  LEA R10, P4, R11, R26, 0x3 ;  /* 0x0000001a0b0a7211 */ /* 0x000fe400078818ff */
[----:B------:R-:W-:-:S04]  /*0a30*/  IADD3.X R8, ~R9, R29, RZ, P2, P3 ;  /* 0x0000001d09087210 */ /* 0x000fc800017e65ff */
[----:B------:R-:W-:-:S03]  /*0a40*/  LEA.HI.X R11, R11, R27, R8, 0x3, P4 ;  /* 0x0000001b0b0b7211 */ /* 0x000fc600020f1c08 */
.L_x_9037:
        /* <DEDUP_REMOVED lines=13> */
.L_x_9036:
[----:B------:R-:W-:Y:S05]  /*0b20*/  BSYNC B2 ;  /* 0x0000000000027941 */ /* 0x000fea0003800000 */
.L_x_9035:
[----:B------:R-:W-:Y:S05]  /*0b30*/  @!P1 BRA `(.L_x_9031) ;  /* 0x000001b000009947 */ /* 0x000fea0003800000 */
[C---:B------:R-:W-:Y:S01]  /*0b40*/  LEA R26, P1, R28.reuse, R26, 0x3 ;  /* 0x0000001a1c1a7211 */ /* 0x040fe200078218ff */
[----:B------:R-:W-:Y:S01]  /*0b50*/  IMAD.SHL.U32 R31, R13, 0x8, RZ ;  /* 0x000000080d1f7824 */ /* 0x000fe200078e00ff */
[----:B------:R-:W-:Y:S02]  /*0b60*/  SHF.R.U32.HI R35, RZ, 0x1d, R13 ;  /* 0x0000001dff237819 */ /* 0x000fe4000001160d */
[----:B------:R-:W-:-:S04]  /*0b70*/  LEA.HI.X R27, R28, R27, R30, 0x3, P1 ;  /* 0x0000001b1c1b7211 */ /* 0x000fc800008f1c1e */
.L_x_9038:
[----:B------:R-:W-:Y:S01]  /*0b80*/  IADD3 R20, P1, R31, R26, RZ ;  /* 0x0000001a1f147210 */ /* 0x000fe20007f3e0ff */
[----:B------:R2:W3:Y:S04]  /*0b90*/  LDG.E.64 R18, [R26.64] ;  /* 0x000000081a127981 */ /* 0x0004e8000c1e1b00 */
[----:B------:R-:W-:Y:S01]  /*0ba0*/  IMAD.X R21, R35, 0x1, R27, P1 ;  /* 0x0000000123157824 */ /* 0x000fe200008e061b */
[----:B------:R-:W-:-:S04]  /*0bb0*/  IADD3 R32, P1, R31, R20, RZ ;  /* 0x000000141f207210 */ /* 0x000fc80007f3e0ff */
[----:B0-----:R-:W4:Y:S01]  /*0bc0*/  LDG.E.64 R10, [R20.64] ;  /* 0x00000008140a7981 */ /* 0x001f22000c1e1b00 */
[----:B------:R-:W-:Y:S01]  /*0bd0*/  IMAD.X R33, R35, 0x1, R21, P1 ;  /* 0x0000000123217824 */ /* 0x000fe200008e0615 */
[----:B0-----:R-:W-:-:S04]  /*0be0*/  IADD3 R8, P1, R31, R32, RZ ;  /* 0x000000201f087210 */ /* 0x001fc80007f3e0ff */
[----:B------:R-:W5:Y:S01]  /*0bf0*/  LDG.E.64 R14, [R32.64] ;  /* 0x00000008200e7981 */ /* 0x000f62000c1e1b00 */
[----:B------:R-:W-:-:S05]  /*0c00*/  IMAD.X R9, R35, 0x1, R33, P1 ;  /* 0x0000000123097824 */ /* 0x000fca00008e0621 */
[----:B------:R-:W5:Y:S01]  /*0c10*/  LDG.E.64 R16, [R8.64] ;  /* 0x0000000808107981 */ /* 0x000f62000c1e1b00 */
[----:B------:R-:W-:-:S04]  /*0c20*/  IADD3 R28, P1, P2, R13, c[0x0][0x0], R28 ;  /* 0x000000000d1c7a10 */ /* 0x000fc80007a3e01c */
[----:B------:R-:W-:Y:S02]  /*0c30*/  IADD3.X R30, RZ, R30, RZ, P1, P2 ;  /* 0x0000001eff1e7210 */ /* 0x000fe40000fe44ff */
[----:B------:R-:W-:-:S04]  /*0c40*/  IADD3 R28, P1, P2, R13, c[0x0][0x0], R28 ;  /* 0x000000000d1c7a10 */ /* 0x000fc80007a3e01c */
[----:B------:R-:W-:Y:S02]  /*0c50*/  IADD3.X R30, RZ, R30, RZ, P1, P2 ;  /* 0x0000001eff1e7210 */ /* 0x000fe40000fe44ff */
[----:B------:R-:W-:Y:S02]  /*0c60*/  ISETP.GE.U32.AND P1, PT, R28, R25, PT ;  /* 0x000000191c00720c */ /* 0x000fe40003f26070 */
[----:B--2---:R-:W-:Y:S02]  /*0c70*/  IADD3 R26, P2, R31, R8, RZ ;  /* 0x000000081f1a7210 */ /* 0x004fe40007f5e0ff */
[----:B------:R-:W-:-:S03]  /*0c80*/  ISETP.GE.AND.EX P1, PT, R30, R29, PT, P1 ;  /* 0x0000001d1e00720c */ /* 0x000fc60003f26310 */
[----:B------:R-:W-:Y:S01]  /*0c90*/  IMAD.X R27, R35, 0x1, R9, P2 ;  /* 0x00000001231b7824 */ /* 0x000fe200010e0609 */
[----:B-1-3--:R-:W4:-:S06]  /*0ca0*/  DADD R18, R18, R22 ;  /* 0x0000000012127229 */ /* 0x00af0c0000000016 */
[----:B----4-:R-:W5:-:S06]  /*0cb0*/  DADD R10, R18, R10 ;  /* 0x00000000120a7229 */ /* 0x010f4c000000000a */
[----:B-----5:R-:W0:-:S06]  /*0cc0*/  DADD R10, R10, R14 ;  /* 0x000000000a0a7229 */ /* 0x020e0c000000000e */
[----:B0-----:R0:W1:Y:S01]  /*0cd0*/  DADD R22, R10, R16 ;  /* 0x000000000a167229 */ /* 0x0010620000000010 */
[----:B------:R-:W-:Y:S05]  /*0ce0*/  @!P1 BRA `(.L_x_9038) ;  /* 0xfffffe9000009947 */ /* 0x000fea000383ffff */
.L_x_9031:
[----:B------:R-:W-:Y:S05]  /*0cf0*/  BSYNC B1 ;  /* 0x0000000000017941 */ /* 0x000fea0003800000 */
.L_x_9030:
[----:B------:R-:W-:Y:S05]  /*0d00*/  BRA `(.L_x_9039) ;  /* 0x0000044000007947 */ /* 0x000fea0003800000 */
.L_x_9022:
        /* <DEDUP_REMOVED lines=22> */
.L_x_9040:
[----:B------:R-:W-:Y:S01]  /*0e70*/  IMAD.MOV.U32 R12, RZ, RZ, R24 ;  /* 0x000000ffff0c7224 */ /* 0x000fe200078e0018 */
[----:B------:R-:W-:Y:S01]  /*0e80*/  CS2R R22, SRZ ;  /* 0x0000000000167805 */ /* 0x000fe2000001ff00 */
[----:B------:R-:W-:Y:S02]  /*0e90*/  IMAD.MOV.U32 R13, RZ, RZ, R7 ;  /* 0x000000ffff0d7224 */ /* 0x000fe400078e0007 */
.L_x_9041:
[----:B------:R-:W-:Y:S01]  /*0ea0*/  ULDC UR4, c[0x0][0x0] ;  /* 0x0000000000047ab9 */ /* 0x000fe20000000800 */
[----:B------:R-:W-:Y:S01]  /*0eb0*/  IMAD.MOV.U32 R8, RZ, RZ, RZ ;  /* 0x000000ffff087224 */ /* 0x000fe200078e00ff */
[----:B------:R-:W-:Y:S01]  /*0ec0*/  USHF.L.U32 UR4, UR4, 0x1, URZ ;  /* 0x0000000104047899 */ /* 0x000fe2000800063f */
[----:B------:R-:W-:Y:S05]  /*0ed0*/  BSSY B1, `(.L_x_9042) ;  /* 0x0000020000017945 */ /* 0x000fea0003800000 */
[----:B0-----:R-:W-:Y:S01]  /*0ee0*/  IMAD R11, RZ, RZ, -UR4 ;  /* 0x80000004ff0b7e24 */ /* 0x001fe2000f8e02ff */
[----:B------:R-:W-:-:S02]  /*0ef0*/  ISETP.NE.U32.AND P1, PT, RZ, UR4, PT ;  /* 0x00000004ff007c0c */ /* 0x000fc4000bf25070 */
[----:B------:R-:W0:Y:S08]  /*0f00*/  I2F.U32.RP R10, UR4 ;  /* 0x00000004000a7d06 */ /* 0x000e300008209000 */
[----:B0-----:R-:W0:Y:S02]  /*0f10*/  MUFU.RCP R10, R10 ;  /* 0x0000000a000a7308 */ /* 0x001e240000001000 */
[----:B0-----:R-:W-:-:S06]  /*0f20*/  IADD3 R9, R10, 0xffffffe, RZ ;  /* 0x0ffffffe0a097810 */ /* 0x001fcc0007ffe0ff */
[----:B------:R-:W0:Y:S02]  /*0f30*/  F2I.FTZ.U32.TRUNC.NTZ R9, R9 ;  /* 0x0000000900097305 */ /* 0x000e24000021f000 */
[----:B0-----:R-:W-:-:S04]  /*0f40*/  IMAD R11, R11, R9, RZ ;  /* 0x000000090b0b7224 */ /* 0x001fc800078e02ff */
        /* <DEDUP_REMOVED lines=16> */
.L_x_9044:
[----:B------:R-:W-:-:S06]  /*1050*/  IMAD.WIDE R8, R17, 0x10, R12 ;  /* 0x0000001011087825 */ /* 0x000fcc00078e020c */
[----:B0-----:R-:W2:Y:S01]  /*1060*/  LDG.E.128 R8, [R8.64] ;  /* 0x0000000808087981 */ /* 0x001ea2000c1e1d00 */
[----:B------:R-:W-:-:S05]  /*1070*/  IADD3 R17, R17, c[0x0][0x0], RZ ;  /* 0x0000000011117a10 */ /* 0x000fca0007ffe0ff */
[----:B------:R-:W-:-:S05]  /*1080*/  IMAD.SHL.U32 R14, R17, 0x2, RZ ;  /* 0x00000002110e7824 */ /* 0x000fca00078e00ff */
[----:B------:R-:W-:Y:S01]  /*1090*/  ISETP.GE.AND P1, PT, R14, R19, PT ;  /* 0x000000130e00720c */ /* 0x000fe20003f26270 */
[----:B-12---:R-:W0:-:S06]  /*10a0*/  DADD R22, R8, R22 ;  /* 0x0000000008167229 */ /* 0x006e0c0000000016 */
[----:B0-----:R0:W1:-:S06]  /*10b0*/  DADD R22, R10, R22 ;  /* 0x000000000a167229 */ /* 0x00104c0000000016 */
[----:B------:R-:W-:Y:S05]  /*10c0*/  @!P1 BRA `(.L_x_9044) ;  /* 0xffffff8000009947 */ /* 0x000fea000383ffff */
.L_x_9043:
[----:B------:R-:W-:Y:S05]  /*10d0*/  BSYNC B1 ;  /* 0x0000000000017941 */ /* 0x000fea0003800000 */
.L_x_9042:
[----:B------:R-:W-:Y:S05]  /*10e0*/  @P2 BRA `(.L_x_9039) ;  /* 0x0000006000002947 */ /* 0x000fea0003800000 */
.L_x_9045:
[----:B-1----:R-:W-:-:S06]  /*10f0*/  IMAD.WIDE R8, R16, 0x8, R12 ;  /* 0x0000000810087825 */ /* 0x002fcc00078e020c */
[----:B--2---:R-:W2:Y:S01]  /*1100*/  LDG.E.64 R8, [R8.64] ;  /* 0x0000000808087981 */ /* 0x004ea2000c1e1b00 */
[----:B------:R-:W-:-:S04]  /*1110*/  IADD3 R16, R16, c[0x0][0x0], RZ ;  /* 0x0000000010107a10 */ /* 0x000fc80007ffe0ff */
[----:B------:R-:W-:Y:S01]  /*1120*/  ISETP.GE.AND P1, PT, R16, R15, PT ;  /* 0x0000000f1000720c */ /* 0x000fe20003f26270 */
[----:B-12---:R1:W2:-:S12]  /*1130*/  DADD R22, R8, R22 ;  /* 0x0000000008167229 */ /* 0x0062980000000016 */
[----:B------:R-:W-:Y:S05]  /*1140*/  @!P1 BRA `(.L_x_9045) ;  /* 0xffffffa000009947 */ /* 0x000fea000383ffff */
.L_x_9039:
[----:B------:R-:W-:Y:S05]  /*1150*/  BSYNC B0 ;  /* 0x0000000000007941 */ /* 0x000fea0003800000 */
.L_x_9021:
[----:B01----:R-:W0:Y:S01]  /*1160*/  S2R R9, SR_TID.X ;  /* 0x0000000000097919 */ /* 0x003e220000002100 */
[----:B------:R-:W-:-:S03]  /*1170*/  IMAD.MOV.U32 R28, RZ, RZ, c[0x0][0x0] ;  /* 0x00000000ff1c7624 */ /* 0x000fc600078e00ff */
[----:B------:R-:W-:Y:S02]  /*1180*/  BAR.SYNC.DEFER_BLOCKING 0x0 ;  /* 0x0000000000007b1d */ /* 0x000fe40000010000 */
[----:B------:R-:W-:Y:S02]  /*1190*/  SHF.R.U32.HI R28, RZ, 0x5, R28 ;  /* 0x00000005ff1c7819 */ /* 0x000fe4000001161c */
[----:B0-----:R-:W-:Y:S01]  /*11a0*/  ISETP.GT.U32.AND P1, PT, R9, 0x1f, PT ;  /* 0x0000001f0900780c */ /* 0x001fe20003f24070 */
[----:B------:R-:W-:Y:S01]  /*11b0*/  IMAD.MOV.U32 R26, RZ, RZ, R9 ;  /* 0x000000ffff1a7224 */ /* 0x000fe200078e0009 */
[----:B--2---:R0:W-:Y:S04]  /*11c0*/  STS.64 [R9.X8], R22 ;  /* 0x0000001609007388 */ /* 0x0041e80000008a00 */
[----:B------:R-:W-:Y:S07]  /*11d0*/  BAR.SYNC.DEFER_BLOCKING 0x0 ;  /* 0x0000000000007b1d */ /* 0x000fee0000010000 */
[----:B------:R-:W-:Y:S05]  /*11e0*/  @P1 BRA `(.L_x_9046) ;  /* 0x000003d000001947 */ /* 0x000fea0003800000 */
[----:B------:R-:W-:-:S04]  /*11f0*/  LOP3.LUT R25, R26, 0x1f, RZ, 0xc0, !PT ;  /* 0x0000001f1a197812 */ /* 0x000fc800078ec0ff */
[----:B------:R-:W-:-:S13]  /*1200*/  ISETP.GE.U32.AND P1, PT, R25, R28, PT ;  /* 0x0000001c1900720c */ /* 0x000fda0003f26070 */
[----:B------:R-:W-:Y:S05]  /*1210*/  @P1 BRA `(.L_x_9046) ;  /* 0x000003a000001947 */ /* 0x000fea0003800000 */
[----:B------:R-:W-:-:S05]  /*1220*/  IMAD.SHL.U32 R27, R25, 0x100, RZ ;  /* 0x00000100191b7824 */ /* 0x000fca00078e00ff */
[----:B------:R-:W1:Y:S04]  /*1230*/  LDS.128 R16, [R27] ;  /* 0x000000001b107984 */ /* 0x000e680000000c00 */
[----:B0-----:R-:W0:Y:S04]  /*1240*/  LDS.128 R20, [R27+0x10] ;  /* 0x000010001b147984 */ /* 0x001e280000000c00 */
[----:B------:R-:W2:Y:S04]  /*1250*/  LDS.128 R8, [R27+0x20] ;  /* 0x000020001b087984 */ /* 0x000ea80000000c00 */
[----:B------:R-:W3:Y:S01]  /*1260*/  LDS.128 R12, [R27+0x30] ;  /* 0x000030001b0c7984 */ /* 0x000ee20000000c00 */
[----:B-1----:R-:W1:-:S06]  /*1270*/  DADD R16, RZ, R16 ;  /* 0x00000000ff107229 */ /* 0x002e4c0000000010 */
[----:B-1----:R1:W0:-:S04]  /*1280*/  DADD R30, R18, R16 ;  /* 0x00000000121e7229 */ /* 0x0022080000000010 */
[----:B-1----:R-:W1:Y:S02]  /*1290*/  LDS.128 R16, [R27+0x40] ;  /* 0x000040001b107984 */ /* 0x002e640000000c00 */
[----:B0-----:R-:W0:-:S06]  /*12a0*/  DADD R20, R30, R20 ;  /* 0x000000001e147229 */ /* 0x001e0c0000000014 */
[----:B0-----:R0:W2:-:S04]  /*12b0*/  DADD R30, R22, R20 ;  /* 0x00000000161e7229 */ /* 0x0010880000000014 */
[----:B0-----:R-:W0:Y:S02]  /*12c0*/  LDS.128 R20, [R27+0x50] ;  /* 0x000050001b147984 */ /* 0x001e240000000c00 */
[----:B--2---:R-:W2:-:S06]  /*12d0*/  DADD R8, R30, R8 ;  /* 0x000000001e087229 */ /* 0x004e8c0000000008 */
[----:B--2---:R2:W3:-:S04]  /*12e0*/  DADD R30, R10, R8 ;  /* 0x000000000a1e7229 */ /* 0x0044c80000000008 */
[----:B--2---:R-:W2:Y:S02]  /*12f0*/  LDS.128 R8, [R27+0x60] ;  /* 0x000060001b087984 */ /* 0x004ea40000000c00 */
[----:B---3--:R-:W3:-:S06]  /*1300*/  DADD R12, R30, R12 ;  /* 0x000000001e0c7229 */ /* 0x008ecc000000000c */
[----:B---3--:R3:W1:-:S04]  /*1310*/  DADD R30, R14, R12 ;  /* 0x000000000e1e7229 */ /* 0x008648000000000c */
[----:B---3--:R-:W3:Y:S02]  /*1320*/  LDS.128 R12, [R27+0x70] ;  /* 0x000070001b0c7984 */ /* 0x008ee40000000c00 */
[----:B-1----:R-:W1:-:S06]  /*1330*/  DADD R16, R30, R16 ;  /* 0x000000001e107229 */ /* 0x002e4c0000000010 */
        /* <DEDUP_REMOVED lines=24> */
[----:B-1----:R1:W0:Y:S02]  /*14c0*/  DADD R16, R18, R16 ;  /* 0x0000000012107229 */ /* 0x0022240000000010 */
[----:B-1----:R-:W-:-:S04]  /*14d0*/  IMAD.MOV.U32 R19, RZ, RZ, -0x1 ;  /* 0xffffffffff137424 */ /* 0x002fc800078e00ff */
[----:B0-----:R-:W0:Y:S01]  /*14e0*/  DADD R16, R16, R20 ;  /* 0x0000000010107229 */ /* 0x001e220000000014 */
[----:B------:R-:W-:-:S05]  /*14f0*/  SHF.L.U32 R18, R19, R28, RZ ;  /* 0x0000001c13127219 */ /* 0x000fca00000006ff */
[----:B0-----:R-:W2:-:S06]  /*1500*/  DADD R16, R22, R16 ;  /* 0x0000000016107229 */ /* 0x001e8c0000000010 */
[----:B--2---:R0:W1:Y:S02]  /*1510*/  DADD R8, R16, R8 ;  /* 0x0000000010087229 */ /* 0x0040640000000008 */
[----:B0-----:R-:W-:-:S04]  /*1520*/  LOP3.LUT R16, RZ, R18, RZ, 0x33, !PT ;  /* 0x00000012ff107212 */ /* 0x001fc800078e33ff */
[----:B------:R-:W0:Y:S01]  /*1530*/  R2UR UR4, R16 ;  /* 0x00000000100473c2 */ /* 0x000e2200000e0000 */
[----:B-1----:R-:W3:-:S06]  /*1540*/  DADD R8, R10, R8 ;  /* 0x000000000a087229 */ /* 0x002ecc0000000008 */
[----:B---3--:R-:W1:-:S06]  /*1550*/  DADD R8, R8, R12 ;  /* 0x0000000008087229 */ /* 0x008e4c000000000c */
[----:B-1----:R1:W2:Y:S01]  /*1560*/  DADD R8, R14, R8 ;  /* 0x000000000e087229 */ /* 0x0022a20000000008 */
[----:B0-----:R-:W-:Y:S05]  /*1570*/  BRA.CONV UR4, `(.L_x_9047) ;  /* 0x0000002304007947 */ /* 0x001fea000b800000 */
[----:B-12---:R-:W-:-:S05]  /*1580*/  MOV R10, 0x15a0 ;  /* 0x000015a0000a7802 */ /* 0x006fca0000000f00 */
[----:B------:R-:W-:Y:S05]  /*1590*/  CALL.REL.NOINC `($__internal_127_$__cuda_sm70_warpsync) ;  /* 0x0000591000007944 */ /* 0x000fea0003c00000 */
.L_x_9047:
[----:B-12---:R-:W-:-:S06]  /*15a0*/  NOP ;  /* 0x0000000000007918 */ /* 0x006fcc0000000000 */
[----:B------:R0:W-:Y:S02]  /*15b0*/  STS.64 [R25.X8], R8 ;  /* 0x0000000819007388 */ /* 0x0001e40000008a00 */
.L_x_9046:
        /* <DEDUP_REMOVED lines=9> */
[----:B------:R-:W-:Y:S01]  /*1650*/  IMAD.MOV.U32 R25, RZ, RZ, RZ ;  /* 0x000000ffff197224 */ /* 0x000fe200078e00ff */
[----:B------:R-:W-:Y:S01]  /*1660*/  LOP3.LUT R27, R28, 0x3, RZ, 0xc0, !PT ;  /* 0x000000031c1b7812 */ /* 0x000fe200078ec0ff */
[----:B------:R-:W-:Y:S01]  /*1670*/  CS2R R30, SRZ ;  /* 0x00000000001e7805 */ /* 0x000fe2000001ff00 */
[----:B------:R-:W-:-:S13]  /*1680*/  ISETP.GE.U32.AND P1, PT, R8, 0x3, PT ;  /* 0x000000030800780c */ /* 0x000fda0003f26070 */
[----:B------:R-:W-:Y:S05]  /*1690*/  @!P1 BRA `(.L_x_9051) ;  /* 0x0000042000009947 */ /* 0x000fea0003800000 */
[----:B------:R-:W-:Y:S01]  /*16a0*/  IMAD.IADD R28, R28, 0x1, -R27 ;  /* 0x000000011c1c7824 */ /* 0x000fe200078e0a1b */
[----:B------:R-:W-:Y:S01]  /*16b0*/  CS2R R30, SRZ ;  /* 0x00000000001e7805 */ /* 0x000fe2000001ff00 */
[----:B------:R-:W-:-:S03]  /*16c0*/  IMAD.MOV.U32 R25, RZ, RZ, RZ ;  /* 0x000000ffff197224 */ /* 0x000fc600078e00ff */
[----:B------:R-:W-:-:S13]  /*16d0*/  ISETP.GT.AND P1, PT, R28, RZ, PT ;  /* 0x000000ff1c00720c */ /* 0x000fda0003f24270 */
[----:B------:R-:W-:Y:S05]  /*16e0*/  @!P1 BRA `(.L_x_9052) ;  /* 0x0000033000009947 */ /* 0x000fea0003800000 */
[----:B------:R-:W-:Y:S02]  /*16f0*/  ISETP.GT.AND P2, PT, R28, 0xc, PT ;  /* 0x0000000c1c00780c */ /* 0x000fe40003f44270 */
[----:B------:R-:W-:-:S11]  /*1700*/  PLOP3.LUT P1, PT, PT, PT, PT, 0x80, 0x0 ;  /* 0x000000000000781c */ /* 0x000fd60003f2f070 */
[----:B------:R-:W-:Y:S05]  /*1710*/  @!P2 BRA `(.L_x_9053) ;  /* 0x000001d00000a947 */ /* 0x000fea0003800000 */
[----:B------:R-:W-:Y:S02]  /*1720*/  PLOP3.LUT P1, PT, PT, PT, PT, 0x8, 0x0 ;  /* 0x000000000000781c */ /* 0x000fe40003f2e170 */
.L_x_9054:
[----:B0-----:R-:W0:Y:S01]  /*1730*/  LDS.128 R16, [R25.X8] ;  /* 0x0000000019107984 */ /* 0x001e220000008c00 */
[----:B------:R-:W-:-:S03]  /*1740*/  IADD3 R28, R28, -0x10, RZ ;  /* 0xfffffff01c1c7810 */ /* 0x000fc60007ffe0ff */
[----:B-1----:R-:W1:Y:S01]  /*1750*/  LDS.128 R20, [R25.X8+0x10] ;  /* 0x0000100019147984 */ /* 0x002e620000008c00 */
[----:B------:R-:W-:-:S03]  /*1760*/  ISETP.GT.AND P2, PT, R28, 0xc, PT ;  /* 0x0000000c1c00780c */ /* 0x000fc60003f44270 */
[----:B------:R-:W2:Y:S04]  /*1770*/  LDS.128 R8, [R25.X8+0x20] ;  /* 0x0000200019087984 */ /* 0x000ea80000008c00 */
[----:B------:R-:W3:Y:S01]  /*1780*/  LDS.128 R12, [R25.X8+0x30] ;  /* 0x00003000190c7984 */ /* 0x000ee20000008c00 */
[----:B0-----:R-:W0:-:S06]  /*1790*/  DADD R16, R16, R30 ;  /* 0x0000000010107229 */ /* 0x001e0c000000001e */
[----:B0-----:R0:W1:-:S04]  /*17a0*/  DADD R30, R18, R16 ;  /* 0x00000000121e7229 */ /* 0x0010480000000010 */
[----:B0-----:R-:W0:Y:S02]  /*17b0*/  LDS.128 R16, [R25.X8+0x40] ;  /* 0x0000400019107984 */ /* 0x001e240000008c00 */
[----:B-1----:R-:W1:-:S06]  /*17c0*/  DADD R20, R30, R20 ;  /* 0x000000001e147229 */ /* 0x002e4c0000000014 */
[----:B-1----:R1:W2:-:S04]  /*17d0*/  DADD R30, R22, R20 ;  /* 0x00000000161e7229 */ /* 0x0022880000000014 */
[----:B-1----:R-:W1:Y:S02]  /*17e0*/  LDS.128 R20, [R25.X8+0x50] ;  /* 0x0000500019147984 */ /* 0x002e640000008c00 */
[----:B--2---:R-:W2:-:S06]  /*17f0*/  DADD R8, R30, R8 ;  /* 0x000000001e087229 */ /* 0x004e8c0000000008 */
[----:B--2---:R2:W3:-:S04]  /*1800*/  DADD R30, R10, R8 ;  /* 0x000000000a1e7229 */ /* 0x0044c80000000008 */
[----:B--2---:R-:W2:Y:S02]  /*1810*/  LDS.128 R8, [R25.X8+0x60] ;  /* 0x0000600019087984 */ /* 0x004ea40000008c00 */
[----:B---3--:R-:W3:-:S06]  /*1820*/  DADD R12, R30, R12 ;  /* 0x000000001e0c7229 */ /* 0x008ecc000000000c */
[----:B---3--:R3:W0:-:S04]  /*1830*/  DADD R30, R14, R12 ;  /* 0x000000000e1e7229 */ /* 0x008608000000000c */
[----:B---3--:R3:W4:Y:S02]  /*1840*/  LDS.128 R12, [R25.X8+0x70] ;  /* 0x00007000190c7984 */ /* 0x0087240000008c00 */
[----:B0-----:R-:W0:Y:S01]  /*1850*/  DADD R16, R30, R16 ;  /* 0x000000001e107229 */ /* 0x001e220000000010 */
[----:B---3--:R-:W-:-:S05]  /*1860*/  IADD3 R25, R25, 0x10, RZ ;  /* 0x0000001019197810 */ /* 0x008fca0007ffe0ff */
[----:B0-----:R-:W1:-:S06]  /*1870*/  DADD R16, R18, R16 ;  /* 0x0000000012107229 */ /* 0x001e4c0000000010 */
[----:B-1----:R-:W0:-:S06]  /*1880*/  DADD R16, R16, R20 ;  /* 0x0000000010107229 */ /* 0x002e0c0000000014 */
[----:B0-----:R-:W2:-:S06]  /*1890*/  DADD R16, R22, R16 ;  /* 0x0000000016107229 */ /* 0x001e8c0000000010 */
[----:B--2---:R-:W0:-:S06]  /*18a0*/  DADD R8, R16, R8 ;  /* 0x0000000010087229 */ /* 0x004e0c0000000008 */
[----:B0-----:R-:W4:-:S06]  /*18b0*/  DADD R8, R10, R8 ;  /* 0x000000000a087229 */ /* 0x001f0c0000000008 */
[----:B----4-:R-:W0:-:S06]  /*18c0*/  DADD R8, R8, R12 ;  /* 0x0000000008087229 */ /* 0x010e0c000000000c */
[----:B0-----:R0:W1:Y:S01]  /*18d0*/  DADD R30, R14, R8 ;  /* 0x000000000e1e7229 */ /* 0x0010620000000008 */
[----:B------:R-:W-:Y:S05]  /*18e0*/  @P2 BRA `(.L_x_9054) ;  /* 0xfffffe4000002947 */ /* 0x000fea000383ffff */
.L_x_9053:
[----:B------:R-:W-:-:S13]  /*18f0*/  ISETP.GT.AND P2, PT, R28, 0x4, PT ;  /* 0x000000041c00780c */ /* 0x000fda0003f44270 */
[----:B------:R-:W-:Y:S05]  /*1900*/  @!P2 BRA `(.L_x_9055) ;  /* 0x000000f00000a947 */ /* 0x000fea0003800000 */
[----:B0-----:R-:W0:Y:S01]  /*1910*/  LDS.128 R8, [R25.X8] ;  /* 0x0000000019087984 */ /* 0x001e220000008c00 */
[----:B------:R-:W-:Y:S02]  /*1920*/  PLOP3.LUT P1, PT, PT, PT, PT, 0x8, 0x0 ;  /* 0x000000000000781c */ /* 0x000fe40003f2e170 */
[----:B------:R-:W-:Y:S01]  /*1930*/  IADD3 R28, R28, -0x8, RZ ;  /* 0xfffffff81c1c7810 */ /* 0x000fe20007ffe0ff */
[----:B------:R-:W2:Y:S04]  /*1940*/  LDS.128 R12, [R25.X8+0x10] ;  /* 0x00001000190c7984 */ /* 0x000ea80000008c00 */
[----:B------:R-:W3:Y:S04]  /*1950*/  LDS.128 R16, [R25.X8+0x20] ;  /* 0x0000200019107984 */ /* 0x000ee80000008c00 */
[----:B------:R4:W5:Y:S02]  /*1960*/  LDS.128 R20, [R25.X8+0x30] ;  /* 0x0000300019147984 */ /* 0x0009640000008c00 */
[----:B----4-:R-:W-:Y:S01]  /*1970*/  IADD3 R25, R25, 0x8, RZ ;  /* 0x0000000819197810 */ /* 0x010fe20007ffe0ff */
[----:B01----:R-:W0:-:S06]  /*1980*/  DADD R8, R30, R8 ;  /* 0x000000001e087229 */ /* 0x003e0c0000000008 */
[----:B0-----:R-:W2:-:S06]  /*1990*/  DADD R8, R10, R8 ;  /* 0x000000000a087229 */ /* 0x001e8c0000000008 */
[----:B--2---:R-:W0:-:S06]  /*19a0*/  DADD R8, R8, R12 ;  /* 0x0000000008087229 */ /* 0x004e0c000000000c */
[----:B0-----:R-:W3:-:S06]  /*19b0*/  DADD R8, R14, R8 ;  /* 0x000000000e087229 */ /* 0x001ecc0000000008 */
[----:B---3--:R-:W0:-:S06]  /*19c0*/  DADD R8, R8, R16 ;  /* 0x0000000008087229 */ /* 0x008e0c0000000010 */
[----:B0-----:R-:W5:-:S06]  /*19d0*/  DADD R8, R18, R8 ;  /* 0x0000000012087229 */ /* 0x001f4c0000000008 */
[----:B-----5:R-:W0:-:S06]  /*19e0*/  DADD R8, R8, R20 ;  /* 0x0000000008087229 */ /* 0x020e0c0000000014 */
[----:B0-----:R0:W1:-:S04]  /*19f0*/  DADD R30, R22, R8 ;  /* 0x00000000161e7229 */ /* 0x0010480000000008 */
.L_x_9055:
[----:B------:R-:W-:-:S13]  /*1a00*/  ISETP.NE.OR P1, PT, R28, RZ, P1 ;  /* 0x000000ff1c00720c */ /* 0x000fda0000f25670 */
[----:B------:R-:W-:Y:S05]  /*1a10*/  @!P1 BRA `(.L_x_9051) ;  /* 0x000000a000009947 */ /* 0x000fea0003800000 */
.L_x_9052:
[----:B0-----:R-:W0:Y:S01]  /*1a20*/  LDS.128 R8, [R25.X8] ;  /* 0x0000000019087984 */ /* 0x001e220000008c00 */
[----:B------:R-:W-:-:S03]  /*1a30*/  IADD3 R28, R28, -0x4, RZ ;  /* 0xfffffffc1c1c7810 */ /* 0x000fc60007ffe0ff */
[----:B------:R2:W3:Y:S01]  /*1a40*/  LDS.128 R12, [R25.X8+0x10] ;  /* 0x00001000190c7984 */ /* 0x0004e20000008c00 */
[----:B------:R-:W-:Y:S02]  /*1a50*/  ISETP.NE.AND P1, PT, R28, RZ, PT ;  /* 0x000000ff1c00720c */ /* 0x000fe40003f25270 */
[----:B--2---:R-:W-:Y:S01]  /*1a60*/  IADD3 R25, R25, 0x4, RZ ;  /* 0x0000000419197810 */ /* 0x004fe20007ffe0ff */
[----:B01----:R-:W0:-:S06]  /*1a70*/  DADD R8, R8, R30 ;  /* 0x0000000008087229 */ /* 0x003e0c000000001e */
[----:B0-----:R-:W3:-:S06]  /*1a80*/  DADD R8, R10, R8 ;  /* 0x000000000a087229 */ /* 0x001ecc0000000008 */
[----:B---3--:R-:W0:-:S06]  /*1a90*/  DADD R8, R8, R12 ;  /* 0x0000000008087229 */ /* 0x008e0c000000000c */
[----:B0-----:R0:W1:Y:S02]  /*1aa0*/  DADD R30, R14, R8 ;  /* 0x000000000e1e7229 */ /* 0x0010640000000008 */
[----:B01----:R-:W-:Y:S05]  /*1ab0*/  @P1 BRA `(.L_x_9052) ;  /* 0xffffff6000001947 */ /* 0x003fea000383ffff */
.L_x_9051:
[----:B------:R-:W-:-:S13]  /*1ac0*/  ISETP.NE.AND P1, PT, R27, RZ, PT ;  /* 0x000000ff1b00720c */ /* 0x000fda0003f25270 */
[----:B------:R-:W-:Y:S05]  /*1ad0*/  @!P1 BRA `(.L_x_9050) ;  /* 0x0000007000009947 */ /* 0x000fea0003800000 */
[----:B------:R-:W-:-:S05]  /*1ae0*/  IMAD.SHL.U32 R25, R25, 0x8, RZ ;  /* 0x0000000819197824 */ /* 0x000fca00078e00ff */
.L_x_9056:
[----:B0-----:R0:W2:Y:S01]  /*1af0*/  LDS.64 R8, [R25] ;  /* 0x0000000019087984 */ /* 0x0010a20000000a00 */
[----:B------:R-:W-:-:S04]  /*1b00*/  IADD3 R27, R27, -0x1, RZ ;  /* 0xffffffff1b1b7810 */ /* 0x000fc80007ffe0ff */
[----:B------:R-:W-:Y:S02]  /*1b10*/  ISETP.NE.AND P1, PT, R27, RZ, PT ;  /* 0x000000ff1b00720c */ /* 0x000fe40003f25270 */
[----:B0-----:R-:W-:Y:S01]  /*1b20*/  IADD3 R25, R25, 0x8, RZ ;  /* 0x0000000819197810 */ /* 0x001fe20007ffe0ff */
[----:B-12---:R0:W1:-:S10]  /*1b30*/  DADD R30, R8, R30 ;  /* 0x00000000081e7229 */ /* 0x006054000000001e */
[----:B------:R-:W-:Y:S05]  /*1b40*/  @P1 BRA `(.L_x_9056) ;  /* 0xffffffa000001947 */ /* 0x000fea000383ffff */
.L_x_9050:
[----:B-1----:R1:W-:Y:S02]  /*1b50*/  STS.64 [RZ], R30 ;  /* 0x0000001eff007388 */ /* 0x0023e40000000a00 */
.L_x_9049:
[----:B------:R-:W-:Y:S05]  /*1b60*/  BSYNC B0 ;  /* 0x0000000000007941 */ /* 0x000fea0003800000 */
.L_x_9048:
        /* <DEDUP_REMOVED lines=11> */
[----:B------:R-:W0:Y:S02]  /*1c20*/  LDS.64 R14, [RZ] ;  /* 0x00000000ff0e7984 */ /* 0x000e240000000a00 */
[----:B0-----:R0:W2:Y:S08]  /*1c30*/  R2UR UR10, R14 ;  /* 0x000000000e0a73c2 */ /* 0x0010b000000e0000 */
[----:B------:R0:W3:Y:S02]  /*1c40*/  R2UR UR11, R15 ;  /* 0x000000000f0b73c2 */ /* 0x0000e400000e0000 */
[----:B0-23--:R-:W-:Y:S05]  /*1c50*/  @!P1 BRA P2, `(.L_x_9057) ;  /* 0x0000207000009947 */ /* 0x00dfea0001000000 */
[----:B------:R-:W-:Y:S02]  /*1c60*/  ULDC UR4, c[0x0][0x0] ;  /* 0x0000000000047ab9 */ /* 0x000fe40000000800 */
[----:B------:R-:W-:Y:S01]  /*1c70*/  USHF.L.U32 UR6, UR4, 0x1, URZ ;  /* 0x0000000104067899 */ /* 0x000fe2000800063f */
[----:B------:R-:W-:Y:S08]  /*1c80*/  @P0 BRA `(.L_x_9058) ;  /* 0x000015a000000947 */ /* 0x000ff00003800000 */
[----:B------:R-:W0:Y:S01]  /*1c90*/  I2F.U32.RP R2, UR6 ;  /* 0x0000000600027d06 */ /* 0x000e220008209000 */
[----:B------:R-:W-:Y:S01]  /*1ca0*/  UIADD3 UR7, URZ, -UR6, URZ ;  /* 0x800000063f077290 */ /* 0x000fe2000fffe03f */
[----:B------:R-:W-:Y:S01]  /*1cb0*/  BSSY B0, `(.L_x_9059) ;  /* 0x0000091000007945 */ /* 0x000fe20003800000 */
[----:B------:R-:W-:Y:S01]  /*1cc0*/  UMOV UR4, URZ ;  /* 0x0000003f00047c82 */ /* 0x000fe20008000000 */
[----:B------:R-:W-:Y:S01]  /*1cd0*/  IMAD.MOV.U32 R5, RZ, RZ, RZ ;  /* 0x000000ffff057224 */ /* 0x000fe200078e00ff */
[----:B------:R-:W-:-:S03]  /*1ce0*/  UISETP.NE.U32.AND UP1, UPT, UR6, URZ, UPT ;  /* 0x0000003f0600728c */ /* 0x000fc6000bf25070 */
[----:B0-----:R-:W0:Y:S02]  /*1cf0*/  MUFU.RCP R2, R2 ;  /* 0x0000000200027308 */ /* 0x001e240000001000 */
[----:B0-----:R-:W-:-:S06]  /*1d00*/  IADD3 R4, R2, 0xffffffe, RZ ;  /* 0x0ffffffe02047810 */ /* 0x001fcc0007ffe0ff */
[----:B------:R-:W0:Y:S02]  /*1d10*/  F2I.FTZ.U32.TRUNC.NTZ R4, R4 ;  /* 0x0000000400047305 */ /* 0x000e24000021f000 */
[----:B0-----:R-:W0:Y:S02]  /*1d20*/  R2UR UR5, R4 ;  /* 0x00000000040573c2 */ /* 0x001e2400000e0000 */
[----:B0-----:R-:W-:-:S04]  /*1d30*/  UIMAD UR7, UR7, UR5, URZ ;  /* 0x00000005070772a4 */ /* 0x001fc8000f8e023f */
[----:B------:R-:W-:-:S03]  /*1d40*/  UIMAD.WIDE.U32 UR4, UR5, UR7, UR4 ;  /* 0x00000007050472a5 */ /* 0x000fc6000f8e0004 */
[----:B------:R-:W-:Y:S02]  /*1d50*/  ULDC UR7, c[0x0][0x178] ;  /* 0x00005e0000077ab9 */ /* 0x000fe40000000800 */
[----:B------:R-:W-:-:S04]  /*1d60*/  UIMAD.WIDE.U32 UR4, UR5, UR7, URZ ;  /* 0x00000007050472a5 */ /* 0x000fc8000f8e003f */
[----:B------:R-:W-:-:S04]  /*1d70*/  UIADD3 UR5, -UR5, URZ, URZ ;  /* 0x0000003f05057290 */ /* 0x000fc8000fffe13f */
[----:B------:R-:W-:Y:S02]  /*1d80*/  UIMAD UR4, UR6, UR5, UR7 ;  /* 0x00000005060472a4 */ /* 0x000fe4000f8e0207 */
[----:B------:R-:W-:Y:S02]  /*1d90*/  USHF.R.S32.HI UR5, URZ, 0x1f, UR7 ;  /* 0x0000001f3f057899 */ /* 0x000fe40008011407 */
[----:B------:R-:W-:-:S11]  /*1da0*/  UISETP.GE.U32.AND UP0, UPT, UR4, UR6, UPT ;  /* 0x000000060400728c */ /* 0x000fd6000bf06070 */
[----:B------:R-:W-:-:S04]  /*1db0*/  @UP0 UIADD3 UR4, -UR6, UR4, URZ ;  /* 0x0000000406040290 */ /* 0x000fc8000fffe13f */
[----:B------:R-:W-:-:S11]  /*1dc0*/  UISETP.GE.U32.AND UP0, UPT, UR4, UR6, UPT ;  /* 0x000000060400728c */ /* 0x000fd6000bf06070 */
[----:B------:R-:W-:Y:S02]  /*1dd0*/  @UP0 UIADD3 UR4, -UR6, UR4, URZ ;  /* 0x0000000406040290 */ /* 0x000fe4000fffe13f */
[----:B------:R-:W-:-:S04]  /*1de0*/  @!UP1 ULOP3.LUT UR4, URZ, UR6, URZ, 0x33, !UPT ;  /* 0x000000063f049292 */ /* 0x000fc8000f8e333f */
[----:B------:R-:W-:-:S04]  /*1df0*/  UIADD3 UR4, UP0, -UR4, UR7, URZ ;  /* 0x0000000704047290 */ /* 0x000fc8000ff1e13f */
[----:B------:R-:W-:Y:S02]  /*1e00*/  UIADD3.X UR7, UR5, -0x1, URZ, UP0, !UPT ;  /* 0xffffffff05077890 */ /* 0x000fe400087fe43f */
[----:B------:R-:W-:-:S04]  /*1e10*/  ISETP.LT.U32.AND P0, PT, R26, UR4, PT ;  /* 0x000000041a007c0c */ /* 0x000fc8000bf01070 */
[----:B------:R-:W-:-:S05]  /*1e20*/  IMAD.U32 R2, RZ, RZ, UR7 ;  /* 0x00000007ff027e24 */ /* 0x000fca000f8e00ff */
[----:B------:R-:W-:-:S13]  /*1e30*/  ISETP.GT.AND.EX P0, PT, R2, RZ, PT, P0 ;  /* 0x000000ff0200720c */ /* 0x000fda0003f04300 */
[----:B------:R-:W-:Y:S05]  /*1e40*/  @!P0 BRA `(.L_x_9060) ;  /* 0x0000077000008947 */ /* 0x000fea0003800000 */
[C---:B------:R-:W-:Y:S01]  /*1e50*/  IADD3 R43, P0, R26.reuse, c[0x0][0x0], RZ ;  /* 0x000000001a2b7a10 */ /* 0x040fe20007f1e0ff */
[C---:B------:R-:W-:Y:S01]  /*1e60*/  IMAD.SHL.U32 R19, R26.reuse, 0x8, RZ ;  /* 0x000000081a137824 */ /* 0x040fe200078e00ff */
[----:B------:R-:W-:-:S03]  /*1e70*/  SHF.L.U64.HI R6, R26, 0x3, R5 ;  /* 0x000000031a067819 */ /* 0x000fc60000010205 */
[----:B------:R-:W-:Y:S01]  /*1e80*/  IMAD.X R14, RZ, RZ, R5, P0 ;  /* 0x000000ffff0e7224 */ /* 0x000fe200000e0605 */
[C---:B------:R-:W-:Y:S02]  /*1e90*/  IADD3 R15, P1, R19.reuse, c[0x0][0x160], RZ ;  /* 0x00005800130f7a10 */ /* 0x040fe40007f3e0ff */
[----:B------:R-:W-:Y:S02]  /*1ea0*/  IADD3 R17, P3, R19, c[0x0][0x170], RZ ;  /* 0x00005c0013117a10 */ /* 0x000fe40007f7e0ff */
[C---:B------:R-:W-:Y:S01]  /*1eb0*/  SHF.L.U64.HI R14, R43.reuse, 0x3, R14 ;  /* 0x000000032b0e7819 */ /* 0x040fe2000001020e */
[----:B------:R-:W-:Y:S01]  /*1ec0*/  IMAD.SHL.U32 R43, R43, 0x8, RZ ;  /* 0x000000082b2b7824 */ /* 0x000fe200078e00ff */
[----:B------:R-:W-:Y:S02]  /*1ed0*/  IADD3 R19, P5, R19, c[0x0][0x168], RZ ;  /* 0x00005a0013137a10 */ /* 0x000fe40007fbe0ff */
[----:B------:R-:W-:Y:S02]  /*1ee0*/  IADD3.X R2, R6, c[0x0][0x164], RZ, P1, !PT ;  /* 0x0000590006027a10 */ /* 0x000fe40000ffe4ff */
[----:B------:R-:W-:-:S02]  /*1ef0*/  IADD3 R25, P0, R43, c[0x0][0x160], RZ ;  /* 0x000058002b197a10 */ /* 0x000fc40007f1e0ff */
[C---:B------:R-:W-:Y:S02]  /*1f00*/  IADD3 R27, P2, R43.reuse, c[0x0][0x170], RZ ;  /* 0x00005c002b1b7a10 */ /* 0x040fe40007f5e0ff */
[----:B------:R-:W-:Y:S02]  /*1f10*/  IADD3 R43, P4, R43, c[0x0][0x168], RZ ;  /* 0x00005a002b2b7a10 */ /* 0x000fe40007f9e0ff */
[----:B------:R-:W-:Y:S02]  /*1f20*/  IADD3.X R4, R6, c[0x0][0x174], RZ, P3, !PT ;  /* 0x00005d0006047a10 */ /* 0x000fe40001ffe4ff */
[C---:B------:R-:W-:Y:S02]  /*1f30*/  IADD3.X R10, R14.reuse, c[0x0][0x164], RZ, P0, !PT ;  /* 0x000059000e0a7a10 */ /* 0x040fe400007fe4ff */
[----:B------:R-:W-:Y:S02]  /*1f40*/  IADD3.X R12, R14, c[0x0][0x174], RZ, P2, !PT ;  /* 0x00005d000e0c7a10 */ /* 0x000fe400017fe4ff */
[----:B------:R-:W-:-:S02]  /*1f50*/  IADD3.X R6, R6, c[0x0][0x16c], RZ, P5, !PT ;  /* 0x00005b0006067a10 */ /* 0x000fc40002ffe4ff */
[----:B------:R-:W-:Y:S02]  /*1f60*/  IADD3.X R14, R14, c[0x0][0x16c], RZ, P4, !PT ;  /* 0x00005b000e0e7a10 */ /* 0x000fe400027fe4ff */
.L_x_9065:
[----:B------:R-:W-:-:S05]  /*1f70*/  IADD3 R20, P0, R0, R19, RZ ;  /* 0x0000001300147210 */ /* 0x000fca0007f1e0ff */
[----:B------:R-:W-:-:S06]  /*1f80*/  IMAD.X R21, R3, 0x1, R6, P0 ;  /* 0x0000000103157824 */ /* 0x000fcc00000e0606 */
[----:B------:R-:W2:Y:S01]  /*1f90*/  LDG.E.64 R20, [R20.64] ;  /* 0x0000000814147981 */ /* 0x000ea2000c1e1b00 */
[C---:B------:R-:W-:Y:S02]  /*1fa0*/  IADD3 R22, P0, R0.reuse, R43, RZ ;  /* 0x0000002b00167210 */ /* 0x040fe40007f1e0ff */
[----:B-1----:R-:W-:-:S03]  /*1fb0*/  IADD3 R30, P1, R0, R27, RZ ;  /* 0x0000001b001e7210 */ /* 0x002fc60007f3e0ff */
[C---:B------:R-:W-:Y:S01]  /*1fc0*/  IMAD.X R23, R3.reuse, 0x1, R14, P0 ;  /* 0x0000000103177824 */ /* 0x040fe200000e060e */
[----:B------:R-:W-:Y:S01]  /*1fd0*/  IADD3 R28, P0, R0, R17, RZ ;  /* 0x00000011001c7210 */ /* 0x000fe20007f1e0ff */
[----:B------:R-:W-:-:S04]  /*1fe0*/  IMAD.X R31, R3, 0x1, R12, P1 ;  /* 0x00000001031f7824 */ /* 0x000fc800008e060c */
[----:B------:R-:W3:Y:S01]  /*1ff0*/  LDG.E.64 R22, [R22.64] ;  /* 0x0000000816167981 */ /* 0x000ee2000c1e1b00 */
[----:B------:R-:W-:-:S03]  /*2000*/  IMAD.X R29, R3, 0x1, R4, P0 ;  /* 0x00000001031d7824 */ /* 0x000fc600000e0604 */
[----:B------:R-:W5:Y:S04]  /*2010*/  LDG.E.64 R30, [R30.64] ;  /* 0x000000081e1e7981 */ /* 0x000f68000c1e1b00 */
[----:B------:R-:W5:Y:S01]  /*2020*/  LDG.E.64 R28, [R28.64] ;  /* 0x000000081c1c7981 */ /* 0x000f62000c1e1b00 */
[----:B------:R-:W-:Y:S02]  /*2030*/  IMAD.MOV.U32 R38, RZ, RZ, 0x652b82fe ;  /* 0x652b82feff267424 */ /* 0x000fe400078e00ff */
[----:B------:R-:W-:Y:S01]  /*2040*/  IMAD.MOV.U32 R39, RZ, RZ, 0x3ff71547 ;  /* 0x3ff71547ff277424 */ /* 0x000fe200078e00ff */
[----:B------:R-:W-:Y:S05]  /*2050*/  BSSY B1, `(.L_x_9061) ;  /* 0x0000023000017945 */ /* 0x000fea0003800000 */
[----:B--2---:R-:W0:-:S06]  /*2060*/  DFMA R32, R20, R38, 6.75539944105574400000e+15 ;  /* 0x433800001420742b */ /* 0x004e0c0000000026 */
        /* <DEDUP_REMOVED lines=14> */
[----:B------:R-:W-:-:S05]  /*2150*/  FSETP.GEU.FTZ.AND P0, PT, |R21|, 4.1917929649353027344, PT ;  /* 0x4086232b1500780b */ /* 0x000fca0003f1e200 */
[----:B0-----:R-:W0:-:S06]  /*2160*/  DFMA R36, R40, R36, 1 ;  /* 0x3ff000002824742b */ /* 0x001e0c0000000024 */
[----:B0-----:R-:W0:-:S04]  /*2170*/  DFMA R36, R40, R36, 1 ;  /* 0x3ff000002824742b */ /* 0x001e080000000024 */
[----:B---3--:R1:W2:-:S06]  /*2180*/  DFMA R38, R22, R38, 6.75539944105574400000e+15 ;  /* 0x433800001626742b */ /* 0x00828c0000000026 */
[----:B0-----:R-:W-:Y:S02]  /*2190*/  IMAD R41, R32, 0x100000, R37 ;  /* 0x0010000020297824 */ /* 0x001fe400078e0225 */
[----:B------:R-:W-:Y:S01]  /*21a0*/  IMAD.MOV.U32 R40, RZ, RZ, R36 ;  /* 0x000000ffff287224 */ /* 0x000fe200078e0024 */
[----:B------:R-:W-:Y:S05]  /*21b0*/  @!P0 BRA `(.L_x_9062) ;  /* 0x000000c000008947 */ /* 0x000fea0003800000 */
[----:B-12---:R-:W-:Y:S01]  /*21c0*/  FSETP.GEU.FTZ.AND P0, PT, |R21|, 4.2275390625, PT ;  /* 0x408748001500780b */ /* 0x006fe20003f1e200 */
        /* <DEDUP_REMOVED lines=11> */
.L_x_9062:
[----:B-12---:R-:W-:Y:S05]  /*2280*/  BSYNC B1 ;  /* 0x0000000000017941 */ /* 0x006fea0003800000 */
.L_x_9061:
[----:B------:R-:W1:Y:S01]  /*2290*/  DADD R32, R38, -6.75539944105574400000e+15 ;  /* 0xc338000026207429 */ /* 0x000e620000000000 */
[----:B------:R-:W-:Y:S03]  /*22a0*/  BSSY B1, `(.L_x_9063) ;  /* 0x0000022000017945 */ /* 0x000fe60003800000 */
[----:B-----5:R-:W-:-:S04]  /*22b0*/  DFMA R28, R40, -UR10, R28 ;  /* 0x8000000a281c7c2b */ /* 0x020fc8000800001c */
[----:B01----:R-:W0:-:S06]  /*22c0*/  DFMA R20, R32, c[0x2][0x0], R22 ;  /* 0x0080000020147a2b */ /* 0x003e0c0000000016 */
[----:B0-----:R0:W1:Y:S02]  /*22d0*/  DFMA R20, R32, c[0x2][0x8], R20 ;  /* 0x0080020020147a2b */ /* 0x0010640000000014 */
[----:B0-----:R-:W-:-:S04]  /*22e0*/  IADD3 R32, P0, R0, R15, RZ ;  /* 0x0000000f00207210 */ /* 0x001fc80007f1e0ff */
[----:B-1----:R-:W0:Y:S01]  /*22f0*/  DFMA R34, R20, R34, c[0x2][0x10] ;  /* 0x008004001422762b */ /* 0x002e220000000022 */
[----:B------:R-:W-:Y:S01]  /*2300*/  IMAD.X R33, R3, 0x1, R2, P0 ;  /* 0x0000000103217824 */ /* 0x000fe200000e0602 */
[----:B------:R-:W-:-:S04]  /*2310*/  FSETP.GEU.FTZ.AND P0, PT, |R23|, 4.1917929649353027344, PT ;  /* 0x4086232b1700780b */ /* 0x000fc80003f1e200 */
[C---:B0-----:R-:W0:Y:S01]  /*2320*/  DFMA R34, R20.reuse, R34, c[0x2][0x18] ;  /* 0x008006001422762b */ /* 0x041e220000000022 */
[----:B------:R1:W-:Y:S05]  /*2330*/  STG.E.64 [R32.64], R28 ;  /* 0x0000001c20007986 */ /* 0x0003ea000c101b08 */
        /* <DEDUP_REMOVED lines=24> */
.L_x_9064:
[----:B-1----:R-:W-:Y:S05]  /*24c0*/  BSYNC B1 ;  /* 0x0000000000017941 */ /* 0x002fea0003800000 */
.L_x_9063:
[----:B0-----:R-:W-:Y:S01]  /*24d0*/  IADD3 R22, P0, R0, R25, RZ ;  /* 0x0000001900167210 */ /* 0x001fe20007f1e0ff */
[----:B------:R0:W1:Y:S01]  /*24e0*/  DFMA R30, R20, -UR10, R30 ;  /* 0x8000000a141e7c2b */ /* 0x000062000800001e */
[----:B------:R-:W-:Y:S02]  /*24f0*/  IMAD.U32 R29, RZ, RZ, UR6 ;  /* 0x00000006ff1d7e24 */ /* 0x000fe4000f8e00ff */
[----:B0-----:R-:W-:Y:S02]  /*2500*/  IMAD.MOV.U32 R20, RZ, RZ, R0 ;  /* 0x000000ffff147224 */ /* 0x001fe400078e0000 */
[----:B------:R-:W-:Y:S01]  /*2510*/  IMAD.X R23, R3, 0x1, R10, P0 ;  /* 0x0000000103177824 */ /* 0x000fe200000e060a */
[----:B------:R-:W-:Y:S01]  /*2520*/  IADD3 R26, P0, R26, UR6, RZ ;  /* 0x000000061a1a7c10 */ /* 0x000fe2000ff1e0ff */
[----:B------:R-:W-:-:S03]  /*2530*/  IMAD.MOV.U32 R21, RZ, RZ, R3 ;  /* 0x000000ffff157224 */ /* 0x000fc600078e0003 */
[----:B-1----:R0:W-:Y:S01]  /*2540*/  STG.E.64 [R22.64], R30 ;  /* 0x0000001e16007986 */ /* 0x0021e2000c101b08 */
[----:B------:R-:W-:Y:S01]  /*2550*/  IMAD.X R5, RZ, RZ, R5, P0 ;  /* 0x000000ffff057224 */ /* 0x000fe200000e0605 */
[----:B------:R-:W-:Y:S01]  /*2560*/  ISETP.GE.U32.AND P0, PT, R26, UR4, PT ;  /* 0x000000041a007c0c */ /* 0x000fe2000bf06070 */
[----:B------:R-:W-:-:S03]  /*2570*/  IMAD.WIDE.U32 R20, R29, 0x8, R20 ;  /* 0x000000081d147825 */ /* 0x000fc600078e0014 */
[----:B------:R-:W-:Y:S01]  /*2580*/  ISETP.GE.AND.EX P0, PT, R5, UR7, PT, P0 ;  /* 0x0000000705007c0c */ /* 0x000fe2000bf06300 */
[----:B------:R-:W-:Y:S02]  /*2590*/  IMAD.MOV.U32 R0, RZ, RZ, R20 ;  /* 0x000000ffff007224 */ /* 0x000fe400078e0014 */
[----:B------:R-:W-:-:S10]  /*25a0*/  IMAD.MOV.U32 R3, RZ, RZ, R21 ;  /* 0x000000ffff037224 */ /* 0x000fd400078e0015 */
[----:B0-----:R-:W-:Y:S05]  /*25b0*/  @!P0 BRA `(.L_x_9065) ;  /* 0xfffff9b000008947 */ /* 0x001fea000383ffff */
.L_x_9060:
[----:B------:R-:W-:Y:S05]  /*25c0*/  BSYNC B0 ;  /* 0x0000000000007941 */ /* 0x000fea0003800000 */
.L_x_9059:
[----:B------:R-:W-:-:S04]  /*25d0*/  ISETP.GE.U32.AND P0, PT, R26, c[0x0][0x178], PT ;  /* 0x00005e001a007a0c */ /* 0x000fc80003f06070 */
[----:B------:R-:W-:-:S13]  /*25e0*/  ISETP.GE.AND.EX P0, PT, R5, UR5, PT, P0 ;  /* 0x0000000505007c0c */ /* 0x000fda000bf06300 */
[----:B------:R-:W-:Y:S05]  /*25f0*/  @P0 EXIT ;  /* 0x000000000000094d */ /* 0x000fea0003800000 */
[----:B------:R-:W-:Y:S01]  /*2600*/  LOP3.LUT R12, RZ, R26, RZ, 0x33, !PT ;  /* 0x0000001aff0c7212 */ /* 0x000fe200078e33ff */
[----:B------:R-:W-:Y:S01]  /*2610*/  BSSY B0, `(.L_x_9066) ;  /* 0x000001f000007945 */ /* 0x000fe20003800000 */
[----:B------:R-:W-:Y:S02]  /*2620*/  LOP3.LUT R0, RZ, R5, RZ, 0x33, !PT ;  /* 0x00000005ff007212 */ /* 0x000fe400078e33ff */
[----:B------:R-:W-:-:S04]  /*2630*/  IADD3 R12, P0, R12, c[0x0][0x178], RZ ;  /* 0x00005e000c0c7a10 */ /* 0x000fc80007f1e0ff */
[----:B------:R-:W-:-:S04]  /*2640*/  IADD3.X R0, R0, UR5, RZ, P0, !PT ;  /* 0x0000000500007c10 */ /* 0x000fc800087fe4ff */
[----:B------:R-:W-:-:S13]  /*2650*/  ISETP.NE.U32.AND P0, PT, R0, RZ, PT ;  /* 0x000000ff0000720c */ /* 0x000fda0003f05070 */
[----:B------:R-:W-:Y:S05]  /*2660*/  @!P0 BRA `(.L_x_9067) ;  /* 0x0000007000008947 */ /* 0x000fea0003800000 */
[----:B------:R-:W-:Y:S01]  /*2670*/  IMAD.MOV.U32 R14, RZ, RZ, R0 ;  /* 0x000000ffff0e7224 */ /* 0x000fe200078e0000 */
[----:B------:R-:W-:Y:S01]  /*2680*/  MOV R10, 0x26c0 ;  /* 0x000026c0000a7802 */ /* 0x000fe20000000f00 */
[----:B------:R-:W-:Y:S02]  /*2690*/  IMAD.MOV.U32 R16, RZ, RZ, c[0x0][0x0] ;  /* 0x00000000ff107624 */ /* 0x000fe400078e00ff */
[----:B------:R-:W-:Y:S02]  /*26a0*/  IMAD.MOV.U32 R17, RZ, RZ, RZ ;  /* 0x000000ffff117224 */ /* 0x000fe400078e00ff */
[----:B-1----:R-:W-:Y:S05]  /*26b0*/  CALL.REL.NOINC `($__internal_125_$__cuda_sm20_div_u64) ;  /* 0x00003ed000007944 */ /* 0x002fea0003c00000 */
[----:B------:R-:W-:Y:S01]  /*26c0*/  IMAD.MOV.U32 R2, RZ, RZ, R16 ;  /* 0x000000ffff027224 */ /* 0x000fe200078e0010 */
[----:B------:R-:W-:Y:S05]  /*26d0*/  BRA `(.L_x_9068) ;  /* 0x0000012000007947 */ /* 0x000fea0003800000 */
.L_x_9067:
        /* <DEDUP_REMOVED lines=18> */
.L_x_9068:
[----:B------:R-:W-:Y:S05]  /*2800*/  BSYNC B0 ;  /* 0x0000000000007941 */ /* 0x000fea0003800000 */
.L_x_9066:
[----:B------:R-:W-:Y:S01]  /*2810*/  LOP3.LUT R2, R2, 0x1, RZ, 0xc0, !PT ;  /* 0x0000000102027812 */ /* 0x000fe200078ec0ff */
[----:B------:R-:W-:Y:S03]  /*2820*/  BSSY B0, `(.L_x_9069) ;  /* 0x0000038000007945 */ /* 0x000fe60003800000 */
[----:B------:R-:W-:-:S04]  /*2830*/  ISETP.NE.U32.AND P0, PT, R2, 0x1, PT ;  /* 0x000000010200780c */ /* 0x000fc80003f05070 */
[----:B------:R-:W-:-:S13]  /*2840*/  ISETP.NE.U32.AND.EX P0, PT, RZ, RZ, PT, P0 ;  /* 0x000000ffff00720c */ /* 0x000fda0003f05100 */
[----:B------:R-:W-:Y:S05]  /*2850*/  @!P0 BRA `(.L_x_9070) ;  /* 0x0000034000008947 */ /* 0x000fea0003800000 */
[C---:B------:R-:W-:Y:S01]  /*2860*/  IMAD.SHL.U32 R21, R26.reuse, 0x8, RZ ;  /* 0x000000081a157824 */ /* 0x040fe200078e00ff */
[----:B------:R-:W-:-:S04]  /*2870*/  SHF.L.U64.HI R4, R26, 0x3, R5 ;  /* 0x000000031a047819 */ /* 0x000fc80000010205 */
[----:B------:R-:W-:-:S05]  /*2880*/  IADD3 R2, P0, R21, R8, RZ ;  /* 0x0000000815027210 */ /* 0x000fca0007f1e0ff */
[----:B------:R-:W-:-:S06]  /*2890*/  IMAD.X R3, R4, 0x1, R9, P0 ;  /* 0x0000000104037824 */ /* 0x000fcc00000e0609 */
[----:B------:R-:W2:Y:S01]  /*28a0*/  LDG.E.64 R2, [R2.64] ;  /* 0x0000000802027981 */ /* 0x000ea2000c1e1b00 */
[----:B------:R-:W-:-:S05]  /*28b0*/  IADD3 R14, P0, R21, R24, RZ ;  /* 0x00000018150e7210 */ /* 0x000fca0007f1e0ff */
[----:B------:R-:W-:-:S06]  /*28c0*/  IMAD.X R15, R4, 0x1, R7, P0 ;  /* 0x00000001040f7824 */ /* 0x000fcc00000e0607 */
[----:B------:R-:W5:Y:S01]  /*28d0*/  LDG.E.64 R14, [R14.64] ;  /* 0x000000080e0e7981 */ /* 0x000f62000c1e1b00 */
[----:B------:R-:W-:Y:S01]  /*28e0*/  IMAD.MOV.U32 R16, RZ, RZ, 0x652b82fe ;  /* 0x652b82feff107424 */ /* 0x000fe200078e00ff */
[----:B------:R-:W-:Y:S01]  /*28f0*/  BSSY B1, `(.L_x_9071) ;  /* 0x0000025000017945 */ /* 0x000fe20003800000 */
[----:B------:R-:W-:Y:S02]  /*2900*/  IMAD.MOV.U32 R17, RZ, RZ, 0x3ff71547 ;  /* 0x3ff71547ff117424 */ /* 0x000fe400078e00ff */
[----:B------:R-:W-:Y:S02]  /*2910*/  IMAD.MOV.U32 R28, RZ, RZ, 0x69ce2bdf ;  /* 0x69ce2bdfff1c7424 */ /* 0x000fe400078e00ff */
[----:B------:R-:W-:Y:S02]  /*2920*/  IMAD.MOV.U32 R29, RZ, RZ, 0x3e5ade15 ;  /* 0x3e5ade15ff1d7424 */ /* 0x000fe400078e00ff */
        /* <DEDUP_REMOVED lines=16> */
[----:B0-----:R-:W-:-:S08]  /*2a30*/  IADD3 R18, P2, R21, R13, RZ ;  /* 0x0000000d15127210 */ /* 0x001fd00007f5e0ff */
[----:B--2---:R-:W-:Y:S02]  /*2a40*/  IMAD R21, R16, 0x100000, R23 ;  /* 0x0010000010157824 */ /* 0x004fe400078e0217 */
        /* <DEDUP_REMOVED lines=15> */
.L_x_9072:
[----:B------:R-:W-:Y:S05]  /*2b40*/  BSYNC B1 ;  /* 0x0000000000017941 */ /* 0x000fea0003800000 */
.L_x_9071:
[----:B--2--5:R-:W2:Y:S01]  /*2b50*/  DFMA R14, R20, -UR10, R14 ;  /* 0x8000000a140e7c2b */ /* 0x024ea2000800000e */
[----:B------:R-:W-:Y:S01]  /*2b60*/  IMAD.X R19, R4, 0x1, R11, P2 ;  /* 0x0000000104137824 */ /* 0x000fe200010e060b */
[----:B------:R-:W-:-:S05]  /*2b70*/  IADD3 R26, P0, R26, c[0x0][0x0], RZ ;  /* 0x000000001a1a7a10 */ /* 0x000fca0007f1e0ff */
[----:B--2---:R2:W-:Y:S01]  /*2b80*/  STG.E.64 [R18.64], R14 ;  /* 0x0000000e12007986 */ /* 0x0045e2000c101b08 */
[----:B------:R-:W-:-:S03]  /*2b90*/  IMAD.X R5, RZ, RZ, R5, P0 ;  /* 0x000000ffff057224 */ /* 0x000fc600000e0605 */
.L_x_9070:
[----:B------:R-:W-:Y:S05]  /*2ba0*/  BSYNC B0 ;  /* 0x0000000000007941 */ /* 0x000fea0003800000 */
.L_x_9069:
[----:B------:R-:W-:-:S04]  /*2bb0*/  ISETP.GE.U32.AND P0, PT, R12, c[0x0][0x0], PT ;  /* 0x000000000c007a0c */ /* 0x000fc80003f06070 */
[----:B------:R-:W-:-:S13]  /*2bc0*/  ISETP.GE.U32.AND.EX P0, PT, R0, RZ, PT, P0 ;  /* 0x000000ff0000720c */ /* 0x000fda0003f06100 */
[----:B------:R-:W-:Y:S05]  /*2bd0*/  @!P0 EXIT ;  /* 0x000000000000894d */ /* 0x000fea0003800000 */
.L_x_9077:
[C---:B------:R-:W-:Y:S01]  /*2be0*/  IMAD.SHL.U32 R23, R26.reuse, 0x8, RZ ;  /* 0x000000081a177824 */ /* 0x040fe200078e00ff */
[----:B------:R-:W-:-:S04]  /*2bf0*/  SHF.L.U64.HI R0, R26, 0x3, R5 ;  /* 0x000000031a007819 */ /* 0x000fc80000010205 */
[----:B0-----:R-:W-:-:S05]  /*2c00*/  IADD3 R2, P0, R23, R8, RZ ;  /* 0x0000000817027210 */ /* 0x001fca0007f1e0ff */
[----:B------:R-:W-:-:S05]  /*2c10*/  IMAD.X R3, R0, 0x1, R9, P0 ;  /* 0x0000000100037824 */ /* 0x000fca00000e0609 */
[----:B------:R-:W3:Y:S01]  /*2c20*/  LDG.E.64 R34, [R2.64] ;  /* 0x0000000802227981 */ /* 0x000ee2000c1e1b00 */
[----:B--2---:R-:W-:-:S05]  /*2c30*/  IADD3 R14, P0, R23, R24, RZ ;  /* 0x00000018170e7210 */ /* 0x004fca0007f1e0ff */
[----:B------:R-:W-:-:S05]  /*2c40*/  IMAD.X R15, R0, 0x1, R7, P0 ;  /* 0x00000001000f7824 */ /* 0x000fca00000e0607 */
[----:B------:R0:W5:Y:S01]  /*2c50*/  LDG.E.64 R16, [R14.64] ;  /* 0x000000080e107981 */ /* 0x000162000c1e1b00 */
[----:B------:R-:W-:Y:S01]  /*2c60*/  IMAD.MOV.U32 R18, RZ, RZ, 0x652b82fe ;  /* 0x652b82feff127424 */ /* 0x000fe200078e00ff */
[----:B------:R-:W-:Y:S01]  /*2c70*/  BSSY B0, `(.L_x_9073) ;  /* 0x0000028000007945 */ /* 0x000fe20003800000 */
[----:B------:R-:W-:Y:S01]  /*2c80*/  IMAD.MOV.U32 R19, RZ, RZ, 0x3ff71547 ;  /* 0x3ff71547ff137424 */ /* 0x000fe200078e00ff */
[----:B------:R-:W-:Y:S01]  /*2c90*/  IADD3 R22, P2, R23, R13, RZ ;  /* 0x0000000d17167210 */ /* 0x000fe20007f5e0ff */
[----:B------:R-:W-:Y:S02]  /*2ca0*/  IMAD.MOV.U32 R20, RZ, RZ, 0x69ce2bdf ;  /* 0x69ce2bdfff147424 */ /* 0x000fe400078e00ff */
[----:B------:R-:W-:Y:S02]  /*2cb0*/  IMAD.MOV.U32 R21, RZ, RZ, 0x3e5ade15 ;  /* 0x3e5ade15ff157424 */ /* 0x000fe400078e00ff */
[----:B------:R-:W-:-:S04]  /*2cc0*/  IMAD.MOV.U32 R25, RZ, RZ, c[0x0][0x0] ;  /* 0x00000000ff197624 */ /* 0x000fc800078e00ff */
[----:B------:R-:W-:Y:S01]  /*2cd0*/  IMAD.SHL.U32 R27, R25, 0x8, RZ ;  /* 0x00000008191b7824 */ /* 0x000fe200078e00ff */
[----:B------:R-:W-:Y:S01]  /*2ce0*/  SHF.R.U32.HI R39, RZ, 0x1d, R25 ;  /* 0x0000001dff277819 */ /* 0x000fe20000011619 */
[----:B-1-3--:R-:W1:Y:S01]  /*2cf0*/  DFMA R30, R34, R18, 6.75539944105574400000e+15 ;  /* 0x43380000221e742b */ /* 0x00ae620000000012 */
        /* <DEDUP_REMOVED lines=15> */
[----:B-1----:R-:W-:-:S08]  /*2df0*/  IADD3 R28, P3, R27, R2, RZ ;  /* 0x000000021b1c7210 */ /* 0x002fd00007f7e0ff */
[----:B--2---:R-:W-:Y:S02]  /*2e00*/  IMAD R37, R30, 0x100000, R33 ;  /* 0x001000001e257824 */ /* 0x004fe400078e0221 */
        /* <DEDUP_REMOVED lines=14> */
.L_x_9074:
[----:B0-----:R-:W-:Y:S05]  /*2ef0*/  BSYNC B0 ;  /* 0x0000000000007941 */ /* 0x001fea0003800000 */
.L_x_9073:
[----:B-1---5:R-:W0:Y:S01]  /*2f00*/  DFMA R16, R36, -UR10, R16 ;  /* 0x8000000a24107c2b */ /* 0x022e220008000010 */
[----:B------:R-:W-:Y:S02]  /*2f10*/  IMAD.X R23, R0, 0x1, R11, P2 ;  /* 0x0000000100177824 */ /* 0x000fe400010e060b */
[----:B------:R-:W-:-:S04]  /*2f20*/  IMAD.X R29, R39, 0x1, R3, P3 ;  /* 0x00000001271d7824 */ /* 0x000fc800018e0603 */
[----:B0-----:R0:W-:Y:S04]  /*2f30*/  STG.E.64 [R22.64], R16 ;  /* 0x0000001016007986 */ /* 0x0011e8000c101b08 */
[----:B------:R-:W2:Y:S01]  /*2f40*/  LDG.E.64 R28, [R28.64] ;  /* 0x000000081c1c7981 */ /* 0x000ea2000c1e1b00 */
[----:B------:R-:W-:-:S05]  /*2f50*/  IADD3 R2, P0, R27, R14, RZ ;  /* 0x0000000e1b027210 */ /* 0x000fca0007f1e0ff */
[----:B------:R-:W-:-:S06]  /*2f60*/  IMAD.X R3, R39, 0x1, R15, P0 ;  /* 0x0000000127037824 */ /* 0x000fcc00000e060f */
        /* <DEDUP_REMOVED lines=33> */
.L_x_9076:
[----:B------:R-:W-:Y:S05]  /*3180*/  BSYNC B0 ;  /* 0x0000000000007941 */ /* 0x000fea0003800000 */
.L_x_9075:
[----:B0-----:R-:W-:Y:S01]  /*3190*/  IADD3 R16, P0, R27, R22, RZ ;  /* 0x000000161b107210 */ /* 0x001fe20007f1e0ff */
[----:B-1---5:R-:W0:-:S04]  /*31a0*/  DFMA R2, R14, -UR10, R2 ;  /* 0x8000000a0e027c2b */ /* 0x022e080008000002 */
[----:B------:R-:W-:Y:S01]  /*31b0*/  IMAD.X R17, R39, 0x1, R23, P0 ;  /* 0x0000000127117824 */ /* 0x000fe200000e0617 */
[----:B------:R-:W-:-:S04]  /*31c0*/  IADD3 R26, P0, P1, R25, c[0x0][0x0], R26 ;  /* 0x00000000191a7a10 */ /* 0x000fc8000791e01a */
[----:B0-----:R0:W-:Y:S01]  /*31d0*/  STG.E.64 [R16.64], R2 ;  /* 0x0000000210007986 */ /* 0x0011e2000c101b08 */
[----:B------:R-:W-:Y:S02]  /*31e0*/  IADD3.X R5, RZ, R5, RZ, P0, P1 ;  /* 0x00000005ff057210 */ /* 0x000fe400007e24ff */
[----:B------:R-:W-:-:S04]  /*31f0*/  ISETP.GE.U32.AND P0, PT, R26, c[0x0][0x178], PT ;  /* 0x00005e001a007a0c */ /* 0x000fc80003f06070 */
[----:B------:R-:W-:-:S13]  /*3200*/  ISETP.GE.AND.EX P0, PT, R5, UR5, PT, P0 ;  /* 0x0000000505007c0c */ /* 0x000fda000bf06300 */
[----:B0-----:R-:W-:Y:S05]  /*3210*/  @!P0 BRA `(.L_x_9077) ;  /* 0xfffff9c000008947 */ /* 0x001fea000383ffff */
[----:B------:R-:W-:Y:S05]  /*3220*/  EXIT ;  /* 0x000000000000794d */ /* 0x000fea0003800000 */
.L_x_9058:
[----:B------:R-:W0:Y:S01]  /*3230*/  I2F.U32.RP R0, UR6 ;  /* 0x0000000600007d06 */ /* 0x000e220008209000 */
[----:B------:R-:W-:Y:S01]  /*3240*/  UIADD3 UR7, URZ, -UR6, URZ ;  /* 0x800000063f077290 */ /* 0x000fe2000fffe03f */
[----:B------:R-:W-:Y:S01]  /*3250*/  BSSY B0, `(.L_x_9078) ;  /* 0x0000071000007945 */ /* 0x000fe20003800000 */
[----:B------:R-:W-:Y:S02]  /*3260*/  UMOV UR4, URZ ;  /* 0x0000003f00047c82 */ /* 0x000fe40008000000 */
        /* <DEDUP_REMOVED lines=16> */
[----:B------:R-:W-:-:S06]  /*3370*/  UIADD3 UR4, -UR4, UR7, URZ ;  /* 0x0000000704047290 */ /* 0x000fcc000fffe13f */
[----:B------:R-:W-:-:S13]  /*3380*/  ISETP.GE.AND P0, PT, R26, UR4, PT ;  /* 0x000000041a007c0c */ /* 0x000fda000bf06270 */
[----:B------:R-:W-:Y:S05]  /*3390*/  @P0 BRA `(.L_x_9079) ;  /* 0x000005c000000947 */ /* 0x000fea0003800000 */
.L_x_9084:
[----:B------:R-:W-:-:S06]  /*33a0*/  IMAD.WIDE.U32 R2, R26, 0x8, R8 ;  /* 0x000000081a027825 */ /* 0x000fcc00078e0008 */
[----:B------:R-:W2:Y:S01]  /*33b0*/  LDG.E.64 R2, [R2.64] ;  /* 0x0000000802027981 */ /* 0x000ea2000c1e1b00 */
[----:B------:R-:W-:-:S05]  /*33c0*/  IADD3 R0, R26, c[0x0][0x0], RZ ;  /* 0x000000001a007a10 */ /* 0x000fca0007ffe0ff */
[----:B0-----:R-:W-:-:S06]  /*33d0*/  IMAD.WIDE.U32 R4, R0, 0x8, R8 ;  /* 0x0000000800047825 */ /* 0x001fcc00078e0008 */
[----:B------:R-:W3:Y:S01]  /*33e0*/  LDG.E.64 R4, [R4.64] ;  /* 0x0000000804047981 */ /* 0x000ee2000c1e1b00 */
[----:B------:R-:W-:-:S04]  /*33f0*/  IMAD.MOV.U32 R6, RZ, RZ, R24 ;  /* 0x000000ffff067224 */ /* 0x000fc800078e0018 */
[----:B------:R-:W-:-:S04]  /*3400*/  IMAD.WIDE.U32 R14, R26, 0x8, R6 ;  /* 0x000000081a0e7825 */ /* 0x000fc800078e0006 */
[----:B------:R-:W-:Y:S02]  /*3410*/  IMAD.WIDE.U32 R16, R0, 0x8, R6 ;  /* 0x0000000800107825 */ /* 0x000fe400078e0006 */
[----:B------:R-:W5:Y:S04]  /*3420*/  LDG.E.64 R14, [R14.64] ;  /* 0x000000080e0e7981 */ /* 0x000f68000c1e1b00 */
[----:B------:R-:W5:Y:S01]  /*3430*/  LDG.E.64 R16, [R16.64] ;  /* 0x0000000810107981 */ /* 0x000f62000c1e1b00 */
[----:B------:R-:W-:Y:S01]  /*3440*/  IMAD.MOV.U32 R22, RZ, RZ, 0x652b82fe ;  /* 0x652b82feff167424 */ /* 0x000fe200078e00ff */
[----:B------:R-:W-:Y:S01]  /*3450*/  BSSY B1, `(.L_x_9080) ;  /* 0x0000031000017945 */ /* 0x000fe20003800000 */
[----:B------:R-:W-:Y:S02]  /*3460*/  IMAD.MOV.U32 R23, RZ, RZ, 0x3ff71547 ;  /* 0x3ff71547ff177424 */ /* 0x000fe400078e00ff */
[----:B-1----:R-:W-:-:S02]  /*3470*/  IMAD.MOV.U32 R30, RZ, RZ, 0x69ce2bdf ;  /* 0x69ce2bdfff1e7424 */ /* 0x002fc400078e00ff */
[----:B------:R-:W-:Y:S02]  /*3480*/  IMAD.MOV.U32 R31, RZ, RZ, 0x3e5ade15 ;  /* 0x3e5ade15ff1f7424 */ /* 0x000fe400078e00ff */
[----:B--2---:R-:W0:Y:S01]  /*3490*/  DFMA R18, R2, R22, 6.75539944105574400000e+15 ;  /* 0x433800000212742b */ /* 0x004e220000000016 */
[----:B------:R-:W-:-:S05]  /*34a0*/  FSETP.GEU.FTZ.AND P0, PT, |R3|, 4.1917929649353027344, PT ;  /* 0x4086232b0300780b */ /* 0x000fca0003f1e200 */
[----:B0-----:R-:W0:-:S06]  /*34b0*/  DADD R28, R18, -6.75539944105574400000e+15 ;  /* 0xc3380000121c7429 */ /* 0x001e0c0000000000 */
[----:B0-----:R-:W0:-:S06]  /*34c0*/  DFMA R20, R28, c[0x2][0x0], R2 ;  /* 0x008000001c147a2b */ /* 0x001e0c0000000002 */
[----:B0-----:R-:W0:-:S04]  /*34d0*/  DFMA R28, R28, c[0x2][0x8], R20 ;  /* 0x008002001c1c7a2b */ /* 0x001e080000000014 */
[----:B---3--:R-:W1:-:S04]  /*34e0*/  DFMA R20, R4, R22, 6.75539944105574400000e+15 ;  /* 0x433800000414742b */ /* 0x008e480000000016 */
[----:B0-----:R-:W0:-:S04]  /*34f0*/  DFMA R22, R28, R30, c[0x2][0x10] ;  /* 0x008004001c16762b */ /* 0x001e08000000001e */
[----:B-1----:R-:W1:-:S04]  /*3500*/  DADD R34, R20, -6.75539944105574400000e+15 ;  /* 0xc338000014227429 */ /* 0x002e480000000000 */
[----:B0-----:R-:W0:-:S04]  /*3510*/  DFMA R22, R28, R22, c[0x2][0x18] ;  /* 0x008006001c16762b */ /* 0x001e080000000016 */
        /* <DEDUP_REMOVED lines=16> */
[----:B-1----:R-:W1:-:S04]  /*3620*/  DFMA R30, R22, R30, c[0x2][0x40] ;  /* 0x00801000161e762b */ /* 0x002e48000000001e */
[----:B0-----:R0:W-:Y:S02]  /*3630*/  DFMA R32, R28, R32, 1 ;  /* 0x3ff000001c20742b */ /* 0x0011e40000000020 */
[----:B0-----:R-:W-:Y:S02]  /*3640*/  LEA R28, P2, R26, R13, 0x3 ;  /* 0x0000000d1a1c7211 */ /* 0x001fe400078418ff */
[----:B-1----:R-:W0:-:S06]  /*3650*/  DFMA R30, R22, R30, c[0x2][0x48] ;  /* 0x00801200161e762b */ /* 0x002e0c000000001e */
[----:B0-----:R0:W1:Y:S01]  /*3660*/  DFMA R30, R22, R30, c[0x2][0x50] ;  /* 0x00801400161e762b */ /* 0x001062000000001e */
        /* <DEDUP_REMOVED lines=15> */
.L_x_9081:
[----:B01----:R-:W-:Y:S05]  /*3760*/  BSYNC B1 ;  /* 0x0000000000017941 */ /* 0x003fea0003800000 */
.L_x_9080:
[----:B-----5:R-:W0:Y:S01]  /*3770*/  DFMA R14, R34, -UR10, R14 ;  /* 0x8000000a220e7c2b */ /* 0x020e22000800000e */
[----:B------:R-:W-:Y:S01]  /*3780*/  LEA.HI.X R29, R26, R11, RZ, 0x3, P2 ;  /* 0x0000000b1a1d7211 */ /* 0x000fe200010f1cff */
[----:B------:R-:W-:Y:S01]  /*3790*/  BSSY B1, `(.L_x_9082) ;  /* 0x0000015000017945 */ /* 0x000fe20003800000 */
[----:B------:R-:W-:Y:S01]  /*37a0*/  FSETP.GEU.FTZ.AND P0, PT, |R5|, 4.1917929649353027344, PT ;  /* 0x4086232b0500780b */ /* 0x000fe20003f1e200 */
[----:B------:R-:W1:-:S03]  /*37b0*/  DFMA R30, R22, R30, 1 ;  /* 0x3ff00000161e742b */ /* 0x000e46000000001e */
[----:B0-----:R0:W-:Y:S03]  /*37c0*/  STG.E.64 [R28.64], R14 ;  /* 0x0000000e1c007986 */ /* 0x0011e6000c101b08 */
[----:B-1----:R-:W1:-:S10]  /*37d0*/  DFMA R30, R22, R30, 1 ;  /* 0x3ff00000161e742b */ /* 0x002e54000000001e */
[----:B-1----:R-:W-:Y:S02]  /*37e0*/  IMAD R3, R20, 0x100000, R31 ;  /* 0x0010000014037824 */ /* 0x002fe400078e021f */
[----:B------:R-:W-:Y:S01]  /*37f0*/  IMAD.MOV.U32 R2, RZ, RZ, R30 ;  /* 0x000000ffff027224 */ /* 0x000fe200078e001e */
[----:B------:R-:W-:Y:S05]  /*3800*/  @!P0 BRA `(.L_x_9083) ;  /* 0x000000d000008947 */ /* 0x000fea0003800000 */
[----:B0-----:R-:W-:Y:S01]  /*3810*/  FSETP.GEU.FTZ.AND P0, PT, |R5|, 4.2275390625, PT ;  /* 0x408748000500780b */ /* 0x001fe20003f1e200 */
[----:B------:R-:W-:-:S04]  /*3820*/  DADD R18, R4, +INF ;  /* 0x7ff0000004127429 */ /* 0x000fc80000000000 */
[----:B------:R-:W0:-:S06]  /*3830*/  DSETP.GEU.AND P1, PT, R4, RZ, PT ;  /* 0x000000ff0400722a */ /* 0x000e0c0003f2e000 */
[----:B0-----:R-:W-:Y:S02]  /*3840*/  FSEL R3, R19, RZ, P1 ;  /* 0x000000ff13037208 */ /* 0x001fe40000800000 */
[----:B------:R-:W-:Y:S01]  /*3850*/  @!P0 LEA.HI R2, R20, R20, RZ, 0x1 ;  /* 0x0000001414028211 */ /* 0x000fe200078f08ff */
[----:B------:R-:W-:-:S03]  /*3860*/  @!P0 IMAD.MOV.U32 R4, RZ, RZ, R30 ;  /* 0x000000ffff048224 */ /* 0x000fc600078e001e */
[----:B------:R-:W-:Y:S02]  /*3870*/  @!P0 SHF.R.S32.HI R5, RZ, 0x1, R2 ;  /* 0x00000001ff058819 */ /* 0x000fe40000011402 */
[----:B------:R-:W-:-:S03]  /*3880*/  FSEL R2, R18, RZ, P1 ;  /* 0x000000ff12027208 */ /* 0x000fc60000800000 */
[----:B------:R-:W-:Y:S02]  /*3890*/  @!P0 IMAD.IADD R14, R20, 0x1, -R5 ;  /* 0x00000001140e8824 */ /* 0x000fe400078e0a05 */
[----:B------:R-:W-:-:S03]  /*38a0*/  @!P0 IMAD R5, R5, 0x100000, R31 ;  /* 0x0010000005058824 */ /* 0x000fc600078e021f */
[----:B------:R-:W-:Y:S01]  /*38b0*/  @!P0 LEA R15, R14, 0x3ff00000, 0x14 ;  /* 0x3ff000000e0f8811 */ /* 0x000fe200078ea0ff */
[----:B------:R-:W-:-:S06]  /*38c0*/  @!P0 IMAD.MOV.U32 R14, RZ, RZ, RZ ;  /* 0x000000ffff0e8224 */ /* 0x000fcc00078e00ff */
[----:B------:R0:W1:-:S06]  /*38d0*/  @!P0 DMUL R2, R4, R14 ;  /* 0x0000000e04028228 */ /* 0x00004c0000000000 */
.L_x_9083:
[----:B0-----:R-:W-:Y:S05]  /*38e0*/  BSYNC B1 ;  /* 0x0000000000017941 */ /* 0x001fea0003800000 */
.L_x_9082:
[C---:B------:R-:W-:Y:S01]  /*38f0*/  LEA R4, P0, R0.reuse, R13, 0x3 ;  /* 0x0000000d00047211 */ /* 0x040fe200078018ff */
[----:B-1----:R-:W0:Y:S01]  /*3900*/  DFMA R16, R2, -UR10, R16 ;  /* 0x8000000a02107c2b */ /* 0x002e220008000010 */
[C---:B------:R-:W-:Y:S02]  /*3910*/  IADD3 R26, R0.reuse, c[0x0][0x0], RZ ;  /* 0x00000000001a7a10 */ /* 0x040fe40007ffe0ff */
[----:B------:R-:W-:Y:S02]  /*3920*/  LEA.HI.X R5, R0, R11, RZ, 0x3, P0 ;  /* 0x0000000b00057211 */ /* 0x000fe400000f1cff */
[----:B------:R-:W-:-:S03]  /*3930*/  ISETP.GE.AND P0, PT, R26, UR4, PT ;  /* 0x000000041a007c0c */ /* 0x000fc6000bf06270 */
[----:B0-----:R0:W-:Y:S10]  /*3940*/  STG.E.64 [R4.64], R16 ;  /* 0x0000001004007986 */ /* 0x0011f4000c101b08 */
[----:B------:R-:W-:Y:S05]  /*3950*/  @!P0 BRA `(.L_x_9084) ;  /* 0xfffffa4000008947 */ /* 0x000fea000383ffff */
.L_x_9079:
[----:B------:R-:W-:Y:S05]  /*3960*/  BSYNC B0 ;  /* 0x0000000000007941 */ /* 0x000fea0003800000 */
.L_x_9078:
[----:B------:R-:W-:-:S13]  /*3970*/  ISETP.GE.AND P0, PT, R26, c[0x0][0x178], PT ;  /* 0x00005e001a007a0c */ /* 0x000fda0003f06270 */
[----:B------:R-:W-:Y:S05]  /*3980*/  @P0 EXIT ;  /* 0x000000000000094d */ /* 0x000fea0003800000 */
.L_x_9087:
[----:B0-----:R-:W-:-:S06]  /*3990*/  IMAD.WIDE R2, R26, 0x8, R8 ;  /* 0x000000081a027825 */ /* 0x001fcc00078e0208 */
[----:B------:R-:W2:Y:S01]  /*39a0*/  LDG.E.64 R2, [R2.64] ;  /* 0x0000000802027981 */ /* 0x000ea2000c1e1b00 */
[----:B------:R-:W-:-:S04]  /*39b0*/  IMAD.MOV.U32 R6, RZ, RZ, R24 ;  /* 0x000000ffff067224 */ /* 0x000fc800078e0018 */
[----:B0-----:R-:W-:-:S06]  /*39c0*/  IMAD.WIDE R4, R26, 0x8, R6 ;  /* 0x000000081a047825 */ /* 0x001fcc00078e0206 */
[----:B------:R-:W5:Y:S01]  /*39d0*/  LDG.E.64 R4, [R4.64] ;  /* 0x0000000804047981 */ /* 0x000f62000c1e1b00 */
[----:B------:R-:W-:Y:S01]  /*39e0*/  IMAD.MOV.U32 R14, RZ, RZ, 0x652b82fe ;  /* 0x652b82feff0e7424 */ /* 0x000fe200078e00ff */
[----:B------:R-:W-:Y:S01]  /*39f0*/  BSSY B0, `(.L_x_9085) ;  /* 0x0000026000007945 */ /* 0x000fe20003800000 */
[----:B------:R-:W-:Y:S01]  /*3a00*/  IMAD.MOV.U32 R15, RZ, RZ, 0x3ff71547 ;  /* 0x3ff71547ff0f7424 */ /* 0x000fe200078e00ff */
[----:B------:R-:W-:Y:S01]  /*3a10*/  SHF.R.S32.HI R6, RZ, 0x1f, R26 ;  /* 0x0000001fff067819 */ /* 0x000fe2000001141a */
        /* <DEDUP_REMOVED lines=18> */
[----:B0-----:R-:W-:-:S08]  /*3b40*/  LEA R18, P2, R26, R13, 0x3 ;  /* 0x0000000d1a127211 */ /* 0x001fd000078418ff */
        /* <DEDUP_REMOVED lines=16> */
.L_x_9086:
[----:B------:R-:W-:Y:S05]  /*3c50*/  BSYNC B0 ;  /* 0x0000000000007941 */ /* 0x000fea0003800000 */
.L_x_9085:
[----:B--2--5:R-:W2:Y:S01]  /*3c60*/  DFMA R4, R16, -UR10, R4 ;  /* 0x8000000a10047c2b */ /* 0x024ea20008000004 */
[C---:B------:R-:W-:Y:S02]  /*3c70*/  LEA.HI.X R19, R26.reuse, R11, R6, 0x3, P2 ;  /* 0x0000000b1a137211 */ /* 0x040fe400010f1c06 */
[----:B------:R-:W-:-:S04]  /*3c80*/  IADD3 R26, R26, c[0x0][0x0], RZ ;  /* 0x000000001a1a7a10 */ /* 0x000fc80007ffe0ff */
[----:B--2---:R2:W-:Y:S01]  /*3c90*/  STG.E.64 [R18.64], R4 ;  /* 0x0000000412007986 */ /* 0x0045e2000c101b08 */
[----:B------:R-:W-:-:S13]  /*3ca0*/  ISETP.GE.AND P0, PT, R26, c[0x0][0x178], PT ;  /* 0x00005e001a007a0c */ /* 0x000fda0003f06270 */
[----:B--2---:R-:W-:Y:S05]  /*3cb0*/  @!P0 BRA `(.L_x_9087) ;  /* 0xfffffcd000008947 */ /* 0x004fea000383ffff */
[----:B------:R-:W-:Y:S05]  /*3cc0*/  EXIT ;  /* 0x000000000000794d */ /* 0x000fea0003800000 */
.L_x_9057:
[----:B------:R-:W-:Y:S05]  /*3cd0*/  @P0 BRA `(.L_x_9088) ;  /* 0x000019d000000947 */ /* 0x000fea0003800000 */
[----:B------:R-:W-:Y:S01]  /*3ce0*/  ISETP.NE.U32.AND P0, PT, R2, RZ, PT ;  /* 0x000000ff0200720c */ /* 0x000fe20003f05070 */
[----:B------:R-:W-:-:S03]  /*3cf0*/  IMAD.MOV.U32 R3, RZ, RZ, RZ ;  /* 0x000000ffff037224 */ /* 0x000fc600078e00ff */
[----:B------:R-:W-:-:S13]  /*3d00*/  ISETP.NE.AND.EX P0, PT, RZ, RZ, PT, P0 ;  /* 0x000000ffff00720c */ /* 0x000fda0003f05300 */
[----:B------:R-:W-:Y:S05]  /*3d10*/  @!P0 BRA `(.L_x_9089) ;  /* 0x000004c000008947 */ /* 0x000fea0003800000 */
[----:B------:R-:W-:Y:S01]  /*3d20*/  ISETP.GT.U32.AND P0, PT, R5, R26, PT ;  /* 0x0000001a0500720c */ /* 0x000fe20003f04070 */
[----:B------:R-:W-:Y:S03]  /*3d30*/  BSSY B0, `(.L_x_9090) ;  /* 0x0000037000007945 */ /* 0x000fe60003800000 */
[----:B------:R-:W-:-:S13]  /*3d40*/  ISETP.GT.U32.AND.EX P0, PT, RZ, R3, PT, P0 ;  /* 0x00000003ff00720c */ /* 0x000fda0003f04100 */
[----:B------:R-:W-:Y:S05]  /*3d50*/  @P0 BRA `(.L_x_9091) ;  /* 0x0000034000000947 */ /* 0x000fea0003800000 */
[----:B------:R-:W-:-:S04]  /*3d60*/  IADD3 R0, P0, R26, -R5, RZ ;  /* 0x800000051a007210 */ /* 0x000fc80007f1e0ff */
[----:B------:R-:W-:Y:S01]  /*3d70*/  IADD3.X R15, R3, -0x1, RZ, P0, !PT ;  /* 0xffffffff030f7810 */ /* 0x000fe200007fe4ff */
[----:B------:R-:W-:-:S03]  /*3d80*/  IMAD.SHL.U32 R23, R0, 0x8, RZ ;  /* 0x0000000800177824 */ /* 0x000fc600078e00ff */
[----:B------:R-:W-:Y:S02]  /*3d90*/  SHF.L.U64.HI R0, R0, 0x3, R15 ;  /* 0x0000000300007819 */ /* 0x000fe4000001020f */
        /* <DEDUP_REMOVED lines=9> */
[----:B-1----:R-:W-:Y:S02]  /*3e30*/  IMAD.MOV.U32 R30, RZ, RZ, 0x69ce2bdf ;  /* 0x69ce2bdfff1e7424 */ /* 0x002fe400078e00ff */
        /* <DEDUP_REMOVED lines=17> */
[----:B0-----:R-:W-:-:S08]  /*3f50*/  IADD3 R20, P2, R23, R13, RZ ;  /* 0x0000000d17147210 */ /* 0x001fd00007f5e0ff */
[----:B-1----:R-:W-:Y:S02]  /*3f60*/  IMAD R23, R18, 0x100000, R29 ;  /* 0x0010000012177824 */ /* 0x002fe400078e021d */
        /* <DEDUP_REMOVED lines=14> */
[----:B------:R0:W1:-:S06]  /*4050*/  @!P0 DMUL R22, R14, R18 ;  /* 0x000000120e168228 */ /* 0x00004c0000000000 */
.L_x_9093:
[----:B------:R-:W-:Y:S05]  /*4060*/  BSYNC B1 ;  /* 0x0000000000017941 */ /* 0x000fea0003800000 */
.L_x_9092:
[----:B-1---5:R-:W1:Y:S01]  /*4070*/  DFMA R16, R22, -UR10, R16 ;  /* 0x8000000a16107c2b */ /* 0x022e620008000010 */
[----:B------:R-:W-:-:S06]  /*4080*/  IMAD.X R21, R0, 0x1, R11, P2 ;  /* 0x0000000100157824 */ /* 0x000fcc00010e060b */
[----:B-1----:R1:W-:Y:S04]  /*4090*/  STG.E.64 [R20.64], R16 ;  /* 0x0000001014007986 */ /* 0x0023e8000c101b08 */
.L_x_9091:
[----:B------:R-:W-:Y:S05]  /*40a0*/  BSYNC B0 ;  /* 0x0000000000007941 */ /* 0x000fea0003800000 */
.L_x_9090:
[C---:B0-----:R-:W-:Y:S02]  /*40b0*/  IADD3 R15, P1, R5.reuse, c[0x0][0x178], RZ ;  /* 0x00005e00050f7a10 */ /* 0x041fe40007f3e0ff */
[----:B------:R-:W-:Y:S02]  /*40c0*/  IADD3 R0, P2, -R5, c[0x0][0x0], RZ ;  /* 0x0000000005007a10 */ /* 0x000fe40007f5e1ff */
[----:B------:R-:W-:Y:S01]  /*40d0*/  ISETP.LT.U32.AND P0, PT, R15, c[0x0][0x0], PT ;  /* 0x000000000f007a0c */ /* 0x000fe20003f01070 */
[----:B-1----:R-:W-:Y:S02]  /*40e0*/  IMAD.X R17, RZ, RZ, c[0x0][0x17c], P1 ;  /* 0x00005f00ff117624 */ /* 0x002fe400008e06ff */
[----:B------:R-:W-:-:S03]  /*40f0*/  IMAD.SHL.U32 R5, R0, 0x8, RZ ;  /* 0x0000000800057824 */ /* 0x000fc600078e00ff */
[----:B------:R-:W-:Y:S02]  /*4100*/  ISETP.LT.AND.EX P0, PT, R17, RZ, PT, P0 ;  /* 0x000000ff1100720c */ /* 0x000fe40003f01300 */
[----:B------:R-:W-:Y:S02]  /*4110*/  IADD3 R8, P3, R5, R8, RZ ;  /* 0x0000000805087210 */ /* 0x000fe40007f7e0ff */
[----:B------:R-:W-:Y:S02]  /*4120*/  SEL R2, R15, c[0x0][0x0], P0 ;  /* 0x000000000f027a07 */ /* 0x000fe40000000000 */
[C---:B------:R-:W-:Y:S02]  /*4130*/  IADD3 R24, P4, R5.reuse, R24, RZ ;  /* 0x0000001805187210 */ /* 0x040fe40007f9e0ff */
[----:B------:R-:W-:Y:S01]  /*4140*/  IADD3 R2, P1, -R2, R15, RZ ;  /* 0x0000000f02027210 */ /* 0x000fe20007f3e1ff */
[----:B------:R-:W-:Y:S01]  /*4150*/  IMAD.X R15, RZ, RZ, -0x1, P2 ;  /* 0xffffffffff0f7424 */ /* 0x000fe200010e06ff */
[----:B------:R-:W-:-:S02]  /*4160*/  IADD3 R13, P2, R5, R13, RZ ;  /* 0x0000000d050d7210 */ /* 0x000fc40007f5e0ff */
[----:B------:R0:W1:Y:S01]  /*4170*/  R2UR UR12, R2 ;  /* 0x00000000020c73c2 */ /* 0x00006200000e0000 */
[----:B------:R-:W-:Y:S02]  /*4180*/  SEL R4, R17, RZ, P0 ;  /* 0x000000ff11047207 */ /* 0x000fe40000000000 */
[----:B------:R-:W-:-:S03]  /*4190*/  SHF.L.U64.HI R0, R0, 0x3, R15 ;  /* 0x0000000300007819 */ /* 0x000fc6000001020f */
[----:B------:R-:W-:Y:S02]  /*41a0*/  IMAD.X R4, R17, 0x1, ~R4, P1 ;  /* 0x0000000111047824 */ /* 0x000fe400008e0e04 */
[C---:B------:R-:W-:Y:S02]  /*41b0*/  IMAD.X R11, R0.reuse, 0x1, R11, P2 ;  /* 0x00000001000b7824 */ /* 0x040fe400010e060b */
[C---:B------:R-:W-:Y:S02]  /*41c0*/  IMAD.X R9, R0.reuse, 0x1, R9, P3 ;  /* 0x0000000100097824 */ /* 0x040fe400018e0609 */
[----:B------:R-:W-:Y:S02]  /*41d0*/  IMAD.X R7, R0, 0x1, R7, P4 ;  /* 0x0000000100077824 */ /* 0x000fe400020e0607 */
.L_x_9089:
[----:B0-----:R-:W-:Y:S01]  /*41e0*/  ISETP.NE.U32.AND P0, PT, R4, RZ, PT ;  /* 0x000000ff0400720c */ /* 0x001fe20003f05070 */
[----:B------:R-:W-:Y:S02]  /*41f0*/  ULDC UR4, c[0x0][0x0] ;  /* 0x0000000000047ab9 */ /* 0x000fe40000000800 */
[----:B------:R-:W-:-:S10]  /*4200*/  USHF.L.U32 UR6, UR4, 0x1, URZ ;  /* 0x0000000104067899 */ /* 0x000fd4000800063f */
[----:B------:R-:W-:Y:S05]  /*4210*/  @!P0 BRA `(.L_x_9094) ;  /* 0x0000009000008947 */ /* 0x000fea0003800000 */
[----:B-1----:R-:W-:Y:S01]  /*4220*/  IMAD.U32 R25, RZ, RZ, UR12 ;  /* 0x0000000cff197e24 */ /* 0x002fe2000f8e00ff */
[----:B------:R-:W-:Y:S01]  /*4230*/  MOV R10, 0x4280 ;  /* 0x00004280000a7802 */ /* 0x000fe20000000f00 */
[----:B------:R-:W-:Y:S01]  /*4240*/  IMAD.MOV.U32 R29, RZ, RZ, R4 ;  /* 0x000000ffff1d7224 */ /* 0x000fe200078e0004 */
[----:B------:R-:W-:Y:S02]  /*4250*/  UMOV UR5, UR6 ;  /* 0x0000000600057c82 */ /* 0x000fe40008000000 */
[----:B------:R-:W-:Y:S02]  /*4260*/  UMOV UR4, URZ ;  /* 0x0000003f00047c82 */ /* 0x000fe40008000000 */
[----:B------:R-:W-:Y:S05]  /*4270*/  CALL.REL.NOINC `($__internal_126_$__cuda_sm20_rem_s64) ;  /* 0x0000275000007944 */ /* 0x000fea0003c00000 */
[----:B------:R-:W-:Y:S02]  /*4280*/  IMAD.MOV.U32 R14, RZ, RZ, R12 ;  /* 0x000000ffff0e7224 */ /* 0x000fe400078e000c */
[----:B------:R-:W-:Y:S01]  /*4290*/  IMAD.MOV.U32 R15, RZ, RZ, R17 ;  /* 0x000000ffff0f7224 */ /* 0x000fe200078e0011 */
[----:B------:R-:W-:Y:S05]  /*42a0*/  BRA `(.L_x_9095) ;  /* 0x0000014000007947 */ /* 0x000fea0003800000 */
.L_x_9094:
[----:B------:R-:W0:Y:S01]  /*42b0*/  I2F.U32.RP R0, UR6 ;  /* 0x0000000600007d06 */ /* 0x000e220008209000 */
[----:B------:R-:W-:Y:S01]  /*42c0*/  UIADD3 UR7, URZ, -UR6, URZ ;  /* 0x800000063f077290 */ /* 0x000fe2000fffe03f */
[----:B------:R-:W-:Y:S01]  /*42d0*/  IMAD.MOV.U32 R15, RZ, RZ, RZ ;  /* 0x000000ffff0f7224 */ /* 0x000fe200078e00ff */
[----:B------:R-:W-:-:S02]  /*42e0*/  UMOV UR4, URZ ;  /* 0x0000003f00047c82 */ /* 0x000fc40008000000 */
[----:B------:R-:W-:-:S03]  /*42f0*/  UISETP.NE.U32.AND UP1, UPT, UR6, URZ, UPT ;  /* 0x0000003f0600728c */ /* 0x000fc6000bf25070 */
[----:B0-----:R-:W0:Y:S02]  /*4300*/  MUFU.RCP R0, R0 ;  /* 0x0000000000007308 */ /* 0x001e240000001000 */
[----:B0-----:R-:W-:-:S06]  /*4310*/  IADD3 R2, R0, 0xffffffe, RZ ;  /* 0x0ffffffe00027810 */ /* 0x001fcc0007ffe0ff */
[----:B------:R-:W0:Y:S02]  /*4320*/  F2I.FTZ.U32.TRUNC.NTZ R2, R2 ;  /* 0x0000000200027305 */ /* 0x000e24000021f000 */
[----:B0-----:R-:W0:Y:S02]  /*4330*/  R2UR UR5, R2 ;  /* 0x00000000020573c2 */ /* 0x001e2400000e0000 */
[----:B0-----:R-:W-:-:S04]  /*4340*/  UIMAD UR7, UR7, UR5, URZ ;  /* 0x00000005070772a4 */ /* 0x001fc8000f8e023f */
[----:B------:R-:W-:-:S04]  /*4350*/  UIMAD.WIDE.U32 UR4, UR5, UR7, UR4 ;  /* 0x00000007050472a5 */ /* 0x000fc8000f8e0004 */
[----:B-1----:R-:W-:-:S04]  /*4360*/  UIMAD.WIDE.U32 UR4, UR5, UR12, URZ ;  /* 0x0000000c050472a5 */ /* 0x002fc8000f8e003f */
[----:B------:R-:W-:-:S04]  /*4370*/  UIADD3 UR5, -UR5, URZ, URZ ;  /* 0x0000003f05057290 */ /* 0x000fc8000fffe13f */
[----:B------:R-:W-:-:S04]  /*4380*/  UIMAD UR4, UR6, UR5, UR12 ;  /* 0x00000005060472a4 */ /* 0x000fc8000f8e020c */
[----:B------:R-:W-:-:S11]  /*4390*/  UISETP.GE.U32.AND UP0, UPT, UR4, UR6, UPT ;  /* 0x000000060400728c */ /* 0x000fd6000bf06070 */
[----:B------:R-:W-:-:S04]  /*43a0*/  @UP0 UIADD3 UR4, -UR6, UR4, URZ ;  /* 0x0000000406040290 */ /* 0x000fc8000fffe13f */
[----:B------:R-:W-:-:S11]  /*43b0*/  UISETP.GE.U32.AND UP0, UPT, UR4, UR6, UPT ;  /* 0x000000060400728c */ /* 0x000fd6000bf06070 */
[----:B------:R-:W-:Y:S02]  /*43c0*/  @UP0 UIADD3 UR4, -UR6, UR4, URZ ;  /* 0x0000000406040290 */ /* 0x000fe4000fffe13f */
[----:B------:R-:W-:-:S06]  /*43d0*/  @!UP1 ULOP3.LUT UR4, URZ, UR6, URZ, 0x33, !UPT ;  /* 0x000000063f049292 */ /* 0x000fcc000f8e333f */
[----:B------:R-:W-:-:S05]  /*43e0*/  IMAD.U32 R14, RZ, RZ, UR4 ;  /* 0x00000004ff0e7e24 */ /* 0x000fca000f8e00ff */
.L_x_9095:
[----:B------:R-:W-:Y:S01]  /*43f0*/  IADD3 R0, P1, -R14, UR12, RZ ;  /* 0x0000000c0e007c10 */ /* 0x000fe2000ff3e1ff */
[C---:B------:R-:W-:Y:S01]  /*4400*/  IMAD.SHL.U32 R5, R26.reuse, 0x2, RZ ;  /* 0x000000021a057824 */ /* 0x040fe200078e00ff */
[----:B------:R-:W-:Y:S01]  /*4410*/  SHF.L.U64.HI R17, R26, 0x1, R3 ;  /* 0x000000011a117819 */ /* 0x000fe20000010203 */
[----:B------:R-:W-:Y:S02]  /*4420*/  BSSY B0, `(.L_x_9096) ;  /* 0x0000060000007945 */ /* 0x000fe40003800000 */
[----:B------:R-:W-:Y:S01]  /*4430*/  IMAD.X R2, R4, 0x1, ~R15, P1 ;  /* 0x0000000104027824 */ /* 0x000fe200008e0e0f */
[----:B------:R-:W-:-:S04]  /*4440*/  ISETP.GE.U32.AND P0, PT, R5, R0, PT ;  /* 0x000000000500720c */ /* 0x000fc80003f06070 */
[----:B------:R-:W-:-:S13]  /*4450*/  ISETP.GE.AND.EX P0, PT, R17, R2, PT, P0 ;  /* 0x000000021100720c */ /* 0x000fda0003f06300 */
[----:B------:R-:W-:Y:S05]  /*4460*/  @P0 BRA `(.L_x_9097) ;  /* 0x000005b000000947 */ /* 0x000fea0003800000 */
.L_x_9102:
[C---:B------:R-:W-:Y:S01]  /*4470*/  IMAD.SHL.U32 R21, R26.reuse, 0x10, RZ ;  /* 0x000000101a157824 */ /* 0x040fe200078e00ff */
[----:B------:R-:W-:-:S04]  /*4480*/  SHF.L.U64.HI R6, R26, 0x4, R3 ;  /* 0x000000041a067819 */ /* 0x000fc80000010203 */
[----:B------:R-:W-:-:S05]  /*4490*/  IADD3 R16, P0, R8, R21, RZ ;  /* 0x0000001508107210 */ /* 0x000fca0007f1e0ff */
[----:B------:R-:W-:-:S06]  /*44a0*/  IMAD.X R17, R9, 0x1, R6, P0 ;  /* 0x0000000109117824 */ /* 0x000fcc00000e0606 */
[----:B0-----:R-:W2:Y:S01]  /*44b0*/  LDG.E.128 R16, [R16.64] ;  /* 0x0000000810107981 */ /* 0x001ea2000c1e1d00 */
[----:B------:R-:W-:-:S05]  /*44c0*/  IADD3 R20, P0, R24, R21, RZ ;  /* 0x0000001518147210 */ /* 0x000fca0007f1e0ff */
[----:B------:R-:W-:-:S06]  /*44d0*/  IMAD.X R21, R7, 0x1, R6, P0 ;  /* 0x0000000107157824 */ /* 0x000fcc00000e0606 */
[----:B------:R-:W5:Y:S01]  /*44e0*/  LDG.E.128 R20, [R20.64] ;  /* 0x0000000814147981 */ /* 0x000f62000c1e1d00 */
[----:B------:R-:W-:Y:S01]  /*44f0*/  IMAD.MOV.U32 R30, RZ, RZ, 0x652b82fe ;  /* 0x652b82feff1e7424 */ /* 0x000fe200078e00ff */
[----:B------:R-:W-:Y:S01]  /*4500*/  BSSY B1, `(.L_x_9098) ;  /* 0x0000034000017945 */ /* 0x000fe20003800000 */
[----:B------:R-:W-:-:S06]  /*4510*/  IMAD.MOV.U32 R31, RZ, RZ, 0x3ff71547 ;  /* 0x3ff71547ff1f7424 */ /* 0x000fcc00078e00ff */
[-C--:B--2---:R-:W0:Y:S01]  /*4520*/  DFMA R28, R16, R30.reuse, 6.75539944105574400000e+15 ;  /* 0x43380000101c742b */ /* 0x084e22000000001e */
[----:B------:R-:W-:Y:S02]  /*4530*/  FSETP.GEU.FTZ.AND P0, PT, |R17|, 4.1917929649353027344, PT ;  /* 0x4086232b1100780b */ /* 0x000fe40003f1e200 */
[----:B------:R-:W-:Y:S01]  /*4540*/  FSETP.GEU.FTZ.AND P2, PT, |R19|, 4.1917929649353027344, PT ;  /* 0x4086232b1300780b */ /* 0x000fe20003f5e200 */
[----:B------:R-:W1:-:S04]  /*4550*/  DFMA R30, R18, R30, 6.75539944105574400000e+15 ;  /* 0x43380000121e742b */ /* 0x000e48000000001e */
[----:B0-----:R-:W0:-:S04]  /*4560*/  DADD R32, R28, -6.75539944105574400000e+15 ;  /* 0xc33800001c207429 */ /* 0x001e080000000000 */
[----:B-1----:R-:W1:-:S04]  /*4570*/  DADD R34, R30, -6.75539944105574400000e+15 ;  /* 0xc33800001e227429 */ /* 0x002e480000000000 */
[----:B0-----:R-:W0:-:S04]  /*4580*/  DFMA R36, R32, c[0x2][0x0], R16 ;  /* 0x0080000020247a2b */ /* 0x001e080000000010 */
[----:B-1----:R-:W1:-:S04]  /*4590*/  DFMA R38, R34, c[0x2][0x0], R18 ;  /* 0x0080000022267a2b */ /* 0x002e480000000012 */
[----:B0-----:R0:W2:Y:S02]  /*45a0*/  DFMA R32, R32, c[0x2][0x8], R36 ;  /* 0x0080020020207a2b */ /* 0x0010a40000000024 */
[----:B0-----:R-:W-:Y:S02]  /*45b0*/  IMAD.MOV.U32 R36, RZ, RZ, 0x69ce2bdf ;  /* 0x69ce2bdfff247424 */ /* 0x001fe400078e00ff */
        /* <DEDUP_REMOVED lines=23> */
[----:B0-----:R-:W0:-:S06]  /*4730*/  DFMA R36, R34, R36, 1 ;  /* 0x3ff000002224742b */ /* 0x001e0c0000000024 */
        /* <DEDUP_REMOVED lines=16> */
.L_x_9099:
[----:B------:R-:W-:Y:S05]  /*4840*/  BSYNC B1 ;  /* 0x0000000000017941 */ /* 0x000fea0003800000 */
.L_x_9098:
        /* <DEDUP_REMOVED lines=16> */
.L_x_9101:
[----:B------:R-:W-:Y:S05]  /*4950*/  BSYNC B1 ;  /* 0x0000000000017941 */ /* 0x000fea0003800000 */
.L_x_9100:
[----:B--2--5:R2:W-:Y:S02]  /*4960*/  DFMA R22, R16, -UR10, R22 ;  /* 0x8000000a10167c2b */ /* 0x0245e40008000016 */
[C---:B--2---:R-:W-:Y:S02]  /*4970*/  LEA R16, P0, R26.reuse, R13, 0x4 ;  /* 0x0000000d1a107211 */ /* 0x044fe400078020ff */
[----:B-1----:R-:W1:Y:S02]  /*4980*/  DFMA R20, R32, -UR10, R20 ;  /* 0x8000000a20147c2b */ /* 0x002e640008000014 */
[C---:B------:R-:W-:Y:S02]  /*4990*/  LEA.HI.X R17, R26.reuse, R11, R3, 0x4, P0 ;  /* 0x0000000b1a117211 */ /* 0x040fe400000f2403 */
[----:B------:R-:W-:-:S03]  /*49a0*/  IADD3 R26, P0, R26, c[0x0][0x0], RZ ;  /* 0x000000001a1a7a10 */ /* 0x000fc60007f1e0ff */
[----:B-1----:R1:W-:Y:S02]  /*49b0*/  STG.E.128 [R16.64], R20 ;  /* 0x0000001410007986 */ /* 0x0023e4000c101d08 */
[----:B------:R-:W-:Y:S02]  /*49c0*/  IMAD.SHL.U32 R5, R26, 0x2, RZ ;  /* 0x000000021a057824 */ /* 0x000fe400078e00ff */
[----:B------:R-:W-:-:S03]  /*49d0*/  IMAD.X R3, RZ, RZ, R3, P0 ;  /* 0x000000ffff037224 */ /* 0x000fc600000e0603 */
[----:B------:R-:W-:Y:S02]  /*49e0*/  ISETP.GE.U32.AND P0, PT, R5, R0, PT ;  /* 0x000000000500720c */ /* 0x000fe40003f06070 */
[----:B------:R-:W-:-:S04]  /*49f0*/  SHF.L.U64.HI R5, R26, 0x1, R3 ;  /* 0x000000011a057819 */ /* 0x000fc80000010203 */
[----:B------:R-:W-:-:S13]  /*4a00*/  ISETP.GE.AND.EX P0, PT, R5, R2, PT, P0 ;  /* 0x000000020500720c */ /* 0x000fda0003f06300 */
[----:B-1----:R-:W-:Y:S05]  /*4a10*/  @!P0 BRA `(.L_x_9102) ;  /* 0xfffffa5000008947 */ /* 0x002fea000383ffff */
.L_x_9097:
[----:B------:R-:W-:Y:S05]  /*4a20*/  BSYNC B0 ;  /* 0x0000000000007941 */ /* 0x000fea0003800000 */
.L_x_9096:
[----:B------:R-:W1:Y:S02]  /*4a30*/  S2R R5, SR_TID.X ;  /* 0x0000000000057919 */ /* 0x000e640000002100 */
[----:B-1----:R-:W-:-:S05]  /*4a40*/  IADD3 R0, P0, R5, R0, RZ ;  /* 0x0000000005007210 */ /* 0x002fca0007f1e0ff */
[----:B------:R-:W-:Y:S01]  /*4a50*/  IMAD.X R3, RZ, RZ, R2, P0 ;  /* 0x000000ffff037224 */ /* 0x000fe200000e0602 */
[----:B------:R-:W-:-:S04]  /*4a60*/  ISETP.GE.U32.AND P0, PT, R0, UR12, PT ;  /* 0x0000000c00007c0c */ /* 0x000fc8000bf06070 */
[----:B------:R-:W-:-:S13]  /*4a70*/  ISETP.GE.AND.EX P0, PT, R3, R4, PT, P0 ;  /* 0x000000040300720c */ /* 0x000fda0003f06300 */
[----:B------:R-:W-:Y:S05]  /*4a80*/  @P0 EXIT ;  /* 0x000000000000094d */ /* 0x000fea0003800000 */
[----:B------:R-:W-:Y:S01]  /*4a90*/  LOP3.LUT R5, RZ, R5, RZ, 0x33, !PT ;  /* 0x00000005ff057212 */ /* 0x000fe200078e33ff */
[----:B------:R-:W-:Y:S03]  /*4aa0*/  BSSY B0, `(.L_x_9103) ;  /* 0x000001e000007945 */ /* 0x000fe60003800000 */
[----:B------:R-:W-:-:S04]  /*4ab0*/  IADD3 R12, P0, R14, R5, RZ ;  /* 0x000000050e0c7210 */ /* 0x000fc80007f1e0ff */
[----:B------:R-:W-:-:S04]  /*4ac0*/  IADD3.X R2, R15, -0x1, RZ, P0, !PT ;  /* 0xffffffff0f027810 */ /* 0x000fc800007fe4ff */
[----:B------:R-:W-:-:S13]  /*4ad0*/  ISETP.NE.U32.AND P0, PT, R2, RZ, PT ;  /* 0x000000ff0200720c */ /* 0x000fda0003f05070 */
[----:B------:R-:W-:Y:S05]  /*4ae0*/  @!P0 BRA `(.L_x_9104) ;  /* 0x0000007000008947 */ /* 0x000fea0003800000 */
[----:B------:R-:W-:Y:S01]  /*4af0*/  IMAD.MOV.U32 R14, RZ, RZ, R2 ;  /* 0x000000ffff0e7224 */ /* 0x000fe200078e0002 */
[----:B------:R-:W-:Y:S01]  /*4b00*/  MOV R10, 0x4b40 ;  /* 0x00004b40000a7802 */ /* 0x000fe20000000f00 */
[----:B------:R-:W-:Y:S02]  /*4b10*/  IMAD.MOV.U32 R16, RZ, RZ, c[0x0][0x0] ;  /* 0x00000000ff107624 */ /* 0x000fe400078e00ff */
[----:B------:R-:W-:Y:S02]  /*4b20*/  IMAD.MOV.U32 R17, RZ, RZ, RZ ;  /* 0x000000ffff117224 */ /* 0x000fe400078e00ff */
[----:B0-----:R-:W-:Y:S05]  /*4b30*/  CALL.REL.NOINC `($__internal_125_$__cuda_sm20_div_u64) ;  /* 0x00001a5000007944 */ /* 0x001fea0003c00000 */
[----:B------:R-:W-:Y:S01]  /*4b40*/  IMAD.MOV.U32 R5, RZ, RZ, R16 ;  /* 0x000000ffff057224 */ /* 0x000fe200078e0010 */
[----:B------:R-:W-:Y:S05]  /*4b50*/  BRA `(.L_x_9105) ;  /* 0x0000012000007947 */ /* 0x000fea0003800000 */
.L_x_9104:
[----:B------:R-:W1:Y:S01]  /*4b60*/  I2F.U32.RP R10, c[0x0][0x0] ;  /* 0x00000000000a7b06 */ /* 0x000e620000209000 */
[----:B------:R-:W-:-:S07]  /*4b70*/  ISETP.NE.U32.AND P2, PT, RZ, c[0x0][0x0], PT ;  /* 0x00000000ff007a0c */ /* 0x000fce0003f45070 */
[----:B-1----:R-:W1:Y:S02]  /*4b80*/  MUFU.RCP R10, R10 ;  /* 0x0000000a000a7308 */ /* 0x002e640000001000 */
[----:B-1----:R-:W-:-:S06]  /*4b90*/  IADD3 R14, R10, 0xffffffe, RZ ;  /* 0x0ffffffe0a0e7810 */ /* 0x002fcc0007ffe0ff */
[----:B------:R1:W2:Y:S02]  /*4ba0*/  F2I.FTZ.U32.TRUNC.NTZ R15, R14 ;  /* 0x0000000e000f7305 */ /* 0x0002a4000021f000 */
[----:B-1----:R-:W-:Y:S02]  /*4bb0*/  IMAD.MOV.U32 R14, RZ, RZ, RZ ;  /* 0x000000ffff0e7224 */ /* 0x002fe400078e00ff */
        /* <DEDUP_REMOVED lines=12> */
.L_x_9105:
[----:B------:R-:W-:Y:S05]  /*4c80*/  BSYNC B0 ;  /* 0x0000000000007941 */ /* 0x000fea0003800000 */
.L_x_9103:
        /* <DEDUP_REMOVED lines=13> */
[----:B0-----:R-:W-:Y:S01]  /*4d60*/  IMAD.MOV.U32 R18, RZ, RZ, 0x652b82fe ;  /* 0x652b82feff127424 */ /* 0x001fe200078e00ff */
        /* <DEDUP_REMOVED lines=36> */
.L_x_9109:
[----:B------:R-:W-:Y:S05]  /*4fb0*/  BSYNC B1 ;  /* 0x0000000000017941 */ /* 0x000fea0003800000 */
.L_x_9108:
[----:B-1---5:R-:W1:Y:S01]  /*4fc0*/  DFMA R16, R26, -UR10, R16 ;  /* 0x8000000a1a107c2b */ /* 0x022e620008000010 */
[----:B------:R-:W-:Y:S01]  /*4fd0*/  IMAD.X R21, R11, 0x1, R6, P2 ;  /* 0x000000010b157824 */ /* 0x000fe200010e0606 */
[----:B------:R-:W-:-:S05]  /*4fe0*/  IADD3 R0, P0, R0, c[0x0][0x0], RZ ;  /* 0x0000000000007a10 */ /* 0x000fca0007f1e0ff */
[----:B-1----:R1:W-:Y:S01]  /*4ff0*/  STG.E.64 [R20.64], R16 ;  /* 0x0000001014007986 */ /* 0x0023e2000c101b08 */
[----:B------:R-:W-:-:S03]  /*5000*/  IMAD.X R3, RZ, RZ, R3, P0 ;  /* 0x000000ffff037224 */ /* 0x000fc600000e0603 */
.L_x_9107:
[----:B------:R-:W-:Y:S05]  /*5010*/  BSYNC B0 ;  /* 0x0000000000007941 */ /* 0x000fea0003800000 */
.L_x_9106:
[----:B------:R-:W-:-:S04]  /*5020*/  ISETP.GE.U32.AND P0, PT, R12, c[0x0][0x0], PT ;  /* 0x000000000c007a0c */ /* 0x000fc80003f06070 */
[----:B------:R-:W-:-:S13]  /*5030*/  ISETP.GE.U32.AND.EX P0, PT, R2, RZ, PT, P0 ;  /* 0x000000ff0200720c */ /* 0x000fda0003f06100 */
[----:B------:R-:W-:Y:S05]  /*5040*/  @!P0 EXIT ;  /* 0x000000000000894d */ /* 0x000fea0003800000 */
.L_x_9114:
[C---:B------:R-:W-:Y:S01]  /*5050*/  IMAD.SHL.U32 R27, R0.reuse, 0x8, RZ ;  /* 0x00000008001b7824 */ /* 0x040fe200078e00ff */
[----:B------:R-:W-:-:S04]  /*5060*/  SHF.L.U64.HI R2, R0, 0x3, R3 ;  /* 0x0000000300027819 */ /* 0x000fc80000010203 */
[----:B0-----:R-:W-:-:S05]  /*5070*/  IADD3 R22, P0, R8, R27, RZ ;  /* 0x0000001b08167210 */ /* 0x001fca0007f1e0ff */
[----:B------:R-:W-:-:S05]  /*5080*/  IMAD.X R23, R9, 0x1, R2, P0 ;  /* 0x0000000109177824 */ /* 0x000fca00000e0602 */
[----:B------:R-:W2:Y:S01]  /*5090*/  LDG.E.64 R36, [R22.64] ;  /* 0x0000000816247981 */ /* 0x000ea2000c1e1b00 */
[----:B-1----:R-:W-:-:S05]  /*50a0*/  IADD3 R20, P0, R24, R27, RZ ;  /* 0x0000001b18147210 */ /* 0x002fca0007f1e0ff */
        /* <DEDUP_REMOVED lines=43> */
.L_x_9111:
[----:B0-----:R-:W-:Y:S05]  /*5360*/  BSYNC B0 ;  /* 0x0000000000007941 */ /* 0x001fea0003800000 */
.L_x_9110:
        /* <DEDUP_REMOVED lines=41> */
.L_x_9113:
[----:B0-----:R-:W-:Y:S05]  /*5600*/  BSYNC B0 ;  /* 0x0000000000007941 */ /* 0x001fea0003800000 */
.L_x_9112:
[----:B------:R-:W-:Y:S01]  /*5610*/  IADD3 R16, P0, R25, R26, RZ ;  /* 0x0000001a19107210 */ /* 0x000fe20007f1e0ff */
[----:B-1---5:R-:W0:-:S04]  /*5620*/  DFMA R18, R14, -UR10, R18 ;  /* 0x8000000a0e127c2b */ /* 0x022e080008000012 */
[----:B------:R-:W-:Y:S01]  /*5630*/  IMAD.X R17, R39, 0x1, R27, P0 ;  /* 0x0000000127117824 */ /* 0x000fe200000e061b */
[----:B------:R-:W-:-:S04]  /*5640*/  IADD3 R0, P0, P1, R5, c[0x0][0x0], R0 ;  /* 0x0000000005007a10 */ /* 0x000fc8000791e000 */
[----:B0-----:R0:W-:Y:S01]  /*5650*/  STG.E.64 [R16.64], R18 ;  /* 0x0000001210007986 */ /* 0x0011e2000c101b08 */
[----:B------:R-:W-:Y:S02]  /*5660*/  IADD3.X R3, RZ, R3, RZ, P0, P1 ;  /* 0x00000003ff037210 */ /* 0x000fe400007e24ff */
[----:B------:R-:W-:-:S04]  /*5670*/  ISETP.GE.U32.AND P0, PT, R0, UR12, PT ;  /* 0x0000000c00007c0c */ /* 0x000fc8000bf06070 */
[----:B------:R-:W-:-:S13]  /*5680*/  ISETP.GE.AND.EX P0, PT, R3, R4, PT, P0 ;  /* 0x000000040300720c */ /* 0x000fda0003f06300 */
[----:B0-----:R-:W-:Y:S05]  /*5690*/  @!P0 BRA `(.L_x_9114) ;  /* 0xfffff9b000008947 */ /* 0x001fea000383ffff */
[----:B------:R-:W-:Y:S05]  /*56a0*/  EXIT ;  /* 0x000000000000794d */ /* 0x000fea0003800000 */
.L_x_9088:
[----:B------:R-:W-:Y:S01]  /*56b0*/  ISETP.NE.AND P0, PT, R5, RZ, PT ;  /* 0x000000ff0500720c */ /* 0x000fe20003f05270 */
[----:B------:R-:W-:-:S12]  /*56c0*/  IMAD.MOV.U32 R0, RZ, RZ, c[0x0][0x178] ;  /* 0x00005e00ff007624 */ /* 0x000fd800078e00ff */
[----:B------:R-:W-:Y:S05]  /*56d0*/  @!P0 BRA `(.L_x_9115) ;  /* 0x0000045000008947 */ /* 0x000fea0003800000 */
[----:B------:R-:W-:Y:S01]  /*56e0*/  ISETP.GE.U32.AND P0, PT, R26, R5, PT ;  /* 0x000000051a00720c */ /* 0x000fe20003f06070 */
[----:B------:R-:W-:Y:S01]  /*56f0*/  BSSY B0, `(.L_x_9116) ;  /* 0x0000037000007945 */ /* 0x000fe20003800000 */
[----:B------:R-:W-:-:S11]  /*5700*/  IMAD.IADD R4, R0, 0x1, R5 ;  /* 0x0000000100047824 */ /* 0x000fd600078e0205 */
[----:B------:R-:W-:Y:S05]  /*5710*/  @!P0 BRA `(.L_x_9117) ;  /* 0x0000034000008947 */ /* 0x000fea0003800000 */
[----:B------:R-:W-:-:S04]  /*5720*/  IADD3 R0, P0, R26, -R5, RZ ;  /* 0x800000051a007210 */ /* 0x000fc80007f1e0ff */
[----:B------:R-:W-:Y:S01]  /*5730*/  LEA.HI.X.SX32 R3, R26, 0xffffffff, 0x1, P0 ;  /* 0xffffffff1a037811 */ /* 0x000fe200000f0eff */
        /* <DEDUP_REMOVED lines=46> */
.L_x_9119:
[----:B------:R-:W-:Y:S05]  /*5a20*/  BSYNC B1 ;  /* 0x0000000000017941 */ /* 0x000fea0003800000 */
.L_x_9118:
[----:B--2--5:R-:W2:Y:S01]  /*5a30*/  DFMA R14, R20, -UR10, R14 ;  /* 0x8000000a140e7c2b */ /* 0x024ea2000800000e */
[----:B------:R-:W-:-:S06]  /*5a40*/  IMAD.X R19, R0, 0x1, R11, P2 ;  /* 0x0000000100137824 */ /* 0x000fcc00010e060b */
[----:B--2---:R2:W-:Y:S04]  /*5a50*/  STG.E.64 [R18.64], R14 ;  /* 0x0000000e12007986 */ /* 0x0045e8000c101b08 */
.L_x_9117:
[----:B------:R-:W-:Y:S05]  /*5a60*/  BSYNC B0 ;  /* 0x0000000000007941 */ /* 0x000fea0003800000 */
.L_x_9116:
[----:B------:R-:W-:Y:S02]  /*5a70*/  IADD3 R5, P0, -R5, c[0x0][0x0], RZ ;  /* 0x0000000005057a10 */ /* 0x000fe40007f1e1ff */
[----:B0-----:R-:W-:-:S03]  /*5a80*/  IMNMX.U32 R3, R4, c[0x0][0x0], PT ;  /* 0x0000000004037a17 */ /* 0x001fc60003800000 */
[----:B------:R-:W-:Y:S02]  /*5a90*/  IMAD.X R0, RZ, RZ, -0x1, P0 ;  /* 0xffffffffff007424 */ /* 0x000fe400000e06ff */
[----:B--2---:R-:W-:-:S03]  /*5aa0*/  IMAD.SHL.U32 R15, R5, 0x8, RZ ;  /* 0x00000008050f7824 */ /* 0x004fc600078e00ff */
[----:B------:R-:W-:Y:S01]  /*5ab0*/  SHF.L.U64.HI R2, R5, 0x3, R0 ;  /* 0x0000000305027819 */ /* 0x000fe20000010200 */
[----:B------:R-:W-:Y:S01]  /*5ac0*/  IMAD.IADD R0, R4, 0x1, -R3 ;  /* 0x0000000104007824 */ /* 0x000fe200078e0a03 */
[C---:B------:R-:W-:Y:S02]  /*5ad0*/  IADD3 R13, P0, R15.reuse, R13, RZ ;  /* 0x0000000d0f0d7210 */ /* 0x040fe40007f1e0ff */
[C---:B------:R-:W-:Y:S02]  /*5ae0*/  IADD3 R8, P1, R15.reuse, R8, RZ ;  /* 0x000000080f087210 */ /* 0x040fe40007f3e0ff */
[----:B------:R-:W-:Y:S01]  /*5af0*/  IADD3 R24, P2, R15, R24, RZ ;  /* 0x000000180f187210 */ /* 0x000fe20007f5e0ff */
[C---:B------:R-:W-:Y:S02]  /*5b00*/  IMAD.X R11, R2.reuse, 0x1, R11, P0 ;  /* 0x00000001020b7824 */ /* 0x040fe400000e060b */
[C---:B------:R-:W-:Y:S02]  /*5b10*/  IMAD.X R9, R2.reuse, 0x1, R9, P1 ;  /* 0x0000000102097824 */ /* 0x040fe400008e0609 */
[----:B------:R-:W-:-:S02]  /*5b20*/  IMAD.X R7, R2, 0x1, R7, P2 ;  /* 0x0000000102077824 */ /* 0x000fc400010e0607 */
.L_x_9115:
[----:B------:R-:W-:Y:S01]  /*5b30*/  ULDC UR4, c[0x0][0x0] ;  /* 0x0000000000047ab9 */ /* 0x000fe20000000800 */
[----:B------:R-:W-:Y:S01]  /*5b40*/  IMAD.MOV.U32 R2, RZ, RZ, RZ ;  /* 0x000000ffff027224 */ /* 0x000fe200078e00ff */
[----:B------:R-:W-:Y:S01]  /*5b50*/  USHF.L.U32 UR4, UR4, 0x1, URZ ;  /* 0x0000000104047899 */ /* 0x000fe2000800063f */
[----:B------:R-:W-:Y:S01]  /*5b60*/  BSSY B0, `(.L_x_9120) ;  /* 0x000006c000007945 */ /* 0x000fe20003800000 */
[----:B------:R-:W-:-:S04]  /*5b70*/  IMAD.MOV.U32 R25, RZ, RZ, R7 ;  /* 0x000000ffff197224 */ /* 0x000fc800078e0007 */
[----:B------:R-:W-:Y:S01]  /*5b80*/  IMAD R15, RZ, RZ, -UR4 ;  /* 0x80000004ff0f7e24 */ /* 0x000fe2000f8e02ff */
[----:B------:R-:W-:Y:S02]  /*5b90*/  ISETP.NE.U32.AND P1, PT, RZ, UR4, PT ;  /* 0x00000004ff007c0c */ /* 0x000fe4000bf25070 */
[----:B------:R-:W0:Y:S08]  /*5ba0*/  I2F.U32.RP R4, UR4 ;  /* 0x0000000400047d06 */ /* 0x000e300008209000 */
[----:B0-----:R-:W0:Y:S02]  /*5bb0*/  MUFU.RCP R4, R4 ;  /* 0x0000000400047308 */ /* 0x001e240000001000 */
[----:B0-----:R-:W-:-:S06]  /*5bc0*/  IADD3 R5, R4, 0xffffffe, RZ ;  /* 0x0ffffffe04057810 */ /* 0x001fcc0007ffe0ff */
[----:B------:R-:W0:Y:S02]  /*5bd0*/  F2I.FTZ.U32.TRUNC.NTZ R3, R5 ;  /* 0x0000000500037305 */ /* 0x000e24000021f000 */
[----:B0-----:R-:W-:-:S04]  /*5be0*/  IMAD R15, R15, R3, RZ ;  /* 0x000000030f0f7224 */ /* 0x001fc800078e02ff */
[----:B------:R-:W-:-:S06]  /*5bf0*/  IMAD.HI.U32 R15, R3, R15, R2 ;  /* 0x0000000f030f7227 */ /* 0x000fcc00078e0002 */
[----:B------:R-:W-:-:S04]  /*5c00*/  IMAD.HI.U32 R2, R15, R0, RZ ;  /* 0x000000000f027227 */ /* 0x000fc800078e00ff */
[----:B------:R-:W-:Y:S02]  /*5c10*/  IMAD.MOV R3, RZ, RZ, -R2 ;  /* 0x000000ffff037224 */ /* 0x000fe400078e0a02 */
[----:B------:R-:W-:Y:S02]  /*5c20*/  IMAD.SHL.U32 R2, R26, 0x2, RZ ;  /* 0x000000021a027824 */ /* 0x000fe400078e00ff */
[----:B------:R-:W-:-:S05]  /*5c30*/  IMAD R3, R3, UR4, R0 ;  /* 0x0000000403037c24 */ /* 0x000fca000f8e0200 */
[----:B------:R-:W-:-:S13]  /*5c40*/  ISETP.GE.U32.AND P0, PT, R3, UR4, PT ;  /* 0x0000000403007c0c */ /* 0x000fda000bf06070 */
[----:B------:R-:W-:-:S04]  /*5c50*/  @P0 IADD3 R3, R3, -UR4, RZ ;  /* 0x8000000403030c10 */ /* 0x000fc8000fffe0ff */
[----:B------:R-:W-:-:S13]  /*5c60*/  ISETP.GE.U32.AND P0, PT, R3, UR4, PT ;  /* 0x0000000403007c0c */ /* 0x000fda000bf06070 */
[----:B------:R-:W-:Y:S02]  /*5c70*/  @P0 IADD3 R3, R3, -UR4, RZ ;  /* 0x8000000403030c10 */ /* 0x000fe4000fffe0ff */
[----:B------:R-:W-:-:S05]  /*5c80*/  @!P1 LOP3.LUT R3, RZ, UR4, RZ, 0x33, !PT ;  /* 0x00000004ff039c12 */ /* 0x000fca000f8e33ff */
[----:B------:R-:W-:-:S05]  /*5c90*/  IMAD.IADD R3, R0, 0x1, -R3 ;  /* 0x0000000100037824 */ /* 0x000fca00078e0a03 */
[----:B------:R-:W-:-:S13]  /*5ca0*/  ISETP.GE.AND P0, PT, R2, R3, PT ;  /* 0x000000030200720c */ /* 0x000fda0003f06270 */
[----:B------:R-:W-:Y:S05]  /*5cb0*/  @P0 BRA `(.L_x_9121) ;  /* 0x0000056000000947 */ /* 0x000fea0003800000 */
[----:B------:R-:W-:-:S04]  /*5cc0*/  IMAD.MOV.U32 R2, RZ, RZ, R26 ;  /* 0x000000ffff027224 */ /* 0x000fc800078e001a */
.L_x_9126:
[----:B0-----:R-:W-:-:S06]  /*5cd0*/  IMAD.WIDE R16, R2, 0x10, R8 ;  /* 0x0000001002107825 */ /* 0x001fcc00078e0208 */
[----:B------:R-:W2:Y:S01]  /*5ce0*/  LDG.E.128 R16, [R16.64] ;  /* 0x0000000810107981 */ /* 0x000ea2000c1e1d00 */
[----:B------:R-:W-:-:S06]  /*5cf0*/  IMAD.WIDE R4, R2, 0x10, R24 ;  /* 0x0000001002047825 */ /* 0x000fcc00078e0218 */
[----:B------:R-:W5:Y:S01]  /*5d00*/  LDG.E.128 R4, [R4.64] ;  /* 0x0000000804047981 */ /* 0x000f62000c1e1d00 */
[----:B------:R-:W-:Y:S01]  /*5d10*/  IMAD.MOV.U32 R20, RZ, RZ, 0x652b82fe ;  /* 0x652b82feff147424 */ /* 0x000fe200078e00ff */
[----:B------:R-:W-:Y:S01]  /*5d20*/  BSSY B1, `(.L_x_9122) ;  /* 0x0000034000017945 */ /* 0x000fe20003800000 */
[----:B------:R-:W-:Y:S02]  /*5d30*/  IMAD.MOV.U32 R21, RZ, RZ, 0x3ff71547 ;  /* 0x3ff71547ff157424 */ /* 0x000fe400078e00ff */
[----:B------:R-:W-:Y:S02]  /*5d40*/  IMAD.MOV.U32 R34, RZ, RZ, 0x69ce2bdf ;  /* 0x69ce2bdfff227424 */ /* 0x000fe400078e00ff */
[----:B------:R-:W-:Y:S02]  /*5d50*/  IMAD.MOV.U32 R35, RZ, RZ, 0x3e5ade15 ;  /* 0x3e5ade15ff237424 */ /* 0x000fe400078e00ff */
[----:B--2---:R-:W0:Y:S01]  /*5d60*/  DFMA R14, R16, R20, 6.75539944105574400000e+15 ;  /* 0x43380000100e742b */ /* 0x004e220000000014 */
[----:B------:R-:W-:-:S02]  /*5d70*/  FSETP.GEU.FTZ.AND P0, PT, |R17|, 4.1917929649353027344, PT ;  /* 0x4086232b1100780b */ /* 0x000fc40003f1e200 */
[----:B------:R-:W-:Y:S01]  /*5d80*/  FSETP.GEU.FTZ.AND P2, PT, |R19|, 4.1917929649353027344, PT ;  /* 0x4086232b1300780b */ /* 0x000fe20003f5e200 */
[----:B------:R-:W2:-:S04]  /*5d90*/  DFMA R20, R18, R20, 6.75539944105574400000e+15 ;  /* 0x433800001214742b */ /* 0x000e880000000014 */
[----:B0-----:R-:W0:-:S04]  /*5da0*/  DADD R28, R14, -6.75539944105574400000e+15 ;  /* 0xc33800000e1c7429 */ /* 0x001e080000000000 */
[----:B-12---:R-:W1:-:S04]  /*5db0*/  DADD R30, R20, -6.75539944105574400000e+15 ;  /* 0xc3380000141e7429 */ /* 0x006e480000000000 */
[----:B0-----:R-:W0:-:S04]  /*5dc0*/  DFMA R22, R28, c[0x2][0x0], R16 ;  /* 0x008000001c167a2b */ /* 0x001e080000000010 */
[----:B-1----:R-:W1:-:S04]  /*5dd0*/  DFMA R32, R30, c[0x2][0x0], R18 ;  /* 0x008000001e207a2b */ /* 0x002e480000000012 */
        /* <DEDUP_REMOVED lines=21> */
[----:B-1----:R-:W1:-:S04]  /*5f30*/  DFMA R32, R22, R32, 1 ;  /* 0x3ff000001620742b */ /* 0x002e480000000020 */
[----:B0-----:R-:W0:-:S04]  /*5f40*/  DFMA R30, R28, R30, 1 ;  /* 0x3ff000001c1e742b */ /* 0x001e08000000001e */
[----:B-1----:R0:W1:-:S06]  /*5f50*/  DFMA R28, R22, R32, 1 ;  /* 0x3ff00000161c742b */ /* 0x00204c0000000020 */
        /* <DEDUP_REMOVED lines=16> */
.L_x_9123:
[----:B------:R-:W-:Y:S05]  /*6060*/  BSYNC B1 ;  /* 0x0000000000017941 */ /* 0x000fea0003800000 */
.L_x_9122:
[----:B------:R-:W-:Y:S01]  /*6070*/  BSSY B1, `(.L_x_9124) ;  /* 0x0000011000017945 */ /* 0x000fe20003800000 */
[----:B------:R-:W-:Y:S01]  /*6080*/  SHF.R.S32.HI R12, RZ, 0x1f, R2 ;  /* 0x0000001fff0c7819 */ /* 0x000fe20000011402 */
        /* <DEDUP_REMOVED lines=15> */
.L_x_9125:
[----:B------:R-:W-:Y:S05]  /*6180*/  BSYNC B1 ;  /* 0x0000000000017941 */ /* 0x000fea0003800000 */
.L_x_9124:
[----:B--2--5:R2:W-:Y:S02]  /*6190*/  DFMA R6, R14, -UR10, R6 ;  /* 0x8000000a0e067c2b */ /* 0x0245e40008000006 */
[C---:B--2---:R-:W-:Y:S02]  /*61a0*/  LEA R14, P0, R2.reuse, R13, 0x4 ;  /* 0x0000000d020e7211 */ /* 0x044fe400078020ff */
[----:B-1----:R-:W1:Y:S02]  /*61b0*/  DFMA R4, R22, -UR10, R4 ;  /* 0x8000000a16047c2b */ /* 0x002e640008000004 */
[C---:B------:R-:W-:Y:S02]  /*61c0*/  LEA.HI.X R15, R2.reuse, R11, R12, 0x4, P0 ;  /* 0x0000000b020f7211 */ /* 0x040fe400000f240c */
[----:B------:R-:W-:-:S03]  /*61d0*/  IADD3 R2, R2, c[0x0][0x0], RZ ;  /* 0x0000000002027a10 */ /* 0x000fc60007ffe0ff */
[----:B-1----:R1:W-:Y:S02]  /*61e0*/  STG.E.128 [R14.64], R4 ;  /* 0x000000040e007986 */ /* 0x0023e4000c101d08 */
[----:B------:R-:W-:-:S05]  /*61f0*/  IMAD.SHL.U32 R10, R2, 0x2, RZ ;  /* 0x00000002020a7824 */ /* 0x000fca00078e00ff */
[----:B------:R-:W-:-:S13]  /*6200*/  ISETP.GE.AND P0, PT, R10, R3, PT ;  /* 0x000000030a00720c */ /* 0x000fda0003f06270 */
[----:B-1----:R-:W-:Y:S05]  /*6210*/  @!P0 BRA `(.L_x_9126) ;  /* 0xfffffab000008947 */ /* 0x002fea000383ffff */
.L_x_9121:
[----:B------:R-:W-:Y:S05]  /*6220*/  BSYNC B0 ;  /* 0x0000000000007941 */ /* 0x000fea0003800000 */
.L_x_9120:
[----:B------:R-:W-:-:S05]  /*6230*/  IMAD.IADD R15, R26, 0x1, R3 ;  /* 0x000000011a0f7824 */ /* 0x000fca00078e0203 */
[----:B------:R-:W-:-:S13]  /*6240*/  ISETP.GE.AND P0, PT, R15, R0, PT ;  /* 0x000000000f00720c */ /* 0x000fda0003f06270 */
[----:B------:R-:W-:Y:S05]  /*6250*/  @P0 EXIT ;  /* 0x000000000000094d */ /* 0x000fea0003800000 */
.L_x_9129:
[----:B0-----:R-:W-:-:S06]  /*6260*/  IMAD.WIDE R2, R15, 0x8, R8 ;  /* 0x000000080f027825 */ /* 0x001fcc00078e0208 */
[----:B------:R-:W2:Y:S01]  /*6270*/  LDG.E.64 R2, [R2.64] ;  /* 0x0000000802027981 */ /* 0x000ea2000c1e1b00 */
[----:B------:R-:W-:-:S06]  /*6280*/  IMAD.WIDE R6, R15, 0x8, R24 ;  /* 0x000000080f067825 */ /* 0x000fcc00078e0218 */
[----:B------:R-:W5:Y:S01]  /*6290*/  LDG.E.64 R6, [R6.64] ;  /* 0x0000000806067981 */ /* 0x000f62000c1e1b00 */
[----:B------:R-:W-:Y:S01]  /*62a0*/  IMAD.MOV.U32 R4, RZ, RZ, 0x652b82fe ;  /* 0x652b82feff047424 */ /* 0x000fe200078e00ff */
[----:B------:R-:W-:Y:S01]  /*62b0*/  BSSY B0, `(.L_x_9127) ;  /* 0x0000026000007945 */ /* 0x000fe20003800000 */
[----:B------:R-:W-:Y:S01]  /*62c0*/  IMAD.MOV.U32 R5, RZ, RZ, 0x3ff71547 ;  /* 0x3ff71547ff057424 */ /* 0x000fe200078e00ff */
[----:B------:R-:W-:Y:S01]  /*62d0*/  SHF.R.S32.HI R10, RZ, 0x1f, R15 ;  /* 0x0000001fff0a7819 */ /* 0x000fe2000001140f */
[----:B------:R-:W-:Y:S02]  /*62e0*/  IMAD.MOV.U32 R20, RZ, RZ, 0x69ce2bdf ;  /* 0x69ce2bdfff147424 */ /* 0x000fe400078e00ff */
[----:B------:R-:W-:Y:S02]  /*62f0*/  IMAD.MOV.U32 R21, RZ, RZ, 0x3e5ade15 ;  /* 0x3e5ade15ff157424 */ /* 0x000fe400078e00ff */
[----:B--2---:R-:W2:Y:S01]  /*6300*/  DFMA R4, R2, R4, 6.75539944105574400000e+15 ;  /* 0x433800000204742b */ /* 0x004ea20000000004 */
[----:B------:R-:W-:-:S05]  /*6310*/  FSETP.GEU.FTZ.AND P0, PT, |R3|, 4.1917929649353027344, PT ;  /* 0x4086232b0300780b */ /* 0x000fca0003f1e200 */
        /* <DEDUP_REMOVED lines=31> */
.L_x_9128:
[----:B------:R-:W-:Y:S05]  /*6510*/  BSYNC B0 ;  /* 0x0000000000007941 */ /* 0x000fea0003800000 */
.L_x_9127:
[----:B--2--5:R-:W2:Y:S01]  /*6520*/  DFMA R6, R16, -UR10, R6 ;  /* 0x8000000a10067c2b */ /* 0x024ea20008000006 */
[C---:B------:R-:W-:Y:S02]  /*6530*/  LEA.HI.X R19, R15.reuse, R11, R10, 0x3, P2 ;  /* 0x0000000b0f137211 */ /* 0x040fe400010f1c0a */
[----:B------:R-:W-:-:S04]  /*6540*/  IADD3 R15, R15, c[0x0][0x0], RZ ;  /* 0x000000000f0f7a10 */ /* 0x000fc80007ffe0ff */
[----:B--2---:R2:W-:Y:S01]  /*6550*/  STG.E.64 [R18.64], R6 ;  /* 0x0000000612007986 */ /* 0x0045e2000c101b08 */
[----:B------:R-:W-:-:S13]  /*6560*/  ISETP.GE.AND P0, PT, R15, R0, PT ;  /* 0x000000000f00720c */ /* 0x000fda0003f06270 */
[----:B--2---:R-:W-:Y:S05]  /*6570*/  @!P0 BRA `(.L_x_9129) ;  /* 0xfffffce000008947 */ /* 0x004fea000383ffff */
[----:B------:R-:W-:Y:S05]  /*6580*/  EXIT ;  /* 0x000000000000794d */ /* 0x000fea0003800000 */
        .weak           $__internal_125_$__cuda_sm20_div_u64
        .type           $__internal_125_$__cuda_sm20_div_u64,@function
        .size           $__internal_125_$__cuda_sm20_div_u64,($__internal_126_$__cuda_sm20_rem_s64 - $__internal_125_$__cuda_sm20_div_u64)
$__internal_125_$__cuda_sm20_div_u64:
        /* <DEDUP_REMOVED lines=10> */
[----:B------:R-:W-:Y:S02]  /*6630*/  IMAD.MOV.U32 R21, RZ, RZ, R18 ;  /* 0x000000ffff157224 */ /* 0x000fe400078e0012 */
[-C--:B------:R-:W-:Y:S02]  /*6640*/  IMAD R33, R19, R31.reuse, RZ ;  /* 0x0000001f13217224 */ /* 0x080fe400078e02ff */
[----:B------:R-:W-:-:S06]  /*6650*/  IMAD.WIDE.U32 R20, P1, R18, R31, R20 ;  /* 0x0000001f12147225 */ /* 0x000fcc0007820014 */
        /* <DEDUP_REMOVED lines=34> */
[----:B------:R-:W-:Y:S02]  /*6880*/  IADD3 R19, P2, R31, -R16, RZ ;  /* 0x800000101f137210 */ /* 0x000fe40007f5e0ff */
[C---:B------:R-:W-:Y:S01]  /*6890*/  ISETP.GE.U32.AND.EX P1, PT, R32.reuse, R17, PT, P1 ;  /* 0x000000112000720c */ /* 0x040fe20003f26110 */
[----:B------:R-:W-:Y:S02]  /*68a0*/  IMAD.X R18, RZ, RZ, R15, P3 ;  /* 0x000000ffff127224 */ /* 0x000fe400018e060f */
[----:B------:R-:W-:Y:S01]  /*68b0*/  IMAD.X R20, R32, 0x1, ~R17, P2 ;  /* 0x0000000120147824 */ /* 0x000fe200010e0e11 */
[----:B------:R-:W-:Y:S02]  /*68c0*/  SEL R21, R14, R21, P1 ;  /* 0x000000150e157207 */ /* 0x000fe40000800000 */
[----:B------:R-:W-:-:S02]  /*68d0*/  SEL R19, R19, R31, P1 ;  /* 0x0000001f13137207 */ /* 0x000fc40000800000 */
[----:B------:R-:W-:Y:S02]  /*68e0*/  SEL R18, R18, R15, P1 ;  /* 0x0000000f12127207 */ /* 0x000fe40000800000 */
[----:B------:R-:W-:Y:S02]  /*68f0*/  IADD3 R14, P3, R21, 0x1, RZ ;  /* 0x00000001150e7810 */ /* 0x000fe40007f7e0ff */
[----:B------:R-:W-:Y:S02]  /*6900*/  SEL R20, R20, R32, P1 ;  /* 0x0000002014147207 */ /* 0x000fe40000800000 */
[----:B------:R-:W-:Y:S01]  /*6910*/  ISETP.GE.U32.AND P1, PT, R19, R16, PT ;  /* 0x000000101300720c */ /* 0x000fe20003f26070 */
[----:B------:R-:W-:Y:S01]  /*6920*/  IMAD.X R15, RZ, RZ, R18, P3 ;  /* 0x000000ffff0f7224 */ /* 0x000fe200018e0612 */
[----:B------:R-:W-:Y:S02]  /*6930*/  ISETP.NE.U32.AND P2, PT, R16, RZ, PT ;  /* 0x000000ff1000720c */ /* 0x000fe40003f45070 */
[----:B------:R-:W-:-:S02]  /*6940*/  ISETP.GE.U32.AND.EX P1, PT, R20, R17, PT, P1 ;  /* 0x000000111400720c */ /* 0x000fc40003f26110 */
[----:B------:R-:W-:Y:S02]  /*6950*/  ISETP.NE.AND.EX P2, PT, R17, RZ, PT, P2 ;  /* 0x000000ff1100720c */ /* 0x000fe40003f45320 */
[----:B------:R-:W-:Y:S01]  /*6960*/  SEL R16, R14, R21, P1 ;  /* 0x000000150e107207 */ /* 0x000fe20000800000 */
[----:B------:R-:W-:Y:S01]  /*6970*/  IMAD.MOV.U32 R14, RZ, RZ, R10 ;  /* 0x000000ffff0e7224 */ /* 0x000fe200078e000a */
[----:B------:R-:W-:Y:S01]  /*6980*/  SEL R17, R15, R18, P1 ;  /* 0x000000120f117207 */ /* 0x000fe20000800000 */
[----:B------:R-:W-:Y:S01]  /*6990*/  IMAD.MOV.U32 R15, RZ, RZ, 0x0 ;  /* 0x00000000ff0f7424 */ /* 0x000fe200078e00ff */
[----:B------:R-:W-:Y:S02]  /*69a0*/  SEL R16, R16, 0xffffffff, P2 ;  /* 0xffffffff10107807 */ /* 0x000fe40001000000 */
[----:B------:R-:W-:Y:S01]  /*69b0*/  SEL R17, R17, 0xffffffff, P2 ;  /* 0xffffffff11117807 */ /* 0x000fe20001000000 */
[----:B------:R-:W-:Y:S06]  /*69c0*/  RET.REL.NODEC R14 `(_ZN2at6native43_GLOBAL__N__9ae7fba5_10_SoftMax_cu_9f978f6320cunn_SoftMaxBackwardILi2EdddNS1_26LogSoftMaxBackwardEpilogueEEEvPT0_PKT2_S8_l) ;  /* 0xffff96300e007950 */ /* 0x000fec0003c3ffff */
        .weak           $__internal_126_$__cuda_sm20_rem_s64
        .type           $__internal_126_$__cuda_sm20_rem_s64,@function
        .size           $__internal_126_$__cuda_sm20_rem_s64,($__internal_127_$__cuda_sm70_warpsync - $__internal_126_$__cuda_sm20_rem_s64)
$__internal_126_$__cuda_sm20_rem_s64:
        /* <DEDUP_REMOVED lines=23> */
[----:B------:R-:W-:Y:S01]  /*6b40*/  IMAD.WIDE.U32 R16, R19, R14, RZ ;  /* 0x0000000e13107225 */ /* 0x000fe200078e00ff */
[----:B------:R-:W-:-:S03]  /*6b50*/  ISETP.GE.AND P1, PT, R29, RZ, PT ;  /* 0x000000ff1d00720c */ /* 0x000fc60003f26270 */
[----:B------:R-:W-:Y:S01]  /*6b60*/  IMAD R12, R19, R15, R17 ;  /* 0x0000000f130c7224 */ /* 0x000fe200078e0211 */
[----:B------:R-:W-:Y:S02]  /*6b70*/  IADD3 R17, P0, RZ, -R16, RZ ;  /* 0x80000010ff117210 */ /* 0x000fe40007f1e0ff */
[----:B------:R-:W-:Y:S01]  /*6b80*/  IADD3 R16, P4, RZ, -R25, RZ ;  /* 0x80000019ff107210 */ /* 0x000fe20007f9e0ff */
[----:B------:R-:W-:Y:S02]  /*6b90*/  IMAD R12, R21, R14, R12 ;  /* 0x0000000e150c7224 */ /* 0x000fe400078e020c */
[----:B------:R-:W-:-:S04]  /*6ba0*/  IMAD.HI.U32 R18, R19, R17, RZ ;  /* 0x0000001113127227 */ /* 0x000fc800078e00ff */
[----:B------:R-:W-:-:S04]  /*6bb0*/  IMAD.X R20, RZ, RZ, ~R12, P0 ;  /* 0x000000ffff147224 */ /* 0x000fc800000e0e0c */
[----:B------:R-:W-:-:S06]  /*6bc0*/  IMAD.WIDE.U32 R18, P0, R19, R20, R18 ;  /* 0x0000001413127225 */ /* 0x000fcc0007800012 */
[----:B------:R-:W-:Y:S01]  /*6bd0*/  IMAD.HI.U32 R12, P2, R21, R17, R18 ;  /* 0x00000011150c7227 */ /* 0x000fe20007840012 */
[----:B------:R-:W-:-:S03]  /*6be0*/  SEL R19, R16, R25, !P1 ;  /* 0x0000001910137207 */ /* 0x000fc60004800000 */
[CC--:B------:R-:W-:Y:S02]  /*6bf0*/  IMAD R17, R21.reuse, R20.reuse, RZ ;  /* 0x0000001415117224 */ /* 0x0c0fe400078e02ff */
[----:B------:R-:W-:Y:S02]  /*6c00*/  IMAD.X R18, RZ, RZ, ~R29, P4 ;  /* 0x000000ffff127224 */ /* 0x000fe400020e0e1d */
[----:B------:R-:W-:Y:S01]  /*6c10*/  IMAD.HI.U32 R20, R21, R20, RZ ;  /* 0x0000001415147227 */ /* 0x000fe200078e00ff */
[----:B------:R-:W-:Y:S02]  /*6c20*/  IADD3 R12, P3, R17, R12, RZ ;  /* 0x0000000c110c7210 */ /* 0x000fe40007f7e0ff */
[----:B------:R-:W-:Y:S01]  /*6c30*/  SEL R18, R18, R29, !P1 ;  /* 0x0000001d12127207 */ /* 0x000fe20004800000 */
        /* <DEDUP_REMOVED lines=38> */
[----:B------:R-:W-:Y:S06]  /*6ea0*/  RET.REL.NODEC R14 `(_ZN2at6native43_GLOBAL__N__9ae7fba5_10_SoftMax_cu_9f978f6320cunn_SoftMaxBackwardILi2EdddNS1_26LogSoftMaxBackwardEpilogueEEEvPT0_PKT2_S8_l) ;  /* 0xffff91500e007950 */ /* 0x000fec0003c3ffff */
        .weak           $__internal_127_$__cuda_sm70_warpsync
        .type           $__internal_127_$__cuda_sm70_warpsync,@function
        .size           $__internal_127_$__cuda_sm70_warpsync,(.L_x_11381 - $__internal_127_$__cuda_sm70_warpsync)
$__internal_127_$__cuda_sm70_warpsync:
[----:B------:R-:W-:Y:S01]  /*6eb0*/  IMAD.MOV.U32 R11, RZ, RZ, 0x0 ;  /* 0x00000000ff0b7424 */ /* 0x000fe200078e00ff */
[----:B------:R-:W-:Y:S04]  /*6ec0*/  WARPSYNC R16 ;  /* 0x0000001000007348 */ /* 0x000fe80003800000 */
[----:B------:R-:W-:Y:S05]  /*6ed0*/  RET.REL.NODEC R10 `(_ZN2at6native43_GLOBAL__N__9ae7fba5_10_SoftMax_cu_9f978f6320cunn_SoftMaxBackwardILi2EdddNS1_26LogSoftMaxBackwardEpilogueEEEvPT0_PKT2_S8_l) ;  /* 0xffff91200a007950 */ /* 0x000fea0003c3ffff */
.L_x_9130:
        /* <DEDUP_REMOVED lines=10> */
.L_x_11381:


//--------------------- .text._ZN2at6native43_GLOBAL__N__9ae7fba5_10_SoftMax_cu_9f978f6324cunn_SoftMaxBackwardSmemILi2EdddNS1_26LogSoftMaxBackwardEpilogueEEEvPT0_PKT2_S8_l --------------------------
	.section	.text._ZN2at6native43_GLOBAL__N__9ae7fba5_10_SoftMax_cu_9f978f6324cunn_SoftMaxBackwardSmemILi2EdddNS1_26LogSoftMaxBackwardEpilogueEEEvPT0_PKT2_S8_l,"ax",@progbits
	.sectioninfo	@"SHI_REGISTERS=26"
	.align	128
.text._ZN2at6native43_GLOBAL__N__9ae7fba5_10_SoftMax_cu_9f978f6324cunn_SoftMaxBackwardSmemILi2EdddNS1_26LogSoftMaxBackwardEpilogueEEEvPT0_PKT2_S8_l:
        .type           _ZN2at6native43_GLOBAL__N__9ae7fba5_10_SoftMax_cu_9f978f6324cunn_SoftMaxBackwardSmemILi2EdddNS1_26LogSoftMaxBackwardEpilogueEEEvPT0_PKT2_S8_l,@function
        .size           _ZN2at6native43_GLOBAL__N__9ae7fba5_10_SoftMax_cu_9f978f6324cunn_SoftMaxBackwardSmemILi2EdddNS1_26LogSoftMaxBackwardEpilogueEEEvPT0_PKT2_S8_l,(.L_x_11385 - _ZN2at6native43_GLOBAL__N__9ae7fba5_10_SoftMax_cu_9f978f6324cunn_SoftMaxBackwardSmemILi2EdddNS1_26LogSoftMaxBackwardEpilogueEEEvPT0_PKT2_S8_l)
        .other          _ZN2at6native43_GLOBAL__N__9ae7fba5_10_SoftMax_cu_9f978f6324cunn_SoftMaxBackwardSmemILi2EdddNS1_26LogSoftMaxBackwardEpilogueEEEvPT0_PKT2_S8_l,@"STO_CUDA_ENTRY STV_DEFAULT"
_ZN2at6native43_GLOBAL__N__9ae7fba5_10_SoftMax_cu_9f978f6324cunn_SoftMaxBackwardSmemILi2EdddNS1_26LogSoftMaxBackwardEpilogueEEEvPT0_PKT2_S8_l:
[----:B------:R-:W-:Y:S02]  /*0000*/  IMAD.MOV.U32 R1, RZ, RZ, c[0x0][0x28] ;  /* 0x00000a00ff017624 */ /* 0x000fe400078e00ff */
[----:B------:R-:W0:Y:S01]  /*0010*/  S2R R15, SR_TID.X ;  /* 0x00000000000f7919 */ /* 0x000e220000002100 */
[----:B------:R-:W-:Y:S01]  /*0020*/  ULDC.64 UR6, c[0x0][0x118] ;  /* 0x0000460000067ab9 */ /* 0x000fe20000000a00 */
[----:B------:R-:W-:Y:S01]  /*0030*/  BSSY B0, `(.L_x_9131) ;  /* 0x0000019000007945 */ /* 0x000fe20003800000 */
[----:B------:R-:W-:Y:S01]  /*0040*/  CS2R R2, SRZ ;  /* 0x0000000000027805 */ /* 0x000fe2000001ff00 */
        /* <DEDUP_REMOVED lines=9> */
[----:B------:R-:W-:Y:S01]  /*00e0*/  IMAD.MOV.U32 R17, RZ, RZ, R15 ;  /* 0x000000ffff117224 */ /* 0x000fe200078e000f */
[----:B------:R-:W-:Y:S02]  /*00f0*/  CS2R R2, SRZ ;  /* 0x0000000000027805 */ /* 0x000fe4000001ff00 */
[----:B------:R-:W-:-:S05]  /*0100*/  LEA.HI.X R13, R4, c[0x0][0x174], R7, 0x3, P1 ;  /* 0x00005d00040d7a11 */ /* 0x000fca00008f1c07 */
.L_x_9133:
[----:B------:R-:W-:-:S06]  /*0110*/  IMAD.WIDE R8, R17, 0x10, R12 ;  /* 0x0000001011087825 */ /* 0x000fcc00078e020c */
[----:B------:R-:W2:Y:S04]  /*0120*/  LDG.E.128 R8, [R8.64] ;  /* 0x0000000608087981 */ /* 0x000ea8000c1e1d00 */
[----:B--2---:R0:W-:Y:S01]  /*0130*/  STS.128 [R17.X16], R8 ;  /* 0x0000000811007388 */ /* 0x0041e2000000cc00 */
[----:B------:R-:W1:-:S06]  /*0140*/  DADD R2, R8, R2 ;  /* 0x0000000008027229 */ /* 0x000e4c0000000002 */
[----:B-1----:R1:W2:Y:S01]  /*0150*/  DADD R2, R10, R2 ;  /* 0x000000000a027229 */ /* 0x0022a20000000002 */
[----:B0-----:R-:W-:-:S05]  /*0160*/  IADD3 R17, R17, c[0x0][0x0], RZ ;  /* 0x0000000011117a10 */ /* 0x001fca0007ffe0ff */
[----:B------:R-:W-:-:S05]  /*0170*/  IMAD.SHL.U32 R0, R17, 0x2, RZ ;  /* 0x0000000211007824 */ /* 0x000fca00078e00ff */
[----:B------:R-:W-:Y:S02]  /*0180*/  ISETP.GE.U32.AND P1, PT, R0, c[0x0][0x178], PT ;  /* 0x00005e0000007a0c */ /* 0x000fe40003f26070 */
[----:B------:R-:W-:-:S04]  /*0190*/  SHF.R.S32.HI R0, RZ, 0x1f, R0 ;  /* 0x0000001fff007819 */ /* 0x000fc80000011400 */
[----:B------:R-:W-:-:S13]  /*01a0*/  ISETP.GE.AND.EX P1, PT, R0, c[0x0][0x17c], PT, P1 ;  /* 0x00005f0000007a0c */ /* 0x000fda0003f26310 */
[----:B-12---:R-:W-:Y:S05]  /*01b0*/  @!P1 BRA `(.L_x_9133) ;  /* 0xffffff5000009947 */ /* 0x006fea000383ffff */
.L_x_9132:
[----:B------:R-:W-:Y:S05]  /*01c0*/  BSYNC B0 ;  /* 0x0000000000007941 */ /* 0x000fea0003800000 */
.L_x_9131:
[----:B------:R-:W-:Y:S01]  /*01d0*/  SHFL.DOWN PT, R9, R3, 0x10, 0x1f ;  /* 0x0a001f0003097f89 */ /* 0x000fe200000e0000 */
[----:B------:R-:W-:Y:S01]  /*01e0*/  SHF.R.S32.HI R0, RZ, 0x1f, R15 ;  /* 0x0000001fff007819 */ /* 0x000fe2000001140f */
[----:B------:R-:W-:Y:S02]  /*01f0*/  ULDC UR4, c[0x0][0x0] ;  /* 0x0000000000047ab9 */ /* 0x000fe40000000800 */
[----:B------:R-:W0:Y:S01]  /*0200*/  SHFL.DOWN PT, R8, R2, 0x10, 0x1f ;  /* 0x0a001f0002087f89 */ /* 0x000e2200000e0000 */
[----:B------:R-:W-:Y:S01]  /*0210*/  LEA.HI R6, R0, R15, RZ, 0x5 ;  /* 0x0000000f00067211 */ /* 0x000fe200078f28ff */
[----:B------:R-:W-:Y:S02]  /*0220*/  USHF.R.U32.HI UR4, URZ, 0x5, UR4 ;  /* 0x000000053f047899 */ /* 0x000fe40008011604 */
[----:B------:R-:W-:Y:S01]  /*0230*/  BAR.SYNC.DEFER_BLOCKING 0x0 ;  /* 0x0000000000007b1d */ /* 0x000fe20000010000 */
[----:B------:R-:W-:-:S03]  /*0240*/  LOP3.LUT R0, R6, 0xffffffe0, RZ, 0xc0, !PT ;  /* 0xffffffe006007812 */ /* 0x000fc600078ec0ff */
[C---:B------:R-:W-:Y:S02]  /*0250*/  ISETP.GE.AND P2, PT, R15.reuse, UR4, PT ;  /* 0x000000040f007c0c */ /* 0x040fe4000bf46270 */
[C---:B------:R-:W-:Y:S01]  /*0260*/  IMAD.IADD R14, R15.reuse, 0x1, -R0 ;  /* 0x000000010f0e7824 */ /* 0x040fe200078e0a00 */
[----:B------:R-:W-:Y:S01]  /*0270*/  ULDC UR5, c[0x0][0x178] ;  /* 0x00005e0000057ab9 */ /* 0x000fe20000000800 */
[----:B------:R-:W-:Y:S01]  /*0280*/  IADD3 R0, R15, 0x1f, RZ ;  /* 0x0000001f0f007810 */ /* 0x000fe20007ffe0ff */
[----:B------:R-:W-:Y:S02]  /*0290*/  USHF.L.U32 UR4, UR5, 0x3, URZ ;  /* 0x0000000305047899 */ /* 0x000fe4000800063f */
[----:B------:R-:W-:Y:S01]  /*02a0*/  ISETP.NE.AND P1, PT, R14, RZ, PT ;  /* 0x000000ff0e00720c */ /* 0x000fe20003f25270 */
[----:B0-----:R-:W0:-:S07]  /*02b0*/  DADD R8, R8, R2 ;  /* 0x0000000008087229 */ /* 0x001e0e0000000002 */
[----:B0-----:R-:W-:Y:S04]  /*02c0*/  SHFL.DOWN PT, R11, R9, 0x8, 0x1f ;  /* 0x09001f00090b7f89 */ /* 0x001fe800000e0000 */
[----:B------:R-:W0:Y:S02]  /*02d0*/  SHFL.DOWN PT, R10, R8, 0x8, 0x1f ;  /* 0x09001f00080a7f89 */ /* 0x000e2400000e0000 */
[----:B0-----:R0:W1:Y:S02]  /*02e0*/  DADD R10, R8, R10 ;  /* 0x00000000080a7229 */ /* 0x001064000000000a */
[----:B0-----:R-:W-:-:S05]  /*02f0*/  CS2R R8, SRZ ;  /* 0x0000000000087805 */ /* 0x001fca000001ff00 */
        /* <DEDUP_REMOVED lines=17> */
.L_x_9142:
[----:B------:R-:W-:Y:S05]  /*0410*/  BRA.DIV ~URZ, `(.L_x_9136) ;  /* 0x000007c27f007947 */ /* 0x000fea000b800000 */
[----:B------:R-:W2:Y:S01]  /*0420*/  SHFL.DOWN PT, R2, R8, 0x10, 0x1f ;  /* 0x0a001f0008027f89 */ /* 0x000ea200000e0000 */
[----:B-1----:R-:W-:-:S06]  /*0430*/  MOV R3, R11 ;  /* 0x0000000b00037202 */ /* 0x002fcc0000000f00 */
        /* <DEDUP_REMOVED lines=12> */
.L_x_9143:
[----:B--2---:R-:W-:Y:S02]  /*0500*/  IMAD.MOV.U32 R2, RZ, RZ, R17 ;  /* 0x000000ffff027224 */ /* 0x004fe400078e0011 */
[----:B-1----:R-:W-:-:S06]  /*0510*/  IMAD.MOV.U32 R3, RZ, RZ, R6 ;  /* 0x000000ffff037224 */ /* 0x002fcc00078e0006 */
[----:B0-----:R0:W1:-:S04]  /*0520*/  DADD R8, R2, R8 ;  /* 0x0000000002087229 */ /* 0x0010480000000008 */
.L_x_9134:
        /* <DEDUP_REMOVED lines=13> */
.L_x_9141:
[----:B------:R-:W-:-:S06]  /*0600*/  IMAD.WIDE R4, R15, 0x10, R12 ;  /* 0x000000100f047825 */ /* 0x000fcc00078e020c */
[----:B------:R-:W2:Y:S01]  /*0610*/  LDG.E.128 R4, [R4.64] ;  /* 0x0000000604047981 */ /* 0x000ea2000c1e1d00 */
[----:B------:R-:W-:Y:S01]  /*0620*/  IMAD.MOV.U32 R18, RZ, RZ, 0x652b82fe ;  /* 0x652b82feff127424 */ /* 0x000fe200078e00ff */
[----:B------:R-:W-:Y:S01]  /*0630*/  MOV R19, 0x3ff71547 ;  /* 0x3ff7154700137802 */ /* 0x000fe20000000f00 */
[----:B------:R-:W-:Y:S01]  /*0640*/  IMAD.MOV.U32 R8, RZ, RZ, 0x69ce2bdf ;  /* 0x69ce2bdfff087424 */ /* 0x000fe200078e00ff */
[----:B------:R-:W-:Y:S01]  /*0650*/  BSSY B0, `(.L_x_9137) ;  /* 0x0000022000007945 */ /* 0x000fe20003800000 */
[----:B------:R-:W-:-:S03]  /*0660*/  IMAD.MOV.U32 R9, RZ, RZ, 0x3e5ade15 ;  /* 0x3e5ade15ff097424 */ /* 0x000fc600078e00ff */
[----:B--2---:R-:W1:Y:S01]  /*0670*/  DFMA R10, R4, R18, 6.75539944105574400000e+15 ;  /* 0x43380000040a742b */ /* 0x004e620000000012 */
[----:B------:R-:W-:-:S03]  /*0680*/  FSETP.GEU.FTZ.AND P0, PT, |R5|, 4.1917929649353027344, PT ;  /* 0x4086232b0500780b */ /* 0x000fc60003f1e200 */
[----:B------:R-:W-:-:S04]  /*0690*/  DFMA R18, R6, R18, 6.75539944105574400000e+15 ;  /* 0x433800000612742b */ /* 0x000fc80000000012 */
        /* <DEDUP_REMOVED lines=29> */
.L_x_9138:
[----:B------:R-:W-:Y:S05]  /*0870*/  BSYNC B0 ;  /* 0x0000000000007941 */ /* 0x000fea0003800000 */
.L_x_9137:
[----:B-1----:R-:W1:Y:S01]  /*0880*/  DADD R4, R18, -6.75539944105574400000e+15 ;  /* 0xc338000012047429 */ /* 0x002e620000000000 */
[----:B------:R-:W-:Y:S01]  /*0890*/  FSETP.GEU.FTZ.AND P0, PT, |R7|, 4.1917929649353027344, PT ;  /* 0x4086232b0700780b */ /* 0x000fe20003f1e200 */
[----:B------:R-:W-:Y:S04]  /*08a0*/  BSSY B0, `(.L_x_9139) ;  /* 0x000001e000007945 */ /* 0x000fe80003800000 */
        /* <DEDUP_REMOVED lines=8> */
[----:B-1----:R1:W3:-:S04]  /*0930*/  DFMA R20, R4, R8, c[0x2][0x40] ;  /* 0x008010000414762b */ /* 0x0022c80000000008 */
[----:B-1----:R1:W4:Y:S02]  /*0940*/  LDS.128 R8, [R15.X16] ;  /* 0x000000000f087984 */ /* 0x002324000000cc00 */
[----:B---3--:R-:W3:-:S06]  /*0950*/  DFMA R20, R4, R20, c[0x2][0x48] ;  /* 0x008012000414762b */ /* 0x008ecc0000000014 */
[----:B---3--:R-:W3:-:S06]  /*0960*/  DFMA R20, R4, R20, c[0x2][0x50] ;  /* 0x008014000414762b */ /* 0x008ecc0000000014 */
[----:B---3--:R-:W3:-:S06]  /*0970*/  DFMA R20, R4, R20, 1 ;  /* 0x3ff000000414742b */ /* 0x008ecc0000000014 */
[----:B---3--:R-:W3:-:S10]  /*0980*/  DFMA R20, R4, R20, 1 ;  /* 0x3ff000000414742b */ /* 0x008ed40000000014 */
[----:B---3--:R-:W-:Y:S02]  /*0990*/  IMAD R5, R18, 0x100000, R21 ;  /* 0x0010000012057824 */ /* 0x008fe400078e0215 */
[----:B------:R-:W-:Y:S01]  /*09a0*/  IMAD.MOV.U32 R4, RZ, RZ, R20 ;  /* 0x000000ffff047224 */ /* 0x000fe200078e0014 */
[----:B------:R-:W-:Y:S05]  /*09b0*/  @!P0 BRA `(.L_x_9140) ;  /* 0x000000c000008947 */ /* 0x000fea0003800000 */
[----:B-1----:R-:W-:Y:S01]  /*09c0*/  FSETP.GEU.FTZ.AND P0, PT, |R7|, 4.2275390625, PT ;  /* 0x408748000700780b */ /* 0x002fe20003f1e200 */
[----:B------:R-:W-:-:S04]  /*09d0*/  DADD R22, R6, +INF ;  /* 0x7ff0000006167429 */ /* 0x000fc80000000000 */
[----:B------:R-:W1:-:S06]  /*09e0*/  DSETP.GEU.AND P1, PT, R6, RZ, PT ;  /* 0x000000ff0600722a */ /* 0x000e4c0003f2e000 */
[----:B-1----:R-:W-:Y:S02]  /*09f0*/  FSEL R5, R23, RZ, P1 ;  /* 0x000000ff17057208 */ /* 0x002fe40000800000 */
[----:B------:R-:W-:-:S04]  /*0a00*/  @!P0 LEA.HI R4, R18, R18, RZ, 0x1 ;  /* 0x0000001212048211 */ /* 0x000fc800078f08ff */
[----:B------:R-:W-:Y:S02]  /*0a10*/  @!P0 SHF.R.S32.HI R7, RZ, 0x1, R4 ;  /* 0x00000001ff078819 */ /* 0x000fe40000011404 */
[----:B------:R-:W-:Y:S02]  /*0a20*/  FSEL R4, R22, RZ, P1 ;  /* 0x000000ff16047208 */ /* 0x000fe40000800000 */
[----:B------:R-:W-:Y:S01]  /*0a30*/  @!P0 LEA R21, R7, R21, 0x14 ;  /* 0x0000001507158211 */ /* 0x000fe200078ea0ff */
[----:B------:R-:W-:-:S05]  /*0a40*/  @!P0 IMAD.IADD R6, R18, 0x1, -R7 ;  /* 0x0000000112068824 */ /* 0x000fca00078e0a07 */
[----:B------:R-:W-:Y:S01]  /*0a50*/  @!P0 LEA R7, R6, 0x3ff00000, 0x14 ;  /* 0x3ff0000006078811 */ /* 0x000fe200078ea0ff */
[----:B------:R-:W-:-:S06]  /*0a60*/  @!P0 IMAD.MOV.U32 R6, RZ, RZ, RZ ;  /* 0x000000ffff068224 */ /* 0x000fcc00078e00ff */
[----:B------:R1:W3:-:S06]  /*0a70*/  @!P0 DMUL R4, R20, R6 ;  /* 0x0000000614048228 */ /* 0x0002cc0000000000 */
.L_x_9140:
[----:B-1----:R-:W-:Y:S05]  /*0a80*/  BSYNC B0 ;  /* 0x0000000000007941 */ /* 0x002fea0003800000 */
.L_x_9139:
[C---:B0--34-:R0:W-:Y:S02]  /*0a90*/  DFMA R10, -R2.reuse, R4, R10 ;  /* 0x00000004020a722b */ /* 0x0591e4000000010a */
[----:B0-----:R-:W-:Y:S02]  /*0aa0*/  SHF.R.S32.HI R5, RZ, 0x1f, R15 ;  /* 0x0000001fff057819 */ /* 0x001fe4000001140f */
[----:B------:R-:W-:Y:S01]  /*0ab0*/  LEA R4, P0, R15, R0, 0x4 ;  /* 0x000000000f047211 */ /* 0x000fe200078020ff */
[----:B--2---:R-:W0:-:S03]  /*0ac0*/  DFMA R8, -R2, R16, R8 ;  /* 0x000000100208722b */ /* 0x004e060000000108 */
[C---:B------:R-:W-:Y:S02]  /*0ad0*/  LEA.HI.X R5, R15.reuse, R14, R5, 0x4, P0 ;  /* 0x0000000e0f057211 */ /* 0x040fe400000f2405 */
[----:B------:R-:W-:-:S03]  /*0ae0*/  IADD3 R15, R15, c[0x0][0x0], RZ ;  /* 0x000000000f0f7a10 */ /* 0x000fc60007ffe0ff */
[----:B0-----:R0:W-:Y:S02]  /*0af0*/  STG.E.128 [R4.64], R8 ;  /* 0x0000000804007986 */ /* 0x0011e4000c101d06 */
[----:B------:R-:W-:-:S05]  /*0b00*/  IMAD.SHL.U32 R6, R15, 0x2, RZ ;  /* 0x000000020f067824 */ /* 0x000fca00078e00ff */
[----:B------:R-:W-:Y:S02]  /*0b10*/  ISETP.GE.U32.AND P0, PT, R6, c[0x0][0x178], PT ;  /* 0x00005e0006007a0c */ /* 0x000fe40003f06070 */
[----:B------:R-:W-:-:S04]  /*0b20*/  SHF.R.S32.HI R6, RZ, 0x1f, R6 ;  /* 0x0000001fff067819 */ /* 0x000fc80000011406 */
[----:B------:R-:W-:-:S13]  /*0b30*/  ISETP.GE.AND.EX P0, PT, R6, c[0x0][0x17c], PT, P0 ;  /* 0x00005f0006007a0c */ /* 0x000fda0003f06300 */
[----:B0-----:R-:W-:Y:S05]  /*0b40*/  @!P0 BRA `(.L_x_9141) ;  /* 0xfffffab000008947 */ /* 0x001fea000383ffff */
[----:B------:R-:W-:Y:S05]  /*0b50*/  EXIT ;  /* 0x000000000000794d */ /* 0x000fea0003800000 */
.L_x_9135:
[----:B-1----:R-:W-:Y:S01]  /*0b60*/  IMAD.MOV.U32 R0, RZ, RZ, R9 ;  /* 0x000000ffff007224 */ /* 0x002fe200078e0009 */
[----:B------:R-:W-:Y:S01]  /*0b70*/  MOV R12, 0x1f ;  /* 0x0000001f000c7802 */ /* 0x000fe20000000f00 */
[----:B------:R-:W-:Y:S01]  /*0b80*/  IMAD.MOV.U32 R17, RZ, RZ, 0x10 ;  /* 0x00000010ff117424 */ /* 0x000fe200078e00ff */
[----:B0-----:R-:W-:Y:S01]  /*0b90*/  MOV R2, 0xbc0 ;  /* 0x00000bc000027802 */ /* 0x001fe20000000f00 */
[----:B------:R-:W-:Y:S02]  /*0ba0*/  IMAD.MOV.U32 R13, RZ, RZ, -0x1 ;  /* 0xffffffffff0d7424 */ /* 0x000fe400078e00ff */
[----:B------:R-:W-:Y:S05]  /*0bb0*/  CALL.REL.NOINC `($__internal_128_$__cuda_sm70_shflsync_down_p) ;  /* 0x0000046000007944 */ /* 0x000fea0003c00000 */
[----:B-1----:R-:W-:Y:S01]  /*0bc0*/  IMAD.MOV.U32 R11, RZ, RZ, R17 ;  /* 0x000000ffff0b7224 */ /* 0x002fe200078e0011 */
[----:B0-----:R-:W-:Y:S05]  /*0bd0*/  BRA `(.L_x_9142) ;  /* 0xfffff83000007947 */ /* 0x001fea000383ffff */
.L_x_9136:
[----:B------:R-:W-:Y:S01]  /*0be0*/  HFMA2.MMA R12, -RZ, RZ, 0, 1.847743988037109375e-06 ;  /* 0x0000001fff0c7435 */ /* 0x000fe200000001ff */
[----:B------:R-:W-:Y:S01]  /*0bf0*/  IMAD.MOV.U32 R0, RZ, RZ, R8 ;  /* 0x000000ffff007224 */ /* 0x000fe200078e0008 */
[----:B------:R-:W-:Y:S01]  /*0c00*/  MOV R2, 0xc40 ;  /* 0x00000c4000027802 */ /* 0x000fe20000000f00 */
[----:B------:R-:W-:Y:S02]  /*0c10*/  IMAD.MOV.U32 R17, RZ, RZ, 0x10 ;  /* 0x00000010ff117424 */ /* 0x000fe400078e00ff */
[----:B------:R-:W-:-:S02]  /*0c20*/  IMAD.MOV.U32 R13, RZ, RZ, -0x1 ;  /* 0xffffffffff0d7424 */ /* 0x000fc400078e00ff */
[----:B01----:R-:W-:Y:S05]  /*0c30*/  CALL.REL.NOINC `($__internal_128_$__cuda_sm70_shflsync_down_p) ;  /* 0x000003e000007944 */ /* 0x003fea0003c00000 */
        /* <DEDUP_REMOVED lines=8> */
[----:B------:R-:W-:Y:S05]  /*0cc0*/  CALL.REL.NOINC `($__internal_128_$__cuda_sm70_shflsync_down_p) ;  /* 0x0000035000007944 */ /* 0x000fea0003c00000 */
[----:B-1----:R-:W-:Y:S01]  /*0cd0*/  IMAD.MOV.U32 R9, RZ, RZ, R17 ;  /* 0x000000ffff097224 */ /* 0x002fe200078e0011 */
[----:B------:R-:W-:Y:S01]  /*0ce0*/  HFMA2.MMA R17, -RZ, RZ, 0, 4.76837158203125e-07 ;  /* 0x00000008ff117435 */ /* 0x000fe200000001ff */
[----:B0-----:R-:W-:Y:S01]  /*0cf0*/  IMAD.MOV.U32 R0, RZ, RZ, R10 ;  /* 0x000000ffff007224 */ /* 0x001fe200078e000a */
[----:B------:R-:W-:Y:S01]  /*0d00*/  MOV R2, 0xd40 ;  /* 0x00000d4000027802 */ /* 0x000fe20000000f00 */
[----:B------:R-:W-:Y:S02]  /*0d10*/  IMAD.MOV.U32 R12, RZ, RZ, 0x1f ;  /* 0x0000001fff0c7424 */ /* 0x000fe400078e00ff */
[----:B------:R-:W-:Y:S02]  /*0d20*/  IMAD.MOV.U32 R13, RZ, RZ, -0x1 ;  /* 0xffffffffff0d7424 */ /* 0x000fe400078e00ff */
[----:B------:R-:W-:Y:S05]  /*0d30*/  CALL.REL.NOINC `($__internal_128_$__cuda_sm70_shflsync_down_p) ;  /* 0x000002e000007944 */ /* 0x000fea0003c00000 */
[----:B-1----:R-:W-:Y:S01]  /*0d40*/  IMAD.MOV.U32 R8, RZ, RZ, R17 ;  /* 0x000000ffff087224 */ /* 0x002fe200078e0011 */
[----:B0-----:R-:W-:Y:S01]  /*0d50*/  MOV R12, 0x1f ;  /* 0x0000001f000c7802 */ /* 0x001fe20000000f00 */
[----:B------:R-:W-:Y:S01]  /*0d60*/  IMAD.MOV.U32 R17, RZ, RZ, 0x4 ;  /* 0x00000004ff117424 */ /* 0x000fe200078e00ff */
[----:B------:R-:W-:Y:S01]  /*0d70*/  MOV R2, 0xdc0 ;  /* 0x00000dc000027802 */ /* 0x000fe20000000f00 */
[----:B------:R-:W-:-:S02]  /*0d80*/  IMAD.MOV.U32 R13, RZ, RZ, -0x1 ;  /* 0xffffffffff0d7424 */ /* 0x000fc400078e00ff */
[----:B------:R-:W0:-:S10]  /*0d90*/  DADD R10, R10, R8 ;  /* 0x000000000a0a7229 */ /* 0x000e140000000008 */
[----:B0-----:R-:W-:Y:S02]  /*0da0*/  IMAD.MOV.U32 R0, RZ, RZ, R11 ;  /* 0x000000ffff007224 */ /* 0x001fe400078e000b */
[----:B------:R-:W-:Y:S05]  /*0db0*/  CALL.REL.NOINC `($__internal_128_$__cuda_sm70_shflsync_down_p) ;  /* 0x0000026000007944 */ /* 0x000fea0003c00000 */
[----:B-1----:R-:W-:Y:S01]  /*0dc0*/  IMAD.MOV.U32 R9, RZ, RZ, R17 ;  /* 0x000000ffff097224 */ /* 0x002fe200078e0011 */
[----:B------:R-:W-:Y:S01]  /*0dd0*/  HFMA2.MMA R17, -RZ, RZ, 0, 2.384185791015625e-07 ;  /* 0x00000004ff117435 */ /* 0x000fe200000001ff */
        /* <DEDUP_REMOVED lines=14> */
[----:B------:R-:W-:Y:S01]  /*0ec0*/  HFMA2.MMA R17, -RZ, RZ, 0, 1.1920928955078125e-07 ;  /* 0x00000002ff117435 */ /* 0x000fe200000001ff */
        /* <DEDUP_REMOVED lines=14> */
[----:B------:R-:W-:Y:S01]  /*0fb0*/  HFMA2.MMA R17, -RZ, RZ, 0, 5.9604644775390625e-08 ;  /* 0x00000001ff117435 */ /* 0x000fe200000001ff */
[----:B0-----:R-:W-:Y:S01]  /*0fc0*/  IMAD.MOV.U32 R0, RZ, RZ, R8 ;  /* 0x000000ffff007224 */ /* 0x001fe200078e0008 */
[----:B------:R-:W-:Y:S01]  /*0fd0*/  MOV R2, 0x1010 ;  /* 0x0000101000027802 */ /* 0x000fe20000000f00 */
[----:B------:R-:W-:Y:S02]  /*0fe0*/  IMAD.MOV.U32 R12, RZ, RZ, 0x1f ;  /* 0x0000001fff0c7424 */ /* 0x000fe400078e00ff */
[----:B------:R-:W-:Y:S02]  /*0ff0*/  IMAD.MOV.U32 R13, RZ, RZ, -0x1 ;  /* 0xffffffffff0d7424 */ /* 0x000fe400078e00ff */
[----:B------:R-:W-:Y:S05]  /*1000*/  CALL.REL.NOINC `($__internal_128_$__cuda_sm70_shflsync_down_p) ;  /* 0x0000001000007944 */ /* 0x000fea0003c00000 */
[----:B01----:R-:W-:Y:S05]  /*1010*/  BRA `(.L_x_9143) ;  /* 0xfffff4e000007947 */ /* 0x003fea000383ffff */
        .weak           $__internal_128_$__cuda_sm70_shflsync_down_p
        .type           $__internal_128_$__cuda_sm70_shflsync_down_p,@function
        .size           $__internal_128_$__cuda_sm70_shflsync_down_p,(.L_x_11385 - $__internal_128_$__cuda_sm70_shflsync_down_p)
$__internal_128_$__cuda_sm70_shflsync_down_p:
[----:B------:R-:W-:Y:S01]  /*1020*/  IMAD.MOV.U32 R3, RZ, RZ, 0x0 ;  /* 0x00000000ff037424 */ /* 0x000fe200078e00ff */
[----:B------:R-:W-:Y:S04]  /*1030*/  WARPSYNC R13 ;  /* 0x0000000d00007348 */ /* 0x000fe80003800000 */
[----:B------:R0:W1:Y:S01]  /*1040*/  SHFL.DOWN PT, R17, R0, R17, R12 ;  /* 0x0800001100117389 */ /* 0x00006200000e000c */
[----:B------:R-:W-:Y:S05]  /*1050*/  RET.REL.NODEC R2 `(_ZN2at6native43_GLOBAL__N__9ae7fba5_10_SoftMax_cu_9f978f6324cunn_SoftMaxBackwardSmemILi2EdddNS1_26LogSoftMaxBackwardEpilogueEEEvPT0_PKT2_S8_l) ;  /* 0xffffefa002007950 */ /* 0x000fea0003c3ffff */
.L_x_9144:
        /* <DEDUP_REMOVED lines=10> */
.L_x_11385:


//--------------------- .text._ZN2at6native43_GLOBAL__N__9ae7fba5_10_SoftMax_cu_9f978f6326cunn_SpatialSoftMaxForwardIN3c108BFloat16EfflNS1_25LogSoftMaxForwardEpilogueEEEvPT1_PKT_T2_SB_SB_ --------------------------
	.section	.text._ZN2at6native43_GLOBAL__N__9ae7fba5_10_SoftMax_cu_9f978f6326cunn_SpatialSoftMaxForwardIN3c108BFloat16EfflNS1_25LogSoftMaxForwardEpilogueEEEvPT1_PKT_T2_SB_SB_,"ax",@progbits
	.sectioninfo	@"SHI_REGISTERS=34"
	.align	128
.text._ZN2at6native43_GLOBAL__N__9ae7fba5_10_SoftMax_cu_9f978f6326cunn_SpatialSoftMaxForwardIN3c108BFloat16EfflNS1_25LogSoftMaxForwardEpilogueEEEvPT1_PKT_T2_SB_SB_:
        .type           _ZN2at6native43_GLOBAL__N__9ae7fba5_10_SoftMax_cu_9f978f6326cunn_SpatialSoftMaxForwardIN3c108BFloat16EfflNS1_25LogSoftMaxForwardEpilogueEEEvPT1_PKT_T2_SB_SB_,@function
        .size           _ZN2at6native43_GLOBAL__N__9ae7fba5_10_SoftMax_cu_9f978f6326cunn_SpatialSoftMaxForwardIN3c108BFloat16EfflNS1_25LogSoftMaxForwardEpilogueEEEvPT1_PKT_T2_SB_SB_,(.L_x_11387 - _ZN2at6native43_GLOBAL__N__9ae7fba5_10_SoftMax_cu_9f978f6326cunn_SpatialSoftMaxForwardIN3c108BFloat16EfflNS1_25LogSoftMaxForwardEpilogueEEEvPT1_PKT_T2_SB_SB_)
        .other          _ZN2at6native43_GLOBAL__N__9ae7fba5_10_SoftMax_cu_9f978f6326cunn_SpatialSoftMaxForwardIN3c108BFloat16EfflNS1_25LogSoftMaxForwardEpilogueEEEvPT1_PKT_T2_SB_SB_,@"STO_CUDA_ENTRY STV_DEFAULT"
_ZN2at6native43_GLOBAL__N__9ae7fba5_10_SoftMax_cu_9f978f6326cunn_SpatialSoftMaxForwardIN3c108BFloat16EfflNS1_25LogSoftMaxForwardEpilogueEEEvPT1_PKT_T2_SB_SB_:
        /* <DEDUP_REMOVED lines=26> */
.L_x_9171:
        /* <DEDUP_REMOVED lines=16> */
.L_x_9169:
        /* <DEDUP_REMOVED lines=8> */
[----:B------:R-:W-:Y:S02]  /*0320*/  IMAD.MOV.U32 R19, RZ, RZ, RZ ;  /* 0x000000ffff137224 */ /* 0x000fe400078e00ff */
[----:B------:R-:W-:Y:S01]  /*0330*/  ISETP.GE.AND.EX P0, PT, RZ, c[0x0][0x17c], PT, P0 ;  /* 0x00005f00ff007a0c */ /* 0x000fe20003f06300 */
[----:B------:R-:W-:-:S12]  /*0340*/  IMAD.MOV.U32 R18, RZ, RZ, -0x800001 ;  /* 0xff7fffffff127424 */ /* 0x000fd800078e00ff */
[----:B------:R-:W-:Y:S05]  /*0350*/  @P0 BRA `(.L_x_9150) ;  /* 0x0000015000000947 */ /* 0x000fea0003800000 */
[----:B------:R-:W-:Y:S02]  /*0360*/  IMAD R25, R22, c[0x0][0x180], RZ ;  /* 0x0000600016197a24 */ /* 0x000fe400078e02ff */
[----:B------:R-:W-:-:S04]  /*0370*/  IMAD.WIDE.U32 R16, R10, c[0x0][0x180], R20 ;  /* 0x000060000a107a25 */ /* 0x000fc800078e0014 */
[----:B------:R-:W-:Y:S01]  /*0380*/  IMAD R27, R10, c[0x0][0x184], R25 ;  /* 0x000061000a1b7a24 */ /* 0x000fe200078e0219 */
[----:B------:R-:W-:Y:S01]  /*0390*/  LEA R25, P1, R16, c[0x0][0x168], 0x1 ;  /* 0x00005a0010197a11 */ /* 0x000fe200078208ff */
[----:B------:R-:W-:Y:S02]  /*03a0*/  IMAD.MOV.U32 R18, RZ, RZ, -0x800001 ;  /* 0xff7fffffff127424 */ /* 0x000fe400078e00ff */
[----:B------:R-:W-:Y:S01]  /*03b0*/  IMAD.MOV.U32 R24, RZ, RZ, R0 ;  /* 0x000000ffff187224 */ /* 0x000fe200078e0000 */
[----:B------:R-:W-:Y:S01]  /*03c0*/  IADD3 R17, R17, R27, RZ ;  /* 0x0000001b11117210 */ /* 0x000fe20007ffe0ff */
[----:B------:R-:W-:-:S03]  /*03d0*/  IMAD.MOV.U32 R26, RZ, RZ, RZ ;  /* 0x000000ffff1a7224 */ /* 0x000fc600078e00ff */
[----:B------:R-:W-:Y:S02]  /*03e0*/  LEA.HI.X R17, R16, c[0x0][0x16c], R17, 0x1, P1 ;  /* 0x00005b0010117a11 */ /* 0x000fe400008f0c11 */
.L_x_9151:
[----:B------:R-:W-:-:S06]  /*03f0*/  MOV R16, R25 ;  /* 0x0000001900107202 */ /* 0x000fcc0000000f00 */
        /* <DEDUP_REMOVED lines=11> */
.L_x_9150:
[----:B------:R-:W-:Y:S05]  /*04b0*/  BSYNC B2 ;  /* 0x0000000000027941 */ /* 0x000fea0003800000 */
.L_x_9149:
[----:B------:R-:W-:Y:S01]  /*04c0*/  BSSY B2, `(.L_x_9152) ;  /* 0x0000016000027945 */ /* 0x000fe20003800000 */
[----:B------:R-:W-:Y:S05]  /*04d0*/  @P0 BRA `(.L_x_9153) ;  /* 0x0000014000000947 */ /* 0x000fea0003800000 */
[----:B------:R-:W-:Y:S01]  /*04e0*/  IMAD.MOV.U32 R19, RZ, RZ, RZ ;  /* 0x000000ffff137224 */ /* 0x000fe200078e00ff */
[----:B------:R-:W-:Y:S01]  /*04f0*/  MOV R25, R0 ;  /* 0x0000000000197202 */ /* 0x000fe20000000f00 */
[----:B------:R-:W-:-:S04]  /*0500*/  IMAD.MOV.U32 R24, RZ, RZ, RZ ;  /* 0x000000ffff187224 */ /* 0x000fc800078e00ff */
.L_x_9154:
        /* <DEDUP_REMOVED lines=17> */
.L_x_9153:
[----:B------:R-:W-:Y:S05]  /*0620*/  BSYNC B2 ;  /* 0x0000000000027941 */ /* 0x000fea0003800000 */
.L_x_9152:
[----:B------:R-:W-:Y:S01]  /*0630*/  BSSY B2, `(.L_x_9155) ;  /* 0x0000019000027945 */ /* 0x000fe20003800000 */
[----:B------:R-:W-:Y:S05]  /*0640*/  @P0 BRA `(.L_x_9156) ;  /* 0x0000017000000947 */ /* 0x000fea0003800000 */
[----:B------:R-:W0:Y:S01]  /*0650*/  MUFU.LG2 R19, R19 ;  /* 0x0000001300137308 */ /* 0x000e220000000c00 */
[----:B------:R-:W-:Y:S01]  /*0660*/  MOV R25, R0 ;  /* 0x0000000000197202 */ /* 0x000fe20000000f00 */
[----:B------:R-:W-:-:S06]  /*0670*/  IMAD.MOV.U32 R24, RZ, RZ, RZ ;  /* 0x000000ffff187224 */ /* 0x000fcc00078e00ff */
.L_x_9157:
[----:B0-----:R-:W-:Y:S02]  /*0680*/  IMAD R16, R24, c[0x0][0x180], RZ ;  /* 0x0000600018107a24 */ /* 0x001fe400078e02ff */
[----:B------:R-:W-:Y:S02]  /*0690*/  IMAD.MOV.U32 R28, RZ, RZ, R14 ;  /* 0x000000ffff1c7224 */ /* 0x000fe400078e000e */
[----:B------:R-:W-:-:S02]  /*06a0*/  IMAD.MOV.U32 R29, RZ, RZ, R15 ;  /* 0x000000ffff1d7224 */ /* 0x000fc400078e000f */
[C---:B------:R-:W-:Y:S02]  /*06b0*/  IMAD R17, R25.reuse, c[0x0][0x184], R16 ;  /* 0x0000610019117a24 */ /* 0x040fe400078e0210 */
[----:B------:R-:W-:-:S05]  /*06c0*/  IMAD.WIDE.U32 R28, R25, c[0x0][0x180], R28 ;  /* 0x00006000191c7a25 */ /* 0x000fca00078e001c */
[----:B------:R-:W-:Y:S02]  /*06d0*/  IADD3 R17, R29, R17, RZ ;  /* 0x000000111d117210 */ /* 0x000fe40007ffe0ff */
        /* <DEDUP_REMOVED lines=11> */
[----:B0-----:R-:W-:-:S05]  /*0790*/  FFMA.FTZ R29, R19, -0.69314718246459960938, R26 ;  /* 0xbf317218131d7823 */ /* 0x001fca000001001a */
[----:B------:R0:W-:Y:S01]  /*07a0*/  STG.E [R16.64], R29 ;  /* 0x0000001d10007986 */ /* 0x0001e2000c101908 */
[----:B------:R-:W-:Y:S05]  /*07b0*/  @!P0 BRA `(.L_x_9157) ;  /* 0xfffffec000008947 */ /* 0x000fea000383ffff */
.L_x_9156:
[----:B------:R-:W-:Y:S05]  /*07c0*/  BSYNC B2 ;  /* 0x0000000000027941 */ /* 0x000fea0003800000 */
.L_x_9155:
[----:B------:R-:W-:Y:S05]  /*07d0*/  BRA `(.L_x_9158) ;  /* 0x000006c000007947 */ /* 0x000fea0003800000 */
.L_x_9148:
[----:B------:R-:W-:Y:S01]  /*07e0*/  ISETP.GE.U32.AND P0, PT, R0, c[0x0][0x178], PT ;  /* 0x00005e0000007a0c */ /* 0x000fe20003f06070 */
[----:B------:R-:W-:-:S03]  /*07f0*/  IMAD.MOV.U32 R26, RZ, RZ, -0x800001 ;  /* 0xff7fffffff1a7424 */ /* 0x000fc600078e00ff */
[----:B------:R-:W-:-:S13]  /*0800*/  ISETP.GE.AND.EX P0, PT, RZ, c[0x0][0x17c], PT, P0 ;  /* 0x00005f00ff007a0c */ /* 0x000fda0003f06300 */
[----:B------:R-:W-:Y:S05]  /*0810*/  @P0 BRA `(.L_x_9159) ;  /* 0x0000014000000947 */ /* 0x000fea0003800000 */
[----:B------:R-:W-:Y:S01]  /*0820*/  IMAD.MOV.U32 R26, RZ, RZ, -0x800001 ;  /* 0xff7fffffff1a7424 */ /* 0x000fe200078e00ff */
[----:B------:R-:W-:Y:S01]  /*0830*/  MOV R24, R0 ;  /* 0x0000000000187202 */ /* 0x000fe20000000f00 */
[----:B------:R-:W-:-:S04]  /*0840*/  IMAD.MOV.U32 R25, RZ, RZ, RZ ;  /* 0x000000ffff197224 */ /* 0x000fc800078e00ff */
.L_x_9160:
        /* <DEDUP_REMOVED lines=17> */
.L_x_9159:
[----:B------:R-:W-:Y:S02]  /*0960*/  WARPSYNC 0xffffffff ;  /* 0xffffffff00007948 */ /* 0x000fe40003800000 */
[----:B------:R-:W-:Y:S01]  /*0970*/  BAR.SYNC.DEFER_BLOCKING 0x0 ;  /* 0x0000000000007b1d */ /* 0x000fe20000010000 */
[----:B------:R-:W-:-:S05]  /*0980*/  ISETP.NE.AND P2, PT, R7, RZ, PT ;  /* 0x000000ff0700720c */ /* 0x000fca0003f45270 */
[----:B------:R0:W-:Y:S08]  /*0990*/  STS [R9], R26 ;  /* 0x0000001a09007388 */ /* 0x0001f00000000800 */
[----:B------:R-:W-:Y:S05]  /*09a0*/  @!P2 BRA `(.L_x_9161) ;  /* 0x000000c00000a947 */ /* 0x000fea0003800000 */
[----:B------:R-:W-:-:S04]  /*09b0*/  IMAD.MOV.U32 R16, RZ, RZ, R7 ;  /* 0x000000ffff107224 */ /* 0x000fc800078e0007 */
.L_x_9162:
        /* <DEDUP_REMOVED lines=11> */
.L_x_9161:
[----:B------:R-:W-:Y:S01]  /*0a70*/  BAR.SYNC.DEFER_BLOCKING 0x0 ;  /* 0x0000000000007b1d */ /* 0x000fe20000010000 */
[----:B------:R-:W-:-:S05]  /*0a80*/  HFMA2.MMA R18, -RZ, RZ, 0, 0 ;  /* 0x00000000ff127435 */ /* 0x000fca00000001ff */
[----:B------:R-:W-:Y:S01]  /*0a90*/  BSSY B2, `(.L_x_9163) ;  /* 0x0000018000027945 */ /* 0x000fe20003800000 */
[----:B------:R1:W2:Y:S01]  /*0aa0*/  LDS R24, [R3.X4] ;  /* 0x0000000003187984 */ /* 0x0002a20000004800 */
[----:B------:R-:W-:Y:S05]  /*0ab0*/  @P0 BRA `(.L_x_9164) ;  /* 0x0000015000000947 */ /* 0x000fea0003800000 */
[----:B------:R-:W-:Y:S01]  /*0ac0*/  CS2R R18, SRZ ;  /* 0x0000000000127805 */ /* 0x000fe2000001ff00 */
[----:B------:R-:W-:-:S05]  /*0ad0*/  IMAD.MOV.U32 R25, RZ, RZ, R0 ;  /* 0x000000ffff197224 */ /* 0x000fca00078e0000 */
.L_x_9165:
[----:B------:R-:W-:Y:S02]  /*0ae0*/  IMAD R16, R19, c[0x0][0x180], RZ ;  /* 0x0000600013107a24 */ /* 0x000fe400078e02ff */
[----:B0-----:R-:W-:Y:S02]  /*0af0*/  IMAD.MOV.U32 R26, RZ, RZ, R14 ;  /* 0x000000ffff1a7224 */ /* 0x001fe400078e000e */
[----:B------:R-:W-:Y:S02]  /*0b00*/  IMAD.MOV.U32 R27, RZ, RZ, R15 ;  /* 0x000000ffff1b7224 */ /* 0x000fe400078e000f */
[C---:B------:R-:W-:Y:S02]  /*0b10*/  IMAD R17, R25.reuse, c[0x0][0x184], R16 ;  /* 0x0000610019117a24 */ /* 0x040fe400078e0210 */
[----:B------:R-:W-:-:S05]  /*0b20*/  IMAD.WIDE.U32 R26, R25, c[0x0][0x180], R26 ;  /* 0x00006000191a7a25 */ /* 0x000fca00078e001a */
[----:B------:R-:W-:Y:S02]  /*0b30*/  IADD3 R17, R27, R17, RZ ;  /* 0x000000111b117210 */ /* 0x000fe40007ffe0ff */
[----:B------:R-:W-:-:S04]  /*0b40*/  LEA R16, P1, R26, c[0x0][0x168], 0x1 ;  /* 0x00005a001a107a11 */ /* 0x000fc800078208ff */
[----:B------:R-:W-:-:S05]  /*0b50*/  LEA.HI.X R17, R26, c[0x0][0x16c], R17, 0x1, P1 ;  /* 0x00005b001a117a11 */ /* 0x000fca00008f0c11 */
[----:B------:R-:W3:Y:S01]  /*0b60*/  LDG.E.U16 R16, [R16.64] ;  /* 0x0000000810107981 */ /* 0x000ee2000c1e1500 */
[----:B------:R-:W-:-:S05]  /*0b70*/  IADD3 R25, P1, R25, c[0x0][0x0], RZ ;  /* 0x0000000019197a10 */ /* 0x000fca0007f3e0ff */
[----:B------:R-:W-:Y:S01]  /*0b80*/  IMAD.X R19, RZ, RZ, R19, P1 ;  /* 0x000000ffff137224 */ /* 0x000fe200008e0613 */
        /* <DEDUP_REMOVED lines=8> */
.L_x_9164:
[----:B------:R-:W-:Y:S05]  /*0c10*/  BSYNC B2 ;  /* 0x0000000000027941 */ /* 0x000fea0003800000 */
.L_x_9163:
[----:B------:R-:W-:Y:S06]  /*0c20*/  BAR.SYNC.DEFER_BLOCKING 0x0 ;  /* 0x0000000000007b1d */ /* 0x000fec0000010000 */
[----:B------:R3:W-:Y:S01]  /*0c30*/  STS [R9], R18 ;  /* 0x0000001209007388 */ /* 0x0007e20000000800 */
[----:B------:R-:W-:Y:S05]  /*0c40*/  @!P2 BRA `(.L_x_9166) ;  /* 0x000000b00000a947 */ /* 0x000fea0003800000 */
[----:B------:R-:W-:-:S04]  /*0c50*/  IMAD.MOV.U32 R16, RZ, RZ, R7 ;  /* 0x000000ffff107224 */ /* 0x000fc800078e0007 */
.L_x_9167:
        /* <DEDUP_REMOVED lines=10> */
.L_x_9166:
[----:B------:R-:W-:Y:S06]  /*0d00*/  BAR.SYNC.DEFER_BLOCKING 0x0 ;  /* 0x0000000000007b1d */ /* 0x000fec0000010000 */
[----:B------:R-:W-:Y:S05]  /*0d10*/  @P0 BRA `(.L_x_9158) ;  /* 0x0000018000000947 */ /* 0x000fea0003800000 */
[----:B------:R-:W4:Y:S01]  /*0d20*/  LDS R25, [R3.X4] ;  /* 0x0000000003197984 */ /* 0x000f220000004800 */
[----:B------:R-:W-:Y:S01]  /*0d30*/  MOV R27, R0 ;  /* 0x00000000001b7202 */ /* 0x000fe20000000f00 */
[----:B0-----:R-:W-:Y:S01]  /*0d40*/  IMAD.MOV.U32 R26, RZ, RZ, RZ ;  /* 0x000000ffff1a7224 */ /* 0x001fe200078e00ff */
[----:B----4-:R-:W0:Y:S06]  /*0d50*/  MUFU.LG2 R25, R25 ;  /* 0x0000001900197308 */ /* 0x010e2c0000000c00 */
.L_x_9168:
[----:B------:R-:W-:Y:S01]  /*0d60*/  MOV R17, R15 ;  /* 0x0000000f00117202 */ /* 0x000fe20000000f00 */
[----:B---3--:R-:W-:-:S02]  /*0d70*/  IMAD R18, R26, c[0x0][0x180], RZ ;  /* 0x000060001a127a24 */ /* 0x008fc400078e02ff */
[----:B------:R-:W-:Y:S02]  /*0d80*/  IMAD.MOV.U32 R16, RZ, RZ, R14 ;  /* 0x000000ffff107224 */ /* 0x000fe400078e000e */
[C---:B------:R-:W-:Y:S02]  /*0d90*/  IMAD R19, R27.reuse, c[0x0][0x184], R18 ;  /* 0x000061001b137a24 */ /* 0x040fe400078e0212 */
[----:B------:R-:W-:-:S04]  /*0da0*/  IMAD.WIDE.U32 R16, R27, c[0x0][0x180], R16 ;  /* 0x000060001b107a25 */ /* 0x000fc800078e0010 */
[----:B------:R-:W-:Y:S01]  /*0db0*/  IMAD.IADD R17, R17, 0x1, R19 ;  /* 0x0000000111117824 */ /* 0x000fe200078e0213 */
[----:B------:R-:W-:-:S04]  /*0dc0*/  LEA R18, P0, R16, c[0x0][0x168], 0x1 ;  /* 0x00005a0010127a11 */ /* 0x000fc800078008ff */
[----:B------:R-:W-:-:S06]  /*0dd0*/  LEA.HI.X R19, R16, c[0x0][0x16c], R17, 0x1, P0 ;  /* 0x00005b0010137a11 */ /* 0x000fcc00000f0c11 */
[----:B------:R3:W4:Y:S02]  /*0de0*/  LDG.E.U16 R19, [R18.64] ;  /* 0x0000000812137981 */ /* 0x000724000c1e1500 */
[----:B---3--:R-:W-:Y:S02]  /*0df0*/  LEA R18, P0, R16, c[0x0][0x160], 0x2 ;  /* 0x0000580010127a11 */ /* 0x008fe400078010ff */
[----:B----4-:R-:W-:-:S05]  /*0e00*/  PRMT R19, RZ, 0x5410, R19 ;  /* 0x00005410ff137816 */ /* 0x010fca0000000013 */
[----:B--2---:R-:W-:Y:S01]  /*0e10*/  FADD.FTZ R28, -R24, R19 ;  /* 0x00000013181c7221 */ /* 0x004fe20000010100 */
[----:B------:R-:W-:Y:S02]  /*0e20*/  LEA.HI.X R19, R16, c[0x0][0x164], R17, 0x2, P0 ;  /* 0x0000590010137a11 */ /* 0x000fe400000f1411 */
[----:B------:R-:W-:Y:S01]  /*0e30*/  IADD3 R27, P0, R27, c[0x0][0x0], RZ ;  /* 0x000000001b1b7a10 */ /* 0x000fe20007f1e0ff */
[----:B0-----:R-:W-:-:S04]  /*0e40*/  FFMA.FTZ R17, R25, -0.69314718246459960938, R28 ;  /* 0xbf31721819117823 */ /* 0x001fc8000001001c */
[----:B------:R-:W-:Y:S01]  /*0e50*/  IMAD.X R26, RZ, RZ, R26, P0 ;  /* 0x000000ffff1a7224 */ /* 0x000fe200000e061a */
[----:B------:R0:W-:Y:S01]  /*0e60*/  STG.E [R18.64], R17 ;  /* 0x0000001112007986 */ /* 0x0001e2000c101908 */
[----:B------:R-:W-:-:S04]  /*0e70*/  ISETP.GE.U32.AND P0, PT, R27, c[0x0][0x178], PT ;  /* 0x00005e001b007a0c */ /* 0x000fc80003f06070 */
[----:B------:R-:W-:-:S13]  /*0e80*/  ISETP.GE.AND.EX P0, PT, R26, c[0x0][0x17c], PT, P0 ;  /* 0x00005f001a007a0c */ /* 0x000fda0003f06300 */
[----:B0-----:R-:W-:Y:S05]  /*0e90*/  @!P0 BRA `(.L_x_9168) ;  /* 0xfffffec000008947 */ /* 0x001fea000383ffff */
.L_x_9158:
[----:B------:R-:W-:Y:S05]  /*0ea0*/  BSYNC B0 ;  /* 0x0000000000007941 */ /* 0x000fea0003800000 */
.L_x_9147:
[----:B------:R-:W-:-:S05]  /*0eb0*/  IMAD R15, R6, c[0x0][0x10], RZ ;  /* 0x00000400060f7a24 */ /* 0x000fca00078e02ff */
[----:B------:R-:W-:-:S04]  /*0ec0*/  IADD3 R20, P0, R15, R20, RZ ;  /* 0x000000140f147210 */ /* 0x000fc80007f1e0ff */
[----:B------:R-:W-:Y:S02]  /*0ed0*/  IADD3.X R21, RZ, R21, RZ, P0, !PT ;  /* 0x00000015ff157210 */ /* 0x000fe400007fe4ff */
[----:B------:R-:W-:-:S04]  /*0ee0*/  ISETP.GE.U32.AND P0, PT, R20, c[0x0][0x180], PT ;  /* 0x0000600014007a0c */ /* 0x000fc80003f06070 */
[----:B------:R-:W-:-:S13]  /*0ef0*/  ISETP.GE.AND.EX P0, PT, R21, c[0x0][0x184], PT, P0 ;  /* 0x0000610015007a0c */ /* 0x000fda0003f06300 */
[----:B------:R-:W-:Y:S01]  /*0f00*/  @P0 CALL.REL.NOINC `(.L_x_9146) ;  /* 0x0000001000000944 */ /* 0x000fe20003c00000 */
[----:B------:R-:W-:Y:S05]  /*0f10*/  BRA `(.L_x_9169) ;  /* 0xfffff38000007947 */ /* 0x000fea000383ffff */
.L_x_9146:
[----:B------:R-:W-:Y:S05]  /*0f20*/  BSYNC B1 ;  /* 0x0000000000017941 */ /* 0x000fea0003800000 */
.L_x_9145:
[----:B------:R-:W-:-:S05]  /*0f30*/  IADD3 R4, P0, R4, c[0x0][0xc], RZ ;  /* 0x0000030004047a10 */ /* 0x000fca0007f1e0ff */
[----:B------:R-:W-:Y:S01]  /*0f40*/  IMAD.X R5, RZ, RZ, R5, P0 ;  /* 0x000000ffff057224 */ /* 0x000fe200000e0605 */
[----:B------:R-:W-:-:S04]  /*0f50*/  ISETP.GE.U32.AND P0, PT, R4, c[0x0][0x170], PT ;  /* 0x00005c0004007a0c */ /* 0x000fc80003f06070 */
[----:B------:R-:W-:-:S13]  /*0f60*/  ISETP.GE.AND.EX P0, PT, R5, c[0x0][0x174], PT, P0 ;  /* 0x00005d0005007a0c */ /* 0x000fda0003f06300 */
[----:B------:R-:W-:Y:S01]  /*0f70*/  @P0 CALL.REL.NOINC `(.L_x_9170) ;  /* 0x0000001000000944 */ /* 0x000fe20003c00000 */
[----:B------:R-:W-:Y:S05]  /*0f80*/  BRA `(.L_x_9171) ;  /* 0xfffff21000007947 */ /* 0x000fea000383ffff */
.L_x_9170:
[----:B------:R-:W-:Y:S05]  /*0f90*/  EXIT ;  /* 0x000000000000794d */ /* 0x000fea0003800000 */
.L_x_9172:
        /* <DEDUP_REMOVED lines=14> */
.L_x_11387:


//--------------------- .text._ZN2at6native43_GLOBAL__N__9ae7fba5_10_SoftMax_cu_9f978f6326cunn_SpatialSoftMaxForwardIN3c108BFloat16EfS4_lNS1_25LogSoftMaxForwardEpilogueEEEvPT1_PKT_T2_SB_SB_ --------------------------
	.section	.text._ZN2at6native43_GLOBAL__N__9ae7fba5_10_SoftMax_cu_9f978f6326cunn_SpatialSoftMaxForwardIN3c108BFloat16EfS4_lNS1_25LogSoftMaxForwardEpilogueEEEvPT1_PKT_T2_SB_SB_,"ax",@progbits
	.sectioninfo	@"SHI_REGISTERS=32"
	.align	128
.text._ZN2at6native43_GLOBAL__N__9ae7fba5_10_SoftMax_cu_9f978f6326cunn_SpatialSoftMaxForwardIN3c108BFloat16EfS4_lNS1_25LogSoftMaxForwardEpilogueEEEvPT1_PKT_T2_SB_SB_:
        .type           _ZN2at6native43_GLOBAL__N__9ae7fba5_10_SoftMax_cu_9f978f6326cunn_SpatialSoftMaxForwardIN3c108BFloat16EfS4_lNS1_25LogSoftMaxForwardEpilogueEEEvPT1_PKT_T2_SB_SB_,@function
        .size           _ZN2at6native43_GLOBAL__N__9ae7fba5_10_SoftMax_cu_9f978f6326cunn_SpatialSoftMaxForwardIN3c108BFloat16EfS4_lNS1_25LogSoftMaxForwardEpilogueEEEvPT1_PKT_T2_SB_SB_,(.L_x_11388 - _ZN2at6native43_GLOBAL__N__9ae7fba5_10_SoftMax_cu_9f978f6326cunn_SpatialSoftMaxForwardIN3c108BFloat16EfS4_lNS1_25LogSoftMaxForwardEpilogueEEEvPT1_PKT_T2_SB_SB_)
        .other          _ZN2at6native43_GLOBAL__N__9ae7fba5_10_SoftMax_cu_9f978f6326cunn_SpatialSoftMaxForwardIN3c108BFloat16EfS4_lNS1_25LogSoftMaxForwardEpilogueEEEvPT1_PKT_T2_SB_SB_,@"STO_CUDA_ENTRY STV_DEFAULT"
_ZN2at6native43_GLOBAL__N__9ae7fba5_10_SoftMax_cu_9f978f6326cunn_SpatialSoftMaxForwardIN3c108BFloat16EfS4_lNS1_25LogSoftMaxForwardEpilogueEEEvPT1_PKT_T2_SB_SB_:
        /* <DEDUP_REMOVED lines=26> */
.L_x_9199:
[----:B------:R-:W-:Y:S01]  /*01a0*/  ISETP.GE.U32.AND P0, PT, R2, c[0x0][0x180], PT ;  /* 0x0000600002007a0c */ /* 0x000fe20003f06070 */
[----:B------:R-:W-:Y:S03]  /*01b0*/  BSSY B1, `(.L_x_9173) ;  /* 0x00000de000017945 */ /* 0x000fe60003800000 */
[----:B------:R-:W-:-:S13]  /*01c0*/  ISETP.GE.AND.EX P0, PT, RZ, c[0x0][0x184], PT, P0 ;  /* 0x00006100ff007a0c */ /* 0x000fda0003f06300 */
[----:B0123--:R-:W-:Y:S05]  /*01d0*/  @P0 BRA `(.L_x_9174) ;  /* 0x00000db000000947 */ /* 0x00ffea0003800000 */
[----:B------:R-:W-:Y:S01]  /*01e0*/  IMAD R17, R5, c[0x0][0x178], RZ ;  /* 0x00005e0005117a24 */ /* 0x000fe200078e02ff */
[----:B------:R-:W-:Y:S01]  /*01f0*/  HFMA2.MMA R21, -RZ, RZ, 0, 0 ;  /* 0x00000000ff157435 */ /* 0x000fe200000001ff */
[C---:B------:R-:W-:Y:S02]  /*0200*/  IMAD R16, R4.reuse, UR6, RZ ;  /* 0x0000000604107c24 */ /* 0x040fe4000f8e02ff */
[----:B------:R-:W-:Y:S02]  /*0210*/  IMAD.MOV.U32 R10, RZ, RZ, R0 ;  /* 0x000000ffff0a7224 */ /* 0x000fe400078e0000 */
[----:B------:R-:W-:Y:S02]  /*0220*/  IMAD.MOV.U32 R11, RZ, RZ, RZ ;  /* 0x000000ffff0b7224 */ /* 0x000fe400078e00ff */
[----:B------:R-:W-:-:S04]  /*0230*/  IMAD.WIDE.U32 R12, R4, UR4, RZ ;  /* 0x00000004040c7c25 */ /* 0x000fc8000f8e00ff */
[----:B------:R-:W-:-:S04]  /*0240*/  IMAD.WIDE.U32 R10, R4, c[0x0][0x178], R10 ;  /* 0x00005e00040a7a25 */ /* 0x000fc800078e000a */
[----:B------:R-:W-:Y:S02]  /*0250*/  IMAD R17, R4, c[0x0][0x17c], R17 ;  /* 0x00005f0004117a24 */ /* 0x000fe400078e0211 */
[----:B------:R-:W-:Y:S02]  /*0260*/  IMAD R19, R5, UR4, R16 ;  /* 0x0000000405137c24 */ /* 0x000fe4000f8e0210 */
[----:B------:R-:W-:Y:S02]  /*0270*/  IMAD.MOV.U32 R20, RZ, RZ, R2 ;  /* 0x000000ffff147224 */ /* 0x000fe400078e0002 */
[----:B------:R-:W-:Y:S02]  /*0280*/  IMAD.IADD R22, R11, 0x1, R17 ;  /* 0x000000010b167824 */ /* 0x000fe400078e0211 */
[----:B------:R-:W-:Y:S02]  /*0290*/  IMAD.IADD R24, R13, 0x1, R19 ;  /* 0x000000010d187824 */ /* 0x000fe400078e0213 */
.L_x_9197:
        /* <DEDUP_REMOVED lines=8> */
[----:B------:R-:W-:Y:S02]  /*0320*/  IMAD.MOV.U32 R23, RZ, RZ, -0x800001 ;  /* 0xff7fffffff177424 */ /* 0x000fe400078e00ff */
        /* <DEDUP_REMOVED lines=11> */
.L_x_9179:
[----:B------:R-:W-:-:S06]  /*03e0*/  IMAD.MOV.U32 R18, RZ, RZ, R25 ;  /* 0x000000ffff127224 */ /* 0x000fcc00078e0019 */
[----:B------:R0:W2:Y:S01]  /*03f0*/  LDG.E.U16 R18, [R18.64] ;  /* 0x0000000812127981 */ /* 0x0000a2000c1e1500 */
[----:B------:R-:W-:-:S05]  /*0400*/  IADD3 R26, P2, R26, c[0x0][0x0], RZ ;  /* 0x000000001a1a7a10 */ /* 0x000fca0007f5e0ff */
[----:B------:R-:W-:Y:S01]  /*0410*/  IMAD.X R27, RZ, RZ, R27, P2 ;  /* 0x000000ffff1b7224 */ /* 0x000fe200010e061b */
[----:B------:R-:W-:-:S04]  /*0420*/  LEA R25, P2, R14, R25, 0x1 ;  /* 0x000000190e197211 */ /* 0x000fc800078408ff */
[----:B0-----:R-:W-:Y:S02]  /*0430*/  IADD3.X R19, R19, R8, RZ, P2, !PT ;  /* 0x0000000813137210 */ /* 0x001fe400017fe4ff */
[----:B--2---:R-:W-:-:S04]  /*0440*/  PRMT R18, RZ, 0x5410, R18 ;  /* 0x00005410ff127816 */ /* 0x004fc80000000012 */
[----:B------:R-:W-:-:S04]  /*0450*/  FSETP.GEU.FTZ.AND P1, PT, R23, R18, PT ;  /* 0x000000121700720b */ /* 0x000fc80003f3e000 */
[----:B------:R-:W-:Y:S02]  /*0460*/  FSEL R23, R18, R23, !P1 ;  /* 0x0000001712177208 */ /* 0x000fe40004800000 */
[----:B------:R-:W-:-:S04]  /*0470*/  ISETP.GE.U32.AND P1, PT, R26, c[0x0][0x178], PT ;  /* 0x00005e001a007a0c */ /* 0x000fc80003f26070 */
[----:B------:R-:W-:-:S13]  /*0480*/  ISETP.GE.AND.EX P1, PT, R27, c[0x0][0x17c], PT, P1 ;  /* 0x00005f001b007a0c */ /* 0x000fda0003f26310 */
[----:B------:R-:W-:Y:S05]  /*0490*/  @!P1 BRA `(.L_x_9179) ;  /* 0xffffff4000009947 */ /* 0x000fea000383ffff */
.L_x_9178:
[----:B------:R-:W-:Y:S05]  /*04a0*/  BSYNC B2 ;  /* 0x0000000000027941 */ /* 0x000fea0003800000 */
.L_x_9177:
[----:B------:R-:W-:Y:S01]  /*04b0*/  BSSY B2, `(.L_x_9180) ;  /* 0x0000017000027945 */ /* 0x000fe20003800000 */
[----:B------:R-:W-:Y:S01]  /*04c0*/  IMAD.MOV.U32 R25, RZ, RZ, RZ ;  /* 0x000000ffff197224 */ /* 0x000fe200078e00ff */
[----:B------:R-:W-:Y:S05]  /*04d0*/  @P0 BRA `(.L_x_9181) ;  /* 0x0000014000000947 */ /* 0x000fea0003800000 */
[----:B------:R-:W-:Y:S01]  /*04e0*/  HFMA2.MMA R26, -RZ, RZ, 0, 0 ;  /* 0x00000000ff1a7435 */ /* 0x000fe200000001ff */
[----:B------:R-:W-:Y:S02]  /*04f0*/  IMAD.MOV.U32 R25, RZ, RZ, RZ ;  /* 0x000000ffff197224 */ /* 0x000fe400078e00ff */
[----:B------:R-:W-:-:S07]  /*0500*/  IMAD.MOV.U32 R27, RZ, RZ, R0 ;  /* 0x000000ffff1b7224 */ /* 0x000fce00078e0000 */
.L_x_9182:
        /* <DEDUP_REMOVED lines=17> */
.L_x_9181:
[----:B------:R-:W-:Y:S05]  /*0620*/  BSYNC B2 ;  /* 0x0000000000027941 */ /* 0x000fea0003800000 */
.L_x_9180:
[----:B------:R-:W-:Y:S01]  /*0630*/  BSSY B2, `(.L_x_9183) ;  /* 0x000001c000027945 */ /* 0x000fe20003800000 */
[----:B------:R-:W-:Y:S05]  /*0640*/  @P0 BRA `(.L_x_9184) ;  /* 0x000001a000000947 */ /* 0x000fea0003800000 */
[----:B------:R-:W0:Y:S01]  /*0650*/  MUFU.LG2 R25, R25 ;  /* 0x0000001900197308 */ /* 0x000e220000000c00 */
[----:B------:R-:W-:Y:S01]  /*0660*/  IMAD.MOV.U32 R27, RZ, RZ, R0 ;  /* 0x000000ffff1b7224 */ /* 0x000fe200078e0000 */
[----:B------:R-:W-:-:S06]  /*0670*/  MOV R26, RZ ;  /* 0x000000ff001a7202 */ /* 0x000fcc0000000f00 */
.L_x_9185:
[----:B------:R-:W-:Y:S02]  /*0680*/  IMAD R28, R26, c[0x0][0x180], RZ ;  /* 0x000060001a1c7a24 */ /* 0x000fe400078e02ff */
[----:B0-----:R-:W-:Y:S02]  /*0690*/  IMAD.MOV.U32 R18, RZ, RZ, R16 ;  /* 0x000000ffff127224 */ /* 0x001fe400078e0010 */
[----:B------:R-:W-:-:S02]  /*06a0*/  IMAD.MOV.U32 R19, RZ, RZ, R17 ;  /* 0x000000ffff137224 */ /* 0x000fc400078e0011 */
[C---:B------:R-:W-:Y:S02]  /*06b0*/  IMAD R29, R27.reuse, c[0x0][0x184], R28 ;  /* 0x000061001b1d7a24 */ /* 0x040fe400078e021c */
[----:B------:R-:W-:-:S04]  /*06c0*/  IMAD.WIDE.U32 R18, R27, c[0x0][0x180], R18 ;  /* 0x000060001b127a25 */ /* 0x000fc800078e0012 */
[----:B------:R-:W-:-:S05]  /*06d0*/  IMAD.IADD R19, R19, 0x1, R29 ;  /* 0x0000000113137824 */ /* 0x000fca00078e021d */
[C---:B------:R-:W-:Y:S02]  /*06e0*/  SHF.L.U64.HI R19, R18.reuse, 0x1, R19 ;  /* 0x0000000112137819 */ /* 0x040fe40000010213 */
[----:B------:R-:W-:-:S04]  /*06f0*/  SHF.L.U32 R18, R18, 0x1, RZ ;  /* 0x0000000112127819 */ /* 0x000fc800000006ff */
        /* <DEDUP_REMOVED lines=11> */
[----:B0-----:R-:W-:-:S05]  /*07b0*/  FFMA.FTZ R28, R25, -0.69314718246459960938, R28 ;  /* 0xbf317218191c7823 */ /* 0x001fca000001001c */
[----:B------:R-:W-:-:S05]  /*07c0*/  F2FP.BF16.PACK_AB R29, RZ, R28 ;  /* 0x0000001cff1d723e */ /* 0x000fca00000010ff */
[----:B------:R0:W-:Y:S01]  /*07d0*/  STG.E.U16 [R18.64], R29 ;  /* 0x0000001d12007986 */ /* 0x0001e2000c101508 */
[----:B------:R-:W-:Y:S05]  /*07e0*/  @!P0 BRA `(.L_x_9185) ;  /* 0xfffffe9000008947 */ /* 0x000fea000383ffff */
.L_x_9184:
[----:B------:R-:W-:Y:S05]  /*07f0*/  BSYNC B2 ;  /* 0x0000000000027941 */ /* 0x000fea0003800000 */
.L_x_9183:
[----:B------:R-:W-:Y:S05]  /*0800*/  BRA `(.L_x_9186) ;  /* 0x0000070000007947 */ /* 0x000fea0003800000 */
.L_x_9176:
[----:B------:R-:W-:Y:S01]  /*0810*/  ISETP.GE.U32.AND P0, PT, R0, c[0x0][0x178], PT ;  /* 0x00005e0000007a0c */ /* 0x000fe20003f06070 */
[----:B------:R-:W-:-:S03]  /*0820*/  IMAD.MOV.U32 R28, RZ, RZ, -0x800001 ;  /* 0xff7fffffff1c7424 */ /* 0x000fc600078e00ff */
[----:B------:R-:W-:-:S13]  /*0830*/  ISETP.GE.AND.EX P0, PT, RZ, c[0x0][0x17c], PT, P0 ;  /* 0x00005f00ff007a0c */ /* 0x000fda0003f06300 */
[----:B------:R-:W-:Y:S05]  /*0840*/  @P0 BRA `(.L_x_9187) ;  /* 0x0000014000000947 */ /* 0x000fea0003800000 */
[----:B------:R-:W-:Y:S01]  /*0850*/  IMAD.MOV.U32 R28, RZ, RZ, -0x800001 ;  /* 0xff7fffffff1c7424 */ /* 0x000fe200078e00ff */
[----:B------:R-:W-:Y:S01]  /*0860*/  MOV R23, R0 ;  /* 0x0000000000177202 */ /* 0x000fe20000000f00 */
[----:B------:R-:W-:-:S04]  /*0870*/  IMAD.MOV.U32 R25, RZ, RZ, RZ ;  /* 0x000000ffff197224 */ /* 0x000fc800078e00ff */
.L_x_9188:
        /* <DEDUP_REMOVED lines=17> */
.L_x_9187:
[----:B------:R-:W-:Y:S02]  /*0990*/  WARPSYNC 0xffffffff ;  /* 0xffffffff00007948 */ /* 0x000fe40003800000 */
[----:B------:R-:W-:Y:S01]  /*09a0*/  BAR.SYNC.DEFER_BLOCKING 0x0 ;  /* 0x0000000000007b1d */ /* 0x000fe20000010000 */
[----:B------:R-:W-:-:S05]  /*09b0*/  ISETP.NE.AND P2, PT, R7, RZ, PT ;  /* 0x000000ff0700720c */ /* 0x000fca0003f45270 */
[----:B------:R0:W-:Y:S08]  /*09c0*/  STS [R9], R28 ;  /* 0x0000001c09007388 */ /* 0x0001f00000000800 */
[----:B------:R-:W-:Y:S05]  /*09d0*/  @!P2 BRA `(.L_x_9189) ;  /* 0x000000c00000a947 */ /* 0x000fea0003800000 */
[----:B------:R-:W-:-:S04]  /*09e0*/  IMAD.MOV.U32 R18, RZ, RZ, R7 ;  /* 0x000000ffff127224 */ /* 0x000fc800078e0007 */
.L_x_9190:
        /* <DEDUP_REMOVED lines=11> */
.L_x_9189:
[----:B------:R-:W-:Y:S01]  /*0aa0*/  BAR.SYNC.DEFER_BLOCKING 0x0 ;  /* 0x0000000000007b1d */ /* 0x000fe20000010000 */
[----:B------:R-:W-:-:S05]  /*0ab0*/  HFMA2.MMA R26, -RZ, RZ, 0, 0 ;  /* 0x00000000ff1a7435 */ /* 0x000fca00000001ff */
[----:B------:R-:W-:Y:S01]  /*0ac0*/  BSSY B2, `(.L_x_9191) ;  /* 0x0000019000027945 */ /* 0x000fe20003800000 */
[----:B------:R1:W2:Y:S01]  /*0ad0*/  LDS R23, [R3.X4] ;  /* 0x0000000003177984 */ /* 0x0002a20000004800 */
[----:B------:R-:W-:Y:S05]  /*0ae0*/  @P0 BRA `(.L_x_9192) ;  /* 0x0000016000000947 */ /* 0x000fea0003800000 */
[----:B------:R-:W-:Y:S02]  /*0af0*/  IMAD.MOV.U32 R26, RZ, RZ, RZ ;  /* 0x000000ffff1a7224 */ /* 0x000fe400078e00ff */
[----:B------:R-:W-:Y:S02]  /*0b00*/  IMAD.MOV.U32 R27, RZ, RZ, R0 ;  /* 0x000000ffff1b7224 */ /* 0x000fe400078e0000 */
[----:B------:R-:W-:-:S03]  /*0b10*/  IMAD.MOV.U32 R25, RZ, RZ, RZ ;  /* 0x000000ffff197224 */ /* 0x000fc600078e00ff */
.L_x_9193:
[----:B0-----:R-:W-:Y:S01]  /*0b20*/  MOV R28, R16 ;  /* 0x00000010001c7202 */ /* 0x001fe20000000f00 */
[----:B------:R-:W-:Y:S02]  /*0b30*/  IMAD R18, R25, c[0x0][0x180], RZ ;  /* 0x0000600019127a24 */ /* 0x000fe400078e02ff */
[----:B------:R-:W-:Y:S02]  /*0b40*/  IMAD.MOV.U32 R29, RZ, RZ, R17 ;  /* 0x000000ffff1d7224 */ /* 0x000fe400078e0011 */
[----:B------:R-:W-:-:S02]  /*0b50*/  IMAD R19, R27, c[0x0][0x184], R18 ;  /* 0x000061001b137a24 */ /* 0x000fc400078e0212 */
        /* <DEDUP_REMOVED lines=15> */
.L_x_9192:
[----:B------:R-:W-:Y:S05]  /*0c50*/  BSYNC B2 ;  /* 0x0000000000027941 */ /* 0x000fea0003800000 */
.L_x_9191:
[----:B------:R-:W-:Y:S06]  /*0c60*/  BAR.SYNC.DEFER_BLOCKING 0x0 ;  /* 0x0000000000007b1d */ /* 0x000fec0000010000 */
[----:B------:R3:W-:Y:S01]  /*0c70*/  STS [R9], R26 ;  /* 0x0000001a09007388 */ /* 0x0007e20000000800 */
[----:B------:R-:W-:Y:S05]  /*0c80*/  @!P2 BRA `(.L_x_9194) ;  /* 0x000000b00000a947 */ /* 0x000fea0003800000 */
[----:B------:R-:W-:-:S03]  /*0c90*/  MOV R18, R7 ;  /* 0x0000000700127202 */ /* 0x000fc60000000f00 */
.L_x_9195:
        /* <DEDUP_REMOVED lines=10> */
.L_x_9194:
[----:B------:R-:W-:Y:S06]  /*0d40*/  BAR.SYNC.DEFER_BLOCKING 0x0 ;  /* 0x0000000000007b1d */ /* 0x000fec0000010000 */
[----:B------:R-:W-:Y:S05]  /*0d50*/  @P0 BRA `(.L_x_9186) ;  /* 0x000001b000000947 */ /* 0x000fea0003800000 */
[----:B------:R-:W4:Y:S01]  /*0d60*/  LDS R25, [R3.X4] ;  /* 0x0000000003197984 */ /* 0x000f220000004800 */
[----:B------:R-:W-:Y:S02]  /*0d70*/  IMAD.MOV.U32 R27, RZ, RZ, R0 ;  /* 0x000000ffff1b7224 */ /* 0x000fe400078e0000 */
[----:B---3--:R-:W-:Y:S01]  /*0d80*/  IMAD.MOV.U32 R26, RZ, RZ, RZ ;  /* 0x000000ffff1a7224 */ /* 0x008fe200078e00ff */
[----:B----4-:R-:W3:Y:S06]  /*0d90*/  MUFU.LG2 R25, R25 ;  /* 0x0000001900197308 */ /* 0x010eec0000000c00 */
.L_x_9196:
[----:B0-----:R-:W-:Y:S01]  /*0da0*/  MOV R18, R16 ;  /* 0x0000001000127202 */ /* 0x001fe20000000f00 */
[----:B0-----:R-:W-:-:S02]  /*0db0*/  IMAD R28, R26, c[0x0][0x180], RZ ;  /* 0x000060001a1c7a24 */ /* 0x001fc400078e02ff */
[----:B------:R-:W-:Y:S02]  /*0dc0*/  IMAD.MOV.U32 R19, RZ, RZ, R17 ;  /* 0x000000ffff137224 */ /* 0x000fe400078e0011 */
[C---:B------:R-:W-:Y:S02]  /*0dd0*/  IMAD R29, R27.reuse, c[0x0][0x184], R28 ;  /* 0x000061001b1d7a24 */ /* 0x040fe400078e021c */
[----:B------:R-:W-:-:S04]  /*0de0*/  IMAD.WIDE.U32 R18, R27, c[0x0][0x180], R18 ;  /* 0x000060001b127a25 */ /* 0x000fc800078e0012 */
[----:B------:R-:W-:-:S05]  /*0df0*/  IMAD.IADD R19, R19, 0x1, R29 ;  /* 0x0000000113137824 */ /* 0x000fca00078e021d */
[C---:B------:R-:W-:Y:S01]  /*0e00*/  SHF.L.U64.HI R19, R18.reuse, 0x1, R19 ;  /* 0x0000000112137819 */ /* 0x040fe20000010213 */
[----:B------:R-:W-:-:S05]  /*0e10*/  IMAD.SHL.U32 R18, R18, 0x2, RZ ;  /* 0x0000000212127824 */ /* 0x000fca00078e00ff */
[----:B------:R-:W-:-:S04]  /*0e20*/  IADD3 R28, P0, R18, c[0x0][0x168], RZ ;  /* 0x00005a00121c7a10 */ /* 0x000fc80007f1e0ff */
[----:B------:R-:W-:-:S05]  /*0e30*/  IADD3.X R29, R19, c[0x0][0x16c], RZ, P0, !PT ;  /* 0x00005b00131d7a10 */ /* 0x000fca00007fe4ff */
[----:B------:R-:W4:Y:S01]  /*0e40*/  LDG.E.U16 R28, [R28.64] ;  /* 0x000000081c1c7981 */ /* 0x000f22000c1e1500 */
[----:B------:R-:W-:-:S04]  /*0e50*/  IADD3 R18, P0, R18, c[0x0][0x160], RZ ;  /* 0x0000580012127a10 */ /* 0x000fc80007f1e0ff */
[----:B------:R-:W-:Y:S02]  /*0e60*/  IADD3.X R19, R19, c[0x0][0x164], RZ, P0, !PT ;  /* 0x0000590013137a10 */ /* 0x000fe400007fe4ff */
[----:B------:R-:W-:-:S04]  /*0e70*/  IADD3 R27, P0, R27, c[0x0][0x0], RZ ;  /* 0x000000001b1b7a10 */ /* 0x000fc80007f1e0ff */
[----:B------:R-:W-:Y:S02]  /*0e80*/  IADD3.X R26, RZ, R26, RZ, P0, !PT ;  /* 0x0000001aff1a7210 */ /* 0x000fe400007fe4ff */
[----:B------:R-:W-:-:S04]  /*0e90*/  ISETP.GE.U32.AND P0, PT, R27, c[0x0][0x178], PT ;  /* 0x00005e001b007a0c */ /* 0x000fc80003f06070 */
[----:B------:R-:W-:Y:S02]  /*0ea0*/  ISETP.GE.AND.EX P0, PT, R26, c[0x0][0x17c], PT, P0 ;  /* 0x00005f001a007a0c */ /* 0x000fe40003f06300 */
[----:B----4-:R-:W-:-:S05]  /*0eb0*/  PRMT R28, RZ, 0x5410, R28 ;  /* 0x00005410ff1c7816 */ /* 0x010fca000000001c */
[----:B--2---:R-:W-:-:S04]  /*0ec0*/  FADD.FTZ R28, -R23, R28 ;  /* 0x0000001c171c7221 */ /* 0x004fc80000010100 */
[----:B---3--:R-:W-:-:S05]  /*0ed0*/  FFMA.FTZ R28, R25, -0.69314718246459960938, R28 ;  /* 0xbf317218191c7823 */ /* 0x008fca000001001c */
[----:B------:R-:W-:-:S05]  /*0ee0*/  F2FP.BF16.PACK_AB R29, RZ, R28 ;  /* 0x0000001cff1d723e */ /* 0x000fca00000010ff */
[----:B------:R0:W-:Y:S01]  /*0ef0*/  STG.E.U16 [R18.64], R29 ;  /* 0x0000001d12007986 */ /* 0x0001e2000c101508 */
[----:B------:R-:W-:Y:S05]  /*0f00*/  @!P0 BRA `(.L_x_9196) ;  /* 0xfffffe9000008947 */ /* 0x000fea000383ffff */
.L_x_9186:
[----:B------:R-:W-:Y:S05]  /*0f10*/  BSYNC B0 ;  /* 0x0000000000007941 */ /* 0x000fea0003800000 */
.L_x_9175:
[----:B------:R-:W-:-:S05]  /*0f20*/  IMAD R17, R6, c[0x0][0x10], RZ ;  /* 0x0000040006117a24 */ /* 0x000fca00078e02ff */
[----:B------:R-:W-:-:S05]  /*0f30*/  IADD3 R20, P0, R17, R20, RZ ;  /* 0x0000001411147210 */ /* 0x000fca0007f1e0ff */
[----:B------:R-:W-:Y:S01]  /*0f40*/  IMAD.X R21, RZ, RZ, R21, P0 ;  /* 0x000000ffff157224 */ /* 0x000fe200000e0615 */
[----:B------:R-:W-:-:S04]  /*0f50*/  ISETP.GE.U32.AND P0, PT, R20, c[0x0][0x180], PT ;  /* 0x0000600014007a0c */ /* 0x000fc80003f06070 */
[----:B------:R-:W-:-:S13]  /*0f60*/  ISETP.GE.AND.EX P0, PT, R21, c[0x0][0x184], PT, P0 ;  /* 0x0000610015007a0c */ /* 0x000fda0003f06300 */
[----:B------:R-:W-:Y:S01]  /*0f70*/  @P0 CALL.REL.NOINC `(.L_x_9174) ;  /* 0x0000001000000944 */ /* 0x000fe20003c00000 */
[----:B------:R-:W-:Y:S05]  /*0f80*/  BRA `(.L_x_9197) ;  /* 0xfffff31000007947 */ /* 0x000fea000383ffff */
.L_x_9174:
[----:B------:R-:W-:Y:S05]  /*0f90*/  BSYNC B1 ;  /* 0x0000000000017941 */ /* 0x000fea0003800000 */
.L_x_9173:
[----:B------:R-:W-:-:S05]  /*0fa0*/  IADD3 R4, P0, R4, c[0x0][0xc], RZ ;  /* 0x0000030004047a10 */ /* 0x000fca0007f1e0ff */
[----:B------:R-:W-:Y:S01]  /*0fb0*/  IMAD.X R5, RZ, RZ, R5, P0 ;  /* 0x000000ffff057224 */ /* 0x000fe200000e0605 */
[----:B------:R-:W-:-:S04]  /*0fc0*/  ISETP.GE.U32.AND P0, PT, R4, c[0x0][0x170], PT ;  /* 0x00005c0004007a0c */ /* 0x000fc80003f06070 */
[----:B------:R-:W-:-:S13]  /*0fd0*/  ISETP.GE.AND.EX P0, PT, R5, c[0x0][0x174], PT, P0 ;  /* 0x00005d0005007a0c */ /* 0x000fda0003f06300 */
[----:B------:R-:W-:Y:S01]  /*0fe0*/  @P0 CALL.REL.NOINC `(.L_x_9198) ;  /* 0x0000001000000944 */ /* 0x000fe20003c00000 */
[----:B------:R-:W-:Y:S05]  /*0ff0*/  BRA `(.L_x_9199) ;  /* 0xfffff1a000007947 */ /* 0x000fea000383ffff */
.L_x_9198:
[----:B------:R-:W-:Y:S05]  /*1000*/  EXIT ;  /* 0x000000000000794d */ /* 0x000fea0003800000 */
.L_x_9200:
        /* <DEDUP_REMOVED lines=15> */
.L_x_11388:


//--------------------- .text._ZN2at6native43_GLOBAL__N__9ae7fba5_10_SoftMax_cu_9f978f6326cunn_SpatialSoftMaxForwardIN3c108BFloat16EffiNS1_25LogSoftMaxForwardEpilogueEEEvPT1_PKT_T2_SB_SB_ --------------------------
	.section	.text._ZN2at6native43_GLOBAL__N__9ae7fba5_10_SoftMax_cu_9f978f6326cunn_SpatialSoftMaxForwardIN3c108BFloat16EffiNS1_25LogSoftMaxForwardEpilogueEEEvPT1_PKT_T2_SB_SB_,"ax",@progbits
	.sectioninfo	@"SHI_REGISTERS=21"
	.align	128
.text._ZN2at6native43_GLOBAL__N__9ae7fba5_10_SoftMax_cu_9f978f6326cunn_SpatialSoftMaxForwardIN3c108BFloat16EffiNS1_25LogSoftMaxForwardEpilogueEEEvPT1_PKT_T2_SB_SB_:
        .type           _ZN2at6native43_GLOBAL__N__9ae7fba5_10_SoftMax_cu_9f978f6326cunn_SpatialSoftMaxForwardIN3c108BFloat16EffiNS1_25LogSoftMaxForwardEpilogueEEEvPT1_PKT_T2_SB_SB_,@function
        .size           _ZN2at6native43_GLOBAL__N__9ae7fba5_10_SoftMax_cu_9f978f6326cunn_SpatialSoftMaxForwardIN3c108BFloat16EffiNS1_25LogSoftMaxForwardEpilogueEEEvPT1_PKT_T2_SB_SB_,(.L_x_11389 - _ZN2at6native43_GLOBAL__N__9ae7fba5_10_SoftMax_cu_9f978f6326cunn_SpatialSoftMaxForwardIN3c108BFloat16EffiNS1_25LogSoftMaxForwardEpilogueEEEvPT1_PKT_T2_SB_SB_)
        .other          _ZN2at6native43_GLOBAL__N__9ae7fba5_10_SoftMax_cu_9f978f6326cunn_SpatialSoftMaxForwardIN3c108BFloat16EffiNS1_25LogSoftMaxForwardEpilogueEEEvPT1_PKT_T2_SB_SB_,@"STO_CUDA_ENTRY STV_DEFAULT"
_ZN2at6native43_GLOBAL__N__9ae7fba5_10_SoftMax_cu_9f978f6326cunn_SpatialSoftMaxForwardIN3c108BFloat16EffiNS1_25LogSoftMaxForwardEpilogueEEEvPT1_PKT_T2_SB_SB_:
        /* <DEDUP_REMOVED lines=17> */
.L_x_9226:
[----:B------:R-:W-:Y:S01]  /*0110*/  ISETP.GE.AND P0, PT, R2, c[0x0][0x178], PT ;  /* 0x00005e0002007a0c */ /* 0x000fe20003f06270 */
[----:B------:R-:W-:-:S12]  /*0120*/  BSSY B1, `(.L_x_9201) ;  /* 0x000009a000017945 */ /* 0x000fd80003800000 */
[----:B0123--:R-:W-:Y:S05]  /*0130*/  @P0 BRA `(.L_x_9202) ;  /* 0x0000098000000947 */ /* 0x00ffea0003800000 */
[C---:B------:R-:W-:Y:S02]  /*0140*/  IMAD R6, R0.reuse, c[0x0][0x174], R5 ;  /* 0x00005d0000067a24 */ /* 0x040fe400078e0205 */
[----:B------:R-:W-:Y:S02]  /*0150*/  IMAD R7, R0, UR5, RZ ;  /* 0x0000000500077c24 */ /* 0x000fe4000f8e02ff */
[----:B------:R-:W-:-:S03]  /*0160*/  IMAD.MOV.U32 R8, RZ, RZ, R2 ;  /* 0x000000ffff087224 */ /* 0x000fc600078e0002 */
.L_x_9225:
        /* <DEDUP_REMOVED lines=13> */
.L_x_9207:
        /* <DEDUP_REMOVED lines=10> */
.L_x_9206:
[----:B------:R-:W-:Y:S05]  /*02e0*/  BSYNC B2 ;  /* 0x0000000000027941 */ /* 0x000fea0003800000 */
.L_x_9205:
[----:B------:R-:W-:Y:S01]  /*02f0*/  BSSY B2, `(.L_x_9208) ;  /* 0x0000010000027945 */ /* 0x000fe20003800000 */
[----:B------:R-:W-:Y:S05]  /*0300*/  @P2 BRA `(.L_x_9209) ;  /* 0x000000e000002947 */ /* 0x000fea0003800000 */
[----:B------:R-:W-:Y:S01]  /*0310*/  HFMA2.MMA R15, -RZ, RZ, 0, 0 ;  /* 0x00000000ff0f7435 */ /* 0x000fe200000001ff */
[----:B------:R-:W-:Y:S02]  /*0320*/  IMAD.MOV.U32 R14, RZ, RZ, R5 ;  /* 0x000000ffff0e7224 */ /* 0x000fe400078e0005 */
.L_x_9210:
        /* <DEDUP_REMOVED lines=12> */
.L_x_9209:
[----:B------:R-:W-:Y:S05]  /*03f0*/  BSYNC B2 ;  /* 0x0000000000027941 */ /* 0x000fea0003800000 */
.L_x_9208:
[----:B------:R-:W-:Y:S01]  /*0400*/  BSSY B2, `(.L_x_9211) ;  /* 0x0000011000027945 */ /* 0x000fe20003800000 */
[----:B------:R-:W-:Y:S05]  /*0410*/  @P2 BRA `(.L_x_9212) ;  /* 0x000000f000002947 */ /* 0x000fea0003800000 */
[----:B------:R0:W1:Y:S01]  /*0420*/  MUFU.LG2 R18, R15 ;  /* 0x0000000f00127308 */ /* 0x0000620000000c00 */
[----:B------:R-:W-:-:S07]  /*0430*/  MOV R16, R5 ;  /* 0x0000000500107202 */ /* 0x000fce0000000f00 */
.L_x_9213:
        /* <DEDUP_REMOVED lines=10> */
[----:B-1----:R-:W-:-:S05]  /*04e0*/  FFMA.FTZ R11, R18, -0.69314718246459960938, R11 ;  /* 0xbf317218120b7823 */ /* 0x002fca000001000b */
[----:B------:R0:W-:Y:S01]  /*04f0*/  STG.E [R12.64], R11 ;  /* 0x0000000b0c007986 */ /* 0x0001e2000c101906 */
[----:B------:R-:W-:Y:S05]  /*0500*/  @!P0 BRA `(.L_x_9213) ;  /* 0xffffff3000008947 */ /* 0x000fea000383ffff */
.L_x_9212:
[----:B------:R-:W-:Y:S05]  /*0510*/  BSYNC B2 ;  /* 0x0000000000027941 */ /* 0x000fea0003800000 */
.L_x_9211:
[----:B------:R-:W-:Y:S05]  /*0520*/  BRA `(.L_x_9214) ;  /* 0x0000054000007947 */ /* 0x000fea0003800000 */
.L_x_9204:
[----:B------:R-:W-:Y:S01]  /*0530*/  ISETP.GE.AND P0, PT, R5, c[0x0][0x174], PT ;  /* 0x00005d0005007a0c */ /* 0x000fe20003f06270 */
[----:B------:R-:W-:-:S12]  /*0540*/  IMAD.MOV.U32 R13, RZ, RZ, -0x800001 ;  /* 0xff7fffffff0d7424 */ /* 0x000fd800078e00ff */
[----:B------:R-:W-:Y:S05]  /*0550*/  @P0 BRA `(.L_x_9215) ;  /* 0x000000c000000947 */ /* 0x000fea0003800000 */
[----:B------:R-:W-:Y:S01]  /*0560*/  MOV R13, 0xff7fffff ;  /* 0xff7fffff000d7802 */ /* 0x000fe20000000f00 */
[----:B------:R-:W-:-:S03]  /*0570*/  IMAD.MOV.U32 R12, RZ, RZ, R5 ;  /* 0x000000ffff0c7224 */ /* 0x000fc600078e0005 */
.L_x_9216:
        /* <DEDUP_REMOVED lines=10> */
.L_x_9215:
[----:B------:R-:W-:Y:S02]  /*0620*/  WARPSYNC 0xffffffff ;  /* 0xffffffff00007948 */ /* 0x000fe40003800000 */
[----:B------:R-:W-:Y:S01]  /*0630*/  BAR.SYNC.DEFER_BLOCKING 0x0 ;  /* 0x0000000000007b1d */ /* 0x000fe20000010000 */
[----:B------:R-:W-:-:S05]  /*0640*/  ISETP.NE.AND P1, PT, RZ, UR4, PT ;  /* 0x00000004ff007c0c */ /* 0x000fca000bf25270 */
[----:B------:R0:W-:Y:S08]  /*0650*/  STS [R4], R13 ;  /* 0x0000000d04007388 */ /* 0x0001f00000000800 */
[----:B------:R-:W-:Y:S05]  /*0660*/  @!P1 BRA `(.L_x_9217) ;  /* 0x000000c000009947 */ /* 0x000fea0003800000 */
[----:B------:R-:W-:-:S04]  /*0670*/  IMAD.U32 R10, RZ, RZ, UR4 ;  /* 0x00000004ff0a7e24 */ /* 0x000fc8000f8e00ff */
.L_x_9218:
        /* <DEDUP_REMOVED lines=11> */
.L_x_9217:
[----:B------:R-:W-:Y:S01]  /*0730*/  BAR.SYNC.DEFER_BLOCKING 0x0 ;  /* 0x0000000000007b1d */ /* 0x000fe20000010000 */
[----:B------:R-:W-:-:S05]  /*0740*/  IMAD.MOV.U32 R11, RZ, RZ, RZ ;  /* 0x000000ffff0b7224 */ /* 0x000fca00078e00ff */
[----:B------:R-:W-:Y:S01]  /*0750*/  BSSY B2, `(.L_x_9219) ;  /* 0x0000011000027945 */ /* 0x000fe20003800000 */
[----:B------:R1:W2:Y:S01]  /*0760*/  LDS R10, [R3.X4] ;  /* 0x00000000030a7984 */ /* 0x0002a20000004800 */
[----:B------:R-:W-:Y:S05]  /*0770*/  @P0 BRA `(.L_x_9220) ;  /* 0x000000e000000947 */ /* 0x000fea0003800000 */
[----:B------:R-:W-:Y:S01]  /*0780*/  MOV R11, RZ ;  /* 0x000000ff000b7202 */ /* 0x000fe20000000f00 */
[----:B------:R-:W-:-:S03]  /*0790*/  IMAD.MOV.U32 R14, RZ, RZ, R5 ;  /* 0x000000ffff0e7224 */ /* 0x000fc600078e0005 */
.L_x_9221:
        /* <DEDUP_REMOVED lines=12> */
.L_x_9220:
[----:B------:R-:W-:Y:S05]  /*0860*/  BSYNC B2 ;  /* 0x0000000000027941 */ /* 0x000fea0003800000 */
.L_x_9219:
[----:B------:R-:W-:Y:S06]  /*0870*/  BAR.SYNC.DEFER_BLOCKING 0x0 ;  /* 0x0000000000007b1d */ /* 0x000fec0000010000 */
[----:B------:R3:W-:Y:S01]  /*0880*/  STS [R4], R11 ;  /* 0x0000000b04007388 */ /* 0x0007e20000000800 */
[----:B------:R-:W-:Y:S05]  /*0890*/  @!P1 BRA `(.L_x_9222) ;  /* 0x000000b000009947 */ /* 0x000fea0003800000 */
[----:B---3--:R-:W-:-:S04]  /*08a0*/  IMAD.U32 R11, RZ, RZ, UR4 ;  /* 0x00000004ff0b7e24 */ /* 0x008fc8000f8e00ff */
.L_x_9223:
        /* <DEDUP_REMOVED lines=10> */
.L_x_9222:
[----:B------:R-:W-:Y:S06]  /*0950*/  BAR.SYNC.DEFER_BLOCKING 0x0 ;  /* 0x0000000000007b1d */ /* 0x000fec0000010000 */
[----:B------:R-:W-:Y:S05]  /*0960*/  @P0 BRA `(.L_x_9214) ;  /* 0x0000010000000947 */ /* 0x000fea0003800000 */
[----:B---3--:R-:W3:Y:S01]  /*0970*/  LDS R11, [R3.X4] ;  /* 0x00000000030b7984 */ /* 0x008ee20000004800 */
[----:B------:R-:W-:Y:S01]  /*0980*/  IMAD.MOV.U32 R16, RZ, RZ, R5 ;  /* 0x000000ffff107224 */ /* 0x000fe200078e0005 */
[----:B---3--:R-:W3:Y:S06]  /*0990*/  MUFU.LG2 R11, R11 ;  /* 0x0000000b000b7308 */ /* 0x008eec0000000c00 */
.L_x_9224:
[----:B------:R-:W-:Y:S01]  /*09a0*/  MOV R15, 0x2 ;  /* 0x00000002000f7802 */ /* 0x000fe20000000f00 */
[----:B0-----:R-:W-:-:S04]  /*09b0*/  IMAD R12, R16, c[0x0][0x178], R9 ;  /* 0x00005e00100c7a24 */ /* 0x001fc800078e0209 */
[----:B------:R-:W-:-:S06]  /*09c0*/  IMAD.WIDE R14, R12, R15, c[0x0][0x168] ;  /* 0x00005a000c0e7625 */ /* 0x000fcc00078e020f */
[----:B------:R-:W4:Y:S01]  /*09d0*/  LDG.E.U16 R14, [R14.64] ;  /* 0x000000060e0e7981 */ /* 0x000f22000c1e1500 */
[----:B------:R-:W-:Y:S01]  /*09e0*/  IMAD.MOV.U32 R17, RZ, RZ, 0x4 ;  /* 0x00000004ff117424 */ /* 0x000fe200078e00ff */
[----:B------:R-:W-:-:S04]  /*09f0*/  IADD3 R16, R16, c[0x0][0x0], RZ ;  /* 0x0000000010107a10 */ /* 0x000fc80007ffe0ff */
[----:B------:R-:W-:Y:S02]  /*0a00*/  ISETP.GE.AND P0, PT, R16, c[0x0][0x174], PT ;  /* 0x00005d0010007a0c */ /* 0x000fe40003f06270 */
[----:B0---4-:R-:W-:-:S05]  /*0a10*/  PRMT R13, RZ, 0x5410, R14 ;  /* 0x00005410ff0d7816 */ /* 0x011fca000000000e */
[----:B--2---:R-:W-:Y:S02]  /*0a20*/  FADD.FTZ R18, -R10, R13 ;  /* 0x0000000d0a127221 */ /* 0x004fe40000010100 */
[----:B------:R-:W-:-:S04]  /*0a30*/  IMAD.WIDE R12, R12, R17, c[0x0][0x160] ;  /* 0x000058000c0c7625 */ /* 0x000fc800078e0211 */
[----:B---3--:R-:W-:-:S05]  /*0a40*/  FFMA.FTZ R17, R11, -0.69314718246459960938, R18 ;  /* 0xbf3172180b117823 */ /* 0x008fca0000010012 */
[----:B------:R0:W-:Y:S01]  /*0a50*/  STG.E [R12.64], R17 ;  /* 0x000000110c007986 */ /* 0x0001e2000c101906 */
[----:B------:R-:W-:Y:S05]  /*0a60*/  @!P0 BRA `(.L_x_9224) ;  /* 0xffffff3000008947 */ /* 0x000fea000383ffff */
.L_x_9214:
[----:B------:R-:W-:Y:S05]  /*0a70*/  BSYNC B0 ;  /* 0x0000000000007941 */ /* 0x000fea0003800000 */
.L_x_9203:
[----:B------:R-:W-:-:S05]  /*0a80*/  MOV R9, c[0x0][0x4] ;  /* 0x0000010000097a02 */ /* 0x000fca0000000f00 */
[----:B------:R-:W-:-:S05]  /*0a90*/  IMAD R8, R9, c[0x0][0x10], R8 ;  /* 0x0000040009087a24 */ /* 0x000fca00078e0208 */
[----:B------:R-:W-:-:S13]  /*0aa0*/  ISETP.GE.AND P0, PT, R8, c[0x0][0x178], PT ;  /* 0x00005e0008007a0c */ /* 0x000fda0003f06270 */
[----:B------:R-:W-:Y:S05]  /*0ab0*/  @!P0 BRA `(.L_x_9225) ;  /* 0xfffff6b000008947 */ /* 0x000fea000383ffff */
.L_x_9202:
[----:B------:R-:W-:Y:S05]  /*0ac0*/  BSYNC B1 ;  /* 0x0000000000017941 */ /* 0x000fea0003800000 */
.L_x_9201:
[----:B------:R-:W-:-:S04]  /*0ad0*/  IADD3 R0, R0, c[0x0][0xc], RZ ;  /* 0x0000030000007a10 */ /* 0x000fc80007ffe0ff */
[----:B------:R-:W-:-:S13]  /*0ae0*/  ISETP.GE.AND P0, PT, R0, c[0x0][0x170], PT ;  /* 0x00005c0000007a0c */ /* 0x000fda0003f06270 */
[----:B------:R-:W-:Y:S05]  /*0af0*/  @!P0 BRA `(.L_x_9226) ;  /* 0xfffff61000008947 */ /* 0x000fea000383ffff */
[----:B------:R-:W-:Y:S05]  /*0b00*/  EXIT ;  /* 0x000000000000794d */ /* 0x000fea0003800000 */
.L_x_9227:
        /* <DEDUP_REMOVED lines=15> */
.L_x_11389:


//--------------------- .text._ZN2at6native43_GLOBAL__N__9ae7fba5_10_SoftMax_cu_9f978f6326cunn_SpatialSoftMaxForwardIN3c108BFloat16EfS4_iNS1_25LogSoftMaxForwardEpilogueEEEvPT1_PKT_T2_SB_SB_ --------------------------
	.section	.text._ZN2at6native43_GLOBAL__N__9ae7fba5_10_SoftMax_cu_9f978f6326cunn_SpatialSoftMaxForwardIN3c108BFloat16EfS4_iNS1_25LogSoftMaxForwardEpilogueEEEvPT1_PKT_T2_SB_SB_,"ax",@progbits
	.sectioninfo	@"SHI_REGISTERS=21"
	.align	128
.text._ZN2at6native43_GLOBAL__N__9ae7fba5_10_SoftMax_cu_9f978f6326cunn_SpatialSoftMaxForwardIN3c108BFloat16EfS4_iNS1_25LogSoftMaxForwardEpilogueEEEvPT1_PKT_T2_SB_SB_:
        .type           _ZN2at6native43_GLOBAL__N__9ae7fba5_10_SoftMax_cu_9f978f6326cunn_SpatialSoftMaxForwardIN3c108BFloat16EfS4_iNS1_25LogSoftMaxForwardEpilogueEEEvPT1_PKT_T2_SB_SB_,@function
        .size           _ZN2at6native43_GLOBAL__N__9ae7fba5_10_SoftMax_cu_9f978f6326cunn_SpatialSoftMaxForwardIN3c108BFloat16EfS4_iNS1_25LogSoftMaxForwardEpilogueEEEvPT1_PKT_T2_SB_SB_,(.L_x_11390 - _ZN2at6native43_GLOBAL__N__9ae7fba5_10_SoftMax_cu_9f978f6326cunn_SpatialSoftMaxForwardIN3c108BFloat16EfS4_iNS1_25LogSoftMaxForwardEpilogueEEEvPT1_PKT_T2_SB_SB_)
        .other          _ZN2at6native43_GLOBAL__N__9ae7fba5_10_SoftMax_cu_9f978f6326cunn_SpatialSoftMaxForwardIN3c108BFloat16EfS4_iNS1_25LogSoftMaxForwardEpilogueEEEvPT1_PKT_T2_SB_SB_,@"STO_CUDA_ENTRY STV_DEFAULT"
_ZN2at6native43_GLOBAL__N__9ae7fba5_10_SoftMax_cu_9f978f6326cunn_SpatialSoftMaxForwardIN3c108BFloat16EfS4_iNS1_25LogSoftMaxForwardEpilogueEEEvPT1_PKT_T2_SB_SB_:
        /* <DEDUP_REMOVED lines=17> */
.L_x_9253:
[----:B------:R-:W-:Y:S01]  /*0110*/  ISETP.GE.AND P0, PT, R2, c[0x0][0x178], PT ;  /* 0x00005e0002007a0c */ /* 0x000fe20003f06270 */
[----:B------:R-:W-:-:S12]  /*0120*/  BSSY B1, `(.L_x_9228) ;  /* 0x000009a000017945 */ /* 0x000fd80003800000 */
[----:B0123--:R-:W-:Y:S05]  /*0130*/  @P0 BRA `(.L_x_9229) ;  /* 0x0000098000000947 */ /* 0x00ffea0003800000 */
[C---:B------:R-:W-:Y:S02]  /*0140*/  IMAD R6, R0.reuse, c[0x0][0x174], R5 ;  /* 0x00005d0000067a24 */ /* 0x040fe400078e0205 */
[----:B------:R-:W-:Y:S02]  /*0150*/  IMAD R7, R0, UR5, RZ ;  /* 0x0000000500077c24 */ /* 0x000fe4000f8e02ff */
[----:B------:R-:W-:-:S03]  /*0160*/  IMAD.MOV.U32 R8, RZ, RZ, R2 ;  /* 0x000000ffff087224 */ /* 0x000fc600078e0002 */
.L_x_9252:
        /* <DEDUP_REMOVED lines=13> */
.L_x_9234:
        /* <DEDUP_REMOVED lines=10> */
.L_x_9233:
[----:B------:R-:W-:Y:S05]  /*02e0*/  BSYNC B2 ;  /* 0x0000000000027941 */ /* 0x000fea0003800000 */
.L_x_9232:
[----:B------:R-:W-:Y:S01]  /*02f0*/  BSSY B2, `(.L_x_9235) ;  /* 0x0000010000027945 */ /* 0x000fe20003800000 */
[----:B------:R-:W-:Y:S05]  /*0300*/  @P2 BRA `(.L_x_9236) ;  /* 0x000000e000002947 */ /* 0x000fea0003800000 */
[----:B------:R-:W-:Y:S01]  /*0310*/  HFMA2.MMA R15, -RZ, RZ, 0, 0 ;  /* 0x00000000ff0f7435 */ /* 0x000fe200000001ff */
[----:B------:R-:W-:Y:S02]  /*0320*/  IMAD.MOV.U32 R14, RZ, RZ, R5 ;  /* 0x000000ffff0e7224 */ /* 0x000fe400078e0005 */
.L_x_9237:
        /* <DEDUP_REMOVED lines=12> */
.L_x_9236:
[----:B------:R-:W-:Y:S05]  /*03f0*/  BSYNC B2 ;  /* 0x0000000000027941 */ /* 0x000fea0003800000 */
.L_x_9235:
[----:B------:R-:W-:Y:S01]  /*0400*/  BSSY B2, `(.L_x_9238) ;  /* 0x0000011000027945 */ /* 0x000fe20003800000 */
[----:B------:R-:W-:Y:S05]  /*0410*/  @P2 BRA `(.L_x_9239) ;  /* 0x000000f000002947 */ /* 0x000fea0003800000 */
[----:B------:R0:W1:Y:S01]  /*0420*/  MUFU.LG2 R18, R15 ;  /* 0x0000000f00127308 */ /* 0x0000620000000c00 */
[----:B------:R-:W-:-:S07]  /*0430*/  MOV R16, R5 ;  /* 0x0000000500107202 */ /* 0x000fce0000000f00 */
.L_x_9240:
[----:B0-----:R-:W-:Y:S02]  /*0440*/  IMAD.MOV.U32 R15, RZ, RZ, 0x2 ;  /* 0x00000002ff0f7424 */ /* 0x001fe400078e00ff */
[----:B------:R-:W-:-:S04]  /*0450*/  IMAD R14, R16, c[0x0][0x178], R9 ;  /* 0x00005e00100e7a24 */ /* 0x000fc800078e0209 */
[----:B------:R-:W-:-:S06]  /*0460*/  IMAD.WIDE R12, R14, R15, c[0x0][0x168] ;  /* 0x00005a000e0c7625 */ /* 0x000fcc00078e020f */
[----:B------:R-:W2:Y:S01]  /*0470*/  LDG.E.U16 R12, [R12.64] ;  /* 0x000000060c0c7981 */ /* 0x000ea2000c1e1500 */
[----:B------:R-:W-:Y:S01]  /*0480*/  IMAD.WIDE R14, R14, R15, c[0x0][0x160] ;  /* 0x000058000e0e7625 */ /* 0x000fe200078e020f */
[----:B------:R-:W-:-:S04]  /*0490*/  IADD3 R16, R16, c[0x0][0x0], RZ ;  /* 0x0000000010107a10 */ /* 0x000fc80007ffe0ff */
[----:B------:R-:W-:Y:S02]  /*04a0*/  ISETP.GE.AND P0, PT, R16, c[0x0][0x174], PT ;  /* 0x00005d0010007a0c */ /* 0x000fe40003f06270 */
[----:B--2---:R-:W-:-:S05]  /*04b0*/  PRMT R11, RZ, 0x5410, R12 ;  /* 0x00005410ff0b7816 */ /* 0x004fca000000000c */
[----:B------:R-:W-:-:S04]  /*04c0*/  FADD.FTZ R11, R11, -R10 ;  /* 0x8000000a0b0b7221 */ /* 0x000fc80000010000 */
[----:B-1----:R-:W-:-:S05]  /*04d0*/  FFMA.FTZ R11, R18, -0.69314718246459960938, R11 ;  /* 0xbf317218120b7823 */ /* 0x002fca000001000b */
[----:B------:R-:W-:-:S05]  /*04e0*/  F2FP.BF16.PACK_AB R11, RZ, R11 ;  /* 0x0000000bff0b723e */ /* 0x000fca00000010ff */
[----:B------:R0:W-:Y:S01]  /*04f0*/  STG.E.U16 [R14.64], R11 ;  /* 0x0000000b0e007986 */ /* 0x0001e2000c101506 */
[----:B------:R-:W-:Y:S05]  /*0500*/  @!P0 BRA `(.L_x_9240) ;  /* 0xffffff3000008947 */ /* 0x000fea000383ffff */
.L_x_9239:
[----:B------:R-:W-:Y:S05]  /*0510*/  BSYNC B2 ;  /* 0x0000000000027941 */ /* 0x000fea0003800000 */
.L_x_9238:
[----:B------:R-:W-:Y:S05]  /*0520*/  BRA `(.L_x_9241) ;  /* 0x0000054000007947 */ /* 0x000fea0003800000 */
.L_x_9231:
[----:B------:R-:W-:Y:S01]  /*0530*/  ISETP.GE.AND P0, PT, R5, c[0x0][0x174], PT ;  /* 0x00005d0005007a0c */ /* 0x000fe20003f06270 */
[----:B------:R-:W-:-:S12]  /*0540*/  IMAD.MOV.U32 R13, RZ, RZ, -0x800001 ;  /* 0xff7fffffff0d7424 */ /* 0x000fd800078e00ff */
[----:B------:R-:W-:Y:S05]  /*0550*/  @P0 BRA `(.L_x_9242) ;  /* 0x000000c000000947 */ /* 0x000fea0003800000 */
[----:B------:R-:W-:Y:S01]  /*0560*/  MOV R13, 0xff7fffff ;  /* 0xff7fffff000d7802 */ /* 0x000fe20000000f00 */
[----:B------:R-:W-:Y:S02]  /*0570*/  IMAD.MOV.U32 R12, RZ, RZ, R5 ;  /* 0x000000ffff0c7224 */ /* 0x000fe400078e0005 */
.L_x_9243:
        /* <DEDUP_REMOVED lines=10> */
.L_x_9242:
[----:B------:R-:W-:Y:S02]  /*0620*/  WARPSYNC 0xffffffff ;  /* 0xffffffff00007948 */ /* 0x000fe40003800000 */
[----:B------:R-:W-:Y:S01]  /*0630*/  BAR.SYNC.DEFER_BLOCKING 0x0 ;  /* 0x0000000000007b1d */ /* 0x000fe20000010000 */
[----:B------:R-:W-:-:S05]  /*0640*/  ISETP.NE.AND P1, PT, RZ, UR4, PT ;  /* 0x00000004ff007c0c */ /* 0x000fca000bf25270 */
[----:B------:R0:W-:Y:S08]  /*0650*/  STS [R4], R13 ;  /* 0x0000000d04007388 */ /* 0x0001f00000000800 */
[----:B------:R-:W-:Y:S05]  /*0660*/  @!P1 BRA `(.L_x_9244) ;  /* 0x000000c000009947 */ /* 0x000fea0003800000 */
[----:B------:R-:W-:-:S03]  /*0670*/  MOV R10, UR4 ;  /* 0x00000004000a7c02 */ /* 0x000fc60008000f00 */
.L_x_9245:
        /* <DEDUP_REMOVED lines=11> */
.L_x_9244:
[----:B------:R-:W-:Y:S01]  /*0730*/  BAR.SYNC.DEFER_BLOCKING 0x0 ;  /* 0x0000000000007b1d */ /* 0x000fe20000010000 */
[----:B------:R-:W-:-:S05]  /*0740*/  HFMA2.MMA R11, -RZ, RZ, 0, 0 ;  /* 0x00000000ff0b7435 */ /* 0x000fca00000001ff */
[----:B------:R-:W-:Y:S01]  /*0750*/  BSSY B2, `(.L_x_9246) ;  /* 0x0000011000027945 */ /* 0x000fe20003800000 */
[----:B------:R1:W2:Y:S01]  /*0760*/  LDS R10, [R3.X4] ;  /* 0x00000000030a7984 */ /* 0x0002a20000004800 */
[----:B------:R-:W-:Y:S05]  /*0770*/  @P0 BRA `(.L_x_9247) ;  /* 0x000000e000000947 */ /* 0x000fea0003800000 */
[----:B------:R-:W-:Y:S01]  /*0780*/  IMAD.MOV.U32 R11, RZ, RZ, RZ ;  /* 0x000000ffff0b7224 */ /* 0x000fe200078e00ff */
[----:B------:R-:W-:-:S03]  /*0790*/  MOV R14, R5 ;  /* 0x00000005000e7202 */ /* 0x000fc60000000f00 */
.L_x_9248:
        /* <DEDUP_REMOVED lines=12> */
.L_x_9247:
[----:B------:R-:W-:Y:S05]  /*0860*/  BSYNC B2 ;  /* 0x0000000000027941 */ /* 0x000fea0003800000 */
.L_x_9246:
[----:B------:R-:W-:Y:S06]  /*0870*/  BAR.SYNC.DEFER_BLOCKING 0x0 ;  /* 0x0000000000007b1d */ /* 0x000fec0000010000 */
[----:B------:R3:W-:Y:S01]  /*0880*/  STS [R4], R11 ;  /* 0x0000000b04007388 */ /* 0x0007e20000000800 */
[----:B------:R-:W-:Y:S05]  /*0890*/  @!P1 BRA `(.L_x_9249) ;  /* 0x000000b000009947 */ /* 0x000fea0003800000 */
[----:B---3--:R-:W-:-:S03]  /*08a0*/  MOV R11, UR4 ;  /* 0x00000004000b7c02 */ /* 0x008fc60008000f00 */
.L_x_9250:
        /* <DEDUP_REMOVED lines=10> */
.L_x_9249:
[----:B------:R-:W-:Y:S06]  /*0950*/  BAR.SYNC.DEFER_BLOCKING 0x0 ;  /* 0x0000000000007b1d */ /* 0x000fec0000010000 */
[----:B------:R-:W-:Y:S05]  /*0960*/  @P0 BRA `(.L_x_9241) ;  /* 0x0000010000000947 */ /* 0x000fea0003800000 */
[----:B---3--:R-:W3:Y:S01]  /*0970*/  LDS R11, [R3.X4] ;  /* 0x00000000030b7984 */ /* 0x008ee20000004800 */
[----:B------:R-:W-:Y:S01]  /*0980*/  MOV R16, R5 ;  /* 0x0000000500107202 */ /* 0x000fe20000000f00 */
[----:B---3--:R-:W3:Y:S06]  /*0990*/  MUFU.LG2 R11, R11 ;  /* 0x0000000b000b7308 */ /* 0x008eec0000000c00 */
.L_x_9251:
[----:B0-----:R-:W-:Y:S02]  /*09a0*/  IMAD.MOV.U32 R15, RZ, RZ, 0x2 ;  /* 0x00000002ff0f7424 */ /* 0x001fe400078e00ff */
[----:B------:R-:W-:-:S04]  /*09b0*/  IMAD R14, R16, c[0x0][0x178], R9 ;  /* 0x00005e00100e7a24 */ /* 0x000fc800078e0209 */
[----:B0-----:R-:W-:-:S06]  /*09c0*/  IMAD.WIDE R12, R14, R15, c[0x0][0x168] ;  /* 0x00005a000e0c7625 */ /* 0x001fcc00078e020f */
[----:B------:R-:W4:Y:S01]  /*09d0*/  LDG.E.U16 R12, [R12.64] ;  /* 0x000000060c0c7981 */ /* 0x000f22000c1e1500 */
[----:B------:R-:W-:Y:S01]  /*09e0*/  IMAD.WIDE R14, R14, R15, c[0x0][0x160] ;  /* 0x000058000e0e7625 */ /* 0x000fe200078e020f */
[----:B------:R-:W-:-:S04]  /*09f0*/  IADD3 R16, R16, c[0x0][0x0], RZ ;  /* 0x0000000010107a10 */ /* 0x000fc80007ffe0ff */
[----:B------:R-:W-:Y:S02]  /*0a00*/  ISETP.GE.AND P0, PT, R16, c[0x0][0x174], PT ;  /* 0x00005d0010007a0c */ /* 0x000fe40003f06270 */
[----:B----4-:R-:W-:-:S05]  /*0a10*/  PRMT R13, RZ, 0x5410, R12 ;  /* 0x00005410ff0d7816 */ /* 0x010fca000000000c */
[----:B--2---:R-:W-:-:S04]  /*0a20*/  FADD.FTZ R18, -R10, R13 ;  /* 0x0000000d0a127221 */ /* 0x004fc80000010100 */
[----:B---3--:R-:W-:-:S05]  /*0a30*/  FFMA.FTZ R18, R11, -0.69314718246459960938, R18 ;  /* 0xbf3172180b127823 */ /* 0x008fca0000010012 */
[----:B------:R-:W-:-:S05]  /*0a40*/  F2FP.BF16.PACK_AB R18, RZ, R18 ;  /* 0x00000012ff12723e */ /* 0x000fca00000010ff */
[----:B------:R0:W-:Y:S01]  /*0a50*/  STG.E.U16 [R14.64], R18 ;  /* 0x000000120e007986 */ /* 0x0001e2000c101506 */
[----:B------:R-:W-:Y:S05]  /*0a60*/  @!P0 BRA `(.L_x_9251) ;  /* 0xffffff3000008947 */ /* 0x000fea000383ffff */
.L_x_9241:
[----:B------:R-:W-:Y:S05]  /*0a70*/  BSYNC B0 ;  /* 0x0000000000007941 */ /* 0x000fea0003800000 */
.L_x_9230:
[----:B------:R-:W-:-:S05]  /*0a80*/  MOV R9, c[0x0][0x4] ;  /* 0x0000010000097a02 */ /* 0x000fca0000000f00 */
[----:B------:R-:W-:-:S05]  /*0a90*/  IMAD R8, R9, c[0x0][0x10], R8 ;  /* 0x0000040009087a24 */ /* 0x000fca00078e0208 */
[----:B------:R-:W-:-:S13]  /*0aa0*/  ISETP.GE.AND P0, PT, R8, c[0x0][0x178], PT ;  /* 0x00005e0008007a0c */ /* 0x000fda0003f06270 */
[----:B------:R-:W-:Y:S05]  /*0ab0*/  @!P0 BRA `(.L_x_9252) ;  /* 0xfffff6b000008947 */ /* 0x000fea000383ffff */
.L_x_9229:
[----:B------:R-:W-:Y:S05]  /*0ac0*/  BSYNC B1 ;  /* 0x0000000000017941 */ /* 0x000fea0003800000 */
.L_x_9228:
[----:B------:R-:W-:-:S04]  /*0ad0*/  IADD3 R0, R0, c[0x0][0xc], RZ ;  /* 0x0000030000007a10 */ /* 0x000fc80007ffe0ff */
[----:B------:R-:W-:-:S13]  /*0ae0*/  ISETP.GE.AND P0, PT, R0, c[0x0][0x170], PT ;  /* 0x00005c0000007a0c */ /* 0x000fda0003f06270 */
[----:B------:R-:W-:Y:S05]  /*0af0*/  @!P0 BRA `(.L_x_9253) ;  /* 0xfffff61000008947 */ /* 0x000fea000383ffff */
[----:B------:R-:W-:Y:S05]  /*0b00*/  EXIT ;  /* 0x000000000000794d */ /* 0x000fea0003800000 */
.L_x_9254:
        /* <DEDUP_REMOVED lines=15> */
.L_x_11390:


//--------------------- .text._ZN2at6native43_GLOBAL__N__9ae7fba5_10_SoftMax_cu_9f978f6326cunn_SpatialSoftMaxForwardIN3c104HalfEfflNS1_25LogSoftMaxForwardEpilogueEEEvPT1_PKT_T2_SB_SB_ --------------------------
	.section	.text._ZN2at6native43_GLOBAL__N__9ae7fba5_10_SoftMax_cu_9f978f6326cunn_SpatialSoftMaxForwardIN3c104HalfEfflNS1_25LogSoftMaxForwardEpilogueEEEvPT1_PKT_T2_SB_SB_,"ax",@progbits
	.sectioninfo	@"SHI_REGISTERS=34"
	.align	128
.text._ZN2at6native43_GLOBAL__N__9ae7fba5_10_SoftMax_cu_9f978f6326cunn_SpatialSoftMaxForwardIN3c104HalfEfflNS1_25LogSoftMaxForwardEpilogueEEEvPT1_PKT_T2_SB_SB_:
        .type           _ZN2at6native43_GLOBAL__N__9ae7fba5_10_SoftMax_cu_9f978f6326cunn_SpatialSoftMaxForwardIN3c104HalfEfflNS1_25LogSoftMaxForwardEpilogueEEEvPT1_PKT_T2_SB_SB_,@function
        .size           _ZN2at6native43_GLOBAL__N__9ae7fba5_10_SoftMax_cu_9f978f6326cunn_SpatialSoftMaxForwardIN3c104HalfEfflNS1_25LogSoftMaxForwardEpilogueEEEvPT1_PKT_T2_SB_SB_,(.L_x_11391 - _ZN2at6native43_GLOBAL__N__9ae7fba5_10_SoftMax_cu_9f978f6326cunn_SpatialSoftMaxForwardIN3c104HalfEfflNS1_25LogSoftMaxForwardEpilogueEEEvPT1_PKT_T2_SB_SB_)
        .other          _ZN2at6native43_GLOBAL__N__9ae7fba5_10_SoftMax_cu_9f978f6326cunn_SpatialSoftMaxForwardIN3c104HalfEfflNS1_25LogSoftMaxForwardEpilogueEEEvPT1_PKT_T2_SB_SB_,@"STO_CUDA_ENTRY STV_DEFAULT"
_ZN2at6native43_GLOBAL__N__9ae7fba5_10_SoftMax_cu_9f978f6326cunn_SpatialSoftMaxForwardIN3c104HalfEfflNS1_25LogSoftMaxForwardEpilogueEEEvPT1_PKT_T2_SB_SB_:
        /* <DEDUP_REMOVED lines=26> */
.L_x_9281:
        /* <DEDUP_REMOVED lines=16> */
.L_x_9279:
        /* <DEDUP_REMOVED lines=21> */
.L_x_9261:
        /* <DEDUP_REMOVED lines=12> */
.L_x_9260:
[----:B------:R-:W-:Y:S05]  /*04b0*/  BSYNC B2 ;  /* 0x0000000000027941 */ /* 0x000fea0003800000 */
.L_x_9259:
[----:B------:R-:W-:Y:S01]  /*04c0*/  BSSY B2, `(.L_x_9262) ;  /* 0x0000016000027945 */ /* 0x000fe20003800000 */
[----:B------:R-:W-:Y:S05]  /*04d0*/  @P0 BRA `(.L_x_9263) ;  /* 0x0000014000000947 */ /* 0x000fea0003800000 */
[----:B------:R-:W-:Y:S01]  /*04e0*/  IMAD.MOV.U32 R19, RZ, RZ, RZ ;  /* 0x000000ffff137224 */ /* 0x000fe200078e00ff */
[----:B------:R-:W-:Y:S01]  /*04f0*/  MOV R24, RZ ;  /* 0x000000ff00187202 */ /* 0x000fe20000000f00 */
[----:B------:R-:W-:-:S04]  /*0500*/  IMAD.MOV.U32 R25, RZ, RZ, R0 ;  /* 0x000000ffff197224 */ /* 0x000fc800078e0000 */
.L_x_9264:
        /* <DEDUP_REMOVED lines=17> */
.L_x_9263:
[----:B------:R-:W-:Y:S05]  /*0620*/  BSYNC B2 ;  /* 0x0000000000027941 */ /* 0x000fea0003800000 */
.L_x_9262:
[----:B------:R-:W-:Y:S01]  /*0630*/  BSSY B2, `(.L_x_9265) ;  /* 0x0000019000027945 */ /* 0x000fe20003800000 */
[----:B------:R-:W-:Y:S05]  /*0640*/  @P0 BRA `(.L_x_9266) ;  /* 0x0000017000000947 */ /* 0x000fea0003800000 */
[----:B------:R-:W0:Y:S01]  /*0650*/  MUFU.LG2 R19, R19 ;  /* 0x0000001300137308 */ /* 0x000e220000000c00 */
[----:B------:R-:W-:Y:S01]  /*0660*/  MOV R25, R0 ;  /* 0x0000000000197202 */ /* 0x000fe20000000f00 */
[----:B------:R-:W-:-:S06]  /*0670*/  IMAD.MOV.U32 R24, RZ, RZ, RZ ;  /* 0x000000ffff187224 */ /* 0x000fcc00078e00ff */
.L_x_9267:
        /* <DEDUP_REMOVED lines=17> */
[----:B0-----:R-:W-:-:S05]  /*0790*/  FFMA.FTZ R29, R19, -0.69314718246459960938, R26 ;  /* 0xbf317218131d7823 */ /* 0x001fca000001001a */
[----:B------:R0:W-:Y:S01]  /*07a0*/  STG.E [R16.64], R29 ;  /* 0x0000001d10007986 */ /* 0x0001e2000c101908 */
[----:B------:R-:W-:Y:S05]  /*07b0*/  @!P0 BRA `(.L_x_9267) ;  /* 0xfffffec000008947 */ /* 0x000fea000383ffff */
.L_x_9266:
[----:B------:R-:W-:Y:S05]  /*07c0*/  BSYNC B2 ;  /* 0x0000000000027941 */ /* 0x000fea0003800000 */
.L_x_9265:
[----:B------:R-:W-:Y:S05]  /*07d0*/  BRA `(.L_x_9268) ;  /* 0x000006c000007947 */ /* 0x000fea0003800000 */
.L_x_9258:
[----:B------:R-:W-:Y:S02]  /*07e0*/  ISETP.GE.U32.AND P0, PT, R0, c[0x0][0x178], PT ;  /* 0x00005e0000007a0c */ /* 0x000fe40003f06070 */
[----:B------:R-:W-:Y:S02]  /*07f0*/  MOV R26, 0xff7fffff ;  /* 0xff7fffff001a7802 */ /* 0x000fe40000000f00 */
[----:B------:R-:W-:-:S13]  /*0800*/  ISETP.GE.AND.EX P0, PT, RZ, c[0x0][0x17c], PT, P0 ;  /* 0x00005f00ff007a0c */ /* 0x000fda0003f06300 */
[----:B------:R-:W-:Y:S05]  /*0810*/  @P0 BRA `(.L_x_9269) ;  /* 0x0000014000000947 */ /* 0x000fea0003800000 */
[----:B------:R-:W-:Y:S01]  /*0820*/  HFMA2.MMA R25, -RZ, RZ, 0, 0 ;  /* 0x00000000ff197435 */ /* 0x000fe200000001ff */
[----:B------:R-:W-:Y:S02]  /*0830*/  IMAD.MOV.U32 R26, RZ, RZ, -0x800001 ;  /* 0xff7fffffff1a7424 */ /* 0x000fe400078e00ff */
[----:B------:R-:W-:-:S07]  /*0840*/  IMAD.MOV.U32 R24, RZ, RZ, R0 ;  /* 0x000000ffff187224 */ /* 0x000fce00078e0000 */
.L_x_9270:
        /* <DEDUP_REMOVED lines=17> */
.L_x_9269:
[----:B------:R-:W-:Y:S02]  /*0960*/  WARPSYNC 0xffffffff ;  /* 0xffffffff00007948 */ /* 0x000fe40003800000 */
[----:B------:R-:W-:Y:S01]  /*0970*/  BAR.SYNC.DEFER_BLOCKING 0x0 ;  /* 0x0000000000007b1d */ /* 0x000fe20000010000 */
[----:B------:R-:W-:-:S05]  /*0980*/  ISETP.NE.AND P2, PT, R7, RZ, PT ;  /* 0x000000ff0700720c */ /* 0x000fca0003f45270 */
[----:B------:R0:W-:Y:S08]  /*0990*/  STS [R9], R26 ;  /* 0x0000001a09007388 */ /* 0x0001f00000000800 */
[----:B------:R-:W-:Y:S05]  /*09a0*/  @!P2 BRA `(.L_x_9271) ;  /* 0x000000c00000a947 */ /* 0x000fea0003800000 */
[----:B------:R-:W-:-:S04]  /*09b0*/  IMAD.MOV.U32 R16, RZ, RZ, R7 ;  /* 0x000000ffff107224 */ /* 0x000fc800078e0007 */
.L_x_9272:
        /* <DEDUP_REMOVED lines=11> */
.L_x_9271:
[----:B------:R-:W-:Y:S01]  /*0a70*/  BAR.SYNC.DEFER_BLOCKING 0x0 ;  /* 0x0000000000007b1d */ /* 0x000fe20000010000 */
[----:B------:R-:W-:-:S05]  /*0a80*/  IMAD.MOV.U32 R18, RZ, RZ, RZ ;  /* 0x000000ffff127224 */ /* 0x000fca00078e00ff */
[----:B------:R-:W-:Y:S01]  /*0a90*/  BSSY B2, `(.L_x_9273) ;  /* 0x0000018000027945 */ /* 0x000fe20003800000 */
[----:B------:R1:W2:Y:S01]  /*0aa0*/  LDS R24, [R3.X4] ;  /* 0x0000000003187984 */ /* 0x0002a20000004800 */
[----:B------:R-:W-:Y:S05]  /*0ab0*/  @P0 BRA `(.L_x_9274) ;  /* 0x0000015000000947 */ /* 0x000fea0003800000 */
[----:B------:R-:W-:Y:S01]  /*0ac0*/  CS2R R18, SRZ ;  /* 0x0000000000127805 */ /* 0x000fe2000001ff00 */
[----:B------:R-:W-:-:S04]  /*0ad0*/  IMAD.MOV.U32 R25, RZ, RZ, R0 ;  /* 0x000000ffff197224 */ /* 0x000fc800078e0000 */
.L_x_9275:
        /* <DEDUP_REMOVED lines=15> */
[----:B------:R-:W-:-:S06]  /*0bd0*/  FMUL.FTZ R27, R27, 1.4426950216293334961 ;  /* 0x3fb8aa3b1b1b7820 */ /* 0x000fcc0000410000 */
[----:B------:R-:W0:Y:S02]  /*0be0*/  MUFU.EX2 R27, R27 ;  /* 0x0000001b001b7308 */ /* 0x000e240000000800 */
[----:B0-----:R-:W-:Y:S01]  /*0bf0*/  FADD.FTZ R18, R27, R18 ;  /* 0x000000121b127221 */ /* 0x001fe20000010000 */
[----:B------:R-:W-:Y:S05]  /*0c00*/  @!P1 BRA `(.L_x_9275) ;  /* 0xfffffed000009947 */ /* 0x000fea000383ffff */
.L_x_9274:
[----:B------:R-:W-:Y:S05]  /*0c10*/  BSYNC B2 ;  /* 0x0000000000027941 */ /* 0x000fea0003800000 */
.L_x_9273:
[----:B------:R-:W-:Y:S06]  /*0c20*/  BAR.SYNC.DEFER_BLOCKING 0x0 ;  /* 0x0000000000007b1d */ /* 0x000fec0000010000 */
[----:B------:R3:W-:Y:S01]  /*0c30*/  STS [R9], R18 ;  /* 0x0000001209007388 */ /* 0x0007e20000000800 */
[----:B------:R-:W-:Y:S05]  /*0c40*/  @!P2 BRA `(.L_x_9276) ;  /* 0x000000b00000a947 */ /* 0x000fea0003800000 */
[----:B------:R-:W-:-:S04]  /*0c50*/  IMAD.MOV.U32 R16, RZ, RZ, R7 ;  /* 0x000000ffff107224 */ /* 0x000fc800078e0007 */
.L_x_9277:
        /* <DEDUP_REMOVED lines=10> */
.L_x_9276:
[----:B------:R-:W-:Y:S06]  /*0d00*/  BAR.SYNC.DEFER_BLOCKING 0x0 ;  /* 0x0000000000007b1d */ /* 0x000fec0000010000 */
[----:B------:R-:W-:Y:S05]  /*0d10*/  @P0 BRA `(.L_x_9268) ;  /* 0x0000018000000947 */ /* 0x000fea0003800000 */
[----:B------:R-:W4:Y:S01]  /*0d20*/  LDS R25, [R3.X4] ;  /* 0x0000000003197984 */ /* 0x000f220000004800 */
[----:B------:R-:W-:Y:S01]  /*0d30*/  MOV R27, R0 ;  /* 0x00000000001b7202 */ /* 0x000fe20000000f00 */
[----:B0-----:R-:W-:Y:S01]  /*0d40*/  IMAD.MOV.U32 R26, RZ, RZ, RZ ;  /* 0x000000ffff1a7224 */ /* 0x001fe200078e00ff */
[----:B----4-:R-:W0:Y:S06]  /*0d50*/  MUFU.LG2 R25, R25 ;  /* 0x0000001900197308 */ /* 0x010e2c0000000c00 */
.L_x_9278:
        /* <DEDUP_REMOVED lines=9> */
[----:B---3--:R-:W-:Y:S01]  /*0df0*/  LEA R18, P0, R16, c[0x0][0x160], 0x2 ;  /* 0x0000580010127a11 */ /* 0x008fe200078010ff */
[----:B----4-:R-:W-:-:S05]  /*0e00*/  HADD2.F32 R19, -RZ, R19.H0_H0 ;  /* 0x20000013ff137230 */ /* 0x010fca0000004100 */
        /* <DEDUP_REMOVED lines=9> */
.L_x_9268:
[----:B------:R-:W-:Y:S05]  /*0ea0*/  BSYNC B0 ;  /* 0x0000000000007941 */ /* 0x000fea0003800000 */
.L_x_9257:
[----:B------:R-:W-:-:S05]  /*0eb0*/  IMAD R15, R6, c[0x0][0x10], RZ ;  /* 0x00000400060f7a24 */ /* 0x000fca00078e02ff */
[----:B------:R-:W-:-:S04]  /*0ec0*/  IADD3 R20, P0, R15, R20, RZ ;  /* 0x000000140f147210 */ /* 0x000fc80007f1e0ff */
[----:B------:R-:W-:Y:S02]  /*0ed0*/  IADD3.X R21, RZ, R21, RZ, P0, !PT ;  /* 0x00000015ff157210 */ /* 0x000fe400007fe4ff */
[----:B------:R-:W-:-:S04]  /*0ee0*/  ISETP.GE.U32.AND P0, PT, R20, c[0x0][0x180], PT ;  /* 0x0000600014007a0c */ /* 0x000fc80003f06070 */
[----:B------:R-:W-:-:S13]  /*0ef0*/  ISETP.GE.AND.EX P0, PT, R21, c[0x0][0x184], PT, P0 ;  /* 0x0000610015007a0c */ /* 0x000fda0003f06300 */
[----:B------:R-:W-:Y:S01]  /*0f00*/  @P0 CALL.REL.NOINC `(.L_x_9256) ;  /* 0x0000001000000944 */ /* 0x000fe20003c00000 */
[----:B------:R-:W-:Y:S05]  /*0f10*/  BRA `(.L_x_9279) ;  /* 0xfffff38000007947 */ /* 0x000fea000383ffff */
.L_x_9256:
[----:B------:R-:W-:Y:S05]  /*0f20*/  BSYNC B1 ;  /* 0x0000000000017941 */ /* 0x000fea0003800000 */
.L_x_9255:
[----:B------:R-:W-:-:S05]  /*0f30*/  IADD3 R4, P0, R4, c[0x0][0xc], RZ ;  /* 0x0000030004047a10 */ /* 0x000fca0007f1e0ff */
[----:B------:R-:W-:Y:S01]  /*0f40*/  IMAD.X R5, RZ, RZ, R5, P0 ;  /* 0x000000ffff057224 */ /* 0x000fe200000e0605 */
[----:B------:R-:W-:-:S04]  /*0f50*/  ISETP.GE.U32.AND P0, PT, R4, c[0x0][0x170], PT ;  /* 0x00005c0004007a0c */ /* 0x000fc80003f06070 */
[----:B------:R-:W-:-:S13]  /*0f60*/  ISETP.GE.AND.EX P0, PT, R5, c[0x0][0x174], PT, P0 ;  /* 0x00005d0005007a0c */ /* 0x000fda0003f06300 */
[----:B------:R-:W-:Y:S01]  /*0f70*/  @P0 CALL.REL.NOINC `(.L_x_9280) ;  /* 0x0000001000000944 */ /* 0x000fe20003c00000 */
[----:B------:R-:W-:Y:S05]  /*0f80*/  BRA `(.L_x_9281) ;  /* 0xfffff21000007947 */ /* 0x000fea000383ffff */
.L_x_9280:
[----:B------:R-:W-:Y:S05]  /*0f90*/  EXIT ;  /* 0x000000000000794d */ /* 0x000fea0003800000 */
.L_x_9282:
        /* <DEDUP_REMOVED lines=14> */
.L_x_11391:


//--------------------- .text._ZN2at6native43_GLOBAL__N__9ae7fba5_10_SoftMax_cu_9f978f6326cunn_SpatialSoftMaxForwardIN3c104HalfEfS4_lNS1_25LogSoftMaxForwardEpilogueEEEvPT1_PKT_T2_SB_SB_ --------------------------
	.section	.text._ZN2at6native43_GLOBAL__N__9ae7fba5_10_SoftMax_cu_9f978f6326cunn_SpatialSoftMaxForwardIN3c104HalfEfS4_lNS1_25LogSoftMaxForwardEpilogueEEEvPT1_PKT_T2_SB_SB_,"ax",@progbits
	.sectioninfo	@"SHI_REGISTERS=32"
	.align	128
.text._ZN2at6native43_GLOBAL__N__9ae7fba5_10_SoftMax_cu_9f978f6326cunn_SpatialSoftMaxForwardIN3c104HalfEfS4_lNS1_25LogSoftMaxForwardEpilogueEEEvPT1_PKT_T2_SB_SB_:
        .type           _ZN2at6native43_GLOBAL__N__9ae7fba5_10_SoftMax_cu_9f978f6326cunn_SpatialSoftMaxForwardIN3c104HalfEfS4_lNS1_25LogSoftMaxForwardEpilogueEEEvPT1_PKT_T2_SB_SB_,@function
        .size           _ZN2at6native43_GLOBAL__N__9ae7fba5_10_SoftMax_cu_9f978f6326cunn_SpatialSoftMaxForwardIN3c104HalfEfS4_lNS1_25LogSoftMaxForwardEpilogueEEEvPT1_PKT_T2_SB_SB_,(.L_x_11392 - _ZN2at6native43_GLOBAL__N__9ae7fba5_10_SoftMax_cu_9f978f6326cunn_SpatialSoftMaxForwardIN3c104HalfEfS4_lNS1_25LogSoftMaxForwardEpilogueEEEvPT1_PKT_T2_SB_SB_)
        .other          _ZN2at6native43_GLOBAL__N__9ae7fba5_10_SoftMax_cu_9f978f6326cunn_SpatialSoftMaxForwardIN3c104HalfEfS4_lNS1_25LogSoftMaxForwardEpilogueEEEvPT1_PKT_T2_SB_SB_,@"STO_CUDA_ENTRY STV_DEFAULT"
_ZN2at6native43_GLOBAL__N__9ae7fba5_10_SoftMax_cu_9f978f6326cunn_SpatialSoftMaxForwardIN3c104HalfEfS4_lNS1_25LogSoftMaxForwardEpilogueEEEvPT1_PKT_T2_SB_SB_:
        /* <DEDUP_REMOVED lines=26> */
.L_x_9309:
        /* <DEDUP_REMOVED lines=16> */
.L_x_9307:
        /* <DEDUP_REMOVED lines=20> */
.L_x_9289:
        /* <DEDUP_REMOVED lines=12> */
.L_x_9288:
[----:B------:R-:W-:Y:S05]  /*04a0*/  BSYNC B2 ;  /* 0x0000000000027941 */ /* 0x000fea0003800000 */
.L_x_9287:
[----:B------:R-:W-:Y:S01]  /*04b0*/  BSSY B2, `(.L_x_9290) ;  /* 0x0000017000027945 */ /* 0x000fe20003800000 */
[----:B------:R-:W-:Y:S01]  /*04c0*/  IMAD.MOV.U32 R25, RZ, RZ, RZ ;  /* 0x000000ffff197224 */ /* 0x000fe200078e00ff */
[----:B------:R-:W-:Y:S05]  /*04d0*/  @P0 BRA `(.L_x_9291) ;  /* 0x0000014000000947 */ /* 0x000fea0003800000 */
[----:B------:R-:W-:Y:S01]  /*04e0*/  HFMA2.MMA R25, -RZ, RZ, 0, 0 ;  /* 0x00000000ff197435 */ /* 0x000fe200000001ff */
[----:B------:R-:W-:Y:S02]  /*04f0*/  IMAD.MOV.U32 R27, RZ, RZ, R0 ;  /* 0x000000ffff1b7224 */ /* 0x000fe400078e0000 */
[----:B------:R-:W-:-:S04]  /*0500*/  IMAD.MOV.U32 R26, RZ, RZ, RZ ;  /* 0x000000ffff1a7224 */ /* 0x000fc800078e00ff */
.L_x_9292:
        /* <DEDUP_REMOVED lines=17> */
.L_x_9291:
[----:B------:R-:W-:Y:S05]  /*0620*/  BSYNC B2 ;  /* 0x0000000000027941 */ /* 0x000fea0003800000 */
.L_x_9290:
[----:B------:R-:W-:Y:S01]  /*0630*/  BSSY B2, `(.L_x_9293) ;  /* 0x000001c000027945 */ /* 0x000fe20003800000 */
[----:B------:R-:W-:Y:S05]  /*0640*/  @P0 BRA `(.L_x_9294) ;  /* 0x000001a000000947 */ /* 0x000fea0003800000 */
[----:B------:R-:W0:Y:S01]  /*0650*/  MUFU.LG2 R25, R25 ;  /* 0x0000001900197308 */ /* 0x000e220000000c00 */
[----:B------:R-:W-:Y:S02]  /*0660*/  IMAD.MOV.U32 R27, RZ, RZ, R0 ;  /* 0x000000ffff1b7224 */ /* 0x000fe400078e0000 */
[----:B------:R-:W-:-:S05]  /*0670*/  IMAD.MOV.U32 R26, RZ, RZ, RZ ;  /* 0x000000ffff1a7224 */ /* 0x000fca00078e00ff */
.L_x_9295:
[----:B0-----:R-:W-:Y:S01]  /*0680*/  MOV R19, R17 ;  /* 0x0000001100137202 */ /* 0x001fe20000000f00 */
[----:B------:R-:W-:Y:S02]  /*0690*/  IMAD R28, R26, c[0x0][0x180], RZ ;  /* 0x000060001a1c7a24 */ /* 0x000fe400078e02ff */
[----:B------:R-:W-:-:S02]  /*06a0*/  IMAD.MOV.U32 R18, RZ, RZ, R16 ;  /* 0x000000ffff127224 */ /* 0x000fc400078e0010 */
[C---:B------:R-:W-:Y:S02]  /*06b0*/  IMAD R29, R27.reuse, c[0x0][0x184], R28 ;  /* 0x000061001b1d7a24 */ /* 0x040fe400078e021c */
[----:B------:R-:W-:-:S04]  /*06c0*/  IMAD.WIDE.U32 R18, R27, c[0x0][0x180], R18 ;  /* 0x000060001b127a25 */ /* 0x000fc800078e0012 */
[----:B------:R-:W-:-:S05]  /*06d0*/  IMAD.IADD R19, R19, 0x1, R29 ;  /* 0x0000000113137824 */ /* 0x000fca00078e021d */
        /* <DEDUP_REMOVED lines=13> */
[----:B0-----:R-:W-:-:S05]  /*07b0*/  FFMA.FTZ R28, R25, -0.69314718246459960938, R28 ;  /* 0xbf317218191c7823 */ /* 0x001fca000001001c */
[----:B------:R-:W-:-:S05]  /*07c0*/  F2FP.PACK_AB R29, RZ, R28 ;  /* 0x0000001cff1d723e */ /* 0x000fca00000000ff */
[----:B------:R0:W-:Y:S01]  /*07d0*/  STG.E.U16 [R18.64], R29 ;  /* 0x0000001d12007986 */ /* 0x0001e2000c101508 */
[----:B------:R-:W-:Y:S05]  /*07e0*/  @!P0 BRA `(.L_x_9295) ;  /* 0xfffffe9000008947 */ /* 0x000fea000383ffff */
.L_x_9294:
[----:B------:R-:W-:Y:S05]  /*07f0*/  BSYNC B2 ;  /* 0x0000000000027941 */ /* 0x000fea0003800000 */
.L_x_9293:
[----:B------:R-:W-:Y:S05]  /*0800*/  BRA `(.L_x_9296) ;  /* 0x0000070000007947 */ /* 0x000fea0003800000 */
.L_x_9286:
[----:B------:R-:W-:Y:S02]  /*0810*/  ISETP.GE.U32.AND P0, PT, R0, c[0x0][0x178], PT ;  /* 0x00005e0000007a0c */ /* 0x000fe40003f06070 */
[----:B------:R-:W-:Y:S02]  /*0820*/  MOV R28, 0xff7fffff ;  /* 0xff7fffff001c7802 */ /* 0x000fe40000000f00 */
[----:B------:R-:W-:-:S13]  /*0830*/  ISETP.GE.AND.EX P0, PT, RZ, c[0x0][0x17c], PT, P0 ;  /* 0x00005f00ff007a0c */ /* 0x000fda0003f06300 */
[----:B------:R-:W-:Y:S05]  /*0840*/  @P0 BRA `(.L_x_9297) ;  /* 0x0000014000000947 */ /* 0x000fea0003800000 */
[----:B------:R-:W-:Y:S01]  /*0850*/  HFMA2.MMA R25, -RZ, RZ, 0, 0 ;  /* 0x00000000ff197435 */ /* 0x000fe200000001ff */
[----:B------:R-:W-:Y:S02]  /*0860*/  IMAD.MOV.U32 R28, RZ, RZ, -0x800001 ;  /* 0xff7fffffff1c7424 */ /* 0x000fe400078e00ff */
[----:B------:R-:W-:-:S07]  /*0870*/  IMAD.MOV.U32 R23, RZ, RZ, R0 ;  /* 0x000000ffff177224 */ /* 0x000fce00078e0000 */
.L_x_9298:
        /* <DEDUP_REMOVED lines=17> */
.L_x_9297:
[----:B------:R-:W-:Y:S02]  /*0990*/  WARPSYNC 0xffffffff ;  /* 0xffffffff00007948 */ /* 0x000fe40003800000 */
[----:B------:R-:W-:Y:S01]  /*09a0*/  BAR.SYNC.DEFER_BLOCKING 0x0 ;  /* 0x0000000000007b1d */ /* 0x000fe20000010000 */
[----:B------:R-:W-:-:S05]  /*09b0*/  ISETP.NE.AND P2, PT, R7, RZ, PT ;  /* 0x000000ff0700720c */ /* 0x000fca0003f45270 */
[----:B------:R0:W-:Y:S08]  /*09c0*/  STS [R9], R28 ;  /* 0x0000001c09007388 */ /* 0x0001f00000000800 */
[----:B------:R-:W-:Y:S05]  /*09d0*/  @!P2 BRA `(.L_x_9299) ;  /* 0x000000c00000a947 */ /* 0x000fea0003800000 */
[----:B------:R-:W-:-:S04]  /*09e0*/  IMAD.MOV.U32 R18, RZ, RZ, R7 ;  /* 0x000000ffff127224 */ /* 0x000fc800078e0007 */
.L_x_9300:
        /* <DEDUP_REMOVED lines=11> */
.L_x_9299:
        /* <DEDUP_REMOVED lines=8> */
.L_x_9303:
        /* <DEDUP_REMOVED lines=19> */
.L_x_9302:
[----:B------:R-:W-:Y:S05]  /*0c50*/  BSYNC B2 ;  /* 0x0000000000027941 */ /* 0x000fea0003800000 */
.L_x_9301:
[----:B------:R-:W-:Y:S06]  /*0c60*/  BAR.SYNC.DEFER_BLOCKING 0x0 ;  /* 0x0000000000007b1d */ /* 0x000fec0000010000 */
[----:B------:R3:W-:Y:S01]  /*0c70*/  STS [R9], R26 ;  /* 0x0000001a09007388 */ /* 0x0007e20000000800 */
[----:B------:R-:W-:Y:S05]  /*0c80*/  @!P2 BRA `(.L_x_9304) ;  /* 0x000000b00000a947 */ /* 0x000fea0003800000 */
[----:B------:R-:W-:-:S03]  /*0c90*/  MOV R18, R7 ;  /* 0x0000000700127202 */ /* 0x000fc60000000f00 */
.L_x_9305:
        /* <DEDUP_REMOVED lines=10> */
.L_x_9304:
[----:B------:R-:W-:Y:S06]  /*0d40*/  BAR.SYNC.DEFER_BLOCKING 0x0 ;  /* 0x0000000000007b1d */ /* 0x000fec0000010000 */
[----:B------:R-:W-:Y:S05]  /*0d50*/  @P0 BRA `(.L_x_9296) ;  /* 0x000001b000000947 */ /* 0x000fea0003800000 */
[----:B------:R-:W4:Y:S01]  /*0d60*/  LDS R25, [R3.X4] ;  /* 0x0000000003197984 */ /* 0x000f220000004800 */
[----:B---3--:R-:W-:Y:S01]  /*0d70*/  HFMA2.MMA R26, -RZ, RZ, 0, 0 ;  /* 0x00000000ff1a7435 */ /* 0x008fe200000001ff */
[----:B------:R-:W-:Y:S01]  /*0d80*/  IMAD.MOV.U32 R27, RZ, RZ, R0 ;  /* 0x000000ffff1b7224 */ /* 0x000fe200078e0000 */
[----:B----4-:R-:W3:Y:S08]  /*0d90*/  MUFU.LG2 R25, R25 ;  /* 0x0000001900197308 */ /* 0x010ef00000000c00 */
.L_x_9306:
        /* <DEDUP_REMOVED lines=19> */
[----:B---3--:R-:W-:-:S05]  /*0ed0*/  FFMA.FTZ R28, R25, -0.69314718246459960938, R28 ;  /* 0xbf317218191c7823 */ /* 0x008fca000001001c */
[----:B------:R-:W-:-:S05]  /*0ee0*/  F2FP.PACK_AB R29, RZ, R28 ;  /* 0x0000001cff1d723e */ /* 0x000fca00000000ff */
[----:B------:R0:W-:Y:S01]  /*0ef0*/  STG.E.U16 [R18.64], R29 ;  /* 0x0000001d12007986 */ /* 0x0001e2000c101508 */
[----:B------:R-:W-:Y:S05]  /*0f00*/  @!P0 BRA `(.L_x_9306) ;  /* 0xfffffe9000008947 */ /* 0x000fea000383ffff */
.L_x_9296:
[----:B------:R-:W-:Y:S05]  /*0f10*/  BSYNC B0 ;  /* 0x0000000000007941 */ /* 0x000fea0003800000 */
.L_x_9285:
[----:B------:R-:W-:-:S05]  /*0f20*/  IMAD R17, R6, c[0x0][0x10], RZ ;  /* 0x0000040006117a24 */ /* 0x000fca00078e02ff */
[----:B------:R-:W-:-:S04]  /*0f30*/  IADD3 R20, P0, R17, R20, RZ ;  /* 0x0000001411147210 */ /* 0x000fc80007f1e0ff */
[----:B------:R-:W-:Y:S02]  /*0f40*/  IADD3.X R21, RZ, R21, RZ, P0, !PT ;  /* 0x00000015ff157210 */ /* 0x000fe400007fe4ff */
[----:B------:R-:W-:-:S04]  /*0f50*/  ISETP.GE.U32.AND P0, PT, R20, c[0x0][0x180], PT ;  /* 0x0000600014007a0c */ /* 0x000fc80003f06070 */
[----:B------:R-:W-:-:S13]  /*0f60*/  ISETP.GE.AND.EX P0, PT, R21, c[0x0][0x184], PT, P0 ;  /* 0x0000610015007a0c */ /* 0x000fda0003f06300 */
[----:B------:R-:W-:Y:S01]  /*0f70*/  @P0 CALL.REL.NOINC `(.L_x_9284) ;  /* 0x0000001000000944 */ /* 0x000fe20003c00000 */
[----:B------:R-:W-:Y:S05]  /*0f80*/  BRA `(.L_x_9307) ;  /* 0xfffff31000007947 */ /* 0x000fea000383ffff */
.L_x_9284:
[----:B------:R-:W-:Y:S05]  /*0f90*/  BSYNC B1 ;  /* 0x0000000000017941 */ /* 0x000fea0003800000 */
.L_x_9283:
[----:B------:R-:W-:-:S05]  /*0fa0*/  IADD3 R4, P0, R4, c[0x0][0xc], RZ ;  /* 0x0000030004047a10 */ /* 0x000fca0007f1e0ff */
[----:B------:R-:W-:Y:S01]  /*0fb0*/  IMAD.X R5, RZ, RZ, R5, P0 ;  /* 0x000000ffff057224 */ /* 0x000fe200000e0605 */
[----:B------:R-:W-:-:S04]  /*0fc0*/  ISETP.GE.U32.AND P0, PT, R4, c[0x0][0x170], PT ;  /* 0x00005c0004007a0c */ /* 0x000fc80003f06070 */
[----:B------:R-:W-:-:S13]  /*0fd0*/  ISETP.GE.AND.EX P0, PT, R5, c[0x0][0x174], PT, P0 ;  /* 0x00005d0005007a0c */ /* 0x000fda0003f06300 */
[----:B------:R-:W-:Y:S01]  /*0fe0*/  @P0 CALL.REL.NOINC `(.L_x_9308) ;  /* 0x0000001000000944 */ /* 0x000fe20003c00000 */
[----:B------:R-:W-:Y:S05]  /*0ff0*/  BRA `(.L_x_9309) ;  /* 0xfffff1a000007947 */ /* 0x000fea000383ffff */
.L_x_9308:
[----:B------:R-:W-:Y:S05]  /*1000*/  EXIT ;  /* 0x000000000000794d */ /* 0x000fea0003800000 */
.L_x_9310:
        /* <DEDUP_REMOVED lines=15> */
.L_x_11392:


//--------------------- .text._ZN2at6native43_GLOBAL__N__9ae7fba5_10_SoftMax_cu_9f978f6326cunn_SpatialSoftMaxForwardIN3c104HalfEffiNS1_25LogSoftMaxForwardEpilogueEEEvPT1_PKT_T2_SB_SB_ --------------------------
	.section	.text._ZN2at6native43_GLOBAL__N__9ae7fba5_10_SoftMax_cu_9f978f6326cunn_SpatialSoftMaxForwardIN3c104HalfEffiNS1_25LogSoftMaxForwardEpilogueEEEvPT1_PKT_T2_SB_SB_,"ax",@progbits
	.sectioninfo	@"SHI_REGISTERS=21"
	.align	128
.text._ZN2at6native43_GLOBAL__N__9ae7fba5_10_SoftMax_cu_9f978f6326cunn_SpatialSoftMaxForwardIN3c104HalfEffiNS1_25LogSoftMaxForwardEpilogueEEEvPT1_PKT_T2_SB_SB_:
        .type           _ZN2at6native43_GLOBAL__N__9ae7fba5_10_SoftMax_cu_9f978f6326cunn_SpatialSoftMaxForwardIN3c104HalfEffiNS1_25LogSoftMaxForwardEpilogueEEEvPT1_PKT_T2_SB_SB_,@function
        .size           _ZN2at6native43_GLOBAL__N__9ae7fba5_10_SoftMax_cu_9f978f6326cunn_SpatialSoftMaxForwardIN3c104HalfEffiNS1_25LogSoftMaxForwardEpilogueEEEvPT1_PKT_T2_SB_SB_,(.L_x_11393 - _ZN2at6native43_GLOBAL__N__9ae7fba5_10_SoftMax_cu_9f978f6326cunn_SpatialSoftMaxForwardIN3c104HalfEffiNS1_25LogSoftMaxForwardEpilogueEEEvPT1_PKT_T2_SB_SB_)
        .other          _ZN2at6native43_GLOBAL__N__9ae7fba5_10_SoftMax_cu_9f978f6326cunn_SpatialSoftMaxForwardIN3c104HalfEffiNS1_25LogSoftMaxForwardEpilogueEEEvPT1_PKT_T2_SB_SB_,@"STO_CUDA_ENTRY STV_DEFAULT"
_ZN2at6native43_GLOBAL__N__9ae7fba5_10_SoftMax_cu_9f978f6326cunn_SpatialSoftMaxForwardIN3c104HalfEffiNS1_25LogSoftMaxForwardEpilogueEEEvPT1_PKT_T2_SB_SB_:
        /* <DEDUP_REMOVED lines=17> */
.L_x_9336:
[----:B------:R-:W-:Y:S01]  /*0110*/  ISETP.GE.AND P0, PT, R2, c[0x0][0x178], PT ;  /* 0x00005e0002007a0c */ /* 0x000fe20003f06270 */
[----:B------:R-:W-:-:S12]  /*0120*/  BSSY B1, `(.L_x_9311) ;  /* 0x000009a000017945 */ /* 0x000fd80003800000 */
[----:B0123--:R-:W-:Y:S05]  /*0130*/  @P0 BRA `(.L_x_9312) ;  /* 0x0000098000000947 */ /* 0x00ffea0003800000 */
[C---:B------:R-:W-:Y:S01]  /*0140*/  IMAD R6, R0.reuse, c[0x0][0x174], R5 ;  /* 0x00005d0000067a24 */ /* 0x040fe200078e0205 */
[----:B------:R-:W-:Y:S01]  /*0150*/  MOV R8, R2 ;  /* 0x0000000200087202 */ /* 0x000fe20000000f00 */
[----:B------:R-:W-:-:S03]  /*0160*/  IMAD R7, R0, UR5, RZ ;  /* 0x0000000500077c24 */ /* 0x000fc6000f8e02ff */
.L_x_9335:
        /* <DEDUP_REMOVED lines=13> */
.L_x_9317:
        /* <DEDUP_REMOVED lines=10> */
.L_x_9316:
[----:B------:R-:W-:Y:S05]  /*02e0*/  BSYNC B2 ;  /* 0x0000000000027941 */ /* 0x000fea0003800000 */
.L_x_9315:
[----:B------:R-:W-:Y:S01]  /*02f0*/  BSSY B2, `(.L_x_9318) ;  /* 0x0000010000027945 */ /* 0x000fe20003800000 */
[----:B------:R-:W-:Y:S05]  /*0300*/  @P2 BRA `(.L_x_9319) ;  /* 0x000000e000002947 */ /* 0x000fea0003800000 */
[----:B------:R-:W-:Y:S01]  /*0310*/  HFMA2.MMA R16, -RZ, RZ, 0, 0 ;  /* 0x00000000ff107435 */ /* 0x000fe200000001ff */
[----:B------:R-:W-:-:S03]  /*0320*/  IMAD.MOV.U32 R14, RZ, RZ, R5 ;  /* 0x000000ffff0e7224 */ /* 0x000fc600078e0005 */
.L_x_9320:
        /* <DEDUP_REMOVED lines=12> */
.L_x_9319:
[----:B------:R-:W-:Y:S05]  /*03f0*/  BSYNC B2 ;  /* 0x0000000000027941 */ /* 0x000fea0003800000 */
.L_x_9318:
[----:B------:R-:W-:Y:S01]  /*0400*/  BSSY B2, `(.L_x_9321) ;  /* 0x0000011000027945 */ /* 0x000fe20003800000 */
[----:B------:R-:W-:Y:S05]  /*0410*/  @P2 BRA `(.L_x_9322) ;  /* 0x000000f000002947 */ /* 0x000fea0003800000 */
[----:B------:R-:W0:Y:S01]  /*0420*/  MUFU.LG2 R16, R16 ;  /* 0x0000001000107308 */ /* 0x000e220000000c00 */
[----:B------:R-:W-:-:S07]  /*0430*/  IMAD.MOV.U32 R18, RZ, RZ, R5 ;  /* 0x000000ffff127224 */ /* 0x000fce00078e0005 */
.L_x_9323:
        /* <DEDUP_REMOVED lines=10> */
[----:B0-----:R-:W-:-:S05]  /*04e0*/  FFMA.FTZ R11, R16, -0.69314718246459960938, R11 ;  /* 0xbf317218100b7823 */ /* 0x001fca000001000b */
[----:B------:R0:W-:Y:S01]  /*04f0*/  STG.E [R12.64], R11 ;  /* 0x0000000b0c007986 */ /* 0x0001e2000c101906 */
[----:B------:R-:W-:Y:S05]  /*0500*/  @!P0 BRA `(.L_x_9323) ;  /* 0xffffff3000008947 */ /* 0x000fea000383ffff */
.L_x_9322:
[----:B------:R-:W-:Y:S05]  /*0510*/  BSYNC B2 ;  /* 0x0000000000027941 */ /* 0x000fea0003800000 */
.L_x_9321:
[----:B------:R-:W-:Y:S05]  /*0520*/  BRA `(.L_x_9324) ;  /* 0x0000054000007947 */ /* 0x000fea0003800000 */
.L_x_9314:
[----:B------:R-:W-:Y:S02]  /*0530*/  ISETP.GE.AND P0, PT, R5, c[0x0][0x174], PT ;  /* 0x00005d0005007a0c */ /* 0x000fe40003f06270 */
[----:B------:R-:W-:-:S11]  /*0540*/  MOV R13, 0xff7fffff ;  /* 0xff7fffff000d7802 */ /* 0x000fd60000000f00 */
[----:B------:R-:W-:Y:S05]  /*0550*/  @P0 BRA `(.L_x_9325) ;  /* 0x000000c000000947 */ /* 0x000fea0003800000 */
[----:B------:R-:W-:Y:S01]  /*0560*/  IMAD.MOV.U32 R13, RZ, RZ, -0x800001 ;  /* 0xff7fffffff0d7424 */ /* 0x000fe200078e00ff */
[----:B------:R-:W-:-:S03]  /*0570*/  MOV R12, R5 ;  /* 0x00000005000c7202 */ /* 0x000fc60000000f00 */
.L_x_9326:
        /* <DEDUP_REMOVED lines=10> */
.L_x_9325:
[----:B------:R-:W-:Y:S02]  /*0620*/  WARPSYNC 0xffffffff ;  /* 0xffffffff00007948 */ /* 0x000fe40003800000 */
[----:B------:R-:W-:Y:S01]  /*0630*/  BAR.SYNC.DEFER_BLOCKING 0x0 ;  /* 0x0000000000007b1d */ /* 0x000fe20000010000 */
[----:B------:R-:W-:-:S05]  /*0640*/  ISETP.NE.AND P1, PT, RZ, UR4, PT ;  /* 0x00000004ff007c0c */ /* 0x000fca000bf25270 */
[----:B------:R0:W-:Y:S08]  /*0650*/  STS [R4], R13 ;  /* 0x0000000d04007388 */ /* 0x0001f00000000800 */
[----:B------:R-:W-:Y:S05]  /*0660*/  @!P1 BRA `(.L_x_9327) ;  /* 0x000000c000009947 */ /* 0x000fea0003800000 */
[----:B------:R-:W-:-:S03]  /*0670*/  MOV R10, UR4 ;  /* 0x00000004000a7c02 */ /* 0x000fc60008000f00 */
.L_x_9328:
        /* <DEDUP_REMOVED lines=11> */
.L_x_9327:
[----:B------:R-:W-:Y:S01]  /*0730*/  BAR.SYNC.DEFER_BLOCKING 0x0 ;  /* 0x0000000000007b1d */ /* 0x000fe20000010000 */
[----:B------:R-:W-:-:S05]  /*0740*/  HFMA2.MMA R11, -RZ, RZ, 0, 0 ;  /* 0x00000000ff0b7435 */ /* 0x000fca00000001ff */
[----:B------:R-:W-:Y:S01]  /*0750*/  BSSY B2, `(.L_x_9329) ;  /* 0x0000011000027945 */ /* 0x000fe20003800000 */
[----:B------:R1:W2:Y:S01]  /*0760*/  LDS R10, [R3.X4] ;  /* 0x00000000030a7984 */ /* 0x0002a20000004800 */
[----:B------:R-:W-:Y:S05]  /*0770*/  @P0 BRA `(.L_x_9330) ;  /* 0x000000e000000947 */ /* 0x000fea0003800000 */
[----:B------:R-:W-:Y:S01]  /*0780*/  IMAD.MOV.U32 R11, RZ, RZ, RZ ;  /* 0x000000ffff0b7224 */ /* 0x000fe200078e00ff */
[----:B------:R-:W-:-:S03]  /*0790*/  MOV R14, R5 ;  /* 0x00000005000e7202 */ /* 0x000fc60000000f00 */
.L_x_9331:
        /* <DEDUP_REMOVED lines=12> */
.L_x_9330:
[----:B------:R-:W-:Y:S05]  /*0860*/  BSYNC B2 ;  /* 0x0000000000027941 */ /* 0x000fea0003800000 */
.L_x_9329:
[----:B------:R-:W-:Y:S06]  /*0870*/  BAR.SYNC.DEFER_BLOCKING 0x0 ;  /* 0x0000000000007b1d */ /* 0x000fec0000010000 */
[----:B------:R3:W-:Y:S01]  /*0880*/  STS [R4], R11 ;  /* 0x0000000b04007388 */ /* 0x0007e20000000800 */
[----:B------:R-:W-:Y:S05]  /*0890*/  @!P1 BRA `(.L_x_9332) ;  /* 0x000000b000009947 */ /* 0x000fea0003800000 */
[----:B---3--:R-:W-:-:S03]  /*08a0*/  MOV R11, UR4 ;  /* 0x00000004000b7c02 */ /* 0x008fc60008000f00 */
.L_x_9333:
        /* <DEDUP_REMOVED lines=10> */
.L_x_9332:
[----:B------:R-:W-:Y:S06]  /*0950*/  BAR.SYNC.DEFER_BLOCKING 0x0 ;  /* 0x0000000000007b1d */ /* 0x000fec0000010000 */
[----:B------:R-:W-:Y:S05]  /*0960*/  @P0 BRA `(.L_x_9324) ;  /* 0x0000010000000947 */ /* 0x000fea0003800000 */
[----:B---3--:R-:W3:Y:S01]  /*0970*/  LDS R11, [R3.X4] ;  /* 0x00000000030b7984 */ /* 0x008ee20000004800 */
[----:B------:R-:W-:Y:S01]  /*0980*/  MOV R16, R5 ;  /* 0x0000000500107202 */ /* 0x000fe20000000f00 */
[----:B---3--:R-:W3:Y:S06]  /*0990*/  MUFU.LG2 R11, R11 ;  /* 0x0000000b000b7308 */ /* 0x008eec0000000c00 */
.L_x_9334:
[----:B------:R-:W-:Y:S02]  /*09a0*/  IMAD.MOV.U32 R15, RZ, RZ, 0x2 ;  /* 0x00000002ff0f7424 */ /* 0x000fe400078e00ff */
[----:B0-----:R-:W-:-:S04]  /*09b0*/  IMAD R12, R16, c[0x0][0x178], R9 ;  /* 0x00005e00100c7a24 */ /* 0x001fc800078e0209 */
[----:B------:R-:W-:-:S06]  /*09c0*/  IMAD.WIDE R14, R12, R15, c[0x0][0x168] ;  /* 0x00005a000c0e7625 */ /* 0x000fcc00078e020f */
[----:B------:R-:W4:Y:S01]  /*09d0*/  LDG.E.U16 R14, [R14.64] ;  /* 0x000000060e0e7981 */ /* 0x000f22000c1e1500 */
[----:B------:R-:W-:Y:S01]  /*09e0*/  HFMA2.MMA R17, -RZ, RZ, 0, 2.384185791015625e-07 ;  /* 0x00000004ff117435 */ /* 0x000fe200000001ff */
[----:B------:R-:W-:-:S04]  /*09f0*/  IADD3 R16, R16, c[0x0][0x0], RZ ;  /* 0x0000000010107a10 */ /* 0x000fc80007ffe0ff */
[----:B------:R-:W-:Y:S01]  /*0a00*/  ISETP.GE.AND P0, PT, R16, c[0x0][0x174], PT ;  /* 0x00005d0010007a0c */ /* 0x000fe20003f06270 */
[----:B0---4-:R-:W-:-:S05]  /*0a10*/  HADD2.F32 R13, -RZ, R14.H0_H0 ;  /* 0x2000000eff0d7230 */ /* 0x011fca0000004100 */
[----:B--2---:R-:W-:Y:S02]  /*0a20*/  FADD.FTZ R18, -R10, R13 ;  /* 0x0000000d0a127221 */ /* 0x004fe40000010100 */
[----:B------:R-:W-:-:S04]  /*0a30*/  IMAD.WIDE R12, R12, R17, c[0x0][0x160] ;  /* 0x000058000c0c7625 */ /* 0x000fc800078e0211 */
[----:B---3--:R-:W-:-:S05]  /*0a40*/  FFMA.FTZ R17, R11, -0.69314718246459960938, R18 ;  /* 0xbf3172180b117823 */ /* 0x008fca0000010012 */
[----:B------:R0:W-:Y:S01]  /*0a50*/  STG.E [R12.64], R17 ;  /* 0x000000110c007986 */ /* 0x0001e2000c101906 */
[----:B------:R-:W-:Y:S05]  /*0a60*/  @!P0 BRA `(.L_x_9334) ;  /* 0xffffff3000008947 */ /* 0x000fea000383ffff */
.L_x_9324:
[----:B------:R-:W-:Y:S05]  /*0a70*/  BSYNC B0 ;  /* 0x0000000000007941 */ /* 0x000fea0003800000 */
.L_x_9313:
[----:B------:R-:W-:-:S04]  /*0a80*/  IMAD.MOV.U32 R9, RZ, RZ, c[0x0][0x4] ;  /* 0x00000100ff097624 */ /* 0x000fc800078e00ff */
[----:B------:R-:W-:-:S05]  /*0a90*/  IMAD R8, R9, c[0x0][0x10], R8 ;  /* 0x0000040009087a24 */ /* 0x000fca00078e0208 */
[----:B------:R-:W-:-:S13]  /*0aa0*/  ISETP.GE.AND P0, PT, R8, c[0x0][0x178], PT ;  /* 0x00005e0008007a0c */ /* 0x000fda0003f06270 */
[----:B------:R-:W-:Y:S05]  /*0ab0*/  @!P0 BRA `(.L_x_9335) ;  /* 0xfffff6b000008947 */ /* 0x000fea000383ffff */
.L_x_9312:
[----:B------:R-:W-:Y:S05]  /*0ac0*/  BSYNC B1 ;  /* 0x0000000000017941 */ /* 0x000fea0003800000 */
.L_x_9311:
[----:B------:R-:W-:-:S04]  /*0ad0*/  IADD3 R0, R0, c[0x0][0xc], RZ ;  /* 0x0000030000007a10 */ /* 0x000fc80007ffe0ff */
[----:B------:R-:W-:-:S13]  /*0ae0*/  ISETP.GE.AND P0, PT, R0, c[0x0][0x170], PT ;  /* 0x00005c0000007a0c */ /* 0x000fda0003f06270 */
[----:B------:R-:W-:Y:S05]  /*0af0*/  @!P0 BRA `(.L_x_9336) ;  /* 0xfffff61000008947 */ /* 0x000fea000383ffff */
[----:B------:R-:W-:Y:S05]  /*0b00*/  EXIT ;  /* 0x000000000000794d */ /* 0x000fea0003800000 */
.L_x_9337:
        /* <DEDUP_REMOVED lines=15> */
.L_x_11393:


//--------------------- .text._ZN2at6native43_GLOBAL__N__9ae7fba5_10_SoftMax_cu_9f978f6326cunn_SpatialSoftMaxForwardIN3c104HalfEfS4_iNS1_25LogSoftMaxForwardEpilogueEEEvPT1_PKT_T2_SB_SB_ --------------------------
	.section	.text._ZN2at6native43_GLOBAL__N__9ae7fba5_10_SoftMax_cu_9f978f6326cunn_SpatialSoftMaxForwardIN3c104HalfEfS4_iNS1_25LogSoftMaxForwardEpilogueEEEvPT1_PKT_T2_SB_SB_,"ax",@progbits
	.sectioninfo	@"SHI_REGISTERS=21"
	.align	128
.text._ZN2at6native43_GLOBAL__N__9ae7fba5_10_SoftMax_cu_9f978f6326cunn_SpatialSoftMaxForwardIN3c104HalfEfS4_iNS1_25LogSoftMaxForwardEpilogueEEEvPT1_PKT_T2_SB_SB_:
        .type           _ZN2at6native43_GLOBAL__N__9ae7fba5_10_SoftMax_cu_9f978f6326cunn_SpatialSoftMaxForwardIN3c104HalfEfS4_iNS1_25LogSoftMaxForwardEpilogueEEEvPT1_PKT_T2_SB_SB_,@function
        .size           _ZN2at6native43_GLOBAL__N__9ae7fba5_10_SoftMax_cu_9f978f6326cunn_SpatialSoftMaxForwardIN3c104HalfEfS4_iNS1_25LogSoftMaxForwardEpilogueEEEvPT1_PKT_T2_SB_SB_,(.L_x_11394 - _ZN2at6native43_GLOBAL__N__9ae7fba5_10_SoftMax_cu_9f978f6326cunn_SpatialSoftMaxForwardIN3c104HalfEfS4_iNS1_25LogSoftMaxForwardEpilogueEEEvPT1_PKT_T2_SB_SB_)
        .other          _ZN2at6native43_GLOBAL__N__9ae7fba5_10_SoftMax_cu_9f978f6326cunn_SpatialSoftMaxForwardIN3c104HalfEfS4_iNS1_25LogSoftMaxForwardEpilogueEEEvPT1_PKT_T2_SB_SB_,@"STO_CUDA_ENTRY STV_DEFAULT"
_ZN2at6native43_GLOBAL__N__9ae7fba5_10_SoftMax_cu_9f978f6326cunn_SpatialSoftMaxForwardIN3c104HalfEfS4_iNS1_25LogSoftMaxForwardEpilogueEEEvPT1_PKT_T2_SB_SB_:
        /* <DEDUP_REMOVED lines=17> */
.L_x_9363:
[----:B------:R-:W-:Y:S01]  /*0110*/  ISETP.GE.AND P0, PT, R2, c[0x0][0x178], PT ;  /* 0x00005e0002007a0c */ /* 0x000fe20003f06270 */
[----:B------:R-:W-:-:S12]  /*0120*/  BSSY B1, `(.L_x_9338) ;  /* 0x000009a000017945 */ /* 0x000fd80003800000 */
[----:B0123--:R-:W-:Y:S05]  /*0130*/  @P0 BRA `(.L_x_9339) ;  /* 0x0000098000000947 */ /* 0x00ffea0003800000 */
[C---:B------:R-:W-:Y:S02]  /*0140*/  IMAD R6, R0.reuse, c[0x0][0x174], R5 ;  /* 0x00005d0000067a24 */ /* 0x040fe400078e0205 */
[----:B------:R-:W-:Y:S02]  /*0150*/  IMAD R7, R0, UR5, RZ ;  /* 0x0000000500077c24 */ /* 0x000fe4000f8e02ff */
[----:B------:R-:W-:Y:S02]  /*0160*/  IMAD.MOV.U32 R8, RZ, RZ, R2 ;  /* 0x000000ffff087224 */ /* 0x000fe400078e0002 */
.L_x_9362:
[----:B0-----:R-:W-:Y:S01]  /*0170*/  MOV R18, c[0x0][0x0] ;  /* 0x0000000000127a02 */ /* 0x001fe20000000f00 */
[----:B------:R-:W-:Y:S01]  /*0180*/  BSSY B0, `(.L_x_9340) ;  /* 0x000008f000007945 */ /* 0x000fe20003800000 */
[----:B------:R-:W-:Y:S02]  /*0190*/  IMAD.IADD R9, R7, 0x1, R8 ;  /* 0x0000000107097824 */ /* 0x000fe400078e0208 */
[----:B------:R-:W-:-:S13]  /*01a0*/  ISETP.GT.U32.AND P0, PT, R18, 0x1, PT ;  /* 0x000000011200780c */ /* 0x000fda0003f04070 */
[----:B-123--:R-:W-:Y:S05]  /*01b0*/  @P0 BRA `(.L_x_9341) ;  /* 0x0000037000000947 */ /* 0x00efea0003800000 */
[----:B------:R-:W-:Y:S01]  /*01c0*/  ISETP.GE.AND P2, PT, R5, c[0x0][0x174], PT ;  /* 0x00005d0005007a0c */ /* 0x000fe20003f46270 */
[----:B------:R-:W-:Y:S01]  /*01d0*/  BSSY B2, `(.L_x_9342) ;  /* 0x0000011000027945 */ /* 0x000fe20003800000 */
[----:B------:R-:W-:Y:S01]  /*01e0*/  HFMA2.MMA R16, -RZ, RZ, 0, 0 ;  /* 0x00000000ff107435 */ /* 0x000fe200000001ff */
[----:B------:R-:W-:-:S10]  /*01f0*/  IMAD.MOV.U32 R10, RZ, RZ, -0x800001 ;  /* 0xff7fffffff0a7424 */ /* 0x000fd400078e00ff */
[----:B------:R-:W-:Y:S05]  /*0200*/  @P2 BRA `(.L_x_9343) ;  /* 0x000000d000002947 */ /* 0x000fea0003800000 */
[----:B------:R-:W-:Y:S01]  /*0210*/  IMAD R11, R6, c[0x0][0x178], R8 ;  /* 0x00005e00060b7a24 */ /* 0x000fe200078e0208 */
[----:B------:R-:W-:Y:S01]  /*0220*/  MOV R10, 0xff7fffff ;  /* 0xff7fffff000a7802 */ /* 0x000fe20000000f00 */
[----:B------:R-:W-:Y:S02]  /*0230*/  IMAD.MOV.U32 R14, RZ, RZ, R5 ;  /* 0x000000ffff0e7224 */ /* 0x000fe400078e0005 */
.L_x_9344:
[----:B------:R-:W-:-:S05]  /*0240*/  MOV R12, 0x2 ;  /* 0x00000002000c7802 */ /* 0x000fca0000000f00 */
        /* <DEDUP_REMOVED lines=9> */
.L_x_9343:
[----:B------:R-:W-:Y:S05]  /*02e0*/  BSYNC B2 ;  /* 0x0000000000027941 */ /* 0x000fea0003800000 */
.L_x_9342:
[----:B------:R-:W-:Y:S01]  /*02f0*/  BSSY B2, `(.L_x_9345) ;  /* 0x0000010000027945 */ /* 0x000fe20003800000 */
[----:B------:R-:W-:Y:S05]  /*0300*/  @P2 BRA `(.L_x_9346) ;  /* 0x000000e000002947 */ /* 0x000fea0003800000 */
[----:B------:R-:W-:Y:S01]  /*0310*/  IMAD.MOV.U32 R16, RZ, RZ, RZ ;  /* 0x000000ffff107224 */ /* 0x000fe200078e00ff */
[----:B------:R-:W-:-:S03]  /*0320*/  MOV R14, R5 ;  /* 0x00000005000e7202 */ /* 0x000fc60000000f00 */
.L_x_9347:
[----:B------:R-:W-:Y:S02]  /*0330*/  IMAD.MOV.U32 R13, RZ, RZ, 0x2 ;  /* 0x00000002ff0d7424 */ /* 0x000fe400078e00ff */
        /* <DEDUP_REMOVED lines=11> */
.L_x_9346:
[----:B------:R-:W-:Y:S05]  /*03f0*/  BSYNC B2 ;  /* 0x0000000000027941 */ /* 0x000fea0003800000 */
.L_x_9345:
[----:B------:R-:W-:Y:S01]  /*0400*/  BSSY B2, `(.L_x_9348) ;  /* 0x0000011000027945 */ /* 0x000fe20003800000 */
[----:B------:R-:W-:Y:S05]  /*0410*/  @P2 BRA `(.L_x_9349) ;  /* 0x000000f000002947 */ /* 0x000fea0003800000 */
[----:B------:R-:W0:Y:S01]  /*0420*/  MUFU.LG2 R16, R16 ;  /* 0x0000001000107308 */ /* 0x000e220000000c00 */
[----:B------:R-:W-:-:S07]  /*0430*/  MOV R18, R5 ;  /* 0x0000000500127202 */ /* 0x000fce0000000f00 */
.L_x_9350:
[----:B0-----:R-:W-:Y:S02]  /*0440*/  IMAD.MOV.U32 R15, RZ, RZ, 0x2 ;  /* 0x00000002ff0f7424 */ /* 0x001fe400078e00ff */
[----:B------:R-:W-:-:S04]  /*0450*/  IMAD R14, R18, c[0x0][0x178], R9 ;  /* 0x00005e00120e7a24 */ /* 0x000fc800078e0209 */
[----:B------:R-:W-:-:S06]  /*0460*/  IMAD.WIDE R12, R14, R15, c[0x0][0x168] ;  /* 0x00005a000e0c7625 */ /* 0x000fcc00078e020f */
[----:B------:R-:W2:Y:S01]  /*0470*/  LDG.E.U16 R12, [R12.64] ;  /* 0x000000060c0c7981 */ /* 0x000ea2000c1e1500 */
[----:B------:R-:W-:Y:S01]  /*0480*/  IMAD.WIDE R14, R14, R15, c[0x0][0x160] ;  /* 0x000058000e0e7625 */ /* 0x000fe200078e020f */
[----:B------:R-:W-:-:S04]  /*0490*/  IADD3 R18, R18, c[0x0][0x0], RZ ;  /* 0x0000000012127a10 */ /* 0x000fc80007ffe0ff */
[----:B------:R-:W-:Y:S01]  /*04a0*/  ISETP.GE.AND P0, PT, R18, c[0x0][0x174], PT ;  /* 0x00005d0012007a0c */ /* 0x000fe20003f06270 */
[----:B--2---:R-:W-:-:S05]  /*04b0*/  HADD2.F32 R11, -RZ, R12.H0_H0 ;  /* 0x2000000cff0b7230 */ /* 0x004fca0000004100 */
[----:B------:R-:W-:-:S04]  /*04c0*/  FADD.FTZ R11, R11, -R10 ;  /* 0x8000000a0b0b7221 */ /* 0x000fc80000010000 */
[----:B0-----:R-:W-:-:S05]  /*04d0*/  FFMA.FTZ R11, R16, -0.69314718246459960938, R11 ;  /* 0xbf317218100b7823 */ /* 0x001fca000001000b */
[----:B------:R-:W-:-:S05]  /*04e0*/  F2FP.PACK_AB R11, RZ, R11 ;  /* 0x0000000bff0b723e */ /* 0x000fca00000000ff */
[----:B------:R0:W-:Y:S01]  /*04f0*/  STG.E.U16 [R14.64], R11 ;  /* 0x0000000b0e007986 */ /* 0x0001e2000c101506 */
[----:B------:R-:W-:Y:S05]  /*0500*/  @!P0 BRA `(.L_x_9350) ;  /* 0xffffff3000008947 */ /* 0x000fea000383ffff */
.L_x_9349:
[----:B------:R-:W-:Y:S05]  /*0510*/  BSYNC B2 ;  /* 0x0000000000027941 */ /* 0x000fea0003800000 */
.L_x_9348:
[----:B------:R-:W-:Y:S05]  /*0520*/  BRA `(.L_x_9351) ;  /* 0x0000054000007947 */ /* 0x000fea0003800000 */
.L_x_9341:
[----:B------:R-:W-:Y:S02]  /*0530*/  ISETP.GE.AND P0, PT, R5, c[0x0][0x174], PT ;  /* 0x00005d0005007a0c */ /* 0x000fe40003f06270 */
[----:B------:R-:W-:-:S11]  /*0540*/  MOV R13, 0xff7fffff ;  /* 0xff7fffff000d7802 */ /* 0x000fd60000000f00 */
[----:B------:R-:W-:Y:S05]  /*0550*/  @P0 BRA `(.L_x_9352) ;  /* 0x000000c000000947 */ /* 0x000fea0003800000 */
[----:B------:R-:W-:Y:S01]  /*0560*/  IMAD.MOV.U32 R13, RZ, RZ, -0x800001 ;  /* 0xff7fffffff0d7424 */ /* 0x000fe200078e00ff */
[----:B------:R-:W-:-:S03]  /*0570*/  MOV R12, R5 ;  /* 0x00000005000c7202 */ /* 0x000fc60000000f00 */
.L_x_9353:
        /* <DEDUP_REMOVED lines=10> */
.L_x_9352:
[----:B------:R-:W-:Y:S02]  /*0620*/  WARPSYNC 0xffffffff ;  /* 0xffffffff00007948 */ /* 0x000fe40003800000 */
[----:B------:R-:W-:Y:S01]  /*0630*/  BAR.SYNC.DEFER_BLOCKING 0x0 ;  /* 0x0000000000007b1d */ /* 0x000fe20000010000 */
[----:B------:R-:W-:-:S05]  /*0640*/  ISETP.NE.AND P1, PT, RZ, UR4, PT ;  /* 0x00000004ff007c0c */ /* 0x000fca000bf25270 */
[----:B------:R0:W-:Y:S08]  /*0650*/  STS [R4], R13 ;  /* 0x0000000d04007388 */ /* 0x0001f00000000800 */
[----:B------:R-:W-:Y:S05]  /*0660*/  @!P1 BRA `(.L_x_9354) ;  /* 0x000000c000009947 */ /* 0x000fea0003800000 */
[----:B------:R-:W-:-:S03]  /*0670*/  MOV R10, UR4 ;  /* 0x00000004000a7c02 */ /* 0x000fc60008000f00 */
.L_x_9355:
        /* <DEDUP_REMOVED lines=11> */
.L_x_9354:
[----:B------:R-:W-:Y:S01]  /*0730*/  BAR.SYNC.DEFER_BLOCKING 0x0 ;  /* 0x0000000000007b1d */ /* 0x000fe20000010000 */
[----:B------:R-:W-:-:S05]  /*0740*/  HFMA2.MMA R11, -RZ, RZ, 0, 0 ;  /* 0x00000000ff0b7435 */ /* 0x000fca00000001ff */
[----:B------:R-:W-:Y:S01]  /*0750*/  BSSY B2, `(.L_x_9356) ;  /* 0x0000011000027945 */ /* 0x000fe20003800000 */
[----:B------:R1:W2:Y:S01]  /*0760*/  LDS R10, [R3.X4] ;  /* 0x00000000030a7984 */ /* 0x0002a20000004800 */
[----:B------:R-:W-:Y:S05]  /*0770*/  @P0 BRA `(.L_x_9357) ;  /* 0x000000e000000947 */ /* 0x000fea0003800000 */
[----:B------:R-:W-:Y:S01]  /*0780*/  IMAD.MOV.U32 R11, RZ, RZ, RZ ;  /* 0x000000ffff0b7224 */ /* 0x000fe200078e00ff */
[----:B------:R-:W-:-:S03]  /*0790*/  MOV R14, R5 ;  /* 0x00000005000e7202 */ /* 0x000fc60000000f00 */
.L_x_9358:
        /* <DEDUP_REMOVED lines=12> */
.L_x_9357:
[----:B------:R-:W-:Y:S05]  /*0860*/  BSYNC B2 ;  /* 0x0000000000027941 */ /* 0x000fea0003800000 */
.L_x_9356:
[----:B------:R-:W-:Y:S06]  /*0870*/  BAR.SYNC.DEFER_BLOCKING 0x0 ;  /* 0x0000000000007b1d */ /* 0x000fec0000010000 */
[----:B------:R3:W-:Y:S01]  /*0880*/  STS [R4], R11 ;  /* 0x0000000b04007388 */ /* 0x0007e20000000800 */
[----:B------:R-:W-:Y:S05]  /*0890*/  @!P1 BRA `(.L_x_9359) ;  /* 0x000000b000009947 */ /* 0x000fea0003800000 */
[----:B---3--:R-:W-:-:S03]  /*08a0*/  MOV R11, UR4 ;  /* 0x00000004000b7c02 */ /* 0x008fc60008000f00 */
.L_x_9360:
        /* <DEDUP_REMOVED lines=10> */
.L_x_9359:
[----:B------:R-:W-:Y:S06]  /*0950*/  BAR.SYNC.DEFER_BLOCKING 0x0 ;  /* 0x0000000000007b1d */ /* 0x000fec0000010000 */
[----:B------:R-:W-:Y:S05]  /*0960*/  @P0 BRA `(.L_x_9351) ;  /* 0x0000010000000947 */ /* 0x000fea0003800000 */
[----:B---3--:R-:W3:Y:S01]  /*0970*/  LDS R11, [R3.X4] ;  /* 0x00000000030b7984 */ /* 0x008ee20000004800 */
[----:B------:R-:W-:Y:S01]  /*0980*/  MOV R16, R5 ;  /* 0x0000000500107202 */ /* 0x000fe20000000f00 */
[----:B---3--:R-:W3:Y:S06]  /*0990*/  MUFU.LG2 R11, R11 ;  /* 0x0000000b000b7308 */ /* 0x008eec0000000c00 */
.L_x_9361:
[----:B------:R-:W-:Y:S02]  /*09a0*/  IMAD.MOV.U32 R17, RZ, RZ, 0x2 ;  /* 0x00000002ff117424 */ /* 0x000fe400078e00ff */
[----:B0-----:R-:W-:-:S04]  /*09b0*/  IMAD R14, R16, c[0x0][0x178], R9 ;  /* 0x00005e00100e7a24 */ /* 0x001fc800078e0209 */
[----:B0-----:R-:W-:-:S06]  /*09c0*/  IMAD.WIDE R12, R14, R17, c[0x0][0x168] ;  /* 0x00005a000e0c7625 */ /* 0x001fcc00078e0211 */
[----:B------:R-:W4:Y:S01]  /*09d0*/  LDG.E.U16 R12, [R12.64] ;  /* 0x000000060c0c7981 */ /* 0x000f22000c1e1500 */
[----:B------:R-:W-:-:S04]  /*09e0*/  IADD3 R16, R16, c[0x0][0x0], RZ ;  /* 0x0000000010107a10 */ /* 0x000fc80007ffe0ff */
[----:B------:R-:W-:Y:S01]  /*09f0*/  ISETP.GE.AND P0, PT, R16, c[0x0][0x174], PT ;  /* 0x00005d0010007a0c */ /* 0x000fe20003f06270 */
[----:B----4-:R-:W-:-:S05]  /*0a00*/  HADD2.F32 R15, -RZ, R12.H0_H0 ;  /* 0x2000000cff0f7230 */ /* 0x010fca0000004100 */
[----:B--2---:R-:W-:Y:S02]  /*0a10*/  FADD.FTZ R18, -R10, R15 ;  /* 0x0000000f0a127221 */ /* 0x004fe40000010100 */
[----:B------:R-:W-:-:S04]  /*0a20*/  IMAD.WIDE R14, R14, R17, c[0x0][0x160] ;  /* 0x000058000e0e7625 */ /* 0x000fc800078e0211 */
[----:B---3--:R-:W-:-:S05]  /*0a30*/  FFMA.FTZ R18, R11, -0.69314718246459960938, R18 ;  /* 0xbf3172180b127823 */ /* 0x008fca0000010012 */
[----:B------:R-:W-:-:S05]  /*0a40*/  F2FP.PACK_AB R18, RZ, R18 ;  /* 0x00000012ff12723e */ /* 0x000fca00000000ff */
[----:B------:R0:W-:Y:S01]  /*0a50*/  STG.E.U16 [R14.64], R18 ;  /* 0x000000120e007986 */ /* 0x0001e2000c101506 */
[----:B------:R-:W-:Y:S05]  /*0a60*/  @!P0 BRA `(.L_x_9361) ;  /* 0xffffff3000008947 */ /* 0x000fea000383ffff */
.L_x_9351:
[----:B------:R-:W-:Y:S05]  /*0a70*/  BSYNC B0 ;  /* 0x0000000000007941 */ /* 0x000fea0003800000 */
.L_x_9340:
[----:B------:R-:W-:-:S05]  /*0a80*/  MOV R9, c[0x0][0x4] ;  /* 0x0000010000097a02 */ /* 0x000fca0000000f00 */
[----:B------:R-:W-:-:S05]  /*0a90*/  IMAD R8, R9, c[0x0][0x10], R8 ;  /* 0x0000040009087a24 */ /* 0x000fca00078e0208 */
[----:B------:R-:W-:-:S13]  /*0aa0*/  ISETP.GE.AND P0, PT, R8, c[0x0][0x178], PT ;  /* 0x00005e0008007a0c */ /* 0x000fda0003f06270 */
[----:B------:R-:W-:Y:S05]  /*0ab0*/  @!P0 BRA `(.L_x_9362) ;  /* 0xfffff6b000008947 */ /* 0x000fea000383ffff */
.L_x_9339:
[----:B------:R-:W-:Y:S05]  /*0ac0*/  BSYNC B1 ;  /* 0x0000000000017941 */ /* 0x000fea0003800000 */
.L_x_9338:
[----:B------:R-:W-:-:S04]  /*0ad0*/  IADD3 R0, R0, c[0x0][0xc], RZ ;  /* 0x0000030000007a10 */ /* 0x000fc80007ffe0ff */
[----:B------:R-:W-:-:S13]  /*0ae0*/  ISETP.GE.AND P0, PT, R0, c[0x0][0x170], PT ;  /* 0x00005c0000007a0c */ /* 0x000fda0003f06270 */
[----:B------:R-:W-:Y:S05]  /*0af0*/  @!P0 BRA `(.L_x_9363) ;  /* 0xfffff61000008947 */ /* 0x000fea000383ffff */
[----:B------:R-:W-:Y:S05]  /*0b00*/  EXIT ;  /* 0x000000000000794d */ /* 0x000fea0003800000 */
.L_x_9364:
        /* <DEDUP_REMOVED lines=15> */
.L_x_11394:


//--------------------- .text._ZN2at6native43_GLOBAL__N__9ae7fba5_10_SoftMax_cu_9f978f6326cunn_SpatialSoftMaxForwardIffflNS1_25LogSoftMaxForwardEpilogueEEEvPT1_PKT_T2_S9_S9_ --------------------------
	.section	.text._ZN2at6native43_GLOBAL__N__9ae7fba5_10_SoftMax_cu_9f978f6326cunn_SpatialSoftMaxForwardIffflNS1_25LogSoftMaxForwardEpilogueEEEvPT1_PKT_T2_S9_S9_,"ax",@progbits
	.sectioninfo	@"SHI_REGISTERS=32"
	.align	128
.text._ZN2at6native43_GLOBAL__N__9ae7fba5_10_SoftMax_cu_9f978f6326cunn_SpatialSoftMaxForwardIffflNS1_25LogSoftMaxForwardEpilogueEEEvPT1_PKT_T2_S9_S9_:
        .type           _ZN2at6native43_GLOBAL__N__9ae7fba5_10_SoftMax_cu_9f978f6326cunn_SpatialSoftMaxForwardIffflNS1_25LogSoftMaxForwardEpilogueEEEvPT1_PKT_T2_S9_S9_,@function
        .size           _ZN2at6native43_GLOBAL__N__9ae7fba5_10_SoftMax_cu_9f978f6326cunn_SpatialSoftMaxForwardIffflNS1_25LogSoftMaxForwardEpilogueEEEvPT1_PKT_T2_S9_S9_,(.L_x_11395 - _ZN2at6native43_GLOBAL__N__9ae7fba5_10_SoftMax_cu_9f978f6326cunn_SpatialSoftMaxForwardIffflNS1_25LogSoftMaxForwardEpilogueEEEvPT1_PKT_T2_S9_S9_)
        .other          _ZN2at6native43_GLOBAL__N__9ae7fba5_10_SoftMax_cu_9f978f6326cunn_SpatialSoftMaxForwardIffflNS1_25LogSoftMaxForwardEpilogueEEEvPT1_PKT_T2_S9_S9_,@"STO_CUDA_ENTRY STV_DEFAULT"
_ZN2at6native43_GLOBAL__N__9ae7fba5_10_SoftMax_cu_9f978f6326cunn_SpatialSoftMaxForwardIffflNS1_25LogSoftMaxForwardEpilogueEEEvPT1_PKT_T2_S9_S9_:
        /* <DEDUP_REMOVED lines=26> */
.L_x_9391:
        /* <DEDUP_REMOVED lines=16> */
.L_x_9389:
        /* <DEDUP_REMOVED lines=20> */
.L_x_9371:
[----:B------:R-:W-:-:S06]  /*03e0*/  MOV R18, R25 ;  /* 0x0000001900127202 */ /* 0x000fcc0000000f00 */
[----:B------:R0:W2:Y:S01]  /*03f0*/  LDG.E R18, [R18.64] ;  /* 0x0000000812127981 */ /* 0x0000a2000c1e1900 */
[----:B------:R-:W-:-:S05]  /*0400*/  IADD3 R26, P2, R26, c[0x0][0x0], RZ ;  /* 0x000000001a1a7a10 */ /* 0x000fca0007f5e0ff */
[----:B------:R-:W-:Y:S01]  /*0410*/  IMAD.X R27, RZ, RZ, R27, P2 ;  /* 0x000000ffff1b7224 */ /* 0x000fe200010e061b */
[----:B------:R-:W-:-:S05]  /*0420*/  LEA R25, P2, R14, R25, 0x2 ;  /* 0x000000190e197211 */ /* 0x000fca00078410ff */
[----:B0-----:R-:W-:Y:S01]  /*0430*/  IMAD.X R19, R19, 0x1, R8, P2 ;  /* 0x0000000113137824 */ /* 0x001fe200010e0608 */
[----:B--2---:R-:W-:-:S04]  /*0440*/  FSETP.GEU.FTZ.AND P1, PT, R23, R18, PT ;  /* 0x000000121700720b */ /* 0x004fc80003f3e000 */
[----:B------:R-:W-:Y:S02]  /*0450*/  FSEL R23, R18, R23, !P1 ;  /* 0x0000001712177208 */ /* 0x000fe40004800000 */
[----:B------:R-:W-:-:S04]  /*0460*/  ISETP.GE.U32.AND P1, PT, R26, c[0x0][0x178], PT ;  /* 0x00005e001a007a0c */ /* 0x000fc80003f26070 */
[----:B------:R-:W-:-:S13]  /*0470*/  ISETP.GE.AND.EX P1, PT, R27, c[0x0][0x17c], PT, P1 ;  /* 0x00005f001b007a0c */ /* 0x000fda0003f26310 */
[----:B------:R-:W-:Y:S05]  /*0480*/  @!P1 BRA `(.L_x_9371) ;  /* 0xffffff5000009947 */ /* 0x000fea000383ffff */
.L_x_9370:
[----:B------:R-:W-:Y:S05]  /*0490*/  BSYNC B2 ;  /* 0x0000000000027941 */ /* 0x000fea0003800000 */
.L_x_9369:
[----:B------:R-:W-:Y:S01]  /*04a0*/  BSSY B2, `(.L_x_9372) ;  /* 0x0000016000027945 */ /* 0x000fe20003800000 */
[----:B------:R-:W-:Y:S01]  /*04b0*/  IMAD.MOV.U32 R25, RZ, RZ, RZ ;  /* 0x000000ffff197224 */ /* 0x000fe200078e00ff */
[----:B------:R-:W-:Y:S05]  /*04c0*/  @P0 BRA `(.L_x_9373) ;  /* 0x0000013000000947 */ /* 0x000fea0003800000 */
[----:B------:R-:W-:Y:S01]  /*04d0*/  HFMA2.MMA R25, -RZ, RZ, 0, 0 ;  /* 0x00000000ff197435 */ /* 0x000fe200000001ff */
[----:B------:R-:W-:Y:S02]  /*04e0*/  IMAD.MOV.U32 R27, RZ, RZ, R0 ;  /* 0x000000ffff1b7224 */ /* 0x000fe400078e0000 */
[----:B------:R-:W-:-:S04]  /*04f0*/  IMAD.MOV.U32 R26, RZ, RZ, RZ ;  /* 0x000000ffff1a7224 */ /* 0x000fc800078e00ff */
.L_x_9374:
        /* <DEDUP_REMOVED lines=16> */
.L_x_9373:
[----:B------:R-:W-:Y:S05]  /*0600*/  BSYNC B2 ;  /* 0x0000000000027941 */ /* 0x000fea0003800000 */
.L_x_9372:
[----:B------:R-:W-:Y:S01]  /*0610*/  BSSY B2, `(.L_x_9375) ;  /* 0x000001a000027945 */ /* 0x000fe20003800000 */
[----:B------:R-:W-:Y:S05]  /*0620*/  @P0 BRA `(.L_x_9376) ;  /* 0x0000018000000947 */ /* 0x000fea0003800000 */
[----:B------:R-:W0:Y:S01]  /*0630*/  MUFU.LG2 R25, R25 ;  /* 0x0000001900197308 */ /* 0x000e220000000c00 */
[----:B------:R-:W-:Y:S01]  /*0640*/  IMAD.MOV.U32 R27, RZ, RZ, R0 ;  /* 0x000000ffff1b7224 */ /* 0x000fe200078e0000 */
[----:B------:R-:W-:-:S06]  /*0650*/  MOV R26, RZ ;  /* 0x000000ff001a7202 */ /* 0x000fcc0000000f00 */
.L_x_9377:
        /* <DEDUP_REMOVED lines=18> */
[----:B0-----:R-:W-:-:S05]  /*0780*/  FFMA.FTZ R29, R25, -0.69314718246459960938, R28 ;  /* 0xbf317218191d7823 */ /* 0x001fca000001001c */
[----:B------:R0:W-:Y:S03]  /*0790*/  STG.E [R18.64], R29 ;  /* 0x0000001d12007986 */ /* 0x0001e6000c101908 */
[----:B------:R-:W-:Y:S05]  /*07a0*/  @!P0 BRA `(.L_x_9377) ;  /* 0xfffffeb000008947 */ /* 0x000fea000383ffff */
.L_x_9376:
[----:B------:R-:W-:Y:S05]  /*07b0*/  BSYNC B2 ;  /* 0x0000000000027941 */ /* 0x000fea0003800000 */
.L_x_9375:
[----:B------:R-:W-:Y:S05]  /*07c0*/  BRA `(.L_x_9378) ;  /* 0x000006c000007947 */ /* 0x000fea0003800000 */
.L_x_9368:
[----:B------:R-:W-:Y:S02]  /*07d0*/  ISETP.GE.U32.AND P0, PT, R0, c[0x0][0x178], PT ;  /* 0x00005e0000007a0c */ /* 0x000fe40003f06070 */
[----:B------:R-:W-:Y:S02]  /*07e0*/  MOV R28, 0xff7fffff ;  /* 0xff7fffff001c7802 */ /* 0x000fe40000000f00 */
[----:B------:R-:W-:-:S13]  /*07f0*/  ISETP.GE.AND.EX P0, PT, RZ, c[0x0][0x17c], PT, P0 ;  /* 0x00005f00ff007a0c */ /* 0x000fda0003f06300 */
[----:B------:R-:W-:Y:S05]  /*0800*/  @P0 BRA `(.L_x_9379) ;  /* 0x0000013000000947 */ /* 0x000fea0003800000 */
[----:B------:R-:W-:Y:S01]  /*0810*/  HFMA2.MMA R23, -RZ, RZ, 0, 0 ;  /* 0x00000000ff177435 */ /* 0x000fe200000001ff */
[----:B------:R-:W-:Y:S02]  /*0820*/  IMAD.MOV.U32 R28, RZ, RZ, -0x800001 ;  /* 0xff7fffffff1c7424 */ /* 0x000fe400078e00ff */
[----:B------:R-:W-:-:S07]  /*0830*/  IMAD.MOV.U32 R25, RZ, RZ, R0 ;  /* 0x000000ffff197224 */ /* 0x000fce00078e0000 */
.L_x_9380:
        /* <DEDUP_REMOVED lines=16> */
.L_x_9379:
[----:B------:R-:W-:Y:S02]  /*0940*/  WARPSYNC 0xffffffff ;  /* 0xffffffff00007948 */ /* 0x000fe40003800000 */
[----:B------:R-:W-:Y:S01]  /*0950*/  BAR.SYNC.DEFER_BLOCKING 0x0 ;  /* 0x0000000000007b1d */ /* 0x000fe20000010000 */
[----:B------:R-:W-:-:S05]  /*0960*/  ISETP.NE.AND P2, PT, R7, RZ, PT ;  /* 0x000000ff0700720c */ /* 0x000fca0003f45270 */
[----:B------:R0:W-:Y:S08]  /*0970*/  STS [R9], R28 ;  /* 0x0000001c09007388 */ /* 0x0001f00000000800 */
[----:B------:R-:W-:Y:S05]  /*0980*/  @!P2 BRA `(.L_x_9381) ;  /* 0x000000c00000a947 */ /* 0x000fea0003800000 */
[----:B------:R-:W-:-:S04]  /*0990*/  IMAD.MOV.U32 R18, RZ, RZ, R7 ;  /* 0x000000ffff127224 */ /* 0x000fc800078e0007 */
.L_x_9382:
        /* <DEDUP_REMOVED lines=11> */
.L_x_9381:
        /* <DEDUP_REMOVED lines=8> */
.L_x_9385:
        /* <DEDUP_REMOVED lines=18> */
.L_x_9384:
[----:B------:R-:W-:Y:S05]  /*0bf0*/  BSYNC B2 ;  /* 0x0000000000027941 */ /* 0x000fea0003800000 */
.L_x_9383:
[----:B------:R-:W-:Y:S06]  /*0c00*/  BAR.SYNC.DEFER_BLOCKING 0x0 ;  /* 0x0000000000007b1d */ /* 0x000fec0000010000 */
[----:B------:R3:W-:Y:S01]  /*0c10*/  STS [R9], R26 ;  /* 0x0000001a09007388 */ /* 0x0007e20000000800 */
[----:B------:R-:W-:Y:S05]  /*0c20*/  @!P2 BRA `(.L_x_9386) ;  /* 0x000000b00000a947 */ /* 0x000fea0003800000 */
[----:B------:R-:W-:-:S03]  /*0c30*/  MOV R18, R7 ;  /* 0x0000000700127202 */ /* 0x000fc60000000f00 */
.L_x_9387:
        /* <DEDUP_REMOVED lines=10> */
.L_x_9386:
[----:B------:R-:W-:Y:S06]  /*0ce0*/  BAR.SYNC.DEFER_BLOCKING 0x0 ;  /* 0x0000000000007b1d */ /* 0x000fec0000010000 */
[----:B------:R-:W-:Y:S05]  /*0cf0*/  @P0 BRA `(.L_x_9378) ;  /* 0x0000019000000947 */ /* 0x000fea0003800000 */
[----:B------:R-:W4:Y:S01]  /*0d00*/  LDS R25, [R3.X4] ;  /* 0x0000000003197984 */ /* 0x000f220000004800 */
[----:B---3--:R-:W-:Y:S01]  /*0d10*/  HFMA2.MMA R26, -RZ, RZ, 0, 0 ;  /* 0x00000000ff1a7435 */ /* 0x008fe200000001ff */
[----:B------:R-:W-:Y:S01]  /*0d20*/  IMAD.MOV.U32 R27, RZ, RZ, R0 ;  /* 0x000000ffff1b7224 */ /* 0x000fe200078e0000 */
[----:B----4-:R-:W3:Y:S08]  /*0d30*/  MUFU.LG2 R25, R25 ;  /* 0x0000001900197308 */ /* 0x010ef00000000c00 */
.L_x_9388:
        /* <DEDUP_REMOVED lines=18> */
[----:B---3--:R-:W-:-:S05]  /*0e60*/  FFMA.FTZ R29, R25, -0.69314718246459960938, R28 ;  /* 0xbf317218191d7823 */ /* 0x008fca000001001c */
[----:B------:R0:W-:Y:S03]  /*0e70*/  STG.E [R18.64], R29 ;  /* 0x0000001d12007986 */ /* 0x0001e6000c101908 */
[----:B------:R-:W-:Y:S05]  /*0e80*/  @!P0 BRA `(.L_x_9388) ;  /* 0xfffffeb000008947 */ /* 0x000fea000383ffff */
.L_x_9378:
[----:B------:R-:W-:Y:S05]  /*0e90*/  BSYNC B0 ;  /* 0x0000000000007941 */ /* 0x000fea0003800000 */
.L_x_9367:
[----:B------:R-:W-:-:S05]  /*0ea0*/  IMAD R17, R6, c[0x0][0x10], RZ ;  /* 0x0000040006117a24 */ /* 0x000fca00078e02ff */
[----:B------:R-:W-:-:S04]  /*0eb0*/  IADD3 R20, P0, R17, R20, RZ ;  /* 0x0000001411147210 */ /* 0x000fc80007f1e0ff */
[----:B------:R-:W-:Y:S02]  /*0ec0*/  IADD3.X R21, RZ, R21, RZ, P0, !PT ;  /* 0x00000015ff157210 */ /* 0x000fe400007fe4ff */
[----:B------:R-:W-:-:S04]  /*0ed0*/  ISETP.GE.U32.AND P0, PT, R20, c[0x0][0x180], PT ;  /* 0x0000600014007a0c */ /* 0x000fc80003f06070 */
[----:B------:R-:W-:-:S13]  /*0ee0*/  ISETP.GE.AND.EX P0, PT, R21, c[0x0][0x184], PT, P0 ;  /* 0x0000610015007a0c */ /* 0x000fda0003f06300 */
[----:B------:R-:W-:Y:S01]  /*0ef0*/  @P0 CALL.REL.NOINC `(.L_x_9366) ;  /* 0x0000001000000944 */ /* 0x000fe20003c00000 */
[----:B------:R-:W-:Y:S05]  /*0f00*/  BRA `(.L_x_9389) ;  /* 0xfffff39000007947 */ /* 0x000fea000383ffff */
.L_x_9366:
[----:B------:R-:W-:Y:S05]  /*0f10*/  BSYNC B1 ;  /* 0x0000000000017941 */ /* 0x000fea0003800000 */
.L_x_9365:
[----:B------:R-:W-:-:S05]  /*0f20*/  IADD3 R4, P0, R4, c[0x0][0xc], RZ ;  /* 0x0000030004047a10 */ /* 0x000fca0007f1e0ff */
[----:B------:R-:W-:Y:S01]  /*0f30*/  IMAD.X R5, RZ, RZ, R5, P0 ;  /* 0x000000ffff057224 */ /* 0x000fe200000e0605 */
[----:B------:R-:W-:-:S04]  /*0f40*/  ISETP.GE.U32.AND P0, PT, R4, c[0x0][0x170], PT ;  /* 0x00005c0004007a0c */ /* 0x000fc80003f06070 */
[----:B------:R-:W-:-:S13]  /*0f50*/  ISETP.GE.AND.EX P0, PT, R5, c[0x0][0x174], PT, P0 ;  /* 0x00005d0005007a0c */ /* 0x000fda0003f06300 */
[----:B------:R-:W-:Y:S01]  /*0f60*/  @P0 CALL.REL.NOINC `(.L_x_9390) ;  /* 0x0000001000000944 */ /* 0x000fe20003c00000 */
[----:B------:R-:W-:Y:S05]  /*0f70*/  BRA `(.L_x_9391) ;  /* 0xfffff22000007947 */ /* 0x000fea000383ffff */
.L_x_9390:
[----:B------:R-:W-:Y:S05]  /*0f80*/  EXIT ;  /* 0x000000000000794d */ /* 0x000fea0003800000 */
.L_x_9392:
        /* <DEDUP_REMOVED lines=15> */
.L_x_11395:


//--------------------- .text._ZN2at6native43_GLOBAL__N__9ae7fba5_10_SoftMax_cu_9f978f6326cunn_SpatialSoftMaxForwardIfffiNS1_25LogSoftMaxForwardEpilogueEEEvPT1_PKT_T2_S9_S9_ --------------------------
	.section	.text._ZN2at6native43_GLOBAL__N__9ae7fba5_10_SoftMax_cu_9f978f6326cunn_SpatialSoftMaxForwardIfffiNS1_25LogSoftMaxForwardEpilogueEEEvPT1_PKT_T2_S9_S9_,"ax",@progbits
	.sectioninfo	@"SHI_REGISTERS=21"
	.align	128
.text._ZN2at6native43_GLOBAL__N__9ae7fba5_10_SoftMax_cu_9f978f6326cunn_SpatialSoftMaxForwardIfffiNS1_25LogSoftMaxForwardEpilogueEEEvPT1_PKT_T2_S9_S9_:
        .type           _ZN2at6native43_GLOBAL__N__9ae7fba5_10_SoftMax_cu_9f978f6326cunn_SpatialSoftMaxForwardIfffiNS1_25LogSoftMaxForwardEpilogueEEEvPT1_PKT_T2_S9_S9_,@function
        .size           _ZN2at6native43_GLOBAL__N__9ae7fba5_10_SoftMax_cu_9f978f6326cunn_SpatialSoftMaxForwardIfffiNS1_25LogSoftMaxForwardEpilogueEEEvPT1_PKT_T2_S9_S9_,(.L_x_11396 - _ZN2at6native43_GLOBAL__N__9ae7fba5_10_SoftMax_cu_9f978f6326cunn_SpatialSoftMaxForwardIfffiNS1_25LogSoftMaxForwardEpilogueEEEvPT1_PKT_T2_S9_S9_)
        .other          _ZN2at6native43_GLOBAL__N__9ae7fba5_10_SoftMax_cu_9f978f6326cunn_SpatialSoftMaxForwardIfffiNS1_25LogSoftMaxForwardEpilogueEEEvPT1_PKT_T2_S9_S9_,@"STO_CUDA_ENTRY STV_DEFAULT"
_ZN2at6native43_GLOBAL__N__9ae7fba5_10_SoftMax_cu_9f978f6326cunn_SpatialSoftMaxForwardIfffiNS1_25LogSoftMaxForwardEpilogueEEEvPT1_PKT_T2_S9_S9_:
        /* <DEDUP_REMOVED lines=17> */
.L_x_9418:
[----:B------:R-:W-:Y:S01]  /*0110*/  ISETP.GE.AND P0, PT, R2, c[0x0][0x178], PT ;  /* 0x00005e0002007a0c */ /* 0x000fe20003f06270 */
[----:B------:R-:W-:-:S12]  /*0120*/  BSSY B1, `(.L_x_9393) ;  /* 0x0000092000017945 */ /* 0x000fd80003800000 */
[----:B0123--:R-:W-:Y:S05]  /*0130*/  @P0 BRA `(.L_x_9394) ;  /* 0x0000090000000947 */ /* 0x00ffea0003800000 */
[C---:B------:R-:W-:Y:S01]  /*0140*/  IMAD R6, R0.reuse, c[0x0][0x174], R5 ;  /* 0x00005d0000067a24 */ /* 0x040fe200078e0205 */
[----:B------:R-:W-:Y:S01]  /*0150*/  MOV R8, R2 ;  /* 0x0000000200087202 */ /* 0x000fe20000000f00 */
[----:B------:R-:W-:-:S03]  /*0160*/  IMAD R7, R0, UR5, RZ ;  /* 0x0000000500077c24 */ /* 0x000fc6000f8e02ff */
.L_x_9417:
        /* <DEDUP_REMOVED lines=13> */
.L_x_9399:
        /* <DEDUP_REMOVED lines=9> */
.L_x_9398:
[----:B------:R-:W-:Y:S05]  /*02d0*/  BSYNC B2 ;  /* 0x0000000000027941 */ /* 0x000fea0003800000 */
.L_x_9397:
[----:B------:R-:W-:Y:S01]  /*02e0*/  BSSY B2, `(.L_x_9400) ;  /* 0x000000f000027945 */ /* 0x000fe20003800000 */
[----:B------:R-:W-:Y:S05]  /*02f0*/  @P2 BRA `(.L_x_9401) ;  /* 0x000000d000002947 */ /* 0x000fea0003800000 */
[----:B------:R-:W-:Y:S01]  /*0300*/  HFMA2.MMA R15, -RZ, RZ, 0, 0 ;  /* 0x00000000ff0f7435 */ /* 0x000fe200000001ff */
[----:B------:R-:W-:-:S03]  /*0310*/  IMAD.MOV.U32 R14, RZ, RZ, R5 ;  /* 0x000000ffff0e7224 */ /* 0x000fc600078e0005 */
.L_x_9402:
        /* <DEDUP_REMOVED lines=11> */
.L_x_9401:
[----:B------:R-:W-:Y:S05]  /*03d0*/  BSYNC B2 ;  /* 0x0000000000027941 */ /* 0x000fea0003800000 */
.L_x_9400:
[----:B------:R-:W-:Y:S01]  /*03e0*/  BSSY B2, `(.L_x_9403) ;  /* 0x000000f000027945 */ /* 0x000fe20003800000 */
[----:B------:R-:W-:Y:S05]  /*03f0*/  @P2 BRA `(.L_x_9404) ;  /* 0x000000d000002947 */ /* 0x000fea0003800000 */
[----:B------:R0:W1:Y:S01]  /*0400*/  MUFU.LG2 R18, R15 ;  /* 0x0000000f00127308 */ /* 0x0000620000000c00 */
[----:B------:R-:W-:-:S07]  /*0410*/  IMAD.MOV.U32 R16, RZ, RZ, R5 ;  /* 0x000000ffff107224 */ /* 0x000fce00078e0005 */
.L_x_9405:
        /* <DEDUP_REMOVED lines=8> */
[----:B-1----:R-:W-:-:S05]  /*04a0*/  FFMA.FTZ R11, R18, -0.69314718246459960938, R11 ;  /* 0xbf317218120b7823 */ /* 0x002fca000001000b */
[----:B------:R0:W-:Y:S03]  /*04b0*/  STG.E [R12.64], R11 ;  /* 0x0000000b0c007986 */ /* 0x0001e6000c101906 */
[----:B------:R-:W-:Y:S05]  /*04c0*/  @!P0 BRA `(.L_x_9405) ;  /* 0xffffff5000008947 */ /* 0x000fea000383ffff */
.L_x_9404:
[----:B------:R-:W-:Y:S05]  /*04d0*/  BSYNC B2 ;  /* 0x0000000000027941 */ /* 0x000fea0003800000 */
.L_x_9403:
[----:B------:R-:W-:Y:S05]  /*04e0*/  BRA `(.L_x_9406) ;  /* 0x0000050000007947 */ /* 0x000fea0003800000 */
.L_x_9396:
[----:B------:R-:W-:Y:S01]  /*04f0*/  ISETP.GE.AND P0, PT, R5, c[0x0][0x174], PT ;  /* 0x00005d0005007a0c */ /* 0x000fe20003f06270 */
[----:B------:R-:W-:-:S12]  /*0500*/  IMAD.MOV.U32 R13, RZ, RZ, -0x800001 ;  /* 0xff7fffffff0d7424 */ /* 0x000fd800078e00ff */
[----:B------:R-:W-:Y:S05]  /*0510*/  @P0 BRA `(.L_x_9407) ;  /* 0x000000b000000947 */ /* 0x000fea0003800000 */
[----:B------:R-:W-:Y:S01]  /*0520*/  MOV R13, 0xff7fffff ;  /* 0xff7fffff000d7802 */ /* 0x000fe20000000f00 */
[----:B------:R-:W-:-:S03]  /*0530*/  IMAD.MOV.U32 R12, RZ, RZ, R5 ;  /* 0x000000ffff0c7224 */ /* 0x000fc600078e0005 */
.L_x_9408:
        /* <DEDUP_REMOVED lines=9> */
.L_x_9407:
[----:B------:R-:W-:Y:S02]  /*05d0*/  WARPSYNC 0xffffffff ;  /* 0xffffffff00007948 */ /* 0x000fe40003800000 */
[----:B------:R-:W-:Y:S01]  /*05e0*/  BAR.SYNC.DEFER_BLOCKING 0x0 ;  /* 0x0000000000007b1d */ /* 0x000fe20000010000 */
[----:B------:R-:W-:-:S05]  /*05f0*/  ISETP.NE.AND P1, PT, RZ, UR4, PT ;  /* 0x00000004ff007c0c */ /* 0x000fca000bf25270 */
[----:B------:R0:W-:Y:S08]  /*0600*/  STS [R4], R13 ;  /* 0x0000000d04007388 */ /* 0x0001f00000000800 */
[----:B------:R-:W-:Y:S05]  /*0610*/  @!P1 BRA `(.L_x_9409) ;  /* 0x000000c000009947 */ /* 0x000fea0003800000 */
[----:B------:R-:W-:-:S04]  /*0620*/  IMAD.U32 R10, RZ, RZ, UR4 ;  /* 0x00000004ff0a7e24 */ /* 0x000fc8000f8e00ff */
.L_x_9410:
        /* <DEDUP_REMOVED lines=11> */
.L_x_9409:
[----:B------:R-:W-:Y:S01]  /*06e0*/  BAR.SYNC.DEFER_BLOCKING 0x0 ;  /* 0x0000000000007b1d */ /* 0x000fe20000010000 */
[----:B------:R-:W-:-:S05]  /*06f0*/  IMAD.MOV.U32 R11, RZ, RZ, RZ ;  /* 0x000000ffff0b7224 */ /* 0x000fca00078e00ff */
[----:B------:R-:W-:Y:S01]  /*0700*/  BSSY B2, `(.L_x_9411) ;  /* 0x0000010000027945 */ /* 0x000fe20003800000 */
[----:B------:R1:W2:Y:S01]  /*0710*/  LDS R10, [R3.X4] ;  /* 0x00000000030a7984 */ /* 0x0002a20000004800 */
[----:B------:R-:W-:Y:S05]  /*0720*/  @P0 BRA `(.L_x_9412) ;  /* 0x000000d000000947 */ /* 0x000fea0003800000 */
[----:B------:R-:W-:Y:S01]  /*0730*/  MOV R11, RZ ;  /* 0x000000ff000b7202 */ /* 0x000fe20000000f00 */
[----:B------:R-:W-:-:S03]  /*0740*/  IMAD.MOV.U32 R14, RZ, RZ, R5 ;  /* 0x000000ffff0e7224 */ /* 0x000fc600078e0005 */
.L_x_9413:
        /* <DEDUP_REMOVED lines=11> */
.L_x_9412:
[----:B------:R-:W-:Y:S05]  /*0800*/  BSYNC B2 ;  /* 0x0000000000027941 */ /* 0x000fea0003800000 */
.L_x_9411:
[----:B------:R-:W-:Y:S06]  /*0810*/  BAR.SYNC.DEFER_BLOCKING 0x0 ;  /* 0x0000000000007b1d */ /* 0x000fec0000010000 */
[----:B------:R3:W-:Y:S01]  /*0820*/  STS [R4], R11 ;  /* 0x0000000b04007388 */ /* 0x0007e20000000800 */
[----:B------:R-:W-:Y:S05]  /*0830*/  @!P1 BRA `(.L_x_9414) ;  /* 0x000000b000009947 */ /* 0x000fea0003800000 */
[----:B---3--:R-:W-:-:S04]  /*0840*/  IMAD.U32 R11, RZ, RZ, UR4 ;  /* 0x00000004ff0b7e24 */ /* 0x008fc8000f8e00ff */
.L_x_9415:
        /* <DEDUP_REMOVED lines=10> */
.L_x_9414:
[----:B------:R-:W-:Y:S06]  /*08f0*/  BAR.SYNC.DEFER_BLOCKING 0x0 ;  /* 0x0000000000007b1d */ /* 0x000fec0000010000 */
[----:B------:R-:W-:Y:S05]  /*0900*/  @P0 BRA `(.L_x_9406) ;  /* 0x000000e000000947 */ /* 0x000fea0003800000 */
[----:B---3--:R-:W3:Y:S01]  /*0910*/  LDS R11, [R3.X4] ;  /* 0x00000000030b7984 */ /* 0x008ee20000004800 */
[----:B------:R-:W-:Y:S01]  /*0920*/  IMAD.MOV.U32 R16, RZ, RZ, R5 ;  /* 0x000000ffff107224 */ /* 0x000fe200078e0005 */
[----:B---3--:R-:W3:Y:S06]  /*0930*/  MUFU.LG2 R11, R11 ;  /* 0x0000000b000b7308 */ /* 0x008eec0000000c00 */
.L_x_9416:
[----:B0-----:R-:W-:Y:S01]  /*0940*/  MOV R13, 0x4 ;  /* 0x00000004000d7802 */ /* 0x001fe20000000f00 */
[----:B------:R-:W-:-:S04]  /*0950*/  IMAD R12, R16, c[0x0][0x178], R9 ;  /* 0x00005e00100c7a24 */ /* 0x000fc800078e0209 */
[----:B------:R-:W-:-:S06]  /*0960*/  IMAD.WIDE R14, R12, R13, c[0x0][0x168] ;  /* 0x00005a000c0e7625 */ /* 0x000fcc00078e020d */
[----:B------:R-:W4:Y:S01]  /*0970*/  LDG.E R15, [R14.64] ;  /* 0x000000060e0f7981 */ /* 0x000f22000c1e1900 */
[----:B------:R-:W-:Y:S01]  /*0980*/  IMAD.WIDE R12, R12, R13, c[0x0][0x160] ;  /* 0x000058000c0c7625 */ /* 0x000fe200078e020d */
[----:B------:R-:W-:-:S04]  /*0990*/  IADD3 R16, R16, c[0x0][0x0], RZ ;  /* 0x0000000010107a10 */ /* 0x000fc80007ffe0ff */
[----:B------:R-:W-:Y:S01]  /*09a0*/  ISETP.GE.AND P0, PT, R16, c[0x0][0x174], PT ;  /* 0x00005d0010007a0c */ /* 0x000fe20003f06270 */
[----:B--2-4-:R-:W-:-:S04]  /*09b0*/  FADD.FTZ R18, -R10, R15 ;  /* 0x0000000f0a127221 */ /* 0x014fc80000010100 */
[----:B---3--:R-:W-:-:S05]  /*09c0*/  FFMA.FTZ R17, R11, -0.69314718246459960938, R18 ;  /* 0xbf3172180b117823 */ /* 0x008fca0000010012 */
[----:B------:R0:W-:Y:S03]  /*09d0*/  STG.E [R12.64], R17 ;  /* 0x000000110c007986 */ /* 0x0001e6000c101906 */
[----:B------:R-:W-:Y:S05]  /*09e0*/  @!P0 BRA `(.L_x_9416) ;  /* 0xffffff5000008947 */ /* 0x000fea000383ffff */
.L_x_9406:
[----:B------:R-:W-:Y:S05]  /*09f0*/  BSYNC B0 ;  /* 0x0000000000007941 */ /* 0x000fea0003800000 */
.L_x_9395:
[----:B------:R-:W-:-:S04]  /*0a00*/  IMAD.MOV.U32 R9, RZ, RZ, c[0x0][0x4] ;  /* 0x00000100ff097624 */ /* 0x000fc800078e00ff */
[----:B------:R-:W-:-:S05]  /*0a10*/  IMAD R8, R9, c[0x0][0x10], R8 ;  /* 0x0000040009087a24 */ /* 0x000fca00078e0208 */
[----:B------:R-:W-:-:S13]  /*0a20*/  ISETP.GE.AND P0, PT, R8, c[0x0][0x178], PT ;  /* 0x00005e0008007a0c */ /* 0x000fda0003f06270 */
[----:B------:R-:W-:Y:S05]  /*0a30*/  @!P0 BRA `(.L_x_9417) ;  /* 0xfffff73000008947 */ /* 0x000fea000383ffff */
.L_x_9394:
[----:B------:R-:W-:Y:S05]  /*0a40*/  BSYNC B1 ;  /* 0x0000000000017941 */ /* 0x000fea0003800000 */
.L_x_9393:
[----:B------:R-:W-:-:S04]  /*0a50*/  IADD3 R0, R0, c[0x0][0xc], RZ ;  /* 0x0000030000007a10 */ /* 0x000fc80007ffe0ff */
[----:B------:R-:W-:-:S13]  /*0a60*/  ISETP.GE.AND P0, PT, R0, c[0x0][0x170], PT ;  /* 0x00005c0000007a0c */ /* 0x000fda0003f06270 */
[----:B------:R-:W-:Y:S05]  /*0a70*/  @!P0 BRA `(.L_x_9418) ;  /* 0xfffff69000008947 */ /* 0x000fea000383ffff */
[----:B------:R-:W-:Y:S05]  /*0a80*/  EXIT ;  /* 0x000000000000794d */ /* 0x000fea0003800000 */
.L_x_9419:
        /* <DEDUP_REMOVED lines=15> */
.L_x_11396:


//--------------------- .text._ZN2at6native43_GLOBAL__N__9ae7fba5_10_SoftMax_cu_9f978f6326cunn_SpatialSoftMaxForwardIdddlNS1_25LogSoftMaxForwardEpilogueEEEvPT1_PKT_T2_S9_S9_ --------------------------
	.section	.text._ZN2at6native43_GLOBAL__N__9ae7fba5_10_SoftMax_cu_9f978f6326cunn_SpatialSoftMaxForwardIdddlNS1_25LogSoftMaxForwardEpilogueEEEvPT1_PKT_T2_S9_S9_,"ax",@progbits
	.sectioninfo	@"SHI_REGISTERS=32"
	.align	128
.text._ZN2at6native43_GLOBAL__N__9ae7fba5_10_SoftMax_cu_9f978f6326cunn_SpatialSoftMaxForwardIdddlNS1_25LogSoftMaxForwardEpilogueEEEvPT1_PKT_T2_S9_S9_:
        .type           _ZN2at6native43_GLOBAL__N__9ae7fba5_10_SoftMax_cu_9f978f6326cunn_SpatialSoftMaxForwardIdddlNS1_25LogSoftMaxForwardEpilogueEEEvPT1_PKT_T2_S9_S9_,@function
        .size           _ZN2at6native43_GLOBAL__N__9ae7fba5_10_SoftMax_cu_9f978f6326cunn_SpatialSoftMaxForwardIdddlNS1_25LogSoftMaxForwardEpilogueEEEvPT1_PKT_T2_S9_S9_,(.L_x_11397 - _ZN2at6native43_GLOBAL__N__9ae7fba5_10_SoftMax_cu_9f978f6326cunn_SpatialSoftMaxForwardIdddlNS1_25LogSoftMaxForwardEpilogueEEEvPT1_PKT_T2_S9_S9_)
        .other          _ZN2at6native43_GLOBAL__N__9ae7fba5_10_SoftMax_cu_9f978f6326cunn_SpatialSoftMaxForwardIdddlNS1_25LogSoftMaxForwardEpilogueEEEvPT1_PKT_T2_S9_S9_,@"STO_CUDA_ENTRY STV_DEFAULT"
_ZN2at6native43_GLOBAL__N__9ae7fba5_10_SoftMax_cu_9f978f6326cunn_SpatialSoftMaxForwardIdddlNS1_25LogSoftMaxForwardEpilogueEEEvPT1_PKT_T2_S9_S9_:
[----:B------:R-:W-:Y:S02]  /*0000*/  IMAD.MOV.U32 R1, RZ, RZ, c[0x0][0x28] ;  /* 0x00000a00ff017624 */ /* 0x000fe400078e00ff */
[----:B------:R-:W0:Y:S02]  /*0010*/  S2R R4, SR_CTAID.X ;  /* 0x0000000000047919 */ /* 0x000e240000002500 */
[----:B0-----:R-:W-:-:S04]  /*0020*/  ISETP.GE.U32.AND P0, PT, R4, c[0x0][0x170], PT ;  /* 0x00005c0004007a0c */ /* 0x001fc80003f06070 */
[----:B------:R-:W-:-:S13]  /*0030*/  ISETP.GE.AND.EX P0, PT, RZ, c[0x0][0x174], PT, P0 ;  /* 0x00005d00ff007a0c */ /* 0x000fda0003f06300 */
[----:B------:R-:W-:Y:S05]  /*0040*/  @P0 EXIT ;  /* 0x000000000000094d */ /* 0x000fea0003800000 */
[----:B------:R-:W0:Y:S01]  /*0050*/  S2R R6, SR_TID.Y ;  /* 0x0000000000067919 */ /* 0x000e220000002200 */
[----:B------:R-:W-:Y:S01]  /*0060*/  ULDC UR8, c[0x0][0x0] ;  /* 0x0000000000087ab9 */ /* 0x000fe20000000800 */
[----:B------:R-:W-:Y:S01]  /*0070*/  IMAD.MOV.U32 R5, RZ, RZ, RZ ;  /* 0x000000ffff057224 */ /* 0x000fe200078e00ff */
[----:B------:R-:W-:Y:S01]  /*0080*/  ULDC.64 UR6, c[0x0][0x180] ;  /* 0x0000600000067ab9 */ /* 0x000fe20000000a00 */
[----:B------:R-:W1:Y:S01]  /*0090*/  S2R R3, SR_CTAID.Y ;  /* 0x0000000000037919 */ /* 0x000e620000002600 */
[----:B------:R-:W-:Y:S02]  /*00a0*/  UIMAD.WIDE.U32 UR4, UR8, UR6, URZ ;  /* 0x00000006080472a5 */ /* 0x000fe4000f8e003f */
[----:B------:R-:W-:Y:S01]  /*00b0*/  ULDC.64 UR16, c[0x0][0x118] ;  /* 0x0000460000107ab9 */ /* 0x000fe20000000a00 */
[----:B------:R-:W2:Y:S01]  /*00c0*/  S2R R0, SR_TID.X ;  /* 0x0000000000007919 */ /* 0x000ea20000002100 */
[----:B------:R-:W-:Y:S02]  /*00d0*/  UIMAD UR9, UR8, UR7, UR5 ;  /* 0x00000007080972a4 */ /* 0x000fe4000f8e0205 */
[----:B------:R-:W-:-:S02]  /*00e0*/  USHF.R.U32.HI UR8, URZ, 0x1, UR8 ;  /* 0x000000013f087899 */ /* 0x000fc40008011608 */
[----:B------:R-:W-:Y:S01]  /*00f0*/  USHF.L.U64.HI UR9, UR4, 0x3, UR9 ;  /* 0x0000000304097899 */ /* 0x000fe20008010209 */
[----:B0-----:R-:W-:-:S04]  /*0100*/  IMAD R2, R6, c[0x0][0x0], RZ ;  /* 0x0000000006027a24 */ /* 0x001fc800078e02ff */
[----:B------:R-:W-:Y:S02]  /*0110*/  IMAD.SHL.U32 R7, R2, 0x8, RZ ;  /* 0x0000000802077824 */ /* 0x000fe400078e00ff */
[----:B-1----:R-:W-:Y:S02]  /*0120*/  IMAD R3, R3, c[0x0][0x4], R6 ;  /* 0x0000010003037a24 */ /* 0x002fe400078e0206 */
[----:B------:R-:W-:Y:S02]  /*0130*/  IMAD.MOV.U32 R6, RZ, RZ, c[0x0][0x4] ;  /* 0x00000100ff067624 */ /* 0x000fe400078e00ff */
[----:B--2---:R-:W-:Y:S02]  /*0140*/  IMAD R7, R0, 0x8, R7 ;  /* 0x0000000800077824 */ /* 0x004fe400078e0207 */
.L_x_9454:
[----:B------:R-:W-:Y:S01]  /*0150*/  ISETP.GE.U32.AND P0, PT, R3, c[0x0][0x180], PT ;  /* 0x0000600003007a0c */ /* 0x000fe20003f06070 */
[----:B------:R-:W-:Y:S03]  /*0160*/  BSSY B1, `(.L_x_9420) ;  /* 0x00001aa000017945 */ /* 0x000fe60003800000 */
[----:B------:R-:W-:-:S13]  /*0170*/  ISETP.GE.AND.EX P0, PT, RZ, c[0x0][0x184], PT, P0 ;  /* 0x00006100ff007a0c */ /* 0x000fda0003f06300 */
[----:B0123--:R-:W-:Y:S05]  /*0180*/  @P0 BRA `(.L_x_9421) ;  /* 0x00001a7000000947 */ /* 0x00ffea0003800000 */
[----:B------:R-:W-:Y:S02]  /*0190*/  IMAD.MOV.U32 R22, RZ, RZ, R3 ;  /* 0x000000ffff167224 */ /* 0x000fe400078e0003 */
[----:B------:R-:W-:Y:S02]  /*01a0*/  IMAD.MOV.U32 R23, RZ, RZ, RZ ;  /* 0x000000ffff177224 */ /* 0x000fe400078e00ff */
.L_x_9452:
[----:B------:R-:W-:Y:S01]  /*01b0*/  ULDC.64 UR12, c[0x0][0x178] ;  /* 0x00005e00000c7ab9 */ /* 0x000fe20000000a00 */
[----:B------:R-:W-:Y:S01]  /*01c0*/  MOV R8, c[0x0][0x0] ;  /* 0x0000000000087a02 */ /* 0x000fe20000000f00 */
[----:B------:R-:W-:Y:S01]  /*01d0*/  ULDC.64 UR14, c[0x0][0x180] ;  /* 0x00006000000e7ab9 */ /* 0x000fe20000000a00 */
[----:B------:R-:W-:Y:S01]  /*01e0*/  BSSY B0, `(.L_x_9422) ;  /* 0x000019a000007945 */ /* 0x000fe20003800000 */
[----:B------:R-:W-:Y:S01]  /*01f0*/  UIMAD UR10, UR12, UR15, URZ ;  /* 0x0000000f0c0a72a4 */ /* 0x000fe2000f8e023f */
[----:B------:R-:W-:Y:S01]  /*0200*/  ISETP.GT.U32.AND P0, PT, R8, 0x1, PT ;  /* 0x000000010800780c */ /* 0x000fe20003f04070 */
[----:B------:R-:W-:Y:S02]  /*0210*/  UIMAD.WIDE.U32 UR6, UR12, UR14, URZ ;  /* 0x0000000e0c0672a5 */ /* 0x000fe4000f8e003f */
[----:B------:R-:W-:-:S04]  /*0220*/  UIMAD UR10, UR14, UR13, UR10 ;  /* 0x0000000d0e0a72a4 */ /* 0x000fc8000f8e020a */
[----:B------:R-:W-:Y:S01]  /*0230*/  UIADD3 UR7, UR7, UR10, URZ ;  /* 0x0000000a07077290 */ /* 0x000fe2000fffe03f */
[----:B------:R-:W-:-:S05]  /*0240*/  IMAD.WIDE.U32 R8, R4, UR6, R22 ;  /* 0x0000000604087c25 */ /* 0x000fca000f8e0016 */
[----:B0-----:R-:W-:-:S04]  /*0250*/  IMAD R10, R4, UR7, RZ ;  /* 0x00000007040a7c24 */ /* 0x001fc8000f8e02ff */
[----:B------:R-:W-:-:S04]  /*0260*/  IMAD R25, R5, UR6, R10 ;  /* 0x0000000605197c24 */ /* 0x000fc8000f8e020a */
[----:B------:R-:W-:Y:S01]  /*0270*/  IMAD.IADD R25, R9, 0x1, R25 ;  /* 0x0000000109197824 */ /* 0x000fe200078e0219 */
[----:B-123--:R-:W-:Y:S05]  /*0280*/  @P0 BRA `(.L_x_9423) ;  /* 0x00000bb000000947 */ /* 0x00efea0003800000 */
[----:B------:R-:W-:Y:S01]  /*0290*/  ISETP.GE.U32.AND P0, PT, R0, c[0x0][0x178], PT ;  /* 0x00005e0000007a0c */ /* 0x000fe20003f06070 */
[----:B------:R-:W-:Y:S01]  /*02a0*/  BSSY B2, `(.L_x_9424) ;  /* 0x0000023000027945 */ /* 0x000fe20003800000 */
[----:B------:R-:W-:Y:S02]  /*02b0*/  IMAD.MOV.U32 R10, RZ, RZ, -0x1 ;  /* 0xffffffffff0a7424 */ /* 0x000fe400078e00ff */
[----:B------:R-:W-:Y:S01]  /*02c0*/  ISETP.GE.AND.EX P0, PT, RZ, c[0x0][0x17c], PT, P0 ;  /* 0x00005f00ff007a0c */ /* 0x000fe20003f06300 */
[----:B------:R-:W-:-:S12]  /*02d0*/  IMAD.MOV.U32 R11, RZ, RZ, -0x100001 ;  /* 0xffefffffff0b7424 */ /* 0x000fd800078e00ff */
[----:B------:R-:W-:Y:S05]  /*02e0*/  @P0 BRA `(.L_x_9425) ;  /* 0x000001e000000947 */ /* 0x000fea0003800000 */
[----:B------:R-:W-:Y:S01]  /*02f0*/  IMAD R13, R5, c[0x0][0x178], RZ ;  /* 0x00005e00050d7a24 */ /* 0x000fe200078e02ff */
[----:B------:R-:W-:Y:S01]  /*0300*/  MOV R14, R0 ;  /* 0x00000000000e7202 */ /* 0x000fe20000000f00 */
[----:B------:R-:W-:Y:S02]  /*0310*/  IMAD.MOV.U32 R10, RZ, RZ, R0 ;  /* 0x000000ffff0a7224 */ /* 0x000fe400078e0000 */
[----:B------:R-:W-:Y:S02]  /*0320*/  IMAD.MOV.U32 R11, RZ, RZ, RZ ;  /* 0x000000ffff0b7224 */ /* 0x000fe400078e00ff */
[C---:B------:R-:W-:Y:S02]  /*0330*/  IMAD R15, R4.reuse, c[0x0][0x17c], R13 ;  /* 0x00005f00040f7a24 */ /* 0x040fe400078e020d */
[----:B------:R-:W-:-:S04]  /*0340*/  IMAD.WIDE.U32 R12, R4, c[0x0][0x178], R10 ;  /* 0x00005e00040c7a25 */ /* 0x000fc800078e000a */
[----:B------:R-:W-:Y:S02]  /*0350*/  IMAD.IADD R10, R13, 0x1, R15 ;  /* 0x000000010d0a7824 */ /* 0x000fe400078e020f */
[----:B------:R-:W-:Y:S02]  /*0360*/  IMAD.MOV.U32 R15, RZ, RZ, RZ ;  /* 0x000000ffff0f7224 */ /* 0x000fe400078e00ff */
[----:B------:R-:W-:Y:S02]  /*0370*/  IMAD R13, R10, c[0x0][0x180], RZ ;  /* 0x000060000a0d7a24 */ /* 0x000fe400078e02ff */
[----:B------:R-:W-:-:S04]  /*0380*/  IMAD.WIDE.U32 R10, R12, c[0x0][0x180], R22 ;  /* 0x000060000c0a7a25 */ /* 0x000fc800078e0016 */
[----:B------:R-:W-:Y:S01]  /*0390*/  IMAD R13, R12, c[0x0][0x184], R13 ;  /* 0x000061000c0d7a24 */ /* 0x000fe200078e020d */
[----:B------:R-:W-:-:S03]  /*03a0*/  LEA R16, P1, R10, c[0x0][0x168], 0x3 ;  /* 0x00005a000a107a11 */ /* 0x000fc600078218ff */
[----:B------:R-:W-:Y:S02]  /*03b0*/  IMAD.IADD R17, R11, 0x1, R13 ;  /* 0x000000010b117824 */ /* 0x000fe400078e020d */
[----:B------:R-:W-:-:S03]  /*03c0*/  IMAD.MOV.U32 R11, RZ, RZ, -0x100001 ;  /* 0xffefffffff0b7424 */ /* 0x000fc600078e00ff */
[----:B------:R-:W-:Y:S01]  /*03d0*/  LEA.HI.X R17, R10, c[0x0][0x16c], R17, 0x3, P1 ;  /* 0x00005b000a117a11 */ /* 0x000fe200008f1c11 */
[----:B------:R-:W-:Y:S02]  /*03e0*/  IMAD.MOV.U32 R10, RZ, RZ, -0x1 ;  /* 0xffffffffff0a7424 */ /* 0x000fe400078e00ff */
.L_x_9426:
[----:B------:R-:W-:Y:S02]  /*03f0*/  IMAD.MOV.U32 R12, RZ, RZ, R16 ;  /* 0x000000ffff0c7224 */ /* 0x000fe400078e0010 */
[----:B------:R-:W-:-:S06]  /*0400*/  IMAD.MOV.U32 R13, RZ, RZ, R17 ;  /* 0x000000ffff0d7224 */ /* 0x000fcc00078e0011 */
[----:B------:R-:W2:Y:S01]  /*0410*/  LDG.E.64 R12, [R12.64] ;  /* 0x000000100c0c7981 */ /* 0x000ea2000c1e1b00 */
[----:B------:R-:W-:Y:S01]  /*0420*/  IADD3 R14, P1, R14, c[0x0][0x0], RZ ;  /* 0x000000000e0e7a10 */ /* 0x000fe20007f3e0ff */
[----:B------:R-:W-:-:S04]  /*0430*/  IMAD.U32 R19, RZ, RZ, UR4 ;  /* 0x00000004ff137e24 */ /* 0x000fc8000f8e00ff */
[----:B------:R-:W-:Y:S01]  /*0440*/  IMAD.X R15, RZ, RZ, R15, P1 ;  /* 0x000000ffff0f7224 */ /* 0x000fe200008e060f */
[----:B------:R-:W-:Y:S02]  /*0450*/  ISETP.GE.U32.AND P1, PT, R14, c[0x0][0x178], PT ;  /* 0x00005e000e007a0c */ /* 0x000fe40003f26070 */
[----:B------:R-:W-:Y:S02]  /*0460*/  LEA R16, P3, R19, R16, 0x3 ;  /* 0x0000001013107211 */ /* 0x000fe400078618ff */
[----:B------:R-:W-:Y:S02]  /*0470*/  ISETP.GE.AND.EX P1, PT, R15, c[0x0][0x17c], PT, P1 ;  /* 0x00005f000f007a0c */ /* 0x000fe40003f26310 */
[----:B------:R-:W-:Y:S01]  /*0480*/  IADD3.X R17, R17, UR9, RZ, P3, !PT ;  /* 0x0000000911117c10 */ /* 0x000fe20009ffe4ff */
[----:B--2---:R-:W0:-:S06]  /*0490*/  DSETP.GEU.AND P2, PT, R10, R12, PT ;  /* 0x0000000c0a00722a */ /* 0x004e0c0003f4e000 */
[----:B0-----:R-:W-:Y:S02]  /*04a0*/  FSEL R10, R12, R10, !P2 ;  /* 0x0000000a0c0a7208 */ /* 0x001fe40005000000 */
[----:B------:R-:W-:Y:S02]  /*04b0*/  FSEL R11, R13, R11, !P2 ;  /* 0x0000000b0d0b7208 */ /* 0x000fe40005000000 */
[----:B------:R-:W-:Y:S05]  /*04c0*/  @!P1 BRA `(.L_x_9426) ;  /* 0xffffff2000009947 */ /* 0x000fea000383ffff */
.L_x_9425:
[----:B------:R-:W-:Y:S05]  /*04d0*/  BSYNC B2 ;  /* 0x0000000000027941 */ /* 0x000fea0003800000 */
.L_x_9424:
[----:B------:R-:W-:Y:S01]  /*04e0*/  BSSY B2, `(.L_x_9427) ;  /* 0x000003c000027945 */ /* 0x000fe20003800000 */
[----:B------:R-:W-:Y:S01]  /*04f0*/  CS2R R12, SRZ ;  /* 0x00000000000c7805 */ /* 0x000fe2000001ff00 */
[----:B------:R-:W-:Y:S05]  /*0500*/  @P0 BRA `(.L_x_9428) ;  /* 0x0000039000000947 */ /* 0x000fea0003800000 */
[----:B------:R-:W-:Y:S01]  /*0510*/  MOV R24, R0 ;  /* 0x0000000000187202 */ /* 0x000fe20000000f00 */
[----:B------:R-:W-:Y:S01]  /*0520*/  IMAD.MOV.U32 R26, RZ, RZ, RZ ;  /* 0x000000ffff1a7224 */ /* 0x000fe200078e00ff */
[----:B------:R-:W-:-:S03]  /*0530*/  CS2R R12, SRZ ;  /* 0x00000000000c7805 */ /* 0x000fc6000001ff00 */
.L_x_9431:
[----:B0-----:R-:W-:Y:S02]  /*0540*/  IMAD R17, R26, c[0x0][0x180], RZ ;  /* 0x000060001a117a24 */ /* 0x001fe400078e02ff */
[----:B------:R-:W-:-:S02]  /*0550*/  IMAD.MOV.U32 R14, RZ, RZ, R8 ;  /* 0x000000ffff0e7224 */ /* 0x000fc400078e0008 */
[----:B------:R-:W-:Y:S02]  /*0560*/  IMAD.MOV.U32 R15, RZ, RZ, R25 ;  /* 0x000000ffff0f7224 */ /* 0x000fe400078e0019 */
[C---:B------:R-:W-:Y:S02]  /*0570*/  IMAD R17, R24.reuse, c[0x0][0x184], R17 ;  /* 0x0000610018117a24 */ /* 0x040fe400078e0211 */
[----:B------:R-:W-:-:S04]  /*0580*/  IMAD.WIDE.U32 R14, R24, c[0x0][0x180], R14 ;  /* 0x00006000180e7a25 */ /* 0x000fc800078e000e */
[----:B------:R-:W-:Y:S01]  /*0590*/  IMAD.IADD R15, R15, 0x1, R17 ;  /* 0x000000010f0f7824 */ /* 0x000fe200078e0211 */
[----:B------:R-:W-:-:S04]  /*05a0*/  LEA R28, P0, R14, c[0x0][0x168], 0x3 ;  /* 0x00005a000e1c7a11 */ /* 0x000fc800078018ff */
[----:B------:R-:W-:-:S05]  /*05b0*/  LEA.HI.X R29, R14, c[0x0][0x16c], R15, 0x3, P0 ;  /* 0x00005b000e1d7a11 */ /* 0x000fca00000f1c0f */
[----:B------:R-:W2:Y:S01]  /*05c0*/  LDG.E.64 R16, [R28.64] ;  /* 0x000000101c107981 */ /* 0x000ea2000c1e1b00 */
[----:B------:R-:W-:Y:S01]  /*05d0*/  IMAD.MOV.U32 R20, RZ, RZ, 0x652b82fe ;  /* 0x652b82feff147424 */ /* 0x000fe200078e00ff */
[----:B------:R-:W-:Y:S01]  /*05e0*/  BSSY B3, `(.L_x_9429) ;  /* 0x0000025000037945 */ /* 0x000fe20003800000 */
[----:B------:R-:W-:Y:S01]  /*05f0*/  IMAD.MOV.U32 R21, RZ, RZ, 0x3ff71547 ;  /* 0x3ff71547ff157424 */ /* 0x000fe200078e00ff */
[----:B--2---:R-:W0:-:S06]  /*0600*/  DADD R16, R16, -R10 ;  /* 0x0000000010107229 */ /* 0x004e0c000000080a */
[----:B0-----:R-:W0:-:S04]  /*0610*/  DFMA R20, R16, R20, 6.75539944105574400000e+15 ;  /* 0x433800001014742b */ /* 0x001e080000000014 */
[----:B------:R-:W-:Y:S02]  /*0620*/  FSETP.GEU.FTZ.AND P0, PT, |R17|, 4.1917929649353027344, PT ;  /* 0x4086232b1100780b */ /* 0x000fe40003f1e200 */
[----:B0-----:R-:W0:-:S06]  /*0630*/  DADD R14, R20, -6.75539944105574400000e+15 ;  /* 0xc3380000140e7429 */ /* 0x001e0c0000000000 */
[----:B0-----:R-:W0:-:S06]  /*0640*/  DFMA R18, R14, c[0x2][0x0], R16 ;  /* 0x008000000e127a2b */ /* 0x001e0c0000000010 */
[----:B0-----:R0:W1:Y:S02]  /*0650*/  DFMA R18, R14, c[0x2][0x8], R18 ;  /* 0x008002000e127a2b */ /* 0x0010640000000012 */
[----:B0-----:R-:W-:Y:S01]  /*0660*/  IMAD.MOV.U32 R14, RZ, RZ, 0x69ce2bdf ;  /* 0x69ce2bdfff0e7424 */ /* 0x001fe200078e00ff */
[----:B------:R-:W-:-:S06]  /*0670*/  MOV R15, 0x3e5ade15 ;  /* 0x3e5ade15000f7802 */ /* 0x000fcc0000000f00 */
        /* <DEDUP_REMOVED lines=21> */
[----:B------:R-:W-:Y:S02]  /*07d0*/  @!P0 IMAD.MOV.U32 R16, RZ, RZ, R14 ;  /* 0x000000ffff108224 */ /* 0x000fe400078e000e */
[----:B------:R-:W-:Y:S02]  /*07e0*/  @!P0 IMAD.IADD R20, R20, 0x1, -R21 ;  /* 0x0000000114148824 */ /* 0x000fe400078e0a15 */
[----:B------:R-:W-:-:S02]  /*07f0*/  @!P0 IMAD R17, R21, 0x100000, R15 ;  /* 0x0010000015118824 */ /* 0x000fc400078e020f */
[----:B------:R-:W-:Y:S01]  /*0800*/  @!P0 IMAD.MOV.U32 R14, RZ, RZ, RZ ;  /* 0x000000ffff0e8224 */ /* 0x000fe200078e00ff */
[----:B------:R-:W-:-:S06]  /*0810*/  @!P0 LEA R15, R20, 0x3ff00000, 0x14 ;  /* 0x3ff00000140f8811 */ /* 0x000fcc00078ea0ff */
[----:B------:R0:W1:-:S06]  /*0820*/  @!P0 DMUL R18, R16, R14 ;  /* 0x0000000e10128228 */ /* 0x00004c0000000000 */
.L_x_9430:
[----:B------:R-:W-:Y:S05]  /*0830*/  BSYNC B3 ;  /* 0x0000000000037941 */ /* 0x000fea0003800000 */
.L_x_9429:
[----:B------:R-:W-:Y:S01]  /*0840*/  IADD3 R24, P0, R24, c[0x0][0x0], RZ ;  /* 0x0000000018187a10 */ /* 0x000fe20007f1e0ff */
[----:B-1----:R1:W2:-:S04]  /*0850*/  DADD R12, R18, R12 ;  /* 0x00000000120c7229 */ /* 0x002288000000000c */
[----:B------:R-:W-:Y:S01]  /*0860*/  IMAD.X R26, RZ, RZ, R26, P0 ;  /* 0x000000ffff1a7224 */ /* 0x000fe200000e061a */
[----:B------:R-:W-:-:S04]  /*0870*/  ISETP.GE.U32.AND P0, PT, R24, c[0x0][0x178], PT ;  /* 0x00005e0018007a0c */ /* 0x000fc80003f06070 */
[----:B------:R-:W-:-:S13]  /*0880*/  ISETP.GE.AND.EX P0, PT, R26, c[0x0][0x17c], PT, P0 ;  /* 0x00005f001a007a0c */ /* 0x000fda0003f06300 */
[----:B-12---:R-:W-:Y:S05]  /*0890*/  @!P0 BRA `(.L_x_9431) ;  /* 0xfffffca000008947 */ /* 0x006fea000383ffff */
.L_x_9428:
[----:B------:R-:W-:Y:S05]  /*08a0*/  BSYNC B2 ;  /* 0x0000000000027941 */ /* 0x000fea0003800000 */
.L_x_9427:
[----:B------:R-:W-:Y:S01]  /*08b0*/  ISETP.GT.AND P2, PT, R13, 0xfffff, PT ;  /* 0x000fffff0d00780c */ /* 0x000fe20003f44270 */
[----:B------:R-:W-:Y:S01]  /*08c0*/  IMAD.MOV.U32 R27, RZ, RZ, R13 ;  /* 0x000000ffff1b7224 */ /* 0x000fe200078e000d */
[----:B------:R-:W-:Y:S01]  /*08d0*/  MOV R18, R12 ;  /* 0x0000000c00127202 */ /* 0x000fe20000000f00 */
[----:B------:R-:W-:Y:S01]  /*08e0*/  BSSY B2, `(.L_x_9432) ;  /* 0x000003b000027945 */ /* 0x000fe20003800000 */
[----:B------:R-:W-:Y:S01]  /*08f0*/  ISETP.GE.U32.AND P0, PT, R0, c[0x0][0x178], PT ;  /* 0x00005e0000007a0c */ /* 0x000fe20003f06070 */
[----:B------:R-:W-:-:S03]  /*0900*/  IMAD.MOV.U32 R24, RZ, RZ, -0x3ff ;  /* 0xfffffc01ff187424 */ /* 0x000fc600078e00ff */
[----:B------:R-:W-:-:S05]  /*0910*/  ISETP.GE.AND.EX P0, PT, RZ, c[0x0][0x17c], PT, P0 ;  /* 0x00005f00ff007a0c */ /* 0x000fca0003f06300 */
        /* <DEDUP_REMOVED lines=13> */
[C---:B------:R-:W-:Y:S02]  /*09f0*/  LOP3.LUT R12, R27.reuse, 0x800fffff, RZ, 0xc0, !PT ;  /* 0x800fffff1b0c7812 */ /* 0x040fe400078ec0ff */
[----:B------:R-:W-:Y:S02]  /*0a00*/  MOV R16, R18 ;  /* 0x0000001200107202 */ /* 0x000fe40000000f00 */
[----:B------:R-:W-:Y:S01]  /*0a10*/  LOP3.LUT R17, R12, 0x3ff00000, RZ, 0xfc, !PT ;  /* 0x3ff000000c117812 */ /* 0x000fe200078efcff */
[----:B------:R-:W-:Y:S01]  /*0a20*/  IMAD.MOV.U32 R12, RZ, RZ, RZ ;  /* 0x000000ffff0c7224 */ /* 0x000fe200078e00ff */
[----:B------:R-:W-:Y:S02]  /*0a30*/  LEA.HI R24, R27, R24, RZ, 0xc ;  /* 0x000000181b187211 */ /* 0x000fe400078f60ff */
        /* <DEDUP_REMOVED lines=8> */
[----:B0-----:R-:W-:Y:S02]  /*0ac0*/  IMAD.MOV.U32 R20, RZ, RZ, 0x3ae80f1e ;  /* 0x3ae80f1eff147424 */ /* 0x001fe400078e00ff */
[----:B------:R-:W-:Y:S02]  /*0ad0*/  IMAD.MOV.U32 R21, RZ, RZ, 0x3eb1380b ;  /* 0x3eb1380bff157424 */ /* 0x000fe400078e00ff */
[----:B-1----:R-:W0:-:S06]  /*0ae0*/  DFMA R18, R18, R18, R18 ;  /* 0x000000121212722b */ /* 0x002e0c0000000012 */
[----:B0-----:R-:W0:-:S06]  /*0af0*/  DFMA R18, R12, R18, R12 ;  /* 0x000000120c12722b */ /* 0x001e0c000000000c */
[----:B0-----:R-:W0:-:S06]  /*0b00*/  DMUL R14, R18, R16 ;  /* 0x00000010120e7228 */ /* 0x001e0c0000000000 */
[----:B0-----:R-:W0:-:S06]  /*0b10*/  DFMA R14, R18, R16, R14 ;  /* 0x00000010120e722b */ /* 0x001e0c000000000e */
[----:B0-----:R-:W0:-:S06]  /*0b20*/  DADD R12, R16, -R14 ;  /* 0x00000000100c7229 */ /* 0x001e0c000000080e */
[----:B0-----:R-:W0:-:S06]  /*0b30*/  DADD R12, R12, R12 ;  /* 0x000000000c0c7229 */ /* 0x001e0c000000000c */
[----:B0-----:R-:W0:-:S04]  /*0b40*/  DFMA R12, R16, -R14, R12 ;  /* 0x8000000e100c722b */ /* 0x001e08000000000c */
[----:B------:R-:W1:-:S04]  /*0b50*/  DMUL R16, R14, R14 ;  /* 0x0000000e0e107228 */ /* 0x000e480000000000 */
[----:B0-----:R0:W-:Y:S02]  /*0b60*/  DMUL R12, R18, R12 ;  /* 0x0000000c120c7228 */ /* 0x0011e40000000000 */
[----:B0-----:R-:W-:Y:S01]  /*0b70*/  LOP3.LUT R18, R24, 0x80000000, RZ, 0x3c, !PT ;  /* 0x8000000018127812 */ /* 0x001fe200078e3cff */
[----:B------:R-:W-:Y:S01]  /*0b80*/  IMAD.MOV.U32 R19, RZ, RZ, 0x43300000 ;  /* 0x43300000ff137424 */ /* 0x000fe200078e00ff */
[----:B-1----:R-:W0:-:S05]  /*0b90*/  DFMA R20, R16, R20, c[0x2][0x58] ;  /* 0x008016001014762b */ /* 0x002e0a0000000014 */
[----:B------:R-:W-:-:S04]  /*0ba0*/  DADD R18, R18, c[0x2][0x90] ;  /* 0x0080240012127629 */ /* 0x000fc80000000000 */
[----:B0-----:R-:W0:-:S06]  /*0bb0*/  DFMA R20, R16, R20, c[0x2][0x60] ;  /* 0x008018001014762b */ /* 0x001e0c0000000014 */
[----:B0-----:R-:W0:-:S06]  /*0bc0*/  DFMA R20, R16, R20, c[0x2][0x68] ;  /* 0x00801a001014762b */ /* 0x001e0c0000000014 */
[----:B0-----:R-:W0:-:S06]  /*0bd0*/  DFMA R20, R16, R20, c[0x2][0x70] ;  /* 0x00801c001014762b */ /* 0x001e0c0000000014 */
[----:B0-----:R-:W0:-:S06]  /*0be0*/  DFMA R20, R16, R20, c[0x2][0x78] ;  /* 0x00801e001014762b */ /* 0x001e0c0000000014 */
[----:B0-----:R-:W0:-:S06]  /*0bf0*/  DFMA R20, R16, R20, c[0x2][0x80] ;  /* 0x008020001014762b */ /* 0x001e0c0000000014 */
[----:B0-----:R-:W0:-:S06]  /*0c00*/  DFMA R20, R16, R20, c[0x2][0x88] ;  /* 0x008022001014762b */ /* 0x001e0c0000000014 */
[----:B0-----:R-:W0:-:S04]  /*0c10*/  DMUL R20, R16, R20 ;  /* 0x0000001410147228 */ /* 0x001e080000000000 */
[----:B------:R-:W1:-:S04]  /*0c20*/  DFMA R16, R18, c[0x2][0x98], R14 ;  /* 0x0080260012107a2b */ /* 0x000e48000000000e */
[----:B0-----:R-:W-:-:S04]  /*0c30*/  DFMA R20, R14, R20, R12 ;  /* 0x000000140e14722b */ /* 0x001fc8000000000c */
[----:B-1----:R-:W0:-:S06]  /*0c40*/  DFMA R12, -R18, c[0x2][0x98], R16 ;  /* 0x00802600120c7a2b */ /* 0x002e0c0000000110 */
[----:B0-----:R-:W0:-:S06]  /*0c50*/  DADD R12, -R14, R12 ;  /* 0x000000000e0c7229 */ /* 0x001e0c000000010c */
[----:B0-----:R-:W0:-:S06]  /*0c60*/  DADD R12, R20, -R12 ;  /* 0x00000000140c7229 */ /* 0x001e0c000000080c */
[----:B0-----:R-:W0:-:S06]  /*0c70*/  DFMA R12, R18, c[0x2][0xa0], R12 ;  /* 0x00802800120c7a2b */ /* 0x001e0c000000000c */
[----:B0-----:R0:W1:-:S06]  /*0c80*/  DADD R16, R16, R12 ;  /* 0x0000000010107229 */ /* 0x00104c000000000c */
.L_x_9433:
[----:B------:R-:W-:Y:S05]  /*0c90*/  BSYNC B2 ;  /* 0x0000000000027941 */ /* 0x000fea0003800000 */
.L_x_9432:
[----:B------:R-:W-:Y:S01]  /*0ca0*/  BSSY B2, `(.L_x_9434) ;  /* 0x0000018000027945 */ /* 0x000fe20003800000 */
[----:B------:R-:W-:Y:S05]  /*0cb0*/  @P0 BRA `(.L_x_9435) ;  /* 0x0000016000000947 */ /* 0x000fea0003800000 */
[----:B------:R-:W-:Y:S02]  /*0cc0*/  IMAD.MOV.U32 R21, RZ, RZ, R0 ;  /* 0x000000ffff157224 */ /* 0x000fe400078e0000 */
[----:B------:R-:W-:-:S03]  /*0cd0*/  IMAD.MOV.U32 R20, RZ, RZ, RZ ;  /* 0x000000ffff147224 */ /* 0x000fc600078e00ff */
.L_x_9436:
[----:B------:R-:W-:Y:S01]  /*0ce0*/  MOV R24, R8 ;  /* 0x0000000800187202 */ /* 0x000fe20000000f00 */
[----:B0-----:R-:W-:-:S04]  /*0cf0*/  IMAD R14, R20, c[0x0][0x180], RZ ;  /* 0x00006000140e7a24 */ /* 0x001fc800078e02ff */
[----:B0-----:R-:W-:-:S04]  /*0d00*/  IMAD.WIDE.U32 R12, R21, c[0x0][0x180], R24 ;  /* 0x00006000150c7a25 */ /* 0x001fc800078e0018 */
[----:B------:R-:W-:Y:S02]  /*0d10*/  IMAD R15, R21, c[0x0][0x184], R14 ;  /* 0x00006100150f7a24 */ /* 0x000fe400078e020e */
[----:B------:R-:W-:Y:S02]  /*0d20*/  IMAD.SHL.U32 R24, R12, 0x8, RZ ;  /* 0x000000080c187824 */ /* 0x000fe400078e00ff */
[----:B------:R-:W-:-:S03]  /*0d30*/  IMAD.IADD R13, R13, 0x1, R15 ;  /* 0x000000010d0d7824 */ /* 0x000fc600078e020f */
[----:B------:R-:W-:Y:S02]  /*0d40*/  IADD3 R18, P0, R24, c[0x0][0x168], RZ ;  /* 0x00005a0018127a10 */ /* 0x000fe40007f1e0ff */
[----:B------:R-:W-:-:S04]  /*0d50*/  SHF.L.U64.HI R13, R12, 0x3, R13 ;  /* 0x000000030c0d7819 */ /* 0x000fc8000001020d */
[----:B------:R-:W-:-:S05]  /*0d60*/  IADD3.X R19, R13, c[0x0][0x16c], RZ, P0, !PT ;  /* 0x00005b000d137a10 */ /* 0x000fca00007fe4ff */
[----:B------:R-:W2:Y:S01]  /*0d70*/  LDG.E.64 R14, [R18.64] ;  /* 0x00000010120e7981 */ /* 0x000ea2000c1e1b00 */
[----:B------:R-:W-:-:S04]  /*0d80*/  IADD3 R12, P0, R24, c[0x0][0x160], RZ ;  /* 0x00005800180c7a10 */ /* 0x000fc80007f1e0ff */
[----:B------:R-:W-:Y:S02]  /*0d90*/  IADD3.X R13, R13, c[0x0][0x164], RZ, P0, !PT ;  /* 0x000059000d0d7a10 */ /* 0x000fe400007fe4ff */
[----:B------:R-:W-:-:S05]  /*0da0*/  IADD3 R21, P0, R21, c[0x0][0x0], RZ ;  /* 0x0000000015157a10 */ /* 0x000fca0007f1e0ff */
[----:B------:R-:W-:Y:S01]  /*0db0*/  IMAD.X R20, RZ, RZ, R20, P0 ;  /* 0x000000ffff147224 */ /* 0x000fe200000e0614 */
[----:B------:R-:W-:-:S04]  /*0dc0*/  ISETP.GE.U32.AND P0, PT, R21, c[0x0][0x178], PT ;  /* 0x00005e0015007a0c */ /* 0x000fc80003f06070 */
[----:B------:R-:W-:Y:S01]  /*0dd0*/  ISETP.GE.AND.EX P0, PT, R20, c[0x0][0x17c], PT, P0 ;  /* 0x00005f0014007a0c */ /* 0x000fe20003f06300 */
[----:B--2---:R-:W0:-:S06]  /*0de0*/  DADD R14, R14, -R10 ;  /* 0x000000000e0e7229 */ /* 0x004e0c000000080a */
[----:B01----:R-:W0:-:S07]  /*0df0*/  DADD R14, R14, -R16 ;  /* 0x000000000e0e7229 */ /* 0x003e0e0000000810 */
[----:B0-----:R0:W-:Y:S01]  /*0e00*/  STG.E.64 [R12.64], R14 ;  /* 0x0000000e0c007986 */ /* 0x0011e2000c101b10 */
[----:B------:R-:W-:Y:S05]  /*0e10*/  @!P0 BRA `(.L_x_9436) ;  /* 0xfffffec000008947 */ /* 0x000fea000383ffff */
.L_x_9435:
[----:B------:R-:W-:Y:S05]  /*0e20*/  BSYNC B2 ;  /* 0x0000000000027941 */ /* 0x000fea0003800000 */
.L_x_9434:
[----:B------:R-:W-:Y:S05]  /*0e30*/  BRA `(.L_x_9437) ;  /* 0x00000d4000007947 */ /* 0x000fea0003800000 */
.L_x_9423:
[----:B------:R-:W-:Y:S01]  /*0e40*/  ISETP.GE.U32.AND P0, PT, R0, c[0x0][0x178], PT ;  /* 0x00005e0000007a0c */ /* 0x000fe20003f06070 */
[----:B------:R-:W-:Y:S01]  /*0e50*/  IMAD.MOV.U32 R10, RZ, RZ, -0x1 ;  /* 0xffffffffff0a7424 */ /* 0x000fe200078e00ff */
[----:B------:R-:W-:Y:S01]  /*0e60*/  ISETP.NE.AND P1, PT, RZ, UR8, PT ;  /* 0x00000008ff007c0c */ /* 0x000fe2000bf25270 */
[----:B------:R-:W-:Y:S01]  /*0e70*/  IMAD.MOV.U32 R11, RZ, RZ, -0x100001 ;  /* 0xffefffffff0b7424 */ /* 0x000fe200078e00ff */
[----:B------:R-:W-:-:S13]  /*0e80*/  ISETP.GE.AND.EX P0, PT, RZ, c[0x0][0x17c], PT, P0 ;  /* 0x00005f00ff007a0c */ /* 0x000fda0003f06300 */
[----:B------:R-:W-:Y:S05]  /*0e90*/  @P0 BRA `(.L_x_9438) ;  /* 0x0000014000000947 */ /* 0x000fea0003800000 */
[----:B------:R-:W-:Y:S01]  /*0ea0*/  IMAD.MOV.U32 R17, RZ, RZ, R0 ;  /* 0x000000ffff117224 */ /* 0x000fe200078e0000 */
[----:B------:R-:W-:Y:S01]  /*0eb0*/  MOV R16, RZ ;  /* 0x000000ff00107202 */ /* 0x000fe20000000f00 */
[----:B------:R-:W-:Y:S02]  /*0ec0*/  IMAD.MOV.U32 R10, RZ, RZ, -0x1 ;  /* 0xffffffffff0a7424 */ /* 0x000fe400078e00ff */
[----:B------:R-:W-:Y:S02]  /*0ed0*/  IMAD.MOV.U32 R11, RZ, RZ, -0x100001 ;  /* 0xffefffffff0b7424 */ /* 0x000fe400078e00ff */
.L_x_9439:
[----:B------:R-:W-:Y:S02]  /*0ee0*/  IMAD R14, R16, c[0x0][0x180], RZ ;  /* 0x00006000100e7a24 */ /* 0x000fe400078e02ff */
[----:B------:R-:W-:Y:S02]  /*0ef0*/  IMAD.MOV.U32 R24, RZ, RZ, R8 ;  /* 0x000000ffff187224 */ /* 0x000fe400078e0008 */
[C---:B------:R-:W-:Y:S02]  /*0f00*/  IMAD R15, R17.reuse, c[0x0][0x184], R14 ;  /* 0x00006100110f7a24 */ /* 0x040fe400078e020e */
[----:B------:R-:W-:-:S04]  /*0f10*/  IMAD.WIDE.U32 R12, R17, c[0x0][0x180], R24 ;  /* 0x00006000110c7a25 */ /* 0x000fc800078e0018 */
[----:B------:R-:W-:Y:S01]  /*0f20*/  IMAD.IADD R13, R13, 0x1, R15 ;  /* 0x000000010d0d7824 */ /* 0x000fe200078e020f */
[----:B------:R-:W-:-:S04]  /*0f30*/  LEA R14, P0, R12, c[0x0][0x168], 0x3 ;  /* 0x00005a000c0e7a11 */ /* 0x000fc800078018ff */
[----:B------:R-:W-:-:S06]  /*0f40*/  LEA.HI.X R15, R12, c[0x0][0x16c], R13, 0x3, P0 ;  /* 0x00005b000c0f7a11 */ /* 0x000fcc00000f1c0d */
        /* <DEDUP_REMOVED lines=9> */
.L_x_9438:
[----:B------:R-:W-:Y:S01]  /*0fe0*/  WARPSYNC 0xffffffff ;  /* 0xffffffff00007948 */ /* 0x000fe20003800000 */
[----:B------:R-:W-:Y:S06]  /*0ff0*/  BAR.SYNC.DEFER_BLOCKING 0x0 ;  /* 0x0000000000007b1d */ /* 0x000fec0000010000 */
[----:B------:R0:W-:Y:S01]  /*1000*/  STS.64 [R7], R10 ;  /* 0x0000000a07007388 */ /* 0x0001e20000000a00 */
[----:B------:R-:W-:Y:S05]  /*1010*/  @!P1 BRA `(.L_x_9440) ;  /* 0x000000d000009947 */ /* 0x000fea0003800000 */
[----:B------:R-:W-:-:S04]  /*1020*/  IMAD.U32 R14, RZ, RZ, UR8 ;  /* 0x00000008ff0e7e24 */ /* 0x000fc8000f8e00ff */
.L_x_9441:
[----:B------:R-:W-:Y:S01]  /*1030*/  BAR.SYNC.DEFER_BLOCKING 0x0 ;  /* 0x0000000000007b1d */ /* 0x000fe20000010000 */
[----:B------:R-:W-:-:S13]  /*1040*/  ISETP.GE.U32.AND P0, PT, R0, R14, PT ;  /* 0x0000000e0000720c */ /* 0x000fda0003f06070 */
[----:B------:R-:W-:Y:S02]  /*1050*/  @!P0 LEA R12, R14, R7, 0x3 ;  /* 0x000000070e0c8211 */ /* 0x000fe400078e18ff */
        /* <DEDUP_REMOVED lines=9> */
.L_x_9440:
[----:B------:R-:W-:Y:S01]  /*10f0*/  BAR.SYNC.DEFER_BLOCKING 0x0 ;  /* 0x0000000000007b1d */ /* 0x000fe20000010000 */
[----:B------:R-:W-:Y:S01]  /*1100*/  ISETP.GE.U32.AND P0, PT, R0, c[0x0][0x178], PT ;  /* 0x00005e0000007a0c */ /* 0x000fe20003f06070 */
[----:B------:R-:W-:-:S03]  /*1110*/  CS2R R18, SRZ ;  /* 0x0000000000127805 */ /* 0x000fc6000001ff00 */
[----:B------:R-:W-:Y:S01]  /*1120*/  ISETP.GE.AND.EX P0, PT, RZ, c[0x0][0x17c], PT, P0 ;  /* 0x00005f00ff007a0c */ /* 0x000fe20003f06300 */
[----:B------:R-:W-:Y:S01]  /*1130*/  BSSY B2, `(.L_x_9442) ;  /* 0x000003c000027945 */ /* 0x000fe20003800000 */
[----:B------:R1:W2:Y:S11]  /*1140*/  LDS.64 R20, [R2.X8] ;  /* 0x0000000002147984 */ /* 0x0002b60000008a00 */
[----:B------:R-:W-:Y:S05]  /*1150*/  @P0 BRA `(.L_x_9443) ;  /* 0x0000039000000947 */ /* 0x000fea0003800000 */
[----:B------:R-:W-:Y:S01]  /*1160*/  IMAD.MOV.U32 R24, RZ, RZ, R0 ;  /* 0x000000ffff187224 */ /* 0x000fe200078e0000 */
[----:B------:R-:W-:Y:S01]  /*1170*/  CS2R R18, SRZ ;  /* 0x0000000000127805 */ /* 0x000fe2000001ff00 */
[----:B------:R-:W-:-:S04]  /*1180*/  IMAD.MOV.U32 R26, RZ, RZ, RZ ;  /* 0x000000ffff1a7224 */ /* 0x000fc800078e00ff */
.L_x_9446:
[----:B0-----:R-:W-:Y:S02]  /*1190*/  IMAD R13, R26, c[0x0][0x180], RZ ;  /* 0x000060001a0d7a24 */ /* 0x001fe400078e02ff */
[----:B0-----:R-:W-:-:S02]  /*11a0*/  IMAD.MOV.U32 R10, RZ, RZ, R8 ;  /* 0x000000ffff0a7224 */ /* 0x001fc400078e0008 */
[----:B------:R-:W-:Y:S02]  /*11b0*/  IMAD.MOV.U32 R11, RZ, RZ, R25 ;  /* 0x000000ffff0b7224 */ /* 0x000fe400078e0019 */
[C---:B------:R-:W-:Y:S02]  /*11c0*/  IMAD R13, R24.reuse, c[0x0][0x184], R13 ;  /* 0x00006100180d7a24 */ /* 0x040fe400078e020d */
[----:B------:R-:W-:-:S04]  /*11d0*/  IMAD.WIDE.U32 R10, R24, c[0x0][0x180], R10 ;  /* 0x00006000180a7a25 */ /* 0x000fc800078e000a */
[----:B------:R-:W-:Y:S01]  /*11e0*/  IMAD.IADD R11, R11, 0x1, R13 ;  /* 0x000000010b0b7824 */ /* 0x000fe200078e020d */
[----:B------:R-:W-:-:S04]  /*11f0*/  LEA R28, P0, R10, c[0x0][0x168], 0x3 ;  /* 0x00005a000a1c7a11 */ /* 0x000fc800078018ff */
[----:B------:R-:W-:-:S05]  /*1200*/  LEA.HI.X R29, R10, c[0x0][0x16c], R11, 0x3, P0 ;  /* 0x00005b000a1d7a11 */ /* 0x000fca00000f1c0b */
[----:B------:R-:W3:Y:S01]  /*1210*/  LDG.E.64 R12, [R28.64] ;  /* 0x000000101c0c7981 */ /* 0x000ee2000c1e1b00 */
[----:B------:R-:W-:Y:S01]  /*1220*/  IMAD.MOV.U32 R16, RZ, RZ, 0x652b82fe ;  /* 0x652b82feff107424 */ /* 0x000fe200078e00ff */
[----:B------:R-:W-:Y:S01]  /*1230*/  MOV R17, 0x3ff71547 ;  /* 0x3ff7154700117802 */ /* 0x000fe20000000f00 */
[----:B------:R-:W-:Y:S01]  /*1240*/  BSSY B3, `(.L_x_9444) ;  /* 0x0000024000037945 */ /* 0x000fe20003800000 */
[----:B--23--:R-:W0:-:S06]  /*1250*/  DADD R12, -R20, R12 ;  /* 0x00000000140c7229 */ /* 0x00ce0c000000010c */
[----:B0-----:R-:W0:-:S04]  /*1260*/  DFMA R16, R12, R16, 6.75539944105574400000e+15 ;  /* 0x433800000c10742b */ /* 0x001e080000000010 */
[----:B------:R-:W-:Y:S02]  /*1270*/  FSETP.GEU.FTZ.AND P0, PT, |R13|, 4.1917929649353027344, PT ;  /* 0x4086232b0d00780b */ /* 0x000fe40003f1e200 */
        /* <DEDUP_REMOVED lines=25> */
[----:B------:R-:W-:Y:S02]  /*1410*/  FSEL R14, R12, RZ, P1 ;  /* 0x000000ff0c0e7208 */ /* 0x000fe40000800000 */
[----:B------:R-:W-:Y:S01]  /*1420*/  @!P0 MOV R12, R10 ;  /* 0x0000000a000c8202 */ /* 0x000fe20000000f00 */
[----:B------:R-:W-:Y:S02]  /*1430*/  @!P0 IMAD.IADD R16, R16, 0x1, -R17 ;  /* 0x0000000110108824 */ /* 0x000fe400078e0a11 */
[----:B------:R-:W-:-:S02]  /*1440*/  @!P0 IMAD R13, R17, 0x100000, R11 ;  /* 0x00100000110d8824 */ /* 0x000fc400078e020b */
[----:B------:R-:W-:Y:S01]  /*1450*/  @!P0 IMAD.MOV.U32 R10, RZ, RZ, RZ ;  /* 0x000000ffff0a8224 */ /* 0x000fe200078e00ff */
[----:B------:R-:W-:-:S06]  /*1460*/  @!P0 LEA R11, R16, 0x3ff00000, 0x14 ;  /* 0x3ff00000100b8811 */ /* 0x000fcc00078ea0ff */
[----:B------:R0:W2:-:S06]  /*1470*/  @!P0 DMUL R14, R12, R10 ;  /* 0x0000000a0c0e8228 */ /* 0x00008c0000000000 */
.L_x_9445:
[----:B------:R-:W-:Y:S05]  /*1480*/  BSYNC B3 ;  /* 0x0000000000037941 */ /* 0x000fea0003800000 */
.L_x_9444:
[----:B------:R-:W-:Y:S01]  /*1490*/  IADD3 R24, P0, R24, c[0x0][0x0], RZ ;  /* 0x0000000018187a10 */ /* 0x000fe20007f1e0ff */
[----:B--2---:R2:W3:-:S04]  /*14a0*/  DADD R18, R14, R18 ;  /* 0x000000000e127229 */ /* 0x0044c80000000012 */
[----:B------:R-:W-:Y:S01]  /*14b0*/  IMAD.X R26, RZ, RZ, R26, P0 ;  /* 0x000000ffff1a7224 */ /* 0x000fe200000e061a */
[----:B------:R-:W-:-:S04]  /*14c0*/  ISETP.GE.U32.AND P0, PT, R24, c[0x0][0x178], PT ;  /* 0x00005e0018007a0c */ /* 0x000fc80003f06070 */
[----:B------:R-:W-:-:S13]  /*14d0*/  ISETP.GE.AND.EX P0, PT, R26, c[0x0][0x17c], PT, P0 ;  /* 0x00005f001a007a0c */ /* 0x000fda0003f06300 */
[----:B--23--:R-:W-:Y:S05]  /*14e0*/  @!P0 BRA `(.L_x_9446) ;  /* 0xfffffca000008947 */ /* 0x00cfea000383ffff */
.L_x_9443:
[----:B------:R-:W-:Y:S05]  /*14f0*/  BSYNC B2 ;  /* 0x0000000000027941 */ /* 0x000fea0003800000 */
.L_x_9442:
[----:B------:R-:W-:Y:S01]  /*1500*/  BAR.SYNC.DEFER_BLOCKING 0x0 ;  /* 0x0000000000007b1d */ /* 0x000fe20000010000 */
[----:B------:R-:W-:-:S05]  /*1510*/  ISETP.NE.AND P0, PT, RZ, UR8, PT ;  /* 0x00000008ff007c0c */ /* 0x000fca000bf05270 */
[----:B------:R3:W-:Y:S08]  /*1520*/  STS.64 [R7], R18 ;  /* 0x0000001207007388 */ /* 0x0007f00000000a00 */
[----:B------:R-:W-:Y:S05]  /*1530*/  @!P0 BRA `(.L_x_9447) ;  /* 0x000000c000008947 */ /* 0x000fea0003800000 */
[----:B------:R-:W-:Y:S02]  /*1540*/  UMOV UR6, UR8 ;  /* 0x0000000800067c82 */ /* 0x000fe40008000000 */
.L_x_9448:
[----:B------:R-:W-:Y:S01]  /*1550*/  BAR.SYNC.DEFER_BLOCKING 0x0 ;  /* 0x0000000000007b1d */ /* 0x000fe20000010000 */
[----:B------:R-:W-:Y:S01]  /*1560*/  ISETP.GE.U32.AND P0, PT, R0, UR6, PT ;  /* 0x0000000600007c0c */ /* 0x000fe2000bf06070 */
[----:B0-----:R-:W-:Y:S01]  /*1570*/  IMAD.U32 R12, RZ, RZ, UR6 ;  /* 0x00000006ff0c7e24 */ /* 0x001fe2000f8e00ff */
[----:B------:R-:W-:-:S11]  /*1580*/  USHF.R.U32.HI UR6, URZ, 0x1, UR6 ;  /* 0x000000013f067899 */ /* 0x000fd60008011606 */
[----:B------:R-:W-:Y:S01]  /*1590*/  @!P0 IMAD R12, R12, 0x8, R7 ;  /* 0x000000080c0c8824 */ /* 0x000fe200078e0207 */
[----:B------:R-:W-:Y:S05]  /*15a0*/  @!P0 LDS.64 R10, [R7] ;  /* 0x00000000070a8984 */ /* 0x000fea0000000a00 */
[----:B------:R-:W0:Y:S02]  /*15b0*/  @!P0 LDS.64 R12, [R12] ;  /* 0x000000000c0c8984 */ /* 0x000e240000000a00 */
[----:B0-----:R-:W0:-:S07]  /*15c0*/  @!P0 DADD R10, R10, R12 ;  /* 0x000000000a0a8229 */ /* 0x001e0e000000000c */
[----:B0-----:R0:W-:Y:S01]  /*15d0*/  @!P0 STS.64 [R7], R10 ;  /* 0x0000000a07008388 */ /* 0x0011e20000000a00 */
[----:B------:R-:W-:-:S13]  /*15e0*/  ISETP.NE.AND P0, PT, RZ, UR6, PT ;  /* 0x00000006ff007c0c */ /* 0x000fda000bf05270 */
[----:B0-----:R-:W-:Y:S05]  /*15f0*/  @P0 BRA `(.L_x_9448) ;  /* 0xffffff5000000947 */ /* 0x001fea000383ffff */
.L_x_9447:
[----:B------:R-:W-:Y:S01]  /*1600*/  BAR.SYNC.DEFER_BLOCKING 0x0 ;  /* 0x0000000000007b1d */ /* 0x000fe20000010000 */
[----:B------:R-:W-:Y:S01]  /*1610*/  ISETP.GE.U32.AND P0, PT, R0, c[0x0][0x178], PT ;  /* 0x00005e0000007a0c */ /* 0x000fe20003f06070 */
[----:B------:R-:W-:-:S03]  /*1620*/  IMAD.MOV.U32 R24, RZ, RZ, -0x3ff ;  /* 0xfffffc01ff187424 */ /* 0x000fc600078e00ff */
[----:B------:R-:W-:Y:S01]  /*1630*/  ISETP.GE.AND.EX P0, PT, RZ, c[0x0][0x17c], PT, P0 ;  /* 0x00005f00ff007a0c */ /* 0x000fe20003f06300 */
[----:B------:R-:W-:Y:S01]  /*1640*/  BSSY B2, `(.L_x_9449) ;  /* 0x000003c000027945 */ /* 0x000fe20003800000 */
[----:B------:R-:W4:Y:S02]  /*1650*/  LDS.64 R26, [R2.X8] ;  /* 0x00000000021a7984 */ /* 0x000f240000008a00 */
[----:B----4-:R-:W-:Y:S01]  /*1660*/  ISETP.GT.AND P2, PT, R27, 0xfffff, PT ;  /* 0x000fffff1b00780c */ /* 0x010fe20003f44270 */
[----:B0-----:R-:W-:Y:S02]  /*1670*/  IMAD.MOV.U32 R10, RZ, RZ, R26 ;  /* 0x000000ffff0a7224 */ /* 0x001fe400078e001a */
[----:B------:R-:W-:-:S10]  /*1680*/  IMAD.MOV.U32 R11, RZ, RZ, R27 ;  /* 0x000000ffff0b7224 */ /* 0x000fd400078e001b */
[----:B------:R-:W0:Y:S01]  /*1690*/  @!P2 DMUL R10, R10, 1.80143985094819840000e+16 ;  /* 0x435000000a0aa828 */ /* 0x000e220000000000 */
[----:B------:R-:W-:-:S09]  /*16a0*/  @!P2 IMAD.MOV.U32 R24, RZ, RZ, -0x435 ;  /* 0xfffffbcbff18a424 */ /* 0x000fd200078e00ff */
[----:B0-----:R-:W-:Y:S01]  /*16b0*/  @!P2 MOV R27, R11 ;  /* 0x0000000b001ba202 */ /* 0x001fe20000000f00 */
        /* <DEDUP_REMOVED lines=17> */
[----:B------:R-:W-:Y:S02]  /*17d0*/  @P1 IADD3 R24, R24, 0x1, RZ ;  /* 0x0000000118181810 */ /* 0x000fe40007ffe0ff */
[----:B------:R-:W-:-:S06]  /*17e0*/  @P1 MOV R13, R11 ;  /* 0x0000000b000d1202 */ /* 0x000fcc0000000f00 */
[----:B------:R-:W0:-:S04]  /*17f0*/  DADD R14, R12, 1 ;  /* 0x3ff000000c0e7429 */ /* 0x000e080000000000 */
[----:B------:R-:W-:Y:S02]  /*1800*/  DADD R12, R12, -1 ;  /* 0xbff000000c0c7429 */ /* 0x000fe40000000000 */
[----:B0-----:R-:W0:Y:S02]  /*1810*/  MUFU.RCP64H R11, R15 ;  /* 0x0000000f000b7308 */ /* 0x001e240000001800 */
[----:B0--3--:R-:W0:-:S06]  /*1820*/  DFMA R18, -R14, R10, 1 ;  /* 0x3ff000000e12742b */ /* 0x009e0c000000010a */
[----:B0-----:R-:W0:-:S06]  /*1830*/  DFMA R18, R18, R18, R18 ;  /* 0x000000121212722b */ /* 0x001e0c0000000012 */
[----:B0-----:R-:W0:-:S06]  /*1840*/  DFMA R18, R10, R18, R10 ;  /* 0x000000120a12722b */ /* 0x001e0c000000000a */
[----:B0-----:R-:W0:-:S06]  /*1850*/  DMUL R16, R18, R12 ;  /* 0x0000000c12107228 */ /* 0x001e0c0000000000 */
[----:B0-----:R-:W0:-:S06]  /*1860*/  DFMA R16, R18, R12, R16 ;  /* 0x0000000c1210722b */ /* 0x001e0c0000000010 */
[----:B0-----:R-:W0:-:S04]  /*1870*/  DADD R10, R12, -R16 ;  /* 0x000000000c0a7229 */ /* 0x001e080000000810 */
[----:B------:R-:W-:-:S04]  /*1880*/  DMUL R14, R16, R16 ;  /* 0x00000010100e7228 */ /* 0x000fc80000000000 */
[----:B0-----:R-:W0:-:S06]  /*1890*/  DADD R10, R10, R10 ;  /* 0x000000000a0a7229 */ /* 0x001e0c000000000a */
[----:B0-----:R0:W3:Y:S02]  /*18a0*/  DFMA R10, R12, -R16, R10 ;  /* 0x800000100c0a722b */ /* 0x0010e4000000000a */
[----:B0-----:R-:W-:Y:S02]  /*18b0*/  IMAD.MOV.U32 R12, RZ, RZ, 0x3ae80f1e ;  /* 0x3ae80f1eff0c7424 */ /* 0x001fe400078e00ff */
[----:B------:R-:W-:Y:S02]  /*18c0*/  IMAD.MOV.U32 R13, RZ, RZ, 0x3eb1380b ;  /* 0x3eb1380bff0d7424 */ /* 0x000fe400078e00ff */
[----:B---3--:R0:W-:Y:S02]  /*18d0*/  DMUL R10, R18, R10 ;  /* 0x0000000a120a7228 */ /* 0x0081e40000000000 */
[----:B0-----:R-:W-:Y:S01]  /*18e0*/  LOP3.LUT R18, R24, 0x80000000, RZ, 0x3c, !PT ;  /* 0x8000000018127812 */ /* 0x001fe200078e3cff */
[----:B------:R-:W-:Y:S01]  /*18f0*/  IMAD.MOV.U32 R19, RZ, RZ, 0x43300000 ;  /* 0x43300000ff137424 */ /* 0x000fe200078e00ff */
[----:B------:R-:W0:-:S05]  /*1900*/  DFMA R12, R14, R12, c[0x2][0x58] ;  /* 0x008016000e0c762b */ /* 0x000e0a000000000c */
        /* <DEDUP_REMOVED lines=8> */
[----:B------:R-:W3:-:S04]  /*1990*/  DFMA R12, R18, c[0x2][0x98], R16 ;  /* 0x00802600120c7a2b */ /* 0x000ec80000000010 */
[----:B0-----:R-:W-:-:S04]  /*19a0*/  DFMA R14, R16, R14, R10 ;  /* 0x0000000e100e722b */ /* 0x001fc8000000000a */
[----:B---3--:R-:W0:-:S06]  /*19b0*/  DFMA R10, -R18, c[0x2][0x98], R12 ;  /* 0x00802600120a7a2b */ /* 0x008e0c000000010c */
[----:B0-----:R-:W0:-:S06]  /*19c0*/  DADD R10, -R16, R10 ;  /* 0x00000000100a7229 */ /* 0x001e0c000000010a */
[----:B0-----:R-:W0:-:S06]  /*19d0*/  DADD R10, R14, -R10 ;  /* 0x000000000e0a7229 */ /* 0x001e0c000000080a */
[----:B0-----:R-:W0:-:S06]  /*19e0*/  DFMA R10, R18, c[0x2][0xa0], R10 ;  /* 0x00802800120a7a2b */ /* 0x001e0c000000000a */
[----:B0-----:R0:W3:-:S06]  /*19f0*/  DADD R12, R12, R10 ;  /* 0x000000000c0c7229 */ /* 0x0010cc000000000a */
.L_x_9450:
[----:B------:R-:W-:Y:S05]  /*1a00*/  BSYNC B2 ;  /* 0x0000000000027941 */ /* 0x000fea0003800000 */
.L_x_9449:
[----:B------:R-:W-:Y:S05]  /*1a10*/  @P0 BRA `(.L_x_9437) ;  /* 0x0000016000000947 */ /* 0x000fea0003800000 */
[----:B---3--:R-:W-:Y:S02]  /*1a20*/  IMAD.MOV.U32 R19, RZ, RZ, R0 ;  /* 0x000000ffff137224 */ /* 0x008fe400078e0000 */
[----:B------:R-:W-:-:S03]  /*1a30*/  IMAD.MOV.U32 R18, RZ, RZ, RZ ;  /* 0x000000ffff127224 */ /* 0x000fc600078e00ff */
.L_x_9451:
        /* <DEDUP_REMOVED lines=9> */
[----:B------:R-:W3:Y:S01]  /*1ad0*/  LDG.E.64 R14, [R16.64] ;  /* 0x00000010100e7981 */ /* 0x000ee2000c1e1b00 */
[----:B------:R-:W-:-:S04]  /*1ae0*/  IADD3 R10, P0, R24, c[0x0][0x160], RZ ;  /* 0x00005800180a7a10 */ /* 0x000fc80007f1e0ff */
[----:B------:R-:W-:Y:S02]  /*1af0*/  IADD3.X R11, R11, c[0x0][0x164], RZ, P0, !PT ;  /* 0x000059000b0b7a10 */ /* 0x000fe400007fe4ff */
[----:B------:R-:W-:-:S05]  /*1b00*/  IADD3 R19, P0, R19, c[0x0][0x0], RZ ;  /* 0x0000000013137a10 */ /* 0x000fca0007f1e0ff */
[----:B------:R-:W-:Y:S01]  /*1b10*/  IMAD.X R18, RZ, RZ, R18, P0 ;  /* 0x000000ffff127224 */ /* 0x000fe200000e0612 */
[----:B------:R-:W-:-:S04]  /*1b20*/  ISETP.GE.U32.AND P0, PT, R19, c[0x0][0x178], PT ;  /* 0x00005e0013007a0c */ /* 0x000fc80003f06070 */
[----:B------:R-:W-:Y:S01]  /*1b30*/  ISETP.GE.AND.EX P0, PT, R18, c[0x0][0x17c], PT, P0 ;  /* 0x00005f0012007a0c */ /* 0x000fe20003f06300 */
[----:B--23--:R-:W0:-:S06]  /*1b40*/  DADD R14, -R20, R14 ;  /* 0x00000000140e7229 */ /* 0x00ce0c000000010e */
[----:B0-----:R-:W0:-:S07]  /*1b50*/  DADD R14, R14, -R12 ;  /* 0x000000000e0e7229 */ /* 0x001e0e000000080c */
[----:B0-----:R0:W-:Y:S01]  /*1b60*/  STG.E.64 [R10.64], R14 ;  /* 0x0000000e0a007986 */ /* 0x0011e2000c101b10 */
[----:B------:R-:W-:Y:S05]  /*1b70*/  @!P0 BRA `(.L_x_9451) ;  /* 0xfffffec000008947 */ /* 0x000fea000383ffff */
.L_x_9437:
[----:B------:R-:W-:Y:S05]  /*1b80*/  BSYNC B0 ;  /* 0x0000000000007941 */ /* 0x000fea0003800000 */
.L_x_9422:
[----:B------:R-:W-:-:S05]  /*1b90*/  IMAD R9, R6, c[0x0][0x10], RZ ;  /* 0x0000040006097a24 */ /* 0x000fca00078e02ff */
[----:B------:R-:W-:-:S05]  /*1ba0*/  IADD3 R22, P0, R9, R22, RZ ;  /* 0x0000001609167210 */ /* 0x000fca0007f1e0ff */
[----:B------:R-:W-:Y:S01]  /*1bb0*/  IMAD.X R23, RZ, RZ, R23, P0 ;  /* 0x000000ffff177224 */ /* 0x000fe200000e0617 */
[----:B------:R-:W-:-:S04]  /*1bc0*/  ISETP.GE.U32.AND P0, PT, R22, c[0x0][0x180], PT ;  /* 0x0000600016007a0c */ /* 0x000fc80003f06070 */
[----:B------:R-:W-:-:S13]  /*1bd0*/  ISETP.GE.AND.EX P0, PT, R23, c[0x0][0x184], PT, P0 ;  /* 0x0000610017007a0c */ /* 0x000fda0003f06300 */
[----:B------:R-:W-:Y:S01]  /*1be0*/  @P0 CALL.REL.NOINC `(.L_x_9421) ;  /* 0x0000001000000944 */ /* 0x000fe20003c00000 */
[----:B------:R-:W-:Y:S05]  /*1bf0*/  BRA `(.L_x_9452) ;  /* 0xffffe5b000007947 */ /* 0x000fea000383ffff */
.L_x_9421:
[----:B------:R-:W-:Y:S05]  /*1c00*/  BSYNC B1 ;  /* 0x0000000000017941 */ /* 0x000fea0003800000 */
.L_x_9420:
[----:B------:R-:W-:-:S05]  /*1c10*/  IADD3 R4, P0, R4, c[0x0][0xc], RZ ;  /* 0x0000030004047a10 */ /* 0x000fca0007f1e0ff */
[----:B------:R-:W-:Y:S01]  /*1c20*/  IMAD.X R5, RZ, RZ, R5, P0 ;  /* 0x000000ffff057224 */ /* 0x000fe200000e0605 */
[----:B------:R-:W-:-:S04]  /*1c30*/  ISETP.GE.U32.AND P0, PT, R4, c[0x0][0x170], PT ;  /* 0x00005c0004007a0c */ /* 0x000fc80003f06070 */
[----:B------:R-:W-:-:S13]  /*1c40*/  ISETP.GE.AND.EX P0, PT, R5, c[0x0][0x174], PT, P0 ;  /* 0x00005d0005007a0c */ /* 0x000fda0003f06300 */
[----:B------:R-:W-:Y:S01]  /*1c50*/  @P0 CALL.REL.NOINC `(.L_x_9453) ;  /* 0x0000001000000944 */ /* 0x000fe20003c00000 */
[----:B------:R-:W-:Y:S05]  /*1c60*/  BRA `(.L_x_9454) ;  /* 0xffffe4e000007947 */ /* 0x000fea000383ffff */
.L_x_9453:
[----:B------:R-:W-:Y:S05]  /*1c70*/  EXIT ;  /* 0x000000000000794d */ /* 0x000fea0003800000 */
.L_x_9455:
        /* <DEDUP_REMOVED lines=16> */
.L_x_11397:


//--------------------- .text._ZN2at6native43_GLOBAL__N__9ae7fba5_10_SoftMax_cu_9f978f6326cunn_SpatialSoftMaxForwardIdddiNS1_25LogSoftMaxForwardEpilogueEEEvPT1_PKT_T2_S9_S9_ --------------------------
	.section	.text._ZN2at6native43_GLOBAL__N__9ae7fba5_10_SoftMax_cu_9f978f6326cunn_SpatialSoftMaxForwardIdddiNS1_25LogSoftMaxForwardEpilogueEEEvPT1_PKT_T2_S9_S9_,"ax",@progbits
	.sectioninfo	@"SHI_REGISTERS=28"
	.align	128
.text._ZN2at6native43_GLOBAL__N__9ae7fba5_10_SoftMax_cu_9f978f6326cunn_SpatialSoftMaxForwardIdddiNS1_25LogSoftMaxForwardEpilogueEEEvPT1_PKT_T2_S9_S9_:
        .type           _ZN2at6native43_GLOBAL__N__9ae7fba5_10_SoftMax_cu_9f978f6326cunn_SpatialSoftMaxForwardIdddiNS1_25LogSoftMaxForwardEpilogueEEEvPT1_PKT_T2_S9_S9_,@function
        .size           _ZN2at6native43_GLOBAL__N__9ae7fba5_10_SoftMax_cu_9f978f6326cunn_SpatialSoftMaxForwardIdddiNS1_25LogSoftMaxForwardEpilogueEEEvPT1_PKT_T2_S9_S9_,(.L_x_11398 - _ZN2at6native43_GLOBAL__N__9ae7fba5_10_SoftMax_cu_9f978f6326cunn_SpatialSoftMaxForwardIdddiNS1_25LogSoftMaxForwardEpilogueEEEvPT1_PKT_T2_S9_S9_)
        .other          _ZN2at6native43_GLOBAL__N__9ae7fba5_10_SoftMax_cu_9f978f6326cunn_SpatialSoftMaxForwardIdddiNS1_25LogSoftMaxForwardEpilogueEEEvPT1_PKT_T2_S9_S9_,@"STO_CUDA_ENTRY STV_DEFAULT"
_ZN2at6native43_GLOBAL__N__9ae7fba5_10_SoftMax_cu_9f978f6326cunn_SpatialSoftMaxForwardIdddiNS1_25LogSoftMaxForwardEpilogueEEEvPT1_PKT_T2_S9_S9_:
        /* <DEDUP_REMOVED lines=14> */
.L_x_9490:
[----:B------:R-:W-:Y:S01]  /*00e0*/  ISETP.GE.AND P0, PT, R3, c[0x0][0x178], PT ;  /* 0x00005e0003007a0c */ /* 0x000fe20003f06270 */
[----:B------:R-:W-:-:S12]  /*00f0*/  BSSY B1, `(.L_x_9456) ;  /* 0x000015f000017945 */ /* 0x000fd80003800000 */
[----:B012---:R-:W-:Y:S05]  /*0100*/  @P0 BRA `(.L_x_9457) ;  /* 0x000015d000000947 */ /* 0x007fea0003800000 */
[----:B------:R-:W-:Y:S02]  /*0110*/  IMAD.MOV.U32 R6, RZ, RZ, R3 ;  /* 0x000000ffff067224 */ /* 0x000fe400078e0003 */
.L_x_9488:
[----:B0-2---:R-:W-:Y:S01]  /*0120*/  IMAD.MOV.U32 R15, RZ, RZ, c[0x0][0x0] ;  /* 0x00000000ff0f7624 */ /* 0x005fe200078e00ff */
[----:B------:R-:W-:Y:S01]  /*0130*/  ULDC UR5, c[0x0][0x178] ;  /* 0x00005e0000057ab9 */ /* 0x000fe20000000800 */
[----:B------:R-:W-:Y:S01]  /*0140*/  BSSY B0, `(.L_x_9458) ;  /* 0x0000154000007945 */ /* 0x000fe20003800000 */
[----:B------:R-:W-:Y:S02]  /*0150*/  ULDC UR6, c[0x0][0x174] ;  /* 0x00005d0000067ab9 */ /* 0x000fe40000000800 */
[----:B------:R-:W-:Y:S01]  /*0160*/  ISETP.GT.U32.AND P0, PT, R15, 0x1, PT ;  /* 0x000000010f00780c */ /* 0x000fe20003f04070 */
[----:B------:R-:W-:-:S06]  /*0170*/  UIMAD UR5, UR5, UR6, URZ ;  /* 0x00000006050572a4 */ /* 0x000fcc000f8e023f */
[----:B------:R-:W-:-:S06]  /*0180*/  IMAD R7, R5, UR5, R6 ;  /* 0x0000000505077c24 */ /* 0x000fcc000f8e0206 */
[----:B-1----:R-:W-:Y:S05]  /*0190*/  @P0 BRA `(.L_x_9459) ;  /* 0x0000097000000947 */ /* 0x002fea0003800000 */
[----:B------:R-:W-:Y:S01]  /*01a0*/  ISETP.GE.AND P2, PT, R0, c[0x0][0x174], PT ;  /* 0x00005d0000007a0c */ /* 0x000fe20003f46270 */
[----:B------:R-:W-:Y:S01]  /*01b0*/  BSSY B2, `(.L_x_9460) ;  /* 0x0000013000027945 */ /* 0x000fe20003800000 */
[----:B------:R-:W-:Y:S02]  /*01c0*/  IMAD.MOV.U32 R8, RZ, RZ, -0x1 ;  /* 0xffffffffff087424 */ /* 0x000fe400078e00ff */
[----:B------:R-:W-:-:S09]  /*01d0*/  IMAD.MOV.U32 R9, RZ, RZ, -0x100001 ;  /* 0xffefffffff097424 */ /* 0x000fd200078e00ff */
[----:B------:R-:W-:Y:S05]  /*01e0*/  @P2 BRA `(.L_x_9461) ;  /* 0x000000f000002947 */ /* 0x000fea0003800000 */
[----:B------:R-:W-:Y:S01]  /*01f0*/  IMAD R11, R5, c[0x0][0x174], R0 ;  /* 0x00005d00050b7a24 */ /* 0x000fe200078e0200 */
[----:B------:R-:W-:Y:S01]  /*0200*/  MOV R13, R0 ;  /* 0x00000000000d7202 */ /* 0x000fe20000000f00 */
[----:B------:R-:W-:Y:S02]  /*0210*/  IMAD.MOV.U32 R8, RZ, RZ, -0x1 ;  /* 0xffffffffff087424 */ /* 0x000fe400078e00ff */
[----:B------:R-:W-:Y:S02]  /*0220*/  IMAD.MOV.U32 R9, RZ, RZ, -0x100001 ;  /* 0xffefffffff097424 */ /* 0x000fe400078e00ff */
[----:B------:R-:W-:Y:S02]  /*0230*/  IMAD R12, R11, c[0x0][0x178], R6 ;  /* 0x00005e000b0c7a24 */ /* 0x000fe400078e0206 */
.L_x_9462:
        /* <DEDUP_REMOVED lines=10> */
.L_x_9461:
[----:B------:R-:W-:Y:S05]  /*02e0*/  BSYNC B2 ;  /* 0x0000000000027941 */ /* 0x000fea0003800000 */
.L_x_9460:
[----:B------:R-:W-:Y:S01]  /*02f0*/  BSSY B2, `(.L_x_9463) ;  /* 0x0000033000027945 */ /* 0x000fe20003800000 */
[----:B------:R-:W-:Y:S01]  /*0300*/  CS2R R10, SRZ ;  /* 0x00000000000a7805 */ /* 0x000fe2000001ff00 */
[----:B------:R-:W-:Y:S05]  /*0310*/  @P2 BRA `(.L_x_9464) ;  /* 0x0000030000002947 */ /* 0x000fea0003800000 */
[----:B------:R-:W-:Y:S01]  /*0320*/  IMAD.MOV.U32 R22, RZ, RZ, R0 ;  /* 0x000000ffff167224 */ /* 0x000fe200078e0000 */
[----:B------:R-:W-:Y:S02]  /*0330*/  CS2R R10, SRZ ;  /* 0x00000000000a7805 */ /* 0x000fe4000001ff00 */
.L_x_9467:
[----:B------:R-:W-:Y:S02]  /*0340*/  IMAD.MOV.U32 R25, RZ, RZ, 0x8 ;  /* 0x00000008ff197424 */ /* 0x000fe400078e00ff */
[----:B------:R-:W-:-:S04]  /*0350*/  IMAD R24, R22, c[0x0][0x178], R7 ;  /* 0x00005e0016187a24 */ /* 0x000fc800078e0207 */
[----:B------:R-:W-:-:S05]  /*0360*/  IMAD.WIDE R24, R24, R25, c[0x0][0x168] ;  /* 0x00005a0018187625 */ /* 0x000fca00078e0219 */
[----:B0-2---:R-:W2:Y:S01]  /*0370*/  LDG.E.64 R12, [R24.64] ;  /* 0x00000008180c7981 */ /* 0x005ea2000c1e1b00 */
[----:B------:R-:W-:Y:S01]  /*0380*/  IMAD.MOV.U32 R14, RZ, RZ, 0x652b82fe ;  /* 0x652b82feff0e7424 */ /* 0x000fe200078e00ff */
[----:B------:R-:W-:Y:S01]  /*0390*/  MOV R15, 0x3ff71547 ;  /* 0x3ff71547000f7802 */ /* 0x000fe20000000f00 */
[----:B------:R-:W-:Y:S01]  /*03a0*/  IMAD.MOV.U32 R20, RZ, RZ, 0x69ce2bdf ;  /* 0x69ce2bdfff147424 */ /* 0x000fe200078e00ff */
[----:B------:R-:W-:Y:S01]  /*03b0*/  IADD3 R22, R22, c[0x0][0x0], RZ ;  /* 0x0000000016167a10 */ /* 0x000fe20007ffe0ff */
[----:B------:R-:W-:Y:S01]  /*03c0*/  IMAD.MOV.U32 R21, RZ, RZ, 0x3e5ade15 ;  /* 0x3e5ade15ff157424 */ /* 0x000fe200078e00ff */
[----:B------:R-:W-:Y:S02]  /*03d0*/  BSSY B3, `(.L_x_9465) ;  /* 0x0000022000037945 */ /* 0x000fe40003800000 */
[----:B------:R-:W-:Y:S01]  /*03e0*/  ISETP.GE.AND P2, PT, R22, c[0x0][0x174], PT ;  /* 0x00005d0016007a0c */ /* 0x000fe20003f46270 */
        /* <DEDUP_REMOVED lines=32> */
.L_x_9466:
[----:B------:R-:W-:Y:S05]  /*05f0*/  BSYNC B3 ;  /* 0x0000000000037941 */ /* 0x000fea0003800000 */
.L_x_9465:
[----:B-1----:R1:W2:Y:S01]  /*0600*/  DADD R10, R16, R10 ;  /* 0x00000000100a7229 */ /* 0x0022a2000000000a */
[----:B------:R-:W-:Y:S05]  /*0610*/  @!P2 BRA `(.L_x_9467) ;  /* 0xfffffd200000a947 */ /* 0x000fea000383ffff */
.L_x_9464:
[----:B------:R-:W-:Y:S05]  /*0620*/  BSYNC B2 ;  /* 0x0000000000027941 */ /* 0x000fea0003800000 */
.L_x_9463:
[----:B--2---:R-:W-:Y:S01]  /*0630*/  ISETP.GT.AND P1, PT, R11, 0xfffff, PT ;  /* 0x000fffff0b00780c */ /* 0x004fe20003f24270 */
[----:B------:R-:W-:Y:S01]  /*0640*/  IMAD.MOV.U32 R14, RZ, RZ, R10 ;  /* 0x000000ffff0e7224 */ /* 0x000fe200078e000a */
[----:B------:R-:W-:Y:S01]  /*0650*/  BSSY B2, `(.L_x_9468) ;  /* 0x000003b000027945 */ /* 0x000fe20003800000 */
[----:B0-----:R-:W-:Y:S01]  /*0660*/  IMAD.MOV.U32 R18, RZ, RZ, R11 ;  /* 0x000000ffff127224 */ /* 0x001fe200078e000b */
[----:B------:R-:W-:Y:S01]  /*0670*/  ISETP.GE.AND P0, PT, R0, c[0x0][0x174], PT ;  /* 0x00005d0000007a0c */ /* 0x000fe20003f06270 */
[----:B------:R-:W-:-:S08]  /*0680*/  IMAD.MOV.U32 R19, RZ, RZ, -0x3ff ;  /* 0xfffffc01ff137424 */ /* 0x000fd000078e00ff */
[----:B------:R-:W0:Y:S01]  /*0690*/  @!P1 DMUL R10, R10, 1.80143985094819840000e+16 ;  /* 0x435000000a0a9828 */ /* 0x000e220000000000 */
[----:B------:R-:W-:-:S09]  /*06a0*/  @!P1 IMAD.MOV.U32 R19, RZ, RZ, -0x435 ;  /* 0xfffffbcbff139424 */ /* 0x000fd200078e00ff */
[----:B0-----:R-:W-:Y:S01]  /*06b0*/  @!P1 IMAD.MOV.U32 R18, RZ, RZ, R11 ;  /* 0x000000ffff129224 */ /* 0x001fe200078e000b */
[----:B------:R-:W-:-:S04]  /*06c0*/  @!P1 MOV R14, R10 ;  /* 0x0000000a000e9202 */ /* 0x000fc80000000f00 */
        /* <DEDUP_REMOVED lines=12> */
[----:B-1----:R-:W-:Y:S01]  /*0790*/  IMAD.MOV.U32 R16, RZ, RZ, RZ ;  /* 0x000000ffff107224 */ /* 0x002fe200078e00ff */
        /* <DEDUP_REMOVED lines=15> */
[----:B0-----:R-:W0:-:S06]  /*0890*/  DMUL R12, R14, R14 ;  /* 0x0000000e0e0c7228 */ /* 0x001e0c0000000000 */
[----:B0-----:R-:W0:-:S06]  /*08a0*/  DFMA R10, R12, R10, c[0x2][0x58] ;  /* 0x008016000c0a762b */ /* 0x001e0c000000000a */
[----:B0-----:R0:W1:Y:S02]  /*08b0*/  DFMA R22, R12, R10, c[0x2][0x60] ;  /* 0x008018000c16762b */ /* 0x001064000000000a */
[----:B0-----:R-:W-:Y:S02]  /*08c0*/  LOP3.LUT R10, R18, 0x80000000, RZ, 0x3c, !PT ;  /* 0x80000000120a7812 */ /* 0x001fe400078e3cff */
[----:B------:R-:W0:Y:S01]  /*08d0*/  DADD R18, R20, -R14 ;  /* 0x0000000014127229 */ /* 0x000e22000000080e */
[----:B------:R-:W-:-:S03]  /*08e0*/  MOV R11, 0x43300000 ;  /* 0x43300000000b7802 */ /* 0x000fc60000000f00 */
[----:B-1----:R-:W1:-:S04]  /*08f0*/  DFMA R22, R12, R22, c[0x2][0x68] ;  /* 0x00801a000c16762b */ /* 0x002e480000000016 */
[----:B0-----:R-:W-:-:S04]  /*0900*/  DADD R18, R18, R18 ;  /* 0x0000000012127229 */ /* 0x001fc80000000012 */
[----:B-1----:R-:W0:-:S04]  /*0910*/  DFMA R22, R12, R22, c[0x2][0x70] ;  /* 0x00801c000c16762b */ /* 0x002e080000000016 */
[----:B------:R-:W-:-:S04]  /*0920*/  DADD R10, R10, c[0x2][0x90] ;  /* 0x008024000a0a7629 */ /* 0x000fc80000000000 */
[----:B0-----:R-:W0:-:S04]  /*0930*/  DFMA R22, R12, R22, c[0x2][0x78] ;  /* 0x00801e000c16762b */ /* 0x001e080000000016 */
[----:B------:R-:W-:-:S04]  /*0940*/  DFMA R18, R20, -R14, R18 ;  /* 0x8000000e1412722b */ /* 0x000fc80000000012 */
[----:B0-----:R-:W0:-:S04]  /*0950*/  DFMA R22, R12, R22, c[0x2][0x80] ;  /* 0x008020000c16762b */ /* 0x001e080000000016 */
[----:B------:R-:W1:-:S04]  /*0960*/  DFMA R20, R10, c[0x2][0x98], R14 ;  /* 0x008026000a147a2b */ /* 0x000e48000000000e */
[----:B0-----:R-:W0:-:S04]  /*0970*/  DFMA R22, R12, R22, c[0x2][0x88] ;  /* 0x008022000c16762b */ /* 0x001e080000000016 */
[----:B------:R-:W-:-:S04]  /*0980*/  DMUL R18, R16, R18 ;  /* 0x0000001210127228 */ /* 0x000fc80000000000 */
[----:B-1----:R-:W1:-:S04]  /*0990*/  DFMA R16, -R10, c[0x2][0x98], R20 ;  /* 0x008026000a107a2b */ /* 0x002e480000000114 */
[----:B0-----:R-:W0:-:S04]  /*09a0*/  DMUL R22, R12, R22 ;  /* 0x000000160c167228 */ /* 0x001e080000000000 */
[----:B-1----:R-:W-:-:S04]  /*09b0*/  DADD R16, -R14, R16 ;  /* 0x000000000e107229 */ /* 0x002fc80000000110 */
[----:B0-----:R-:W0:-:S06]  /*09c0*/  DFMA R18, R14, R22, R18 ;  /* 0x000000160e12722b */ /* 0x001e0c0000000012 */
[----:B0-----:R-:W0:-:S06]  /*09d0*/  DADD R16, R18, -R16 ;  /* 0x0000000012107229 */ /* 0x001e0c0000000810 */
[----:B0-----:R-:W0:-:S06]  /*09e0*/  DFMA R16, R10, c[0x2][0xa0], R16 ;  /* 0x008028000a107a2b */ /* 0x001e0c0000000010 */
[----:B0-----:R0:W1:-:S06]  /*09f0*/  DADD R20, R20, R16 ;  /* 0x0000000014147229 */ /* 0x00104c0000000010 */
.L_x_9469:
[----:B------:R-:W-:Y:S05]  /*0a00*/  BSYNC B2 ;  /* 0x0000000000027941 */ /* 0x000fea0003800000 */
.L_x_9468:
[----:B------:R-:W-:Y:S01]  /*0a10*/  BSSY B2, `(.L_x_9470) ;  /* 0x000000e000027945 */ /* 0x000fe20003800000 */
[----:B------:R-:W-:Y:S05]  /*0a20*/  @P0 BRA `(.L_x_9471) ;  /* 0x000000c000000947 */ /* 0x000fea0003800000 */
[----:B01----:R-:W-:Y:S02]  /*0a30*/  IMAD.MOV.U32 R16, RZ, RZ, R0 ;  /* 0x000000ffff107224 */ /* 0x003fe400078e0000 */
.L_x_9472:
[----:B0-----:R-:W-:Y:S02]  /*0a40*/  IMAD.MOV.U32 R15, RZ, RZ, 0x8 ;  /* 0x00000008ff0f7424 */ /* 0x001fe400078e00ff */
[----:B------:R-:W-:-:S04]  /*0a50*/  IMAD R14, R16, c[0x0][0x178], R7 ;  /* 0x00005e00100e7a24 */ /* 0x000fc800078e0207 */
[----:B------:R-:W-:-:S06]  /*0a60*/  IMAD.WIDE R10, R14, R15, c[0x0][0x168] ;  /* 0x00005a000e0a7625 */ /* 0x000fcc00078e020f */
[----:B------:R-:W2:Y:S01]  /*0a70*/  LDG.E.64 R10, [R10.64] ;  /* 0x000000080a0a7981 */ /* 0x000ea2000c1e1b00 */
[----:B------:R-:W-:Y:S01]  /*0a80*/  IMAD.WIDE R14, R14, R15, c[0x0][0x160] ;  /* 0x000058000e0e7625 */ /* 0x000fe200078e020f */
[----:B------:R-:W-:-:S04]  /*0a90*/  IADD3 R16, R16, c[0x0][0x0], RZ ;  /* 0x0000000010107a10 */ /* 0x000fc80007ffe0ff */
[----:B------:R-:W-:Y:S01]  /*0aa0*/  ISETP.GE.AND P0, PT, R16, c[0x0][0x174], PT ;  /* 0x00005d0010007a0c */ /* 0x000fe20003f06270 */
[----:B--2---:R-:W0:-:S06]  /*0ab0*/  DADD R12, R10, -R8 ;  /* 0x000000000a0c7229 */ /* 0x004e0c0000000808 */
[----:B0-----:R-:W0:-:S07]  /*0ac0*/  DADD R12, R12, -R20 ;  /* 0x000000000c0c7229 */ /* 0x001e0e0000000814 */
[----:B0-----:R0:W-:Y:S01]  /*0ad0*/  STG.E.64 [R14.64], R12 ;  /* 0x0000000c0e007986 */ /* 0x0011e2000c101b08 */
[----:B------:R-:W-:Y:S05]  /*0ae0*/  @!P0 BRA `(.L_x_9472) ;  /* 0xffffff5000008947 */ /* 0x000fea000383ffff */
.L_x_9471:
[----:B------:R-:W-:Y:S05]  /*0af0*/  BSYNC B2 ;  /* 0x0000000000027941 */ /* 0x000fea0003800000 */
.L_x_9470:
[----:B------:R-:W-:Y:S05]  /*0b00*/  BRA `(.L_x_9473) ;  /* 0x00000b7000007947 */ /* 0x000fea0003800000 */
.L_x_9459:
[----:B------:R-:W-:Y:S01]  /*0b10*/  ISETP.GE.AND P0, PT, R0, c[0x0][0x174], PT ;  /* 0x00005d0000007a0c */ /* 0x000fe20003f06270 */
[----:B------:R-:W-:Y:S01]  /*0b20*/  IMAD.MOV.U32 R8, RZ, RZ, -0x1 ;  /* 0xffffffffff087424 */ /* 0x000fe200078e00ff */
[----:B------:R-:W-:Y:S01]  /*0b30*/  ISETP.NE.AND P2, PT, RZ, UR4, PT ;  /* 0x00000004ff007c0c */ /* 0x000fe2000bf45270 */
[----:B------:R-:W-:-:S10]  /*0b40*/  IMAD.MOV.U32 R9, RZ, RZ, -0x100001 ;  /* 0xffefffffff097424 */ /* 0x000fd400078e00ff */
[----:B------:R-:W-:Y:S05]  /*0b50*/  @P0 BRA `(.L_x_9474) ;  /* 0x000000d000000947 */ /* 0x000fea0003800000 */
[----:B------:R-:W-:Y:S01]  /*0b60*/  IMAD.MOV.U32 R12, RZ, RZ, R0 ;  /* 0x000000ffff0c7224 */ /* 0x000fe200078e0000 */
[----:B------:R-:W-:Y:S01]  /*0b70*/  MOV R9, 0xffefffff ;  /* 0xffefffff00097802 */ /* 0x000fe20000000f00 */
[----:B------:R-:W-:Y:S02]  /*0b80*/  IMAD.MOV.U32 R8, RZ, RZ, -0x1 ;  /* 0xffffffffff087424 */ /* 0x000fe400078e00ff */
.L_x_9475:
        /* <DEDUP_REMOVED lines=10> */
.L_x_9474:
[----:B------:R-:W-:Y:S01]  /*0c30*/  WARPSYNC 0xffffffff ;  /* 0xffffffff00007948 */ /* 0x000fe20003800000 */
[----:B------:R-:W-:Y:S06]  /*0c40*/  BAR.SYNC.DEFER_BLOCKING 0x0 ;  /* 0x0000000000007b1d */ /* 0x000fec0000010000 */
[----:B------:R0:W-:Y:S01]  /*0c50*/  STS.64 [R4], R8 ;  /* 0x0000000804007388 */ /* 0x0001e20000000a00 */
[----:B------:R-:W-:Y:S05]  /*0c60*/  @!P2 BRA `(.L_x_9476) ;  /* 0x000000d00000a947 */ /* 0x000fea0003800000 */
[----:B------:R-:W-:-:S04]  /*0c70*/  IMAD.U32 R13, RZ, RZ, UR4 ;  /* 0x00000004ff0d7e24 */ /* 0x000fc8000f8e00ff */
.L_x_9477:
        /* <DEDUP_REMOVED lines=12> */
.L_x_9476:
[----:B------:R-:W-:Y:S01]  /*0d40*/  BAR.SYNC.DEFER_BLOCKING 0x0 ;  /* 0x0000000000007b1d */ /* 0x000fe20000010000 */
[----:B------:R-:W-:Y:S01]  /*0d50*/  ISETP.GE.AND P0, PT, R0, c[0x0][0x174], PT ;  /* 0x00005d0000007a0c */ /* 0x000fe20003f06270 */
[----:B0-----:R-:W-:-:S04]  /*0d60*/  CS2R R8, SRZ ;  /* 0x0000000000087805 */ /* 0x001fc8000001ff00 */
[----:B------:R-:W-:Y:S01]  /*0d70*/  BSSY B2, `(.L_x_9478) ;  /* 0x0000033000027945 */ /* 0x000fe20003800000 */
[----:B------:R0:W1:Y:S07]  /*0d80*/  LDS.64 R22, [R2.X8] ;  /* 0x0000000002167984 */ /* 0x00006e0000008a00 */
[----:B------:R-:W-:Y:S05]  /*0d90*/  @P0 BRA `(.L_x_9479) ;  /* 0x0000030000000947 */ /* 0x000fea0003800000 */
[----:B------:R-:W-:Y:S01]  /*0da0*/  IMAD.MOV.U32 R20, RZ, RZ, R0 ;  /* 0x000000ffff147224 */ /* 0x000fe200078e0000 */
[----:B------:R-:W-:Y:S02]  /*0db0*/  CS2R R8, SRZ ;  /* 0x0000000000087805 */ /* 0x000fe4000001ff00 */
.L_x_9482:
[----:B------:R-:W-:Y:S02]  /*0dc0*/  IMAD.MOV.U32 R25, RZ, RZ, 0x8 ;  /* 0x00000008ff197424 */ /* 0x000fe400078e00ff */
[----:B------:R-:W-:-:S04]  /*0dd0*/  IMAD R24, R20, c[0x0][0x178], R7 ;  /* 0x00005e0014187a24 */ /* 0x000fc800078e0207 */
[----:B------:R-:W-:-:S05]  /*0de0*/  IMAD.WIDE R24, R24, R25, c[0x0][0x168] ;  /* 0x00005a0018187625 */ /* 0x000fca00078e0219 */
[----:B-12---:R-:W2:Y:S01]  /*0df0*/  LDG.E.64 R10, [R24.64] ;  /* 0x00000008180a7981 */ /* 0x006ea2000c1e1b00 */
[----:B------:R-:W-:Y:S01]  /*0e00*/  MOV R12, 0x652b82fe ;  /* 0x652b82fe000c7802 */ /* 0x000fe20000000f00 */
[----:B------:R-:W-:Y:S01]  /*0e10*/  IMAD.MOV.U32 R13, RZ, RZ, 0x3ff71547 ;  /* 0x3ff71547ff0d7424 */ /* 0x000fe200078e00ff */
[----:B------:R-:W-:Y:S01]  /*0e20*/  IADD3 R20, R20, c[0x0][0x0], RZ ;  /* 0x0000000014147a10 */ /* 0x000fe20007ffe0ff */
[----:B------:R-:W-:Y:S01]  /*0e30*/  IMAD.MOV.U32 R18, RZ, RZ, 0x69ce2bdf ;  /* 0x69ce2bdfff127424 */ /* 0x000fe200078e00ff */
[----:B------:R-:W-:Y:S01]  /*0e40*/  BSSY B3, `(.L_x_9480) ;  /* 0x0000023000037945 */ /* 0x000fe20003800000 */
[----:B------:R-:W-:Y:S01]  /*0e50*/  IMAD.MOV.U32 R19, RZ, RZ, 0x3e5ade15 ;  /* 0x3e5ade15ff137424 */ /* 0x000fe200078e00ff */
        /* <DEDUP_REMOVED lines=33> */
.L_x_9481:
[----:B------:R-:W-:Y:S05]  /*1070*/  BSYNC B3 ;  /* 0x0000000000037941 */ /* 0x000fea0003800000 */
.L_x_9480:
[----:B--2---:R2:W3:Y:S01]  /*1080*/  DADD R8, R14, R8 ;  /* 0x000000000e087229 */ /* 0x0044e20000000008 */
[----:B------:R-:W-:Y:S05]  /*1090*/  @!P2 BRA `(.L_x_9482) ;  /* 0xfffffd200000a947 */ /* 0x000fea000383ffff */
.L_x_9479:
[----:B------:R-:W-:Y:S05]  /*10a0*/  BSYNC B2 ;  /* 0x0000000000027941 */ /* 0x000fea0003800000 */
.L_x_9478:
[----:B------:R-:W-:Y:S01]  /*10b0*/  BAR.SYNC.DEFER_BLOCKING 0x0 ;  /* 0x0000000000007b1d */ /* 0x000fe20000010000 */
[----:B------:R-:W-:-:S05]  /*10c0*/  ISETP.NE.AND P0, PT, RZ, UR4, PT ;  /* 0x00000004ff007c0c */ /* 0x000fca000bf05270 */
[----:B---3--:R3:W-:Y:S08]  /*10d0*/  STS.64 [R4], R8 ;  /* 0x0000000804007388 */ /* 0x0087f00000000a00 */
[----:B------:R-:W-:Y:S05]  /*10e0*/  @!P0 BRA `(.L_x_9483) ;  /* 0x000000b000008947 */ /* 0x000fea0003800000 */
[----:B------:R-:W-:-:S04]  /*10f0*/  IMAD.U32 R13, RZ, RZ, UR4 ;  /* 0x00000004ff0d7e24 */ /* 0x000fc8000f8e00ff */
.L_x_9484:
        /* <DEDUP_REMOVED lines=10> */
.L_x_9483:
[----:B------:R-:W-:Y:S01]  /*11a0*/  BAR.SYNC.DEFER_BLOCKING 0x0 ;  /* 0x0000000000007b1d */ /* 0x000fe20000010000 */
[----:B------:R-:W-:-:S05]  /*11b0*/  ISETP.GE.AND P0, PT, R0, c[0x0][0x174], PT ;  /* 0x00005d0000007a0c */ /* 0x000fca0003f06270 */
[----:B------:R-:W-:Y:S01]  /*11c0*/  BSSY B2, `(.L_x_9485) ;  /* 0x000003e000027945 */ /* 0x000fe20003800000 */
[----:B-1----:R-:W1:Y:S02]  /*11d0*/  LDS.64 R16, [R2.X8] ;  /* 0x0000000002107984 */ /* 0x002e640000008a00 */
[----:B-1----:R-:W-:Y:S01]  /*11e0*/  ISETP.GT.AND P1, PT, R17, 0xfffff, PT ;  /* 0x000fffff1100780c */ /* 0x002fe20003f24270 */
[----:B---3--:R-:W-:Y:S01]  /*11f0*/  IMAD.MOV.U32 R8, RZ, RZ, R16 ;  /* 0x000000ffff087224 */ /* 0x008fe200078e0010 */
[----:B------:R-:W-:-:S11]  /*1200*/  MOV R9, R17 ;  /* 0x0000001100097202 */ /* 0x000fd60000000f00 */
[----:B------:R-:W1:-:S10]  /*1210*/  @!P1 DMUL R8, R8, 1.80143985094819840000e+16 ;  /* 0x4350000008089828 */ /* 0x000e540000000000 */
[----:B-1----:R-:W-:-:S05]  /*1220*/  @!P1 IMAD.MOV.U32 R17, RZ, RZ, R9 ;  /* 0x000000ffff119224 */ /* 0x002fca00078e0009 */
[----:B------:R-:W-:-:S04]  /*1230*/  IADD3 R10, R17, -0x1, RZ ;  /* 0xffffffff110a7810 */ /* 0x000fc80007ffe0ff */
[----:B------:R-:W-:-:S13]  /*1240*/  ISETP.GE.U32.AND P2, PT, R10, 0x7fefffff, PT ;  /* 0x7fefffff0a00780c */ /* 0x000fda0003f46070 */
[----:B------:R-:W-:Y:S01]  /*1250*/  @P2 IMAD.MOV.U32 R10, RZ, RZ, 0x0 ;  /* 0x00000000ff0a2424 */ /* 0x000fe200078e00ff */
[----:B------:R-:W-:Y:S01]  /*1260*/  @P2 FSETP.NEU.FTZ.AND P3, PT, R9, RZ, PT ;  /* 0x000000ff0900220b */ /* 0x000fe20003f7d000 */
[----:B------:R-:W-:-:S06]  /*1270*/  @P2 IMAD.MOV.U32 R11, RZ, RZ, 0x7ff00000 ;  /* 0x7ff00000ff0b2424 */ /* 0x000fcc00078e00ff */
[----:B------:R1:W3:Y:S02]  /*1280*/  @P2 DFMA R10, R8, R10, +INF ;  /* 0x7ff00000080a242b */ /* 0x0002e4000000000a */
[----:B-1----:R-:W-:Y:S01]  /*1290*/  IMAD.MOV.U32 R9, RZ, RZ, R16 ;  /* 0x000000ffff097224 */ /* 0x002fe200078e0010 */
[----:B------:R-:W-:Y:S01]  /*12a0*/  @!P1 MOV R9, R8 ;  /* 0x0000000800099202 */ /* 0x000fe20000000f00 */
[----:B------:R-:W-:Y:S02]  /*12b0*/  IMAD.MOV.U32 R16, RZ, RZ, -0x3ff ;  /* 0xfffffc01ff107424 */ /* 0x000fe400078e00ff */
[----:B------:R-:W-:-:S04]  /*12c0*/  @!P1 IMAD.MOV.U32 R16, RZ, RZ, -0x435 ;  /* 0xfffffbcbff109424 */ /* 0x000fc800078e00ff */
[----:B--23--:R-:W-:Y:S02]  /*12d0*/  @P2 FSEL R14, R10, RZ, P3 ;  /* 0x000000ff0a0e2208 */ /* 0x00cfe40001800000 */
[----:B------:R-:W-:Y:S01]  /*12e0*/  @P2 FSEL R15, R11, -QNAN , P3 ;  /* 0xfff000000b0f2808 */ /* 0x000fe20001800000 */
[----:B------:R-:W-:Y:S05]  /*12f0*/  @P2 BRA `(.L_x_9486) ;  /* 0x000002a000002947 */ /* 0x000fea0003800000 */
[----:B------:R-:W-:Y:S01]  /*1300*/  LOP3.LUT R8, R17, 0x800fffff, RZ, 0xc0, !PT ;  /* 0x800fffff11087812 */ /* 0x000fe200078ec0ff */
[----:B------:R-:W-:Y:S01]  /*1310*/  IMAD.MOV.U32 R14, RZ, RZ, R9 ;  /* 0x000000ffff0e7224 */ /* 0x000fe200078e0009 */
[----:B------:R-:W-:Y:S01]  /*1320*/  MOV R13, 0x3eb1380b ;  /* 0x3eb1380b000d7802 */ /* 0x000fe20000000f00 */
[----:B------:R-:W-:Y:S01]  /*1330*/  IMAD.MOV.U32 R20, RZ, RZ, RZ ;  /* 0x000000ffff147224 */ /* 0x000fe200078e00ff */
[----:B------:R-:W-:Y:S01]  /*1340*/  LOP3.LUT R15, R8, 0x3ff00000, RZ, 0xfc, !PT ;  /* 0x3ff00000080f7812 */ /* 0x000fe200078efcff */
[----:B------:R-:W-:-:S03]  /*1350*/  IMAD.MOV.U32 R12, RZ, RZ, 0x3ae80f1e ;  /* 0x3ae80f1eff0c7424 */ /* 0x000fc600078e00ff */
[----:B------:R-:W-:-:S13]  /*1360*/  ISETP.GE.AND P1, PT, R15, 0x3ff6a09f, PT ;  /* 0x3ff6a09f0f00780c */ /* 0x000fda0003f26270 */
[----:B------:R-:W-:-:S05]  /*1370*/  @P1 IADD3 R9, R15, -0x100000, RZ ;  /* 0xfff000000f091810 */ /* 0x000fca0007ffe0ff */
[----:B------:R-:W-:-:S06]  /*1380*/  @P1 IMAD.MOV.U32 R15, RZ, RZ, R9 ;  /* 0x000000ffff0f1224 */ /* 0x000fcc00078e0009 */
[----:B------:R-:W1:-:S04]  /*1390*/  DADD R18, R14, 1 ;  /* 0x3ff000000e127429 */ /* 0x000e480000000000 */
[----:B------:R-:W-:Y:S02]  /*13a0*/  DADD R14, R14, -1 ;  /* 0xbff000000e0e7429 */ /* 0x000fe40000000000 */
[----:B-1----:R-:W1:Y:S02]  /*13b0*/  MUFU.RCP64H R21, R19 ;  /* 0x0000001300157308 */ /* 0x002e640000001800 */
[----:B-1----:R1:W2:Y:S02]  /*13c0*/  DFMA R8, -R18, R20, 1 ;  /* 0x3ff000001208742b */ /* 0x0022a40000000114 */
[----:B-1----:R-:W-:-:S04]  /*13d0*/  LEA.HI R18, R17, R16, RZ, 0xc ;  /* 0x0000001011127211 */ /* 0x002fc800078f60ff */
[----:B--2---:R-:W1:Y:S01]  /*13e0*/  DFMA R8, R8, R8, R8 ;  /* 0x000000080808722b */ /* 0x004e620000000008 */
[----:B------:R-:W-:-:S05]  /*13f0*/  @P1 IADD3 R18, R18, 0x1, RZ ;  /* 0x0000000112121810 */ /* 0x000fca0007ffe0ff */
[----:B-1----:R-:W1:-:S06]  /*1400*/  DFMA R20, R20, R8, R20 ;  /* 0x000000081414722b */ /* 0x002e4c0000000014 */
[----:B-1----:R-:W1:-:S06]  /*1410*/  DMUL R8, R20, R14 ;  /* 0x0000000e14087228 */ /* 0x002e4c0000000000 */
[----:B-1----:R-:W1:-:S06]  /*1420*/  DFMA R8, R20, R14, R8 ;  /* 0x0000000e1408722b */ /* 0x002e4c0000000008 */
[----:B-1----:R-:W1:-:S06]  /*1430*/  DMUL R10, R8, R8 ;  /* 0x00000008080a7228 */ /* 0x002e4c0000000000 */
[----:B-1----:R-:W1:-:S06]  /*1440*/  DFMA R12, R10, R12, c[0x2][0x58] ;  /* 0x008016000a0c762b */ /* 0x002e4c000000000c */
[----:B-1----:R1:W2:Y:S02]  /*1450*/  DFMA R16, R10, R12, c[0x2][0x60] ;  /* 0x008018000a10762b */ /* 0x0022a4000000000c */
[----:B-1----:R-:W-:Y:S01]  /*1460*/  LOP3.LUT R12, R18, 0x80000000, RZ, 0x3c, !PT ;  /* 0x80000000120c7812 */ /* 0x002fe200078e3cff */
[----:B------:R-:W-:Y:S01]  /*1470*/  IMAD.MOV.U32 R13, RZ, RZ, 0x43300000 ;  /* 0x43300000ff0d7424 */ /* 0x000fe200078e00ff */
[----:B------:R-:W1:-:S04]  /*1480*/  DADD R18, R14, -R8 ;  /* 0x000000000e127229 */ /* 0x000e480000000808 */
[----:B--2---:R-:W2:-:S04]  /*1490*/  DFMA R16, R10, R16, c[0x2][0x68] ;  /* 0x00801a000a10762b */ /* 0x004e880000000010 */
[----:B-1----:R-:W-:-:S04]  /*14a0*/  DADD R18, R18, R18 ;  /* 0x0000000012127229 */ /* 0x002fc80000000012 */
[----:B--2---:R-:W1:-:S04]  /*14b0*/  DFMA R16, R10, R16, c[0x2][0x70] ;  /* 0x00801c000a10762b */ /* 0x004e480000000010 */
[----:B------:R-:W-:-:S04]  /*14c0*/  DADD R12, R12, c[0x2][0x90] ;  /* 0x008024000c0c7629 */ /* 0x000fc80000000000 */
[----:B-1----:R-:W1:-:S04]  /*14d0*/  DFMA R16, R10, R16, c[0x2][0x78] ;  /* 0x00801e000a10762b */ /* 0x002e480000000010 */
[----:B------:R-:W-:-:S04]  /*14e0*/  DFMA R18, R14, -R8, R18 ;  /* 0x800000080e12722b */ /* 0x000fc80000000012 */
[----:B-1----:R-:W1:-:S04]  /*14f0*/  DFMA R16, R10, R16, c[0x2][0x80] ;  /* 0x008020000a10762b */ /* 0x002e480000000010 */
[----:B------:R-:W2:-:S04]  /*1500*/  DFMA R14, R12, c[0x2][0x98], R8 ;  /* 0x008026000c0e7a2b */ /* 0x000e880000000008 */
[----:B-1----:R-:W1:-:S04]  /*1510*/  DFMA R16, R10, R16, c[0x2][0x88] ;  /* 0x008022000a10762b */ /* 0x002e480000000010 */
[----:B------:R-:W-:-:S04]  /*1520*/  DMUL R18, R20, R18 ;  /* 0x0000001214127228 */ /* 0x000fc80000000000 */
[----:B--2---:R-:W2:-:S04]  /*1530*/  DFMA R20, -R12, c[0x2][0x98], R14 ;  /* 0x008026000c147a2b */ /* 0x004e88000000010e */
[----:B-1----:R-:W1:-:S04]  /*1540*/  DMUL R16, R10, R16 ;  /* 0x000000100a107228 */ /* 0x002e480000000000 */
[----:B--2---:R-:W-:-:S04]  /*1550*/  DADD R20, -R8, R20 ;  /* 0x0000000008147229 */ /* 0x004fc80000000114 */
[----:B-1----:R-:W1:-:S06]  /*1560*/  DFMA R16, R8, R16, R18 ;  /* 0x000000100810722b */ /* 0x002e4c0000000012 */
[----:B-1----:R-:W1:-:S06]  /*1570*/  DADD R16, R16, -R20 ;  /* 0x0000000010107229 */ /* 0x002e4c0000000814 */
[----:B-1----:R-:W1:-:S06]  /*1580*/  DFMA R16, R12, c[0x2][0xa0], R16 ;  /* 0x008028000c107a2b */ /* 0x002e4c0000000010 */
[----:B-1----:R1:W2:-:S06]  /*1590*/  DADD R14, R14, R16 ;  /* 0x000000000e0e7229 */ /* 0x00228c0000000010 */
.L_x_9486:
[----:B------:R-:W-:Y:S05]  /*15a0*/  BSYNC B2 ;  /* 0x0000000000027941 */ /* 0x000fea0003800000 */
.L_x_9485:
[----:B------:R-:W-:Y:S05]  /*15b0*/  @P0 BRA `(.L_x_9473) ;  /* 0x000000c000000947 */ /* 0x000fea0003800000 */
[----:B-1----:R-:W-:Y:S02]  /*15c0*/  IMAD.MOV.U32 R16, RZ, RZ, R0 ;  /* 0x000000ffff107224 */ /* 0x002fe400078e0000 */
.L_x_9487:
[----:B-1----:R-:W-:Y:S02]  /*15d0*/  IMAD.MOV.U32 R13, RZ, RZ, 0x8 ;  /* 0x00000008ff0d7424 */ /* 0x002fe400078e00ff */
[----:B------:R-:W-:-:S04]  /*15e0*/  IMAD R12, R16, c[0x0][0x178], R7 ;  /* 0x00005e00100c7a24 */ /* 0x000fc800078e0207 */
[----:B------:R-:W-:-:S06]  /*15f0*/  IMAD.WIDE R8, R12, R13, c[0x0][0x168] ;  /* 0x00005a000c087625 */ /* 0x000fcc00078e020d */
[----:B------:R-:W3:Y:S01]  /*1600*/  LDG.E.64 R8, [R8.64] ;  /* 0x0000000808087981 */ /* 0x000ee2000c1e1b00 */
[----:B------:R-:W-:Y:S01]  /*1610*/  IMAD.WIDE R12, R12, R13, c[0x0][0x160] ;  /* 0x000058000c0c7625 */ /* 0x000fe200078e020d */
[----:B------:R-:W-:-:S04]  /*1620*/  IADD3 R16, R16, c[0x0][0x0], RZ ;  /* 0x0000000010107a10 */ /* 0x000fc80007ffe0ff */
[----:B------:R-:W-:Y:S01]  /*1630*/  ISETP.GE.AND P0, PT, R16, c[0x0][0x174], PT ;  /* 0x00005d0010007a0c */ /* 0x000fe20003f06270 */
[----:B---3--:R-:W1:-:S06]  /*1640*/  DADD R10, -R22, R8 ;  /* 0x00000000160a7229 */ /* 0x008e4c0000000108 */
[----:B-12---:R-:W1:-:S07]  /*1650*/  DADD R10, R10, -R14 ;  /* 0x000000000a0a7229 */ /* 0x006e4e000000080e */
[----:B-1----:R1:W-:Y:S01]  /*1660*/  STG.E.64 [R12.64], R10 ;  /* 0x0000000a0c007986 */ /* 0x0023e2000c101b08 */
[----:B------:R-:W-:Y:S05]  /*1670*/  @!P0 BRA `(.L_x_9487) ;  /* 0xffffff5000008947 */ /* 0x000fea000383ffff */
.L_x_9473:
[----:B------:R-:W-:Y:S05]  /*1680*/  BSYNC B0 ;  /* 0x0000000000007941 */ /* 0x000fea0003800000 */
.L_x_9458:
[----:B------:R-:W-:-:S04]  /*1690*/  IMAD.MOV.U32 R7, RZ, RZ, c[0x0][0x4] ;  /* 0x00000100ff077624 */ /* 0x000fc800078e00ff */
[----:B------:R-:W-:-:S05]  /*16a0*/  IMAD R6, R7, c[0x0][0x10], R6 ;  /* 0x0000040007067a24 */ /* 0x000fca00078e0206 */
[----:B------:R-:W-:-:S13]  /*16b0*/  ISETP.GE.AND P0, PT, R6, c[0x0][0x178], PT ;  /* 0x00005e0006007a0c */ /* 0x000fda0003f06270 */
[----:B------:R-:W-:Y:S01]  /*16c0*/  @P0 CALL.REL.NOINC `(.L_x_9457) ;  /* 0x0000001000000944 */ /* 0x000fe20003c00000 */
[----:B------:R-:W-:Y:S05]  /*16d0*/  BRA `(.L_x_9488) ;  /* 0xffffea4000007947 */ /* 0x000fea000383ffff */
.L_x_9457:
[----:B------:R-:W-:Y:S05]  /*16e0*/  BSYNC B1 ;  /* 0x0000000000017941 */ /* 0x000fea0003800000 */
.L_x_9456:
[----:B------:R-:W-:-:S04]  /*16f0*/  IADD3 R5, R5, c[0x0][0xc], RZ ;  /* 0x0000030005057a10 */ /* 0x000fc80007ffe0ff */
[----:B------:R-:W-:-:S13]  /*1700*/  ISETP.GE.AND P0, PT, R5, c[0x0][0x170], PT ;  /* 0x00005c0005007a0c */ /* 0x000fda0003f06270 */
[----:B------:R-:W-:Y:S01]  /*1710*/  @P0 CALL.REL.NOINC `(.L_x_9489) ;  /* 0x0000001000000944 */ /* 0x000fe20003c00000 */
[----:B------:R-:W-:Y:S05]  /*1720*/  BRA `(.L_x_9490) ;  /* 0xffffe9b000007947 */ /* 0x000fea000383ffff */
.L_x_9489:
[----:B------:R-:W-:Y:S05]  /*1730*/  EXIT ;  /* 0x000000000000794d */ /* 0x000fea0003800000 */
.L_x_9491:
        /* <DEDUP_REMOVED lines=12> */
.L_x_11398:


//--------------------- .text._ZN2at6native43_GLOBAL__N__9ae7fba5_10_SoftMax_cu_9f978f6319cunn_SoftMaxForwardILi8EN3c108BFloat16EffNS1_25LogSoftMaxForwardEpilogueEEEvPT2_PKT0_i --------------------------
	.section	.text._ZN2at6native43_GLOBAL__N__9ae7fba5_10_SoftMax_cu_9f978f6319cunn_SoftMaxForwardILi8EN3c108BFloat16EffNS1_25LogSoftMaxForwardEpilogueEEEvPT2_PKT0_i,"ax",@progbits
	.sectioninfo	@"SHI_REGISTERS=32"
	.align	128
.text._ZN2at6native43_GLOBAL__N__9ae7fba5_10_SoftMax_cu_9f978f6319cunn_SoftMaxForwardILi8EN3c108BFloat16EffNS1_25LogSoftMaxForwardEpilogueEEEvPT2_PKT0_i:
        .type           _ZN2at6native43_GLOBAL__N__9ae7fba5_10_SoftMax_cu_9f978f6319cunn_SoftMaxForwardILi8EN3c108BFloat16EffNS1_25LogSoftMaxForwardEpilogueEEEvPT2_PKT0_i,@function
        .size           _ZN2at6native43_GLOBAL__N__9ae7fba5_10_SoftMax_cu_9f978f6319cunn_SoftMaxForwardILi8EN3c108BFloat16EffNS1_25LogSoftMaxForwardEpilogueEEEvPT2_PKT0_i,(.L_x_11399 - _ZN2at6native43_GLOBAL__N__9ae7fba5_10_SoftMax_cu_9f978f6319cunn_SoftMaxForwardILi8EN3c108BFloat16EffNS1_25LogSoftMaxForwardEpilogueEEEvPT2_PKT0_i)
        .other          _ZN2at6native43_GLOBAL__N__9ae7fba5_10_SoftMax_cu_9f978f6319cunn_SoftMaxForwardILi8EN3c108BFloat16EffNS1_25LogSoftMaxForwardEpilogueEEEvPT2_PKT0_i,@"STO_CUDA_ENTRY STV_DEFAULT"
_ZN2at6native43_GLOBAL__N__9ae7fba5_10_SoftMax_cu_9f978f6319cunn_SoftMaxForwardILi8EN3c108BFloat16EffNS1_25LogSoftMaxForwardEpilogueEEEvPT2_PKT0_i:
        /* <DEDUP_REMOVED lines=41> */
.L_x_9492:
[----:B------:R-:W-:Y:S01]  /*0290*/  IMAD.MOV.U32 R0, RZ, RZ, -0x800001 ;  /* 0xff7fffffff007424 */ /* 0x000fe200078e00ff */
[----:B------:R-:W-:Y:S02]  /*02a0*/  UMOV UR5, 0xff7fffff ;  /* 0xff7fffff00057882 */ /* 0x000fe40000000000 */
[----:B------:R-:W-:Y:S02]  /*02b0*/  ULDC UR4, c[0x0][0x170] ;  /* 0x00005c0000047ab9 */ /* 0x000fe40000000800 */
[----:B------:R-:W-:Y:S02]  /*02c0*/  UMOV UR7, UR10 ;  /* 0x0000000a00077c82 */ /* 0x000fe40008000000 */
[----:B------:R-:W-:Y:S02]  /*02d0*/  UMOV UR8, UR11 ;  /* 0x0000000b00087c82 */ /* 0x000fe40008000000 */
.L_x_9493:
[----:B------:R-:W-:Y:S01]  /*02e0*/  IMAD.MOV.U32 R16, RZ, RZ, c[0x0][0x0] ;  /* 0x00000000ff107624 */ /* 0x000fe200078e00ff */
[----:B------:R-:W-:Y:S01]  /*02f0*/  BSSY B0, `(.L_x_9494) ;  /* 0x0000032000007945 */ /* 0x000fe20003800000 */
[----:B------:R-:W-:-:S02]  /*0300*/  IMAD.SHL.U32 R9, R8, 0x8, RZ ;  /* 0x0000000808097824 */ /* 0x000fc400078e00ff */
[----:B------:R-:W-:Y:S02]  /*0310*/  IMAD.SHL.U32 R10, R16, 0x8, RZ ;  /* 0x00000008100a7824 */ /* 0x000fe400078e00ff */
[----:B------:R-:W-:Y:S02]  /*0320*/  IMAD.U32 R14, RZ, RZ, UR7 ;  /* 0x00000007ff0e7e24 */ /* 0x000fe4000f8e00ff */
[----:B------:R-:W0:Y:S01]  /*0330*/  I2F.U32.RP R6, R10 ;  /* 0x0000000a00067306 */ /* 0x000e220000209000 */
[----:B------:R-:W-:Y:S01]  /*0340*/  IMAD.MOV R7, RZ, RZ, -R10 ;  /* 0x000000ffff077224 */ /* 0x000fe200078e0a0a */
[----:B------:R-:W-:Y:S01]  /*0350*/  ISETP.NE.U32.AND P2, PT, R10, RZ, PT ;  /* 0x000000ff0a00720c */ /* 0x000fe20003f45070 */
[----:B------:R-:W-:-:S05]  /*0360*/  IMAD.U32 R15, RZ, RZ, UR8 ;  /* 0x00000008ff0f7e24 */ /* 0x000fca000f8e00ff */
        /* <DEDUP_REMOVED lines=16> */
[----:B------:R-:W-:-:S05]  /*0470*/  IMAD.IADD R18, R8, 0x1, R17 ;  /* 0x0000000108127824 */ /* 0x000fca00078e0211 */
[----:B------:R-:W-:-:S07]  /*0480*/  ISETP.GE.AND P2, PT, R18, UR4, PT ;  /* 0x0000000412007c0c */ /* 0x000fce000bf46270 */
[----:B------:R-:W-:Y:S05]  /*0490*/  @P0 BRA `(.L_x_9495) ;  /* 0x0000017000000947 */ /* 0x000fea0003800000 */
[----:B------:R-:W-:-:S05]  /*04a0*/  MOV R13, R8 ;  /* 0x00000008000d7202 */ /* 0x000fca0000000f00 */
.L_x_9496:
        /* <DEDUP_REMOVED lines=22> */
.L_x_9495:
[----:B------:R-:W-:Y:S05]  /*0610*/  BSYNC B0 ;  /* 0x0000000000007941 */ /* 0x000fea0003800000 */
.L_x_9494:
[----:B------:R-:W-:Y:S01]  /*0620*/  BSSY B0, `(.L_x_9497) ;  /* 0x0000009000007945 */ /* 0x000fe20003800000 */
[----:B------:R-:W-:Y:S05]  /*0630*/  @P2 BRA `(.L_x_9498) ;  /* 0x0000007000002947 */ /* 0x000fea0003800000 */
.L_x_9499:
[----:B------:R-:W-:-:S06]  /*0640*/  IMAD.WIDE R4, R18, 0x2, R14 ;  /* 0x0000000212047825 */ /* 0x000fcc00078e020e */
[----:B------:R-:W2:Y:S01]  /*0650*/  LDG.E.U16 R4, [R4.64] ;  /* 0x0000001004047981 */ /* 0x000ea2000c1e1500 */
[----:B------:R-:W-:-:S04]  /*0660*/  IADD3 R18, R18, c[0x0][0x0], RZ ;  /* 0x0000000012127a10 */ /* 0x000fc80007ffe0ff */
[----:B------:R-:W-:Y:S02]  /*0670*/  ISETP.GE.AND P0, PT, R18, UR4, PT ;  /* 0x0000000412007c0c */ /* 0x000fe4000bf06270 */
[----:B--2---:R-:W-:-:S04]  /*0680*/  PRMT R5, RZ, 0x5410, R4 ;  /* 0x00005410ff057816 */ /* 0x004fc80000000004 */
[----:B------:R-:W-:-:S07]  /*0690*/  FMNMX.FTZ R0, R5, R0, !PT ;  /* 0x0000000005007209 */ /* 0x000fce0007810000 */
[----:B------:R-:W-:Y:S05]  /*06a0*/  @!P0 BRA `(.L_x_9499) ;  /* 0xffffff9000008947 */ /* 0x000fea000383ffff */
.L_x_9498:
[----:B------:R-:W-:Y:S05]  /*06b0*/  BSYNC B0 ;  /* 0x0000000000007941 */ /* 0x000fea0003800000 */
.L_x_9497:
        /* <DEDUP_REMOVED lines=35> */
.L_x_9522:
        /* <DEDUP_REMOVED lines=13> */
.L_x_9523:
[----:B-1----:R-:W-:-:S04]  /*09c0*/  FSETP.GEU.FTZ.AND P0, PT, R7, R4, PT ;  /* 0x000000040700720b */ /* 0x002fc80003f1e000 */
[----:B0-----:R-:W-:-:S04]  /*09d0*/  FSEL R7, R4, R7, !P0 ;  /* 0x0000000704077208 */ /* 0x001fc80004000000 */
.L_x_9501:
[----:B------:R-:W-:Y:S05]  /*09e0*/  BSYNC B0 ;  /* 0x0000000000007941 */ /* 0x000fea0003800000 */
.L_x_9500:
[----:B------:R-:W-:Y:S01]  /*09f0*/  ISETP.NE.AND P5, PT, R8, RZ, PT ;  /* 0x000000ff0800720c */ /* 0x000fe20003fa5270 */
[----:B------:R-:W-:-:S12]  /*0a00*/  WARPSYNC 0xffffffff ;  /* 0xffffffff00007948 */ /* 0x000fd80003800000 */
[----:B-1----:R1:W-:Y:S02]  /*0a10*/  @!P5 STS [RZ], R7 ;  /* 0x00000007ff00d388 */ /* 0x0023e40000000800 */
[----:B0-----:R-:W0:Y:S01]  /*0a20*/  I2F.U32.RP R0, R10 ;  /* 0x0000000a00007306 */ /* 0x001e220000209000 */
[----:B------:R-:W-:Y:S01]  /*0a30*/  BAR.SYNC.DEFER_BLOCKING 0x0 ;  /* 0x0000000000007b1d */ /* 0x000fe20000010000 */
[----:B-1----:R-:W-:Y:S01]  /*0a40*/  IMAD.MOV R7, RZ, RZ, -R10 ;  /* 0x000000ffff077224 */ /* 0x002fe200078e0a0a */
[----:B------:R-:W-:-:S04]  /*0a50*/  HFMA2.MMA R17, -RZ, RZ, 0, 0 ;  /* 0x00000000ff117435 */ /* 0x000fc800000001ff */
        /* <DEDUP_REMOVED lines=31> */
.L_x_9504:
        /* <DEDUP_REMOVED lines=8> */
[----:B------:R-:W-:-:S05]  /*0cd0*/  @P0 IMAD.IADD R5, R5, 0x1, -R10 ;  /* 0x0000000105050824 */ /* 0x000fca00078e0a0a */
        /* <DEDUP_REMOVED lines=8> */
.L_x_9507:
        /* <DEDUP_REMOVED lines=46> */
.L_x_9506:
[----:B------:R-:W-:Y:S05]  /*1040*/  BSYNC B0 ;  /* 0x0000000000007941 */ /* 0x000fea0003800000 */
.L_x_9505:
[----:B------:R-:W-:Y:S01]  /*1050*/  ISETP.GE.AND P0, PT, R19, UR4, PT ;  /* 0x0000000413007c0c */ /* 0x000fe2000bf06270 */
[----:B------:R-:W-:-:S12]  /*1060*/  BSSY B0, `(.L_x_9508) ;  /* 0x000000c000007945 */ /* 0x000fd80003800000 */
[----:B------:R-:W-:Y:S05]  /*1070*/  @P0 BRA `(.L_x_9509) ;  /* 0x000000a000000947 */ /* 0x000fea0003800000 */
.L_x_9510:
        /* <DEDUP_REMOVED lines=10> */
.L_x_9509:
[----:B------:R-:W-:Y:S05]  /*1120*/  BSYNC B0 ;  /* 0x0000000000007941 */ /* 0x000fea0003800000 */
.L_x_9508:
        /* <DEDUP_REMOVED lines=20> */
.L_x_9524:
        /* <DEDUP_REMOVED lines=9> */
.L_x_9525:
[----:B---3--:R-:W-:Y:S02]  /*1300*/  FADD.FTZ R13, R13, R6 ;  /* 0x000000060d0d7221 */ /* 0x008fe40000010000 */
.L_x_9512:
[----:B------:R-:W-:Y:S05]  /*1310*/  BSYNC B0 ;  /* 0x0000000000007941 */ /* 0x000fea0003800000 */
.L_x_9511:
        /* <DEDUP_REMOVED lines=9> */
[----:B------:R-:W-:Y:S01]  /*13b0*/  ISETP.NE.AND P0, PT, R4, UR14, PT ;  /* 0x0000000e04007c0c */ /* 0x000fe2000bf05270 */
[----:B-1----:R-:W1:-:S12]  /*13c0*/  MUFU.LG2 R14, R14 ;  /* 0x0000000e000e7308 */ /* 0x002e580000000c00 */
[----:B------:R-:W-:Y:S05]  /*13d0*/  @!P0 BRA `(.L_x_9515) ;  /* 0x0000012000008947 */ /* 0x000fea0003800000 */
[----:B------:R-:W-:-:S13]  /*13e0*/  ISETP.GE.AND P0, PT, R8, c[0x0][0x170], PT ;  /* 0x00005c0008007a0c */ /* 0x000fda0003f06270 */
[----:B------:R-:W-:Y:S05]  /*13f0*/  @P0 EXIT ;  /* 0x000000000000094d */ /* 0x000fea0003800000 */
.L_x_9516:
[----:B------:R-:W-:Y:S02]  /*1400*/  IMAD.U32 R2, RZ, RZ, UR10 ;  /* 0x0000000aff027e24 */ /* 0x000fe4000f8e00ff */
[----:B------:R-:W-:-:S04]  /*1410*/  IMAD.U32 R3, RZ, RZ, UR11 ;  /* 0x0000000bff037e24 */ /* 0x000fc8000f8e00ff */
[----:B------:R-:W-:-:S06]  /*1420*/  IMAD.WIDE R2, R8, 0x2, R2 ;  /* 0x0000000208027825 */ /* 0x000fcc00078e0202 */
[----:B------:R-:W3:Y:S01]  /*1430*/  LDG.E.U16 R2, [R2.64] ;  /* 0x0000001002027981 */ /* 0x000ee2000c1e1500 */
[----:B0-----:R-:W-:-:S04]  /*1440*/  IADD3 R5, P0, R8, UR12, RZ ;  /* 0x0000000c08057c10 */ /* 0x001fc8000ff1e0ff */
[C---:B------:R-:W-:Y:S02]  /*1450*/  LEA.HI.X.SX32 R6, R8.reuse, UR13, 0x1, P0 ;  /* 0x0000000d08067c11 */ /* 0x040fe400080f0eff */
[C---:B------:R-:W-:Y:S02]  /*1460*/  LEA R4, P0, R5.reuse, c[0x0][0x160], 0x2 ;  /* 0x0000580005047a11 */ /* 0x040fe400078010ff */
[----:B------:R-:W-:Y:S02]  /*1470*/  IADD3 R8, R8, c[0x0][0x0], RZ ;  /* 0x0000000008087a10 */ /* 0x000fe40007ffe0ff */
[----:B------:R-:W-:Y:S02]  /*1480*/  LEA.HI.X R5, R5, c[0x0][0x164], R6, 0x2, P0 ;  /* 0x0000590005057a11 */ /* 0x000fe400000f1406 */
[----:B------:R-:W-:Y:S02]  /*1490*/  ISETP.GE.AND P0, PT, R8, c[0x0][0x170], PT ;  /* 0x00005c0008007a0c */ /* 0x000fe40003f06270 */
[----:B---3--:R-:W-:-:S05]  /*14a0*/  PRMT R3, RZ, 0x5410, R2 ;  /* 0x00005410ff037816 */ /* 0x008fca0000000002 */
[----:B0-----:R-:W-:-:S04]  /*14b0*/  FADD.FTZ R7, -R0, R3 ;  /* 0x0000000300077221 */ /* 0x001fc80000010100 */
[----:B-1----:R-:W-:-:S05]  /*14c0*/  FFMA.FTZ R7, R14, -0.69314718246459960938, R7 ;  /* 0xbf3172180e077823 */ /* 0x002fca0000010007 */
[----:B------:R0:W-:Y:S01]  /*14d0*/  STG.E [R4.64], R7 ;  /* 0x0000000704007986 */ /* 0x0001e2000c101910 */
[----:B------:R-:W-:Y:S05]  /*14e0*/  @!P0 BRA `(.L_x_9516) ;  /* 0xffffff1000008947 */ /* 0x000fea000383ffff */
[----:B------:R-:W-:Y:S05]  /*14f0*/  EXIT ;  /* 0x000000000000794d */ /* 0x000fea0003800000 */
.L_x_9515:
        /* <DEDUP_REMOVED lines=14> */
[----:B------:R-:W-:Y:S01]  /*15e0*/  @!P0 IADD3 R12, P1, R12, UR12, RZ ;  /* 0x0000000c0c0c8c10 */ /* 0x000fe2000ff3e0ff */
[----:B------:R-:W-:Y:S02]  /*15f0*/  ULDC UR7, c[0x0][0x0] ;  /* 0x0000000000077ab9 */ /* 0x000fe40000000800 */
[----:B------:R-:W-:Y:S01]  /*1600*/  UIADD3 UR4, UP0, -UR14, UR7, URZ ;  /* 0x000000070e047290 */ /* 0x000fe2000ff1e13f */
[----:B------:R-:W-:Y:S01]  /*1610*/  @!P0 IADD3.X R11, R11, UR13, RZ, P1, !PT ;  /* 0x0000000d0b0b8c10 */ /* 0x000fe20008ffe4ff */
[----:B------:R-:W-:Y:S01]  /*1620*/  UISETP.LT.U32.AND UP2, UPT, UR6, UR7, UPT ;  /* 0x000000070600728c */ /* 0x000fe2000bf41070 */
[C---:B------:R-:W-:Y:S01]  /*1630*/  @!P0 LEA R4, P1, R12.reuse, c[0x0][0x160], 0x2 ;  /* 0x000058000c048a11 */ /* 0x040fe200078210ff */
[----:B------:R-:W-:Y:S02]  /*1640*/  UIADD3.X UR5, URZ, -0x1, URZ, UP0, !UPT ;  /* 0xffffffff3f057890 */ /* 0x000fe400087fe43f */
[----:B------:R-:W-:Y:S01]  /*1650*/  ULEA UR10, UP1, UR4, UR10, 0x1 ;  /* 0x0000000a040a7291 */ /* 0x000fe2000f82083f */
[----:B------:R-:W-:Y:S01]  /*1660*/  @!P0 LEA.HI.X R5, R12, c[0x0][0x164], R11, 0x2, P1 ;  /* 0x000059000c058a11 */ /* 0x000fe200008f140b */
[----:B------:R-:W-:-:S02]  /*1670*/  USEL UR7, UR6, UR7, UP2 ;  /* 0x0000000706077287 */ /* 0x000fc40009000000 */
[----:B------:R-:W-:Y:S02]  /*1680*/  UIADD3 UR12, UP0, UR4, UR12, URZ ;  /* 0x0000000c040c7290 */ /* 0x000fe4000ff1e03f */
[----:B------:R-:W-:Y:S02]  /*1690*/  ULEA.HI.X UR11, UR4, UR11, UR5, 0x1, UP1 ;  /* 0x0000000b040b7291 */ /* 0x000fe400088f0c05 */
[----:B------:R-:W-:Y:S02]  /*16a0*/  UIADD3 UR6, UR6, -UR7, URZ ;  /* 0x8000000706067290 */ /* 0x000fe4000fffe03f */
[----:B------:R-:W-:Y:S01]  /*16b0*/  UIADD3.X UR13, UR5, UR13, URZ, UP0, !UPT ;  /* 0x0000000d050d7290 */ /* 0x000fe200087fe43f */
[----:B--2---:R-:W-:-:S05]  /*16c0*/  @!P0 PRMT R3, RZ, 0x5410, R2 ;  /* 0x00005410ff038816 */ /* 0x004fca0000000002 */
[----:B0-----:R-:W-:-:S04]  /*16d0*/  @!P0 FADD.FTZ R7, -R0, R3 ;  /* 0x0000000300078221 */ /* 0x001fc80000010100 */
[----:B-1----:R-:W-:-:S05]  /*16e0*/  @!P0 FFMA.FTZ R7, R14, -0.69314718246459960938, R7 ;  /* 0xbf3172180e078823 */ /* 0x002fca0000010007 */
[----:B------:R0:W-:Y:S02]  /*16f0*/  @!P0 STG.E [R4.64], R7 ;  /* 0x0000000704008986 */ /* 0x0001e4000c101910 */
.L_x_9517:
        /* <DEDUP_REMOVED lines=9> */
[----:B------:R-:W-:Y:S01]  /*1790*/  IMAD.U32 R3, RZ, RZ, UR11 ;  /* 0x0000000bff037e24 */ /* 0x000fe2000f8e00ff */
[----:B------:R-:W-:-:S02]  /*17a0*/  MOV R12, UR4 ;  /* 0x00000004000c7c02 */ /* 0x000fc40008000f00 */
[----:B------:R-:W-:Y:S02]  /*17b0*/  ISETP.GE.U32.AND P0, PT, R15, R10, PT ;  /* 0x0000000a0f00720c */ /* 0x000fe40003f06070 */
[----:B------:R-:W-:-:S11]  /*17c0*/  IMAD.U32 R13, RZ, RZ, UR12 ;  /* 0x0000000cff0d7e24 */ /* 0x000fd6000f8e00ff */
        /* <DEDUP_REMOVED lines=9> */
.L_x_9520:
[----:B0-----:R-:W-:-:S06]  /*1860*/  IMAD.WIDE R4, R19, 0x10, R2 ;  /* 0x0000001013047825 */ /* 0x001fcc00078e0202 */
[----:B------:R-:W2:Y:S01]  /*1870*/  LDG.E.128 R4, [R4.64] ;  /* 0x0000001004047981 */ /* 0x000ea2000c1e1d00 */
[C---:B------:R-:W-:Y:S01]  /*1880*/  IMAD.WIDE R16, R19.reuse, 0x20, R12 ;  /* 0x0000002013107825 */ /* 0x040fe200078e020c */
[----:B------:R-:W-:-:S05]  /*1890*/  IADD3 R19, R19, c[0x0][0x0], RZ ;  /* 0x0000000013137a10 */ /* 0x000fca0007ffe0ff */
[----:B------:R-:W-:-:S05]  /*18a0*/  IMAD.SHL.U32 R20, R19, 0x8, RZ ;  /* 0x0000000813147824 */ /* 0x000fca00078e00ff */
[----:B------:R-:W-:Y:S02]  /*18b0*/  ISETP.GE.AND P0, PT, R20, R15, PT ;  /* 0x0000000f1400720c */ /* 0x000fe40003f06270 */
[--C-:B--2---:R-:W-:Y:S02]  /*18c0*/  PRMT R9, RZ, 0x5410, R4.reuse ;  /* 0x00005410ff097816 */ /* 0x104fe40000000004 */
[----:B------:R-:W-:Y:S02]  /*18d0*/  PRMT R11, RZ, 0x7610, R4 ;  /* 0x00007610ff0b7816 */ /* 0x000fe40000000004 */
[----:B------:R-:W-:Y:S01]  /*18e0*/  PRMT R21, RZ, 0x5410, R5 ;  /* 0x00005410ff157816 */ /* 0x000fe20000000005 */
[C---:B------:R-:W-:Y:S01]  /*18f0*/  FADD.FTZ R9, -R0.reuse, R9 ;  /* 0x0000000900097221 */ /* 0x040fe20000010100 */
[----:B------:R-:W-:Y:S01]  /*1900*/  PRMT R23, RZ, 0x7610, R5 ;  /* 0x00007610ff177816 */ /* 0x000fe20000000005 */
[C---:B------:R-:W-:Y:S01]  /*1910*/  FADD.FTZ R5, -R0.reuse, R11 ;  /* 0x0000000b00057221 */ /* 0x040fe20000010100 */
[--C-:B------:R-:W-:Y:S01]  /*1920*/  PRMT R25, RZ, 0x5410, R6.reuse ;  /* 0x00005410ff197816 */ /* 0x100fe20000000006 */
[----:B------:R-:W-:Y:S01]  /*1930*/  FADD.FTZ R21, -R0, R21 ;  /* 0x0000001500157221 */ /* 0x000fe20000010100 */
[----:B------:R-:W-:Y:S01]  /*1940*/  PRMT R27, RZ, 0x7610, R6 ;  /* 0x00007610ff1b7816 */ /* 0x000fe20000000006 */
[----:B-1----:R-:W-:Y:S01]  /*1950*/  FFMA.FTZ R5, R14, -0.69314718246459960938, R5 ;  /* 0xbf3172180e057823 */ /* 0x002fe20000010005 */
[----:B------:R-:W-:Y:S01]  /*1960*/  PRMT R29, RZ, 0x5410, R7 ;  /* 0x00005410ff1d7816 */ /* 0x000fe20000000007 */
[C---:B------:R-:W-:Y:S01]  /*1970*/  FADD.FTZ R25, -R0.reuse, R25 ;  /* 0x0000001900197221 */ /* 0x040fe20000010100 */
[----:B------:R-:W-:Y:S01]  /*1980*/  PRMT R4, RZ, 0x7610, R7 ;  /* 0x00007610ff047816 */ /* 0x000fe20000000007 */
[----:B------:R-:W-:-:S02]  /*1990*/  FADD.FTZ R7, -R0, R23 ;  /* 0x0000001700077221 */ /* 0x000fc40000010100 */
[C---:B------:R-:W-:Y:S02]  /*19a0*/  FADD.FTZ R27, -R0.reuse, R27 ;  /* 0x0000001b001b7221 */ /* 0x040fe40000010100 */
[C---:B------:R-:W-:Y:S02]  /*19b0*/  FADD.FTZ R29, -R0.reuse, R29 ;  /* 0x0000001d001d7221 */ /* 0x040fe40000010100 */
[----:B------:R-:W-:Y:S02]  /*19c0*/  FADD.FTZ R11, -R0, R4 ;  /* 0x00000004000b7221 */ /* 0x000fe40000010100 */
[C---:B------:R-:W-:Y:S02]  /*19d0*/  FFMA.FTZ R4, R14.reuse, -0.69314718246459960938, R9 ;  /* 0xbf3172180e047823 */ /* 0x040fe40000010009 */
[C---:B------:R-:W-:Y:S02]  /*19e0*/  FFMA.FTZ R7, R14.reuse, -0.69314718246459960938, R7 ;  /* 0xbf3172180e077823 */ /* 0x040fe40000010007 */
[----:B------:R-:W-:-:S02]  /*19f0*/  FFMA.FTZ R6, R14, -0.69314718246459960938, R21 ;  /* 0xbf3172180e067823 */ /* 0x000fc40000010015 */
[C---:B------:R-:W-:Y:S02]  /*1a00*/  FFMA.FTZ R9, R14.reuse, -0.69314718246459960938, R27 ;  /* 0xbf3172180e097823 */ /* 0x040fe4000001001b */
[C---:B------:R-:W-:Y:S01]  /*1a10*/  FFMA.FTZ R8, R14.reuse, -0.69314718246459960938, R25 ;  /* 0xbf3172180e087823 */ /* 0x040fe20000010019 */
[----:B------:R0:W-:Y:S01]  /*1a20*/  STG.E.128 [R16.64], R4 ;  /* 0x0000000410007986 */ /* 0x0001e2000c101d10 */
[C---:B------:R-:W-:Y:S02]  /*1a30*/  FFMA.FTZ R11, R14.reuse, -0.69314718246459960938, R11 ;  /* 0xbf3172180e0b7823 */ /* 0x040fe4000001000b */
[----:B------:R-:W-:-:S05]  /*1a40*/  FFMA.FTZ R10, R14, -0.69314718246459960938, R29 ;  /* 0xbf3172180e0a7823 */ /* 0x000fca000001001d */
[----:B------:R0:W-:Y:S01]  /*1a50*/  STG.E.128 [R16.64+0x10], R8 ;  /* 0x0000100810007986 */ /* 0x0001e2000c101d10 */
[----:B------:R-:W-:Y:S05]  /*1a60*/  @!P0 BRA `(.L_x_9520) ;  /* 0xfffffdf000008947 */ /* 0x000fea000383ffff */
.L_x_9519:
[----:B------:R-:W-:Y:S05]  /*1a70*/  BSYNC B0 ;  /* 0x0000000000007941 */ /* 0x000fea0003800000 */
.L_x_9518:
[----:B------:R-:W-:-:S13]  /*1a80*/  ISETP.GE.AND P0, PT, R18, UR6, PT ;  /* 0x0000000612007c0c */ /* 0x000fda000bf06270 */
[----:B------:R-:W-:Y:S05]  /*1a90*/  @P0 EXIT ;  /* 0x000000000000094d */ /* 0x000fea0003800000 */
.L_x_9521:
[----:B0-----:R-:W-:-:S06]  /*1aa0*/  IMAD.WIDE R4, R18, 0x2, R2 ;  /* 0x0000000212047825 */ /* 0x001fcc00078e0202 */
[----:B------:R-:W2:Y:S01]  /*1ab0*/  LDG.E.U16 R4, [R4.64] ;  /* 0x0000001004047981 */ /* 0x000ea2000c1e1500 */
[C---:B------:R-:W-:Y:S01]  /*1ac0*/  IMAD.WIDE R6, R18.reuse, 0x4, R12 ;  /* 0x0000000412067825 */ /* 0x040fe200078e020c */
[----:B------:R-:W-:-:S04]  /*1ad0*/  IADD3 R18, R18, c[0x0][0x0], RZ ;  /* 0x0000000012127a10 */ /* 0x000fc80007ffe0ff */
[----:B------:R-:W-:Y:S02]  /*1ae0*/  ISETP.GE.AND P0, PT, R18, UR6, PT ;  /* 0x0000000612007c0c */ /* 0x000fe4000bf06270 */
[----:B--2---:R-:W-:-:S05]  /*1af0*/  PRMT R5, RZ, 0x5410, R4 ;  /* 0x00005410ff057816 */ /* 0x004fca0000000004 */
[----:B------:R-:W-:-:S04]  /*1b00*/  FADD.FTZ R9, -R0, R5 ;  /* 0x0000000500097221 */ /* 0x000fc80000010100 */
[----:B-1----:R-:W-:-:S05]  /*1b10*/  FFMA.FTZ R9, R14, -0.69314718246459960938, R9 ;  /* 0xbf3172180e097823 */ /* 0x002fca0000010009 */
[----:B------:R0:W-:Y:S01]  /*1b20*/  STG.E [R6.64], R9 ;  /* 0x0000000906007986 */ /* 0x0001e2000c101910 */
[----:B------:R-:W-:Y:S05]  /*1b30*/  @!P0 BRA `(.L_x_9521) ;  /* 0xffffff6000008947 */ /* 0x000fea000383ffff */
[----:B------:R-:W-:Y:S05]  /*1b40*/  EXIT ;  /* 0x000000000000794d */ /* 0x000fea0003800000 */
.L_x_9502:
[----:B------:R-:W-:Y:S01]  /*1b50*/  IMAD.MOV.U32 R14, RZ, RZ, 0x10 ;  /* 0x00000010ff0e7424 */ /* 0x000fe200078e00ff */
[----:B------:R-:W-:Y:S01]  /*1b60*/  MOV R18, 0xffffffff ;  /* 0xffffffff00127802 */ /* 0x000fe20000000f00 */
[----:B0-----:R-:W-:Y:S01]  /*1b70*/  IMAD.MOV.U32 R15, RZ, RZ, 0x1f ;  /* 0x0000001fff0f7424 */ /* 0x001fe200078e00ff */
[----:B------:R-:W-:Y:S02]  /*1b80*/  MOV R4, 0x1ba0 ;  /* 0x00001ba000047802 */ /* 0x000fe40000000f00 */
[----:B-1----:R-:W-:Y:S05]  /*1b90*/  CALL.REL.NOINC `($__internal_129_$__cuda_sm70_shflsync_down_p) ;  /* 0x0000040000007944 */ /* 0x002fea0003c00000 */
[----:B-1----:R-:W-:Y:S01]  /*1ba0*/  IMAD.MOV.U32 R0, RZ, RZ, R14 ;  /* 0x000000ffff007224 */ /* 0x002fe200078e000e */
[----:B0-----:R-:W-:Y:S05]  /*1bb0*/  BRA `(.L_x_9522) ;  /* 0xffffed3000007947 */ /* 0x001fea000383ffff */
.L_x_9503:
[----:B------:R-:W-:Y:S01]  /*1bc0*/  IMAD.MOV.U32 R14, RZ, RZ, 0x8 ;  /* 0x00000008ff0e7424 */ /* 0x000fe200078e00ff */
[----:B------:R-:W-:Y:S01]  /*1bd0*/  MOV R4, 0x1c10 ;  /* 0x00001c1000047802 */ /* 0x000fe20000000f00 */
[----:B------:R-:W-:Y:S02]  /*1be0*/  IMAD.MOV.U32 R15, RZ, RZ, 0x1f ;  /* 0x0000001fff0f7424 */ /* 0x000fe400078e00ff */
[----:B------:R-:W-:Y:S02]  /*1bf0*/  IMAD.MOV.U32 R18, RZ, RZ, -0x1 ;  /* 0xffffffffff127424 */ /* 0x000fe400078e00ff */
[----:B------:R-:W-:Y:S05]  /*1c00*/  CALL.REL.NOINC `($__internal_129_$__cuda_sm70_shflsync_down_p) ;  /* 0x0000039000007944 */ /* 0x000fea0003c00000 */
[----:B-1----:R-:W-:Y:S01]  /*1c10*/  FSETP.GEU.FTZ.AND P0, PT, R7, R14, PT ;  /* 0x0000000e0700720b */ /* 0x002fe20003f1e000 */
[----:B0-----:R-:W-:Y:S01]  /*1c20*/  HFMA2.MMA R15, -RZ, RZ, 0, 1.847743988037109375e-06 ;  /* 0x0000001fff0f7435 */ /* 0x001fe200000001ff */
[----:B------:R-:W-:Y:S01]  /*1c30*/  IMAD.MOV.U32 R18, RZ, RZ, -0x1 ;  /* 0xffffffffff127424 */ /* 0x000fe200078e00ff */
[----:B------:R-:W-:-:S02]  /*1c40*/  MOV R4, 0x1c80 ;  /* 0x00001c8000047802 */ /* 0x000fc40000000f00 */
[----:B------:R-:W-:Y:S01]  /*1c50*/  FSEL R7, R14, R7, !P0 ;  /* 0x000000070e077208 */ /* 0x000fe20004000000 */
[----:B------:R-:W-:Y:S02]  /*1c60*/  IMAD.MOV.U32 R14, RZ, RZ, 0x4 ;  /* 0x00000004ff0e7424 */ /* 0x000fe400078e00ff */
[----:B------:R-:W-:Y:S05]  /*1c70*/  CALL.REL.NOINC `($__internal_129_$__cuda_sm70_shflsync_down_p) ;  /* 0x0000032000007944 */ /* 0x000fea0003c00000 */
[----:B-1----:R-:W-:Y:S01]  /*1c80*/  FSETP.GEU.FTZ.AND P0, PT, R7, R14, PT ;  /* 0x0000000e0700720b */ /* 0x002fe20003f1e000 */
[----:B0-----:R-:W-:Y:S01]  /*1c90*/  IMAD.MOV.U32 R15, RZ, RZ, 0x1f ;  /* 0x0000001fff0f7424 */ /* 0x001fe200078e00ff */
[----:B------:R-:W-:Y:S01]  /*1ca0*/  MOV R4, 0x1cf0 ;  /* 0x00001cf000047802 */ /* 0x000fe20000000f00 */
[----:B------:R-:W-:Y:S01]  /*1cb0*/  IMAD.MOV.U32 R18, RZ, RZ, -0x1 ;  /* 0xffffffffff127424 */ /* 0x000fe200078e00ff */
[----:B------:R-:W-:Y:S01]  /*1cc0*/  FSEL R7, R14, R7, !P0 ;  /* 0x000000070e077208 */ /* 0x000fe20004000000 */
[----:B------:R-:W-:-:S03]  /*1cd0*/  IMAD.MOV.U32 R14, RZ, RZ, 0x2 ;  /* 0x00000002ff0e7424 */ /* 0x000fc600078e00ff */
[----:B------:R-:W-:Y:S05]  /*1ce0*/  CALL.REL.NOINC `($__internal_129_$__cuda_sm70_shflsync_down_p) ;  /* 0x000002b000007944 */ /* 0x000fea0003c00000 */
[----:B-1----:R-:W-:Y:S01]  /*1cf0*/  FSETP.GEU.FTZ.AND P0, PT, R7, R14, PT ;  /* 0x0000000e0700720b */ /* 0x002fe20003f1e000 */
[----:B0-----:R-:W-:Y:S01]  /*1d00*/  IMAD.MOV.U32 R18, RZ, RZ, -0x1 ;  /* 0xffffffffff127424 */ /* 0x001fe200078e00ff */
[----:B------:R-:W-:Y:S02]  /*1d10*/  MOV R15, 0x1f ;  /* 0x0000001f000f7802 */ /* 0x000fe40000000f00 */
[----:B------:R-:W-:Y:S01]  /*1d20*/  FSEL R7, R14, R7, !P0 ;  /* 0x000000070e077208 */ /* 0x000fe20004000000 */
[----:B------:R-:W-:Y:S01]  /*1d30*/  IMAD.MOV.U32 R14, RZ, RZ, 0x1 ;  /* 0x00000001ff0e7424 */ /* 0x000fe200078e00ff */
[----:B------:R-:W-:-:S02]  /*1d40*/  MOV R4, 0x1d60 ;  /* 0x00001d6000047802 */ /* 0x000fc40000000f00 */
[----:B------:R-:W-:Y:S05]  /*1d50*/  CALL.REL.NOINC `($__internal_129_$__cuda_sm70_shflsync_down_p) ;  /* 0x0000024000007944 */ /* 0x000fea0003c00000 */
[----:B-1----:R-:W-:Y:S01]  /*1d60*/  IMAD.MOV.U32 R4, RZ, RZ, R14 ;  /* 0x000000ffff047224 */ /* 0x002fe200078e000e */
[----:B0-----:R-:W-:Y:S05]  /*1d70*/  BRA `(.L_x_9523) ;  /* 0xffffec4000007947 */ /* 0x001fea000383ffff */
.L_x_9513:
[----:B--2---:R-:W-:Y:S01]  /*1d80*/  IMAD.MOV.U32 R7, RZ, RZ, R13 ;  /* 0x000000ffff077224 */ /* 0x004fe200078e000d */
[----:B------:R-:W-:Y:S01]  /*1d90*/  MOV R18, 0xffffffff ;  /* 0xffffffff00127802 */ /* 0x000fe20000000f00 */
[----:B-1----:R-:W-:Y:S01]  /*1da0*/  IMAD.MOV.U32 R14, RZ, RZ, 0x10 ;  /* 0x00000010ff0e7424 */ /* 0x002fe200078e00ff */
[----:B------:R-:W-:Y:S01]  /*1db0*/  MOV R4, 0x1de0 ;  /* 0x00001de000047802 */ /* 0x000fe20000000f00 */
[----:B------:R-:W-:-:S02]  /*1dc0*/  IMAD.MOV.U32 R15, RZ, RZ, 0x1f ;  /* 0x0000001fff0f7424 */ /* 0x000fc400078e00ff */
[----:B0-----:R-:W-:Y:S05]  /*1dd0*/  CALL.REL.NOINC `($__internal_129_$__cuda_sm70_shflsync_down_p) ;  /* 0x000001c000007944 */ /* 0x001fea0003c00000 */
[----:B-1----:R-:W-:Y:S01]  /*1de0*/  IMAD.MOV.U32 R4, RZ, RZ, R14 ;  /* 0x000000ffff047224 */ /* 0x002fe200078e000e */
[----:B0-----:R-:W-:Y:S05]  /*1df0*/  BRA `(.L_x_9524) ;  /* 0xfffff47000007947 */ /* 0x001fea000383ffff */
.L_x_9514:
[----:B-1----:R-:W-:Y:S01]  /*1e00*/  IMAD.MOV.U32 R14, RZ, RZ, 0x8 ;  /* 0x00000008ff0e7424 */ /* 0x002fe200078e00ff */
[----:B------:R-:W-:Y:S01]  /*1e10*/  MOV R4, 0x1e50 ;  /* 0x00001e5000047802 */ /* 0x000fe20000000f00 */
[----:B------:R-:W-:-:S02]  /*1e20*/  IMAD.MOV.U32 R15, RZ, RZ, 0x1f ;  /* 0x0000001fff0f7424 */ /* 0x000fc400078e00ff */
[----:B------:R-:W-:Y:S02]  /*1e30*/  IMAD.MOV.U32 R18, RZ, RZ, -0x1 ;  /* 0xffffffffff127424 */ /* 0x000fe400078e00ff */
[----:B0-2---:R-:W-:Y:S05]  /*1e40*/  CALL.REL.NOINC `($__internal_129_$__cuda_sm70_shflsync_down_p) ;  /* 0x0000015000007944 */ /* 0x005fea0003c00000 */
[----:B0-----:R-:W-:Y:S01]  /*1e50*/  HFMA2.MMA R15, -RZ, RZ, 0, 1.847743988037109375e-06 ;  /* 0x0000001fff0f7435 */ /* 0x001fe200000001ff */
[----:B-1----:R-:W-:Y:S01]  /*1e60*/  FADD.FTZ R7, R7, R14 ;  /* 0x0000000e07077221 */ /* 0x002fe20000010000 */
[----:B------:R-:W-:Y:S01]  /*1e70*/  MOV R4, 0x1eb0 ;  /* 0x00001eb000047802 */ /* 0x000fe20000000f00 */
[----:B------:R-:W-:Y:S02]  /*1e80*/  IMAD.MOV.U32 R14, RZ, RZ, 0x4 ;  /* 0x00000004ff0e7424 */ /* 0x000fe400078e00ff */
[----:B------:R-:W-:Y:S02]  /*1e90*/  IMAD.MOV.U32 R18, RZ, RZ, -0x1 ;  /* 0xffffffffff127424 */ /* 0x000fe400078e00ff */
[----:B------:R-:W-:Y:S05]  /*1ea0*/  CALL.REL.NOINC `($__internal_129_$__cuda_sm70_shflsync_down_p) ;  /* 0x000000f000007944 */ /* 0x000fea0003c00000 */
[----:B01----:R-:W-:Y:S01]  /*1eb0*/  FADD.FTZ R7, R7, R14 ;  /* 0x0000000e07077221 */ /* 0x003fe20000010000 */
[----:B------:R-:W-:Y:S01]  /*1ec0*/  MOV R4, 0x1f10 ;  /* 0x00001f1000047802 */ /* 0x000fe20000000f00 */
[----:B------:R-:W-:Y:S02]  /*1ed0*/  IMAD.MOV.U32 R14, RZ, RZ, 0x2 ;  /* 0x00000002ff0e7424 */ /* 0x000fe400078e00ff */
[----:B------:R-:W-:Y:S02]  /*1ee0*/  IMAD.MOV.U32 R15, RZ, RZ, 0x1f ;  /* 0x0000001fff0f7424 */ /* 0x000fe400078e00ff */
[----:B------:R-:W-:-:S02]  /*1ef0*/  IMAD.MOV.U32 R18, RZ, RZ, -0x1 ;  /* 0xffffffffff127424 */ /* 0x000fc400078e00ff */
[----:B------:R-:W-:Y:S05]  /*1f00*/  CALL.REL.NOINC `($__internal_129_$__cuda_sm70_shflsync_down_p) ;  /* 0x0000009000007944 */ /* 0x000fea0003c00000 */
[----:B-1----:R-:W-:Y:S01]  /*1f10*/  FADD.FTZ R6, R7, R14 ;  /* 0x0000000e07067221 */ /* 0x002fe20000010000 */
[----:B0-----:R-:W-:Y:S01]  /*1f20*/  MOV R15, 0x1f ;  /* 0x0000001f000f7802 */ /* 0x001fe20000000f00 */
[----:B------:R-:W-:Y:S01]  /*1f30*/  IMAD.MOV.U32 R14, RZ, RZ, 0x1 ;  /* 0x00000001ff0e7424 */ /* 0x000fe200078e00ff */
[----:B------:R-:W-:Y:S01]  /*1f40*/  MOV R4, 0x1f80 ;  /* 0x00001f8000047802 */ /* 0x000fe20000000f00 */
[----:B------:R-:W-:-:S02]  /*1f50*/  IMAD.MOV.U32 R18, RZ, RZ, -0x1 ;  /* 0xffffffffff127424 */ /* 0x000fc400078e00ff */
[----:B------:R-:W-:Y:S02]  /*1f60*/  IMAD.MOV.U32 R7, RZ, RZ, R6 ;  /* 0x000000ffff077224 */ /* 0x000fe400078e0006 */
[----:B------:R-:W-:Y:S05]  /*1f70*/  CALL.REL.NOINC `($__internal_129_$__cuda_sm70_shflsync_down_p) ;  /* 0x0000002000007944 */ /* 0x000fea0003c00000 */
[----:B-1----:R-:W-:Y:S01]  /*1f80*/  IMAD.MOV.U32 R13, RZ, RZ, R14 ;  /* 0x000000ffff0d7224 */ /* 0x002fe200078e000e */
[----:B0-----:R-:W-:Y:S05]  /*1f90*/  BRA `(.L_x_9525) ;  /* 0xfffff36000007947 */ /* 0x001fea000383ffff */
        .weak           $__internal_129_$__cuda_sm70_shflsync_down_p
        .type           $__internal_129_$__cuda_sm70_shflsync_down_p,@function
        .size           $__internal_129_$__cuda_sm70_shflsync_down_p,(.L_x_11399 - $__internal_129_$__cuda_sm70_shflsync_down_p)
$__internal_129_$__cuda_sm70_shflsync_down_p:
[----:B------:R-:W-:Y:S01]  /*1fa0*/  IMAD.MOV.U32 R5, RZ, RZ, 0x0 ;  /* 0x00000000ff057424 */ /* 0x000fe200078e00ff */
[----:B------:R-:W-:Y:S04]  /*1fb0*/  WARPSYNC R18 ;  /* 0x0000001200007348 */ /* 0x000fe80003800000 */
[----:B------:R0:W1:Y:S01]  /*1fc0*/  SHFL.DOWN PT, R14, R7, R14, R15 ;  /* 0x0800000e070e7389 */ /* 0x00006200000e000f */
[----:B------:R-:W-:Y:S05]  /*1fd0*/  RET.REL.NODEC R4 `(_ZN2at6native43_GLOBAL__N__9ae7fba5_10_SoftMax_cu_9f978f6319cunn_SoftMaxForwardILi8EN3c108BFloat16EffNS1_25LogSoftMaxForwardEpilogueEEEvPT2_PKT0_i) ;  /* 0xffffe02004007950 */ /* 0x000fea0003c3ffff */
.L_x_9526:
        /* <DEDUP_REMOVED lines=10> */
.L_x_11399:


//--------------------- .text._ZN2at6native43_GLOBAL__N__9ae7fba5_10_SoftMax_cu_9f978f6323cunn_SoftMaxForwardSmemILi8EN3c108BFloat16EffNS1_25LogSoftMaxForwardEpilogueElEEvPT2_PKT0_T4_ --------------------------
	.section	.text._ZN2at6native43_GLOBAL__N__9ae7fba5_10_SoftMax_cu_9f978f6323cunn_SoftMaxForwardSmemILi8EN3c108BFloat16EffNS1_25LogSoftMaxForwardEpilogueElEEvPT2_PKT0_T4_,"ax",@progbits
	.sectioninfo	@"SHI_REGISTERS=30"
	.align	128
.text._ZN2at6native43_GLOBAL__N__9ae7fba5_10_SoftMax_cu_9f978f6323cunn_SoftMaxForwardSmemILi8EN3c108BFloat16EffNS1_25LogSoftMaxForwardEpilogueElEEvPT2_PKT0_T4_:
        .type           _ZN2at6native43_GLOBAL__N__9ae7fba5_10_SoftMax_cu_9f978f6323cunn_SoftMaxForwardSmemILi8EN3c108BFloat16EffNS1_25LogSoftMaxForwardEpilogueElEEvPT2_PKT0_T4_,@function
        .size           _ZN2at6native43_GLOBAL__N__9ae7fba5_10_SoftMax_cu_9f978f6323cunn_SoftMaxForwardSmemILi8EN3c108BFloat16EffNS1_25LogSoftMaxForwardEpilogueElEEvPT2_PKT0_T4_,(.L_x_11401 - _ZN2at6native43_GLOBAL__N__9ae7fba5_10_SoftMax_cu_9f978f6323cunn_SoftMaxForwardSmemILi8EN3c108BFloat16EffNS1_25LogSoftMaxForwardEpilogueElEEvPT2_PKT0_T4_)
        .other          _ZN2at6native43_GLOBAL__N__9ae7fba5_10_SoftMax_cu_9f978f6323cunn_SoftMaxForwardSmemILi8EN3c108BFloat16EffNS1_25LogSoftMaxForwardEpilogueElEEvPT2_PKT0_T4_,@"STO_CUDA_ENTRY STV_DEFAULT"
_ZN2at6native43_GLOBAL__N__9ae7fba5_10_SoftMax_cu_9f978f6323cunn_SoftMaxForwardSmemILi8EN3c108BFloat16EffNS1_25LogSoftMaxForwardEpilogueElEEvPT2_PKT0_T4_:
        /* <DEDUP_REMOVED lines=14> */
[----:B------:R-:W-:Y:S02]  /*00e0*/  IMAD.MOV.U32 R14, RZ, RZ, -0x800001 ;  /* 0xff7fffffff0e7424 */ /* 0x000fe400078e00ff */
[----:B------:R-:W-:Y:S01]  /*00f0*/  IMAD.MOV.U32 R13, RZ, RZ, R3 ;  /* 0x000000ffff0d7224 */ /* 0x000fe200078e0003 */
[----:B------:R-:W-:Y:S01]  /*0100*/  LEA.HI.X R2, R8, c[0x0][0x16c], R11, 0x1, P1 ;  /* 0x00005b0008027a11 */ /* 0x000fe200008f0c0b */
[----:B------:R-:W-:-:S03]  /*0110*/  IMAD.MOV.U32 R12, RZ, RZ, R0 ;  /* 0x000000ffff0c7224 */ /* 0x000fc600078e0000 */
.L_x_9529:
        /* <DEDUP_REMOVED lines=27> */
.L_x_9528:
[----:B------:R-:W-:Y:S05]  /*02d0*/  BSYNC B0 ;  /* 0x0000000000007941 */ /* 0x000fea0003800000 */
.L_x_9527:
[----:B------:R-:W0:Y:S01]  /*02e0*/  SHFL.DOWN PT, R5, R14, 0x10, 0x1f ;  /* 0x0a001f000e057f89 */ /* 0x000e2200000e0000 */
[----:B------:R-:W-:Y:S01]  /*02f0*/  SHF.R.S32.HI R10, RZ, 0x1f, R3 ;  /* 0x0000001fff0a7819 */ /* 0x000fe20000011403 */
[----:B------:R-:W-:Y:S01]  /*0300*/  ULDC UR4, c[0x0][0x0] ;  /* 0x0000000000047ab9 */ /* 0x000fe20000000800 */
[----:B------:R-:W-:Y:S01]  /*0310*/  MOV R6, 0xff7fffff ;  /* 0xff7fffff00067802 */ /* 0x000fe20000000f00 */
        /* <DEDUP_REMOVED lines=33> */
.L_x_9542:
        /* <DEDUP_REMOVED lines=13> */
.L_x_9543:
[----:B-1----:R-:W-:-:S04]  /*0600*/  FSETP.GEU.FTZ.AND P1, PT, R6, R7, PT ;  /* 0x000000070600720b */ /* 0x002fc80003f3e000 */
[----:B0-----:R-:W-:-:S04]  /*0610*/  FSEL R6, R7, R6, !P1 ;  /* 0x0000000607067208 */ /* 0x001fc80004800000 */
.L_x_9531:
[----:B------:R-:W-:Y:S05]  /*0620*/  BSYNC B0 ;  /* 0x0000000000007941 */ /* 0x000fea0003800000 */
.L_x_9530:
        /* <DEDUP_REMOVED lines=8> */
[----:B------:R-:W-:Y:S02]  /*06b0*/  IMAD.MOV.U32 R15, RZ, RZ, RZ ;  /* 0x000000ffff0f7224 */ /* 0x000fe400078e00ff */
[----:B------:R-:W-:Y:S02]  /*06c0*/  IMAD.MOV.U32 R13, RZ, RZ, R3 ;  /* 0x000000ffff0d7224 */ /* 0x000fe400078e0003 */
[----:B------:R-:W-:-:S03]  /*06d0*/  IMAD.MOV.U32 R14, RZ, RZ, R0 ;  /* 0x000000ffff0e7224 */ /* 0x000fc600078e0000 */
.L_x_9536:
[----:B-1----:R1:W2:Y:S02]  /*06e0*/  LDS.128 R4, [R13.X16] ;  /* 0x000000000d047984 */ /* 0x0022a4000000cc00 */
[----:B-1----:R-:W-:-:S05]  /*06f0*/  IADD3 R13, P1, R13, c[0x0][0x0], RZ ;  /* 0x000000000d0d7a10 */ /* 0x002fca0007f3e0ff */
[----:B------:R-:W-:Y:S01]  /*0700*/  IMAD.X R14, RZ, RZ, R14, P1 ;  /* 0x000000ffff0e7224 */ /* 0x000fe200008e060e */
        /* <DEDUP_REMOVED lines=45> */
.L_x_9535:
[----:B------:R-:W-:Y:S05]  /*09e0*/  BSYNC B0 ;  /* 0x0000000000007941 */ /* 0x000fea0003800000 */
.L_x_9534:
        /* <DEDUP_REMOVED lines=20> */
.L_x_9544:
        /* <DEDUP_REMOVED lines=9> */
.L_x_9545:
[----:B---3--:R-:W-:Y:S02]  /*0bc0*/  FADD.FTZ R10, R7, R6 ;  /* 0x00000006070a7221 */ /* 0x008fe40000010000 */
.L_x_9538:
[----:B------:R-:W-:Y:S05]  /*0bd0*/  BSYNC B0 ;  /* 0x0000000000007941 */ /* 0x000fea0003800000 */
.L_x_9537:
[----:B--2---:R2:W-:Y:S01]  /*0be0*/  @!P5 STS [UR4], R10 ;  /* 0x0000000aff00d988 */ /* 0x0045e20008000804 */
[----:B------:R-:W-:Y:S03]  /*0bf0*/  WARPSYNC 0xffffffff ;  /* 0xffffffff00007948 */ /* 0x000fe60003800000 */
[----:B------:R-:W-:Y:S06]  /*0c00*/  BAR.SYNC.DEFER_BLOCKING 0x0 ;  /* 0x0000000000007b1d */ /* 0x000fec0000010000 */
[----:B------:R-:W-:Y:S05]  /*0c10*/  @P0 EXIT ;  /* 0x000000000000094d */ /* 0x000fea0003800000 */
[----:B-12---:R-:W1:Y:S01]  /*0c20*/  LDS R14, [UR4] ;  /* 0x00000004ff0e7984 */ /* 0x006e620008000800 */
[----:B------:R-:W-:-:S04]  /*0c30*/  LEA R16, P0, R8, c[0x0][0x160], 0x2 ;  /* 0x0000580008107a11 */ /* 0x000fc800078010ff */
[----:B------:R-:W-:Y:S01]  /*0c40*/  LEA.HI.X R15, R8, c[0x0][0x164], R11, 0x2, P0 ;  /* 0x00005900080f7a11 */ /* 0x000fe200000f140b */
[----:B-1----:R-:W1:Y:S08]  /*0c50*/  MUFU.LG2 R14, R14 ;  /* 0x0000000e000e7308 */ /* 0x002e700000000c00 */
.L_x_9541:
[----:B0-----:R2:W3:Y:S01]  /*0c60*/  LDS.128 R4, [R3.X16] ;  /* 0x0000000003047984 */ /* 0x0014e2000000cc00 */
[----:B------:R-:W-:-:S04]  /*0c70*/  LEA R12, P0, R3, R16, 0x5 ;  /* 0x00000010030c7211 */ /* 0x000fc800078028ff */
[C---:B------:R-:W-:Y:S02]  /*0c80*/  LEA.HI.X R13, R3.reuse, R15, R0, 0x5, P0 ;  /* 0x0000000f030d7211 */ /* 0x040fe400000f2c00 */
[----:B--2---:R-:W-:-:S05]  /*0c90*/  IADD3 R3, P0, R3, c[0x0][0x0], RZ ;  /* 0x0000000003037a10 */ /* 0x004fca0007f1e0ff */
[----:B------:R-:W-:Y:S01]  /*0ca0*/  IMAD.X R0, RZ, RZ, R0, P0 ;  /* 0x000000ffff007224 */ /* 0x000fe200000e0600 */
[--C-:B---3--:R-:W-:Y:S02]  /*0cb0*/  PRMT R9, RZ, 0x5410, R4.reuse ;  /* 0x00005410ff097816 */ /* 0x108fe40000000004 */
[----:B------:R-:W-:Y:S02]  /*0cc0*/  PRMT R11, RZ, 0x7610, R4 ;  /* 0x00007610ff0b7816 */ /* 0x000fe40000000004 */
[----:B------:R-:W-:Y:S01]  /*0cd0*/  PRMT R17, RZ, 0x5410, R5 ;  /* 0x00005410ff117816 */ /* 0x000fe20000000005 */
[C---:B0-----:R-:W-:Y:S01]  /*0ce0*/  FADD.FTZ R9, -R2.reuse, R9 ;  /* 0x0000000902097221 */ /* 0x041fe20000010100 */
        /* <DEDUP_REMOVED lines=15> */
[C---:B------:R-:W-:Y:S01]  /*0de0*/  FFMA.FTZ R6, R14.reuse, -0.69314718246459960938, R17 ;  /* 0xbf3172180e067823 */ /* 0x040fe20000010011 */
[----:B------:R-:W-:Y:S01]  /*0df0*/  SHF.L.U32 R17, R3, 0x3, RZ ;  /* 0x0000000303117819 */ /* 0x000fe200000006ff */
[----:B------:R-:W-:-:S02]  /*0e00*/  FFMA.FTZ R9, R14, -0.69314718246459960938, R23 ;  /* 0xbf3172180e097823 */ /* 0x000fc40000010017 */
[C---:B------:R-:W-:Y:S01]  /*0e10*/  FFMA.FTZ R8, R14.reuse, -0.69314718246459960938, R21 ;  /* 0xbf3172180e087823 */ /* 0x040fe20000010015 */
[----:B------:R0:W-:Y:S01]  /*0e20*/  STG.E.128 [R12.64], R4 ;  /* 0x000000040c007986 */ /* 0x0001e2000c101d06 */
[C---:B------:R-:W-:Y:S01]  /*0e30*/  FFMA.FTZ R11, R14.reuse, -0.69314718246459960938, R11 ;  /* 0xbf3172180e0b7823 */ /* 0x040fe2000001000b */
[----:B------:R-:W-:Y:S01]  /*0e40*/  ISETP.GE.U32.AND P0, PT, R17, c[0x0][0x170], PT ;  /* 0x00005c0011007a0c */ /* 0x000fe20003f06070 */
[----:B------:R-:W-:Y:S01]  /*0e50*/  FFMA.FTZ R10, R14, -0.69314718246459960938, R25 ;  /* 0xbf3172180e0a7823 */ /* 0x000fe20000010019 */
[----:B------:R-:W-:-:S04]  /*0e60*/  SHF.L.U64.HI R17, R3, 0x3, R0 ;  /* 0x0000000303117819 */ /* 0x000fc80000010200 */
[----:B------:R0:W-:Y:S01]  /*0e70*/  STG.E.128 [R12.64+0x10], R8 ;  /* 0x000010080c007986 */ /* 0x0001e2000c101d06 */
[----:B------:R-:W-:-:S13]  /*0e80*/  ISETP.GE.AND.EX P0, PT, R17, c[0x0][0x174], PT, P0 ;  /* 0x00005d0011007a0c */ /* 0x000fda0003f06300 */
[----:B------:R-:W-:Y:S05]  /*0e90*/  @!P0 BRA `(.L_x_9541) ;  /* 0xfffffdc000008947 */ /* 0x000fea000383ffff */
[----:B------:R-:W-:Y:S05]  /*0ea0*/  EXIT ;  /* 0x000000000000794d */ /* 0x000fea0003800000 */
.L_x_9532:
[----:B------:R-:W-:Y:S01]  /*0eb0*/  IMAD.MOV.U32 R7, RZ, RZ, 0x10 ;  /* 0x00000010ff077424 */ /* 0x000fe200078e00ff */
[----:B------:R-:W-:Y:S01]  /*0ec0*/  MOV R4, 0xf00 ;  /* 0x00000f0000047802 */ /* 0x000fe20000000f00 */
[----:B0-----:R-:W-:Y:S02]  /*0ed0*/  IMAD.MOV.U32 R13, RZ, RZ, 0x1f ;  /* 0x0000001fff0d7424 */ /* 0x001fe400078e00ff */
[----:B------:R-:W-:Y:S02]  /*0ee0*/  IMAD.MOV.U32 R14, RZ, RZ, -0x1 ;  /* 0xffffffffff0e7424 */ /* 0x000fe400078e00ff */
[----:B-1----:R-:W-:Y:S05]  /*0ef0*/  CALL.REL.NOINC `($__internal_130_$__cuda_sm70_shflsync_down_p) ;  /* 0x000003e000007944 */ /* 0x002fea0003c00000 */
[----:B-1----:R-:W-:Y:S01]  /*0f00*/  IMAD.MOV.U32 R5, RZ, RZ, R7 ;  /* 0x000000ffff057224 */ /* 0x002fe200078e0007 */
[----:B0-----:R-:W-:Y:S05]  /*0f10*/  BRA `(.L_x_9542) ;  /* 0xfffff61000007947 */ /* 0x001fea000383ffff */
.L_x_9533:
[----:B------:R-:W-:Y:S01]  /*0f20*/  IMAD.MOV.U32 R7, RZ, RZ, 0x8 ;  /* 0x00000008ff077424 */ /* 0x000fe200078e00ff */
[----:B------:R-:W-:Y:S01]  /*0f30*/  MOV R14, 0xffffffff ;  /* 0xffffffff000e7802 */ /* 0x000fe20000000f00 */
[----:B0-----:R-:W-:Y:S01]  /*0f40*/  IMAD.MOV.U32 R13, RZ, RZ, 0x1f ;  /* 0x0000001fff0d7424 */ /* 0x001fe200078e00ff */
[----:B------:R-:W-:Y:S02]  /*0f50*/  MOV R4, 0xf70 ;  /* 0x00000f7000047802 */ /* 0x000fe40000000f00 */
[----:B------:R-:W-:Y:S05]  /*0f60*/  CALL.REL.NOINC `($__internal_130_$__cuda_sm70_shflsync_down_p) ;  /* 0x0000037000007944 */ /* 0x000fea0003c00000 */
[----:B-1----:R-:W-:Y:S01]  /*0f70*/  FSETP.GEU.FTZ.AND P1, PT, R6, R7, PT ;  /* 0x000000070600720b */ /* 0x002fe20003f3e000 */
[----:B0-----:R-:W-:Y:S01]  /*0f80*/  IMAD.MOV.U32 R13, RZ, RZ, 0x1f ;  /* 0x0000001fff0d7424 */ /* 0x001fe200078e00ff */
[----:B------:R-:W-:Y:S01]  /*0f90*/  MOV R4, 0xfe0 ;  /* 0x00000fe000047802 */ /* 0x000fe20000000f00 */
[----:B------:R-:W-:Y:S01]  /*0fa0*/  IMAD.MOV.U32 R14, RZ, RZ, -0x1 ;  /* 0xffffffffff0e7424 */ /* 0x000fe200078e00ff */
[----:B------:R-:W-:Y:S01]  /*0fb0*/  FSEL R6, R7, R6, !P1 ;  /* 0x0000000607067208 */ /* 0x000fe20004800000 */
[----:B------:R-:W-:-:S03]  /*0fc0*/  IMAD.MOV.U32 R7, RZ, RZ, 0x4 ;  /* 0x00000004ff077424 */ /* 0x000fc600078e00ff */
        /* <DEDUP_REMOVED lines=9> */
[----:B0-----:R-:W-:Y:S01]  /*1060*/  HFMA2.MMA R13, -RZ, RZ, 0, 1.847743988037109375e-06 ;  /* 0x0000001fff0d7435 */ /* 0x001fe200000001ff */
[----:B------:R-:W-:Y:S01]  /*1070*/  IMAD.MOV.U32 R14, RZ, RZ, -0x1 ;  /* 0xffffffffff0e7424 */ /* 0x000fe200078e00ff */
[----:B------:R-:W-:-:S02]  /*1080*/  MOV R4, 0x10c0 ;  /* 0x000010c000047802 */ /* 0x000fc40000000f00 */
[----:B------:R-:W-:Y:S01]  /*1090*/  FSEL R6, R7, R6, !P1 ;  /* 0x0000000607067208 */ /* 0x000fe20004800000 */
[----:B------:R-:W-:Y:S02]  /*10a0*/  IMAD.MOV.U32 R7, RZ, RZ, 0x1 ;  /* 0x00000001ff077424 */ /* 0x000fe400078e00ff */
[----:B------:R-:W-:Y:S05]  /*10b0*/  CALL.REL.NOINC `($__internal_130_$__cuda_sm70_shflsync_down_p) ;  /* 0x0000022000007944 */ /* 0x000fea0003c00000 */
[----:B01----:R-:W-:Y:S05]  /*10c0*/  BRA `(.L_x_9543) ;  /* 0xfffff53000007947 */ /* 0x003fea000383ffff */
.L_x_9539:
[----:B--2---:R-:W-:Y:S01]  /*10d0*/  IMAD.MOV.U32 R6, RZ, RZ, R10 ;  /* 0x000000ffff067224 */ /* 0x004fe200078e000a */
[----:B------:R-:W-:Y:S01]  /*10e0*/  MOV R4, 0x1130 ;  /* 0x0000113000047802 */ /* 0x000fe20000000f00 */
[----:B------:R-:W-:Y:S02]  /*10f0*/  IMAD.MOV.U32 R7, RZ, RZ, 0x10 ;  /* 0x00000010ff077424 */ /* 0x000fe400078e00ff */
[----:B-1----:R-:W-:Y:S02]  /*1100*/  IMAD.MOV.U32 R13, RZ, RZ, 0x1f ;  /* 0x0000001fff0d7424 */ /* 0x002fe400078e00ff */
[----:B------:R-:W-:Y:S02]  /*1110*/  IMAD.MOV.U32 R14, RZ, RZ, -0x1 ;  /* 0xffffffffff0e7424 */ /* 0x000fe400078e00ff */
[----:B0-----:R-:W-:Y:S05]  /*1120*/  CALL.REL.NOINC `($__internal_130_$__cuda_sm70_shflsync_down_p) ;  /* 0x000001b000007944 */ /* 0x001fea0003c00000 */
[----:B-1----:R-:W-:Y:S01]  /*1130*/  IMAD.MOV.U32 R5, RZ, RZ, R7 ;  /* 0x000000ffff057224 */ /* 0x002fe200078e0007 */
[----:B0-----:R-:W-:Y:S05]  /*1140*/  BRA `(.L_x_9544) ;  /* 0xfffff9e000007947 */ /* 0x001fea000383ffff */
.L_x_9540:
[----:B------:R-:W-:Y:S01]  /*1150*/  IMAD.MOV.U32 R6, RZ, RZ, R10 ;  /* 0x000000ffff067224 */ /* 0x000fe200078e000a */
[----:B------:R-:W-:Y:S01]  /*1160*/  MOV R7, 0x8 ;  /* 0x0000000800077802 */ /* 0x000fe20000000f00 */
[----:B-1----:R-:W-:Y:S01]  /*1170*/  IMAD.MOV.U32 R13, RZ, RZ, 0x1f ;  /* 0x0000001fff0d7424 */ /* 0x002fe200078e00ff */
[----:B------:R-:W-:Y:S01]  /*1180*/  MOV R4, 0x11b0 ;  /* 0x000011b000047802 */ /* 0x000fe20000000f00 */
[----:B------:R-:W-:-:S02]  /*1190*/  IMAD.MOV.U32 R14, RZ, RZ, -0x1 ;  /* 0xffffffffff0e7424 */ /* 0x000fc400078e00ff */
[----:B0-----:R-:W-:Y:S05]  /*11a0*/  CALL.REL.NOINC `($__internal_130_$__cuda_sm70_shflsync_down_p) ;  /* 0x0000013000007944 */ /* 0x001fea0003c00000 */
[----:B01----:R-:W-:Y:S01]  /*11b0*/  FADD.FTZ R6, R10, R7 ;  /* 0x000000070a067221 */ /* 0x003fe20000010000 */
[----:B------:R-:W-:Y:S01]  /*11c0*/  MOV R4, 0x1210 ;  /* 0x0000121000047802 */ /* 0x000fe20000000f00 */
[----:B------:R-:W-:-:S02]  /*11d0*/  IMAD.MOV.U32 R7, RZ, RZ, 0x4 ;  /* 0x00000004ff077424 */ /* 0x000fc400078e00ff */
[----:B------:R-:W-:Y:S02]  /*11e0*/  IMAD.MOV.U32 R13, RZ, RZ, 0x1f ;  /* 0x0000001fff0d7424 */ /* 0x000fe400078e00ff */
[----:B------:R-:W-:Y:S02]  /*11f0*/  IMAD.MOV.U32 R14, RZ, RZ, -0x1 ;  /* 0xffffffffff0e7424 */ /* 0x000fe400078e00ff */
[----:B------:R-:W-:Y:S05]  /*1200*/  CALL.REL.NOINC `($__internal_130_$__cuda_sm70_shflsync_down_p) ;  /* 0x000000d000007944 */ /* 0x000fea0003c00000 */
[----:B0-----:R-:W-:Y:S01]  /*1210*/  HFMA2.MMA R13, -RZ, RZ, 0, 1.847743988037109375e-06 ;  /* 0x0000001fff0d7435 */ /* 0x001fe200000001ff */
[----:B-1----:R-:W-:Y:S01]  /*1220*/  FADD.FTZ R6, R6, R7 ;  /* 0x0000000706067221 */ /* 0x002fe20000010000 */
[----:B------:R-:W-:Y:S01]  /*1230*/  MOV R4, 0x1270 ;  /* 0x0000127000047802 */ /* 0x000fe20000000f00 */
[----:B------:R-:W-:Y:S02]  /*1240*/  IMAD.MOV.U32 R7, RZ, RZ, 0x2 ;  /* 0x00000002ff077424 */ /* 0x000fe400078e00ff */
[----:B------:R-:W-:Y:S02]  /*1250*/  IMAD.MOV.U32 R14, RZ, RZ, -0x1 ;  /* 0xffffffffff0e7424 */ /* 0x000fe400078e00ff */
[----:B------:R-:W-:Y:S05]  /*1260*/  CALL.REL.NOINC `($__internal_130_$__cuda_sm70_shflsync_down_p) ;  /* 0x0000007000007944 */ /* 0x000fea0003c00000 */
[----:B01----:R-:W-:Y:S01]  /*1270*/  FADD.FTZ R6, R6, R7 ;  /* 0x0000000706067221 */ /* 0x003fe20000010000 */
[----:B------:R-:W-:Y:S01]  /*1280*/  MOV R4, 0x12d0 ;  /* 0x000012d000047802 */ /* 0x000fe20000000f00 */
[----:B------:R-:W-:Y:S02]  /*1290*/  IMAD.MOV.U32 R7, RZ, RZ, 0x1 ;  /* 0x00000001ff077424 */ /* 0x000fe400078e00ff */
[----:B------:R-:W-:-:S02]  /*12a0*/  IMAD.MOV.U32 R13, RZ, RZ, 0x1f ;  /* 0x0000001fff0d7424 */ /* 0x000fc400078e00ff */
[----:B------:R-:W-:Y:S02]  /*12b0*/  IMAD.MOV.U32 R14, RZ, RZ, -0x1 ;  /* 0xffffffffff0e7424 */ /* 0x000fe400078e00ff */
[----:B------:R-:W-:Y:S05]  /*12c0*/  CALL.REL.NOINC `($__internal_130_$__cuda_sm70_shflsync_down_p) ;  /* 0x0000001000007944 */ /* 0x000fea0003c00000 */
[----:B01----:R-:W-:Y:S05]  /*12d0*/  BRA `(.L_x_9545) ;  /* 0xfffff8e000007947 */ /* 0x003fea000383ffff */
        .weak           $__internal_130_$__cuda_sm70_shflsync_down_p
        .type           $__internal_130_$__cuda_sm70_shflsync_down_p,@function
        .size           $__internal_130_$__cuda_sm70_shflsync_down_p,(.L_x_11401 - $__internal_130_$__cuda_sm70_shflsync_down_p)
$__internal_130_$__cuda_sm70_shflsync_down_p:
[----:B------:R-:W-:Y:S01]  /*12e0*/  IMAD.MOV.U32 R5, RZ, RZ, 0x0 ;  /* 0x00000000ff057424 */ /* 0x000fe200078e00ff */
[----:B------:R-:W-:Y:S04]  /*12f0*/  WARPSYNC R14 ;  /* 0x0000000e00007348 */ /* 0x000fe80003800000 */
[----:B------:R0:W1:Y:S01]  /*1300*/  SHFL.DOWN PT, R7, R6, R7, R13 ;  /* 0x0800000706077389 */ /* 0x00006200000e000d */
[----:B------:R-:W-:Y:S05]  /*1310*/  RET.REL.NODEC R4 `(_ZN2at6native43_GLOBAL__N__9ae7fba5_10_SoftMax_cu_9f978f6323cunn_SoftMaxForwardSmemILi8EN3c108BFloat16EffNS1_25LogSoftMaxForwardEpilogueElEEvPT2_PKT0_T4_) ;  /* 0xffffece004007950 */ /* 0x000fea0003c3ffff */
.L_x_9546:
        /* <DEDUP_REMOVED lines=14> */
.L_x_11401:


//--------------------- .text._ZN2at6native43_GLOBAL__N__9ae7fba5_10_SoftMax_cu_9f978f6319cunn_SoftMaxForwardILi8EN3c108BFloat16EfS4_NS1_25LogSoftMaxForwardEpilogueEEEvPT2_PKT0_i --------------------------
	.section	.text._ZN2at6native43_GLOBAL__N__9ae7fba5_10_SoftMax_cu_9f978f6319cunn_SoftMaxForwardILi8EN3c108BFloat16EfS4_NS1_25LogSoftMaxForwardEpilogueEEEvPT2_PKT0_i,"ax",@progbits
	.sectioninfo	@"SHI_REGISTERS=29"
	.align	128
.text._ZN2at6native43_GLOBAL__N__9ae7fba5_10_SoftMax_cu_9f978f6319cunn_SoftMaxForwardILi8EN3c108BFloat16EfS4_NS1_25LogSoftMaxForwardEpilogueEEEvPT2_PKT0_i:
        .type           _ZN2at6native43_GLOBAL__N__9ae7fba5_10_SoftMax_cu_9f978f6319cunn_SoftMaxForwardILi8EN3c108BFloat16EfS4_NS1_25LogSoftMaxForwardEpilogueEEEvPT2_PKT0_i,@function
        .size           _ZN2at6native43_GLOBAL__N__9ae7fba5_10_SoftMax_cu_9f978f6319cunn_SoftMaxForwardILi8EN3c108BFloat16EfS4_NS1_25LogSoftMaxForwardEpilogueEEEvPT2_PKT0_i,(.L_x_11403 - _ZN2at6native43_GLOBAL__N__9ae7fba5_10_SoftMax_cu_9f978f6319cunn_SoftMaxForwardILi8EN3c108BFloat16EfS4_NS1_25LogSoftMaxForwardEpilogueEEEvPT2_PKT0_i)
        .other          _ZN2at6native43_GLOBAL__N__9ae7fba5_10_SoftMax_cu_9f978f6319cunn_SoftMaxForwardILi8EN3c108BFloat16EfS4_NS1_25LogSoftMaxForwardEpilogueEEEvPT2_PKT0_i,@"STO_CUDA_ENTRY STV_DEFAULT"
_ZN2at6native43_GLOBAL__N__9ae7fba5_10_SoftMax_cu_9f978f6319cunn_SoftMaxForwardILi8EN3c108BFloat16EfS4_NS1_25LogSoftMaxForwardEpilogueEEEvPT2_PKT0_i:
        /* <DEDUP_REMOVED lines=41> */
.L_x_9547:
[----:B------:R-:W-:Y:S01]  /*0290*/  IMAD.MOV.U32 R0, RZ, RZ, -0x800001 ;  /* 0xff7fffffff007424 */ /* 0x000fe200078e00ff */
[----:B------:R-:W-:Y:S02]  /*02a0*/  UMOV UR5, 0xff7fffff ;  /* 0xff7fffff00057882 */ /* 0x000fe40000000000 */
[----:B------:R-:W-:Y:S02]  /*02b0*/  ULDC UR4, c[0x0][0x170] ;  /* 0x00005c0000047ab9 */ /* 0x000fe40000000800 */
[----:B------:R-:W-:Y:S02]  /*02c0*/  UMOV UR7, UR10 ;  /* 0x0000000a00077c82 */ /* 0x000fe40008000000 */
[----:B------:R-:W-:Y:S02]  /*02d0*/  UMOV UR8, UR11 ;  /* 0x0000000b00087c82 */ /* 0x000fe40008000000 */
.L_x_9548:
[----:B------:R-:W-:Y:S01]  /*02e0*/  IMAD.MOV.U32 R16, RZ, RZ, c[0x0][0x0] ;  /* 0x00000000ff107624 */ /* 0x000fe200078e00ff */
[----:B------:R-:W-:Y:S01]  /*02f0*/  SHF.L.U32 R9, R8, 0x3, RZ ;  /* 0x0000000308097819 */ /* 0x000fe200000006ff */
[----:B------:R-:W-:Y:S01]  /*0300*/  IMAD.U32 R14, RZ, RZ, UR7 ;  /* 0x00000007ff0e7e24 */ /* 0x000fe2000f8e00ff */
[----:B------:R-:W-:Y:S01]  /*0310*/  BSSY B0, `(.L_x_9549) ;  /* 0x0000030000007945 */ /* 0x000fe20003800000 */
[----:B------:R-:W-:-:S02]  /*0320*/  IMAD.SHL.U32 R10, R16, 0x8, RZ ;  /* 0x00000008100a7824 */ /* 0x000fc400078e00ff */
        /* <DEDUP_REMOVED lines=23> */
[----:B------:R-:W-:-:S04]  /*04a0*/  IMAD.MOV.U32 R13, RZ, RZ, R8 ;  /* 0x000000ffff0d7224 */ /* 0x000fc800078e0008 */
.L_x_9551:
        /* <DEDUP_REMOVED lines=22> */
.L_x_9550:
[----:B------:R-:W-:Y:S05]  /*0610*/  BSYNC B0 ;  /* 0x0000000000007941 */ /* 0x000fea0003800000 */
.L_x_9549:
[----:B------:R-:W-:Y:S01]  /*0620*/  BSSY B0, `(.L_x_9552) ;  /* 0x0000009000007945 */ /* 0x000fe20003800000 */
[----:B------:R-:W-:Y:S05]  /*0630*/  @P2 BRA `(.L_x_9553) ;  /* 0x0000007000002947 */ /* 0x000fea0003800000 */
.L_x_9554:
[----:B------:R-:W-:-:S06]  /*0640*/  IMAD.WIDE R4, R18, 0x2, R14 ;  /* 0x0000000212047825 */ /* 0x000fcc00078e020e */
[----:B------:R-:W2:Y:S01]  /*0650*/  LDG.E.U16 R4, [R4.64] ;  /* 0x0000001004047981 */ /* 0x000ea2000c1e1500 */
[----:B------:R-:W-:-:S04]  /*0660*/  IADD3 R18, R18, c[0x0][0x0], RZ ;  /* 0x0000000012127a10 */ /* 0x000fc80007ffe0ff */
[----:B------:R-:W-:Y:S02]  /*0670*/  ISETP.GE.AND P0, PT, R18, UR4, PT ;  /* 0x0000000412007c0c */ /* 0x000fe4000bf06270 */
[----:B--2---:R-:W-:-:S04]  /*0680*/  PRMT R5, RZ, 0x5410, R4 ;  /* 0x00005410ff057816 */ /* 0x004fc80000000004 */
[----:B------:R-:W-:-:S07]  /*0690*/  FMNMX.FTZ R0, R5, R0, !PT ;  /* 0x0000000005007209 */ /* 0x000fce0007810000 */
[----:B------:R-:W-:Y:S05]  /*06a0*/  @!P0 BRA `(.L_x_9554) ;  /* 0xffffff9000008947 */ /* 0x000fea000383ffff */
.L_x_9553:
[----:B------:R-:W-:Y:S05]  /*06b0*/  BSYNC B0 ;  /* 0x0000000000007941 */ /* 0x000fea0003800000 */
.L_x_9552:
        /* <DEDUP_REMOVED lines=35> */
.L_x_9577:
        /* <DEDUP_REMOVED lines=13> */
.L_x_9578:
[----:B-1----:R-:W-:-:S04]  /*09c0*/  FSETP.GEU.FTZ.AND P0, PT, R7, R4, PT ;  /* 0x000000040700720b */ /* 0x002fc80003f1e000 */
[----:B0-----:R-:W-:-:S04]  /*09d0*/  FSEL R7, R4, R7, !P0 ;  /* 0x0000000704077208 */ /* 0x001fc80004000000 */
.L_x_9556:
[----:B------:R-:W-:Y:S05]  /*09e0*/  BSYNC B0 ;  /* 0x0000000000007941 */ /* 0x000fea0003800000 */
.L_x_9555:
        /* <DEDUP_REMOVED lines=38> */
.L_x_9559:
        /* <DEDUP_REMOVED lines=17> */
.L_x_9562:
        /* <DEDUP_REMOVED lines=36> */
[----:B0-----:R-:W-:-:S07]  /*0fa0*/  FADD.FTZ R5, R4, R5 ;  /* 0x0000000504057221 */ /* 0x001fce0000010000 */
[----:B------:R-:W0:Y:S01]  /*0fb0*/  MUFU.EX2 R25, R25 ;  /* 0x0000001900197308 */ /* 0x000e220000000800 */
[----:B-1----:R-:W-:Y:S01]  /*0fc0*/  FADD.FTZ R6, R5, R6 ;  /* 0x0000000605067221 */ /* 0x002fe20000010000 */
[----:B------:R-:W-:-:S04]  /*0fd0*/  SHF.L.U32 R5, R21, 0x3, RZ ;  /* 0x0000000315057819 */ /* 0x000fc800000006ff */
[----:B------:R-:W-:Y:S02]  /*0fe0*/  ISETP.GE.AND P0, PT, R5, R18, PT ;  /* 0x000000120500720c */ /* 0x000fe40003f06270 */
[----:B------:R-:W1:Y:S01]  /*0ff0*/  MUFU.EX2 R7, R7 ;  /* 0x0000000700077308 */ /* 0x000e620000000800 */
[----:B--2---:R-:W-:-:S04]  /*1000*/  FADD.FTZ R6, R6, R23 ;  /* 0x0000001706067221 */ /* 0x004fc80000010000 */
[----:B0-----:R-:W-:-:S04]  /*1010*/  FADD.FTZ R6, R6, R25 ;  /* 0x0000001906067221 */ /* 0x001fc80000010000 */
[----:B-1----:R-:W-:Y:S02]  /*1020*/  FADD.FTZ R17, R6, R7 ;  /* 0x0000000706117221 */ /* 0x002fe40000010000 */
[----:B------:R-:W-:Y:S05]  /*1030*/  @!P0 BRA `(.L_x_9562) ;  /* 0xfffffd2000008947 */ /* 0x000fea000383ffff */
.L_x_9561:
[----:B------:R-:W-:Y:S05]  /*1040*/  BSYNC B0 ;  /* 0x0000000000007941 */ /* 0x000fea0003800000 */
.L_x_9560:
[----:B------:R-:W-:Y:S01]  /*1050*/  ISETP.GE.AND P0, PT, R19, UR4, PT ;  /* 0x0000000413007c0c */ /* 0x000fe2000bf06270 */
[----:B------:R-:W-:-:S12]  /*1060*/  BSSY B0, `(.L_x_9563) ;  /* 0x000000c000007945 */ /* 0x000fd80003800000 */
[----:B------:R-:W-:Y:S05]  /*1070*/  @P0 BRA `(.L_x_9564) ;  /* 0x000000a000000947 */ /* 0x000fea0003800000 */
.L_x_9565:
        /* <DEDUP_REMOVED lines=10> */
.L_x_9564:
[----:B------:R-:W-:Y:S05]  /*1120*/  BSYNC B0 ;  /* 0x0000000000007941 */ /* 0x000fea0003800000 */
.L_x_9563:
        /* <DEDUP_REMOVED lines=20> */
.L_x_9579:
        /* <DEDUP_REMOVED lines=9> */
.L_x_9580:
[----:B---3--:R-:W-:Y:S02]  /*1300*/  FADD.FTZ R13, R13, R6 ;  /* 0x000000060d0d7221 */ /* 0x008fe40000010000 */
.L_x_9567:
[----:B------:R-:W-:Y:S05]  /*1310*/  BSYNC B0 ;  /* 0x0000000000007941 */ /* 0x000fea0003800000 */
.L_x_9566:
        /* <DEDUP_REMOVED lines=9> */
[----:B------:R-:W-:Y:S01]  /*13b0*/  ISETP.NE.AND P0, PT, R4, UR14, PT ;  /* 0x0000000e04007c0c */ /* 0x000fe2000bf05270 */
[----:B--2---:R-:W2:-:S12]  /*13c0*/  MUFU.LG2 R13, R13 ;  /* 0x0000000d000d7308 */ /* 0x004e980000000c00 */
[----:B------:R-:W-:Y:S05]  /*13d0*/  @!P0 BRA `(.L_x_9570) ;  /* 0x0000013000008947 */ /* 0x000fea0003800000 */
[----:B------:R-:W-:-:S13]  /*13e0*/  ISETP.GE.AND P0, PT, R8, c[0x0][0x170], PT ;  /* 0x00005c0008007a0c */ /* 0x000fda0003f06270 */
[----:B------:R-:W-:Y:S05]  /*13f0*/  @P0 EXIT ;  /* 0x000000000000094d */ /* 0x000fea0003800000 */
.L_x_9571:
        /* <DEDUP_REMOVED lines=10> */
[----:B--2---:R-:W-:Y:S01]  /*14a0*/  FFMA.FTZ R5, R13, -0.69314718246459960938, R4 ;  /* 0xbf3172180d057823 */ /* 0x004fe20000010004 */
[----:B------:R-:W-:-:S04]  /*14b0*/  LEA R4, P1, R6, c[0x0][0x160], 0x1 ;  /* 0x0000580006047a11 */ /* 0x000fc800078208ff */
[----:B------:R-:W-:Y:S02]  /*14c0*/  F2FP.BF16.PACK_AB R3, RZ, R5 ;  /* 0x00000005ff03723e */ /* 0x000fe400000010ff */
[----:B------:R-:W-:-:S05]  /*14d0*/  LEA.HI.X R5, R6, c[0x0][0x164], R7, 0x1, P1 ;  /* 0x0000590006057a11 */ /* 0x000fca00008f0c07 */
[----:B------:R0:W-:Y:S01]  /*14e0*/  STG.E.U16 [R4.64], R3 ;  /* 0x0000000304007986 */ /* 0x0001e2000c101510 */
[----:B------:R-:W-:Y:S05]  /*14f0*/  @!P0 BRA `(.L_x_9571) ;  /* 0xffffff0000008947 */ /* 0x000fea000383ffff */
[----:B------:R-:W-:Y:S05]  /*1500*/  EXIT ;  /* 0x000000000000794d */ /* 0x000fea0003800000 */
.L_x_9570:
[----:B------:R-:W3:Y:S01]  /*1510*/  I2F.U32.RP R6, R10 ;  /* 0x0000000a00067306 */ /* 0x000ee20000209000 */
[----:B------:R-:W-:-:S07]  /*1520*/  IMAD.MOV R7, RZ, RZ, -R10 ;  /* 0x000000ffff077224 */ /* 0x000fce00078e0a0a */
        /* <DEDUP_REMOVED lines=26> */
[----:B--2---:R-:W-:Y:S01]  /*16d0*/  @!P0 FFMA.FTZ R5, R13, -0.69314718246459960938, R4 ;  /* 0xbf3172180d058823 */ /* 0x004fe20000010004 */
[----:B------:R-:W-:-:S04]  /*16e0*/  @!P0 LEA R4, P1, R12, c[0x0][0x160], 0x1 ;  /* 0x000058000c048a11 */ /* 0x000fc800078208ff */
[----:B------:R-:W-:Y:S02]  /*16f0*/  @!P0 F2FP.BF16.PACK_AB R3, RZ, R5 ;  /* 0x00000005ff03823e */ /* 0x000fe400000010ff */
[----:B------:R-:W-:-:S05]  /*1700*/  @!P0 LEA.HI.X R5, R12, c[0x0][0x164], R11, 0x1, P1 ;  /* 0x000059000c058a11 */ /* 0x000fca00008f0c0b */
[----:B------:R0:W-:Y:S02]  /*1710*/  @!P0 STG.E.U16 [R4.64], R3 ;  /* 0x0000000304008986 */ /* 0x0001e4000c101510 */
.L_x_9572:
        /* <DEDUP_REMOVED lines=13> */
[----:B------:R-:W-:Y:S02]  /*17f0*/  @P0 IADD3 R3, -R10, R3, RZ ;  /* 0x000000030a030210 */ /* 0x000fe40007ffe1ff */
[----:B------:R-:W-:Y:S01]  /*1800*/  @!P1 LOP3.LUT R3, RZ, R10, RZ, 0x33, !PT ;  /* 0x0000000aff039212 */ /* 0x000fe200078e33ff */
[----:B------:R-:W-:-:S03]  /*1810*/  IMAD.U32 R10, RZ, RZ, UR4 ;  /* 0x00000004ff0a7e24 */ /* 0x000fc6000f8e00ff */
[----:B------:R-:W-:Y:S01]  /*1820*/  IADD3 R12, -R3, UR6, RZ ;  /* 0x00000006030c7c10 */ /* 0x000fe2000fffe1ff */
[----:B------:R-:W-:-:S03]  /*1830*/  IMAD.U32 R3, RZ, RZ, UR11 ;  /* 0x0000000bff037e24 */ /* 0x000fc6000f8e00ff */
[----:B------:R-:W-:Y:S01]  /*1840*/  ISETP.GE.AND P0, PT, R9, R12, PT ;  /* 0x0000000c0900720c */ /* 0x000fe20003f06270 */
[----:B------:R-:W-:-:S12]  /*1850*/  IMAD.IADD R9, R8, 0x1, R12 ;  /* 0x0000000108097824 */ /* 0x000fd800078e020c */
[----:B------:R-:W-:Y:S05]  /*1860*/  @P0 BRA `(.L_x_9574) ;  /* 0x0000024000000947 */ /* 0x000fea0003800000 */
.L_x_9575:
[----:B0-----:R-:W-:-:S06]  /*1870*/  IMAD.WIDE R4, R8, 0x10, R2 ;  /* 0x0000001008047825 */ /* 0x001fcc00078e0202 */
[----:B------:R-:W3:Y:S02]  /*1880*/  LDG.E.128 R4, [R4.64] ;  /* 0x0000001004047981 */ /* 0x000ee4000c1e1d00 */
[--C-:B-1-3--:R-:W-:Y:S02]  /*1890*/  PRMT R15, RZ, 0x5410, R4.reuse ;  /* 0x00005410ff0f7816 */ /* 0x10afe40000000004 */
[----:B------:R-:W-:Y:S02]  /*18a0*/  PRMT R17, RZ, 0x7610, R4 ;  /* 0x00007610ff117816 */ /* 0x000fe40000000004 */
[----:B------:R-:W-:Y:S02]  /*18b0*/  PRMT R19, RZ, 0x5410, R5 ;  /* 0x00005410ff137816 */ /* 0x000fe40000000005 */
[--C-:B------:R-:W-:Y:S01]  /*18c0*/  PRMT R21, RZ, 0x5410, R6.reuse ;  /* 0x00005410ff157816 */ /* 0x100fe20000000006 */
[C---:B------:R-:W-:Y:S01]  /*18d0*/  FADD.FTZ R14, -R0.reuse, R17 ;  /* 0x00000011000e7221 */ /* 0x040fe20000010100 */
[----:B------:R-:W-:Y:S01]  /*18e0*/  PRMT R23, RZ, 0x7610, R6 ;  /* 0x00007610ff177816 */ /* 0x000fe20000000006 */
[C---:B------:R-:W-:Y:S01]  /*18f0*/  FADD.FTZ R6, -R0.reuse, R15 ;  /* 0x0000000f00067221 */ /* 0x040fe20000010100 */
[----:B------:R-:W-:Y:S01]  /*1900*/  PRMT R5, RZ, 0x7610, R5 ;  /* 0x00007610ff057816 */ /* 0x000fe20000000005 */
[C---:B------:R-:W-:Y:S01]  /*1910*/  FADD.FTZ R20, -R0.reuse, R21 ;  /* 0x0000001500147221 */ /* 0x040fe20000010100 */
[----:B------:R-:W-:Y:S01]  /*1920*/  PRMT R25, RZ, 0x5410, R7 ;  /* 0x00005410ff197816 */ /* 0x000fe20000000007 */
[C---:B------:R-:W-:Y:S01]  /*1930*/  FADD.FTZ R22, -R0.reuse, R23 ;  /* 0x0000001700167221 */ /* 0x040fe20000010100 */
[----:B------:R-:W-:Y:S01]  /*1940*/  PRMT R7, RZ, 0x7610, R7 ;  /* 0x00007610ff077816 */ /* 0x000fe20000000007 */
[----:B------:R-:W-:-:S02]  /*1950*/  FADD.FTZ R16, -R0, R19 ;  /* 0x0000001300107221 */ /* 0x000fc40000010100 */
[C---:B------:R-:W-:Y:S02]  /*1960*/  FADD.FTZ R18, -R0.reuse, R5 ;  /* 0x0000000500127221 */ /* 0x040fe40000010100 */
[C---:B------:R-:W-:Y:S02]  /*1970*/  FADD.FTZ R24, -R0.reuse, R25 ;  /* 0x0000001900187221 */ /* 0x040fe40000010100 */
[----:B------:R-:W-:Y:S02]  /*1980*/  FADD.FTZ R26, -R0, R7 ;  /* 0x00000007001a7221 */ /* 0x000fe40000010100 */
[C---:B--2---:R-:W-:Y:S02]  /*1990*/  FFMA.FTZ R4, R13.reuse, -0.69314718246459960938, R6 ;  /* 0xbf3172180d047823 */ /* 0x044fe40000010006 */
[C---:B------:R-:W-:Y:S02]  /*19a0*/  FFMA.FTZ R5, R13.reuse, -0.69314718246459960938, R14 ;  /* 0xbf3172180d057823 */ /* 0x040fe4000001000e */
[----:B------:R-:W-:-:S02]  /*19b0*/  FFMA.FTZ R6, R13, -0.69314718246459960938, R20 ;  /* 0xbf3172180d067823 */ /* 0x000fc40000010014 */
[----:B------:R-:W-:Y:S01]  /*19c0*/  FFMA.FTZ R15, R13, -0.69314718246459960938, R22 ;  /* 0xbf3172180d0f7823 */ /* 0x000fe20000010016 */
[----:B------:R-:W-:Y:S01]  /*19d0*/  F2FP.BF16.PACK_AB R4, R5, R4 ;  /* 0x000000040504723e */ /* 0x000fe200000010ff */
[C---:B------:R-:W-:Y:S02]  /*19e0*/  FFMA.FTZ R16, R13.reuse, -0.69314718246459960938, R16 ;  /* 0xbf3172180d107823 */ /* 0x040fe40000010010 */
[----:B------:R-:W-:Y:S01]  /*19f0*/  FFMA.FTZ R7, R13, -0.69314718246459960938, R18 ;  /* 0xbf3172180d077823 */ /* 0x000fe20000010012 */
[----:B------:R-:W-:Y:S01]  /*1a00*/  F2FP.BF16.PACK_AB R6, R15, R6 ;  /* 0x000000060f06723e */ /* 0x000fe200000010ff */
[C---:B------:R-:W-:Y:S02]  /*1a10*/  FFMA.FTZ R24, R13.reuse, -0.69314718246459960938, R24 ;  /* 0xbf3172180d187823 */ /* 0x040fe40000010018 */
[----:B------:R-:W-:Y:S01]  /*1a20*/  FFMA.FTZ R17, R13, -0.69314718246459960938, R26 ;  /* 0xbf3172180d117823 */ /* 0x000fe2000001001a */
        /* <DEDUP_REMOVED lines=8> */
.L_x_9574:
[----:B------:R-:W-:Y:S05]  /*1ab0*/  BSYNC B0 ;  /* 0x0000000000007941 */ /* 0x000fea0003800000 */
.L_x_9573:
[----:B------:R-:W-:-:S13]  /*1ac0*/  ISETP.GE.AND P0, PT, R9, UR6, PT ;  /* 0x0000000609007c0c */ /* 0x000fda000bf06270 */
[----:B------:R-:W-:Y:S05]  /*1ad0*/  @P0 EXIT ;  /* 0x000000000000094d */ /* 0x000fea0003800000 */
.L_x_9576:
[----:B0-----:R-:W-:-:S06]  /*1ae0*/  IMAD.WIDE R4, R9, 0x2, R2 ;  /* 0x0000000209047825 */ /* 0x001fcc00078e0202 */
[----:B------:R-:W3:Y:S02]  /*1af0*/  LDG.E.U16 R4, [R4.64] ;  /* 0x0000001004047981 */ /* 0x000ee4000c1e1500 */
[----:B---3--:R-:W-:-:S05]  /*1b00*/  PRMT R5, RZ, 0x5410, R4 ;  /* 0x00005410ff057816 */ /* 0x008fca0000000004 */
[----:B------:R-:W-:-:S04]  /*1b10*/  FADD.FTZ R6, -R0, R5 ;  /* 0x0000000500067221 */ /* 0x000fc80000010100 */
[----:B--2---:R-:W-:-:S05]  /*1b20*/  FFMA.FTZ R6, R13, -0.69314718246459960938, R6 ;  /* 0xbf3172180d067823 */ /* 0x004fca0000010006 */
[----:B------:R-:W-:Y:S01]  /*1b30*/  F2FP.BF16.PACK_AB R5, RZ, R6 ;  /* 0x00000006ff05723e */ /* 0x000fe200000010ff */
[C---:B------:R-:W-:Y:S01]  /*1b40*/  IMAD.WIDE R6, R9.reuse, 0x2, R10 ;  /* 0x0000000209067825 */ /* 0x040fe200078e020a */
[----:B------:R-:W-:-:S04]  /*1b50*/  IADD3 R9, R9, c[0x0][0x0], RZ ;  /* 0x0000000009097a10 */ /* 0x000fc80007ffe0ff */
[----:B------:R0:W-:Y:S01]  /*1b60*/  STG.E.U16 [R6.64], R5 ;  /* 0x0000000506007986 */ /* 0x0001e2000c101510 */
[----:B------:R-:W-:-:S13]  /*1b70*/  ISETP.GE.AND P0, PT, R9, UR6, PT ;  /* 0x0000000609007c0c */ /* 0x000fda000bf06270 */
[----:B0-----:R-:W-:Y:S05]  /*1b80*/  @!P0 BRA `(.L_x_9576) ;  /* 0xffffff5000008947 */ /* 0x001fea000383ffff */
[----:B------:R-:W-:Y:S05]  /*1b90*/  EXIT ;  /* 0x000000000000794d */ /* 0x000fea0003800000 */
.L_x_9557:
[----:B------:R-:W-:Y:S01]  /*1ba0*/  IMAD.MOV.U32 R14, RZ, RZ, 0x10 ;  /* 0x00000010ff0e7424 */ /* 0x000fe200078e00ff */
[----:B------:R-:W-:Y:S01]  /*1bb0*/  MOV R18, 0xffffffff ;  /* 0xffffffff00127802 */ /* 0x000fe20000000f00 */
[----:B0-----:R-:W-:Y:S01]  /*1bc0*/  IMAD.MOV.U32 R15, RZ, RZ, 0x1f ;  /* 0x0000001fff0f7424 */ /* 0x001fe200078e00ff */
[----:B------:R-:W-:Y:S02]  /*1bd0*/  MOV R4, 0x1bf0 ;  /* 0x00001bf000047802 */ /* 0x000fe40000000f00 */
[----:B-1----:R-:W-:Y:S05]  /*1be0*/  CALL.REL.NOINC `($__internal_131_$__cuda_sm70_shflsync_down_p) ;  /* 0x0000040000007944 */ /* 0x002fea0003c00000 */
[----:B-1----:R-:W-:Y:S01]  /*1bf0*/  IMAD.MOV.U32 R0, RZ, RZ, R14 ;  /* 0x000000ffff007224 */ /* 0x002fe200078e000e */
[----:B0-----:R-:W-:Y:S05]  /*1c00*/  BRA `(.L_x_9577) ;  /* 0xffffece000007947 */ /* 0x001fea000383ffff */
.L_x_9558:
[----:B------:R-:W-:Y:S01]  /*1c10*/  IMAD.MOV.U32 R14, RZ, RZ, 0x8 ;  /* 0x00000008ff0e7424 */ /* 0x000fe200078e00ff */
[----:B------:R-:W-:Y:S01]  /*1c20*/  MOV R4, 0x1c60 ;  /* 0x00001c6000047802 */ /* 0x000fe20000000f00 */
[----:B------:R-:W-:Y:S02]  /*1c30*/  IMAD.MOV.U32 R15, RZ, RZ, 0x1f ;  /* 0x0000001fff0f7424 */ /* 0x000fe400078e00ff */
[----:B------:R-:W-:Y:S02]  /*1c40*/  IMAD.MOV.U32 R18, RZ, RZ, -0x1 ;  /* 0xffffffffff127424 */ /* 0x000fe400078e00ff */
[----:B------:R-:W-:Y:S05]  /*1c50*/  CALL.REL.NOINC `($__internal_131_$__cuda_sm70_shflsync_down_p) ;  /* 0x0000039000007944 */ /* 0x000fea0003c00000 */
[----:B-1----:R-:W-:Y:S01]  /*1c60*/  FSETP.GEU.FTZ.AND P0, PT, R7, R14, PT ;  /* 0x0000000e0700720b */ /* 0x002fe20003f1e000 */
[----:B0-----:R-:W-:Y:S01]  /*1c70*/  IMAD.MOV.U32 R15, RZ, RZ, 0x1f ;  /* 0x0000001fff0f7424 */ /* 0x001fe200078e00ff */
[----:B------:R-:W-:Y:S01]  /*1c80*/  MOV R4, 0x1cd0 ;  /* 0x00001cd000047802 */ /* 0x000fe20000000f00 */
[----:B------:R-:W-:Y:S01]  /*1c90*/  IMAD.MOV.U32 R18, RZ, RZ, -0x1 ;  /* 0xffffffffff127424 */ /* 0x000fe200078e00ff */
[----:B------:R-:W-:Y:S01]  /*1ca0*/  FSEL R7, R14, R7, !P0 ;  /* 0x000000070e077208 */ /* 0x000fe20004000000 */
[----:B------:R-:W-:-:S03]  /*1cb0*/  IMAD.MOV.U32 R14, RZ, RZ, 0x4 ;  /* 0x00000004ff0e7424 */ /* 0x000fc600078e00ff */
[----:B------:R-:W-:Y:S05]  /*1cc0*/  CALL.REL.NOINC `($__internal_131_$__cuda_sm70_shflsync_down_p) ;  /* 0x0000032000007944 */ /* 0x000fea0003c00000 */
[----:B-1----:R-:W-:Y:S01]  /*1cd0*/  FSETP.GEU.FTZ.AND P0, PT, R7, R14, PT ;  /* 0x0000000e0700720b */ /* 0x002fe20003f1e000 */
[----:B0-----:R-:W-:Y:S01]  /*1ce0*/  HFMA2.MMA R15, -RZ, RZ, 0, 1.847743988037109375e-06 ;  /* 0x0000001fff0f7435 */ /* 0x001fe200000001ff */
[----:B------:R-:W-:Y:S01]  /*1cf0*/  IMAD.MOV.U32 R18, RZ, RZ, -0x1 ;  /* 0xffffffffff127424 */ /* 0x000fe200078e00ff */
[----:B------:R-:W-:-:S02]  /*1d00*/  MOV R4, 0x1d40 ;  /* 0x00001d4000047802 */ /* 0x000fc40000000f00 */
[----:B------:R-:W-:Y:S01]  /*1d10*/  FSEL R7, R14, R7, !P0 ;  /* 0x000000070e077208 */ /* 0x000fe20004000000 */
[----:B------:R-:W-:Y:S02]  /*1d20*/  IMAD.MOV.U32 R14, RZ, RZ, 0x2 ;  /* 0x00000002ff0e7424 */ /* 0x000fe400078e00ff */
        /* <DEDUP_REMOVED lines=8> */
[----:B-1----:R-:W-:Y:S01]  /*1db0*/  IMAD.MOV.U32 R4, RZ, RZ, R14 ;  /* 0x000000ffff047224 */ /* 0x002fe200078e000e */
[----:B0-----:R-:W-:Y:S05]  /*1dc0*/  BRA `(.L_x_9578) ;  /* 0xffffebf000007947 */ /* 0x001fea000383ffff */
.L_x_9568:
[----:B--2---:R-:W-:Y:S01]  /*1dd0*/  IMAD.MOV.U32 R7, RZ, RZ, R13 ;  /* 0x000000ffff077224 */ /* 0x004fe200078e000d */
[----:B------:R-:W-:Y:S01]  /*1de0*/  MOV R18, 0xffffffff ;  /* 0xffffffff00127802 */ /* 0x000fe20000000f00 */
[----:B-1----:R-:W-:Y:S01]  /*1df0*/  IMAD.MOV.U32 R14, RZ, RZ, 0x10 ;  /* 0x00000010ff0e7424 */ /* 0x002fe200078e00ff */
[----:B------:R-:W-:Y:S01]  /*1e00*/  MOV R4, 0x1e30 ;  /* 0x00001e3000047802 */ /* 0x000fe20000000f00 */
[----:B------:R-:W-:-:S02]  /*1e10*/  IMAD.MOV.U32 R15, RZ, RZ, 0x1f ;  /* 0x0000001fff0f7424 */ /* 0x000fc400078e00ff */
[----:B0-----:R-:W-:Y:S05]  /*1e20*/  CALL.REL.NOINC `($__internal_131_$__cuda_sm70_shflsync_down_p) ;  /* 0x000001c000007944 */ /* 0x001fea0003c00000 */
[----:B-1----:R-:W-:Y:S01]  /*1e30*/  IMAD.MOV.U32 R4, RZ, RZ, R14 ;  /* 0x000000ffff047224 */ /* 0x002fe200078e000e */
[----:B0-----:R-:W-:Y:S05]  /*1e40*/  BRA `(.L_x_9579) ;  /* 0xfffff42000007947 */ /* 0x001fea000383ffff */
.L_x_9569:
[----:B-1----:R-:W-:Y:S01]  /*1e50*/  IMAD.MOV.U32 R14, RZ, RZ, 0x8 ;  /* 0x00000008ff0e7424 */ /* 0x002fe200078e00ff */
[----:B------:R-:W-:Y:S01]  /*1e60*/  MOV R4, 0x1ea0 ;  /* 0x00001ea000047802 */ /* 0x000fe20000000f00 */
[----:B------:R-:W-:-:S02]  /*1e70*/  IMAD.MOV.U32 R15, RZ, RZ, 0x1f ;  /* 0x0000001fff0f7424 */ /* 0x000fc400078e00ff */
[----:B------:R-:W-:Y:S02]  /*1e80*/  IMAD.MOV.U32 R18, RZ, RZ, -0x1 ;  /* 0xffffffffff127424 */ /* 0x000fe400078e00ff */
[----:B0-2---:R-:W-:Y:S05]  /*1e90*/  CALL.REL.NOINC `($__internal_131_$__cuda_sm70_shflsync_down_p) ;  /* 0x0000015000007944 */ /* 0x005fea0003c00000 */
[----:B01----:R-:W-:Y:S01]  /*1ea0*/  FADD.FTZ R7, R7, R14 ;  /* 0x0000000e07077221 */ /* 0x003fe20000010000 */
[----:B------:R-:W-:Y:S01]  /*1eb0*/  MOV R4, 0x1f00 ;  /* 0x00001f0000047802 */ /* 0x000fe20000000f00 */
[----:B------:R-:W-:Y:S02]  /*1ec0*/  IMAD.MOV.U32 R14, RZ, RZ, 0x4 ;  /* 0x00000004ff0e7424 */ /* 0x000fe400078e00ff */
[----:B------:R-:W-:Y:S02]  /*1ed0*/  IMAD.MOV.U32 R15, RZ, RZ, 0x1f ;  /* 0x0000001fff0f7424 */ /* 0x000fe400078e00ff */
[----:B------:R-:W-:Y:S02]  /*1ee0*/  IMAD.MOV.U32 R18, RZ, RZ, -0x1 ;  /* 0xffffffffff127424 */ /* 0x000fe400078e00ff */
[----:B------:R-:W-:Y:S05]  /*1ef0*/  CALL.REL.NOINC `($__internal_131_$__cuda_sm70_shflsync_down_p) ;  /* 0x000000f000007944 */ /* 0x000fea0003c00000 */
[----:B0-----:R-:W-:Y:S01]  /*1f00*/  HFMA2.MMA R15, -RZ, RZ, 0, 1.847743988037109375e-06 ;  /* 0x0000001fff0f7435 */ /* 0x001fe200000001ff */
[----:B-1----:R-:W-:Y:S01]  /*1f10*/  FADD.FTZ R7, R7, R14 ;  /* 0x0000000e07077221 */ /* 0x002fe20000010000 */
[----:B------:R-:W-:Y:S01]  /*1f20*/  MOV R4, 0x1f60 ;  /* 0x00001f6000047802 */ /* 0x000fe20000000f00 */
[----:B------:R-:W-:Y:S02]  /*1f30*/  IMAD.MOV.U32 R14, RZ, RZ, 0x2 ;  /* 0x00000002ff0e7424 */ /* 0x000fe400078e00ff */
[----:B------:R-:W-:-:S02]  /*1f40*/  IMAD.MOV.U32 R18, RZ, RZ, -0x1 ;  /* 0xffffffffff127424 */ /* 0x000fc400078e00ff */
[----:B------:R-:W-:Y:S05]  /*1f50*/  CALL.REL.NOINC `($__internal_131_$__cuda_sm70_shflsync_down_p) ;  /* 0x0000009000007944 */ /* 0x000fea0003c00000 */
[----:B-1----:R-:W-:Y:S01]  /*1f60*/  FADD.FTZ R6, R7, R14 ;  /* 0x0000000e07067221 */ /* 0x002fe20000010000 */
[----:B------:R-:W-:Y:S01]  /*1f70*/  MOV R4, 0x1fd0 ;  /* 0x00001fd000047802 */ /* 0x000fe20000000f00 */
[----:B------:R-:W-:-:S02]  /*1f80*/  IMAD.MOV.U32 R14, RZ, RZ, 0x1 ;  /* 0x00000001ff0e7424 */ /* 0x000fc400078e00ff */
[----:B0-----:R-:W-:Y:S02]  /*1f90*/  IMAD.MOV.U32 R15, RZ, RZ, 0x1f ;  /* 0x0000001fff0f7424 */ /* 0x001fe400078e00ff */
[----:B------:R-:W-:Y:S02]  /*1fa0*/  IMAD.MOV.U32 R18, RZ, RZ, -0x1 ;  /* 0xffffffffff127424 */ /* 0x000fe400078e00ff */
[----:B------:R-:W-:Y:S02]  /*1fb0*/  IMAD.MOV.U32 R7, RZ, RZ, R6 ;  /* 0x000000ffff077224 */ /* 0x000fe400078e0006 */
[----:B------:R-:W-:Y:S05]  /*1fc0*/  CALL.REL.NOINC `($__internal_131_$__cuda_sm70_shflsync_down_p) ;  /* 0x0000002000007944 */ /* 0x000fea0003c00000 */
[----:B-1----:R-:W-:Y:S01]  /*1fd0*/  IMAD.MOV.U32 R13, RZ, RZ, R14 ;  /* 0x000000ffff0d7224 */ /* 0x002fe200078e000e */
[----:B0-----:R-:W-:Y:S05]  /*1fe0*/  BRA `(.L_x_9580) ;  /* 0xfffff31000007947 */ /* 0x001fea000383ffff */
        .weak           $__internal_131_$__cuda_sm70_shflsync_down_p
        .type           $__internal_131_$__cuda_sm70_shflsync_down_p,@function
        .size           $__internal_131_$__cuda_sm70_shflsync_down_p,(.L_x_11403 - $__internal_131_$__cuda_sm70_shflsync_down_p)
$__internal_131_$__cuda_sm70_shflsync_down_p:
[----:B------:R-:W-:Y:S01]  /*1ff0*/  IMAD.MOV.U32 R5, RZ, RZ, 0x0 ;  /* 0x00000000ff057424 */ /* 0x000fe200078e00ff */
[----:B------:R-:W-:Y:S04]  /*2000*/  WARPSYNC R18 ;  /* 0x0000001200007348 */ /* 0x000fe80003800000 */
[----:B------:R0:W1:Y:S01]  /*2010*/  SHFL.DOWN PT, R14, R7, R14, R15 ;  /* 0x0800000e070e7389 */ /* 0x00006200000e000f */
[----:B------:R-:W-:Y:S05]  /*2020*/  RET.REL.NODEC R4 `(_ZN2at6native43_GLOBAL__N__9ae7fba5_10_SoftMax_cu_9f978f6319cunn_SoftMaxForwardILi8EN3c108BFloat16EfS4_NS1_25LogSoftMaxForwardEpilogueEEEvPT2_PKT0_i) ;  /* 0xffffdfd004007950 */ /* 0x000fea0003c3ffff */
.L_x_9581:
        /* <DEDUP_REMOVED lines=13> */
.L_x_11403:


//--------------------- .text._ZN2at6native43_GLOBAL__N__9ae7fba5_10_SoftMax_cu_9f978f6323cunn_SoftMaxForwardSmemILi8EN3c108BFloat16EfS4_NS1_25LogSoftMaxForwardEpilogueElEEvPT2_PKT0_T4_ --------------------------
	.section	.text._ZN2at6native43_GLOBAL__N__9ae7fba5_10_SoftMax_cu_9f978f6323cunn_SoftMaxForwardSmemILi8EN3c108BFloat16EfS4_NS1_25LogSoftMaxForwardEpilogueElEEvPT2_PKT0_T4_,"ax",@progbits
	.sectioninfo	@"SHI_REGISTERS=26"
	.align	128
.text._ZN2at6native43_GLOBAL__N__9ae7fba5_10_SoftMax_cu_9f978f6323cunn_SoftMaxForwardSmemILi8EN3c108BFloat16EfS4_NS1_25LogSoftMaxForwardEpilogueElEEvPT2_PKT0_T4_:
        .type           _ZN2at6native43_GLOBAL__N__9ae7fba5_10_SoftMax_cu_9f978f6323cunn_SoftMaxForwardSmemILi8EN3c108BFloat16EfS4_NS1_25LogSoftMaxForwardEpilogueElEEvPT2_PKT0_T4_,@function
        .size           _ZN2at6native43_GLOBAL__N__9ae7fba5_10_SoftMax_cu_9f978f6323cunn_SoftMaxForwardSmemILi8EN3c108BFloat16EfS4_NS1_25LogSoftMaxForwardEpilogueElEEvPT2_PKT0_T4_,(.L_x_11405 - _ZN2at6native43_GLOBAL__N__9ae7fba5_10_SoftMax_cu_9f978f6323cunn_SoftMaxForwardSmemILi8EN3c108BFloat16EfS4_NS1_25LogSoftMaxForwardEpilogueElEEvPT2_PKT0_T4_)
        .other          _ZN2at6native43_GLOBAL__N__9ae7fba5_10_SoftMax_cu_9f978f6323cunn_SoftMaxForwardSmemILi8EN3c108BFloat16EfS4_NS1_25LogSoftMaxForwardEpilogueElEEvPT2_PKT0_T4_,@"STO_CUDA_ENTRY STV_DEFAULT"
_ZN2at6native43_GLOBAL__N__9ae7fba5_10_SoftMax_cu_9f978f6323cunn_SoftMaxForwardSmemILi8EN3c108BFloat16EfS4_NS1_25LogSoftMaxForwardEpilogueElEEvPT2_PKT0_T4_:
        /* <DEDUP_REMOVED lines=18> */
.L_x_9584:
        /* <DEDUP_REMOVED lines=27> */
.L_x_9583:
[----:B------:R-:W-:Y:S05]  /*02d0*/  BSYNC B0 ;  /* 0x0000000000007941 */ /* 0x000fea0003800000 */
.L_x_9582:
        /* <DEDUP_REMOVED lines=37> */
.L_x_9597:
        /* <DEDUP_REMOVED lines=13> */
.L_x_9598:
[----:B-1----:R-:W-:-:S04]  /*0600*/  FSETP.GEU.FTZ.AND P1, PT, R6, R7, PT ;  /* 0x000000070600720b */ /* 0x002fc80003f3e000 */
[----:B0-----:R-:W-:-:S04]  /*0610*/  FSEL R6, R7, R6, !P1 ;  /* 0x0000000607067208 */ /* 0x001fc80004800000 */
.L_x_9586:
[----:B------:R-:W-:Y:S05]  /*0620*/  BSYNC B0 ;  /* 0x0000000000007941 */ /* 0x000fea0003800000 */
.L_x_9585:
        /* <DEDUP_REMOVED lines=11> */
.L_x_9591:
        /* <DEDUP_REMOVED lines=48> */
.L_x_9590:
[----:B------:R-:W-:Y:S05]  /*09e0*/  BSYNC B0 ;  /* 0x0000000000007941 */ /* 0x000fea0003800000 */
.L_x_9589:
        /* <DEDUP_REMOVED lines=20> */
.L_x_9599:
        /* <DEDUP_REMOVED lines=9> */
.L_x_9600:
[----:B---3--:R-:W-:Y:S02]  /*0bc0*/  FADD.FTZ R10, R7, R6 ;  /* 0x00000006070a7221 */ /* 0x008fe40000010000 */
.L_x_9593:
[----:B------:R-:W-:Y:S05]  /*0bd0*/  BSYNC B0 ;  /* 0x0000000000007941 */ /* 0x000fea0003800000 */
.L_x_9592:
[----:B-1----:R1:W-:Y:S01]  /*0be0*/  @!P5 STS [UR4], R10 ;  /* 0x0000000aff00d988 */ /* 0x0023e20008000804 */
[----:B------:R-:W-:Y:S03]  /*0bf0*/  WARPSYNC 0xffffffff ;  /* 0xffffffff00007948 */ /* 0x000fe60003800000 */
[----:B------:R-:W-:Y:S06]  /*0c00*/  BAR.SYNC.DEFER_BLOCKING 0x0 ;  /* 0x0000000000007b1d */ /* 0x000fec0000010000 */
[----:B------:R-:W-:Y:S05]  /*0c10*/  @P0 EXIT ;  /* 0x000000000000094d */ /* 0x000fea0003800000 */
[----:B-1----:R-:W1:Y:S01]  /*0c20*/  LDS R10, [UR4] ;  /* 0x00000004ff0a7984 */ /* 0x002e620008000800 */
[----:B0-----:R-:W-:-:S04]  /*0c30*/  LEA R12, P0, R2, c[0x0][0x160], 0x1 ;  /* 0x00005800020c7a11 */ /* 0x001fc800078008ff */
[----:B------:R-:W-:Y:S01]  /*0c40*/  LEA.HI.X R11, R2, c[0x0][0x164], R11, 0x1, P0 ;  /* 0x00005900020b7a11 */ /* 0x000fe200000f0c0b */
[----:B-1----:R-:W0:Y:S08]  /*0c50*/  MUFU.LG2 R10, R10 ;  /* 0x0000000a000a7308 */ /* 0x002e300000000c00 */
.L_x_9596:
[----:B0-----:R-:W1:Y:S01]  /*0c60*/  LDS.128 R4, [R9.X16] ;  /* 0x0000000009047984 */ /* 0x001e62000000cc00 */
[C---:B------:R-:W-:Y:S02]  /*0c70*/  LEA R2, P0, R9.reuse, R12, 0x4 ;  /* 0x0000000c09027211 */ /* 0x040fe400078020ff */
[--C-:B-1----:R-:W-:Y:S02]  /*0c80*/  PRMT R3, RZ, 0x5410, R4.reuse ;  /* 0x00005410ff037816 */ /* 0x102fe40000000004 */
[----:B------:R-:W-:Y:S02]  /*0c90*/  PRMT R13, RZ, 0x7610, R4 ;  /* 0x00007610ff0d7816 */ /* 0x000fe40000000004 */
[----:B------:R-:W-:Y:S01]  /*0ca0*/  PRMT R15, RZ, 0x5410, R5 ;  /* 0x00005410ff0f7816 */ /* 0x000fe20000000005 */
[C---:B--2---:R-:W-:Y:S01]  /*0cb0*/  FADD.FTZ R3, -R8.reuse, R3 ;  /* 0x0000000308037221 */ /* 0x044fe20000010100 */
[----:B------:R-:W-:Y:S01]  /*0cc0*/  PRMT R5, RZ, 0x7610, R5 ;  /* 0x00007610ff057816 */ /* 0x000fe20000000005 */
[----:B------:R-:W-:Y:S01]  /*0cd0*/  FADD.FTZ R13, -R8, R13 ;  /* 0x0000000d080d7221 */ /* 0x000fe20000010100 */
[--C-:B------:R-:W-:Y:S01]  /*0ce0*/  PRMT R17, RZ, 0x5410, R6.reuse ;  /* 0x00005410ff117816 */ /* 0x100fe20000000006 */
[C---:B0-----:R-:W-:Y:S01]  /*0cf0*/  FFMA.FTZ R3, R10.reuse, -0.69314718246459960938, R3 ;  /* 0xbf3172180a037823 */ /* 0x041fe20000010003 */
[----:B------:R-:W-:Y:S01]  /*0d00*/  PRMT R19, RZ, 0x7610, R6 ;  /* 0x00007610ff137816 */ /* 0x000fe20000000006 */
[----:B------:R-:W-:Y:S01]  /*0d10*/  FFMA.FTZ R4, R10, -0.69314718246459960938, R13 ;  /* 0xbf3172180a047823 */ /* 0x000fe2000001000d */
[----:B------:R-:W-:Y:S01]  /*0d20*/  PRMT R21, RZ, 0x5410, R7 ;  /* 0x00005410ff157816 */ /* 0x000fe20000000007 */
[C---:B------:R-:W-:Y:S01]  /*0d30*/  FADD.FTZ R15, -R8.reuse, R15 ;  /* 0x0000000f080f7221 */ /* 0x040fe20000010100 */
[----:B------:R-:W-:Y:S01]  /*0d40*/  PRMT R23, RZ, 0x7610, R7 ;  /* 0x00007610ff177816 */ /* 0x000fe20000000007 */
[----:B------:R-:W-:Y:S01]  /*0d50*/  FADD.FTZ R7, -R8, R5 ;  /* 0x0000000508077221 */ /* 0x000fe20000010100 */
[----:B------:R-:W-:Y:S01]  /*0d60*/  F2FP.BF16.PACK_AB R4, R4, R3 ;  /* 0x000000030404723e */ /* 0x000fe200000010ff */
[C---:B------:R-:W-:Y:S01]  /*0d70*/  FADD.FTZ R17, -R8.reuse, R17 ;  /* 0x0000001108117221 */ /* 0x040fe20000010100 */
[C---:B------:R-:W-:Y:S01]  /*0d80*/  LEA.HI.X R3, R9.reuse, R11, R0, 0x4, P0 ;  /* 0x0000000b09037211 */ /* 0x040fe200000f2400 */
[C---:B------:R-:W-:Y:S01]  /*0d90*/  FADD.FTZ R19, -R8.reuse, R19 ;  /* 0x0000001308137221 */ /* 0x040fe20000010100 */
[----:B------:R-:W-:Y:S01]  /*0da0*/  IADD3 R9, P0, R9, c[0x0][0x0], RZ ;  /* 0x0000000009097a10 */ /* 0x000fe20007f1e0ff */
[----:B------:R-:W-:-:S02]  /*0db0*/  FADD.FTZ R21, -R8, R21 ;  /* 0x0000001508157221 */ /* 0x000fc40000010100 */
[----:B------:R-:W-:Y:S02]  /*0dc0*/  FADD.FTZ R23, -R8, R23 ;  /* 0x0000001708177221 */ /* 0x000fe40000010100 */
[C---:B------:R-:W-:Y:S02]  /*0dd0*/  FFMA.FTZ R5, R10.reuse, -0.69314718246459960938, R15 ;  /* 0xbf3172180a057823 */ /* 0x040fe4000001000f */
[C---:B------:R-:W-:Y:S02]  /*0de0*/  FFMA.FTZ R6, R10.reuse, -0.69314718246459960938, R7 ;  /* 0xbf3172180a067823 */ /* 0x040fe40000010007 */
[C---:B------:R-:W-:Y:S02]  /*0df0*/  FFMA.FTZ R17, R10.reuse, -0.69314718246459960938, R17 ;  /* 0xbf3172180a117823 */ /* 0x040fe40000010011 */
[----:B------:R-:W-:Y:S01]  /*0e00*/  FFMA.FTZ R14, R10, -0.69314718246459960938, R19 ;  /* 0xbf3172180a0e7823 */ /* 0x000fe20000010013 */
[----:B------:R-:W-:Y:S01]  /*0e10*/  F2FP.BF16.PACK_AB R5, R6, R5 ;  /* 0x000000050605723e */ /* 0x000fe200000010ff */
[----:B------:R-:W-:-:S02]  /*0e20*/  FFMA.FTZ R7, R10, -0.69314718246459960938, R21 ;  /* 0xbf3172180a077823 */ /* 0x000fc40000010015 */
[----:B------:R-:W-:Y:S01]  /*0e30*/  FFMA.FTZ R16, R10, -0.69314718246459960938, R23 ;  /* 0xbf3172180a107823 */ /* 0x000fe20000010017 */
[----:B------:R-:W-:Y:S01]  /*0e40*/  F2FP.BF16.PACK_AB R6, R14, R17 ;  /* 0x000000110e06723e */ /* 0x000fe200000010ff */
[----:B------:R-:W-:Y:S02]  /*0e50*/  IMAD.SHL.U32 R13, R9, 0x8, RZ ;  /* 0x00000008090d7824 */ /* 0x000fe400078e00ff */
[----:B------:R-:W-:Y:S01]  /*0e60*/  IMAD.X R0, RZ, RZ, R0, P0 ;  /* 0x000000ffff007224 */ /* 0x000fe200000e0600 */
[----:B------:R-:W-:Y:S02]  /*0e70*/  F2FP.BF16.PACK_AB R7, R16, R7 ;  /* 0x000000071007723e */ /* 0x000fe400000010ff */
[----:B------:R-:W-:Y:S02]  /*0e80*/  ISETP.GE.U32.AND P0, PT, R13, c[0x0][0x170], PT ;  /* 0x00005c000d007a0c */ /* 0x000fe40003f06070 */
[----:B------:R-:W-:Y:S01]  /*0e90*/  SHF.L.U64.HI R13, R9, 0x3, R0 ;  /* 0x00000003090d7819 */ /* 0x000fe20000010200 */
[----:B------:R0:W-:Y:S03]  /*0ea0*/  STG.E.128 [R2.64], R4 ;  /* 0x0000000402007986 */ /* 0x0001e6000c101d06 */
[----:B------:R-:W-:-:S13]  /*0eb0*/  ISETP.GE.AND.EX P0, PT, R13, c[0x0][0x174], PT, P0 ;  /* 0x00005d000d007a0c */ /* 0x000fda0003f06300 */
[----:B------:R-:W-:Y:S05]  /*0ec0*/  @!P0 BRA `(.L_x_9596) ;  /* 0xfffffd9000008947 */ /* 0x000fea000383ffff */
[----:B------:R-:W-:Y:S05]  /*0ed0*/  EXIT ;  /* 0x000000000000794d */ /* 0x000fea0003800000 */
.L_x_9587:
[----:B------:R-:W-:Y:S01]  /*0ee0*/  IMAD.MOV.U32 R7, RZ, RZ, 0x10 ;  /* 0x00000010ff077424 */ /* 0x000fe200078e00ff */
[----:B0-----:R-:W-:Y:S01]  /*0ef0*/  MOV R13, 0x1f ;  /* 0x0000001f000d7802 */ /* 0x001fe20000000f00 */
[----:B------:R-:W-:Y:S01]  /*0f00*/  IMAD.MOV.U32 R14, RZ, RZ, -0x1 ;  /* 0xffffffffff0e7424 */ /* 0x000fe200078e00ff */
[----:B------:R-:W-:Y:S02]  /*0f10*/  MOV R4, 0xf30 ;  /* 0x00000f3000047802 */ /* 0x000fe40000000f00 */
[----:B-1----:R-:W-:Y:S05]  /*0f20*/  CALL.REL.NOINC `($__internal_132_$__cuda_sm70_shflsync_down_p) ;  /* 0x000003f000007944 */ /* 0x002fea0003c00000 */
[----:B-1----:R-:W-:Y:S01]  /*0f30*/  IMAD.MOV.U32 R5, RZ, RZ, R7 ;  /* 0x000000ffff057224 */ /* 0x002fe200078e0007 */
[----:B0-----:R-:W-:Y:S05]  /*0f40*/  BRA `(.L_x_9597) ;  /* 0xfffff5e000007947 */ /* 0x001fea000383ffff */
.L_x_9588:
[----:B-1----:R-:W-:Y:S01]  /*0f50*/  IMAD.MOV.U32 R6, RZ, RZ, R8 ;  /* 0x000000ffff067224 */ /* 0x002fe200078e0008 */
[----:B0-----:R-:W-:Y:S01]  /*0f60*/  MOV R4, 0xfb0 ;  /* 0x00000fb000047802 */ /* 0x001fe20000000f00 */
[----:B------:R-:W-:Y:S02]  /*0f70*/  IMAD.MOV.U32 R7, RZ, RZ, 0x8 ;  /* 0x00000008ff077424 */ /* 0x000fe400078e00ff */
[----:B------:R-:W-:Y:S02]  /*0f80*/  IMAD.MOV.U32 R13, RZ, RZ, 0x1f ;  /* 0x0000001fff0d7424 */ /* 0x000fe400078e00ff */
[----:B------:R-:W-:-:S02]  /*0f90*/  IMAD.MOV.U32 R14, RZ, RZ, -0x1 ;  /* 0xffffffffff0e7424 */ /* 0x000fc400078e00ff */
[----:B------:R-:W-:Y:S05]  /*0fa0*/  CALL.REL.NOINC `($__internal_132_$__cuda_sm70_shflsync_down_p) ;  /* 0x0000037000007944 */ /* 0x000fea0003c00000 */
[----:B-1----:R-:W-:Y:S01]  /*0fb0*/  FSETP.GEU.FTZ.AND P1, PT, R8, R7, PT ;  /* 0x000000070800720b */ /* 0x002fe20003f3e000 */
[----:B0-----:R-:W-:Y:S01]  /*0fc0*/  IMAD.MOV.U32 R13, RZ, RZ, 0x1f ;  /* 0x0000001fff0d7424 */ /* 0x001fe200078e00ff */
[----:B------:R-:W-:-:S02]  /*0fd0*/  MOV R14, 0xffffffff ;  /* 0xffffffff000e7802 */ /* 0x000fc40000000f00 */
[----:B------:R-:W-:Y:S01]  /*0fe0*/  FSEL R6, R7, R8, !P1 ;  /* 0x0000000807067208 */ /* 0x000fe20004800000 */
[----:B------:R-:W-:Y:S01]  /*0ff0*/  IMAD.MOV.U32 R7, RZ, RZ, 0x4 ;  /* 0x00000004ff077424 */ /* 0x000fe200078e00ff */
[----:B------:R-:W-:Y:S02]  /*1000*/  MOV R4, 0x1020 ;  /* 0x0000102000047802 */ /* 0x000fe40000000f00 */
[----:B------:R-:W-:Y:S05]  /*1010*/  CALL.REL.NOINC `($__internal_132_$__cuda_sm70_shflsync_down_p) ;  /* 0x0000030000007944 */ /* 0x000fea0003c00000 */
[----:B-1----:R-:W-:Y:S01]  /*1020*/  FSETP.GEU.FTZ.AND P1, PT, R6, R7, PT ;  /* 0x000000070600720b */ /* 0x002fe20003f3e000 */
[----:B0-----:R-:W-:Y:S01]  /*1030*/  IMAD.MOV.U32 R13, RZ, RZ, 0x1f ;  /* 0x0000001fff0d7424 */ /* 0x001fe200078e00ff */
[----:B------:R-:W-:Y:S01]  /*1040*/  MOV R4, 0x1090 ;  /* 0x0000109000047802 */ /* 0x000fe20000000f00 */
[----:B------:R-:W-:Y:S01]  /*1050*/  IMAD.MOV.U32 R14, RZ, RZ, -0x1 ;  /* 0xffffffffff0e7424 */ /* 0x000fe200078e00ff */
[----:B------:R-:W-:Y:S01]  /*1060*/  FSEL R6, R7, R6, !P1 ;  /* 0x0000000607067208 */ /* 0x000fe20004800000 */
[----:B------:R-:W-:-:S03]  /*1070*/  IMAD.MOV.U32 R7, RZ, RZ, 0x2 ;  /* 0x00000002ff077424 */ /* 0x000fc600078e00ff */
        /* <DEDUP_REMOVED lines=8> */
[----:B01----:R-:W-:Y:S05]  /*1100*/  BRA `(.L_x_9598) ;  /* 0xfffff4f000007947 */ /* 0x003fea000383ffff */
.L_x_9594:
[----:B0-----:R-:W-:Y:S01]  /*1110*/  HFMA2.MMA R13, -RZ, RZ, 0, 1.847743988037109375e-06 ;  /* 0x0000001fff0d7435 */ /* 0x001fe200000001ff */
[----:B-1----:R-:W-:Y:S01]  /*1120*/  IMAD.MOV.U32 R6, RZ, RZ, R10 ;  /* 0x000000ffff067224 */ /* 0x002fe200078e000a */
[----:B------:R-:W-:Y:S01]  /*1130*/  MOV R4, 0x1170 ;  /* 0x0000117000047802 */ /* 0x000fe20000000f00 */
[----:B------:R-:W-:-:S02]  /*1140*/  IMAD.MOV.U32 R7, RZ, RZ, 0x10 ;  /* 0x00000010ff077424 */ /* 0x000fc400078e00ff */
[----:B------:R-:W-:Y:S02]  /*1150*/  IMAD.MOV.U32 R14, RZ, RZ, -0x1 ;  /* 0xffffffffff0e7424 */ /* 0x000fe400078e00ff */
[----:B--2---:R-:W-:Y:S05]  /*1160*/  CALL.REL.NOINC `($__internal_132_$__cuda_sm70_shflsync_down_p) ;  /* 0x000001b000007944 */ /* 0x004fea0003c00000 */
[----:B-1----:R-:W-:Y:S01]  /*1170*/  IMAD.MOV.U32 R5, RZ, RZ, R7 ;  /* 0x000000ffff057224 */ /* 0x002fe200078e0007 */
[----:B0-----:R-:W-:Y:S05]  /*1180*/  BRA `(.L_x_9599) ;  /* 0xfffff9a000007947 */ /* 0x001fea000383ffff */
.L_x_9595:
[----:B------:R-:W-:Y:S01]  /*1190*/  IMAD.MOV.U32 R6, RZ, RZ, R10 ;  /* 0x000000ffff067224 */ /* 0x000fe200078e000a */
[----:B------:R-:W-:Y:S01]  /*11a0*/  MOV R4, 0x11f0 ;  /* 0x000011f000047802 */ /* 0x000fe20000000f00 */
[----:B------:R-:W-:Y:S02]  /*11b0*/  IMAD.MOV.U32 R7, RZ, RZ, 0x8 ;  /* 0x00000008ff077424 */ /* 0x000fe400078e00ff */
[----:B0-----:R-:W-:Y:S02]  /*11c0*/  IMAD.MOV.U32 R13, RZ, RZ, 0x1f ;  /* 0x0000001fff0d7424 */ /* 0x001fe400078e00ff */
[----:B------:R-:W-:Y:S02]  /*11d0*/  IMAD.MOV.U32 R14, RZ, RZ, -0x1 ;  /* 0xffffffffff0e7424 */ /* 0x000fe400078e00ff */
[----:B--2---:R-:W-:Y:S05]  /*11e0*/  CALL.REL.NOINC `($__internal_132_$__cuda_sm70_shflsync_down_p) ;  /* 0x0000013000007944 */ /* 0x004fea0003c00000 */
[----:B01----:R-:W-:Y:S01]  /*11f0*/  FADD.FTZ R6, R10, R7 ;  /* 0x000000070a067221 */ /* 0x003fe20000010000 */
[----:B------:R-:W-:Y:S01]  /*1200*/  MOV R14, 0xffffffff ;  /* 0xffffffff000e7802 */ /* 0x000fe20000000f00 */
[----:B------:R-:W-:Y:S01]  /*1210*/  IMAD.MOV.U32 R7, RZ, RZ, 0x4 ;  /* 0x00000004ff077424 */ /* 0x000fe200078e00ff */
[----:B------:R-:W-:Y:S01]  /*1220*/  MOV R4, 0x1250 ;  /* 0x0000125000047802 */ /* 0x000fe20000000f00 */
[----:B------:R-:W-:-:S02]  /*1230*/  IMAD.MOV.U32 R13, RZ, RZ, 0x1f ;  /* 0x0000001fff0d7424 */ /* 0x000fc400078e00ff */
[----:B------:R-:W-:Y:S05]  /*1240*/  CALL.REL.NOINC `($__internal_132_$__cuda_sm70_shflsync_down_p) ;  /* 0x000000d000007944 */ /* 0x000fea0003c00000 */
[----:B01----:R-:W-:Y:S01]  /*1250*/  FADD.FTZ R6, R6, R7 ;  /* 0x0000000706067221 */ /* 0x003fe20000010000 */
[----:B------:R-:W-:Y:S01]  /*1260*/  MOV R4, 0x12b0 ;  /* 0x000012b000047802 */ /* 0x000fe20000000f00 */
[----:B------:R-:W-:-:S02]  /*1270*/  IMAD.MOV.U32 R7, RZ, RZ, 0x2 ;  /* 0x00000002ff077424 */ /* 0x000fc400078e00ff */
[----:B------:R-:W-:Y:S02]  /*1280*/  IMAD.MOV.U32 R13, RZ, RZ, 0x1f ;  /* 0x0000001fff0d7424 */ /* 0x000fe400078e00ff */
[----:B------:R-:W-:Y:S02]  /*1290*/  IMAD.MOV.U32 R14, RZ, RZ, -0x1 ;  /* 0xffffffffff0e7424 */ /* 0x000fe400078e00ff */
[----:B------:R-:W-:Y:S05]  /*12a0*/  CALL.REL.NOINC `($__internal_132_$__cuda_sm70_shflsync_down_p) ;  /* 0x0000007000007944 */ /* 0x000fea0003c00000 */
[----:B01----:R-:W-:Y:S01]  /*12b0*/  FADD.FTZ R6, R6, R7 ;  /* 0x0000000706067221 */ /* 0x003fe20000010000 */
[----:B------:R-:W-:Y:S01]  /*12c0*/  MOV R4, 0x1310 ;  /* 0x0000131000047802 */ /* 0x000fe20000000f00 */
[----:B------:R-:W-:Y:S02]  /*12d0*/  IMAD.MOV.U32 R7, RZ, RZ, 0x1 ;  /* 0x00000001ff077424 */ /* 0x000fe400078e00ff */
[----:B------:R-:W-:Y:S02]  /*12e0*/  IMAD.MOV.U32 R13, RZ, RZ, 0x1f ;  /* 0x0000001fff0d7424 */ /* 0x000fe400078e00ff */
[----:B------:R-:W-:Y:S02]  /*12f0*/  IMAD.MOV.U32 R14, RZ, RZ, -0x1 ;  /* 0xffffffffff0e7424 */ /* 0x000fe400078e00ff */
[----:B------:R-:W-:Y:S05]  /*1300*/  CALL.REL.NOINC `($__internal_132_$__cuda_sm70_shflsync_down_p) ;  /* 0x0000001000007944 */ /* 0x000fea0003c00000 */
[----:B01----:R-:W-:Y:S05]  /*1310*/  BRA `(.L_x_9600) ;  /* 0xfffff8a000007947 */ /* 0x003fea000383ffff */
        .weak           $__internal_132_$__cuda_sm70_shflsync_down_p
        .type           $__internal_132_$__cuda_sm70_shflsync_down_p,@function
        .size           $__internal_132_$__cuda_sm70_shflsync_down_p,(.L_x_11405 - $__internal_132_$__cuda_sm70_shflsync_down_p)
$__internal_132_$__cuda_sm70_shflsync_down_p:
[----:B------:R-:W-:Y:S01]  /*1320*/  IMAD.MOV.U32 R5, RZ, RZ, 0x0 ;  /* 0x00000000ff057424 */ /* 0x000fe200078e00ff */
[----:B------:R-:W-:Y:S04]  /*1330*/  WARPSYNC R14 ;  /* 0x0000000e00007348 */ /* 0x000fe80003800000 */
[----:B------:R0:W1:Y:S01]  /*1340*/  SHFL.DOWN PT, R7, R6, R7, R13 ;  /* 0x0800000706077389 */ /* 0x00006200000e000d */
[----:B------:R-:W-:Y:S05]  /*1350*/  RET.REL.NODEC R4 `(_ZN2at6native43_GLOBAL__N__9ae7fba5_10_SoftMax_cu_9f978f6323cunn_SoftMaxForwardSmemILi8EN3c108BFloat16EfS4_NS1_25LogSoftMaxForwardEpilogueElEEvPT2_PKT0_T4_) ;  /* 0xffffeca004007950 */ /* 0x000fea0003c3ffff */
.L_x_9601:
        /* <DEDUP_REMOVED lines=10> */
.L_x_11405:


//--------------------- .text._ZN2at6native43_GLOBAL__N__9ae7fba5_10_SoftMax_cu_9f978f6322cunn_SoftMaxForwardRegIN3c108BFloat16EfS4_NS1_25LogSoftMaxForwardEpilogueElLi9EEEvPT1_PKT_T3_ --------------------------
	.section	.text._ZN2at6native43_GLOBAL__N__9ae7fba5_10_SoftMax_cu_9f978f6322cunn_SoftMaxForwardRegIN3c108BFloat16EfS4_NS1_25LogSoftMaxForwardEpilogueElLi9EEEvPT1_PKT_T3_,"ax",@progbits
	.sectioninfo	@"SHI_REGISTERS=36"
	.align	128
.text._ZN2at6native43_GLOBAL__N__9ae7fba5_10_SoftMax_cu_9f978f6322cunn_SoftMaxForwardRegIN3c108BFloat16EfS4_NS1_25LogSoftMaxForwardEpilogueElLi9EEEvPT1_PKT_T3_:
        .type           _ZN2at6native43_GLOBAL__N__9ae7fba5_10_SoftMax_cu_9f978f6322cunn_SoftMaxForwardRegIN3c108BFloat16EfS4_NS1_25LogSoftMaxForwardEpilogueElLi9EEEvPT1_PKT_T3_,@function
        .size           _ZN2at6native43_GLOBAL__N__9ae7fba5_10_SoftMax_cu_9f978f6322cunn_SoftMaxForwardRegIN3c108BFloat16EfS4_NS1_25LogSoftMaxForwardEpilogueElLi9EEEvPT1_PKT_T3_,(.L_x_11407 - _ZN2at6native43_GLOBAL__N__9ae7fba5_10_SoftMax_cu_9f978f6322cunn_SoftMaxForwardRegIN3c108BFloat16EfS4_NS1_25LogSoftMaxForwardEpilogueElLi9EEEvPT1_PKT_T3_)
        .other          _ZN2at6native43_GLOBAL__N__9ae7fba5_10_SoftMax_cu_9f978f6322cunn_SoftMaxForwardRegIN3c108BFloat16EfS4_NS1_25LogSoftMaxForwardEpilogueElLi9EEEvPT1_PKT_T3_,@"STO_CUDA_ENTRY STV_DEFAULT"
_ZN2at6native43_GLOBAL__N__9ae7fba5_10_SoftMax_cu_9f978f6322cunn_SoftMaxForwardRegIN3c108BFloat16EfS4_NS1_25LogSoftMaxForwardEpilogueElLi9EEEvPT1_PKT_T3_:
        /* <DEDUP_REMOVED lines=150> */
.L_x_9626:
        /* <DEDUP_REMOVED lines=13> */
.L_x_9627:
[----:B-1----:R-:W-:-:S04]  /*0a30*/  FSETP.GEU.FTZ.AND P6, PT, R15, R12, PT ;  /* 0x0000000c0f00720b */ /* 0x002fc80003fde000 */
[----:B0-----:R-:W-:-:S04]  /*0a40*/  FSEL R15, R12, R15, !P6 ;  /* 0x0000000f0c0f7208 */ /* 0x001fc80007000000 */
.L_x_9603:
[----:B0-----:R-:W-:Y:S05]  /*0a50*/  BSYNC B0 ;  /* 0x0000000000007941 */ /* 0x001fea0003800000 */
.L_x_9602:
        /* <DEDUP_REMOVED lines=88> */
.L_x_9628:
        /* <DEDUP_REMOVED lines=9> */
.L_x_9629:
[----:B01----:R-:W-:Y:S02]  /*1070*/  FADD.FTZ R16, R13, R16 ;  /* 0x000000100d107221 */ /* 0x003fe40000010000 */
.L_x_9607:
[----:B------:R-:W-:Y:S05]  /*1080*/  BSYNC B0 ;  /* 0x0000000000007941 */ /* 0x000fea0003800000 */
.L_x_9606:
[----:B------:R-:W-:Y:S01]  /*1090*/  ISETP.NE.AND P6, PT, R14, RZ, PT ;  /* 0x000000ff0e00720c */ /* 0x000fe20003fc5270 */
[----:B------:R-:W-:-:S12]  /*10a0*/  WARPSYNC 0xffffffff ;  /* 0xffffffff00007948 */ /* 0x000fd80003800000 */
[----:B-1----:R1:W-:Y:S02]  /*10b0*/  @!P6 STS [RZ], R16 ;  /* 0x00000010ff00e388 */ /* 0x0023e40000000800 */
[----:B------:R-:W-:Y:S06]  /*10c0*/  BAR.SYNC.DEFER_BLOCKING 0x0 ;  /* 0x0000000000007b1d */ /* 0x000fec0000010000 */
[----:B------:R-:W-:Y:S01]  /*10d0*/  BSSY B0, `(.L_x_9610) ;  /* 0x000000f000007945 */ /* 0x000fe20003800000 */
[----:B0-----:R-:W0:Y:S02]  /*10e0*/  LDS R11, [RZ] ;  /* 0x00000000ff0b7984 */ /* 0x001e240000000800 */
[----:B0-----:R-:W0:Y:S01]  /*10f0*/  MUFU.LG2 R11, R11 ;  /* 0x0000000b000b7308 */ /* 0x001e220000000c00 */
[----:B------:R-:W-:Y:S05]  /*1100*/  @P5 BRA `(.L_x_9611) ;  /* 0x000000b000005947 */ /* 0x000fea0003800000 */
[----:B------:R-:W2:Y:S01]  /*1110*/  S2R R12, SR_TID.X ;  /* 0x00000000000c7919 */ /* 0x000ea20000002100 */
[----:B------:R-:W-:-:S02]  /*1120*/  PRMT R5, RZ, 0x5410, R5 ;  /* 0x00005410ff057816 */ /* 0x000fc40000000005 */
[----:B--2---:R-:W-:-:S05]  /*1130*/  SHF.R.S32.HI R13, RZ, 0x1f, R12 ;  /* 0x0000001fff0d7819 */ /* 0x004fca000001140c */
[----:B------:R-:W-:-:S04]  /*1140*/  IMAD.WIDE.U32 R14, R0, c[0x0][0x170], R12 ;  /* 0x00005c00000e7a25 */ /* 0x000fc800078e000c */
[----:B------:R-:W-:Y:S01]  /*1150*/  IMAD R13, R0, c[0x0][0x174], R15 ;  /* 0x00005d00000d7a24 */ /* 0x000fe200078e020f */
[----:B------:R-:W-:-:S04]  /*1160*/  LEA R12, P5, R14, c[0x0][0x160], 0x1 ;  /* 0x000058000e0c7a11 */ /* 0x000fc800078a08ff */
[----:B------:R-:W-:Y:S01]  /*1170*/  LEA.HI.X R13, R14, c[0x0][0x164], R13, 0x1, P5 ;  /* 0x000059000e0d7a11 */ /* 0x000fe200028f0c0d */
[----:B------:R-:W-:-:S04]  /*1180*/  FADD.FTZ R14, R5, -R10 ;  /* 0x8000000a050e7221 */ /* 0x000fc80000010000 */
[----:B0-----:R-:W-:-:S05]  /*1190*/  FFMA.FTZ R5, R11, -0.69314718246459960938, R14 ;  /* 0xbf3172180b057823 */ /* 0x001fca000001000e */
[----:B------:R-:W-:-:S05]  /*11a0*/  F2FP.BF16.PACK_AB R5, RZ, R5 ;  /* 0x00000005ff05723e */ /* 0x000fca00000010ff */
[----:B------:R0:W-:Y:S02]  /*11b0*/  STG.E.U16 [R12.64], R5 ;  /* 0x000000050c007986 */ /* 0x0001e4000c101506 */
.L_x_9611:
[----:B------:R-:W-:Y:S05]  /*11c0*/  BSYNC B0 ;  /* 0x0000000000007941 */ /* 0x000fea0003800000 */
.L_x_9610:
        /* <DEDUP_REMOVED lines=8> */
[----:B------:R-:W-:-:S04]  /*1250*/  LEA R12, P5, R14, c[0x0][0x160], 0x1 ;  /* 0x000058000e0c7a11 */ /* 0x000fc800078a08ff */
[----:B------:R-:W-:Y:S02]  /*1260*/  LEA.HI.X R13, R14, c[0x0][0x164], R5, 0x1, P5 ;  /* 0x000059000e0d7a11 */ /* 0x000fe400028f0c05 */
[----:B------:R-:W-:-:S05]  /*1270*/  PRMT R5, RZ, 0x5410, R2 ;  /* 0x00005410ff057816 */ /* 0x000fca0000000002 */
[----:B------:R-:W-:-:S04]  /*1280*/  FADD.FTZ R2, R5, -R10 ;  /* 0x8000000a05027221 */ /* 0x000fc80000010000 */
[----:B------:R-:W-:-:S05]  /*1290*/  FFMA.FTZ R2, R11, -0.69314718246459960938, R2 ;  /* 0xbf3172180b027823 */ /* 0x000fca0000010002 */
[----:B------:R-:W-:-:S05]  /*12a0*/  F2FP.BF16.PACK_AB R2, RZ, R2 ;  /* 0x00000002ff02723e */ /* 0x000fca00000010ff */
[----:B------:R0:W-:Y:S02]  /*12b0*/  STG.E.U16 [R12.64], R2 ;  /* 0x000000020c007986 */ /* 0x0001e4000c101506 */
.L_x_9613:
[----:B------:R-:W-:Y:S05]  /*12c0*/  BSYNC B0 ;  /* 0x0000000000007941 */ /* 0x000fea0003800000 */
.L_x_9612:
[----:B------:R-:W-:Y:S01]  /*12d0*/  ISETP.NE.AND P5, PT, R32, RZ, PT ;  /* 0x000000ff2000720c */ /* 0x000fe20003fa5270 */
[----:B------:R-:W-:-:S12]  /*12e0*/  BSSY B0, `(.L_x_9614) ;  /* 0x000000f000007945 */ /* 0x000fd80003800000 */
[----:B------:R-:W-:Y:S05]  /*12f0*/  @P5 BRA `(.L_x_9615) ;  /* 0x000000d000005947 */ /* 0x000fea0003800000 */
[----:B0-----:R-:W0:Y:S01]  /*1300*/  S2R R12, SR_TID.X ;  /* 0x00000000000c7919 */ /* 0x001e220000002100 */
[----:B------:R-:W-:Y:S01]  /*1310*/  IMAD.MOV.U32 R13, RZ, RZ, c[0x0][0x0] ;  /* 0x00000000ff0d7624 */ /* 0x000fe200078e00ff */
[----:B------:R-:W-:-:S05]  /*1320*/  PRMT R3, RZ, 0x5410, R3 ;  /* 0x00005410ff037816 */ /* 0x000fca0000000003 */
[----:B------:R-:W-:-:S04]  /*1330*/  FADD.FTZ R2, R3, -R10 ;  /* 0x8000000a03027221 */ /* 0x000fc80000010000 */
[----:B------:R-:W-:-:S05]  /*1340*/  FFMA.FTZ R3, R11, -0.69314718246459960938, R2 ;  /* 0xbf3172180b037823 */ /* 0x000fca0000010002 */
[----:B------:R-:W-:Y:S01]  /*1350*/  F2FP.BF16.PACK_AB R5, RZ, R3 ;  /* 0x00000003ff05723e */ /* 0x000fe200000010ff */
[----:B0-----:R-:W-:-:S05]  /*1360*/  IMAD R12, R13, 0x2, R12 ;  /* 0x000000020d0c7824 */ /* 0x001fca00078e020c */
[----:B------:R-:W-:-:S05]  /*1370*/  SHF.R.S32.HI R13, RZ, 0x1f, R12 ;  /* 0x0000001fff0d7819 */ /* 0x000fca000001140c */
[----:B------:R-:W-:-:S04]  /*1380*/  IMAD.WIDE.U32 R12, R0, c[0x0][0x170], R12 ;  /* 0x00005c00000c7a25 */ /* 0x000fc800078e000c */
[----:B------:R-:W-:Y:S01]  /*1390*/  IMAD R13, R0, c[0x0][0x174], R13 ;  /* 0x00005d00000d7a24 */ /* 0x000fe200078e020d */
[----:B------:R-:W-:-:S04]  /*13a0*/  LEA R2, P5, R12, c[0x0][0x160], 0x1 ;  /* 0x000058000c027a11 */ /* 0x000fc800078a08ff */
[----:B------:R-:W-:-:S05]  /*13b0*/  LEA.HI.X R3, R12, c[0x0][0x164], R13, 0x1, P5 ;  /* 0x000059000c037a11 */ /* 0x000fca00028f0c0d */
[----:B------:R0:W-:Y:S04]  /*13c0*/  STG.E.U16 [R2.64], R5 ;  /* 0x0000000502007986 */ /* 0x0001e8000c101506 */
.L_x_9615:
[----:B------:R-:W-:Y:S05]  /*13d0*/  BSYNC B0 ;  /* 0x0000000000007941 */ /* 0x000fea0003800000 */
.L_x_9614:
[----:B------:R-:W-:Y:S01]  /*13e0*/  ISETP.NE.AND P5, PT, R31, RZ, PT ;  /* 0x000000ff1f00720c */ /* 0x000fe20003fa5270 */
[----:B------:R-:W-:-:S12]  /*13f0*/  BSSY B0, `(.L_x_9616) ;  /* 0x0000010000007945 */ /* 0x000fd80003800000 */
[----:B------:R-:W-:Y:S05]  /*1400*/  @P5 BRA `(.L_x_9617) ;  /* 0x000000e000005947 */ /* 0x000fea0003800000 */
[----:B0-----:R-:W0:Y:S01]  /*1410*/  S2R R2, SR_TID.X ;  /* 0x0000000000027919 */ /* 0x001e220000002100 */
[----:B------:R-:W-:Y:S01]  /*1420*/  IMAD.MOV.U32 R3, RZ, RZ, c[0x0][0x0] ;  /* 0x00000000ff037624 */ /* 0x000fe200078e00ff */
[----:B------:R-:W-:-:S05]  /*1430*/  PRMT R5, RZ, 0x5410, R4 ;  /* 0x00005410ff057816 */ /* 0x000fca0000000004 */
[----:B------:R-:W-:Y:S02]  /*1440*/  FADD.FTZ R12, R5, -R10 ;  /* 0x8000000a050c7221 */ /* 0x000fe40000010000 */
[----:B0-----:R-:W-:-:S05]  /*1450*/  IMAD R2, R3, 0x2, R2 ;  /* 0x0000000203027824 */ /* 0x001fca00078e0202 */
[----:B------:R-:W-:-:S04]  /*1460*/  IADD3 R2, R2, c[0x0][0x0], RZ ;  /* 0x0000000002027a10 */ /* 0x000fc80007ffe0ff */
[----:B------:R-:W-:-:S05]  /*1470*/  SHF.R.S32.HI R3, RZ, 0x1f, R2 ;  /* 0x0000001fff037819 */ /* 0x000fca0000011402 */
[----:B------:R-:W-:-:S04]  /*1480*/  IMAD.WIDE.U32 R4, R0, c[0x0][0x170], R2 ;  /* 0x00005c0000047a25 */ /* 0x000fc800078e0002 */
[----:B------:R-:W-:Y:S01]  /*1490*/  FFMA.FTZ R3, R11, -0.69314718246459960938, R12 ;  /* 0xbf3172180b037823 */ /* 0x000fe2000001000c */
[----:B------:R-:W-:Y:S01]  /*14a0*/  LEA R2, P5, R4, c[0x0][0x160], 0x1 ;  /* 0x0000580004027a11 */ /* 0x000fe200078a08ff */
[----:B------:R-:W-:-:S03]  /*14b0*/  IMAD R13, R0, c[0x0][0x174], R5 ;  /* 0x00005d00000d7a24 */ /* 0x000fc600078e0205 */
[----:B------:R-:W-:Y:S02]  /*14c0*/  F2FP.BF16.PACK_AB R5, RZ, R3 ;  /* 0x00000003ff05723e */ /* 0x000fe400000010ff */
[----:B------:R-:W-:-:S05]  /*14d0*/  LEA.HI.X R3, R4, c[0x0][0x164], R13, 0x1, P5 ;  /* 0x0000590004037a11 */ /* 0x000fca00028f0c0d */
[----:B------:R0:W-:Y:S02]  /*14e0*/  STG.E.U16 [R2.64], R5 ;  /* 0x0000000502007986 */ /* 0x0001e4000c101506 */
.L_x_9617:
[----:B------:R-:W-:Y:S05]  /*14f0*/  BSYNC B0 ;  /* 0x0000000000007941 */ /* 0x000fea0003800000 */
.L_x_9616:
[----:B------:R-:W-:Y:S01]  /*1500*/  BSSY B0, `(.L_x_9618) ;  /* 0x0000011000007945 */ /* 0x000fe20003800000 */
[----:B------:R-:W-:Y:S05]  /*1510*/  @P0 BRA `(.L_x_9619) ;  /* 0x000000f000000947 */ /* 0x000fea0003800000 */
[----:B0-----:R-:W0:Y:S01]  /*1520*/  S2R R2, SR_TID.X ;  /* 0x0000000000027919 */ /* 0x001e220000002100 */
[----:B------:R-:W-:Y:S02]  /*1530*/  IMAD.MOV.U32 R3, RZ, RZ, c[0x0][0x0] ;  /* 0x00000000ff037624 */ /* 0x000fe400078e00ff */
[----:B------:R-:W-:Y:S02]  /*1540*/  IMAD.MOV.U32 R5, RZ, RZ, c[0x0][0x0] ;  /* 0x00000000ff057624 */ /* 0x000fe400078e00ff */
[----:B0-----:R-:W-:-:S04]  /*1550*/  IMAD R2, R3, 0x2, R2 ;  /* 0x0000000203027824 */ /* 0x001fc800078e0202 */
[----:B------:R-:W-:Y:S01]  /*1560*/  IMAD R2, R5, 0x2, R2 ;  /* 0x0000000205027824 */ /* 0x000fe200078e0202 */
[----:B------:R-:W-:-:S04]  /*1570*/  PRMT R5, RZ, 0x5410, R6 ;  /* 0x00005410ff057816 */ /* 0x000fc80000000006 */
[----:B------:R-:W-:Y:S01]  /*1580*/  SHF.R.S32.HI R3, RZ, 0x1f, R2 ;  /* 0x0000001fff037819 */ /* 0x000fe20000011402 */
[----:B------:R-:W-:-:S04]  /*1590*/  FADD.FTZ R6, R5, -R10 ;  /* 0x8000000a05067221 */ /* 0x000fc80000010000 */
[----:B------:R-:W-:-:S04]  /*15a0*/  IMAD.WIDE.U32 R4, R0, c[0x0][0x170], R2 ;  /* 0x00005c0000047a25 */ /* 0x000fc800078e0002 */
[----:B------:R-:W-:Y:S01]  /*15b0*/  FFMA.FTZ R3, R11, -0.69314718246459960938, R6 ;  /* 0xbf3172180b037823 */ /* 0x000fe20000010006 */
[----:B------:R-:W-:Y:S01]  /*15c0*/  LEA R2, P0, R4, c[0x0][0x160], 0x1 ;  /* 0x0000580004027a11 */ /* 0x000fe200078008ff */
[----:B------:R-:W-:-:S03]  /*15d0*/  IMAD R13, R0, c[0x0][0x174], R5 ;  /* 0x00005d00000d7a24 */ /* 0x000fc600078e0205 */
[----:B------:R-:W-:Y:S02]  /*15e0*/  F2FP.BF16.PACK_AB R5, RZ, R3 ;  /* 0x00000003ff05723e */ /* 0x000fe400000010ff */
[----:B------:R-:W-:-:S05]  /*15f0*/  LEA.HI.X R3, R4, c[0x0][0x164], R13, 0x1, P0 ;  /* 0x0000590004037a11 */ /* 0x000fca00000f0c0d */
[----:B------:R0:W-:Y:S02]  /*1600*/  STG.E.U16 [R2.64], R5 ;  /* 0x0000000502007986 */ /* 0x0001e4000c101506 */
.L_x_9619:
[----:B------:R-:W-:Y:S05]  /*1610*/  BSYNC B0 ;  /* 0x0000000000007941 */ /* 0x000fea0003800000 */
.L_x_9618:
[----:B------:R-:W-:Y:S01]  /*1620*/  BSSY B0, `(.L_x_9620) ;  /* 0x0000012000007945 */ /* 0x000fe20003800000 */
[----:B------:R-:W-:Y:S05]  /*1630*/  @P1 BRA `(.L_x_9621) ;  /* 0x0000010000001947 */ /* 0x000fea0003800000 */
[----:B0-----:R-:W0:Y:S01]  /*1640*/  S2R R2, SR_TID.X ;  /* 0x0000000000027919 */ /* 0x001e220000002100 */
[----:B------:R-:W-:Y:S01]  /*1650*/  IMAD.MOV.U32 R3, RZ, RZ, c[0x0][0x0] ;  /* 0x00000000ff037624 */ /* 0x000fe200078e00ff */
[----:B------:R-:W-:Y:S01]  /*1660*/  PRMT R7, RZ, 0x5410, R7 ;  /* 0x00005410ff077816 */ /* 0x000fe20000000007 */
[----:B------:R-:W-:-:S04]  /*1670*/  IMAD.MOV.U32 R5, RZ, RZ, c[0x0][0x0] ;  /* 0x00000000ff057624 */ /* 0x000fc800078e00ff */
[----:B------:R-:W-:Y:S02]  /*1680*/  FADD.FTZ R6, R7, -R10 ;  /* 0x8000000a07067221 */ /* 0x000fe40000010000 */
[----:B0-----:R-:W-:-:S04]  /*1690*/  IMAD R2, R3, 0x2, R2 ;  /* 0x0000000203027824 */ /* 0x001fc800078e0202 */
[----:B------:R-:W-:-:S05]  /*16a0*/  IMAD R2, R5, 0x2, R2 ;  /* 0x0000000205027824 */ /* 0x000fca00078e0202 */
        /* <DEDUP_REMOVED lines=9> */
.L_x_9621:
[----:B------:R-:W-:Y:S05]  /*1740*/  BSYNC B0 ;  /* 0x0000000000007941 */ /* 0x000fea0003800000 */
.L_x_9620:
[----:B------:R-:W-:Y:S01]  /*1750*/  BSSY B0, `(.L_x_9622) ;  /* 0x0000012000007945 */ /* 0x000fe20003800000 */
[----:B------:R-:W-:Y:S05]  /*1760*/  @P2 BRA `(.L_x_9623) ;  /* 0x0000010000002947 */ /* 0x000fea0003800000 */
[----:B0-----:R-:W0:Y:S01]  /*1770*/  S2R R2, SR_TID.X ;  /* 0x0000000000027919 */ /* 0x001e220000002100 */
[----:B------:R-:W-:Y:S02]  /*1780*/  IMAD.MOV.U32 R3, RZ, RZ, c[0x0][0x0] ;  /* 0x00000000ff037624 */ /* 0x000fe400078e00ff */
[----:B------:R-:W-:Y:S02]  /*1790*/  IMAD.MOV.U32 R5, RZ, RZ, c[0x0][0x0] ;  /* 0x00000000ff057624 */ /* 0x000fe400078e00ff */
[----:B0-----:R-:W-:-:S04]  /*17a0*/  IMAD R2, R3, 0x2, R2 ;  /* 0x0000000203027824 */ /* 0x001fc800078e0202 */
[----:B------:R-:W-:Y:S01]  /*17b0*/  IMAD R2, R5, 0x2, R2 ;  /* 0x0000000205027824 */ /* 0x000fe200078e0202 */
[----:B------:R-:W-:-:S03]  /*17c0*/  PRMT R5, RZ, 0x5410, R8 ;  /* 0x00005410ff057816 */ /* 0x000fc60000000008 */
[----:B------:R-:W-:Y:S02]  /*17d0*/  IMAD R2, R3, 0x2, R2 ;  /* 0x0000000203027824 */ /* 0x000fe400078e0202 */
[----:B------:R-:W-:-:S03]  /*17e0*/  FADD.FTZ R6, R5, -R10 ;  /* 0x8000000a05067221 */ /* 0x000fc60000010000 */
        /* <DEDUP_REMOVED lines=8> */
.L_x_9623:
[----:B------:R-:W-:Y:S05]  /*1870*/  BSYNC B0 ;  /* 0x0000000000007941 */ /* 0x000fea0003800000 */
.L_x_9622:
        /* <DEDUP_REMOVED lines=8> */
[----:B------:R-:W-:-:S04]  /*1900*/  IMAD R2, R5, 0x2, R2 ;  /* 0x0000000205027824 */ /* 0x000fc800078e0202 */
        /* <DEDUP_REMOVED lines=10> */
.L_x_9625:
[----:B------:R-:W-:Y:S05]  /*19b0*/  BSYNC B0 ;  /* 0x0000000000007941 */ /* 0x000fea0003800000 */
.L_x_9624:
[----:B------:R-:W-:Y:S05]  /*19c0*/  @P4 EXIT ;  /* 0x000000000000494d */ /* 0x000fea0003800000 */
[----:B0-----:R-:W0:Y:S01]  /*19d0*/  S2R R2, SR_TID.X ;  /* 0x0000000000027919 */ /* 0x001e220000002100 */
[----:B------:R-:W-:Y:S02]  /*19e0*/  IMAD.MOV.U32 R3, RZ, RZ, c[0x0][0x0] ;  /* 0x00000000ff037624 */ /* 0x000fe400078e00ff */
[----:B------:R-:W-:Y:S02]  /*19f0*/  IMAD.MOV.U32 R5, RZ, RZ, c[0x0][0x0] ;  /* 0x00000000ff057624 */ /* 0x000fe400078e00ff */
[----:B0-----:R-:W-:-:S04]  /*1a00*/  IMAD R2, R3, 0x2, R2 ;  /* 0x0000000203027824 */ /* 0x001fc800078e0202 */
[----:B------:R-:W-:-:S04]  /*1a10*/  IMAD R2, R5, 0x2, R2 ;  /* 0x0000000205027824 */ /* 0x000fc800078e0202 */
[----:B------:R-:W-:-:S04]  /*1a20*/  IMAD R2, R3, 0x2, R2 ;  /* 0x0000000203027824 */ /* 0x000fc800078e0202 */
        /* <DEDUP_REMOVED lines=10> */
[----:B------:R-:W-:Y:S01]  /*1ad0*/  STG.E.U16 [R2.64], R11 ;  /* 0x0000000b02007986 */ /* 0x000fe2000c101506 */
[----:B------:R-:W-:Y:S05]  /*1ae0*/  EXIT ;  /* 0x000000000000794d */ /* 0x000fea0003800000 */
.L_x_9604:
[----:B------:R-:W-:Y:S01]  /*1af0*/  IMAD.MOV.U32 R22, RZ, RZ, 0x10 ;  /* 0x00000010ff167424 */ /* 0x000fe200078e00ff */
[----:B------:R-:W-:Y:S01]  /*1b00*/  MOV R12, 0x1b40 ;  /* 0x00001b40000c7802 */ /* 0x000fe20000000f00 */
[----:B------:R-:W-:Y:S02]  /*1b10*/  IMAD.MOV.U32 R17, RZ, RZ, 0x1f ;  /* 0x0000001fff117424 */ /* 0x000fe400078e00ff */
[----:B------:R-:W-:Y:S02]  /*1b20*/  IMAD.MOV.U32 R24, RZ, RZ, -0x1 ;  /* 0xffffffffff187424 */ /* 0x000fe400078e00ff */
[----:B-1----:R-:W-:Y:S05]  /*1b30*/  CALL.REL.NOINC `($__internal_133_$__cuda_sm70_shflsync_down_p) ;  /* 0x0000040000007944 */ /* 0x002fea0003c00000 */
[----:B-1----:R-:W-:Y:S01]  /*1b40*/  IMAD.MOV.U32 R10, RZ, RZ, R17 ;  /* 0x000000ffff0a7224 */ /* 0x002fe200078e0011 */
[----:B0-----:R-:W-:Y:S05]  /*1b50*/  BRA `(.L_x_9626) ;  /* 0xffffee0000007947 */ /* 0x001fea000383ffff */
.L_x_9605:
[----:B------:R-:W-:Y:S01]  /*1b60*/  IMAD.MOV.U32 R22, RZ, RZ, 0x8 ;  /* 0x00000008ff167424 */ /* 0x000fe200078e00ff */
[----:B------:R-:W-:Y:S01]  /*1b70*/  MOV R12, 0x1bb0 ;  /* 0x00001bb0000c7802 */ /* 0x000fe20000000f00 */
[----:B------:R-:W-:Y:S02]  /*1b80*/  IMAD.MOV.U32 R17, RZ, RZ, 0x1f ;  /* 0x0000001fff117424 */ /* 0x000fe400078e00ff */
[----:B------:R-:W-:-:S02]  /*1b90*/  IMAD.MOV.U32 R24, RZ, RZ, -0x1 ;  /* 0xffffffffff187424 */ /* 0x000fc400078e00ff */
[----:B------:R-:W-:Y:S05]  /*1ba0*/  CALL.REL.NOINC `($__internal_133_$__cuda_sm70_shflsync_down_p) ;  /* 0x0000039000007944 */ /* 0x000fea0003c00000 */
[----:B-1----:R-:W-:Y:S01]  /*1bb0*/  FSETP.GEU.FTZ.AND P6, PT, R15, R17, PT ;  /* 0x000000110f00720b */ /* 0x002fe20003fde000 */
[----:B0-----:R-:W-:Y:S01]  /*1bc0*/  IMAD.MOV.U32 R22, RZ, RZ, 0x4 ;  /* 0x00000004ff167424 */ /* 0x001fe200078e00ff */
[----:B------:R-:W-:Y:S01]  /*1bd0*/  MOV R12, 0x1c20 ;  /* 0x00001c20000c7802 */ /* 0x000fe20000000f00 */
[----:B------:R-:W-:Y:S01]  /*1be0*/  IMAD.MOV.U32 R24, RZ, RZ, -0x1 ;  /* 0xffffffffff187424 */ /* 0x000fe200078e00ff */
[----:B------:R-:W-:Y:S01]  /*1bf0*/  FSEL R15, R17, R15, !P6 ;  /* 0x0000000f110f7208 */ /* 0x000fe20007000000 */
[----:B------:R-:W-:-:S03]  /*1c00*/  IMAD.MOV.U32 R17, RZ, RZ, 0x1f ;  /* 0x0000001fff117424 */ /* 0x000fc600078e00ff */
        /* <DEDUP_REMOVED lines=15> */
[----:B-1----:R-:W-:Y:S01]  /*1d00*/  IMAD.MOV.U32 R12, RZ, RZ, R17 ;  /* 0x000000ffff0c7224 */ /* 0x002fe200078e0011 */
[----:B0-----:R-:W-:Y:S05]  /*1d10*/  BRA `(.L_x_9627) ;  /* 0xffffed1000007947 */ /* 0x001fea000383ffff */
.L_x_9608:
[----:B-1----:R-:W-:Y:S01]  /*1d20*/  IMAD.MOV.U32 R15, RZ, RZ, R16 ;  /* 0x000000ffff0f7224 */ /* 0x002fe200078e0010 */
[----:B0-----:R-:W-:Y:S01]  /*1d30*/  MOV R12, 0x1d80 ;  /* 0x00001d80000c7802 */ /* 0x001fe20000000f00 */
[----:B------:R-:W-:-:S02]  /*1d40*/  IMAD.MOV.U32 R22, RZ, RZ, 0x10 ;  /* 0x00000010ff167424 */ /* 0x000fc400078e00ff */
[----:B------:R-:W-:Y:S02]  /*1d50*/  IMAD.MOV.U32 R17, RZ, RZ, 0x1f ;  /* 0x0000001fff117424 */ /* 0x000fe400078e00ff */
[----:B------:R-:W-:Y:S02]  /*1d60*/  IMAD.MOV.U32 R24, RZ, RZ, -0x1 ;  /* 0xffffffffff187424 */ /* 0x000fe400078e00ff */
[----:B------:R-:W-:Y:S05]  /*1d70*/  CALL.REL.NOINC `($__internal_133_$__cuda_sm70_shflsync_down_p) ;  /* 0x000001c000007944 */ /* 0x000fea0003c00000 */
[----:B-1----:R-:W-:Y:S01]  /*1d80*/  IMAD.MOV.U32 R11, RZ, RZ, R17 ;  /* 0x000000ffff0b7224 */ /* 0x002fe200078e0011 */
[----:B0-----:R-:W-:Y:S05]  /*1d90*/  BRA `(.L_x_9628) ;  /* 0xfffff24000007947 */ /* 0x001fea000383ffff */
.L_x_9609:
[----:B------:R-:W-:Y:S01]  /*1da0*/  IMAD.MOV.U32 R22, RZ, RZ, 0x8 ;  /* 0x00000008ff167424 */ /* 0x000fe200078e00ff */
[----:B------:R-:W-:Y:S01]  /*1db0*/  MOV R12, 0x1df0 ;  /* 0x00001df0000c7802 */ /* 0x000fe20000000f00 */
[----:B------:R-:W-:Y:S02]  /*1dc0*/  IMAD.MOV.U32 R17, RZ, RZ, 0x1f ;  /* 0x0000001fff117424 */ /* 0x000fe400078e00ff */
[----:B------:R-:W-:Y:S02]  /*1dd0*/  IMAD.MOV.U32 R24, RZ, RZ, -0x1 ;  /* 0xffffffffff187424 */ /* 0x000fe400078e00ff */
[----:B0-----:R-:W-:Y:S05]  /*1de0*/  CALL.REL.NOINC `($__internal_133_$__cuda_sm70_shflsync_down_p) ;  /* 0x0000015000007944 */ /* 0x001fea0003c00000 */
[----:B01----:R-:W-:Y:S01]  /*1df0*/  FADD.FTZ R15, R15, R17 ;  /* 0x000000110f0f7221 */ /* 0x003fe20000010000 */
[----:B------:R-:W-:Y:S01]  /*1e00*/  MOV R12, 0x1e50 ;  /* 0x00001e50000c7802 */ /* 0x000fe20000000f00 */
[----:B------:R-:W-:Y:S02]  /*1e10*/  IMAD.MOV.U32 R22, RZ, RZ, 0x4 ;  /* 0x00000004ff167424 */ /* 0x000fe400078e00ff */
[----:B------:R-:W-:-:S02]  /*1e20*/  IMAD.MOV.U32 R17, RZ, RZ, 0x1f ;  /* 0x0000001fff117424 */ /* 0x000fc400078e00ff */
[----:B------:R-:W-:Y:S02]  /*1e30*/  IMAD.MOV.U32 R24, RZ, RZ, -0x1 ;  /* 0xffffffffff187424 */ /* 0x000fe400078e00ff */
[----:B------:R-:W-:Y:S05]  /*1e40*/  CALL.REL.NOINC `($__internal_133_$__cuda_sm70_shflsync_down_p) ;  /* 0x000000f000007944 */ /* 0x000fea0003c00000 */
[----:B01----:R-:W-:Y:S01]  /*1e50*/  FADD.FTZ R15, R15, R17 ;  /* 0x000000110f0f7221 */ /* 0x003fe20000010000 */
[----:B------:R-:W-:Y:S01]  /*1e60*/  MOV R12, 0x1eb0 ;  /* 0x00001eb0000c7802 */ /* 0x000fe20000000f00 */
[----:B------:R-:W-:Y:S02]  /*1e70*/  IMAD.MOV.U32 R22, RZ, RZ, 0x2 ;  /* 0x00000002ff167424 */ /* 0x000fe400078e00ff */
[----:B------:R-:W-:Y:S02]  /*1e80*/  IMAD.MOV.U32 R17, RZ, RZ, 0x1f ;  /* 0x0000001fff117424 */ /* 0x000fe400078e00ff */
[----:B------:R-:W-:Y:S02]  /*1e90*/  IMAD.MOV.U32 R24, RZ, RZ, -0x1 ;  /* 0xffffffffff187424 */ /* 0x000fe400078e00ff */
[----:B------:R-:W-:Y:S05]  /*1ea0*/  CALL.REL.NOINC `($__internal_133_$__cuda_sm70_shflsync_down_p) ;  /* 0x0000009000007944 */ /* 0x000fea0003c00000 */
[----:B-1----:R-:W-:Y:S01]  /*1eb0*/  FADD.FTZ R16, R15, R17 ;  /* 0x000000110f107221 */ /* 0x002fe20000010000 */
[----:B------:R-:W-:Y:S01]  /*1ec0*/  MOV R12, 0x1f20 ;  /* 0x00001f20000c7802 */ /* 0x000fe20000000f00 */
[----:B0-----:R-:W-:Y:S02]  /*1ed0*/  IMAD.MOV.U32 R22, RZ, RZ, 0x1 ;  /* 0x00000001ff167424 */ /* 0x001fe400078e00ff */
[----:B------:R-:W-:-:S02]  /*1ee0*/  IMAD.MOV.U32 R17, RZ, RZ, 0x1f ;  /* 0x0000001fff117424 */ /* 0x000fc400078e00ff */
[----:B------:R-:W-:Y:S02]  /*1ef0*/  IMAD.MOV.U32 R24, RZ, RZ, -0x1 ;  /* 0xffffffffff187424 */ /* 0x000fe400078e00ff */
[----:B------:R-:W-:Y:S02]  /*1f00*/  IMAD.MOV.U32 R15, RZ, RZ, R16 ;  /* 0x000000ffff0f7224 */ /* 0x000fe400078e0010 */
[----:B------:R-:W-:Y:S05]  /*1f10*/  CALL.REL.NOINC `($__internal_133_$__cuda_sm70_shflsync_down_p) ;  /* 0x0000002000007944 */ /* 0x000fea0003c00000 */
[----:B-1----:R-:W-:Y:S01]  /*1f20*/  IMAD.MOV.U32 R13, RZ, RZ, R17 ;  /* 0x000000ffff0d7224 */ /* 0x002fe200078e0011 */
[----:B0-----:R-:W-:Y:S05]  /*1f30*/  BRA `(.L_x_9629) ;  /* 0xfffff13000007947 */ /* 0x001fea000383ffff */
        .weak           $__internal_133_$__cuda_sm70_shflsync_down_p
        .type           $__internal_133_$__cuda_sm70_shflsync_down_p,@function
        .size           $__internal_133_$__cuda_sm70_shflsync_down_p,(.L_x_11407 - $__internal_133_$__cuda_sm70_shflsync_down_p)
$__internal_133_$__cuda_sm70_shflsync_down_p:
[----:B------:R-:W-:Y:S01]  /*1f40*/  IMAD.MOV.U32 R13, RZ, RZ, 0x0 ;  /* 0x00000000ff0d7424 */ /* 0x000fe200078e00ff */
[----:B------:R-:W-:Y:S04]  /*1f50*/  WARPSYNC R24 ;  /* 0x0000001800007348 */ /* 0x000fe80003800000 */
[----:B------:R0:W1:Y:S01]  /*1f60*/  SHFL.DOWN PT, R17, R15, R22, R17 ;  /* 0x080000160f117389 */ /* 0x00006200000e0011 */
[----:B------:R-:W-:Y:S05]  /*1f70*/  RET.REL.NODEC R12 `(_ZN2at6native43_GLOBAL__N__9ae7fba5_10_SoftMax_cu_9f978f6322cunn_SoftMaxForwardRegIN3c108BFloat16EfS4_NS1_25LogSoftMaxForwardEpilogueElLi9EEEvPT1_PKT_T3_) ;  /* 0xffffe0800c007950 */ /* 0x000fea0003c3ffff */
.L_x_9630:
        /* <DEDUP_REMOVED lines=16> */
.L_x_11407:


//--------------------- .text._ZN2at6native43_GLOBAL__N__9ae7fba5_10_SoftMax_cu_9f978f6322cunn_SoftMaxForwardRegIN3c108BFloat16EfS4_NS1_25LogSoftMaxForwardEpilogueElLi8EEEvPT1_PKT_T3_ --------------------------
	.section	.text._ZN2at6native43_GLOBAL__N__9ae7fba5_10_SoftMax_cu_9f978f6322cunn_SoftMaxForwardRegIN3c108BFloat16EfS4_NS1_25LogSoftMaxForwardEpilogueElLi8EEEvPT1_PKT_T3_,"ax",@progbits
	.sectioninfo	@"SHI_REGISTERS=35"
	.align	128
.text._ZN2at6native43_GLOBAL__N__9ae7fba5_10_SoftMax_cu_9f978f6322cunn_SoftMaxForwardRegIN3c108BFloat16EfS4_NS1_25LogSoftMaxForwardEpilogueElLi8EEEvPT1_PKT_T3_:
        .type           _ZN2at6native43_GLOBAL__N__9ae7fba5_10_SoftMax_cu_9f978f6322cunn_SoftMaxForwardRegIN3c108BFloat16EfS4_NS1_25LogSoftMaxForwardEpilogueElLi8EEEvPT1_PKT_T3_,@function
        .size           _ZN2at6native43_GLOBAL__N__9ae7fba5_10_SoftMax_cu_9f978f6322cunn_SoftMaxForwardRegIN3c108BFloat16EfS4_NS1_25LogSoftMaxForwardEpilogueElLi8EEEvPT1_PKT_T3_,(.L_x_11409 - _ZN2at6native43_GLOBAL__N__9ae7fba5_10_SoftMax_cu_9f978f6322cunn_SoftMaxForwardRegIN3c108BFloat16EfS4_NS1_25LogSoftMaxForwardEpilogueElLi8EEEvPT1_PKT_T3_)
        .other          _ZN2at6native43_GLOBAL__N__9ae7fba5_10_SoftMax_cu_9f978f6322cunn_SoftMaxForwardRegIN3c108BFloat16EfS4_NS1_25LogSoftMaxForwardEpilogueElLi8EEEvPT1_PKT_T3_,@"STO_CUDA_ENTRY STV_DEFAULT"
_ZN2at6native43_GLOBAL__N__9ae7fba5_10_SoftMax_cu_9f978f6322cunn_SoftMaxForwardRegIN3c108BFloat16EfS4_NS1_25LogSoftMaxForwardEpilogueElLi8EEEvPT1_PKT_T3_:
        /* <DEDUP_REMOVED lines=138> */
.L_x_9653:
        /* <DEDUP_REMOVED lines=13> */
.L_x_9654:
[----:B-1----:R-:W-:-:S04]  /*0970*/  FSETP.GEU.FTZ.AND P6, PT, R15, R12, PT ;  /* 0x0000000c0f00720b */ /* 0x002fc80003fde000 */
[----:B0-----:R-:W-:-:S04]  /*0980*/  FSEL R15, R12, R15, !P6 ;  /* 0x0000000f0c0f7208 */ /* 0x001fc80007000000 */
.L_x_9632:
[----:B0-----:R-:W-:Y:S05]  /*0990*/  BSYNC B0 ;  /* 0x0000000000007941 */ /* 0x001fea0003800000 */
.L_x_9631:
        /* <DEDUP_REMOVED lines=80> */
.L_x_9655:
        /* <DEDUP_REMOVED lines=9> */
.L_x_9656:
[----:B01----:R-:W-:Y:S02]  /*0f30*/  FADD.FTZ R16, R13, R16 ;  /* 0x000000100d107221 */ /* 0x003fe40000010000 */
.L_x_9636:
[----:B------:R-:W-:Y:S05]  /*0f40*/  BSYNC B0 ;  /* 0x0000000000007941 */ /* 0x000fea0003800000 */
.L_x_9635:
        /* <DEDUP_REMOVED lines=19> */
.L_x_9640:
[----:B------:R-:W-:Y:S05]  /*1080*/  BSYNC B0 ;  /* 0x0000000000007941 */ /* 0x000fea0003800000 */
.L_x_9639:
[----:B------:R-:W-:Y:S01]  /*1090*/  ISETP.NE.AND P5, PT, R31, RZ, PT ;  /* 0x000000ff1f00720c */ /* 0x000fe20003fa5270 */
[----:B------:R-:W-:-:S12]  /*10a0*/  BSSY B0, `(.L_x_9641) ;  /* 0x000000e000007945 */ /* 0x000fd80003800000 */
[----:B------:R-:W-:Y:S05]  /*10b0*/  @P5 BRA `(.L_x_9642) ;  /* 0x000000c000005947 */ /* 0x000fea0003800000 */
[----:B0-----:R-:W0:Y:S01]  /*10c0*/  S2R R12, SR_TID.X ;  /* 0x00000000000c7919 */ /* 0x001e220000002100 */
[----:B------:R-:W-:-:S05]  /*10d0*/  PRMT R3, RZ, 0x5410, R2 ;  /* 0x00005410ff037816 */ /* 0x000fca0000000002 */
[----:B------:R-:W-:-:S04]  /*10e0*/  FADD.FTZ R2, R3, -R10 ;  /* 0x8000000a03027221 */ /* 0x000fc80000010000 */
[----:B------:R-:W-:Y:S01]  /*10f0*/  FFMA.FTZ R3, R11, -0.69314718246459960938, R2 ;  /* 0xbf3172180b037823 */ /* 0x000fe20000010002 */
[----:B0-----:R-:W-:-:S04]  /*1100*/  IADD3 R12, R12, c[0x0][0x0], RZ ;  /* 0x000000000c0c7a10 */ /* 0x001fc80007ffe0ff */
[----:B------:R-:W-:-:S05]  /*1110*/  SHF.R.S32.HI R13, RZ, 0x1f, R12 ;  /* 0x0000001fff0d7819 */ /* 0x000fca000001140c */
[----:B------:R-:W-:-:S04]  /*1120*/  IMAD.WIDE.U32 R12, R0, c[0x0][0x170], R12 ;  /* 0x00005c00000c7a25 */ /* 0x000fc800078e000c */
[----:B------:R-:W-:Y:S01]  /*1130*/  IMAD R15, R0, c[0x0][0x174], R13 ;  /* 0x00005d00000f7a24 */ /* 0x000fe200078e020d */
[C---:B------:R-:W-:Y:S02]  /*1140*/  LEA R2, P5, R12.reuse, c[0x0][0x160], 0x1 ;  /* 0x000058000c027a11 */ /* 0x040fe400078a08ff */
[----:B------:R-:W-:Y:S02]  /*1150*/  F2FP.BF16.PACK_AB R13, RZ, R3 ;  /* 0x00000003ff0d723e */ /* 0x000fe400000010ff */
[----:B------:R-:W-:-:S05]  /*1160*/  LEA.HI.X R3, R12, c[0x0][0x164], R15, 0x1, P5 ;  /* 0x000059000c037a11 */ /* 0x000fca00028f0c0f */
[----:B------:R0:W-:Y:S04]  /*1170*/  STG.E.U16 [R2.64], R13 ;  /* 0x0000000d02007986 */ /* 0x0001e8000c101506 */
.L_x_9642:
[----:B------:R-:W-:Y:S05]  /*1180*/  BSYNC B0 ;  /* 0x0000000000007941 */ /* 0x000fea0003800000 */
.L_x_9641:
        /* <DEDUP_REMOVED lines=16> */
.L_x_9644:
[----:B------:R-:W-:Y:S05]  /*1290*/  BSYNC B0 ;  /* 0x0000000000007941 */ /* 0x000fea0003800000 */
.L_x_9643:
[----:B------:R-:W-:Y:S01]  /*12a0*/  BSSY B0, `(.L_x_9645) ;  /* 0x0000010000007945 */ /* 0x000fe20003800000 */
        /* <DEDUP_REMOVED lines=15> */
.L_x_9646:
[----:B------:R-:W-:Y:S05]  /*13a0*/  BSYNC B0 ;  /* 0x0000000000007941 */ /* 0x000fea0003800000 */
.L_x_9645:
        /* <DEDUP_REMOVED lines=17> */
.L_x_9648:
[----:B------:R-:W-:Y:S05]  /*14c0*/  BSYNC B0 ;  /* 0x0000000000007941 */ /* 0x000fea0003800000 */
.L_x_9647:
        /* <DEDUP_REMOVED lines=18> */
.L_x_9650:
[----:B------:R-:W-:Y:S05]  /*15f0*/  BSYNC B0 ;  /* 0x0000000000007941 */ /* 0x000fea0003800000 */
.L_x_9649:
        /* <DEDUP_REMOVED lines=18> */
.L_x_9652:
[----:B------:R-:W-:Y:S05]  /*1720*/  BSYNC B0 ;  /* 0x0000000000007941 */ /* 0x000fea0003800000 */
.L_x_9651:
[----:B------:R-:W-:Y:S05]  /*1730*/  @P4 EXIT ;  /* 0x000000000000494d */ /* 0x000fea0003800000 */
[----:B0-----:R-:W0:Y:S01]  /*1740*/  S2R R2, SR_TID.X ;  /* 0x0000000000027919 */ /* 0x001e220000002100 */
[----:B------:R-:W-:Y:S01]  /*1750*/  IMAD.MOV.U32 R3, RZ, RZ, c[0x0][0x0] ;  /* 0x00000000ff037624 */ /* 0x000fe200078e00ff */
[----:B------:R-:W-:Y:S01]  /*1760*/  PRMT R9, RZ, 0x5410, R9 ;  /* 0x00005410ff097816 */ /* 0x000fe20000000009 */
[----:B------:R-:W-:-:S04]  /*1770*/  IMAD.MOV.U32 R5, RZ, RZ, c[0x0][0x0] ;  /* 0x00000000ff057624 */ /* 0x000fc800078e00ff */
[----:B------:R-:W-:-:S04]  /*1780*/  FADD.FTZ R10, R9, -R10 ;  /* 0x8000000a090a7221 */ /* 0x000fc80000010000 */
[----:B------:R-:W-:-:S05]  /*1790*/  FFMA.FTZ R11, R11, -0.69314718246459960938, R10 ;  /* 0xbf3172180b0b7823 */ /* 0x000fca000001000a */
[----:B------:R-:W-:Y:S01]  /*17a0*/  F2FP.BF16.PACK_AB R11, RZ, R11 ;  /* 0x0000000bff0b723e */ /* 0x000fe200000010ff */
[----:B0-----:R-:W-:-:S04]  /*17b0*/  IMAD R2, R3, 0x2, R2 ;  /* 0x0000000203027824 */ /* 0x001fc800078e0202 */
[----:B------:R-:W-:-:S04]  /*17c0*/  IMAD R2, R5, 0x2, R2 ;  /* 0x0000000205027824 */ /* 0x000fc800078e0202 */
[----:B------:R-:W-:-:S05]  /*17d0*/  IMAD R2, R3, 0x2, R2 ;  /* 0x0000000203027824 */ /* 0x000fca00078e0202 */
[----:B------:R-:W-:-:S04]  /*17e0*/  IADD3 R2, R2, c[0x0][0x0], RZ ;  /* 0x0000000002027a10 */ /* 0x000fc80007ffe0ff */
[----:B------:R-:W-:-:S05]  /*17f0*/  SHF.R.S32.HI R3, RZ, 0x1f, R2 ;  /* 0x0000001fff037819 */ /* 0x000fca0000011402 */
[----:B------:R-:W-:-:S04]  /*1800*/  IMAD.WIDE.U32 R4, R0, c[0x0][0x170], R2 ;  /* 0x00005c0000047a25 */ /* 0x000fc800078e0002 */
[----:B------:R-:W-:Y:S01]  /*1810*/  IMAD R3, R0, c[0x0][0x174], R5 ;  /* 0x00005d0000037a24 */ /* 0x000fe200078e0205 */
[----:B------:R-:W-:-:S04]  /*1820*/  LEA R2, P0, R4, c[0x0][0x160], 0x1 ;  /* 0x0000580004027a11 */ /* 0x000fc800078008ff */
[----:B------:R-:W-:-:S05]  /*1830*/  LEA.HI.X R3, R4, c[0x0][0x164], R3, 0x1, P0 ;  /* 0x0000590004037a11 */ /* 0x000fca00000f0c03 */
[----:B------:R-:W-:Y:S01]  /*1840*/  STG.E.U16 [R2.64], R11 ;  /* 0x0000000b02007986 */ /* 0x000fe2000c101506 */
[----:B------:R-:W-:Y:S05]  /*1850*/  EXIT ;  /* 0x000000000000794d */ /* 0x000fea0003800000 */
.L_x_9633:
[----:B------:R-:W-:Y:S01]  /*1860*/  IMAD.MOV.U32 R20, RZ, RZ, 0x10 ;  /* 0x00000010ff147424 */ /* 0x000fe200078e00ff */
[----:B------:R-:W-:Y:S01]  /*1870*/  MOV R12, 0x18b0 ;  /* 0x000018b0000c7802 */ /* 0x000fe20000000f00 */
[----:B------:R-:W-:Y:S02]  /*1880*/  IMAD.MOV.U32 R19, RZ, RZ, 0x1f ;  /* 0x0000001fff137424 */ /* 0x000fe400078e00ff */
[----:B------:R-:W-:Y:S02]  /*1890*/  IMAD.MOV.U32 R22, RZ, RZ, -0x1 ;  /* 0xffffffffff167424 */ /* 0x000fe400078e00ff */
[----:B-1----:R-:W-:Y:S05]  /*18a0*/  CALL.REL.NOINC `($__internal_134_$__cuda_sm70_shflsync_down_p) ;  /* 0x0000040000007944 */ /* 0x002fea0003c00000 */
[----:B-1----:R-:W-:Y:S01]  /*18b0*/  IMAD.MOV.U32 R10, RZ, RZ, R19 ;  /* 0x000000ffff0a7224 */ /* 0x002fe200078e0013 */
[----:B0-----:R-:W-:Y:S05]  /*18c0*/  BRA `(.L_x_9653) ;  /* 0xffffefd000007947 */ /* 0x001fea000383ffff */
.L_x_9634:
[----:B------:R-:W-:Y:S01]  /*18d0*/  IMAD.MOV.U32 R20, RZ, RZ, 0x8 ;  /* 0x00000008ff147424 */ /* 0x000fe200078e00ff */
[----:B------:R-:W-:Y:S01]  /*18e0*/  MOV R12, 0x1920 ;  /* 0x00001920000c7802 */ /* 0x000fe20000000f00 */
[----:B------:R-:W-:Y:S02]  /*18f0*/  IMAD.MOV.U32 R19, RZ, RZ, 0x1f ;  /* 0x0000001fff137424 */ /* 0x000fe400078e00ff */
[----:B------:R-:W-:-:S02]  /*1900*/  IMAD.MOV.U32 R22, RZ, RZ, -0x1 ;  /* 0xffffffffff167424 */ /* 0x000fc400078e00ff */
[----:B------:R-:W-:Y:S05]  /*1910*/  CALL.REL.NOINC `($__internal_134_$__cuda_sm70_shflsync_down_p) ;  /* 0x0000039000007944 */ /* 0x000fea0003c00000 */
[----:B-1----:R-:W-:Y:S01]  /*1920*/  FSETP.GEU.FTZ.AND P6, PT, R15, R19, PT ;  /* 0x000000130f00720b */ /* 0x002fe20003fde000 */
[----:B0-----:R-:W-:Y:S01]  /*1930*/  IMAD.MOV.U32 R20, RZ, RZ, 0x4 ;  /* 0x00000004ff147424 */ /* 0x001fe200078e00ff */
[----:B------:R-:W-:Y:S01]  /*1940*/  MOV R12, 0x1990 ;  /* 0x00001990000c7802 */ /* 0x000fe20000000f00 */
[----:B------:R-:W-:Y:S01]  /*1950*/  IMAD.MOV.U32 R22, RZ, RZ, -0x1 ;  /* 0xffffffffff167424 */ /* 0x000fe200078e00ff */
[----:B------:R-:W-:Y:S01]  /*1960*/  FSEL R15, R19, R15, !P6 ;  /* 0x0000000f130f7208 */ /* 0x000fe20007000000 */
[----:B------:R-:W-:-:S03]  /*1970*/  IMAD.MOV.U32 R19, RZ, RZ, 0x1f ;  /* 0x0000001fff137424 */ /* 0x000fc600078e00ff */
        /* <DEDUP_REMOVED lines=15> */
[----:B-1----:R-:W-:Y:S01]  /*1a70*/  IMAD.MOV.U32 R12, RZ, RZ, R19 ;  /* 0x000000ffff0c7224 */ /* 0x002fe200078e0013 */
[----:B0-----:R-:W-:Y:S05]  /*1a80*/  BRA `(.L_x_9654) ;  /* 0xffffeee000007947 */ /* 0x001fea000383ffff */
.L_x_9637:
[----:B-1----:R-:W-:Y:S01]  /*1a90*/  IMAD.MOV.U32 R15, RZ, RZ, R16 ;  /* 0x000000ffff0f7224 */ /* 0x002fe200078e0010 */
[----:B0-----:R-:W-:Y:S01]  /*1aa0*/  MOV R12, 0x1af0 ;  /* 0x00001af0000c7802 */ /* 0x001fe20000000f00 */
[----:B------:R-:W-:-:S02]  /*1ab0*/  IMAD.MOV.U32 R20, RZ, RZ, 0x10 ;  /* 0x00000010ff147424 */ /* 0x000fc400078e00ff */
[----:B------:R-:W-:Y:S02]  /*1ac0*/  IMAD.MOV.U32 R19, RZ, RZ, 0x1f ;  /* 0x0000001fff137424 */ /* 0x000fe400078e00ff */
[----:B------:R-:W-:Y:S02]  /*1ad0*/  IMAD.MOV.U32 R22, RZ, RZ, -0x1 ;  /* 0xffffffffff167424 */ /* 0x000fe400078e00ff */
[----:B------:R-:W-:Y:S05]  /*1ae0*/  CALL.REL.NOINC `($__internal_134_$__cuda_sm70_shflsync_down_p) ;  /* 0x000001c000007944 */ /* 0x000fea0003c00000 */
[----:B-1----:R-:W-:Y:S01]  /*1af0*/  IMAD.MOV.U32 R11, RZ, RZ, R19 ;  /* 0x000000ffff0b7224 */ /* 0x002fe200078e0013 */
[----:B0-----:R-:W-:Y:S05]  /*1b00*/  BRA `(.L_x_9655) ;  /* 0xfffff39000007947 */ /* 0x001fea000383ffff */
.L_x_9638:
[----:B------:R-:W-:Y:S01]  /*1b10*/  IMAD.MOV.U32 R20, RZ, RZ, 0x8 ;  /* 0x00000008ff147424 */ /* 0x000fe200078e00ff */
[----:B------:R-:W-:Y:S01]  /*1b20*/  MOV R12, 0x1b60 ;  /* 0x00001b60000c7802 */ /* 0x000fe20000000f00 */
[----:B------:R-:W-:Y:S02]  /*1b30*/  IMAD.MOV.U32 R19, RZ, RZ, 0x1f ;  /* 0x0000001fff137424 */ /* 0x000fe400078e00ff */
[----:B------:R-:W-:Y:S02]  /*1b40*/  IMAD.MOV.U32 R22, RZ, RZ, -0x1 ;  /* 0xffffffffff167424 */ /* 0x000fe400078e00ff */
[----:B0-----:R-:W-:Y:S05]  /*1b50*/  CALL.REL.NOINC `($__internal_134_$__cuda_sm70_shflsync_down_p) ;  /* 0x0000015000007944 */ /* 0x001fea0003c00000 */
[----:B01----:R-:W-:Y:S01]  /*1b60*/  FADD.FTZ R15, R15, R19 ;  /* 0x000000130f0f7221 */ /* 0x003fe20000010000 */
[----:B------:R-:W-:Y:S01]  /*1b70*/  MOV R12, 0x1bc0 ;  /* 0x00001bc0000c7802 */ /* 0x000fe20000000f00 */
[----:B------:R-:W-:Y:S02]  /*1b80*/  IMAD.MOV.U32 R20, RZ, RZ, 0x4 ;  /* 0x00000004ff147424 */ /* 0x000fe400078e00ff */
[----:B------:R-:W-:-:S02]  /*1b90*/  IMAD.MOV.U32 R19, RZ, RZ, 0x1f ;  /* 0x0000001fff137424 */ /* 0x000fc400078e00ff */
[----:B------:R-:W-:Y:S02]  /*1ba0*/  IMAD.MOV.U32 R22, RZ, RZ, -0x1 ;  /* 0xffffffffff167424 */ /* 0x000fe400078e00ff */
[----:B------:R-:W-:Y:S05]  /*1bb0*/  CALL.REL.NOINC `($__internal_134_$__cuda_sm70_shflsync_down_p) ;  /* 0x000000f000007944 */ /* 0x000fea0003c00000 */
[----:B01----:R-:W-:Y:S01]  /*1bc0*/  FADD.FTZ R15, R15, R19 ;  /* 0x000000130f0f7221 */ /* 0x003fe20000010000 */
[----:B------:R-:W-:Y:S01]  /*1bd0*/  MOV R12, 0x1c20 ;  /* 0x00001c20000c7802 */ /* 0x000fe20000000f00 */
[----:B------:R-:W-:Y:S02]  /*1be0*/  IMAD.MOV.U32 R20, RZ, RZ, 0x2 ;  /* 0x00000002ff147424 */ /* 0x000fe400078e00ff */
[----:B------:R-:W-:Y:S02]  /*1bf0*/  IMAD.MOV.U32 R19, RZ, RZ, 0x1f ;  /* 0x0000001fff137424 */ /* 0x000fe400078e00ff */
[----:B------:R-:W-:Y:S02]  /*1c00*/  IMAD.MOV.U32 R22, RZ, RZ, -0x1 ;  /* 0xffffffffff167424 */ /* 0x000fe400078e00ff */
[----:B------:R-:W-:Y:S05]  /*1c10*/  CALL.REL.NOINC `($__internal_134_$__cuda_sm70_shflsync_down_p) ;  /* 0x0000009000007944 */ /* 0x000fea0003c00000 */
[----:B-1----:R-:W-:Y:S01]  /*1c20*/  FADD.FTZ R16, R15, R19 ;  /* 0x000000130f107221 */ /* 0x002fe20000010000 */
[----:B------:R-:W-:Y:S01]  /*1c30*/  MOV R12, 0x1c90 ;  /* 0x00001c90000c7802 */ /* 0x000fe20000000f00 */
[----:B0-----:R-:W-:Y:S02]  /*1c40*/  IMAD.MOV.U32 R20, RZ, RZ, 0x1 ;  /* 0x00000001ff147424 */ /* 0x001fe400078e00ff */
[----:B------:R-:W-:-:S02]  /*1c50*/  IMAD.MOV.U32 R19, RZ, RZ, 0x1f ;  /* 0x0000001fff137424 */ /* 0x000fc400078e00ff */
[----:B------:R-:W-:Y:S02]  /*1c60*/  IMAD.MOV.U32 R22, RZ, RZ, -0x1 ;  /* 0xffffffffff167424 */ /* 0x000fe400078e00ff */
[----:B------:R-:W-:Y:S02]  /*1c70*/  IMAD.MOV.U32 R15, RZ, RZ, R16 ;  /* 0x000000ffff0f7224 */ /* 0x000fe400078e0010 */
[----:B------:R-:W-:Y:S05]  /*1c80*/  CALL.REL.NOINC `($__internal_134_$__cuda_sm70_shflsync_down_p) ;  /* 0x0000002000007944 */ /* 0x000fea0003c00000 */
[----:B-1----:R-:W-:Y:S01]  /*1c90*/  IMAD.MOV.U32 R13, RZ, RZ, R19 ;  /* 0x000000ffff0d7224 */ /* 0x002fe200078e0013 */
[----:B0-----:R-:W-:Y:S05]  /*1ca0*/  BRA `(.L_x_9656) ;  /* 0xfffff28000007947 */ /* 0x001fea000383ffff */
        .weak           $__internal_134_$__cuda_sm70_shflsync_down_p
        .type           $__internal_134_$__cuda_sm70_shflsync_down_p,@function
        .size           $__internal_134_$__cuda_sm70_shflsync_down_p,(.L_x_11409 - $__internal_134_$__cuda_sm70_shflsync_down_p)
$__internal_134_$__cuda_sm70_shflsync_down_p:
[----:B------:R-:W-:Y:S01]  /*1cb0*/  IMAD.MOV.U32 R13, RZ, RZ, 0x0 ;  /* 0x00000000ff0d7424 */ /* 0x000fe200078e00ff */
[----:B------:R-:W-:Y:S04]  /*1cc0*/  WARPSYNC R22 ;  /* 0x0000001600007348 */ /* 0x000fe80003800000 */
[----:B------:R0:W1:Y:S01]  /*1cd0*/  SHFL.DOWN PT, R19, R15, R20, R19 ;  /* 0x080000140f137389 */ /* 0x00006200000e0013 */
[----:B------:R-:W-:Y:S05]  /*1ce0*/  RET.REL.NODEC R12 `(_ZN2at6native43_GLOBAL__N__9ae7fba5_10_SoftMax_cu_9f978f6322cunn_SoftMaxForwardRegIN3c108BFloat16EfS4_NS1_25LogSoftMaxForwardEpilogueElLi8EEEvPT1_PKT_T3_) ;  /* 0xffffe3100c007950 */ /* 0x000fea0003c3ffff */
.L_x_9657:
        /* <DEDUP_REMOVED lines=9> */
.L_x_11409:


//--------------------- .text._ZN2at6native43_GLOBAL__N__9ae7fba5_10_SoftMax_cu_9f978f6322cunn_SoftMaxForwardRegIN3c108BFloat16EfS4_NS1_25LogSoftMaxForwardEpilogueElLi7EEEvPT1_PKT_T3_ --------------------------
	.section	.text._ZN2at6native43_GLOBAL__N__9ae7fba5_10_SoftMax_cu_9f978f6322cunn_SoftMaxForwardRegIN3c108BFloat16EfS4_NS1_25LogSoftMaxForwardEpilogueElLi7EEEvPT1_PKT_T3_,"ax",@progbits
	.sectioninfo	@"SHI_REGISTERS=30"
	.align	128
.text._ZN2at6native43_GLOBAL__N__9ae7fba5_10_SoftMax_cu_9f978f6322cunn_SoftMaxForwardRegIN3c108BFloat16EfS4_NS1_25LogSoftMaxForwardEpilogueElLi7EEEvPT1_PKT_T3_:
        .type           _ZN2at6native43_GLOBAL__N__9ae7fba5_10_SoftMax_cu_9f978f6322cunn_SoftMaxForwardRegIN3c108BFloat16EfS4_NS1_25LogSoftMaxForwardEpilogueElLi7EEEvPT1_PKT_T3_,@function
        .size           _ZN2at6native43_GLOBAL__N__9ae7fba5_10_SoftMax_cu_9f978f6322cunn_SoftMaxForwardRegIN3c108BFloat16EfS4_NS1_25LogSoftMaxForwardEpilogueElLi7EEEvPT1_PKT_T3_,(.L_x_11411 - _ZN2at6native43_GLOBAL__N__9ae7fba5_10_SoftMax_cu_9f978f6322cunn_SoftMaxForwardRegIN3c108BFloat16EfS4_NS1_25LogSoftMaxForwardEpilogueElLi7EEEvPT1_PKT_T3_)
        .other          _ZN2at6native43_GLOBAL__N__9ae7fba5_10_SoftMax_cu_9f978f6322cunn_SoftMaxForwardRegIN3c108BFloat16EfS4_NS1_25LogSoftMaxForwardEpilogueElLi7EEEvPT1_PKT_T3_,@"STO_CUDA_ENTRY STV_DEFAULT"
_ZN2at6native43_GLOBAL__N__9ae7fba5_10_SoftMax_cu_9f978f6322cunn_SoftMaxForwardRegIN3c108BFloat16EfS4_NS1_25LogSoftMaxForwardEpilogueElLi7EEEvPT1_PKT_T3_:
        /* <DEDUP_REMOVED lines=121> */
.L_x_9678:
        /* <DEDUP_REMOVED lines=13> */
.L_x_9679:
[----:B-1----:R-:W-:-:S04]  /*0860*/  FSETP.GEU.FTZ.AND P6, PT, R15, R8, PT ;  /* 0x000000080f00720b */ /* 0x002fc80003fde000 */
[----:B0-----:R-:W-:-:S04]  /*0870*/  FSEL R15, R8, R15, !P6 ;  /* 0x0000000f080f7208 */ /* 0x001fc80007000000 */
.L_x_9659:
[----:B0-----:R-:W-:Y:S05]  /*0880*/  BSYNC B0 ;  /* 0x0000000000007941 */ /* 0x001fea0003800000 */
.L_x_9658:
        /* <DEDUP_REMOVED lines=73> */
.L_x_9680:
        /* <DEDUP_REMOVED lines=9> */
.L_x_9681:
[----:B01----:R-:W-:Y:S02]  /*0db0*/  FADD.FTZ R14, R9, R14 ;  /* 0x0000000e090e7221 */ /* 0x003fe40000010000 */
.L_x_9663:
[----:B------:R-:W-:Y:S05]  /*0dc0*/  BSYNC B0 ;  /* 0x0000000000007941 */ /* 0x000fea0003800000 */
.L_x_9662:
        /* <DEDUP_REMOVED lines=9> */
[----:B------:R-:W-:-:S05]  /*0e60*/  PRMT R11, RZ, 0x5410, R2 ;  /* 0x00005410ff0b7816 */ /* 0x000fca0000000002 */
[----:B------:R-:W-:-:S04]  /*0e70*/  FADD.FTZ R2, R11, -R6 ;  /* 0x800000060b027221 */ /* 0x000fc80000010000 */
[----:B0-----:R-:W-:-:S05]  /*0e80*/  FFMA.FTZ R2, R7, -0.69314718246459960938, R2 ;  /* 0xbf31721807027823 */ /* 0x001fca0000010002 */
[----:B------:R-:W-:Y:S02]  /*0e90*/  F2FP.BF16.PACK_AB R2, RZ, R2 ;  /* 0x00000002ff02723e */ /* 0x000fe400000010ff */
[----:B--2---:R-:W-:-:S05]  /*0ea0*/  SHF.R.S32.HI R9, RZ, 0x1f, R8 ;  /* 0x0000001fff097819 */ /* 0x004fca0000011408 */
[----:B------:R-:W-:-:S04]  /*0eb0*/  IMAD.WIDE.U32 R8, R0, c[0x0][0x170], R8 ;  /* 0x00005c0000087a25 */ /* 0x000fc800078e0008 */
[----:B------:R-:W-:Y:S01]  /*0ec0*/  IMAD R9, R0, c[0x0][0x174], R9 ;  /* 0x00005d0000097a24 */ /* 0x000fe200078e0209 */
[----:B------:R-:W-:-:S04]  /*0ed0*/  LEA R10, P5, R8, c[0x0][0x160], 0x1 ;  /* 0x00005800080a7a11 */ /* 0x000fc800078a08ff */
[----:B------:R-:W-:-:S05]  /*0ee0*/  LEA.HI.X R11, R8, c[0x0][0x164], R9, 0x1, P5 ;  /* 0x00005900080b7a11 */ /* 0x000fca00028f0c09 */
[----:B------:R0:W-:Y:S04]  /*0ef0*/  STG.E.U16 [R10.64], R2 ;  /* 0x000000020a007986 */ /* 0x0001e8000c101506 */
.L_x_9667:
[----:B------:R-:W-:Y:S05]  /*0f00*/  BSYNC B0 ;  /* 0x0000000000007941 */ /* 0x000fea0003800000 */
.L_x_9666:
[----:B------:R-:W-:Y:S01]  /*0f10*/  ISETP.NE.AND P5, PT, R27, RZ, PT ;  /* 0x000000ff1b00720c */ /* 0x000fe20003fa5270 */
[----:B------:R-:W-:-:S12]  /*0f20*/  BSSY B0, `(.L_x_9668) ;  /* 0x000000e000007945 */ /* 0x000fd80003800000 */
[----:B------:R-:W-:Y:S05]  /*0f30*/  @P5 BRA `(.L_x_9669) ;  /* 0x000000c000005947 */ /* 0x000fea0003800000 */
[----:B------:R-:W2:Y:S01]  /*0f40*/  S2R R8, SR_TID.X ;  /* 0x0000000000087919 */ /* 0x000ea20000002100 */
[----:B------:R-:W-:-:S05]  /*0f50*/  PRMT R3, RZ, 0x5410, R3 ;  /* 0x00005410ff037816 */ /* 0x000fca0000000003 */
[----:B0-----:R-:W-:-:S04]  /*0f60*/  FADD.FTZ R2, R3, -R6 ;  /* 0x8000000603027221 */ /* 0x001fc80000010000 */
[----:B------:R-:W-:Y:S01]  /*0f70*/  FFMA.FTZ R3, R7, -0.69314718246459960938, R2 ;  /* 0xbf31721807037823 */ /* 0x000fe20000010002 */
[----:B--2---:R-:W-:-:S04]  /*0f80*/  IADD3 R8, R8, c[0x0][0x0], RZ ;  /* 0x0000000008087a10 */ /* 0x004fc80007ffe0ff */
[----:B------:R-:W-:-:S05]  /*0f90*/  SHF.R.S32.HI R9, RZ, 0x1f, R8 ;  /* 0x0000001fff097819 */ /* 0x000fca0000011408 */
[----:B------:R-:W-:-:S04]  /*0fa0*/  IMAD.WIDE.U32 R8, R0, c[0x0][0x170], R8 ;  /* 0x00005c0000087a25 */ /* 0x000fc800078e0008 */
[----:B------:R-:W-:Y:S01]  /*0fb0*/  IMAD R11, R0, c[0x0][0x174], R9 ;  /* 0x00005d00000b7a24 */ /* 0x000fe200078e0209 */
[C---:B------:R-:W-:Y:S02]  /*0fc0*/  LEA R2, P5, R8.reuse, c[0x0][0x160], 0x1 ;  /* 0x0000580008027a11 */ /* 0x040fe400078a08ff */
[----:B------:R-:W-:Y:S02]  /*0fd0*/  F2FP.BF16.PACK_AB R9, RZ, R3 ;  /* 0x00000003ff09723e */ /* 0x000fe400000010ff */
[----:B------:R-:W-:-:S05]  /*0fe0*/  LEA.HI.X R3, R8, c[0x0][0x164], R11, 0x1, P5 ;  /* 0x0000590008037a11 */ /* 0x000fca00028f0c0b */
[----:B------:R0:W-:Y:S04]  /*0ff0*/  STG.E.U16 [R2.64], R9 ;  /* 0x0000000902007986 */ /* 0x0001e8000c101506 */
.L_x_9669:
[----:B------:R-:W-:Y:S05]  /*1000*/  BSYNC B0 ;  /* 0x0000000000007941 */ /* 0x000fea0003800000 */
.L_x_9668:
[----:B------:R-:W-:Y:S01]  /*1010*/  BSSY B0, `(.L_x_9670) ;  /* 0x000000f000007945 */ /* 0x000fe20003800000 */
        /* <DEDUP_REMOVED lines=14> */
.L_x_9671:
[----:B------:R-:W-:Y:S05]  /*1100*/  BSYNC B0 ;  /* 0x0000000000007941 */ /* 0x000fea0003800000 */
.L_x_9670:
        /* <DEDUP_REMOVED lines=16> */
.L_x_9673:
[----:B------:R-:W-:Y:S05]  /*1210*/  BSYNC B0 ;  /* 0x0000000000007941 */ /* 0x000fea0003800000 */
.L_x_9672:
        /* <DEDUP_REMOVED lines=17> */
.L_x_9675:
[----:B------:R-:W-:Y:S05]  /*1330*/  BSYNC B0 ;  /* 0x0000000000007941 */ /* 0x000fea0003800000 */
.L_x_9674:
        /* <DEDUP_REMOVED lines=18> */
.L_x_9677:
[----:B------:R-:W-:Y:S05]  /*1460*/  BSYNC B0 ;  /* 0x0000000000007941 */ /* 0x000fea0003800000 */
.L_x_9676:
[----:B------:R-:W-:Y:S05]  /*1470*/  @P4 EXIT ;  /* 0x000000000000494d */ /* 0x000fea0003800000 */
        /* <DEDUP_REMOVED lines=8> */
[----:B------:R-:W-:Y:S01]  /*1500*/  SHF.R.S32.HI R3, RZ, 0x1f, R2 ;  /* 0x0000001fff037819 */ /* 0x000fe20000011402 */
[----:B------:R-:W-:-:S04]  /*1510*/  FFMA.FTZ R7, R7, -0.69314718246459960938, R6 ;  /* 0xbf31721807077823 */ /* 0x000fc80000010006 */
[----:B------:R-:W-:Y:S01]  /*1520*/  IMAD.WIDE.U32 R4, R0, c[0x0][0x170], R2 ;  /* 0x00005c0000047a25 */ /* 0x000fe200078e0002 */
[----:B------:R-:W-:-:S03]  /*1530*/  F2FP.BF16.PACK_AB R7, RZ, R7 ;  /* 0x00000007ff07723e */ /* 0x000fc600000010ff */
[----:B------:R-:W-:Y:S01]  /*1540*/  IMAD R3, R0, c[0x0][0x174], R5 ;  /* 0x00005d0000037a24 */ /* 0x000fe200078e0205 */
[----:B------:R-:W-:-:S04]  /*1550*/  LEA R2, P0, R4, c[0x0][0x160], 0x1 ;  /* 0x0000580004027a11 */ /* 0x000fc800078008ff */
[----:B------:R-:W-:-:S05]  /*1560*/  LEA.HI.X R3, R4, c[0x0][0x164], R3, 0x1, P0 ;  /* 0x0000590004037a11 */ /* 0x000fca00000f0c03 */
[----:B------:R-:W-:Y:S01]  /*1570*/  STG.E.U16 [R2.64], R7 ;  /* 0x0000000702007986 */ /* 0x000fe2000c101506 */
[----:B------:R-:W-:Y:S05]  /*1580*/  EXIT ;  /* 0x000000000000794d */ /* 0x000fea0003800000 */
.L_x_9660:
[----:B------:R-:W-:Y:S01]  /*1590*/  IMAD.MOV.U32 R13, RZ, RZ, 0x10 ;  /* 0x00000010ff0d7424 */ /* 0x000fe200078e00ff */
[----:B------:R-:W-:Y:S01]  /*15a0*/  MOV R8, 0x15e0 ;  /* 0x000015e000087802 */ /* 0x000fe20000000f00 */
[----:B------:R-:W-:Y:S02]  /*15b0*/  IMAD.MOV.U32 R12, RZ, RZ, 0x1f ;  /* 0x0000001fff0c7424 */ /* 0x000fe400078e00ff */
[----:B------:R-:W-:Y:S02]  /*15c0*/  IMAD.MOV.U32 R11, RZ, RZ, -0x1 ;  /* 0xffffffffff0b7424 */ /* 0x000fe400078e00ff */
[----:B-1----:R-:W-:Y:S05]  /*15d0*/  CALL.REL.NOINC `($__internal_135_$__cuda_sm70_shflsync_down_p) ;  /* 0x0000040000007944 */ /* 0x002fea0003c00000 */
[----:B-1----:R-:W-:Y:S01]  /*15e0*/  IMAD.MOV.U32 R6, RZ, RZ, R12 ;  /* 0x000000ffff067224 */ /* 0x002fe200078e000c */
[----:B0-----:R-:W-:Y:S05]  /*15f0*/  BRA `(.L_x_9678) ;  /* 0xfffff19000007947 */ /* 0x001fea000383ffff */
.L_x_9661:
[----:B------:R-:W-:Y:S01]  /*1600*/  IMAD.MOV.U32 R13, RZ, RZ, 0x8 ;  /* 0x00000008ff0d7424 */ /* 0x000fe200078e00ff */
[----:B------:R-:W-:Y:S01]  /*1610*/  MOV R8, 0x1650 ;  /* 0x0000165000087802 */ /* 0x000fe20000000f00 */
[----:B------:R-:W-:Y:S02]  /*1620*/  IMAD.MOV.U32 R12, RZ, RZ, 0x1f ;  /* 0x0000001fff0c7424 */ /* 0x000fe400078e00ff */
[----:B------:R-:W-:-:S02]  /*1630*/  IMAD.MOV.U32 R11, RZ, RZ, -0x1 ;  /* 0xffffffffff0b7424 */ /* 0x000fc400078e00ff */
[----:B------:R-:W-:Y:S05]  /*1640*/  CALL.REL.NOINC `($__internal_135_$__cuda_sm70_shflsync_down_p) ;  /* 0x0000039000007944 */ /* 0x000fea0003c00000 */
[----:B-1----:R-:W-:Y:S01]  /*1650*/  FSETP.GEU.FTZ.AND P6, PT, R15, R12, PT ;  /* 0x0000000c0f00720b */ /* 0x002fe20003fde000 */
[----:B0-----:R-:W-:Y:S01]  /*1660*/  IMAD.MOV.U32 R13, RZ, RZ, 0x4 ;  /* 0x00000004ff0d7424 */ /* 0x001fe200078e00ff */
[----:B------:R-:W-:Y:S01]  /*1670*/  MOV R8, 0x16c0 ;  /* 0x000016c000087802 */ /* 0x000fe20000000f00 */
[----:B------:R-:W-:Y:S01]  /*1680*/  IMAD.MOV.U32 R11, RZ, RZ, -0x1 ;  /* 0xffffffffff0b7424 */ /* 0x000fe200078e00ff */
[----:B------:R-:W-:Y:S01]  /*1690*/  FSEL R15, R12, R15, !P6 ;  /* 0x0000000f0c0f7208 */ /* 0x000fe20007000000 */
[----:B------:R-:W-:-:S03]  /*16a0*/  IMAD.MOV.U32 R12, RZ, RZ, 0x1f ;  /* 0x0000001fff0c7424 */ /* 0x000fc600078e00ff */
        /* <DEDUP_REMOVED lines=15> */
[----:B-1----:R-:W-:Y:S01]  /*17a0*/  IMAD.MOV.U32 R8, RZ, RZ, R12 ;  /* 0x000000ffff087224 */ /* 0x002fe200078e000c */
[----:B0-----:R-:W-:Y:S05]  /*17b0*/  BRA `(.L_x_9679) ;  /* 0xfffff0a000007947 */ /* 0x001fea000383ffff */
.L_x_9664:
[----:B-1----:R-:W-:Y:S01]  /*17c0*/  IMAD.MOV.U32 R15, RZ, RZ, R14 ;  /* 0x000000ffff0f7224 */ /* 0x002fe200078e000e */
[----:B------:R-:W-:Y:S01]  /*17d0*/  MOV R8, 0x1820 ;  /* 0x0000182000087802 */ /* 0x000fe20000000f00 */
[----:B0-----:R-:W-:-:S02]  /*17e0*/  IMAD.MOV.U32 R13, RZ, RZ, 0x10 ;  /* 0x00000010ff0d7424 */ /* 0x001fc400078e00ff */
[----:B------:R-:W-:Y:S02]  /*17f0*/  IMAD.MOV.U32 R12, RZ, RZ, 0x1f ;  /* 0x0000001fff0c7424 */ /* 0x000fe400078e00ff */
[----:B------:R-:W-:Y:S02]  /*1800*/  IMAD.MOV.U32 R11, RZ, RZ, -0x1 ;  /* 0xffffffffff0b7424 */ /* 0x000fe400078e00ff */
[----:B------:R-:W-:Y:S05]  /*1810*/  CALL.REL.NOINC `($__internal_135_$__cuda_sm70_shflsync_down_p) ;  /* 0x000001c000007944 */ /* 0x000fea0003c00000 */
[----:B-1----:R-:W-:Y:S01]  /*1820*/  IMAD.MOV.U32 R7, RZ, RZ, R12 ;  /* 0x000000ffff077224 */ /* 0x002fe200078e000c */
[----:B0-----:R-:W-:Y:S05]  /*1830*/  BRA `(.L_x_9680) ;  /* 0xfffff4e000007947 */ /* 0x001fea000383ffff */
.L_x_9665:
[----:B------:R-:W-:Y:S01]  /*1840*/  IMAD.MOV.U32 R13, RZ, RZ, 0x8 ;  /* 0x00000008ff0d7424 */ /* 0x000fe200078e00ff */
[----:B------:R-:W-:Y:S01]  /*1850*/  MOV R8, 0x1890 ;  /* 0x0000189000087802 */ /* 0x000fe20000000f00 */
[----:B------:R-:W-:Y:S02]  /*1860*/  IMAD.MOV.U32 R12, RZ, RZ, 0x1f ;  /* 0x0000001fff0c7424 */ /* 0x000fe400078e00ff */
[----:B------:R-:W-:Y:S02]  /*1870*/  IMAD.MOV.U32 R11, RZ, RZ, -0x1 ;  /* 0xffffffffff0b7424 */ /* 0x000fe400078e00ff */
[----:B0-----:R-:W-:Y:S05]  /*1880*/  CALL.REL.NOINC `($__internal_135_$__cuda_sm70_shflsync_down_p) ;  /* 0x0000015000007944 */ /* 0x001fea0003c00000 */
[----:B01----:R-:W-:Y:S01]  /*1890*/  FADD.FTZ R15, R15, R12 ;  /* 0x0000000c0f0f7221 */ /* 0x003fe20000010000 */
[----:B------:R-:W-:Y:S01]  /*18a0*/  MOV R8, 0x18f0 ;  /* 0x000018f000087802 */ /* 0x000fe20000000f00 */
[----:B------:R-:W-:Y:S02]  /*18b0*/  IMAD.MOV.U32 R13, RZ, RZ, 0x4 ;  /* 0x00000004ff0d7424 */ /* 0x000fe400078e00ff */
[----:B------:R-:W-:-:S02]  /*18c0*/  IMAD.MOV.U32 R12, RZ, RZ, 0x1f ;  /* 0x0000001fff0c7424 */ /* 0x000fc400078e00ff */
[----:B------:R-:W-:Y:S02]  /*18d0*/  IMAD.MOV.U32 R11, RZ, RZ, -0x1 ;  /* 0xffffffffff0b7424 */ /* 0x000fe400078e00ff */
[----:B------:R-:W-:Y:S05]  /*18e0*/  CALL.REL.NOINC `($__internal_135_$__cuda_sm70_shflsync_down_p) ;  /* 0x000000f000007944 */ /* 0x000fea0003c00000 */
[----:B01----:R-:W-:Y:S01]  /*18f0*/  FADD.FTZ R15, R15, R12 ;  /* 0x0000000c0f0f7221 */ /* 0x003fe20000010000 */
[----:B------:R-:W-:Y:S01]  /*1900*/  MOV R8, 0x1950 ;  /* 0x0000195000087802 */ /* 0x000fe20000000f00 */
[----:B------:R-:W-:Y:S02]  /*1910*/  IMAD.MOV.U32 R13, RZ, RZ, 0x2 ;  /* 0x00000002ff0d7424 */ /* 0x000fe400078e00ff */
[----:B------:R-:W-:Y:S02]  /*1920*/  IMAD.MOV.U32 R12, RZ, RZ, 0x1f ;  /* 0x0000001fff0c7424 */ /* 0x000fe400078e00ff */
[----:B------:R-:W-:Y:S02]  /*1930*/  IMAD.MOV.U32 R11, RZ, RZ, -0x1 ;  /* 0xffffffffff0b7424 */ /* 0x000fe400078e00ff */
[----:B------:R-:W-:Y:S05]  /*1940*/  CALL.REL.NOINC `($__internal_135_$__cuda_sm70_shflsync_down_p) ;  /* 0x0000009000007944 */ /* 0x000fea0003c00000 */
[----:B-1----:R-:W-:Y:S01]  /*1950*/  FADD.FTZ R14, R15, R12 ;  /* 0x0000000c0f0e7221 */ /* 0x002fe20000010000 */
[----:B------:R-:W-:Y:S01]  /*1960*/  MOV R8, 0x19c0 ;  /* 0x000019c000087802 */ /* 0x000fe20000000f00 */
[----:B0-----:R-:W-:Y:S02]  /*1970*/  IMAD.MOV.U32 R13, RZ, RZ, 0x1 ;  /* 0x00000001ff0d7424 */ /* 0x001fe400078e00ff */
[----:B------:R-:W-:-:S02]  /*1980*/  IMAD.MOV.U32 R12, RZ, RZ, 0x1f ;  /* 0x0000001fff0c7424 */ /* 0x000fc400078e00ff */
[----:B------:R-:W-:Y:S02]  /*1990*/  IMAD.MOV.U32 R11, RZ, RZ, -0x1 ;  /* 0xffffffffff0b7424 */ /* 0x000fe400078e00ff */
[----:B------:R-:W-:Y:S02]  /*19a0*/  IMAD.MOV.U32 R15, RZ, RZ, R14 ;  /* 0x000000ffff0f7224 */ /* 0x000fe400078e000e */
[----:B------:R-:W-:Y:S05]  /*19b0*/  CALL.REL.NOINC `($__internal_135_$__cuda_sm70_shflsync_down_p) ;  /* 0x0000002000007944 */ /* 0x000fea0003c00000 */
[----:B-1----:R-:W-:Y:S01]  /*19c0*/  IMAD.MOV.U32 R9, RZ, RZ, R12 ;  /* 0x000000ffff097224 */ /* 0x002fe200078e000c */
[----:B0-----:R-:W-:Y:S05]  /*19d0*/  BRA `(.L_x_9681) ;  /* 0xfffff3d000007947 */ /* 0x001fea000383ffff */
        .weak           $__internal_135_$__cuda_sm70_shflsync_down_p
        .type           $__internal_135_$__cuda_sm70_shflsync_down_p,@function
        .size           $__internal_135_$__cuda_sm70_shflsync_down_p,(.L_x_11411 - $__internal_135_$__cuda_sm70_shflsync_down_p)
$__internal_135_$__cuda_sm70_shflsync_down_p:
[----:B------:R-:W-:Y:S01]  /*19e0*/  IMAD.MOV.U32 R9, RZ, RZ, 0x0 ;  /* 0x00000000ff097424 */ /* 0x000fe200078e00ff */
[----:B------:R-:W-:Y:S04]  /*19f0*/  WARPSYNC R11 ;  /* 0x0000000b00007348 */ /* 0x000fe80003800000 */
[----:B------:R0:W1:Y:S01]  /*1a00*/  SHFL.DOWN PT, R12, R15, R13, R12 ;  /* 0x0800000d0f0c7389 */ /* 0x00006200000e000c */
[----:B------:R-:W-:Y:S05]  /*1a10*/  RET.REL.NODEC R8 `(_ZN2at6native43_GLOBAL__N__9ae7fba5_10_SoftMax_cu_9f978f6322cunn_SoftMaxForwardRegIN3c108BFloat16EfS4_NS1_25LogSoftMaxForwardEpilogueElLi7EEEvPT1_PKT_T3_) ;  /* 0xffffe5e008007950 */ /* 0x000fea0003c3ffff */
.L_x_9682:
        /* <DEDUP_REMOVED lines=14> */
.L_x_11411:


//--------------------- .text._ZN2at6native43_GLOBAL__N__9ae7fba5_10_SoftMax_cu_9f978f6322cunn_SoftMaxForwardRegIN3c108BFloat16EfS4_NS1_25LogSoftMaxForwardEpilogueElLi6EEEvPT1_PKT_T3_ --------------------------
	.section	.text._ZN2at6native43_GLOBAL__N__9ae7fba5_10_SoftMax_cu_9f978f6322cunn_SoftMaxForwardRegIN3c108BFloat16EfS4_NS1_25LogSoftMaxForwardEpilogueElLi6EEEvPT1_PKT_T3_,"ax",@progbits
	.sectioninfo	@"SHI_REGISTERS=26"
	.align	128
.text._ZN2at6native43_GLOBAL__N__9ae7fba5_10_SoftMax_cu_9f978f6322cunn_SoftMaxForwardRegIN3c108BFloat16EfS4_NS1_25LogSoftMaxForwardEpilogueElLi6EEEvPT1_PKT_T3_:
        .type           _ZN2at6native43_GLOBAL__N__9ae7fba5_10_SoftMax_cu_9f978f6322cunn_SoftMaxForwardRegIN3c108BFloat16EfS4_NS1_25LogSoftMaxForwardEpilogueElLi6EEEvPT1_PKT_T3_,@function
        .size           _ZN2at6native43_GLOBAL__N__9ae7fba5_10_SoftMax_cu_9f978f6322cunn_SoftMaxForwardRegIN3c108BFloat16EfS4_NS1_25LogSoftMaxForwardEpilogueElLi6EEEvPT1_PKT_T3_,(.L_x_11413 - _ZN2at6native43_GLOBAL__N__9ae7fba5_10_SoftMax_cu_9f978f6322cunn_SoftMaxForwardRegIN3c108BFloat16EfS4_NS1_25LogSoftMaxForwardEpilogueElLi6EEEvPT1_PKT_T3_)
        .other          _ZN2at6native43_GLOBAL__N__9ae7fba5_10_SoftMax_cu_9f978f6322cunn_SoftMaxForwardRegIN3c108BFloat16EfS4_NS1_25LogSoftMaxForwardEpilogueElLi6EEEvPT1_PKT_T3_,@"STO_CUDA_ENTRY STV_DEFAULT"
_ZN2at6native43_GLOBAL__N__9ae7fba5_10_SoftMax_cu_9f978f6322cunn_SoftMaxForwardRegIN3c108BFloat16EfS4_NS1_25LogSoftMaxForwardEpilogueElLi6EEEvPT1_PKT_T3_:
        /* <DEDUP_REMOVED lines=108> */
.L_x_9701:
        /* <DEDUP_REMOVED lines=13> */
.L_x_9702:
[----:B-1----:R-:W-:-:S04]  /*0790*/  FSETP.GEU.FTZ.AND P6, PT, R11, R9, PT ;  /* 0x000000090b00720b */ /* 0x002fc80003fde000 */
[----:B0-----:R-:W-:-:S04]  /*07a0*/  FSEL R11, R9, R11, !P6 ;  /* 0x0000000b090b7208 */ /* 0x001fc80007000000 */
.L_x_9684:
[----:B0-----:R-:W-:Y:S05]  /*07b0*/  BSYNC B0 ;  /* 0x0000000000007941 */ /* 0x001fea0003800000 */
.L_x_9683:
        /* <DEDUP_REMOVED lines=64> */
.L_x_9703:
        /* <DEDUP_REMOVED lines=9> */
.L_x_9704:
[----:B-1----:R-:W-:Y:S02]  /*0c50*/  FADD.FTZ R4, R9, R5 ;  /* 0x0000000509047221 */ /* 0x002fe40000010000 */
.L_x_9688:
[----:B0-----:R-:W-:Y:S05]  /*0c60*/  BSYNC B0 ;  /* 0x0000000000007941 */ /* 0x001fea0003800000 */
.L_x_9687:
[----:B------:R-:W-:Y:S01]  /*0c70*/  ISETP.NE.AND P6, PT, R15, RZ, PT ;  /* 0x000000ff0f00720c */ /* 0x000fe20003fc5270 */
[----:B------:R-:W-:-:S12]  /*0c80*/  WARPSYNC 0xffffffff ;  /* 0xffffffff00007948 */ /* 0x000fd80003800000 */
[----:B-1----:R0:W-:Y:S02]  /*0c90*/  @!P6 STS [RZ], R4 ;  /* 0x00000004ff00e388 */ /* 0x0021e40000000800 */
[----:B------:R-:W-:Y:S06]  /*0ca0*/  BAR.SYNC.DEFER_BLOCKING 0x0 ;  /* 0x0000000000007b1d */ /* 0x000fec0000010000 */
[----:B------:R-:W-:Y:S01]  /*0cb0*/  BSSY B0, `(.L_x_9691) ;  /* 0x000000f000007945 */ /* 0x000fe20003800000 */
[----:B------:R-:W1:Y:S02]  /*0cc0*/  LDS R3, [RZ] ;  /* 0x00000000ff037984 */ /* 0x000e640000000800 */
[----:B-1----:R-:W1:Y:S01]  /*0cd0*/  MUFU.LG2 R3, R3 ;  /* 0x0000000300037308 */ /* 0x002e620000000c00 */
[----:B------:R-:W-:Y:S05]  /*0ce0*/  @P4 BRA `(.L_x_9692) ;  /* 0x000000b000004947 */ /* 0x000fea0003800000 */
[----:B0-----:R-:W0:Y:S01]  /*0cf0*/  S2R R4, SR_TID.X ;  /* 0x0000000000047919 */ /* 0x001e220000002100 */
[----:B------:R-:W-:-:S05]  /*0d00*/  PRMT R7, RZ, 0x5410, R18 ;  /* 0x00005410ff077816 */ /* 0x000fca0000000012 */
[----:B------:R-:W-:Y:S01]  /*0d10*/  FADD.FTZ R8, R7, -R2 ;  /* 0x8000000207087221 */ /* 0x000fe20000010000 */
[----:B0-----:R-:W-:-:S05]  /*0d20*/  SHF.R.S32.HI R5, RZ, 0x1f, R4 ;  /* 0x0000001fff057819 */ /* 0x001fca0000011404 */
[----:B------:R-:W-:-:S04]  /*0d30*/  IMAD.WIDE.U32 R6, R19, c[0x0][0x170], R4 ;  /* 0x00005c0013067a25 */ /* 0x000fc800078e0004 */
[----:B-1----:R-:W-:Y:S01]  /*0d40*/  FFMA.FTZ R5, R3, -0.69314718246459960938, R8 ;  /* 0xbf31721803057823 */ /* 0x002fe20000010008 */
[----:B------:R-:W-:Y:S01]  /*0d50*/  LEA R4, P4, R6, c[0x0][0x160], 0x1 ;  /* 0x0000580006047a11 */ /* 0x000fe200078808ff */
[----:B------:R-:W-:-:S03]  /*0d60*/  IMAD R9, R19, c[0x0][0x174], R7 ;  /* 0x00005d0013097a24 */ /* 0x000fc600078e0207 */
[----:B------:R-:W-:Y:S02]  /*0d70*/  F2FP.BF16.PACK_AB R7, RZ, R5 ;  /* 0x00000005ff07723e */ /* 0x000fe400000010ff */
[----:B------:R-:W-:-:S05]  /*0d80*/  LEA.HI.X R5, R6, c[0x0][0x164], R9, 0x1, P4 ;  /* 0x0000590006057a11 */ /* 0x000fca00020f0c09 */
[----:B------:R0:W-:Y:S02]  /*0d90*/  STG.E.U16 [R4.64], R7 ;  /* 0x0000000704007986 */ /* 0x0001e4000c101506 */
.L_x_9692:
[----:B------:R-:W-:Y:S05]  /*0da0*/  BSYNC B0 ;  /* 0x0000000000007941 */ /* 0x000fea0003800000 */
.L_x_9691:
[----:B------:R-:W-:Y:S01]  /*0db0*/  BSSY B0, `(.L_x_9693) ;  /* 0x000000e000007945 */ /* 0x000fe20003800000 */
[----:B------:R-:W-:Y:S05]  /*0dc0*/  @P5 BRA `(.L_x_9694) ;  /* 0x000000c000005947 */ /* 0x000fea0003800000 */
[----:B0-----:R-:W0:Y:S01]  /*0dd0*/  S2R R4, SR_TID.X ;  /* 0x0000000000047919 */ /* 0x001e220000002100 */
[----:B------:R-:W-:-:S05]  /*0de0*/  PRMT R7, RZ, 0x5410, R20 ;  /* 0x00005410ff077816 */ /* 0x000fca0000000014 */
[----:B------:R-:W-:Y:S01]  /*0df0*/  FADD.FTZ R8, R7, -R2 ;  /* 0x8000000207087221 */ /* 0x000fe20000010000 */
[----:B0-----:R-:W-:-:S04]  /*0e00*/  IADD3 R4, R4, c[0x0][0x0], RZ ;  /* 0x0000000004047a10 */ /* 0x001fc80007ffe0ff */
[----:B------:R-:W-:-:S05]  /*0e10*/  SHF.R.S32.HI R5, RZ, 0x1f, R4 ;  /* 0x0000001fff057819 */ /* 0x000fca0000011404 */
[----:B------:R-:W-:-:S04]  /*0e20*/  IMAD.WIDE.U32 R6, R19, c[0x0][0x170], R4 ;  /* 0x00005c0013067a25 */ /* 0x000fc800078e0004 */
[----:B-1----:R-:W-:Y:S01]  /*0e30*/  FFMA.FTZ R5, R3, -0.69314718246459960938, R8 ;  /* 0xbf31721803057823 */ /* 0x002fe20000010008 */
[----:B------:R-:W-:Y:S01]  /*0e40*/  LEA R4, P4, R6, c[0x0][0x160], 0x1 ;  /* 0x0000580006047a11 */ /* 0x000fe200078808ff */
[----:B------:R-:W-:-:S03]  /*0e50*/  IMAD R9, R19, c[0x0][0x174], R7 ;  /* 0x00005d0013097a24 */ /* 0x000fc600078e0207 */
[----:B------:R-:W-:Y:S02]  /*0e60*/  F2FP.BF16.PACK_AB R7, RZ, R5 ;  /* 0x00000005ff07723e */ /* 0x000fe400000010ff */
[----:B------:R-:W-:-:S05]  /*0e70*/  LEA.HI.X R5, R6, c[0x0][0x164], R9, 0x1, P4 ;  /* 0x0000590006057a11 */ /* 0x000fca00020f0c09 */
[----:B------:R0:W-:Y:S02]  /*0e80*/  STG.E.U16 [R4.64], R7 ;  /* 0x0000000704007986 */ /* 0x0001e4000c101506 */
.L_x_9694:
[----:B------:R-:W-:Y:S05]  /*0e90*/  BSYNC B0 ;  /* 0x0000000000007941 */ /* 0x000fea0003800000 */
.L_x_9693:
        /* <DEDUP_REMOVED lines=15> */
.L_x_9696:
[----:B------:R-:W-:Y:S05]  /*0f90*/  BSYNC B0 ;  /* 0x0000000000007941 */ /* 0x000fea0003800000 */
.L_x_9695:
[----:B------:R-:W-:Y:S01]  /*0fa0*/  BSSY B0, `(.L_x_9697) ;  /* 0x0000010000007945 */ /* 0x000fe20003800000 */
[----:B------:R-:W-:Y:S05]  /*0fb0*/  @P2 BRA `(.L_x_9698) ;  /* 0x000000e000002947 */ /* 0x000fea0003800000 */
[----:B0-----:R-:W0:Y:S01]  /*0fc0*/  S2R R4, SR_TID.X ;  /* 0x0000000000047919 */ /* 0x001e220000002100 */
[----:B------:R-:W-:Y:S01]  /*0fd0*/  IMAD.MOV.U32 R5, RZ, RZ, c[0x0][0x0] ;  /* 0x00000000ff057624 */ /* 0x000fe200078e00ff */
[----:B------:R-:W-:-:S05]  /*0fe0*/  PRMT R7, RZ, 0x5410, R0 ;  /* 0x00005410ff077816 */ /* 0x000fca0000000000 */
[----:B------:R-:W-:-:S04]  /*0ff0*/  FADD.FTZ R0, R7, -R2 ;  /* 0x8000000207007221 */ /* 0x000fc80000010000 */
[----:B-1----:R-:W-:-:S05]  /*1000*/  FFMA.FTZ R0, R3, -0.69314718246459960938, R0 ;  /* 0xbf31721803007823 */ /* 0x002fca0000010000 */
[----:B------:R-:W-:Y:S01]  /*1010*/  F2FP.BF16.PACK_AB R0, RZ, R0 ;  /* 0x00000000ff00723e */ /* 0x000fe200000010ff */
[----:B0-----:R-:W-:-:S05]  /*1020*/  IMAD R4, R5, 0x2, R4 ;  /* 0x0000000205047824 */ /* 0x001fca00078e0204 */
[----:B------:R-:W-:-:S04]  /*1030*/  IADD3 R4, R4, c[0x0][0x0], RZ ;  /* 0x0000000004047a10 */ /* 0x000fc80007ffe0ff */
[----:B------:R-:W-:-:S05]  /*1040*/  SHF.R.S32.HI R5, RZ, 0x1f, R4 ;  /* 0x0000001fff057819 */ /* 0x000fca0000011404 */
[----:B------:R-:W-:-:S04]  /*1050*/  IMAD.WIDE.U32 R6, R19, c[0x0][0x170], R4 ;  /* 0x00005c0013067a25 */ /* 0x000fc800078e0004 */
[----:B------:R-:W-:Y:S01]  /*1060*/  IMAD R5, R19, c[0x0][0x174], R7 ;  /* 0x00005d0013057a24 */ /* 0x000fe200078e0207 */
[----:B------:R-:W-:-:S04]  /*1070*/  LEA R4, P2, R6, c[0x0][0x160], 0x1 ;  /* 0x0000580006047a11 */ /* 0x000fc800078408ff */
[----:B------:R-:W-:-:S05]  /*1080*/  LEA.HI.X R5, R6, c[0x0][0x164], R5, 0x1, P2 ;  /* 0x0000590006057a11 */ /* 0x000fca00010f0c05 */
[----:B------:R0:W-:Y:S04]  /*1090*/  STG.E.U16 [R4.64], R0 ;  /* 0x0000000004007986 */ /* 0x0001e8000c101506 */
.L_x_9698:
[----:B------:R-:W-:Y:S05]  /*10a0*/  BSYNC B0 ;  /* 0x0000000000007941 */ /* 0x000fea0003800000 */
.L_x_9697:
        /* <DEDUP_REMOVED lines=11> */
[----:B-1----:R-:W-:Y:S01]  /*1160*/  FFMA.FTZ R0, R3, -0.69314718246459960938, R0 ;  /* 0xbf31721803007823 */ /* 0x002fe20000010000 */
[----:B------:R-:W-:Y:S01]  /*1170*/  LEA R4, P1, R6, c[0x0][0x160], 0x1 ;  /* 0x0000580006047a11 */ /* 0x000fe200078208ff */
[----:B------:R-:W-:-:S03]  /*1180*/  IMAD R5, R19, c[0x0][0x174], R7 ;  /* 0x00005d0013057a24 */ /* 0x000fc600078e0207 */
[----:B------:R-:W-:Y:S02]  /*1190*/  F2FP.BF16.PACK_AB R0, RZ, R0 ;  /* 0x00000000ff00723e */ /* 0x000fe400000010ff */
[----:B------:R-:W-:-:S05]  /*11a0*/  LEA.HI.X R5, R6, c[0x0][0x164], R5, 0x1, P1 ;  /* 0x0000590006057a11 */ /* 0x000fca00008f0c05 */
[----:B------:R0:W-:Y:S02]  /*11b0*/  STG.E.U16 [R4.64], R0 ;  /* 0x0000000004007986 */ /* 0x0001e4000c101506 */
.L_x_9700:
[----:B------:R-:W-:Y:S05]  /*11c0*/  BSYNC B0 ;  /* 0x0000000000007941 */ /* 0x000fea0003800000 */
.L_x_9699:
[----:B------:R-:W-:Y:S05]  /*11d0*/  @P0 EXIT ;  /* 0x000000000000094d */ /* 0x000fea0003800000 */
[----:B0-----:R-:W0:Y:S01]  /*11e0*/  S2R R0, SR_TID.X ;  /* 0x0000000000007919 */ /* 0x001e220000002100 */
[----:B------:R-:W-:Y:S01]  /*11f0*/  IMAD.MOV.U32 R5, RZ, RZ, c[0x0][0x0] ;  /* 0x00000000ff057624 */ /* 0x000fe200078e00ff */
[----:B------:R-:W-:Y:S01]  /*1200*/  PRMT R23, RZ, 0x5410, R23 ;  /* 0x00005410ff177816 */ /* 0x000fe20000000017 */
[----:B------:R-:W-:-:S04]  /*1210*/  IMAD.MOV.U32 R7, RZ, RZ, c[0x0][0x0] ;  /* 0x00000000ff077624 */ /* 0x000fc800078e00ff */
[----:B------:R-:W-:-:S04]  /*1220*/  FADD.FTZ R2, R23, -R2 ;  /* 0x8000000217027221 */ /* 0x000fc80000010000 */
[----:B-1----:R-:W-:Y:S02]  /*1230*/  FFMA.FTZ R3, R3, -0.69314718246459960938, R2 ;  /* 0xbf31721803037823 */ /* 0x002fe40000010002 */
[----:B0-----:R-:W-:-:S04]  /*1240*/  IMAD R0, R5, 0x2, R0 ;  /* 0x0000000205007824 */ /* 0x001fc800078e0200 */
[----:B------:R-:W-:-:S05]  /*1250*/  IMAD R0, R7, 0x2, R0 ;  /* 0x0000000207007824 */ /* 0x000fca00078e0200 */
[----:B------:R-:W-:Y:S02]  /*1260*/  IADD3 R4, R0, c[0x0][0x0], RZ ;  /* 0x0000000000047a10 */ /* 0x000fe40007ffe0ff */
[----:B------:R-:W-:Y:S02]  /*1270*/  F2FP.BF16.PACK_AB R0, RZ, R3 ;  /* 0x00000003ff00723e */ /* 0x000fe400000010ff */
[----:B------:R-:W-:-:S05]  /*1280*/  SHF.R.S32.HI R5, RZ, 0x1f, R4 ;  /* 0x0000001fff057819 */ /* 0x000fca0000011404 */
[----:B------:R-:W-:-:S04]  /*1290*/  IMAD.WIDE.U32 R4, R19, c[0x0][0x170], R4 ;  /* 0x00005c0013047a25 */ /* 0x000fc800078e0004 */
[----:B------:R-:W-:Y:S01]  /*12a0*/  IMAD R19, R19, c[0x0][0x174], R5 ;  /* 0x00005d0013137a24 */ /* 0x000fe200078e0205 */
[----:B------:R-:W-:-:S04]  /*12b0*/  LEA R2, P0, R4, c[0x0][0x160], 0x1 ;  /* 0x0000580004027a11 */ /* 0x000fc800078008ff */
[----:B------:R-:W-:-:S05]  /*12c0*/  LEA.HI.X R3, R4, c[0x0][0x164], R19, 0x1, P0 ;  /* 0x0000590004037a11 */ /* 0x000fca00000f0c13 */
[----:B------:R-:W-:Y:S01]  /*12d0*/  STG.E.U16 [R2.64], R0 ;  /* 0x0000000002007986 */ /* 0x000fe2000c101506 */
[----:B------:R-:W-:Y:S05]  /*12e0*/  EXIT ;  /* 0x000000000000794d */ /* 0x000fea0003800000 */
.L_x_9685:
[----:B------:R-:W-:Y:S01]  /*12f0*/  IMAD.MOV.U32 R10, RZ, RZ, 0x10 ;  /* 0x00000010ff0a7424 */ /* 0x000fe200078e00ff */
[----:B------:R-:W-:Y:S01]  /*1300*/  MOV R6, 0x1340 ;  /* 0x0000134000067802 */ /* 0x000fe20000000f00 */
[----:B------:R-:W-:Y:S02]  /*1310*/  IMAD.MOV.U32 R9, RZ, RZ, 0x1f ;  /* 0x0000001fff097424 */ /* 0x000fe400078e00ff */
[----:B------:R-:W-:Y:S02]  /*1320*/  IMAD.MOV.U32 R8, RZ, RZ, -0x1 ;  /* 0xffffffffff087424 */ /* 0x000fe400078e00ff */
[----:B-1----:R-:W-:Y:S05]  /*1330*/  CALL.REL.NOINC `($__internal_136_$__cuda_sm70_shflsync_down_p) ;  /* 0x000003c000007944 */ /* 0x002fea0003c00000 */
[----:B01----:R-:W-:Y:S05]  /*1340*/  BRA `(.L_x_9701) ;  /* 0xfffff37000007947 */ /* 0x003fea000383ffff */
.L_x_9686:
[----:B------:R-:W-:Y:S01]  /*1350*/  IMAD.MOV.U32 R10, RZ, RZ, 0x8 ;  /* 0x00000008ff0a7424 */ /* 0x000fe200078e00ff */
[----:B------:R-:W-:Y:S01]  /*1360*/  MOV R6, 0x13a0 ;  /* 0x000013a000067802 */ /* 0x000fe20000000f00 */
[----:B------:R-:W-:Y:S02]  /*1370*/  IMAD.MOV.U32 R9, RZ, RZ, 0x1f ;  /* 0x0000001fff097424 */ /* 0x000fe400078e00ff */
[----:B------:R-:W-:Y:S02]  /*1380*/  IMAD.MOV.U32 R8, RZ, RZ, -0x1 ;  /* 0xffffffffff087424 */ /* 0x000fe400078e00ff */
[----:B------:R-:W-:Y:S05]  /*1390*/  CALL.REL.NOINC `($__internal_136_$__cuda_sm70_shflsync_down_p) ;  /* 0x0000036000007944 */ /* 0x000fea0003c00000 */
[----:B-1----:R-:W-:Y:S01]  /*13a0*/  FSETP.GEU.FTZ.AND P6, PT, R11, R9, PT ;  /* 0x000000090b00720b */ /* 0x002fe20003fde000 */
[----:B0-----:R-:W-:Y:S01]  /*13b0*/  IMAD.MOV.U32 R10, RZ, RZ, 0x4 ;  /* 0x00000004ff0a7424 */ /* 0x001fe200078e00ff */
[----:B------:R-:W-:Y:S01]  /*13c0*/  MOV R6, 0x1410 ;  /* 0x0000141000067802 */ /* 0x000fe20000000f00 */
[----:B------:R-:W-:Y:S01]  /*13d0*/  IMAD.MOV.U32 R8, RZ, RZ, -0x1 ;  /* 0xffffffffff087424 */ /* 0x000fe200078e00ff */
[----:B------:R-:W-:Y:S01]  /*13e0*/  FSEL R11, R9, R11, !P6 ;  /* 0x0000000b090b7208 */ /* 0x000fe20007000000 */
[----:B------:R-:W-:-:S03]  /*13f0*/  IMAD.MOV.U32 R9, RZ, RZ, 0x1f ;  /* 0x0000001fff097424 */ /* 0x000fc600078e00ff */
        /* <DEDUP_REMOVED lines=15> */
[----:B01----:R-:W-:Y:S05]  /*14f0*/  BRA `(.L_x_9702) ;  /* 0xfffff29000007947 */ /* 0x003fea000383ffff */
.L_x_9689:
[----:B-1----:R-:W-:Y:S01]  /*1500*/  IMAD.MOV.U32 R11, RZ, RZ, R4 ;  /* 0x000000ffff0b7224 */ /* 0x002fe200078e0004 */
[----:B------:R-:W-:Y:S01]  /*1510*/  MOV R6, 0x1560 ;  /* 0x0000156000067802 */ /* 0x000fe20000000f00 */
[----:B------:R-:W-:-:S02]  /*1520*/  IMAD.MOV.U32 R10, RZ, RZ, 0x10 ;  /* 0x00000010ff0a7424 */ /* 0x000fc400078e00ff */
[----:B------:R-:W-:Y:S02]  /*1530*/  IMAD.MOV.U32 R9, RZ, RZ, 0x1f ;  /* 0x0000001fff097424 */ /* 0x000fe400078e00ff */
[----:B------:R-:W-:Y:S02]  /*1540*/  IMAD.MOV.U32 R8, RZ, RZ, -0x1 ;  /* 0xffffffffff087424 */ /* 0x000fe400078e00ff */
[----:B------:R-:W-:Y:S05]  /*1550*/  CALL.REL.NOINC `($__internal_136_$__cuda_sm70_shflsync_down_p) ;  /* 0x000001a000007944 */ /* 0x000fea0003c00000 */
[----:B01----:R-:W-:Y:S05]  /*1560*/  BRA `(.L_x_9703) ;  /* 0xfffff65000007947 */ /* 0x003fea000383ffff */
.L_x_9690:
[----:B------:R-:W-:Y:S01]  /*1570*/  IMAD.MOV.U32 R10, RZ, RZ, 0x8 ;  /* 0x00000008ff0a7424 */ /* 0x000fe200078e00ff */
[----:B------:R-:W-:Y:S01]  /*1580*/  MOV R6, 0x15c0 ;  /* 0x000015c000067802 */ /* 0x000fe20000000f00 */
[----:B------:R-:W-:Y:S02]  /*1590*/  IMAD.MOV.U32 R9, RZ, RZ, 0x1f ;  /* 0x0000001fff097424 */ /* 0x000fe400078e00ff */
[----:B------:R-:W-:Y:S02]  /*15a0*/  IMAD.MOV.U32 R8, RZ, RZ, -0x1 ;  /* 0xffffffffff087424 */ /* 0x000fe400078e00ff */
[----:B0-----:R-:W-:Y:S05]  /*15b0*/  CALL.REL.NOINC `($__internal_136_$__cuda_sm70_shflsync_down_p) ;  /* 0x0000014000007944 */ /* 0x001fea0003c00000 */
[----:B01----:R-:W-:Y:S01]  /*15c0*/  FADD.FTZ R11, R11, R9 ;  /* 0x000000090b0b7221 */ /* 0x003fe20000010000 */
[----:B------:R-:W-:Y:S01]  /*15d0*/  MOV R6, 0x1620 ;  /* 0x0000162000067802 */ /* 0x000fe20000000f00 */
[----:B------:R-:W-:Y:S02]  /*15e0*/  IMAD.MOV.U32 R10, RZ, RZ, 0x4 ;  /* 0x00000004ff0a7424 */ /* 0x000fe400078e00ff */
[----:B------:R-:W-:-:S02]  /*15f0*/  IMAD.MOV.U32 R9, RZ, RZ, 0x1f ;  /* 0x0000001fff097424 */ /* 0x000fc400078e00ff */
[----:B------:R-:W-:Y:S02]  /*1600*/  IMAD.MOV.U32 R8, RZ, RZ, -0x1 ;  /* 0xffffffffff087424 */ /* 0x000fe400078e00ff */
[----:B------:R-:W-:Y:S05]  /*1610*/  CALL.REL.NOINC `($__internal_136_$__cuda_sm70_shflsync_down_p) ;  /* 0x000000e000007944 */ /* 0x000fea0003c00000 */
[----:B01----:R-:W-:Y:S01]  /*1620*/  FADD.FTZ R11, R11, R9 ;  /* 0x000000090b0b7221 */ /* 0x003fe20000010000 */
[----:B------:R-:W-:Y:S01]  /*1630*/  MOV R6, 0x1680 ;  /* 0x0000168000067802 */ /* 0x000fe20000000f00 */
[----:B------:R-:W-:Y:S02]  /*1640*/  IMAD.MOV.U32 R10, RZ, RZ, 0x2 ;  /* 0x00000002ff0a7424 */ /* 0x000fe400078e00ff */
[----:B------:R-:W-:Y:S02]  /*1650*/  IMAD.MOV.U32 R9, RZ, RZ, 0x1f ;  /* 0x0000001fff097424 */ /* 0x000fe400078e00ff */
[----:B------:R-:W-:Y:S02]  /*1660*/  IMAD.MOV.U32 R8, RZ, RZ, -0x1 ;  /* 0xffffffffff087424 */ /* 0x000fe400078e00ff */
[----:B------:R-:W-:Y:S05]  /*1670*/  CALL.REL.NOINC `($__internal_136_$__cuda_sm70_shflsync_down_p) ;  /* 0x0000008000007944 */ /* 0x000fea0003c00000 */
[----:B-1----:R-:W-:Y:S01]  /*1680*/  FADD.FTZ R5, R11, R9 ;  /* 0x000000090b057221 */ /* 0x002fe20000010000 */
[----:B------:R-:W-:Y:S01]  /*1690*/  MOV R6, 0x16f0 ;  /* 0x000016f000067802 */ /* 0x000fe20000000f00 */
[----:B0-----:R-:W-:Y:S02]  /*16a0*/  IMAD.MOV.U32 R10, RZ, RZ, 0x1 ;  /* 0x00000001ff0a7424 */ /* 0x001fe400078e00ff */
[----:B------:R-:W-:-:S02]  /*16b0*/  IMAD.MOV.U32 R9, RZ, RZ, 0x1f ;  /* 0x0000001fff097424 */ /* 0x000fc400078e00ff */
[----:B------:R-:W-:Y:S02]  /*16c0*/  IMAD.MOV.U32 R8, RZ, RZ, -0x1 ;  /* 0xffffffffff087424 */ /* 0x000fe400078e00ff */
[----:B------:R-:W-:Y:S02]  /*16d0*/  IMAD.MOV.U32 R11, RZ, RZ, R5 ;  /* 0x000000ffff0b7224 */ /* 0x000fe400078e0005 */
[----:B------:R-:W-:Y:S05]  /*16e0*/  CALL.REL.NOINC `($__internal_136_$__cuda_sm70_shflsync_down_p) ;  /* 0x0000001000007944 */ /* 0x000fea0003c00000 */
[----:B01----:R-:W-:Y:S05]  /*16f0*/  BRA `(.L_x_9704) ;  /* 0xfffff55000007947 */ /* 0x003fea000383ffff */
        .weak           $__internal_136_$__cuda_sm70_shflsync_down_p
        .type           $__internal_136_$__cuda_sm70_shflsync_down_p,@function
        .size           $__internal_136_$__cuda_sm70_shflsync_down_p,(.L_x_11413 - $__internal_136_$__cuda_sm70_shflsync_down_p)
$__internal_136_$__cuda_sm70_shflsync_down_p:
[----:B------:R-:W-:Y:S01]  /*1700*/  IMAD.MOV.U32 R7, RZ, RZ, 0x0 ;  /* 0x00000000ff077424 */ /* 0x000fe200078e00ff */
[----:B------:R-:W-:Y:S04]  /*1710*/  WARPSYNC R8 ;  /* 0x0000000800007348 */ /* 0x000fe80003800000 */
[----:B------:R0:W1:Y:S01]  /*1720*/  SHFL.DOWN PT, R9, R11, R10, R9 ;  /* 0x0800000a0b097389 */ /* 0x00006200000e0009 */
[----:B------:R-:W-:Y:S05]  /*1730*/  RET.REL.NODEC R6 `(_ZN2at6native43_GLOBAL__N__9ae7fba5_10_SoftMax_cu_9f978f6322cunn_SoftMaxForwardRegIN3c108BFloat16EfS4_NS1_25LogSoftMaxForwardEpilogueElLi6EEEvPT1_PKT_T3_) ;  /* 0xffffe8c006007950 */ /* 0x000fea0003c3ffff */
.L_x_9705:
        /* <DEDUP_REMOVED lines=12> */
.L_x_11413:


//--------------------- .text._ZN2at6native43_GLOBAL__N__9ae7fba5_10_SoftMax_cu_9f978f6322cunn_SoftMaxForwardRegIN3c108BFloat16EfS4_NS1_25LogSoftMaxForwardEpilogueElLi5EEEvPT1_PKT_T3_ --------------------------
	.section	.text._ZN2at6native43_GLOBAL__N__9ae7fba5_10_SoftMax_cu_9f978f6322cunn_SoftMaxForwardRegIN3c108BFloat16EfS4_NS1_25LogSoftMaxForwardEpilogueElLi5EEEvPT1_PKT_T3_,"ax",@progbits
	.sectioninfo	@"SHI_REGISTERS=28"
	.align	128
.text._ZN2at6native43_GLOBAL__N__9ae7fba5_10_SoftMax_cu_9f978f6322cunn_SoftMaxForwardRegIN3c108BFloat16EfS4_NS1_25LogSoftMaxForwardEpilogueElLi5EEEvPT1_PKT_T3_:
        .type           _ZN2at6native43_GLOBAL__N__9ae7fba5_10_SoftMax_cu_9f978f6322cunn_SoftMaxForwardRegIN3c108BFloat16EfS4_NS1_25LogSoftMaxForwardEpilogueElLi5EEEvPT1_PKT_T3_,@function
        .size           _ZN2at6native43_GLOBAL__N__9ae7fba5_10_SoftMax_cu_9f978f6322cunn_SoftMaxForwardRegIN3c108BFloat16EfS4_NS1_25LogSoftMaxForwardEpilogueElLi5EEEvPT1_PKT_T3_,(.L_x_11415 - _ZN2at6native43_GLOBAL__N__9ae7fba5_10_SoftMax_cu_9f978f6322cunn_SoftMaxForwardRegIN3c108BFloat16EfS4_NS1_25LogSoftMaxForwardEpilogueElLi5EEEvPT1_PKT_T3_)
        .other          _ZN2at6native43_GLOBAL__N__9ae7fba5_10_SoftMax_cu_9f978f6322cunn_SoftMaxForwardRegIN3c108BFloat16EfS4_NS1_25LogSoftMaxForwardEpilogueElLi5EEEvPT1_PKT_T3_,@"STO_CUDA_ENTRY STV_DEFAULT"
_ZN2at6native43_GLOBAL__N__9ae7fba5_10_SoftMax_cu_9f978f6322cunn_SoftMaxForwardRegIN3c108BFloat16EfS4_NS1_25LogSoftMaxForwardEpilogueElLi5EEEvPT1_PKT_T3_:
        /* <DEDUP_REMOVED lines=96> */
.L_x_9722:
        /* <DEDUP_REMOVED lines=13> */
.L_x_9723:
[----:B-1----:R-:W-:-:S04]  /*06d0*/  FSETP.GEU.FTZ.AND P6, PT, R15, R13, PT ;  /* 0x0000000d0f00720b */ /* 0x002fc80003fde000 */
[----:B0-----:R-:W-:-:S04]  /*06e0*/  FSEL R15, R13, R15, !P6 ;  /* 0x0000000f0d0f7208 */ /* 0x001fc80007000000 */
.L_x_9707:
[----:B-1----:R-:W-:Y:S05]  /*06f0*/  BSYNC B0 ;  /* 0x0000000000007941 */ /* 0x002fea0003800000 */
.L_x_9706:
        /* <DEDUP_REMOVED lines=55> */
.L_x_9724:
        /* <DEDUP_REMOVED lines=9> */
.L_x_9725:
[----:B-1----:R-:W-:Y:S02]  /*0b00*/  FADD.FTZ R7, R13, R10 ;  /* 0x0000000a0d077221 */ /* 0x002fe40000010000 */
.L_x_9711:
[----:B------:R-:W-:Y:S05]  /*0b10*/  BSYNC B0 ;  /* 0x0000000000007941 */ /* 0x000fea0003800000 */
.L_x_9710:
[----:B-1----:R1:W-:Y:S01]  /*0b20*/  @!P6 STS [RZ], R7 ;  /* 0x00000007ff00e388 */ /* 0x0023e20000000800 */
[----:B------:R-:W-:Y:S02]  /*0b30*/  WARPSYNC 0xffffffff ;  /* 0xffffffff00007948 */ /* 0x000fe40003800000 */
[----:B------:R-:W-:Y:S06]  /*0b40*/  BAR.SYNC.DEFER_BLOCKING 0x0 ;  /* 0x0000000000007b1d */ /* 0x000fec0000010000 */
[----:B------:R-:W-:Y:S01]  /*0b50*/  BSSY B0, `(.L_x_9714) ;  /* 0x000000f000007945 */ /* 0x000fe20003800000 */
[----:B-1----:R-:W1:Y:S02]  /*0b60*/  LDS R7, [RZ] ;  /* 0x00000000ff077984 */ /* 0x002e640000000800 */
[----:B-1----:R-:W1:Y:S01]  /*0b70*/  MUFU.LG2 R7, R7 ;  /* 0x0000000700077308 */ /* 0x002e620000000c00 */
[----:B------:R-:W-:Y:S05]  /*0b80*/  @P0 BRA `(.L_x_9715) ;  /* 0x000000b000000947 */ /* 0x000fea0003800000 */
[----:B------:R-:W2:Y:S01]  /*0b90*/  S2R R8, SR_TID.X ;  /* 0x0000000000087919 */ /* 0x000ea20000002100 */
[----:B0-----:R-:W-:-:S05]  /*0ba0*/  PRMT R11, RZ, 0x5410, R18 ;  /* 0x00005410ff0b7816 */ /* 0x001fca0000000012 */
[----:B------:R-:W-:-:S04]  /*0bb0*/  FADD.FTZ R10, R11, -R6 ;  /* 0x800000060b0a7221 */ /* 0x000fc80000010000 */
[----:B-1----:R-:W-:Y:S01]  /*0bc0*/  FFMA.FTZ R11, R7, -0.69314718246459960938, R10 ;  /* 0xbf317218070b7823 */ /* 0x002fe2000001000a */
[----:B--2---:R-:W-:-:S05]  /*0bd0*/  SHF.R.S32.HI R9, RZ, 0x1f, R8 ;  /* 0x0000001fff097819 */ /* 0x004fca0000011408 */
[----:B------:R-:W-:-:S04]  /*0be0*/  IMAD.WIDE.U32 R8, R19, c[0x0][0x170], R8 ;  /* 0x00005c0013087a25 */ /* 0x000fc800078e0008 */
[----:B------:R-:W-:Y:S01]  /*0bf0*/  IMAD R13, R19, c[0x0][0x174], R9 ;  /* 0x00005d00130d7a24 */ /* 0x000fe200078e0209 */
[C---:B------:R-:W-:Y:S02]  /*0c00*/  LEA R10, P0, R8.reuse, c[0x0][0x160], 0x1 ;  /* 0x00005800080a7a11 */ /* 0x040fe400078008ff */
[----:B------:R-:W-:Y:S02]  /*0c10*/  F2FP.BF16.PACK_AB R9, RZ, R11 ;  /* 0x0000000bff09723e */ /* 0x000fe400000010ff */
[----:B------:R-:W-:-:S05]  /*0c20*/  LEA.HI.X R11, R8, c[0x0][0x164], R13, 0x1, P0 ;  /* 0x00005900080b7a11 */ /* 0x000fca00000f0c0d */
[----:B------:R0:W-:Y:S04]  /*0c30*/  STG.E.U16 [R10.64], R9 ;  /* 0x000000090a007986 */ /* 0x0001e8000c101506 */
.L_x_9715:
[----:B------:R-:W-:Y:S05]  /*0c40*/  BSYNC B0 ;  /* 0x0000000000007941 */ /* 0x000fea0003800000 */
.L_x_9714:
[----:B------:R-:W-:Y:S01]  /*0c50*/  BSSY B0, `(.L_x_9716) ;  /* 0x000000e000007945 */ /* 0x000fe20003800000 */
[----:B------:R-:W-:Y:S05]  /*0c60*/  @P1 BRA `(.L_x_9717) ;  /* 0x000000c000001947 */ /* 0x000fea0003800000 */
[----:B------:R-:W2:Y:S01]  /*0c70*/  S2R R8, SR_TID.X ;  /* 0x0000000000087919 */ /* 0x000ea20000002100 */
[----:B0-----:R-:W-:-:S05]  /*0c80*/  PRMT R11, RZ, 0x5410, R20 ;  /* 0x00005410ff0b7816 */ /* 0x001fca0000000014 */
[----:B------:R-:W-:Y:S01]  /*0c90*/  FADD.FTZ R12, R11, -R6 ;  /* 0x800000060b0c7221 */ /* 0x000fe20000010000 */
[----:B--2---:R-:W-:-:S04]  /*0ca0*/  IADD3 R8, R8, c[0x0][0x0], RZ ;  /* 0x0000000008087a10 */ /* 0x004fc80007ffe0ff */
        /* <DEDUP_REMOVED lines=8> */
.L_x_9717:
[----:B------:R-:W-:Y:S05]  /*0d30*/  BSYNC B0 ;  /* 0x0000000000007941 */ /* 0x000fea0003800000 */
.L_x_9716:
[----:B------:R-:W-:Y:S01]  /*0d40*/  BSSY B0, `(.L_x_9718) ;  /* 0x000000b000007945 */ /* 0x000fe20003800000 */
[----:B------:R-:W-:Y:S05]  /*0d50*/  @P2 BRA `(.L_x_9719) ;  /* 0x0000009000002947 */ /* 0x000fea0003800000 */
[----:B0-----:R-:W-:-:S05]  /*0d60*/  PRMT R9, RZ, 0x5410, R0 ;  /* 0x00005410ff097816 */ /* 0x001fca0000000000 */
[----:B------:R-:W-:Y:S02]  /*0d70*/  FADD.FTZ R0, R9, -R6 ;  /* 0x8000000609007221 */ /* 0x000fe40000010000 */
[----:B------:R-:W-:-:S04]  /*0d80*/  IMAD.WIDE.U32 R8, R19, c[0x0][0x170], R4 ;  /* 0x00005c0013087a25 */ /* 0x000fc800078e0004 */
[----:B-1----:R-:W-:Y:S01]  /*0d90*/  FFMA.FTZ R0, R7, -0.69314718246459960938, R0 ;  /* 0xbf31721807007823 */ /* 0x002fe20000010000 */
[----:B------:R-:W-:Y:S01]  /*0da0*/  LEA R4, P0, R8, c[0x0][0x160], 0x1 ;  /* 0x0000580008047a11 */ /* 0x000fe200078008ff */
[----:B------:R-:W-:-:S03]  /*0db0*/  IMAD R5, R19, c[0x0][0x174], R9 ;  /* 0x00005d0013057a24 */ /* 0x000fc600078e0209 */
[----:B------:R-:W-:Y:S02]  /*0dc0*/  F2FP.BF16.PACK_AB R0, RZ, R0 ;  /* 0x00000000ff00723e */ /* 0x000fe400000010ff */
[----:B------:R-:W-:-:S05]  /*0dd0*/  LEA.HI.X R5, R8, c[0x0][0x164], R5, 0x1, P0 ;  /* 0x0000590008057a11 */ /* 0x000fca00000f0c05 */
[----:B------:R0:W-:Y:S02]  /*0de0*/  STG.E.U16 [R4.64], R0 ;  /* 0x0000000004007986 */ /* 0x0001e4000c101506 */
.L_x_9719:
[----:B------:R-:W-:Y:S05]  /*0df0*/  BSYNC B0 ;  /* 0x0000000000007941 */ /* 0x000fea0003800000 */
.L_x_9718:
[----:B------:R-:W-:Y:S01]  /*0e00*/  BSSY B0, `(.L_x_9720) ;  /* 0x0000010000007945 */ /* 0x000fe20003800000 */
[----:B------:R-:W-:Y:S05]  /*0e10*/  @P3 BRA `(.L_x_9721) ;  /* 0x000000e000003947 */ /* 0x000fea0003800000 */
[----:B0-----:R-:W0:Y:S01]  /*0e20*/  S2R R0, SR_TID.X ;  /* 0x0000000000007919 */ /* 0x001e220000002100 */
[----:B------:R-:W-:Y:S01]  /*0e30*/  IMAD.MOV.U32 R5, RZ, RZ, c[0x0][0x0] ;  /* 0x00000000ff057624 */ /* 0x000fe200078e00ff */
[----:B------:R-:W-:-:S03]  /*0e40*/  PRMT R21, RZ, 0x5410, R21 ;  /* 0x00005410ff157816 */ /* 0x000fc60000000015 */
[----:B0-----:R-:W-:-:S05]  /*0e50*/  IMAD R0, R5, 0x2, R0 ;  /* 0x0000000205007824 */ /* 0x001fca00078e0200 */
[----:B------:R-:W-:Y:S01]  /*0e60*/  IADD3 R4, R0, c[0x0][0x0], RZ ;  /* 0x0000000000047a10 */ /* 0x000fe20007ffe0ff */
[----:B------:R-:W-:-:S03]  /*0e70*/  FADD.FTZ R0, R21, -R6 ;  /* 0x8000000615007221 */ /* 0x000fc60000010000 */
[----:B------:R-:W-:Y:S01]  /*0e80*/  SHF.R.S32.HI R5, RZ, 0x1f, R4 ;  /* 0x0000001fff057819 */ /* 0x000fe20000011404 */
[----:B-1----:R-:W-:-:S04]  /*0e90*/  FFMA.FTZ R0, R7, -0.69314718246459960938, R0 ;  /* 0xbf31721807007823 */ /* 0x002fc80000010000 */
[----:B------:R-:W-:Y:S01]  /*0ea0*/  IMAD.WIDE.U32 R8, R19, c[0x0][0x170], R4 ;  /* 0x00005c0013087a25 */ /* 0x000fe200078e0004 */
[----:B------:R-:W-:-:S03]  /*0eb0*/  F2FP.BF16.PACK_AB R0, RZ, R0 ;  /* 0x00000000ff00723e */ /* 0x000fc600000010ff */
[----:B------:R-:W-:Y:S01]  /*0ec0*/  IMAD R5, R19, c[0x0][0x174], R9 ;  /* 0x00005d0013057a24 */ /* 0x000fe200078e0209 */
[----:B------:R-:W-:-:S04]  /*0ed0*/  LEA R4, P0, R8, c[0x0][0x160], 0x1 ;  /* 0x0000580008047a11 */ /* 0x000fc800078008ff */
[----:B------:R-:W-:-:S05]  /*0ee0*/  LEA.HI.X R5, R8, c[0x0][0x164], R5, 0x1, P0 ;  /* 0x0000590008057a11 */ /* 0x000fca00000f0c05 */
[----:B------:R0:W-:Y:S04]  /*0ef0*/  STG.E.U16 [R4.64], R0 ;  /* 0x0000000004007986 */ /* 0x0001e8000c101506 */
.L_x_9721:
[----:B------:R-:W-:Y:S05]  /*0f00*/  BSYNC B0 ;  /* 0x0000000000007941 */ /* 0x000fea0003800000 */
.L_x_9720:
[----:B------:R-:W-:Y:S05]  /*0f10*/  @P4 EXIT ;  /* 0x000000000000494d */ /* 0x000fea0003800000 */
        /* <DEDUP_REMOVED lines=8> */
[----:B------:R-:W-:Y:S01]  /*0fa0*/  STG.E.U16 [R2.64], R7 ;  /* 0x0000000702007986 */ /* 0x000fe2000c101506 */
[----:B------:R-:W-:Y:S05]  /*0fb0*/  EXIT ;  /* 0x000000000000794d */ /* 0x000fea0003800000 */
.L_x_9708:
[----:B------:R-:W-:Y:S01]  /*0fc0*/  IMAD.MOV.U32 R14, RZ, RZ, 0x10 ;  /* 0x00000010ff0e7424 */ /* 0x000fe200078e00ff */
[----:B------:R-:W-:Y:S01]  /*0fd0*/  MOV R8, 0x1010 ;  /* 0x0000101000087802 */ /* 0x000fe20000000f00 */
[----:B------:R-:W-:Y:S02]  /*0fe0*/  IMAD.MOV.U32 R13, RZ, RZ, 0x1f ;  /* 0x0000001fff0d7424 */ /* 0x000fe400078e00ff */
[----:B------:R-:W-:Y:S02]  /*0ff0*/  IMAD.MOV.U32 R12, RZ, RZ, -0x1 ;  /* 0xffffffffff0c7424 */ /* 0x000fe400078e00ff */
[----:B--2---:R-:W-:Y:S05]  /*1000*/  CALL.REL.NOINC `($__internal_137_$__cuda_sm70_shflsync_down_p) ;  /* 0x000003c000007944 */ /* 0x004fea0003c00000 */
[----:B01----:R-:W-:Y:S05]  /*1010*/  BRA `(.L_x_9722) ;  /* 0xfffff5e000007947 */ /* 0x003fea000383ffff */
.L_x_9709:
[----:B------:R-:W-:Y:S01]  /*1020*/  IMAD.MOV.U32 R14, RZ, RZ, 0x8 ;  /* 0x00000008ff0e7424 */ /* 0x000fe200078e00ff */
[----:B------:R-:W-:Y:S01]  /*1030*/  MOV R8, 0x1070 ;  /* 0x0000107000087802 */ /* 0x000fe20000000f00 */
[----:B------:R-:W-:Y:S02]  /*1040*/  IMAD.MOV.U32 R13, RZ, RZ, 0x1f ;  /* 0x0000001fff0d7424 */ /* 0x000fe400078e00ff */
[----:B------:R-:W-:Y:S02]  /*1050*/  IMAD.MOV.U32 R12, RZ, RZ, -0x1 ;  /* 0xffffffffff0c7424 */ /* 0x000fe400078e00ff */
[----:B------:R-:W-:Y:S05]  /*1060*/  CALL.REL.NOINC `($__internal_137_$__cuda_sm70_shflsync_down_p) ;  /* 0x0000036000007944 */ /* 0x000fea0003c00000 */
[----:B-1----:R-:W-:Y:S01]  /*1070*/  FSETP.GEU.FTZ.AND P6, PT, R15, R13, PT ;  /* 0x0000000d0f00720b */ /* 0x002fe20003fde000 */
[----:B0-----:R-:W-:Y:S01]  /*1080*/  IMAD.MOV.U32 R14, RZ, RZ, 0x4 ;  /* 0x00000004ff0e7424 */ /* 0x001fe200078e00ff */
[----:B------:R-:W-:Y:S01]  /*1090*/  MOV R8, 0x10e0 ;  /* 0x000010e000087802 */ /* 0x000fe20000000f00 */
[----:B------:R-:W-:Y:S01]  /*10a0*/  IMAD.MOV.U32 R12, RZ, RZ, -0x1 ;  /* 0xffffffffff0c7424 */ /* 0x000fe200078e00ff */
[----:B------:R-:W-:Y:S01]  /*10b0*/  FSEL R15, R13, R15, !P6 ;  /* 0x0000000f0d0f7208 */ /* 0x000fe20007000000 */
[----:B------:R-:W-:-:S03]  /*10c0*/  IMAD.MOV.U32 R13, RZ, RZ, 0x1f ;  /* 0x0000001fff0d7424 */ /* 0x000fc600078e00ff */
        /* <DEDUP_REMOVED lines=15> */
[----:B01----:R-:W-:Y:S05]  /*11c0*/  BRA `(.L_x_9723) ;  /* 0xfffff50000007947 */ /* 0x003fea000383ffff */
.L_x_9712:
[----:B-1----:R-:W-:Y:S01]  /*11d0*/  IMAD.MOV.U32 R15, RZ, RZ, R7 ;  /* 0x000000ffff0f7224 */ /* 0x002fe200078e0007 */
[----:B------:R-:W-:Y:S01]  /*11e0*/  MOV R8, 0x1230 ;  /* 0x0000123000087802 */ /* 0x000fe20000000f00 */
[----:B------:R-:W-:-:S02]  /*11f0*/  IMAD.MOV.U32 R14, RZ, RZ, 0x10 ;  /* 0x00000010ff0e7424 */ /* 0x000fc400078e00ff */
[----:B0-----:R-:W-:Y:S02]  /*1200*/  IMAD.MOV.U32 R13, RZ, RZ, 0x1f ;  /* 0x0000001fff0d7424 */ /* 0x001fe400078e00ff */
[----:B------:R-:W-:Y:S02]  /*1210*/  IMAD.MOV.U32 R12, RZ, RZ, -0x1 ;  /* 0xffffffffff0c7424 */ /* 0x000fe400078e00ff */
[----:B------:R-:W-:Y:S05]  /*1220*/  CALL.REL.NOINC `($__internal_137_$__cuda_sm70_shflsync_down_p) ;  /* 0x000001a000007944 */ /* 0x000fea0003c00000 */
[----:B01----:R-:W-:Y:S05]  /*1230*/  BRA `(.L_x_9724) ;  /* 0xfffff83000007947 */ /* 0x003fea000383ffff */
.L_x_9713:
[----:B------:R-:W-:Y:S01]  /*1240*/  IMAD.MOV.U32 R14, RZ, RZ, 0x8 ;  /* 0x00000008ff0e7424 */ /* 0x000fe200078e00ff */
[----:B------:R-:W-:Y:S01]  /*1250*/  MOV R8, 0x1290 ;  /* 0x0000129000087802 */ /* 0x000fe20000000f00 */
[----:B------:R-:W-:Y:S02]  /*1260*/  IMAD.MOV.U32 R13, RZ, RZ, 0x1f ;  /* 0x0000001fff0d7424 */ /* 0x000fe400078e00ff */
[----:B------:R-:W-:Y:S02]  /*1270*/  IMAD.MOV.U32 R12, RZ, RZ, -0x1 ;  /* 0xffffffffff0c7424 */ /* 0x000fe400078e00ff */
[----:B0-----:R-:W-:Y:S05]  /*1280*/  CALL.REL.NOINC `($__internal_137_$__cuda_sm70_shflsync_down_p) ;  /* 0x0000014000007944 */ /* 0x001fea0003c00000 */
[----:B01----:R-:W-:Y:S01]  /*1290*/  FADD.FTZ R15, R15, R13 ;  /* 0x0000000d0f0f7221 */ /* 0x003fe20000010000 */
[----:B------:R-:W-:Y:S01]  /*12a0*/  MOV R8, 0x12f0 ;  /* 0x000012f000087802 */ /* 0x000fe20000000f00 */
[----:B------:R-:W-:Y:S02]  /*12b0*/  IMAD.MOV.U32 R14, RZ, RZ, 0x4 ;  /* 0x00000004ff0e7424 */ /* 0x000fe400078e00ff */
[----:B------:R-:W-:-:S02]  /*12c0*/  IMAD.MOV.U32 R13, RZ, RZ, 0x1f ;  /* 0x0000001fff0d7424 */ /* 0x000fc400078e00ff */
[----:B------:R-:W-:Y:S02]  /*12d0*/  IMAD.MOV.U32 R12, RZ, RZ, -0x1 ;  /* 0xffffffffff0c7424 */ /* 0x000fe400078e00ff */
[----:B------:R-:W-:Y:S05]  /*12e0*/  CALL.REL.NOINC `($__internal_137_$__cuda_sm70_shflsync_down_p) ;  /* 0x000000e000007944 */ /* 0x000fea0003c00000 */
[----:B01----:R-:W-:Y:S01]  /*12f0*/  FADD.FTZ R15, R15, R13 ;  /* 0x0000000d0f0f7221 */ /* 0x003fe20000010000 */
[----:B------:R-:W-:Y:S01]  /*1300*/  MOV R8, 0x1350 ;  /* 0x0000135000087802 */ /* 0x000fe20000000f00 */
[----:B------:R-:W-:Y:S02]  /*1310*/  IMAD.MOV.U32 R14, RZ, RZ, 0x2 ;  /* 0x00000002ff0e7424 */ /* 0x000fe400078e00ff */
[----:B------:R-:W-:Y:S02]  /*1320*/  IMAD.MOV.U32 R13, RZ, RZ, 0x1f ;  /* 0x0000001fff0d7424 */ /* 0x000fe400078e00ff */
[----:B------:R-:W-:Y:S02]  /*1330*/  IMAD.MOV.U32 R12, RZ, RZ, -0x1 ;  /* 0xffffffffff0c7424 */ /* 0x000fe400078e00ff */
[----:B------:R-:W-:Y:S05]  /*1340*/  CALL.REL.NOINC `($__internal_137_$__cuda_sm70_shflsync_down_p) ;  /* 0x0000008000007944 */ /* 0x000fea0003c00000 */
[----:B-1----:R-:W-:Y:S01]  /*1350*/  FADD.FTZ R10, R15, R13 ;  /* 0x0000000d0f0a7221 */ /* 0x002fe20000010000 */
[----:B------:R-:W-:Y:S01]  /*1360*/  MOV R8, 0x13c0 ;  /* 0x000013c000087802 */ /* 0x000fe20000000f00 */
[----:B0-----:R-:W-:Y:S02]  /*1370*/  IMAD.MOV.U32 R14, RZ, RZ, 0x1 ;  /* 0x00000001ff0e7424 */ /* 0x001fe400078e00ff */
[----:B------:R-:W-:-:S02]  /*1380*/  IMAD.MOV.U32 R13, RZ, RZ, 0x1f ;  /* 0x0000001fff0d7424 */ /* 0x000fc400078e00ff */
[----:B------:R-:W-:Y:S02]  /*1390*/  IMAD.MOV.U32 R12, RZ, RZ, -0x1 ;  /* 0xffffffffff0c7424 */ /* 0x000fe400078e00ff */
[----:B------:R-:W-:Y:S02]  /*13a0*/  IMAD.MOV.U32 R15, RZ, RZ, R10 ;  /* 0x000000ffff0f7224 */ /* 0x000fe400078e000a */
[----:B------:R-:W-:Y:S05]  /*13b0*/  CALL.REL.NOINC `($__internal_137_$__cuda_sm70_shflsync_down_p) ;  /* 0x0000001000007944 */ /* 0x000fea0003c00000 */
[----:B01----:R-:W-:Y:S05]  /*13c0*/  BRA `(.L_x_9725) ;  /* 0xfffff73000007947 */ /* 0x003fea000383ffff */
        .weak           $__internal_137_$__cuda_sm70_shflsync_down_p
        .type           $__internal_137_$__cuda_sm70_shflsync_down_p,@function
        .size           $__internal_137_$__cuda_sm70_shflsync_down_p,(.L_x_11415 - $__internal_137_$__cuda_sm70_shflsync_down_p)
$__internal_137_$__cuda_sm70_shflsync_down_p:
[----:B------:R-:W-:Y:S01]  /*13d0*/  IMAD.MOV.U32 R9, RZ, RZ, 0x0 ;  /* 0x00000000ff097424 */ /* 0x000fe200078e00ff */
[----:B------:R-:W-:Y:S04]  /*13e0*/  WARPSYNC R12 ;  /* 0x0000000c00007348 */ /* 0x000fe80003800000 */
[----:B------:R0:W1:Y:S01]  /*13f0*/  SHFL.DOWN PT, R13, R15, R14, R13 ;  /* 0x0800000e0f0d7389 */ /* 0x00006200000e000d */
[----:B------:R-:W-:Y:S05]  /*1400*/  RET.REL.NODEC R8 `(_ZN2at6native43_GLOBAL__N__9ae7fba5_10_SoftMax_cu_9f978f6322cunn_SoftMaxForwardRegIN3c108BFloat16EfS4_NS1_25LogSoftMaxForwardEpilogueElLi5EEEvPT1_PKT_T3_) ;  /* 0xffffebf008007950 */ /* 0x000fea0003c3ffff */
.L_x_9726:
        /* <DEDUP_REMOVED lines=15> */
.L_x_11415:


//--------------------- .text._ZN2at6native43_GLOBAL__N__9ae7fba5_10_SoftMax_cu_9f978f6322cunn_SoftMaxForwardRegIN3c108BFloat16EfS4_NS1_25LogSoftMaxForwardEpilogueElLi4EEEvPT1_PKT_T3_ --------------------------
	.section	.text._ZN2at6native43_GLOBAL__N__9ae7fba5_10_SoftMax_cu_9f978f6322cunn_SoftMaxForwardRegIN3c108BFloat16EfS4_NS1_25LogSoftMaxForwardEpilogueElLi4EEEvPT1_PKT_T3_,"ax",@progbits
	.sectioninfo	@"SHI_REGISTERS=28"
	.align	128
.text._ZN2at6native43_GLOBAL__N__9ae7fba5_10_SoftMax_cu_9f978f6322cunn_SoftMaxForwardRegIN3c108BFloat16EfS4_NS1_25LogSoftMaxForwardEpilogueElLi4EEEvPT1_PKT_T3_:
        .type           _ZN2at6native43_GLOBAL__N__9ae7fba5_10_SoftMax_cu_9f978f6322cunn_SoftMaxForwardRegIN3c108BFloat16EfS4_NS1_25LogSoftMaxForwardEpilogueElLi4EEEvPT1_PKT_T3_,@function
        .size           _ZN2at6native43_GLOBAL__N__9ae7fba5_10_SoftMax_cu_9f978f6322cunn_SoftMaxForwardRegIN3c108BFloat16EfS4_NS1_25LogSoftMaxForwardEpilogueElLi4EEEvPT1_PKT_T3_,(.L_x_11417 - _ZN2at6native43_GLOBAL__N__9ae7fba5_10_SoftMax_cu_9f978f6322cunn_SoftMaxForwardRegIN3c108BFloat16EfS4_NS1_25LogSoftMaxForwardEpilogueElLi4EEEvPT1_PKT_T3_)
        .other          _ZN2at6native43_GLOBAL__N__9ae7fba5_10_SoftMax_cu_9f978f6322cunn_SoftMaxForwardRegIN3c108BFloat16EfS4_NS1_25LogSoftMaxForwardEpilogueElLi4EEEvPT1_PKT_T3_,@"STO_CUDA_ENTRY STV_DEFAULT"
_ZN2at6native43_GLOBAL__N__9ae7fba5_10_SoftMax_cu_9f978f6322cunn_SoftMaxForwardRegIN3c108BFloat16EfS4_NS1_25LogSoftMaxForwardEpilogueElLi4EEEvPT1_PKT_T3_:
        /* <DEDUP_REMOVED lines=84> */
.L_x_9741:
        /* <DEDUP_REMOVED lines=13> */
.L_x_9742:
[----:B-1----:R-:W-:-:S04]  /*0610*/  FSETP.GEU.FTZ.AND P6, PT, R22, R20, PT ;  /* 0x000000141600720b */ /* 0x002fc80003fde000 */
[----:B0-----:R-:W-:-:S04]  /*0620*/  FSEL R22, R20, R22, !P6 ;  /* 0x0000001614167208 */ /* 0x001fc80007000000 */
.L_x_9728:
[----:B0-----:R-:W-:Y:S05]  /*0630*/  BSYNC B0 ;  /* 0x0000000000007941 */ /* 0x001fea0003800000 */
.L_x_9727:
        /* <DEDUP_REMOVED lines=47> */
.L_x_9743:
        /* <DEDUP_REMOVED lines=9> */
.L_x_9744:
[----:B-1----:R-:W-:Y:S02]  /*09c0*/  FADD.FTZ R15, R20, R18 ;  /* 0x00000012140f7221 */ /* 0x002fe40000010000 */
.L_x_9732:
[----:B------:R-:W-:Y:S05]  /*09d0*/  BSYNC B0 ;  /* 0x0000000000007941 */ /* 0x000fea0003800000 */
.L_x_9731:
[----:B-1----:R1:W-:Y:S01]  /*09e0*/  @!P6 STS [RZ], R15 ;  /* 0x0000000fff00e388 */ /* 0x0023e20000000800 */
[----:B------:R-:W-:Y:S02]  /*09f0*/  WARPSYNC 0xffffffff ;  /* 0xffffffff00007948 */ /* 0x000fe40003800000 */
[----:B------:R-:W-:Y:S06]  /*0a00*/  BAR.SYNC.DEFER_BLOCKING 0x0 ;  /* 0x0000000000007b1d */ /* 0x000fec0000010000 */
[----:B------:R-:W-:Y:S01]  /*0a10*/  BSSY B0, `(.L_x_9735) ;  /* 0x000000d000007945 */ /* 0x000fe20003800000 */
[----:B-1----:R-:W1:Y:S02]  /*0a20*/  LDS R15, [RZ] ;  /* 0x00000000ff0f7984 */ /* 0x002e640000000800 */
[----:B-1----:R-:W1:Y:S01]  /*0a30*/  MUFU.LG2 R15, R15 ;  /* 0x0000000f000f7308 */ /* 0x002e620000000c00 */
[----:B------:R-:W-:Y:S05]  /*0a40*/  @P0 BRA `(.L_x_9736) ;  /* 0x0000009000000947 */ /* 0x000fea0003800000 */
[----:B------:R-:W-:Y:S01]  /*0a50*/  PRMT R17, RZ, 0x5410, R0 ;  /* 0x00005410ff117816 */ /* 0x000fe20000000000 */
[----:B------:R-:W-:-:S04]  /*0a60*/  IMAD.WIDE.U32 R8, R11, c[0x0][0x170], R8 ;  /* 0x00005c000b087a25 */ /* 0x000fc800078e0008 */
[----:B------:R-:W-:Y:S01]  /*0a70*/  FADD.FTZ R0, R17, -R14 ;  /* 0x8000000e11007221 */ /* 0x000fe20000010000 */
[----:B------:R-:W-:Y:S01]  /*0a80*/  LEA R16, P0, R8, c[0x0][0x160], 0x1 ;  /* 0x0000580008107a11 */ /* 0x000fe200078008ff */
[----:B------:R-:W-:Y:S02]  /*0a90*/  IMAD R9, R11, c[0x0][0x174], R9 ;  /* 0x00005d000b097a24 */ /* 0x000fe400078e0209 */
[----:B-1----:R-:W-:-:S03]  /*0aa0*/  FFMA.FTZ R0, R15, -0.69314718246459960938, R0 ;  /* 0xbf3172180f007823 */ /* 0x002fc60000010000 */
[----:B------:R-:W-:Y:S02]  /*0ab0*/  LEA.HI.X R17, R8, c[0x0][0x164], R9, 0x1, P0 ;  /* 0x0000590008117a11 */ /* 0x000fe400000f0c09 */
[----:B------:R-:W-:-:S05]  /*0ac0*/  F2FP.BF16.PACK_AB R0, RZ, R0 ;  /* 0x00000000ff00723e */ /* 0x000fca00000010ff */
[----:B------:R1:W-:Y:S02]  /*0ad0*/  STG.E.U16 [R16.64], R0 ;  /* 0x0000000010007986 */ /* 0x0003e4000c101506 */
.L_x_9736:
[----:B------:R-:W-:Y:S05]  /*0ae0*/  BSYNC B0 ;  /* 0x0000000000007941 */ /* 0x000fea0003800000 */
.L_x_9735:
[----:B------:R-:W-:Y:S01]  /*0af0*/  BSSY B0, `(.L_x_9737) ;  /* 0x000000b000007945 */ /* 0x000fe20003800000 */
[----:B------:R-:W-:Y:S05]  /*0b00*/  @P1 BRA `(.L_x_9738) ;  /* 0x0000009000001947 */ /* 0x000fea0003800000 */
[----:B------:R-:W-:-:S05]  /*0b10*/  PRMT R9, RZ, 0x5410, R10 ;  /* 0x00005410ff097816 */ /* 0x000fca000000000a */
[----:B-1----:R-:W-:Y:S02]  /*0b20*/  FADD.FTZ R0, R9, -R14 ;  /* 0x8000000e09007221 */ /* 0x002fe40000010000 */
[----:B------:R-:W-:-:S04]  /*0b30*/  IMAD.WIDE.U32 R8, R11, c[0x0][0x170], R6 ;  /* 0x00005c000b087a25 */ /* 0x000fc800078e0006 */
[----:B------:R-:W-:Y:S01]  /*0b40*/  FFMA.FTZ R0, R15, -0.69314718246459960938, R0 ;  /* 0xbf3172180f007823 */ /* 0x000fe20000010000 */
[----:B------:R-:W-:Y:S01]  /*0b50*/  LEA R6, P0, R8, c[0x0][0x160], 0x1 ;  /* 0x0000580008067a11 */ /* 0x000fe200078008ff */
[----:B------:R-:W-:-:S03]  /*0b60*/  IMAD R7, R11, c[0x0][0x174], R9 ;  /* 0x00005d000b077a24 */ /* 0x000fc600078e0209 */
[----:B------:R-:W-:Y:S02]  /*0b70*/  F2FP.BF16.PACK_AB R0, RZ, R0 ;  /* 0x00000000ff00723e */ /* 0x000fe400000010ff */
[----:B------:R-:W-:-:S05]  /*0b80*/  LEA.HI.X R7, R8, c[0x0][0x164], R7, 0x1, P0 ;  /* 0x0000590008077a11 */ /* 0x000fca00000f0c07 */
[----:B------:R1:W-:Y:S02]  /*0b90*/  STG.E.U16 [R6.64], R0 ;  /* 0x0000000006007986 */ /* 0x0003e4000c101506 */
.L_x_9738:
[----:B------:R-:W-:Y:S05]  /*0ba0*/  BSYNC B0 ;  /* 0x0000000000007941 */ /* 0x000fea0003800000 */
.L_x_9737:
[----:B------:R-:W-:Y:S01]  /*0bb0*/  BSSY B0, `(.L_x_9739) ;  /* 0x000000b000007945 */ /* 0x000fe20003800000 */
[----:B------:R-:W-:Y:S05]  /*0bc0*/  @P2 BRA `(.L_x_9740) ;  /* 0x0000009000002947 */ /* 0x000fea0003800000 */
[----:B-1----:R-:W-:-:S05]  /*0bd0*/  PRMT R7, RZ, 0x5410, R12 ;  /* 0x00005410ff077816 */ /* 0x002fca000000000c */
[----:B------:R-:W-:Y:S02]  /*0be0*/  FADD.FTZ R0, R7, -R14 ;  /* 0x8000000e07007221 */ /* 0x000fe40000010000 */
[----:B------:R-:W-:-:S04]  /*0bf0*/  IMAD.WIDE.U32 R6, R11, c[0x0][0x170], R4 ;  /* 0x00005c000b067a25 */ /* 0x000fc800078e0004 */
[----:B------:R-:W-:Y:S01]  /*0c00*/  FFMA.FTZ R0, R15, -0.69314718246459960938, R0 ;  /* 0xbf3172180f007823 */ /* 0x000fe20000010000 */
[----:B------:R-:W-:Y:S01]  /*0c10*/  LEA R4, P0, R6, c[0x0][0x160], 0x1 ;  /* 0x0000580006047a11 */ /* 0x000fe200078008ff */
[----:B------:R-:W-:-:S03]  /*0c20*/  IMAD R5, R11, c[0x0][0x174], R7 ;  /* 0x00005d000b057a24 */ /* 0x000fc600078e0207 */
[----:B------:R-:W-:Y:S02]  /*0c30*/  F2FP.BF16.PACK_AB R0, RZ, R0 ;  /* 0x00000000ff00723e */ /* 0x000fe400000010ff */
[----:B------:R-:W-:-:S05]  /*0c40*/  LEA.HI.X R5, R6, c[0x0][0x164], R5, 0x1, P0 ;  /* 0x0000590006057a11 */ /* 0x000fca00000f0c05 */
[----:B------:R1:W-:Y:S02]  /*0c50*/  STG.E.U16 [R4.64], R0 ;  /* 0x0000000004007986 */ /* 0x0003e4000c101506 */
.L_x_9740:
[----:B------:R-:W-:Y:S05]  /*0c60*/  BSYNC B0 ;  /* 0x0000000000007941 */ /* 0x000fea0003800000 */
.L_x_9739:
[----:B------:R-:W-:Y:S05]  /*0c70*/  @P3 EXIT ;  /* 0x000000000000394d */ /* 0x000fea0003800000 */
[----:B------:R-:W-:Y:S01]  /*0c80*/  PRMT R13, RZ, 0x5410, R13 ;  /* 0x00005410ff0d7816 */ /* 0x000fe2000000000d */
[----:B-1----:R-:W-:-:S04]  /*0c90*/  IMAD.WIDE.U32 R4, R11, c[0x0][0x170], R2 ;  /* 0x00005c000b047a25 */ /* 0x002fc800078e0002 */
[----:B------:R-:W-:Y:S01]  /*0ca0*/  FADD.FTZ R14, R13, -R14 ;  /* 0x8000000e0d0e7221 */ /* 0x000fe20000010000 */
[----:B------:R-:W-:Y:S01]  /*0cb0*/  LEA R2, P0, R4, c[0x0][0x160], 0x1 ;  /* 0x0000580004027a11 */ /* 0x000fe200078008ff */
[----:B------:R-:W-:Y:S02]  /*0cc0*/  IMAD R11, R11, c[0x0][0x174], R5 ;  /* 0x00005d000b0b7a24 */ /* 0x000fe400078e0205 */
[----:B------:R-:W-:-:S03]  /*0cd0*/  FFMA.FTZ R15, R15, -0.69314718246459960938, R14 ;  /* 0xbf3172180f0f7823 */ /* 0x000fc6000001000e */
[----:B------:R-:W-:Y:S02]  /*0ce0*/  LEA.HI.X R3, R4, c[0x0][0x164], R11, 0x1, P0 ;  /* 0x0000590004037a11 */ /* 0x000fe400000f0c0b */
[----:B------:R-:W-:-:S05]  /*0cf0*/  F2FP.BF16.PACK_AB R15, RZ, R15 ;  /* 0x0000000fff0f723e */ /* 0x000fca00000010ff */
[----:B------:R-:W-:Y:S01]  /*0d00*/  STG.E.U16 [R2.64], R15 ;  /* 0x0000000f02007986 */ /* 0x000fe2000c101506 */
[----:B------:R-:W-:Y:S05]  /*0d10*/  EXIT ;  /* 0x000000000000794d */ /* 0x000fea0003800000 */
.L_x_9729:
[----:B------:R-:W-:Y:S01]  /*0d20*/  IMAD.MOV.U32 R21, RZ, RZ, 0x10 ;  /* 0x00000010ff157424 */ /* 0x000fe200078e00ff */
[----:B------:R-:W-:Y:S01]  /*0d30*/  MOV R16, 0xd70 ;  /* 0x00000d7000107802 */ /* 0x000fe20000000f00 */
[----:B------:R-:W-:Y:S02]  /*0d40*/  IMAD.MOV.U32 R20, RZ, RZ, 0x1f ;  /* 0x0000001fff147424 */ /* 0x000fe400078e00ff */
[----:B------:R-:W-:Y:S02]  /*0d50*/  IMAD.MOV.U32 R19, RZ, RZ, -0x1 ;  /* 0xffffffffff137424 */ /* 0x000fe400078e00ff */
[----:B-1----:R-:W-:Y:S05]  /*0d60*/  CALL.REL.NOINC `($__internal_138_$__cuda_sm70_shflsync_down_p) ;  /* 0x000003d000007944 */ /* 0x002fea0003c00000 */
[----:B01----:R-:W-:Y:S05]  /*0d70*/  BRA `(.L_x_9741) ;  /* 0xfffff7c000007947 */ /* 0x003fea000383ffff */
.L_x_9730:
[----:B0-----:R-:W-:Y:S01]  /*0d80*/  IMAD.MOV.U32 R22, RZ, RZ, R25 ;  /* 0x000000ffff167224 */ /* 0x001fe200078e0019 */
[----:B------:R-:W-:Y:S01]  /*0d90*/  MOV R16, 0xde0 ;  /* 0x00000de000107802 */ /* 0x000fe20000000f00 */
[----:B------:R-:W-:Y:S02]  /*0da0*/  IMAD.MOV.U32 R21, RZ, RZ, 0x8 ;  /* 0x00000008ff157424 */ /* 0x000fe400078e00ff */
[----:B------:R-:W-:Y:S02]  /*0db0*/  IMAD.MOV.U32 R20, RZ, RZ, 0x1f ;  /* 0x0000001fff147424 */ /* 0x000fe400078e00ff */
[----:B------:R-:W-:-:S02]  /*0dc0*/  IMAD.MOV.U32 R19, RZ, RZ, -0x1 ;  /* 0xffffffffff137424 */ /* 0x000fc400078e00ff */
[----:B------:R-:W-:Y:S05]  /*0dd0*/  CALL.REL.NOINC `($__internal_138_$__cuda_sm70_shflsync_down_p) ;  /* 0x0000036000007944 */ /* 0x000fea0003c00000 */
[----:B-1----:R-:W-:Y:S01]  /*0de0*/  FSETP.GEU.FTZ.AND P6, PT, R25, R20, PT ;  /* 0x000000141900720b */ /* 0x002fe20003fde000 */
[----:B0-----:R-:W-:Y:S01]  /*0df0*/  IMAD.MOV.U32 R21, RZ, RZ, 0x4 ;  /* 0x00000004ff157424 */ /* 0x001fe200078e00ff */
[----:B------:R-:W-:Y:S01]  /*0e00*/  MOV R16, 0xe50 ;  /* 0x00000e5000107802 */ /* 0x000fe20000000f00 */
[----:B------:R-:W-:Y:S01]  /*0e10*/  IMAD.MOV.U32 R19, RZ, RZ, -0x1 ;  /* 0xffffffffff137424 */ /* 0x000fe200078e00ff */
[----:B------:R-:W-:Y:S01]  /*0e20*/  FSEL R22, R20, R25, !P6 ;  /* 0x0000001914167208 */ /* 0x000fe20007000000 */
[----:B------:R-:W-:-:S03]  /*0e30*/  IMAD.MOV.U32 R20, RZ, RZ, 0x1f ;  /* 0x0000001fff147424 */ /* 0x000fc600078e00ff */
        /* <DEDUP_REMOVED lines=15> */
[----:B01----:R-:W-:Y:S05]  /*0f30*/  BRA `(.L_x_9742) ;  /* 0xfffff6d000007947 */ /* 0x003fea000383ffff */
.L_x_9733:
[----:B01----:R-:W-:Y:S01]  /*0f40*/  IMAD.MOV.U32 R22, RZ, RZ, R15 ;  /* 0x000000ffff167224 */ /* 0x003fe200078e000f */
[----:B------:R-:W-:Y:S01]  /*0f50*/  MOV R16, 0xfa0 ;  /* 0x00000fa000107802 */ /* 0x000fe20000000f00 */
[----:B------:R-:W-:-:S02]  /*0f60*/  IMAD.MOV.U32 R21, RZ, RZ, 0x10 ;  /* 0x00000010ff157424 */ /* 0x000fc400078e00ff */
[----:B------:R-:W-:Y:S02]  /*0f70*/  IMAD.MOV.U32 R20, RZ, RZ, 0x1f ;  /* 0x0000001fff147424 */ /* 0x000fe400078e00ff */
[----:B------:R-:W-:Y:S02]  /*0f80*/  IMAD.MOV.U32 R19, RZ, RZ, -0x1 ;  /* 0xffffffffff137424 */ /* 0x000fe400078e00ff */
[----:B------:R-:W-:Y:S05]  /*0f90*/  CALL.REL.NOINC `($__internal_138_$__cuda_sm70_shflsync_down_p) ;  /* 0x000001a000007944 */ /* 0x000fea0003c00000 */
[----:B01----:R-:W-:Y:S05]  /*0fa0*/  BRA `(.L_x_9743) ;  /* 0xfffff98000007947 */ /* 0x003fea000383ffff */
.L_x_9734:
[----:B------:R-:W-:Y:S01]  /*0fb0*/  IMAD.MOV.U32 R21, RZ, RZ, 0x8 ;  /* 0x00000008ff157424 */ /* 0x000fe200078e00ff */
[----:B------:R-:W-:Y:S01]  /*0fc0*/  MOV R16, 0x1000 ;  /* 0x0000100000107802 */ /* 0x000fe20000000f00 */
[----:B------:R-:W-:Y:S02]  /*0fd0*/  IMAD.MOV.U32 R20, RZ, RZ, 0x1f ;  /* 0x0000001fff147424 */ /* 0x000fe400078e00ff */
[----:B------:R-:W-:Y:S02]  /*0fe0*/  IMAD.MOV.U32 R19, RZ, RZ, -0x1 ;  /* 0xffffffffff137424 */ /* 0x000fe400078e00ff */
[----:B-1----:R-:W-:Y:S05]  /*0ff0*/  CALL.REL.NOINC `($__internal_138_$__cuda_sm70_shflsync_down_p) ;  /* 0x0000014000007944 */ /* 0x002fea0003c00000 */
[----:B01----:R-:W-:Y:S01]  /*1000*/  FADD.FTZ R22, R22, R20 ;  /* 0x0000001416167221 */ /* 0x003fe20000010000 */
[----:B------:R-:W-:Y:S01]  /*1010*/  MOV R16, 0x1060 ;  /* 0x0000106000107802 */ /* 0x000fe20000000f00 */
[----:B------:R-:W-:Y:S02]  /*1020*/  IMAD.MOV.U32 R21, RZ, RZ, 0x4 ;  /* 0x00000004ff157424 */ /* 0x000fe400078e00ff */
[----:B------:R-:W-:-:S02]  /*1030*/  IMAD.MOV.U32 R20, RZ, RZ, 0x1f ;  /* 0x0000001fff147424 */ /* 0x000fc400078e00ff */
[----:B------:R-:W-:Y:S02]  /*1040*/  IMAD.MOV.U32 R19, RZ, RZ, -0x1 ;  /* 0xffffffffff137424 */ /* 0x000fe400078e00ff */
[----:B------:R-:W-:Y:S05]  /*1050*/  CALL.REL.NOINC `($__internal_138_$__cuda_sm70_shflsync_down_p) ;  /* 0x000000e000007944 */ /* 0x000fea0003c00000 */
[----:B01----:R-:W-:Y:S01]  /*1060*/  FADD.FTZ R22, R22, R20 ;  /* 0x0000001416167221 */ /* 0x003fe20000010000 */
[----:B------:R-:W-:Y:S01]  /*1070*/  MOV R16, 0x10c0 ;  /* 0x000010c000107802 */ /* 0x000fe20000000f00 */
[----:B------:R-:W-:Y:S02]  /*1080*/  IMAD.MOV.U32 R21, RZ, RZ, 0x2 ;  /* 0x00000002ff157424 */ /* 0x000fe400078e00ff */
[----:B------:R-:W-:Y:S02]  /*1090*/  IMAD.MOV.U32 R20, RZ, RZ, 0x1f ;  /* 0x0000001fff147424 */ /* 0x000fe400078e00ff */
[----:B------:R-:W-:Y:S02]  /*10a0*/  IMAD.MOV.U32 R19, RZ, RZ, -0x1 ;  /* 0xffffffffff137424 */ /* 0x000fe400078e00ff */
[----:B------:R-:W-:Y:S05]  /*10b0*/  CALL.REL.NOINC `($__internal_138_$__cuda_sm70_shflsync_down_p) ;  /* 0x0000008000007944 */ /* 0x000fea0003c00000 */
[----:B-1----:R-:W-:Y:S01]  /*10c0*/  FADD.FTZ R18, R22, R20 ;  /* 0x0000001416127221 */ /* 0x002fe20000010000 */
[----:B------:R-:W-:Y:S01]  /*10d0*/  MOV R16, 0x1130 ;  /* 0x0000113000107802 */ /* 0x000fe20000000f00 */
[----:B0-----:R-:W-:Y:S02]  /*10e0*/  IMAD.MOV.U32 R21, RZ, RZ, 0x1 ;  /* 0x00000001ff157424 */ /* 0x001fe400078e00ff */
[----:B------:R-:W-:-:S02]  /*10f0*/  IMAD.MOV.U32 R20, RZ, RZ, 0x1f ;  /* 0x0000001fff147424 */ /* 0x000fc400078e00ff */
[----:B------:R-:W-:Y:S02]  /*1100*/  IMAD.MOV.U32 R19, RZ, RZ, -0x1 ;  /* 0xffffffffff137424 */ /* 0x000fe400078e00ff */
[----:B------:R-:W-:Y:S02]  /*1110*/  IMAD.MOV.U32 R22, RZ, RZ, R18 ;  /* 0x000000ffff167224 */ /* 0x000fe400078e0012 */
[----:B------:R-:W-:Y:S05]  /*1120*/  CALL.REL.NOINC `($__internal_138_$__cuda_sm70_shflsync_down_p) ;  /* 0x0000001000007944 */ /* 0x000fea0003c00000 */
[----:B01----:R-:W-:Y:S05]  /*1130*/  BRA `(.L_x_9744) ;  /* 0xfffff88000007947 */ /* 0x003fea000383ffff */
        .weak           $__internal_138_$__cuda_sm70_shflsync_down_p
        .type           $__internal_138_$__cuda_sm70_shflsync_down_p,@function
        .size           $__internal_138_$__cuda_sm70_shflsync_down_p,(.L_x_11417 - $__internal_138_$__cuda_sm70_shflsync_down_p)
$__internal_138_$__cuda_sm70_shflsync_down_p:
[----:B------:R-:W-:Y:S01]  /*1140*/  IMAD.MOV.U32 R17, RZ, RZ, 0x0 ;  /* 0x00000000ff117424 */ /* 0x000fe200078e00ff */
[----:B------:R-:W-:Y:S04]  /*1150*/  WARPSYNC R19 ;  /* 0x0000001300007348 */ /* 0x000fe80003800000 */
[----:B------:R0:W1:Y:S01]  /*1160*/  SHFL.DOWN PT, R20, R22, R21, R20 ;  /* 0x0800001516147389 */ /* 0x00006200000e0014 */
[----:B------:R-:W-:Y:S05]  /*1170*/  RET.REL.NODEC R16 `(_ZN2at6native43_GLOBAL__N__9ae7fba5_10_SoftMax_cu_9f978f6322cunn_SoftMaxForwardRegIN3c108BFloat16EfS4_NS1_25LogSoftMaxForwardEpilogueElLi4EEEvPT1_PKT_T3_) ;  /* 0xffffee8010007950 */ /* 0x000fea0003c3ffff */
.L_x_9745:
        /* <DEDUP_REMOVED lines=16> */
.L_x_11417:


//--------------------- .text._ZN2at6native43_GLOBAL__N__9ae7fba5_10_SoftMax_cu_9f978f6322cunn_SoftMaxForwardRegIN3c108BFloat16EfS4_NS1_25LogSoftMaxForwardEpilogueElLi3EEEvPT1_PKT_T3_ --------------------------
	.section	.text._ZN2at6native43_GLOBAL__N__9ae7fba5_10_SoftMax_cu_9f978f6322cunn_SoftMaxForwardRegIN3c108BFloat16EfS4_NS1_25LogSoftMaxForwardEpilogueElLi3EEEvPT1_PKT_T3_,"ax",@progbits
	.sectioninfo	@"SHI_REGISTERS=24"
	.align	128
.text._ZN2at6native43_GLOBAL__N__9ae7fba5_10_SoftMax_cu_9f978f6322cunn_SoftMaxForwardRegIN3c108BFloat16EfS4_NS1_25LogSoftMaxForwardEpilogueElLi3EEEvPT1_PKT_T3_:
        .type           _ZN2at6native43_GLOBAL__N__9ae7fba5_10_SoftMax_cu_9f978f6322cunn_SoftMaxForwardRegIN3c108BFloat16EfS4_NS1_25LogSoftMaxForwardEpilogueElLi3EEEvPT1_PKT_T3_,@function
        .size           _ZN2at6native43_GLOBAL__N__9ae7fba5_10_SoftMax_cu_9f978f6322cunn_SoftMaxForwardRegIN3c108BFloat16EfS4_NS1_25LogSoftMaxForwardEpilogueElLi3EEEvPT1_PKT_T3_,(.L_x_11419 - _ZN2at6native43_GLOBAL__N__9ae7fba5_10_SoftMax_cu_9f978f6322cunn_SoftMaxForwardRegIN3c108BFloat16EfS4_NS1_25LogSoftMaxForwardEpilogueElLi3EEEvPT1_PKT_T3_)
        .other          _ZN2at6native43_GLOBAL__N__9ae7fba5_10_SoftMax_cu_9f978f6322cunn_SoftMaxForwardRegIN3c108BFloat16EfS4_NS1_25LogSoftMaxForwardEpilogueElLi3EEEvPT1_PKT_T3_,@"STO_CUDA_ENTRY STV_DEFAULT"
_ZN2at6native43_GLOBAL__N__9ae7fba5_10_SoftMax_cu_9f978f6322cunn_SoftMaxForwardRegIN3c108BFloat16EfS4_NS1_25LogSoftMaxForwardEpilogueElLi3EEEvPT1_PKT_T3_:
        /* <DEDUP_REMOVED lines=72> */
.L_x_9758:
        /* <DEDUP_REMOVED lines=13> */
.L_x_9759:
[----:B-1----:R-:W-:-:S04]  /*0550*/  FSETP.GEU.FTZ.AND P6, PT, R16, R17, PT ;  /* 0x000000111000720b */ /* 0x002fc80003fde000 */
[----:B0-----:R-:W-:-:S04]  /*0560*/  FSEL R16, R17, R16, !P6 ;  /* 0x0000001011107208 */ /* 0x001fc80007000000 */
.L_x_9747:
[----:B------:R-:W-:Y:S05]  /*0570*/  BSYNC B0 ;  /* 0x0000000000007941 */ /* 0x000fea0003800000 */
.L_x_9746:
        /* <DEDUP_REMOVED lines=41> */
.L_x_9760:
        /* <DEDUP_REMOVED lines=9> */
.L_x_9761:
[----:B-1----:R-:W-:Y:S02]  /*08a0*/  FADD.FTZ R11, R16, R13 ;  /* 0x0000000d100b7221 */ /* 0x002fe40000010000 */
.L_x_9751:
[----:B------:R-:W-:Y:S05]  /*08b0*/  BSYNC B0 ;  /* 0x0000000000007941 */ /* 0x000fea0003800000 */
.L_x_9750:
[----:B-1----:R1:W-:Y:S01]  /*08c0*/  @!P6 STS [RZ], R11 ;  /* 0x0000000bff00e388 */ /* 0x0023e20000000800 */
[----:B------:R-:W-:Y:S02]  /*08d0*/  WARPSYNC 0xffffffff ;  /* 0xffffffff00007948 */ /* 0x000fe40003800000 */
[----:B------:R-:W-:Y:S06]  /*08e0*/  BAR.SYNC.DEFER_BLOCKING 0x0 ;  /* 0x0000000000007b1d */ /* 0x000fec0000010000 */
[----:B------:R-:W-:Y:S01]  /*08f0*/  BSSY B0, `(.L_x_9754) ;  /* 0x000000d000007945 */ /* 0x000fe20003800000 */
[----:B-1----:R-:W1:Y:S02]  /*0900*/  LDS R11, [RZ] ;  /* 0x00000000ff0b7984 */ /* 0x002e640000000800 */
[----:B-1----:R-:W1:Y:S01]  /*0910*/  MUFU.LG2 R11, R11 ;  /* 0x0000000b000b7308 */ /* 0x002e620000000c00 */
[----:B------:R-:W-:Y:S05]  /*0920*/  @P0 BRA `(.L_x_9755) ;  /* 0x0000009000000947 */ /* 0x000fea0003800000 */
[----:B0-----:R-:W-:Y:S01]  /*0930*/  PRMT R13, RZ, 0x5410, R10 ;  /* 0x00005410ff0d7816 */ /* 0x001fe2000000000a */
[----:B------:R-:W-:-:S04]  /*0940*/  IMAD.WIDE.U32 R14, R9, c[0x0][0x170], R2 ;  /* 0x00005c00090e7a25 */ /* 0x000fc800078e0002 */
[----:B------:R-:W-:Y:S01]  /*0950*/  FADD.FTZ R10, R13, -R12 ;  /* 0x8000000c0d0a7221 */ /* 0x000fe20000010000 */
[----:B------:R-:W-:Y:S01]  /*0960*/  LEA R2, P0, R14, c[0x0][0x160], 0x1 ;  /* 0x000058000e027a11 */ /* 0x000fe200078008ff */
[----:B------:R-:W-:Y:S02]  /*0970*/  IMAD R13, R9, c[0x0][0x174], R15 ;  /* 0x00005d00090d7a24 */ /* 0x000fe400078e020f */
[----:B-1----:R-:W-:-:S05]  /*0980*/  FFMA.FTZ R3, R11, -0.69314718246459960938, R10 ;  /* 0xbf3172180b037823 */ /* 0x002fca000001000a */
[----:B------:R-:W-:Y:S02]  /*0990*/  F2FP.BF16.PACK_AB R10, RZ, R3 ;  /* 0x00000003ff0a723e */ /* 0x000fe400000010ff */
[----:B------:R-:W-:-:S05]  /*09a0*/  LEA.HI.X R3, R14, c[0x0][0x164], R13, 0x1, P0 ;  /* 0x000059000e037a11 */ /* 0x000fca00000f0c0d */
[----:B------:R0:W-:Y:S02]  /*09b0*/  STG.E.U16 [R2.64], R10 ;  /* 0x0000000a02007986 */ /* 0x0001e4000c101506 */
.L_x_9755:
[----:B------:R-:W-:Y:S05]  /*09c0*/  BSYNC B0 ;  /* 0x0000000000007941 */ /* 0x000fea0003800000 */
.L_x_9754:
[----:B------:R-:W-:Y:S01]  /*09d0*/  BSSY B0, `(.L_x_9756) ;  /* 0x000000b000007945 */ /* 0x000fe20003800000 */
[----:B------:R-:W-:Y:S05]  /*09e0*/  @P1 BRA `(.L_x_9757) ;  /* 0x0000009000001947 */ /* 0x000fea0003800000 */
[----:B0-----:R-:W-:Y:S01]  /*09f0*/  PRMT R3, RZ, 0x5410, R0 ;  /* 0x00005410ff037816 */ /* 0x001fe20000000000 */
        /* <DEDUP_REMOVED lines=8> */
.L_x_9757:
[----:B------:R-:W-:Y:S05]  /*0a80*/  BSYNC B0 ;  /* 0x0000000000007941 */ /* 0x000fea0003800000 */
.L_x_9756:
[----:B------:R-:W-:Y:S05]  /*0a90*/  @P2 EXIT ;  /* 0x000000000000294d */ /* 0x000fea0003800000 */
        /* <DEDUP_REMOVED lines=8> */
[----:B------:R-:W-:Y:S01]  /*0b20*/  STG.E.U16 [R2.64], R11 ;  /* 0x0000000b02007986 */ /* 0x000fe2000c101506 */
[----:B------:R-:W-:Y:S05]  /*0b30*/  EXIT ;  /* 0x000000000000794d */ /* 0x000fea0003800000 */
.L_x_9748:
[----:B0-----:R-:W-:Y:S01]  /*0b40*/  IMAD.MOV.U32 R17, RZ, RZ, 0x10 ;  /* 0x00000010ff117424 */ /* 0x001fe200078e00ff */
[----:B------:R-:W-:Y:S01]  /*0b50*/  MOV R14, 0xb90 ;  /* 0x00000b90000e7802 */ /* 0x000fe20000000f00 */
[----:B------:R-:W-:Y:S02]  /*0b60*/  IMAD.MOV.U32 R18, RZ, RZ, 0x1f ;  /* 0x0000001fff127424 */ /* 0x000fe400078e00ff */
[----:B------:R-:W-:Y:S02]  /*0b70*/  IMAD.MOV.U32 R19, RZ, RZ, -0x1 ;  /* 0xffffffffff137424 */ /* 0x000fe400078e00ff */
[----:B-1----:R-:W-:Y:S05]  /*0b80*/  CALL.REL.NOINC `($__internal_139_$__cuda_sm70_shflsync_down_p) ;  /* 0x000003f000007944 */ /* 0x002fea0003c00000 */
[----:B-1----:R-:W-:Y:S01]  /*0b90*/  IMAD.MOV.U32 R15, RZ, RZ, R17 ;  /* 0x000000ffff0f7224 */ /* 0x002fe200078e0011 */
[----:B0-----:R-:W-:Y:S05]  /*0ba0*/  BRA `(.L_x_9758) ;  /* 0xfffff8d000007947 */ /* 0x001fea000383ffff */
.L_x_9749:
[----:B0-----:R-:W-:Y:S01]  /*0bb0*/  IMAD.MOV.U32 R17, RZ, RZ, 0x8 ;  /* 0x00000008ff117424 */ /* 0x001fe200078e00ff */
[----:B------:R-:W-:Y:S01]  /*0bc0*/  MOV R14, 0xc00 ;  /* 0x00000c00000e7802 */ /* 0x000fe20000000f00 */
[----:B------:R-:W-:Y:S02]  /*0bd0*/  IMAD.MOV.U32 R18, RZ, RZ, 0x1f ;  /* 0x0000001fff127424 */ /* 0x000fe400078e00ff */
[----:B------:R-:W-:-:S02]  /*0be0*/  IMAD.MOV.U32 R19, RZ, RZ, -0x1 ;  /* 0xffffffffff137424 */ /* 0x000fc400078e00ff */
[----:B------:R-:W-:Y:S05]  /*0bf0*/  CALL.REL.NOINC `($__internal_139_$__cuda_sm70_shflsync_down_p) ;  /* 0x0000038000007944 */ /* 0x000fea0003c00000 */
[----:B-1----:R-:W-:Y:S01]  /*0c00*/  FSETP.GEU.FTZ.AND P6, PT, R16, R17, PT ;  /* 0x000000111000720b */ /* 0x002fe20003fde000 */
[----:B0-----:R-:W-:Y:S01]  /*0c10*/  IMAD.MOV.U32 R18, RZ, RZ, 0x1f ;  /* 0x0000001fff127424 */ /* 0x001fe200078e00ff */
[----:B------:R-:W-:Y:S01]  /*0c20*/  MOV R14, 0xc70 ;  /* 0x00000c70000e7802 */ /* 0x000fe20000000f00 */
[----:B------:R-:W-:Y:S01]  /*0c30*/  IMAD.MOV.U32 R19, RZ, RZ, -0x1 ;  /* 0xffffffffff137424 */ /* 0x000fe200078e00ff */
[----:B------:R-:W-:Y:S01]  /*0c40*/  FSEL R16, R17, R16, !P6 ;  /* 0x0000001011107208 */ /* 0x000fe20007000000 */
[----:B------:R-:W-:-:S03]  /*0c50*/  IMAD.MOV.U32 R17, RZ, RZ, 0x4 ;  /* 0x00000004ff117424 */ /* 0x000fc600078e00ff */
        /* <DEDUP_REMOVED lines=15> */
[----:B01----:R-:W-:Y:S05]  /*0d50*/  BRA `(.L_x_9759) ;  /* 0xfffff7f000007947 */ /* 0x003fea000383ffff */
.L_x_9752:
[----:B-1----:R-:W-:Y:S01]  /*0d60*/  IMAD.MOV.U32 R16, RZ, RZ, R11 ;  /* 0x000000ffff107224 */ /* 0x002fe200078e000b */
[----:B------:R-:W-:Y:S01]  /*0d70*/  MOV R14, 0xdc0 ;  /* 0x00000dc0000e7802 */ /* 0x000fe20000000f00 */
[----:B------:R-:W-:-:S02]  /*0d80*/  IMAD.MOV.U32 R17, RZ, RZ, 0x10 ;  /* 0x00000010ff117424 */ /* 0x000fc400078e00ff */
[----:B0-----:R-:W-:Y:S02]  /*0d90*/  IMAD.MOV.U32 R18, RZ, RZ, 0x1f ;  /* 0x0000001fff127424 */ /* 0x001fe400078e00ff */
[----:B------:R-:W-:Y:S02]  /*0da0*/  IMAD.MOV.U32 R19, RZ, RZ, -0x1 ;  /* 0xffffffffff137424 */ /* 0x000fe400078e00ff */
[----:B------:R-:W-:Y:S05]  /*0db0*/  CALL.REL.NOINC `($__internal_139_$__cuda_sm70_shflsync_down_p) ;  /* 0x000001c000007944 */ /* 0x000fea0003c00000 */
[----:B-1----:R-:W-:Y:S01]  /*0dc0*/  IMAD.MOV.U32 R14, RZ, RZ, R17 ;  /* 0x000000ffff0e7224 */ /* 0x002fe200078e0011 */
[----:B0-----:R-:W-:Y:S05]  /*0dd0*/  BRA `(.L_x_9760) ;  /* 0xfffffa3000007947 */ /* 0x001fea000383ffff */
.L_x_9753:
[----:B------:R-:W-:Y:S01]  /*0de0*/  IMAD.MOV.U32 R17, RZ, RZ, 0x8 ;  /* 0x00000008ff117424 */ /* 0x000fe200078e00ff */
[----:B------:R-:W-:Y:S01]  /*0df0*/  MOV R14, 0xe30 ;  /* 0x00000e30000e7802 */ /* 0x000fe20000000f00 */
[----:B0-----:R-:W-:Y:S02]  /*0e00*/  IMAD.MOV.U32 R18, RZ, RZ, 0x1f ;  /* 0x0000001fff127424 */ /* 0x001fe400078e00ff */
[----:B------:R-:W-:Y:S02]  /*0e10*/  IMAD.MOV.U32 R19, RZ, RZ, -0x1 ;  /* 0xffffffffff137424 */ /* 0x000fe400078e00ff */
[----:B-1----:R-:W-:Y:S05]  /*0e20*/  CALL.REL.NOINC `($__internal_139_$__cuda_sm70_shflsync_down_p) ;  /* 0x0000015000007944 */ /* 0x002fea0003c00000 */
[----:B01----:R-:W-:Y:S01]  /*0e30*/  FADD.FTZ R16, R16, R17 ;  /* 0x0000001110107221 */ /* 0x003fe20000010000 */
[----:B------:R-:W-:Y:S01]  /*0e40*/  MOV R14, 0xe90 ;  /* 0x00000e90000e7802 */ /* 0x000fe20000000f00 */
[----:B------:R-:W-:Y:S02]  /*0e50*/  IMAD.MOV.U32 R17, RZ, RZ, 0x4 ;  /* 0x00000004ff117424 */ /* 0x000fe400078e00ff */
[----:B------:R-:W-:-:S02]  /*0e60*/  IMAD.MOV.U32 R18, RZ, RZ, 0x1f ;  /* 0x0000001fff127424 */ /* 0x000fc400078e00ff */
[----:B------:R-:W-:Y:S02]  /*0e70*/  IMAD.MOV.U32 R19, RZ, RZ, -0x1 ;  /* 0xffffffffff137424 */ /* 0x000fe400078e00ff */
[----:B------:R-:W-:Y:S05]  /*0e80*/  CALL.REL.NOINC `($__internal_139_$__cuda_sm70_shflsync_down_p) ;  /* 0x000000f000007944 */ /* 0x000fea0003c00000 */
[----:B01----:R-:W-:Y:S01]  /*0e90*/  FADD.FTZ R16, R16, R17 ;  /* 0x0000001110107221 */ /* 0x003fe20000010000 */
[----:B------:R-:W-:Y:S01]  /*0ea0*/  MOV R14, 0xef0 ;  /* 0x00000ef0000e7802 */ /* 0x000fe20000000f00 */
[----:B------:R-:W-:Y:S02]  /*0eb0*/  IMAD.MOV.U32 R17, RZ, RZ, 0x2 ;  /* 0x00000002ff117424 */ /* 0x000fe400078e00ff */
[----:B------:R-:W-:Y:S02]  /*0ec0*/  IMAD.MOV.U32 R18, RZ, RZ, 0x1f ;  /* 0x0000001fff127424 */ /* 0x000fe400078e00ff */
[----:B------:R-:W-:Y:S02]  /*0ed0*/  IMAD.MOV.U32 R19, RZ, RZ, -0x1 ;  /* 0xffffffffff137424 */ /* 0x000fe400078e00ff */
[----:B------:R-:W-:Y:S05]  /*0ee0*/  CALL.REL.NOINC `($__internal_139_$__cuda_sm70_shflsync_down_p) ;  /* 0x0000009000007944 */ /* 0x000fea0003c00000 */
[----:B-1----:R-:W-:Y:S01]  /*0ef0*/  FADD.FTZ R13, R16, R17 ;  /* 0x00000011100d7221 */ /* 0x002fe20000010000 */
[----:B------:R-:W-:Y:S01]  /*0f00*/  MOV R14, 0xf60 ;  /* 0x00000f60000e7802 */ /* 0x000fe20000000f00 */
[----:B------:R-:W-:Y:S02]  /*0f10*/  IMAD.MOV.U32 R17, RZ, RZ, 0x1 ;  /* 0x00000001ff117424 */ /* 0x000fe400078e00ff */
[----:B0-----:R-:W-:-:S02]  /*0f20*/  IMAD.MOV.U32 R18, RZ, RZ, 0x1f ;  /* 0x0000001fff127424 */ /* 0x001fc400078e00ff */
[----:B------:R-:W-:Y:S02]  /*0f30*/  IMAD.MOV.U32 R19, RZ, RZ, -0x1 ;  /* 0xffffffffff137424 */ /* 0x000fe400078e00ff */
[----:B------:R-:W-:Y:S02]  /*0f40*/  IMAD.MOV.U32 R16, RZ, RZ, R13 ;  /* 0x000000ffff107224 */ /* 0x000fe400078e000d */
[----:B------:R-:W-:Y:S05]  /*0f50*/  CALL.REL.NOINC `($__internal_139_$__cuda_sm70_shflsync_down_p) ;  /* 0x0000002000007944 */ /* 0x000fea0003c00000 */
[----:B01----:R-:W-:Y:S01]  /*0f60*/  IMAD.MOV.U32 R16, RZ, RZ, R17 ;  /* 0x000000ffff107224 */ /* 0x003fe200078e0011 */
[----:B------:R-:W-:Y:S05]  /*0f70*/  BRA `(.L_x_9761) ;  /* 0xfffff92000007947 */ /* 0x000fea000383ffff */
        .weak           $__internal_139_$__cuda_sm70_shflsync_down_p
        .type           $__internal_139_$__cuda_sm70_shflsync_down_p,@function
        .size           $__internal_139_$__cuda_sm70_shflsync_down_p,(.L_x_11419 - $__internal_139_$__cuda_sm70_shflsync_down_p)
$__internal_139_$__cuda_sm70_shflsync_down_p:
[----:B------:R-:W-:Y:S01]  /*0f80*/  IMAD.MOV.U32 R15, RZ, RZ, 0x0 ;  /* 0x00000000ff0f7424 */ /* 0x000fe200078e00ff */
[----:B------:R-:W-:Y:S04]  /*0f90*/  WARPSYNC R19 ;  /* 0x0000001300007348 */ /* 0x000fe80003800000 */
[----:B------:R0:W1:Y:S01]  /*0fa0*/  SHFL.DOWN PT, R17, R16, R17, R18 ;  /* 0x0800001110117389 */ /* 0x00006200000e0012 */
[----:B------:R-:W-:Y:S05]  /*0fb0*/  RET.REL.NODEC R14 `(_ZN2at6native43_GLOBAL__N__9ae7fba5_10_SoftMax_cu_9f978f6322cunn_SoftMaxForwardRegIN3c108BFloat16EfS4_NS1_25LogSoftMaxForwardEpilogueElLi3EEEvPT1_PKT_T3_) ;  /* 0xfffff0400e007950 */ /* 0x000fea0003c3ffff */
.L_x_9762:
        /* <DEDUP_REMOVED lines=12> */
.L_x_11419:


//--------------------- .text._ZN2at6native43_GLOBAL__N__9ae7fba5_10_SoftMax_cu_9f978f6322cunn_SoftMaxForwardRegIN3c108BFloat16EfS4_NS1_25LogSoftMaxForwardEpilogueElLi2EEEvPT1_PKT_T3_ --------------------------
	.section	.text._ZN2at6native43_GLOBAL__N__9ae7fba5_10_SoftMax_cu_9f978f6322cunn_SoftMaxForwardRegIN3c108BFloat16EfS4_NS1_25LogSoftMaxForwardEpilogueElLi2EEEvPT1_PKT_T3_,"ax",@progbits
	.sectioninfo	@"SHI_REGISTERS=21"
	.align	128
.text._ZN2at6native43_GLOBAL__N__9ae7fba5_10_SoftMax_cu_9f978f6322cunn_SoftMaxForwardRegIN3c108BFloat16EfS4_NS1_25LogSoftMaxForwardEpilogueElLi2EEEvPT1_PKT_T3_:
        .type           _ZN2at6native43_GLOBAL__N__9ae7fba5_10_SoftMax_cu_9f978f6322cunn_SoftMaxForwardRegIN3c108BFloat16EfS4_NS1_25LogSoftMaxForwardEpilogueElLi2EEEvPT1_PKT_T3_,@function
        .size           _ZN2at6native43_GLOBAL__N__9ae7fba5_10_SoftMax_cu_9f978f6322cunn_SoftMaxForwardRegIN3c108BFloat16EfS4_NS1_25LogSoftMaxForwardEpilogueElLi2EEEvPT1_PKT_T3_,(.L_x_11421 - _ZN2at6native43_GLOBAL__N__9ae7fba5_10_SoftMax_cu_9f978f6322cunn_SoftMaxForwardRegIN3c108BFloat16EfS4_NS1_25LogSoftMaxForwardEpilogueElLi2EEEvPT1_PKT_T3_)
        .other          _ZN2at6native43_GLOBAL__N__9ae7fba5_10_SoftMax_cu_9f978f6322cunn_SoftMaxForwardRegIN3c108BFloat16EfS4_NS1_25LogSoftMaxForwardEpilogueElLi2EEEvPT1_PKT_T3_,@"STO_CUDA_ENTRY STV_DEFAULT"
_ZN2at6native43_GLOBAL__N__9ae7fba5_10_SoftMax_cu_9f978f6322cunn_SoftMaxForwardRegIN3c108BFloat16EfS4_NS1_25LogSoftMaxForwardEpilogueElLi2EEEvPT1_PKT_T3_:
        /* <DEDUP_REMOVED lines=61> */
.L_x_9773:
        /* <DEDUP_REMOVED lines=13> */
.L_x_9774:
[----:B-1----:R-:W-:-:S04]  /*04a0*/  FSETP.GEU.FTZ.AND P5, PT, R14, R13, PT ;  /* 0x0000000d0e00720b */ /* 0x002fc80003fbe000 */
[----:B------:R-:W-:-:S04]  /*04b0*/  FSEL R11, R13, R14, !P5 ;  /* 0x0000000e0d0b7208 */ /* 0x000fc80006800000 */
.L_x_9764:
[----:B0-----:R-:W-:Y:S05]  /*04c0*/  BSYNC B0 ;  /* 0x0000000000007941 */ /* 0x001fea0003800000 */
.L_x_9763:
        /* <DEDUP_REMOVED lines=36> */
.L_x_9775:
        /* <DEDUP_REMOVED lines=9> */
.L_x_9776:
[----:B-1----:R-:W-:Y:S02]  /*07a0*/  FADD.FTZ R8, R12, R11 ;  /* 0x0000000b0c087221 */ /* 0x002fe40000010000 */
.L_x_9768:
[----:B------:R-:W-:Y:S05]  /*07b0*/  BSYNC B0 ;  /* 0x0000000000007941 */ /* 0x000fea0003800000 */
.L_x_9767:
[----:B-1----:R1:W-:Y:S01]  /*07c0*/  @!P5 STS [RZ], R8 ;  /* 0x00000008ff00d388 */ /* 0x0023e20000000800 */
[----:B------:R-:W-:Y:S02]  /*07d0*/  WARPSYNC 0xffffffff ;  /* 0xffffffff00007948 */ /* 0x000fe40003800000 */
[----:B------:R-:W-:Y:S06]  /*07e0*/  BAR.SYNC.DEFER_BLOCKING 0x0 ;  /* 0x0000000000007b1d */ /* 0x000fec0000010000 */
[----:B------:R-:W-:Y:S01]  /*07f0*/  BSSY B0, `(.L_x_9771) ;  /* 0x000000d000007945 */ /* 0x000fe20003800000 */
[----:B-1----:R-:W1:Y:S02]  /*0800*/  LDS R8, [RZ] ;  /* 0x00000000ff087984 */ /* 0x002e640000000800 */
[----:B01----:R0:W1:Y:S01]  /*0810*/  MUFU.LG2 R11, R8 ;  /* 0x00000008000b7308 */ /* 0x0030620000000c00 */
[----:B------:R-:W-:Y:S05]  /*0820*/  @P0 BRA `(.L_x_9772) ;  /* 0x0000009000000947 */ /* 0x000fea0003800000 */
[----:B------:R-:W-:-:S05]  /*0830*/  PRMT R9, RZ, 0x5410, R4 ;  /* 0x00005410ff097816 */ /* 0x000fca0000000004 */
[----:B------:R-:W-:Y:S02]  /*0840*/  FADD.FTZ R4, R9, -R10 ;  /* 0x8000000a09047221 */ /* 0x000fe40000010000 */
[----:B0-----:R-:W-:-:S04]  /*0850*/  IMAD.WIDE.U32 R8, R5, c[0x0][0x170], R6 ;  /* 0x00005c0005087a25 */ /* 0x001fc800078e0006 */
[----:B-1----:R-:W-:Y:S01]  /*0860*/  FFMA.FTZ R4, R11, -0.69314718246459960938, R4 ;  /* 0xbf3172180b047823 */ /* 0x002fe20000010004 */
[----:B------:R-:W-:Y:S01]  /*0870*/  LEA R6, P0, R8, c[0x0][0x160], 0x1 ;  /* 0x0000580008067a11 */ /* 0x000fe200078008ff */
[----:B------:R-:W-:-:S03]  /*0880*/  IMAD R7, R5, c[0x0][0x174], R9 ;  /* 0x00005d0005077a24 */ /* 0x000fc600078e0209 */
[----:B------:R-:W-:Y:S02]  /*0890*/  F2FP.BF16.PACK_AB R4, RZ, R4 ;  /* 0x00000004ff04723e */ /* 0x000fe400000010ff */
[----:B------:R-:W-:-:S05]  /*08a0*/  LEA.HI.X R7, R8, c[0x0][0x164], R7, 0x1, P0 ;  /* 0x0000590008077a11 */ /* 0x000fca00000f0c07 */
[----:B------:R0:W-:Y:S02]  /*08b0*/  STG.E.U16 [R6.64], R4 ;  /* 0x0000000406007986 */ /* 0x0001e4000c101506 */
.L_x_9772:
[----:B------:R-:W-:Y:S05]  /*08c0*/  BSYNC B0 ;  /* 0x0000000000007941 */ /* 0x000fea0003800000 */
.L_x_9771:
        /* <DEDUP_REMOVED lines=11> */
.L_x_9765:
[----:B------:R-:W-:Y:S01]  /*0980*/  IMAD.MOV.U32 R16, RZ, RZ, 0x10 ;  /* 0x00000010ff107424 */ /* 0x000fe200078e00ff */
[----:B------:R-:W-:Y:S01]  /*0990*/  MOV R12, 0x9d0 ;  /* 0x000009d0000c7802 */ /* 0x000fe20000000f00 */
[----:B------:R-:W-:Y:S02]  /*09a0*/  IMAD.MOV.U32 R15, RZ, RZ, 0x1f ;  /* 0x0000001fff0f7424 */ /* 0x000fe400078e00ff */
[----:B------:R-:W-:Y:S02]  /*09b0*/  IMAD.MOV.U32 R18, RZ, RZ, -0x1 ;  /* 0xffffffffff127424 */ /* 0x000fe400078e00ff */
[----:B-1----:R-:W-:Y:S05]  /*09c0*/  CALL.REL.NOINC `($__internal_140_$__cuda_sm70_shflsync_down_p) ;  /* 0x0000041000007944 */ /* 0x002fea0003c00000 */
[----:B-1----:R-:W-:Y:S01]  /*09d0*/  IMAD.MOV.U32 R10, RZ, RZ, R15 ;  /* 0x000000ffff0a7224 */ /* 0x002fe200078e000f */
[----:B0-----:R-:W-:Y:S05]  /*09e0*/  BRA `(.L_x_9773) ;  /* 0xfffff9e000007947 */ /* 0x001fea000383ffff */
.L_x_9766:
[----:B0-----:R-:W-:Y:S01]  /*09f0*/  IMAD.MOV.U32 R11, RZ, RZ, R17 ;  /* 0x000000ffff0b7224 */ /* 0x001fe200078e0011 */
[----:B------:R-:W-:Y:S01]  /*0a00*/  MOV R12, 0xa50 ;  /* 0x00000a50000c7802 */ /* 0x000fe20000000f00 */
[----:B------:R-:W-:Y:S02]  /*0a10*/  IMAD.MOV.U32 R16, RZ, RZ, 0x8 ;  /* 0x00000008ff107424 */ /* 0x000fe400078e00ff */
[----:B------:R-:W-:-:S02]  /*0a20*/  IMAD.MOV.U32 R15, RZ, RZ, 0x1f ;  /* 0x0000001fff0f7424 */ /* 0x000fc400078e00ff */
[----:B------:R-:W-:Y:S02]  /*0a30*/  IMAD.MOV.U32 R18, RZ, RZ, -0x1 ;  /* 0xffffffffff127424 */ /* 0x000fe400078e00ff */
[----:B------:R-:W-:Y:S05]  /*0a40*/  CALL.REL.NOINC `($__internal_140_$__cuda_sm70_shflsync_down_p) ;  /* 0x0000039000007944 */ /* 0x000fea0003c00000 */
[----:B-1----:R-:W-:Y:S01]  /*0a50*/  FSETP.GEU.FTZ.AND P5, PT, R17, R15, PT ;  /* 0x0000000f1100720b */ /* 0x002fe20003fbe000 */
[----:B0-----:R-:W-:Y:S01]  /*0a60*/  HFMA2.MMA R16, -RZ, RZ, 0, 2.384185791015625e-07 ;  /* 0x00000004ff107435 */ /* 0x001fe200000001ff */
[----:B------:R-:W-:Y:S01]  /*0a70*/  IMAD.MOV.U32 R18, RZ, RZ, -0x1 ;  /* 0xffffffffff127424 */ /* 0x000fe200078e00ff */
[----:B------:R-:W-:Y:S02]  /*0a80*/  MOV R12, 0xac0 ;  /* 0x00000ac0000c7802 */ /* 0x000fe40000000f00 */
[----:B------:R-:W-:Y:S01]  /*0a90*/  FSEL R11, R15, R17, !P5 ;  /* 0x000000110f0b7208 */ /* 0x000fe20006800000 */
[----:B------:R-:W-:Y:S02]  /*0aa0*/  IMAD.MOV.U32 R15, RZ, RZ, 0x1f ;  /* 0x0000001fff0f7424 */ /* 0x000fe400078e00ff */
[----:B------:R-:W-:Y:S05]  /*0ab0*/  CALL.REL.NOINC `($__internal_140_$__cuda_sm70_shflsync_down_p) ;  /* 0x0000032000007944 */ /* 0x000fea0003c00000 */
[----:B-1----:R-:W-:Y:S01]  /*0ac0*/  FSETP.GEU.FTZ.AND P5, PT, R11, R15, PT ;  /* 0x0000000f0b00720b */ /* 0x002fe20003fbe000 */
[----:B0-----:R-:W-:Y:S01]  /*0ad0*/  IMAD.MOV.U32 R16, RZ, RZ, 0x2 ;  /* 0x00000002ff107424 */ /* 0x001fe200078e00ff */
[----:B------:R-:W-:Y:S01]  /*0ae0*/  MOV R12, 0xb30 ;  /* 0x00000b30000c7802 */ /* 0x000fe20000000f00 */
[----:B------:R-:W-:Y:S01]  /*0af0*/  IMAD.MOV.U32 R18, RZ, RZ, -0x1 ;  /* 0xffffffffff127424 */ /* 0x000fe200078e00ff */
[----:B------:R-:W-:Y:S01]  /*0b00*/  FSEL R11, R15, R11, !P5 ;  /* 0x0000000b0f0b7208 */ /* 0x000fe20006800000 */
[----:B------:R-:W-:-:S03]  /*0b10*/  IMAD.MOV.U32 R15, RZ, RZ, 0x1f ;  /* 0x0000001fff0f7424 */ /* 0x000fc600078e00ff */
[----:B------:R-:W-:Y:S05]  /*0b20*/  CALL.REL.NOINC `($__internal_140_$__cuda_sm70_shflsync_down_p) ;  /* 0x000002b000007944 */ /* 0x000fea0003c00000 */
[----:B-1----:R-:W-:Y:S01]  /*0b30*/  FSETP.GEU.FTZ.AND P5, PT, R11, R15, PT ;  /* 0x0000000f0b00720b */ /* 0x002fe20003fbe000 */
[----:B0-----:R-:W-:Y:S01]  /*0b40*/  IMAD.MOV.U32 R16, RZ, RZ, 0x1 ;  /* 0x00000001ff107424 */ /* 0x001fe200078e00ff */
[----:B------:R-:W-:Y:S01]  /*0b50*/  MOV R12, 0xbb0 ;  /* 0x00000bb0000c7802 */ /* 0x000fe20000000f00 */
[----:B------:R-:W-:Y:S01]  /*0b60*/  IMAD.MOV.U32 R18, RZ, RZ, -0x1 ;  /* 0xffffffffff127424 */ /* 0x000fe200078e00ff */
[----:B------:R-:W-:Y:S01]  /*0b70*/  FSEL R14, R15, R11, !P5 ;  /* 0x0000000b0f0e7208 */ /* 0x000fe20006800000 */
[----:B------:R-:W-:-:S04]  /*0b80*/  IMAD.MOV.U32 R15, RZ, RZ, 0x1f ;  /* 0x0000001fff0f7424 */ /* 0x000fc800078e00ff */
[----:B------:R-:W-:Y:S02]  /*0b90*/  IMAD.MOV.U32 R11, RZ, RZ, R14 ;  /* 0x000000ffff0b7224 */ /* 0x000fe400078e000e */
[----:B------:R-:W-:Y:S05]  /*0ba0*/  CALL.REL.NOINC `($__internal_140_$__cuda_sm70_shflsync_down_p) ;  /* 0x0000023000007944 */ /* 0x000fea0003c00000 */
[----:B-1----:R-:W-:Y:S01]  /*0bb0*/  IMAD.MOV.U32 R13, RZ, RZ, R15 ;  /* 0x000000ffff0d7224 */ /* 0x002fe200078e000f */
[----:B0-----:R-:W-:Y:S05]  /*0bc0*/  BRA `(.L_x_9774) ;  /* 0xfffff8d000007947 */ /* 0x001fea000383ffff */
.L_x_9769:
[----:B-1----:R-:W-:Y:S01]  /*0bd0*/  MOV R11, R8 ;  /* 0x00000008000b7202 */ /* 0x002fe20000000f00 */
[----:B------:R-:W-:Y:S01]  /*0be0*/  IMAD.MOV.U32 R16, RZ, RZ, 0x10 ;  /* 0x00000010ff107424 */ /* 0x000fe200078e00ff */
[----:B0-----:R-:W-:Y:S01]  /*0bf0*/  MOV R12, 0xc30 ;  /* 0x00000c30000c7802 */ /* 0x001fe20000000f00 */
[----:B------:R-:W-:Y:S02]  /*0c00*/  IMAD.MOV.U32 R15, RZ, RZ, 0x1f ;  /* 0x0000001fff0f7424 */ /* 0x000fe400078e00ff */
[----:B------:R-:W-:Y:S02]  /*0c10*/  IMAD.MOV.U32 R18, RZ, RZ, -0x1 ;  /* 0xffffffffff127424 */ /* 0x000fe400078e00ff */
[----:B------:R-:W-:Y:S05]  /*0c20*/  CALL.REL.NOINC `($__internal_140_$__cuda_sm70_shflsync_down_p) ;  /* 0x000001b000007944 */ /* 0x000fea0003c00000 */
[----:B-1----:R-:W-:Y:S01]  /*0c30*/  IMAD.MOV.U32 R9, RZ, RZ, R15 ;  /* 0x000000ffff097224 */ /* 0x002fe200078e000f */
[----:B0-----:R-:W-:Y:S05]  /*0c40*/  BRA `(.L_x_9775) ;  /* 0xfffffac000007947 */ /* 0x001fea000383ffff */
.L_x_9770:
[----:B------:R-:W-:Y:S01]  /*0c50*/  IMAD.MOV.U32 R16, RZ, RZ, 0x8 ;  /* 0x00000008ff107424 */ /* 0x000fe200078e00ff */
[----:B------:R-:W-:Y:S01]  /*0c60*/  MOV R12, 0xca0 ;  /* 0x00000ca0000c7802 */ /* 0x000fe20000000f00 */
[----:B------:R-:W-:Y:S02]  /*0c70*/  IMAD.MOV.U32 R15, RZ, RZ, 0x1f ;  /* 0x0000001fff0f7424 */ /* 0x000fe400078e00ff */
[----:B------:R-:W-:-:S02]  /*0c80*/  IMAD.MOV.U32 R18, RZ, RZ, -0x1 ;  /* 0xffffffffff127424 */ /* 0x000fc400078e00ff */
[----:B0-----:R-:W-:Y:S05]  /*0c90*/  CALL.REL.NOINC `($__internal_140_$__cuda_sm70_shflsync_down_p) ;  /* 0x0000014000007944 */ /* 0x001fea0003c00000 */
[----:B01----:R-:W-:Y:S01]  /*0ca0*/  FADD.FTZ R11, R11, R15 ;  /* 0x0000000f0b0b7221 */ /* 0x003fe20000010000 */
[----:B------:R-:W-:Y:S01]  /*0cb0*/  MOV R18, 0xffffffff ;  /* 0xffffffff00127802 */ /* 0x000fe20000000f00 */
[----:B------:R-:W-:Y:S01]  /*0cc0*/  IMAD.MOV.U32 R16, RZ, RZ, 0x4 ;  /* 0x00000004ff107424 */ /* 0x000fe200078e00ff */
[----:B------:R-:W-:Y:S01]  /*0cd0*/  MOV R12, 0xd00 ;  /* 0x00000d00000c7802 */ /* 0x000fe20000000f00 */
[----:B------:R-:W-:-:S02]  /*0ce0*/  IMAD.MOV.U32 R15, RZ, RZ, 0x1f ;  /* 0x0000001fff0f7424 */ /* 0x000fc400078e00ff */
[----:B------:R-:W-:Y:S05]  /*0cf0*/  CALL.REL.NOINC `($__internal_140_$__cuda_sm70_shflsync_down_p) ;  /* 0x000000e000007944 */ /* 0x000fea0003c00000 */
[----:B01----:R-:W-:Y:S01]  /*0d00*/  FADD.FTZ R11, R11, R15 ;  /* 0x0000000f0b0b7221 */ /* 0x003fe20000010000 */
[----:B------:R-:W-:Y:S01]  /*0d10*/  MOV R12, 0xd60 ;  /* 0x00000d60000c7802 */ /* 0x000fe20000000f00 */
[----:B------:R-:W-:-:S02]  /*0d20*/  IMAD.MOV.U32 R16, RZ, RZ, 0x2 ;  /* 0x00000002ff107424 */ /* 0x000fc400078e00ff */
[----:B------:R-:W-:Y:S02]  /*0d30*/  IMAD.MOV.U32 R15, RZ, RZ, 0x1f ;  /* 0x0000001fff0f7424 */ /* 0x000fe400078e00ff */
[----:B------:R-:W-:Y:S02]  /*0d40*/  IMAD.MOV.U32 R18, RZ, RZ, -0x1 ;  /* 0xffffffffff127424 */ /* 0x000fe400078e00ff */
[----:B------:R-:W-:Y:S05]  /*0d50*/  CALL.REL.NOINC `($__internal_140_$__cuda_sm70_shflsync_down_p) ;  /* 0x0000008000007944 */ /* 0x000fea0003c00000 */
[----:B01----:R-:W-:Y:S01]  /*0d60*/  FADD.FTZ R11, R11, R15 ;  /* 0x0000000f0b0b7221 */ /* 0x003fe20000010000 */
[----:B------:R-:W-:Y:S01]  /*0d70*/  MOV R12, 0xdc0 ;  /* 0x00000dc0000c7802 */ /* 0x000fe20000000f00 */
[----:B------:R-:W-:Y:S02]  /*0d80*/  IMAD.MOV.U32 R16, RZ, RZ, 0x1 ;  /* 0x00000001ff107424 */ /* 0x000fe400078e00ff */
[----:B------:R-:W-:Y:S02]  /*0d90*/  IMAD.MOV.U32 R15, RZ, RZ, 0x1f ;  /* 0x0000001fff0f7424 */ /* 0x000fe400078e00ff */
[----:B------:R-:W-:Y:S02]  /*0da0*/  IMAD.MOV.U32 R18, RZ, RZ, -0x1 ;  /* 0xffffffffff127424 */ /* 0x000fe400078e00ff */
[----:B------:R-:W-:Y:S05]  /*0db0*/  CALL.REL.NOINC `($__internal_140_$__cuda_sm70_shflsync_down_p) ;  /* 0x0000002000007944 */ /* 0x000fea0003c00000 */
[----:B-1----:R-:W-:Y:S01]  /*0dc0*/  IMAD.MOV.U32 R12, RZ, RZ, R15 ;  /* 0x000000ffff0c7224 */ /* 0x002fe200078e000f */
[----:B0-----:R-:W-:Y:S05]  /*0dd0*/  BRA `(.L_x_9776) ;  /* 0xfffff9c000007947 */ /* 0x001fea000383ffff */
        .weak           $__internal_140_$__cuda_sm70_shflsync_down_p
        .type           $__internal_140_$__cuda_sm70_shflsync_down_p,@function
        .size           $__internal_140_$__cuda_sm70_shflsync_down_p,(.L_x_11421 - $__internal_140_$__cuda_sm70_shflsync_down_p)
$__internal_140_$__cuda_sm70_shflsync_down_p:
[----:B------:R-:W-:Y:S01]  /*0de0*/  IMAD.MOV.U32 R13, RZ, RZ, 0x0 ;  /* 0x00000000ff0d7424 */ /* 0x000fe200078e00ff */
[----:B------:R-:W-:Y:S04]  /*0df0*/  WARPSYNC R18 ;  /* 0x0000001200007348 */ /* 0x000fe80003800000 */
[----:B------:R0:W1:Y:S01]  /*0e00*/  SHFL.DOWN PT, R15, R11, R16, R15 ;  /* 0x080000100b0f7389 */ /* 0x00006200000e000f */
[----:B------:R-:W-:Y:S05]  /*0e10*/  RET.REL.NODEC R12 `(_ZN2at6native43_GLOBAL__N__9ae7fba5_10_SoftMax_cu_9f978f6322cunn_SoftMaxForwardRegIN3c108BFloat16EfS4_NS1_25LogSoftMaxForwardEpilogueElLi2EEEvPT1_PKT_T3_) ;  /* 0xfffff1e00c007950 */ /* 0x000fea0003c3ffff */
.L_x_9777:
        /* <DEDUP_REMOVED lines=14> */
.L_x_11421:


//--------------------- .text._ZN2at6native43_GLOBAL__N__9ae7fba5_10_SoftMax_cu_9f978f6322cunn_SoftMaxForwardRegIN3c108BFloat16EfS4_NS1_25LogSoftMaxForwardEpilogueElLi1EEEvPT1_PKT_T3_ --------------------------
	.section	.text._ZN2at6native43_GLOBAL__N__9ae7fba5_10_SoftMax_cu_9f978f6322cunn_SoftMaxForwardRegIN3c108BFloat16EfS4_NS1_25LogSoftMaxForwardEpilogueElLi1EEEvPT1_PKT_T3_,"ax",@progbits
	.sectioninfo	@"SHI_REGISTERS=17"
	.align	128
.text._ZN2at6native43_GLOBAL__N__9ae7fba5_10_SoftMax_cu_9f978f6322cunn_SoftMaxForwardRegIN3c108BFloat16EfS4_NS1_25LogSoftMaxForwardEpilogueElLi1EEEvPT1_PKT_T3_:
        .type           _ZN2at6native43_GLOBAL__N__9ae7fba5_10_SoftMax_cu_9f978f6322cunn_SoftMaxForwardRegIN3c108BFloat16EfS4_NS1_25LogSoftMaxForwardEpilogueElLi1EEEvPT1_PKT_T3_,@function
        .size           _ZN2at6native43_GLOBAL__N__9ae7fba5_10_SoftMax_cu_9f978f6322cunn_SoftMaxForwardRegIN3c108BFloat16EfS4_NS1_25LogSoftMaxForwardEpilogueElLi1EEEvPT1_PKT_T3_,(.L_x_11423 - _ZN2at6native43_GLOBAL__N__9ae7fba5_10_SoftMax_cu_9f978f6322cunn_SoftMaxForwardRegIN3c108BFloat16EfS4_NS1_25LogSoftMaxForwardEpilogueElLi1EEEvPT1_PKT_T3_)
        .other          _ZN2at6native43_GLOBAL__N__9ae7fba5_10_SoftMax_cu_9f978f6322cunn_SoftMaxForwardRegIN3c108BFloat16EfS4_NS1_25LogSoftMaxForwardEpilogueElLi1EEEvPT1_PKT_T3_,@"STO_CUDA_ENTRY STV_DEFAULT"
_ZN2at6native43_GLOBAL__N__9ae7fba5_10_SoftMax_cu_9f978f6322cunn_SoftMaxForwardRegIN3c108BFloat16EfS4_NS1_25LogSoftMaxForwardEpilogueElLi1EEEvPT1_PKT_T3_:
        /* <DEDUP_REMOVED lines=50> */
.L_x_9786:
        /* <DEDUP_REMOVED lines=13> */
.L_x_9787:
[----:B-1----:R-:W-:-:S04]  /*03f0*/  FSETP.GEU.FTZ.AND P4, PT, R10, R9, PT ;  /* 0x000000090a00720b */ /* 0x002fc80003f9e000 */
[----:B0-----:R-:W-:-:S04]  /*0400*/  FSEL R10, R9, R10, !P4 ;  /* 0x0000000a090a7208 */ /* 0x001fc80006000000 */
.L_x_9779:
[----:B------:R-:W-:Y:S05]  /*0410*/  BSYNC B0 ;  /* 0x0000000000007941 */ /* 0x000fea0003800000 */
.L_x_9778:
        /* <DEDUP_REMOVED lines=31> */
.L_x_9788:
        /* <DEDUP_REMOVED lines=9> */
.L_x_9789:
[----:B-1----:R-:W-:Y:S02]  /*06a0*/  FADD.FTZ R4, R11, R6 ;  /* 0x000000060b047221 */ /* 0x002fe40000010000 */
.L_x_9783:
[----:B------:R-:W-:Y:S05]  /*06b0*/  BSYNC B0 ;  /* 0x0000000000007941 */ /* 0x000fea0003800000 */
.L_x_9782:
[----:B-1----:R1:W-:Y:S01]  /*06c0*/  @!P4 STS [RZ], R4 ;  /* 0x00000004ff00c388 */ /* 0x0023e20000000800 */
[----:B------:R-:W-:Y:S03]  /*06d0*/  WARPSYNC 0xffffffff ;  /* 0xffffffff00007948 */ /* 0x000fe60003800000 */
[----:B------:R-:W-:Y:S06]  /*06e0*/  BAR.SYNC.DEFER_BLOCKING 0x0 ;  /* 0x0000000000007b1d */ /* 0x000fec0000010000 */
[----:B------:R-:W-:Y:S05]  /*06f0*/  @P0 EXIT ;  /* 0x000000000000094d */ /* 0x000fea0003800000 */
[----:B-1----:R-:W1:Y:S01]  /*0700*/  LDS R4, [RZ] ;  /* 0x00000000ff047984 */ /* 0x002e620000000800 */
[----:B------:R-:W-:-:S05]  /*0710*/  PRMT R0, RZ, 0x5410, R0 ;  /* 0x00005410ff007816 */ /* 0x000fca0000000000 */
[----:B0-----:R-:W-:Y:S02]  /*0720*/  FADD.FTZ R9, R0, -R7 ;  /* 0x8000000700097221 */ /* 0x001fe40000010000 */
[----:B------:R-:W-:-:S04]  /*0730*/  IMAD.WIDE.U32 R6, R5, c[0x0][0x170], R2 ;  /* 0x00005c0005067a25 */ /* 0x000fc800078e0002 */
[----:B------:R-:W-:Y:S01]  /*0740*/  IMAD R5, R5, c[0x0][0x174], R7 ;  /* 0x00005d0005057a24 */ /* 0x000fe200078e0207 */
[----:B------:R-:W-:-:S04]  /*0750*/  LEA R2, P0, R6, c[0x0][0x160], 0x1 ;  /* 0x0000580006027a11 */ /* 0x000fc800078008ff */
[----:B------:R-:W-:Y:S01]  /*0760*/  LEA.HI.X R3, R6, c[0x0][0x164], R5, 0x1, P0 ;  /* 0x0000590006037a11 */ /* 0x000fe200000f0c05 */
[----:B-1----:R-:W0:Y:S02]  /*0770*/  MUFU.LG2 R4, R4 ;  /* 0x0000000400047308 */ /* 0x002e240000000c00 */
[----:B0-----:R-:W-:-:S05]  /*0780*/  FFMA.FTZ R0, R4, -0.69314718246459960938, R9 ;  /* 0xbf31721804007823 */ /* 0x001fca0000010009 */
[----:B------:R-:W-:-:S05]  /*0790*/  F2FP.BF16.PACK_AB R0, RZ, R0 ;  /* 0x00000000ff00723e */ /* 0x000fca00000010ff */
[----:B------:R-:W-:Y:S01]  /*07a0*/  STG.E.U16 [R2.64], R0 ;  /* 0x0000000002007986 */ /* 0x000fe2000c101506 */
[----:B------:R-:W-:Y:S05]  /*07b0*/  EXIT ;  /* 0x000000000000794d */ /* 0x000fea0003800000 */
.L_x_9780:
[----:B------:R-:W-:Y:S01]  /*07c0*/  IMAD.MOV.U32 R11, RZ, RZ, 0x10 ;  /* 0x00000010ff0b7424 */ /* 0x000fe200078e00ff */
[----:B------:R-:W-:Y:S01]  /*07d0*/  MOV R8, 0x810 ;  /* 0x0000081000087802 */ /* 0x000fe20000000f00 */
[----:B0-----:R-:W-:Y:S02]  /*07e0*/  IMAD.MOV.U32 R12, RZ, RZ, 0x1f ;  /* 0x0000001fff0c7424 */ /* 0x001fe400078e00ff */
[----:B------:R-:W-:Y:S02]  /*07f0*/  IMAD.MOV.U32 R13, RZ, RZ, -0x1 ;  /* 0xffffffffff0d7424 */ /* 0x000fe400078e00ff */
[----:B-1----:R-:W-:Y:S05]  /*0800*/  CALL.REL.NOINC `($__internal_141_$__cuda_sm70_shflsync_down_p) ;  /* 0x000003f000007944 */ /* 0x002fea0003c00000 */
[----:B-1----:R-:W-:Y:S01]  /*0810*/  IMAD.MOV.U32 R7, RZ, RZ, R11 ;  /* 0x000000ffff077224 */ /* 0x002fe200078e000b */
[----:B0-----:R-:W-:Y:S05]  /*0820*/  BRA `(.L_x_9786) ;  /* 0xfffffaf000007947 */ /* 0x001fea000383ffff */
.L_x_9781:
[----:B------:R-:W-:Y:S01]  /*0830*/  HFMA2.MMA R11, -RZ, RZ, 0, 4.76837158203125e-07 ;  /* 0x00000008ff0b7435 */ /* 0x000fe200000001ff */
[----:B------:R-:W-:Y:S01]  /*0840*/  IMAD.MOV.U32 R12, RZ, RZ, 0x1f ;  /* 0x0000001fff0c7424 */ /* 0x000fe200078e00ff */
[----:B------:R-:W-:Y:S01]  /*0850*/  MOV R8, 0x880 ;  /* 0x0000088000087802 */ /* 0x000fe20000000f00 */
[----:B------:R-:W-:-:S03]  /*0860*/  IMAD.MOV.U32 R13, RZ, RZ, -0x1 ;  /* 0xffffffffff0d7424 */ /* 0x000fc600078e00ff */
[----:B------:R-:W-:Y:S05]  /*0870*/  CALL.REL.NOINC `($__internal_141_$__cuda_sm70_shflsync_down_p) ;  /* 0x0000038000007944 */ /* 0x000fea0003c00000 */
[----:B-1----:R-:W-:Y:S01]  /*0880*/  FSETP.GEU.FTZ.AND P4, PT, R10, R11, PT ;  /* 0x0000000b0a00720b */ /* 0x002fe20003f9e000 */
[----:B0-----:R-:W-:Y:S01]  /*0890*/  IMAD.MOV.U32 R12, RZ, RZ, 0x1f ;  /* 0x0000001fff0c7424 */ /* 0x001fe200078e00ff */
[----:B------:R-:W-:Y:S01]  /*08a0*/  MOV R8, 0x8f0 ;  /* 0x000008f000087802 */ /* 0x000fe20000000f00 */
[----:B------:R-:W-:Y:S01]  /*08b0*/  IMAD.MOV.U32 R13, RZ, RZ, -0x1 ;  /* 0xffffffffff0d7424 */ /* 0x000fe200078e00ff */
[----:B------:R-:W-:Y:S01]  /*08c0*/  FSEL R10, R11, R10, !P4 ;  /* 0x0000000a0b0a7208 */ /* 0x000fe20006000000 */
[----:B------:R-:W-:-:S03]  /*08d0*/  IMAD.MOV.U32 R11, RZ, RZ, 0x4 ;  /* 0x00000004ff0b7424 */ /* 0x000fc600078e00ff */
        /* <DEDUP_REMOVED lines=12> */
[----:B------:R-:W-:-:S02]  /*09a0*/  FSEL R10, R11, R10, !P4 ;  /* 0x0000000a0b0a7208 */ /* 0x000fc40006000000 */
[----:B------:R-:W-:Y:S02]  /*09b0*/  MOV R11, 0x1 ;  /* 0x00000001000b7802 */ /* 0x000fe40000000f00 */
[----:B------:R-:W-:Y:S05]  /*09c0*/  CALL.REL.NOINC `($__internal_141_$__cuda_sm70_shflsync_down_p) ;  /* 0x0000023000007944 */ /* 0x000fea0003c00000 */
[----:B-1----:R-:W-:Y:S01]  /*09d0*/  IMAD.MOV.U32 R9, RZ, RZ, R11 ;  /* 0x000000ffff097224 */ /* 0x002fe200078e000b */
[----:B0-----:R-:W-:Y:S05]  /*09e0*/  BRA `(.L_x_9787) ;  /* 0xfffffa0000007947 */ /* 0x001fea000383ffff */
.L_x_9784:
[----:B-1----:R-:W-:Y:S01]  /*09f0*/  IMAD.MOV.U32 R10, RZ, RZ, R4 ;  /* 0x000000ffff0a7224 */ /* 0x002fe200078e0004 */
[----:B------:R-:W-:Y:S01]  /*0a00*/  MOV R8, 0xa50 ;  /* 0x00000a5000087802 */ /* 0x000fe20000000f00 */
[----:B------:R-:W-:Y:S02]  /*0a10*/  IMAD.MOV.U32 R11, RZ, RZ, 0x10 ;  /* 0x00000010ff0b7424 */ /* 0x000fe400078e00ff */
[----:B------:R-:W-:Y:S02]  /*0a20*/  IMAD.MOV.U32 R12, RZ, RZ, 0x1f ;  /* 0x0000001fff0c7424 */ /* 0x000fe400078e00ff */
[----:B------:R-:W-:Y:S02]  /*0a30*/  IMAD.MOV.U32 R13, RZ, RZ, -0x1 ;  /* 0xffffffffff0d7424 */ /* 0x000fe400078e00ff */
[----:B0-----:R-:W-:Y:S05]  /*0a40*/  CALL.REL.NOINC `($__internal_141_$__cuda_sm70_shflsync_down_p) ;  /* 0x000001b000007944 */ /* 0x001fea0003c00000 */
[----:B-1----:R-:W-:Y:S01]  /*0a50*/  MOV R9, R11 ;  /* 0x0000000b00097202 */ /* 0x002fe20000000f00 */
[----:B0-----:R-:W-:Y:S05]  /*0a60*/  BRA `(.L_x_9788) ;  /* 0xfffffba000007947 */ /* 0x001fea000383ffff */
.L_x_9785:
[----:B------:R-:W-:Y:S01]  /*0a70*/  IMAD.MOV.U32 R11, RZ, RZ, 0x8 ;  /* 0x00000008ff0b7424 */ /* 0x000fe200078e00ff */
[----:B------:R-:W-:Y:S01]  /*0a80*/  MOV R8, 0xac0 ;  /* 0x00000ac000087802 */ /* 0x000fe20000000f00 */
[----:B------:R-:W-:-:S02]  /*0a90*/  IMAD.MOV.U32 R12, RZ, RZ, 0x1f ;  /* 0x0000001fff0c7424 */ /* 0x000fc400078e00ff */
[----:B------:R-:W-:Y:S02]  /*0aa0*/  IMAD.MOV.U32 R13, RZ, RZ, -0x1 ;  /* 0xffffffffff0d7424 */ /* 0x000fe400078e00ff */
[----:B0-----:R-:W-:Y:S05]  /*0ab0*/  CALL.REL.NOINC `($__internal_141_$__cuda_sm70_shflsync_down_p) ;  /* 0x0000014000007944 */ /* 0x001fea0003c00000 */
[----:B01----:R-:W-:Y:S01]  /*0ac0*/  FADD.FTZ R10, R10, R11 ;  /* 0x0000000b0a0a7221 */ /* 0x003fe20000010000 */
[----:B------:R-:W-:Y:S01]  /*0ad0*/  MOV R8, 0xb20 ;  /* 0x00000b2000087802 */ /* 0x000fe20000000f00 */
[----:B------:R-:W-:Y:S02]  /*0ae0*/  IMAD.MOV.U32 R11, RZ, RZ, 0x4 ;  /* 0x00000004ff0b7424 */ /* 0x000fe400078e00ff */
[----:B------:R-:W-:Y:S02]  /*0af0*/  IMAD.MOV.U32 R12, RZ, RZ, 0x1f ;  /* 0x0000001fff0c7424 */ /* 0x000fe400078e00ff */
[----:B------:R-:W-:Y:S02]  /*0b00*/  IMAD.MOV.U32 R13, RZ, RZ, -0x1 ;  /* 0xffffffffff0d7424 */ /* 0x000fe400078e00ff */
[----:B------:R-:W-:Y:S05]  /*0b10*/  CALL.REL.NOINC `($__internal_141_$__cuda_sm70_shflsync_down_p) ;  /* 0x000000e000007944 */ /* 0x000fea0003c00000 */
[----:B0-----:R-:W-:Y:S01]  /*0b20*/  HFMA2.MMA R12, -RZ, RZ, 0, 1.847743988037109375e-06 ;  /* 0x0000001fff0c7435 */ /* 0x001fe200000001ff */
[----:B-1----:R-:W-:Y:S01]  /*0b30*/  FADD.FTZ R10, R10, R11 ;  /* 0x0000000b0a0a7221 */ /* 0x002fe20000010000 */
[----:B------:R-:W-:Y:S01]  /*0b40*/  MOV R8, 0xb80 ;  /* 0x00000b8000087802 */ /* 0x000fe20000000f00 */
[----:B------:R-:W-:Y:S02]  /*0b50*/  IMAD.MOV.U32 R11, RZ, RZ, 0x2 ;  /* 0x00000002ff0b7424 */ /* 0x000fe400078e00ff */
[----:B------:R-:W-:-:S02]  /*0b60*/  IMAD.MOV.U32 R13, RZ, RZ, -0x1 ;  /* 0xffffffffff0d7424 */ /* 0x000fc400078e00ff */
[----:B------:R-:W-:Y:S05]  /*0b70*/  CALL.REL.NOINC `($__internal_141_$__cuda_sm70_shflsync_down_p) ;  /* 0x0000008000007944 */ /* 0x000fea0003c00000 */
[----:B-1----:R-:W-:Y:S01]  /*0b80*/  FADD.FTZ R6, R10, R11 ;  /* 0x0000000b0a067221 */ /* 0x002fe20000010000 */
[----:B------:R-:W-:Y:S01]  /*0b90*/  MOV R8, 0xbf0 ;  /* 0x00000bf000087802 */ /* 0x000fe20000000f00 */
[----:B------:R-:W-:-:S02]  /*0ba0*/  IMAD.MOV.U32 R11, RZ, RZ, 0x1 ;  /* 0x00000001ff0b7424 */ /* 0x000fc400078e00ff */
[----:B0-----:R-:W-:Y:S02]  /*0bb0*/  IMAD.MOV.U32 R12, RZ, RZ, 0x1f ;  /* 0x0000001fff0c7424 */ /* 0x001fe400078e00ff */
[----:B------:R-:W-:Y:S02]  /*0bc0*/  IMAD.MOV.U32 R13, RZ, RZ, -0x1 ;  /* 0xffffffffff0d7424 */ /* 0x000fe400078e00ff */
[----:B------:R-:W-:Y:S02]  /*0bd0*/  IMAD.MOV.U32 R10, RZ, RZ, R6 ;  /* 0x000000ffff0a7224 */ /* 0x000fe400078e0006 */
[----:B------:R-:W-:Y:S05]  /*0be0*/  CALL.REL.NOINC `($__internal_141_$__cuda_sm70_shflsync_down_p) ;  /* 0x0000001000007944 */ /* 0x000fea0003c00000 */
[----:B01----:R-:W-:Y:S05]  /*0bf0*/  BRA `(.L_x_9789) ;  /* 0xfffffaa000007947 */ /* 0x003fea000383ffff */
        .weak           $__internal_141_$__cuda_sm70_shflsync_down_p
        .type           $__internal_141_$__cuda_sm70_shflsync_down_p,@function
        .size           $__internal_141_$__cuda_sm70_shflsync_down_p,(.L_x_11423 - $__internal_141_$__cuda_sm70_shflsync_down_p)
$__internal_141_$__cuda_sm70_shflsync_down_p:
[----:B------:R-:W-:Y:S01]  /*0c00*/  IMAD.MOV.U32 R9, RZ, RZ, 0x0 ;  /* 0x00000000ff097424 */ /* 0x000fe200078e00ff */
[----:B------:R-:W-:Y:S04]  /*0c10*/  WARPSYNC R13 ;  /* 0x0000000d00007348 */ /* 0x000fe80003800000 */
[----:B------:R0:W1:Y:S01]  /*0c20*/  SHFL.DOWN PT, R11, R10, R11, R12 ;  /* 0x0800000b0a0b7389 */ /* 0x00006200000e000c */
[----:B------:R-:W-:Y:S05]  /*0c30*/  RET.REL.NODEC R8 `(_ZN2at6native43_GLOBAL__N__9ae7fba5_10_SoftMax_cu_9f978f6322cunn_SoftMaxForwardRegIN3c108BFloat16EfS4_NS1_25LogSoftMaxForwardEpilogueElLi1EEEvPT1_PKT_T3_) ;  /* 0xfffff3c008007950 */ /* 0x000fea0003c3ffff */
.L_x_9790:
        /* <DEDUP_REMOVED lines=12> */
.L_x_11423:


//--------------------- .text._ZN2at6native43_GLOBAL__N__9ae7fba5_10_SoftMax_cu_9f978f6319cunn_SoftMaxForwardILi8EN3c104HalfEffNS1_25LogSoftMaxForwardEpilogueEEEvPT2_PKT0_i --------------------------
	.section	.text._ZN2at6native43_GLOBAL__N__9ae7fba5_10_SoftMax_cu_9f978f6319cunn_SoftMaxForwardILi8EN3c104HalfEffNS1_25LogSoftMaxForwardEpilogueEEEvPT2_PKT0_i,"ax",@progbits
	.sectioninfo	@"SHI_REGISTERS=32"
	.align	128
.text._ZN2at6native43_GLOBAL__N__9ae7fba5_10_SoftMax_cu_9f978f6319cunn_SoftMaxForwardILi8EN3c104HalfEffNS1_25LogSoftMaxForwardEpilogueEEEvPT2_PKT0_i:
        .type           _ZN2at6native43_GLOBAL__N__9ae7fba5_10_SoftMax_cu_9f978f6319cunn_SoftMaxForwardILi8EN3c104HalfEffNS1_25LogSoftMaxForwardEpilogueEEEvPT2_PKT0_i,@function
        .size           _ZN2at6native43_GLOBAL__N__9ae7fba5_10_SoftMax_cu_9f978f6319cunn_SoftMaxForwardILi8EN3c104HalfEffNS1_25LogSoftMaxForwardEpilogueEEEvPT2_PKT0_i,(.L_x_11425 - _ZN2at6native43_GLOBAL__N__9ae7fba5_10_SoftMax_cu_9f978f6319cunn_SoftMaxForwardILi8EN3c104HalfEffNS1_25LogSoftMaxForwardEpilogueEEEvPT2_PKT0_i)
        .other          _ZN2at6native43_GLOBAL__N__9ae7fba5_10_SoftMax_cu_9f978f6319cunn_SoftMaxForwardILi8EN3c104HalfEffNS1_25LogSoftMaxForwardEpilogueEEEvPT2_PKT0_i,@"STO_CUDA_ENTRY STV_DEFAULT"
_ZN2at6native43_GLOBAL__N__9ae7fba5_10_SoftMax_cu_9f978f6319cunn_SoftMaxForwardILi8EN3c104HalfEffNS1_25LogSoftMaxForwardEpilogueEEEvPT2_PKT0_i:
        /* <DEDUP_REMOVED lines=41> */
.L_x_9791:
[----:B------:R-:W-:Y:S01]  /*0290*/  IMAD.MOV.U32 R0, RZ, RZ, -0x800001 ;  /* 0xff7fffffff007424 */ /* 0x000fe200078e00ff */
[----:B------:R-:W-:Y:S02]  /*02a0*/  UMOV UR5, 0xff7fffff ;  /* 0xff7fffff00057882 */ /* 0x000fe40000000000 */
[----:B------:R-:W-:Y:S02]  /*02b0*/  ULDC UR4, c[0x0][0x170] ;  /* 0x00005c0000047ab9 */ /* 0x000fe40000000800 */
[----:B------:R-:W-:Y:S02]  /*02c0*/  UMOV UR7, UR10 ;  /* 0x0000000a00077c82 */ /* 0x000fe40008000000 */
[----:B------:R-:W-:Y:S02]  /*02d0*/  UMOV UR8, UR11 ;  /* 0x0000000b00087c82 */ /* 0x000fe40008000000 */
.L_x_9792:
[----:B------:R-:W-:Y:S01]  /*02e0*/  MOV R16, c[0x0][0x0] ;  /* 0x0000000000107a02 */ /* 0x000fe20000000f00 */
[----:B------:R-:W-:Y:S01]  /*02f0*/  IMAD.SHL.U32 R9, R8, 0x8, RZ ;  /* 0x0000000808097824 */ /* 0x000fe200078e00ff */
[----:B------:R-:W-:Y:S01]  /*0300*/  MOV R14, UR7 ;  /* 0x00000007000e7c02 */ /* 0x000fe20008000f00 */
[----:B------:R-:W-:Y:S01]  /*0310*/  IMAD.U32 R15, RZ, RZ, UR8 ;  /* 0x00000008ff0f7e24 */ /* 0x000fe2000f8e00ff */
[----:B------:R-:W-:Y:S01]  /*0320*/  BSSY B0, `(.L_x_9793) ;  /* 0x000002f000007945 */ /* 0x000fe20003800000 */
[----:B------:R-:W-:-:S04]  /*0330*/  IMAD.SHL.U32 R10, R16, 0x8, RZ ;  /* 0x00000008100a7824 */ /* 0x000fc800078e00ff */
[----:B------:R-:W0:Y:S01]  /*0340*/  I2F.U32.RP R6, R10 ;  /* 0x0000000a00067306 */ /* 0x000e220000209000 */
[----:B------:R-:W-:Y:S01]  /*0350*/  IMAD.MOV R7, RZ, RZ, -R10 ;  /* 0x000000ffff077224 */ /* 0x000fe200078e0a0a */
[----:B------:R-:W-:-:S06]  /*0360*/  ISETP.NE.U32.AND P2, PT, R10, RZ, PT ;  /* 0x000000ff0a00720c */ /* 0x000fcc0003f45070 */
[----:B0-----:R-:W0:Y:S02]  /*0370*/  MUFU.RCP R6, R6 ;  /* 0x0000000600067308 */ /* 0x001e240000001000 */
[----:B0-----:R-:W-:-:S06]  /*0380*/  IADD3 R4, R6, 0xffffffe, RZ ;  /* 0x0ffffffe06047810 */ /* 0x001fcc0007ffe0ff */
[----:B------:R0:W1:Y:S02]  /*0390*/  F2I.FTZ.U32.TRUNC.NTZ R5, R4 ;  /* 0x0000000400057305 */ /* 0x000064000021f000 */
[----:B0-----:R-:W-:Y:S01]  /*03a0*/  HFMA2.MMA R4, -RZ, RZ, 0, 0 ;  /* 0x00000000ff047435 */ /* 0x001fe200000001ff */
[----:B-1----:R-:W-:-:S09]  /*03b0*/  IMAD R7, R7, R5, RZ ;  /* 0x0000000507077224 */ /* 0x002fd200078e02ff */
        /* <DEDUP_REMOVED lines=14> */
[----:B------:R-:W-:-:S04]  /*04a0*/  IMAD.MOV.U32 R13, RZ, RZ, R8 ;  /* 0x000000ffff0d7224 */ /* 0x000fc800078e0008 */
.L_x_9795:
[----:B------:R-:W-:-:S06]  /*04b0*/  IMAD.WIDE R4, R13, 0x10, R14 ;  /* 0x000000100d047825 */ /* 0x000fcc00078e020e */
[----:B------:R-:W2:Y:S01]  /*04c0*/  LDG.E.128 R4, [R4.64] ;  /* 0x0000001004047981 */ /* 0x000ea2000c1e1d00 */
[----:B------:R-:W-:Y:S01]  /*04d0*/  IADD3 R13, R13, c[0x0][0x0], RZ ;  /* 0x000000000d0d7a10 */ /* 0x000fe20007ffe0ff */
[--C-:B--2---:R-:W-:Y:S02]  /*04e0*/  HADD2.F32 R19, -RZ, R4.reuse.H0_H0 ;  /* 0x20000004ff137230 */ /* 0x104fe40000004100 */
[----:B------:R-:W-:Y:S01]  /*04f0*/  HADD2.F32 R20, -RZ, R4.H1_H1 ;  /* 0x30000004ff147230 */ /* 0x000fe20000004100 */
[----:B------:R-:W-:Y:S01]  /*0500*/  SHF.L.U32 R4, R13, 0x3, RZ ;  /* 0x000000030d047819 */ /* 0x000fe200000006ff */
[--C-:B------:R-:W-:Y:S01]  /*0510*/  HADD2.F32 R21, -RZ, R5.reuse.H1_H1 ;  /* 0x30000005ff157230 */ /* 0x100fe20000004100 */
[----:B------:R-:W-:Y:S01]  /*0520*/  FMNMX.FTZ R19, R19, R0, !PT ;  /* 0x0000000013137209 */ /* 0x000fe20007810000 */
[----:B------:R-:W-:Y:S01]  /*0530*/  HADD2.F32 R0, -RZ, R5.H0_H0 ;  /* 0x20000005ff007230 */ /* 0x000fe20000004100 */
        /* <DEDUP_REMOVED lines=13> */
.L_x_9794:
[----:B------:R-:W-:Y:S05]  /*0610*/  BSYNC B0 ;  /* 0x0000000000007941 */ /* 0x000fea0003800000 */
.L_x_9793:
[----:B------:R-:W-:Y:S01]  /*0620*/  BSSY B0, `(.L_x_9796) ;  /* 0x0000009000007945 */ /* 0x000fe20003800000 */
[----:B------:R-:W-:Y:S05]  /*0630*/  @P2 BRA `(.L_x_9797) ;  /* 0x0000007000002947 */ /* 0x000fea0003800000 */
.L_x_9798:
[----:B------:R-:W-:-:S06]  /*0640*/  IMAD.WIDE R4, R18, 0x2, R14 ;  /* 0x0000000212047825 */ /* 0x000fcc00078e020e */
[----:B------:R-:W2:Y:S01]  /*0650*/  LDG.E.U16 R4, [R4.64] ;  /* 0x0000001004047981 */ /* 0x000ea2000c1e1500 */
[----:B------:R-:W-:-:S04]  /*0660*/  IADD3 R18, R18, c[0x0][0x0], RZ ;  /* 0x0000000012127a10 */ /* 0x000fc80007ffe0ff */
[----:B------:R-:W-:Y:S01]  /*0670*/  ISETP.GE.AND P0, PT, R18, UR4, PT ;  /* 0x0000000412007c0c */ /* 0x000fe2000bf06270 */
[----:B--2---:R-:W-:-:S05]  /*0680*/  HADD2.F32 R7, -RZ, R4.H0_H0 ;  /* 0x20000004ff077230 */ /* 0x004fca0000004100 */
[----:B------:R-:W-:-:S07]  /*0690*/  FMNMX.FTZ R0, R7, R0, !PT ;  /* 0x0000000007007209 */ /* 0x000fce0007810000 */
[----:B------:R-:W-:Y:S05]  /*06a0*/  @!P0 BRA `(.L_x_9798) ;  /* 0xffffff9000008947 */ /* 0x000fea000383ffff */
.L_x_9797:
[----:B------:R-:W-:Y:S05]  /*06b0*/  BSYNC B0 ;  /* 0x0000000000007941 */ /* 0x000fea0003800000 */
.L_x_9796:
        /* <DEDUP_REMOVED lines=13> */
[----:B------:R-:W-:-:S04]  /*0790*/  SHF.R.U32.HI R5, RZ, 0x5, R16 ;  /* 0x00000005ff057819 */ /* 0x000fc80000011610 */
[----:B------:R-:W-:Y:S02]  /*07a0*/  ISETP.NE.AND P2, PT, R14, RZ, PT ;  /* 0x000000ff0e00720c */ /* 0x000fe40003f45270 */
[----:B------:R-:W-:Y:S02]  /*07b0*/  ISETP.GE.AND P3, PT, R8, R5, PT ;  /* 0x000000050800720c */ /* 0x000fe40003f66270 */
[----:B------:R-:W-:-:S09]  /*07c0*/  SHF.L.U32 R16, R14, 0x2, RZ ;  /* 0x000000020e107819 */ /* 0x000fd200000006ff */
        /* <DEDUP_REMOVED lines=18> */
.L_x_9821:
        /* <DEDUP_REMOVED lines=13> */
.L_x_9822:
[----:B-1----:R-:W-:-:S04]  /*09c0*/  FSETP.GEU.FTZ.AND P0, PT, R7, R4, PT ;  /* 0x000000040700720b */ /* 0x002fc80003f1e000 */
[----:B0-----:R-:W-:-:S04]  /*09d0*/  FSEL R7, R4, R7, !P0 ;  /* 0x0000000704077208 */ /* 0x001fc80004000000 */
.L_x_9800:
[----:B------:R-:W-:Y:S05]  /*09e0*/  BSYNC B0 ;  /* 0x0000000000007941 */ /* 0x000fea0003800000 */
.L_x_9799:
        /* <DEDUP_REMOVED lines=38> */
.L_x_9803:
[----:B------:R-:W-:Y:S01]  /*0c50*/  IMAD.HI.U32 R4, R7, UR4, RZ ;  /* 0x0000000407047c27 */ /* 0x000fe2000f8e00ff */
[C---:B------:R-:W-:Y:S01]  /*0c60*/  ISETP.NE.U32.AND P6, PT, R10.reuse, RZ, PT ;  /* 0x000000ff0a00720c */ /* 0x040fe20003fc5070 */
[----:B------:R-:W-:Y:S01]  /*0c70*/  BSSY B0, `(.L_x_9804) ;  /* 0x000003d000007945 */ /* 0x000fe20003800000 */
[----:B------:R-:W-:Y:S01]  /*0c80*/  MOV R15, UR7 ;  /* 0x00000007000f7c02 */ /* 0x000fe20008000f00 */
[----:B------:R-:W-:Y:S02]  /*0c90*/  IMAD.MOV R5, RZ, RZ, -R4 ;  /* 0x000000ffff057224 */ /* 0x000fe400078e0a04 */
[----:B------:R-:W-:Y:S02]  /*0ca0*/  IMAD.U32 R14, RZ, RZ, UR5 ;  /* 0x00000005ff0e7e24 */ /* 0x000fe4000f8e00ff */
[----:B------:R-:W-:-:S05]  /*0cb0*/  IMAD R5, R10, R5, UR4 ;  /* 0x000000040a057e24 */ /* 0x000fca000f8e0205 */
        /* <DEDUP_REMOVED lines=10> */
.L_x_9806:
        /* <DEDUP_REMOVED lines=34> */
[----:B--2---:R-:W-:-:S07]  /*0f80*/  FADD.FTZ R4, R17, R4 ;  /* 0x0000000411047221 */ /* 0x004fce0000010000 */
        /* <DEDUP_REMOVED lines=11> */
.L_x_9805:
[----:B------:R-:W-:Y:S05]  /*1040*/  BSYNC B0 ;  /* 0x0000000000007941 */ /* 0x000fea0003800000 */
.L_x_9804:
[----:B------:R-:W-:Y:S01]  /*1050*/  ISETP.GE.AND P0, PT, R19, UR4, PT ;  /* 0x0000000413007c0c */ /* 0x000fe2000bf06270 */
[----:B------:R-:W-:-:S12]  /*1060*/  BSSY B0, `(.L_x_9807) ;  /* 0x000000c000007945 */ /* 0x000fd80003800000 */
[----:B------:R-:W-:Y:S05]  /*1070*/  @P0 BRA `(.L_x_9808) ;  /* 0x000000a000000947 */ /* 0x000fea0003800000 */
.L_x_9809:
        /* <DEDUP_REMOVED lines=10> */
.L_x_9808:
[----:B------:R-:W-:Y:S05]  /*1120*/  BSYNC B0 ;  /* 0x0000000000007941 */ /* 0x000fea0003800000 */
.L_x_9807:
        /* <DEDUP_REMOVED lines=20> */
.L_x_9823:
        /* <DEDUP_REMOVED lines=9> */
.L_x_9824:
[----:B---3--:R-:W-:Y:S02]  /*1300*/  FADD.FTZ R13, R13, R6 ;  /* 0x000000060d0d7221 */ /* 0x008fe40000010000 */
.L_x_9811:
[----:B------:R-:W-:Y:S05]  /*1310*/  BSYNC B0 ;  /* 0x0000000000007941 */ /* 0x000fea0003800000 */
.L_x_9810:
        /* <DEDUP_REMOVED lines=14> */
.L_x_9815:
[----:B------:R-:W-:Y:S01]  /*1400*/  MOV R2, UR10 ;  /* 0x0000000a00027c02 */ /* 0x000fe20008000f00 */
[----:B------:R-:W-:-:S04]  /*1410*/  IMAD.U32 R3, RZ, RZ, UR11 ;  /* 0x0000000bff037e24 */ /* 0x000fc8000f8e00ff */
[----:B------:R-:W-:-:S06]  /*1420*/  IMAD.WIDE R2, R8, 0x2, R2 ;  /* 0x0000000208027825 */ /* 0x000fcc00078e0202 */
[----:B------:R-:W3:Y:S01]  /*1430*/  LDG.E.U16 R2, [R2.64] ;  /* 0x0000001002027981 */ /* 0x000ee2000c1e1500 */
[----:B------:R-:W-:-:S04]  /*1440*/  IADD3 R6, P0, R8, UR12, RZ ;  /* 0x0000000c08067c10 */ /* 0x000fc8000ff1e0ff */
[----:B------:R-:W-:Y:S02]  /*1450*/  LEA.HI.X.SX32 R9, R8, UR13, 0x1, P0 ;  /* 0x0000000d08097c11 */ /* 0x000fe400080f0eff */
[----:B0-----:R-:W-:Y:S02]  /*1460*/  LEA R4, P0, R6, c[0x0][0x160], 0x2 ;  /* 0x0000580006047a11 */ /* 0x001fe400078010ff */
[----:B------:R-:W-:Y:S01]  /*1470*/  IADD3 R8, R8, c[0x0][0x0], RZ ;  /* 0x0000000008087a10 */ /* 0x000fe20007ffe0ff */
[----:B---3--:R-:W-:-:S05]  /*1480*/  HADD2.F32 R5, -RZ, R2.H0_H0 ;  /* 0x20000002ff057230 */ /* 0x008fca0000004100 */
[----:B0-----:R-:W-:Y:S01]  /*1490*/  FADD.FTZ R7, -R0, R5 ;  /* 0x0000000500077221 */ /* 0x001fe20000010100 */
[----:B------:R-:W-:Y:S02]  /*14a0*/  LEA.HI.X R5, R6, c[0x0][0x164], R9, 0x2, P0 ;  /* 0x0000590006057a11 */ /* 0x000fe400000f1409 */
[----:B------:R-:W-:Y:S01]  /*14b0*/  ISETP.GE.AND P0, PT, R8, c[0x0][0x170], PT ;  /* 0x00005c0008007a0c */ /* 0x000fe20003f06270 */
[----:B-1----:R-:W-:-:S05]  /*14c0*/  FFMA.FTZ R7, R14, -0.69314718246459960938, R7 ;  /* 0xbf3172180e077823 */ /* 0x002fca0000010007 */
[----:B------:R0:W-:Y:S07]  /*14d0*/  STG.E [R4.64], R7 ;  /* 0x0000000704007986 */ /* 0x0001ee000c101910 */
[----:B------:R-:W-:Y:S05]  /*14e0*/  @!P0 BRA `(.L_x_9815) ;  /* 0xffffff1000008947 */ /* 0x000fea000383ffff */
[----:B------:R-:W-:Y:S05]  /*14f0*/  EXIT ;  /* 0x000000000000794d */ /* 0x000fea0003800000 */
.L_x_9814:
[----:B------:R-:W3:Y:S01]  /*1500*/  I2F.U32.RP R6, R10 ;  /* 0x0000000a00067306 */ /* 0x000ee20000209000 */
[----:B------:R-:W-:-:S07]  /*1510*/  IMAD.MOV R7, RZ, RZ, -R10 ;  /* 0x000000ffff077224 */ /* 0x000fce00078e0a0a */
[----:B---3--:R-:W3:Y:S02]  /*1520*/  MUFU.RCP R6, R6 ;  /* 0x0000000600067308 */ /* 0x008ee40000001000 */
[----:B---3--:R-:W-:-:S06]  /*1530*/  IADD3 R4, R6, 0xffffffe, RZ ;  /* 0x0ffffffe06047810 */ /* 0x008fcc0007ffe0ff */
[----:B------:R3:W4:Y:S02]  /*1540*/  F2I.FTZ.U32.TRUNC.NTZ R5, R4 ;  /* 0x0000000400057305 */ /* 0x000724000021f000 */
[----:B---3--:R-:W-:Y:S01]  /*1550*/  HFMA2.MMA R4, -RZ, RZ, 0, 0 ;  /* 0x00000000ff047435 */ /* 0x008fe200000001ff */
[----:B----4-:R-:W-:-:S09]  /*1560*/  IMAD R7, R7, R5, RZ ;  /* 0x0000000507077224 */ /* 0x010fd200078e02ff */
        /* <DEDUP_REMOVED lines=21> */
[----:B0-----:R-:W-:Y:S01]  /*16c0*/  @!P0 FADD.FTZ R7, -R0, R5 ;  /* 0x0000000500078221 */ /* 0x001fe20000010100 */
[----:B------:R-:W-:-:S03]  /*16d0*/  @!P0 LEA.HI.X R5, R12, c[0x0][0x164], R11, 0x2, P1 ;  /* 0x000059000c058a11 */ /* 0x000fc600008f140b */
[----:B-1----:R-:W-:-:S05]  /*16e0*/  @!P0 FFMA.FTZ R7, R14, -0.69314718246459960938, R7 ;  /* 0xbf3172180e078823 */ /* 0x002fca0000010007 */
[----:B------:R0:W-:Y:S02]  /*16f0*/  @!P0 STG.E [R4.64], R7 ;  /* 0x0000000704008986 */ /* 0x0001e4000c101910 */
.L_x_9816:
        /* <DEDUP_REMOVED lines=15> */
[----:B------:R-:W-:Y:S02]  /*17f0*/  @P0 IADD3 R15, -R10, R15, RZ ;  /* 0x0000000f0a0f0210 */ /* 0x000fe40007ffe1ff */
[----:B------:R-:W-:-:S04]  /*1800*/  @!P1 LOP3.LUT R15, RZ, R10, RZ, 0x33, !PT ;  /* 0x0000000aff0f9212 */ /* 0x000fc800078e33ff */
[----:B------:R-:W-:-:S04]  /*1810*/  IADD3 R15, -R15, UR6, RZ ;  /* 0x000000060f0f7c10 */ /* 0x000fc8000fffe1ff */
[----:B------:R-:W-:Y:S01]  /*1820*/  ISETP.GE.AND P0, PT, R9, R15, PT ;  /* 0x0000000f0900720c */ /* 0x000fe20003f06270 */
[----:B------:R-:W-:-:S12]  /*1830*/  IMAD.IADD R18, R8, 0x1, R15 ;  /* 0x0000000108127824 */ /* 0x000fd800078e020f */
[----:B------:R-:W-:Y:S05]  /*1840*/  @P0 BRA `(.L_x_9818) ;  /* 0x0000022000000947 */ /* 0x000fea0003800000 */
[----:B------:R-:W-:-:S05]  /*1850*/  MOV R19, R8 ;  /* 0x0000000800137202 */ /* 0x000fca0000000f00 */
.L_x_9819:
[----:B0-----:R-:W-:-:S06]  /*1860*/  IMAD.WIDE R4, R19, 0x10, R2 ;  /* 0x0000001013047825 */ /* 0x001fcc00078e0202 */
[----:B------:R-:W2:Y:S01]  /*1870*/  LDG.E.128 R4, [R4.64] ;  /* 0x0000001004047981 */ /* 0x000ea2000c1e1d00 */
[C---:B------:R-:W-:Y:S01]  /*1880*/  IMAD.WIDE R16, R19.reuse, 0x20, R12 ;  /* 0x0000002013107825 */ /* 0x040fe200078e020c */
[----:B------:R-:W-:-:S05]  /*1890*/  IADD3 R19, R19, c[0x0][0x0], RZ ;  /* 0x0000000013137a10 */ /* 0x000fca0007ffe0ff */
[----:B------:R-:W-:-:S05]  /*18a0*/  IMAD.SHL.U32 R20, R19, 0x8, RZ ;  /* 0x0000000813147824 */ /* 0x000fca00078e00ff */
[----:B------:R-:W-:Y:S01]  /*18b0*/  ISETP.GE.AND P0, PT, R20, R15, PT ;  /* 0x0000000f1400720c */ /* 0x000fe20003f06270 */
[--C-:B--2---:R-:W-:Y:S02]  /*18c0*/  HADD2.F32 R9, -RZ, R4.reuse.H0_H0 ;  /* 0x20000004ff097230 */ /* 0x104fe40000004100 */
[----:B------:R-:W-:Y:S02]  /*18d0*/  HADD2.F32 R11, -RZ, R4.H1_H1 ;  /* 0x30000004ff0b7230 */ /* 0x000fe40000004100 */
[--C-:B------:R-:W-:Y:S01]  /*18e0*/  HADD2.F32 R25, -RZ, R6.reuse.H0_H0 ;  /* 0x20000006ff197230 */ /* 0x100fe20000004100 */
[C---:B------:R-:W-:Y:S01]  /*18f0*/  FADD.FTZ R9, -R0.reuse, R9 ;  /* 0x0000000900097221 */ /* 0x040fe20000010100 */
[----:B------:R-:W-:Y:S02]  /*1900*/  HADD2.F32 R27, -RZ, R6.H1_H1 ;  /* 0x30000006ff1b7230 */ /* 0x000fe40000004100 */
[--C-:B------:R-:W-:Y:S01]  /*1910*/  HADD2.F32 R21, -RZ, R5.reuse.H0_H0 ;  /* 0x20000005ff157230 */ /* 0x100fe20000004100 */
[C---:B------:R-:W-:Y:S01]  /*1920*/  FADD.FTZ R25, -R0.reuse, R25 ;  /* 0x0000001900197221 */ /* 0x040fe20000010100 */
[----:B------:R-:W-:Y:S01]  /*1930*/  HADD2.F32 R23, -RZ, R5.H1_H1 ;  /* 0x30000005ff177230 */ /* 0x000fe20000004100 */
[C---:B------:R-:W-:Y:S01]  /*1940*/  FADD.FTZ R5, -R0.reuse, R11 ;  /* 0x0000000b00057221 */ /* 0x040fe20000010100 */
[--C-:B------:R-:W-:Y:S01]  /*1950*/  HADD2.F32 R29, -RZ, R7.reuse.H0_H0 ;  /* 0x20000007ff1d7230 */ /* 0x100fe20000004100 */
[C---:B------:R-:W-:Y:S01]  /*1960*/  FADD.FTZ R21, -R0.reuse, R21 ;  /* 0x0000001500157221 */ /* 0x040fe20000010100 */
[----:B------:R-:W-:Y:S01]  /*1970*/  HADD2.F32 R6, -RZ, R7.H1_H1 ;  /* 0x30000007ff067230 */ /* 0x000fe20000004100 */
[----:B------:R-:W-:-:S02]  /*1980*/  FADD.FTZ R7, -R0, R23 ;  /* 0x0000001700077221 */ /* 0x000fc40000010100 */
[C---:B------:R-:W-:Y:S02]  /*1990*/  FADD.FTZ R27, -R0.reuse, R27 ;  /* 0x0000001b001b7221 */ /* 0x040fe40000010100 */
[C---:B------:R-:W-:Y:S02]  /*19a0*/  FADD.FTZ R29, -R0.reuse, R29 ;  /* 0x0000001d001d7221 */ /* 0x040fe40000010100 */
[----:B------:R-:W-:Y:S02]  /*19b0*/  FADD.FTZ R11, -R0, R6 ;  /* 0x00000006000b7221 */ /* 0x000fe40000010100 */
[C---:B-1----:R-:W-:Y:S02]  /*19c0*/  FFMA.FTZ R4, R14.reuse, -0.69314718246459960938, R9 ;  /* 0xbf3172180e047823 */ /* 0x042fe40000010009 */
[C---:B------:R-:W-:Y:S02]  /*19d0*/  FFMA.FTZ R5, R14.reuse, -0.69314718246459960938, R5 ;  /* 0xbf3172180e057823 */ /* 0x040fe40000010005 */
[----:B------:R-:W-:-:S02]  /*19e0*/  FFMA.FTZ R7, R14, -0.69314718246459960938, R7 ;  /* 0xbf3172180e077823 */ /* 0x000fc40000010007 */
[C---:B------:R-:W-:Y:S02]  /*19f0*/  FFMA.FTZ R6, R14.reuse, -0.69314718246459960938, R21 ;  /* 0xbf3172180e067823 */ /* 0x040fe40000010015 */
[C---:B------:R-:W-:Y:S02]  /*1a00*/  FFMA.FTZ R9, R14.reuse, -0.69314718246459960938, R27 ;  /* 0xbf3172180e097823 */ /* 0x040fe4000001001b */
[C---:B------:R-:W-:Y:S01]  /*1a10*/  FFMA.FTZ R8, R14.reuse, -0.69314718246459960938, R25 ;  /* 0xbf3172180e087823 */ /* 0x040fe20000010019 */
[----:B------:R0:W-:Y:S01]  /*1a20*/  STG.E.128 [R16.64], R4 ;  /* 0x0000000410007986 */ /* 0x0001e2000c101d10 */
[C---:B------:R-:W-:Y:S02]  /*1a30*/  FFMA.FTZ R11, R14.reuse, -0.69314718246459960938, R11 ;  /* 0xbf3172180e0b7823 */ /* 0x040fe4000001000b */
[----:B------:R-:W-:-:S05]  /*1a40*/  FFMA.FTZ R10, R14, -0.69314718246459960938, R29 ;  /* 0xbf3172180e0a7823 */ /* 0x000fca000001001d */
[----:B------:R0:W-:Y:S01]  /*1a50*/  STG.E.128 [R16.64+0x10], R8 ;  /* 0x0000100810007986 */ /* 0x0001e2000c101d10 */
[----:B------:R-:W-:Y:S05]  /*1a60*/  @!P0 BRA `(.L_x_9819) ;  /* 0xfffffdf000008947 */ /* 0x000fea000383ffff */
.L_x_9818:
[----:B------:R-:W-:Y:S05]  /*1a70*/  BSYNC B0 ;  /* 0x0000000000007941 */ /* 0x000fea0003800000 */
.L_x_9817:
[----:B------:R-:W-:-:S13]  /*1a80*/  ISETP.GE.AND P0, PT, R18, UR6, PT ;  /* 0x0000000612007c0c */ /* 0x000fda000bf06270 */
[----:B------:R-:W-:Y:S05]  /*1a90*/  @P0 EXIT ;  /* 0x000000000000094d */ /* 0x000fea0003800000 */
.L_x_9820:
[----:B0-----:R-:W-:-:S06]  /*1aa0*/  IMAD.WIDE R4, R18, 0x2, R2 ;  /* 0x0000000212047825 */ /* 0x001fcc00078e0202 */
[----:B------:R-:W2:Y:S02]  /*1ab0*/  LDG.E.U16 R4, [R4.64] ;  /* 0x0000001004047981 */ /* 0x000ea4000c1e1500 */
[----:B--2---:R-:W-:-:S05]  /*1ac0*/  HADD2.F32 R7, -RZ, R4.H0_H0 ;  /* 0x20000004ff077230 */ /* 0x004fca0000004100 */
[----:B------:R-:W-:Y:S02]  /*1ad0*/  FADD.FTZ R9, -R0, R7 ;  /* 0x0000000700097221 */ /* 0x000fe40000010100 */
[C---:B------:R-:W-:Y:S01]  /*1ae0*/  IMAD.WIDE R6, R18.reuse, 0x4, R12 ;  /* 0x0000000412067825 */ /* 0x040fe200078e020c */
[----:B------:R-:W-:-:S03]  /*1af0*/  IADD3 R18, R18, c[0x0][0x0], RZ ;  /* 0x0000000012127a10 */ /* 0x000fc60007ffe0ff */
[----:B-1----:R-:W-:Y:S01]  /*1b00*/  FFMA.FTZ R9, R14, -0.69314718246459960938, R9 ;  /* 0xbf3172180e097823 */ /* 0x002fe20000010009 */
[----:B------:R-:W-:-:S04]  /*1b10*/  ISETP.GE.AND P0, PT, R18, UR6, PT ;  /* 0x0000000612007c0c */ /* 0x000fc8000bf06270 */
[----:B------:R0:W-:Y:S09]  /*1b20*/  STG.E [R6.64], R9 ;  /* 0x0000000906007986 */ /* 0x0001f2000c101910 */
[----:B------:R-:W-:Y:S05]  /*1b30*/  @!P0 BRA `(.L_x_9820) ;  /* 0xffffff6000008947 */ /* 0x000fea000383ffff */
[----:B------:R-:W-:Y:S05]  /*1b40*/  EXIT ;  /* 0x000000000000794d */ /* 0x000fea0003800000 */
.L_x_9801:
[----:B0-----:R-:W-:Y:S01]  /*1b50*/  HFMA2.MMA R15, -RZ, RZ, 0, 1.847743988037109375e-06 ;  /* 0x0000001fff0f7435 */ /* 0x001fe200000001ff */
[----:B------:R-:W-:Y:S01]  /*1b60*/  IMAD.MOV.U32 R14, RZ, RZ, 0x10 ;  /* 0x00000010ff0e7424 */ /* 0x000fe200078e00ff */
[----:B------:R-:W-:Y:S01]  /*1b70*/  MOV R4, 0x1ba0 ;  /* 0x00001ba000047802 */ /* 0x000fe20000000f00 */
[----:B------:R-:W-:-:S03]  /*1b80*/  IMAD.MOV.U32 R18, RZ, RZ, -0x1 ;  /* 0xffffffffff127424 */ /* 0x000fc600078e00ff */
[----:B-1----:R-:W-:Y:S05]  /*1b90*/  CALL.REL.NOINC `($__internal_142_$__cuda_sm70_shflsync_down_p) ;  /* 0x0000040000007944 */ /* 0x002fea0003c00000 */
[----:B-1----:R-:W-:Y:S01]  /*1ba0*/  IMAD.MOV.U32 R0, RZ, RZ, R14 ;  /* 0x000000ffff007224 */ /* 0x002fe200078e000e */
[----:B0-----:R-:W-:Y:S05]  /*1bb0*/  BRA `(.L_x_9821) ;  /* 0xffffed3000007947 */ /* 0x001fea000383ffff */
.L_x_9802:
[----:B------:R-:W-:Y:S01]  /*1bc0*/  MOV R14, 0x8 ;  /* 0x00000008000e7802 */ /* 0x000fe20000000f00 */
[----:B------:R-:W-:Y:S01]  /*1bd0*/  IMAD.MOV.U32 R15, RZ, RZ, 0x1f ;  /* 0x0000001fff0f7424 */ /* 0x000fe200078e00ff */
[----:B------:R-:W-:Y:S01]  /*1be0*/  MOV R4, 0x1c10 ;  /* 0x00001c1000047802 */ /* 0x000fe20000000f00 */
[----:B------:R-:W-:-:S02]  /*1bf0*/  IMAD.MOV.U32 R18, RZ, RZ, -0x1 ;  /* 0xffffffffff127424 */ /* 0x000fc400078e00ff */
[----:B------:R-:W-:Y:S05]  /*1c00*/  CALL.REL.NOINC `($__internal_142_$__cuda_sm70_shflsync_down_p) ;  /* 0x0000039000007944 */ /* 0x000fea0003c00000 */
[----:B-1----:R-:W-:Y:S01]  /*1c10*/  FSETP.GEU.FTZ.AND P0, PT, R7, R14, PT ;  /* 0x0000000e0700720b */ /* 0x002fe20003f1e000 */
[----:B0-----:R-:W-:Y:S01]  /*1c20*/  IMAD.MOV.U32 R15, RZ, RZ, 0x1f ;  /* 0x0000001fff0f7424 */ /* 0x001fe200078e00ff */
[----:B------:R-:W-:Y:S01]  /*1c30*/  MOV R4, 0x1c80 ;  /* 0x00001c8000047802 */ /* 0x000fe20000000f00 */
[----:B------:R-:W-:Y:S01]  /*1c40*/  IMAD.MOV.U32 R18, RZ, RZ, -0x1 ;  /* 0xffffffffff127424 */ /* 0x000fe200078e00ff */
[----:B------:R-:W-:Y:S01]  /*1c50*/  FSEL R7, R14, R7, !P0 ;  /* 0x000000070e077208 */ /* 0x000fe20004000000 */
[----:B------:R-:W-:-:S06]  /*1c60*/  HFMA2.MMA R14, -RZ, RZ, 0, 2.384185791015625e-07 ;  /* 0x00000004ff0e7435 */ /* 0x000fcc00000001ff */
[----:B------:R-:W-:Y:S05]  /*1c70*/  CALL.REL.NOINC `($__internal_142_$__cuda_sm70_shflsync_down_p) ;  /* 0x0000032000007944 */ /* 0x000fea0003c00000 */
[----:B-1----:R-:W-:Y:S01]  /*1c80*/  FSETP.GEU.FTZ.AND P0, PT, R7, R14, PT ;  /* 0x0000000e0700720b */ /* 0x002fe20003f1e000 */
[----:B0-----:R-:W-:Y:S01]  /*1c90*/  IMAD.MOV.U32 R15, RZ, RZ, 0x1f ;  /* 0x0000001fff0f7424 */ /* 0x001fe200078e00ff */
[----:B------:R-:W-:Y:S01]  /*1ca0*/  MOV R4, 0x1cf0 ;  /* 0x00001cf000047802 */ /* 0x000fe20000000f00 */
[----:B------:R-:W-:Y:S01]  /*1cb0*/  IMAD.MOV.U32 R18, RZ, RZ, -0x1 ;  /* 0xffffffffff127424 */ /* 0x000fe200078e00ff */
[----:B------:R-:W-:-:S02]  /*1cc0*/  FSEL R7, R14, R7, !P0 ;  /* 0x000000070e077208 */ /* 0x000fc40004000000 */
[----:B------:R-:W-:Y:S02]  /*1cd0*/  MOV R14, 0x2 ;  /* 0x00000002000e7802 */ /* 0x000fe40000000f00 */
[----:B------:R-:W-:Y:S05]  /*1ce0*/  CALL.REL.NOINC `($__internal_142_$__cuda_sm70_shflsync_down_p) ;  /* 0x000002b000007944 */ /* 0x000fea0003c00000 */
[----:B-1----:R-:W-:Y:S01]  /*1cf0*/  FSETP.GEU.FTZ.AND P0, PT, R7, R14, PT ;  /* 0x0000000e0700720b */ /* 0x002fe20003f1e000 */
[----:B0-----:R-:W-:Y:S01]  /*1d00*/  IMAD.MOV.U32 R15, RZ, RZ, 0x1f ;  /* 0x0000001fff0f7424 */ /* 0x001fe200078e00ff */
[----:B------:R-:W-:Y:S01]  /*1d10*/  MOV R4, 0x1d60 ;  /* 0x00001d6000047802 */ /* 0x000fe20000000f00 */
[----:B------:R-:W-:Y:S01]  /*1d20*/  IMAD.MOV.U32 R18, RZ, RZ, -0x1 ;  /* 0xffffffffff127424 */ /* 0x000fe200078e00ff */
[----:B------:R-:W-:Y:S01]  /*1d30*/  FSEL R7, R14, R7, !P0 ;  /* 0x000000070e077208 */ /* 0x000fe20004000000 */
[----:B------:R-:W-:-:S06]  /*1d40*/  HFMA2.MMA R14, -RZ, RZ, 0, 5.9604644775390625e-08 ;  /* 0x00000001ff0e7435 */ /* 0x000fcc00000001ff */
[----:B------:R-:W-:Y:S05]  /*1d50*/  CALL.REL.NOINC `($__internal_142_$__cuda_sm70_shflsync_down_p) ;  /* 0x0000024000007944 */ /* 0x000fea0003c00000 */
[----:B-1----:R-:W-:Y:S01]  /*1d60*/  MOV R4, R14 ;  /* 0x0000000e00047202 */ /* 0x002fe20000000f00 */
[----:B0-----:R-:W-:Y:S05]  /*1d70*/  BRA `(.L_x_9822) ;  /* 0xffffec4000007947 */ /* 0x001fea000383ffff */
.L_x_9812:
[----:B-1----:R-:W-:Y:S01]  /*1d80*/  HFMA2.MMA R15, -RZ, RZ, 0, 1.847743988037109375e-06 ;  /* 0x0000001fff0f7435 */ /* 0x002fe200000001ff */
[----:B--2---:R-:W-:Y:S01]  /*1d90*/  IMAD.MOV.U32 R7, RZ, RZ, R13 ;  /* 0x000000ffff077224 */ /* 0x004fe200078e000d */
[----:B------:R-:W-:Y:S01]  /*1da0*/  MOV R4, 0x1de0 ;  /* 0x00001de000047802 */ /* 0x000fe20000000f00 */
[----:B------:R-:W-:Y:S02]  /*1db0*/  IMAD.MOV.U32 R14, RZ, RZ, 0x10 ;  /* 0x00000010ff0e7424 */ /* 0x000fe400078e00ff */
[----:B------:R-:W-:-:S02]  /*1dc0*/  IMAD.MOV.U32 R18, RZ, RZ, -0x1 ;  /* 0xffffffffff127424 */ /* 0x000fc400078e00ff */
[----:B0-----:R-:W-:Y:S05]  /*1dd0*/  CALL.REL.NOINC `($__internal_142_$__cuda_sm70_shflsync_down_p) ;  /* 0x000001c000007944 */ /* 0x001fea0003c00000 */
[----:B-1----:R-:W-:Y:S01]  /*1de0*/  IMAD.MOV.U32 R4, RZ, RZ, R14 ;  /* 0x000000ffff047224 */ /* 0x002fe200078e000e */
[----:B0-----:R-:W-:Y:S05]  /*1df0*/  BRA `(.L_x_9823) ;  /* 0xfffff47000007947 */ /* 0x001fea000383ffff */
.L_x_9813:
[----:B-1----:R-:W-:Y:S01]  /*1e00*/  MOV R14, 0x8 ;  /* 0x00000008000e7802 */ /* 0x002fe20000000f00 */
[----:B------:R-:W-:Y:S01]  /*1e10*/  IMAD.MOV.U32 R15, RZ, RZ, 0x1f ;  /* 0x0000001fff0f7424 */ /* 0x000fe200078e00ff */
[----:B------:R-:W-:Y:S01]  /*1e20*/  MOV R4, 0x1e50 ;  /* 0x00001e5000047802 */ /* 0x000fe20000000f00 */
[----:B------:R-:W-:-:S02]  /*1e30*/  IMAD.MOV.U32 R18, RZ, RZ, -0x1 ;  /* 0xffffffffff127424 */ /* 0x000fc400078e00ff */
[----:B0-2---:R-:W-:Y:S05]  /*1e40*/  CALL.REL.NOINC `($__internal_142_$__cuda_sm70_shflsync_down_p) ;  /* 0x0000015000007944 */ /* 0x005fea0003c00000 */
[----:B01----:R-:W-:Y:S01]  /*1e50*/  FADD.FTZ R7, R7, R14 ;  /* 0x0000000e07077221 */ /* 0x003fe20000010000 */
[----:B------:R-:W-:Y:S01]  /*1e60*/  HFMA2.MMA R14, -RZ, RZ, 0, 2.384185791015625e-07 ;  /* 0x00000004ff0e7435 */ /* 0x000fe200000001ff */
[----:B------:R-:W-:Y:S01]  /*1e70*/  IMAD.MOV.U32 R15, RZ, RZ, 0x1f ;  /* 0x0000001fff0f7424 */ /* 0x000fe200078e00ff */
[----:B------:R-:W-:Y:S01]  /*1e80*/  MOV R4, 0x1eb0 ;  /* 0x00001eb000047802 */ /* 0x000fe20000000f00 */
[----:B------:R-:W-:-:S03]  /*1e90*/  IMAD.MOV.U32 R18, RZ, RZ, -0x1 ;  /* 0xffffffffff127424 */ /* 0x000fc600078e00ff */
[----:B------:R-:W-:Y:S05]  /*1ea0*/  CALL.REL.NOINC `($__internal_142_$__cuda_sm70_shflsync_down_p) ;  /* 0x000000f000007944 */ /* 0x000fea0003c00000 */
[----:B01----:R-:W-:Y:S01]  /*1eb0*/  FADD.FTZ R7, R7, R14 ;  /* 0x0000000e07077221 */ /* 0x003fe20000010000 */
[----:B------:R-:W-:Y:S01]  /*1ec0*/  MOV R14, 0x2 ;  /* 0x00000002000e7802 */ /* 0x000fe20000000f00 */
[----:B------:R-:W-:Y:S01]  /*1ed0*/  IMAD.MOV.U32 R15, RZ, RZ, 0x1f ;  /* 0x0000001fff0f7424 */ /* 0x000fe200078e00ff */
[----:B------:R-:W-:Y:S01]  /*1ee0*/  MOV R4, 0x1f10 ;  /* 0x00001f1000047802 */ /* 0x000fe20000000f00 */
[----:B------:R-:W-:-:S02]  /*1ef0*/  IMAD.MOV.U32 R18, RZ, RZ, -0x1 ;  /* 0xffffffffff127424 */ /* 0x000fc400078e00ff */
[----:B------:R-:W-:Y:S05]  /*1f00*/  CALL.REL.NOINC `($__internal_142_$__cuda_sm70_shflsync_down_p) ;  /* 0x0000009000007944 */ /* 0x000fea0003c00000 */
[----:B-1----:R-:W-:Y:S01]  /*1f10*/  FADD.FTZ R6, R7, R14 ;  /* 0x0000000e07067221 */ /* 0x002fe20000010000 */
[----:B------:R-:W-:Y:S01]  /*1f20*/  HFMA2.MMA R14, -RZ, RZ, 0, 5.9604644775390625e-08 ;  /* 0x00000001ff0e7435 */ /* 0x000fe200000001ff */
[----:B0-----:R-:W-:Y:S01]  /*1f30*/  IMAD.MOV.U32 R15, RZ, RZ, 0x1f ;  /* 0x0000001fff0f7424 */ /* 0x001fe200078e00ff */
[----:B------:R-:W-:Y:S01]  /*1f40*/  MOV R4, 0x1f80 ;  /* 0x00001f8000047802 */ /* 0x000fe20000000f00 */
[----:B------:R-:W-:Y:S01]  /*1f50*/  IMAD.MOV.U32 R18, RZ, RZ, -0x1 ;  /* 0xffffffffff127424 */ /* 0x000fe200078e00ff */
[----:B------:R-:W-:-:S02]  /*1f60*/  MOV R7, R6 ;  /* 0x0000000600077202 */ /* 0x000fc40000000f00 */
[----:B------:R-:W-:Y:S05]  /*1f70*/  CALL.REL.NOINC `($__internal_142_$__cuda_sm70_shflsync_down_p) ;  /* 0x0000002000007944 */ /* 0x000fea0003c00000 */
[----:B-1----:R-:W-:Y:S01]  /*1f80*/  IMAD.MOV.U32 R13, RZ, RZ, R14 ;  /* 0x000000ffff0d7224 */ /* 0x002fe200078e000e */
[----:B0-----:R-:W-:Y:S05]  /*1f90*/  BRA `(.L_x_9824) ;  /* 0xfffff36000007947 */ /* 0x001fea000383ffff */
        .weak           $__internal_142_$__cuda_sm70_shflsync_down_p
        .type           $__internal_142_$__cuda_sm70_shflsync_down_p,@function
        .size           $__internal_142_$__cuda_sm70_shflsync_down_p,(.L_x_11425 - $__internal_142_$__cuda_sm70_shflsync_down_p)
$__internal_142_$__cuda_sm70_shflsync_down_p:
[----:B------:R-:W-:Y:S01]  /*1fa0*/  HFMA2.MMA R5, -RZ, RZ, 0, 0 ;  /* 0x00000000ff057435 */ /* 0x000fe200000001ff */
[----:B------:R-:W-:Y:S04]  /*1fb0*/  WARPSYNC R18 ;  /* 0x0000001200007348 */ /* 0x000fe80003800000 */
[----:B------:R0:W1:Y:S01]  /*1fc0*/  SHFL.DOWN PT, R14, R7, R14, R15 ;  /* 0x0800000e070e7389 */ /* 0x00006200000e000f */
[----:B------:R-:W-:Y:S05]  /*1fd0*/  RET.REL.NODEC R4 `(_ZN2at6native43_GLOBAL__N__9ae7fba5_10_SoftMax_cu_9f978f6319cunn_SoftMaxForwardILi8EN3c104HalfEffNS1_25LogSoftMaxForwardEpilogueEEEvPT2_PKT0_i) ;  /* 0xffffe02004007950 */ /* 0x000fea0003c3ffff */
.L_x_9825:
        /* <DEDUP_REMOVED lines=10> */
.L_x_11425:


//--------------------- .text._ZN2at6native43_GLOBAL__N__9ae7fba5_10_SoftMax_cu_9f978f6323cunn_SoftMaxForwardSmemILi8EN3c104HalfEffNS1_25LogSoftMaxForwardEpilogueElEEvPT2_PKT0_T4_ --------------------------
	.section	.text._ZN2at6native43_GLOBAL__N__9ae7fba5_10_SoftMax_cu_9f978f6323cunn_SoftMaxForwardSmemILi8EN3c104HalfEffNS1_25LogSoftMaxForwardEpilogueElEEvPT2_PKT0_T4_,"ax",@progbits
	.sectioninfo	@"SHI_REGISTERS=30"
	.align	128
.text._ZN2at6native43_GLOBAL__N__9ae7fba5_10_SoftMax_cu_9f978f6323cunn_SoftMaxForwardSmemILi8EN3c104HalfEffNS1_25LogSoftMaxForwardEpilogueElEEvPT2_PKT0_T4_:
        .type           _ZN2at6native43_GLOBAL__N__9ae7fba5_10_SoftMax_cu_9f978f6323cunn_SoftMaxForwardSmemILi8EN3c104HalfEffNS1_25LogSoftMaxForwardEpilogueElEEvPT2_PKT0_T4_,@function
        .size           _ZN2at6native43_GLOBAL__N__9ae7fba5_10_SoftMax_cu_9f978f6323cunn_SoftMaxForwardSmemILi8EN3c104HalfEffNS1_25LogSoftMaxForwardEpilogueElEEvPT2_PKT0_T4_,(.L_x_11427 - _ZN2at6native43_GLOBAL__N__9ae7fba5_10_SoftMax_cu_9f978f6323cunn_SoftMaxForwardSmemILi8EN3c104HalfEffNS1_25LogSoftMaxForwardEpilogueElEEvPT2_PKT0_T4_)
        .other          _ZN2at6native43_GLOBAL__N__9ae7fba5_10_SoftMax_cu_9f978f6323cunn_SoftMaxForwardSmemILi8EN3c104HalfEffNS1_25LogSoftMaxForwardEpilogueElEEvPT2_PKT0_T4_,@"STO_CUDA_ENTRY STV_DEFAULT"
_ZN2at6native43_GLOBAL__N__9ae7fba5_10_SoftMax_cu_9f978f6323cunn_SoftMaxForwardSmemILi8EN3c104HalfEffNS1_25LogSoftMaxForwardEpilogueElEEvPT2_PKT0_T4_:
        /* <DEDUP_REMOVED lines=14> */
[----:B------:R-:W-:Y:S01]  /*00e0*/  IMAD.MOV.U32 R13, RZ, RZ, R3 ;  /* 0x000000ffff0d7224 */ /* 0x000fe200078e0003 */
[----:B------:R-:W-:Y:S01]  /*00f0*/  MOV R14, 0xff7fffff ;  /* 0xff7fffff000e7802 */ /* 0x000fe20000000f00 */
[----:B------:R-:W-:Y:S01]  /*0100*/  IMAD.MOV.U32 R12, RZ, RZ, R0 ;  /* 0x000000ffff0c7224 */ /* 0x000fe200078e0000 */
[----:B------:R-:W-:Y:S02]  /*0110*/  LEA.HI.X R2, R8, c[0x0][0x16c], R11, 0x1, P1 ;  /* 0x00005b0008027a11 */ /* 0x000fe400008f0c0b */
.L_x_9828:
        /* <DEDUP_REMOVED lines=15> */
[----:B------:R-:W-:Y:S01]  /*0210*/  HADD2.F32 R17, -RZ, R6.H1_H1 ;  /* 0x30000006ff117230 */ /* 0x000fe20000004100 */
[----:B------:R-:W-:Y:S01]  /*0220*/  SHF.L.U32 R16, R13, 0x3, RZ ;  /* 0x000000030d107819 */ /* 0x000fe200000006ff */
[----:B------:R-:W-:Y:S01]  /*0230*/  IMAD.X R12, RZ, RZ, R12, P1 ;  /* 0x000000ffff0c7224 */ /* 0x000fe200008e060c */
[----:B------:R-:W-:Y:S01]  /*0240*/  FMNMX.FTZ R14, R14, R15, !PT ;  /* 0x0000000f0e0e7209 */ /* 0x000fe20007810000 */
[----:B------:R-:W-:Y:S01]  /*0250*/  HADD2.F32 R7, -RZ, R7.H1_H1 ;  /* 0x30000007ff077230 */ /* 0x000fe20000004100 */
[----:B------:R-:W-:-:S02]  /*0260*/  ISETP.GE.U32.AND P1, PT, R16, c[0x0][0x170], PT ;  /* 0x00005c0010007a0c */ /* 0x000fc40003f26070 */
[----:B------:R-:W-:Y:S02]  /*0270*/  SHF.L.U64.HI R4, R13, 0x3, R12 ;  /* 0x000000030d047819 */ /* 0x000fe4000001020c */
[----:B------:R-:W-:Y:S02]  /*0280*/  FMNMX.FTZ R14, R14, R17, !PT ;  /* 0x000000110e0e7209 */ /* 0x000fe40007810000 */
[----:B------:R-:W-:Y:S02]  /*0290*/  ISETP.GE.AND.EX P1, PT, R4, c[0x0][0x174], PT, P1 ;  /* 0x00005d0004007a0c */ /* 0x000fe40003f26310 */
[----:B------:R-:W-:-:S04]  /*02a0*/  FMNMX.FTZ R14, R14, R5, !PT ;  /* 0x000000050e0e7209 */ /* 0x000fc80007810000 */
[----:B------:R-:W-:-:S07]  /*02b0*/  FMNMX.FTZ R14, R14, R7, !PT ;  /* 0x000000070e0e7209 */ /* 0x000fce0007810000 */
[----:B------:R-:W-:Y:S05]  /*02c0*/  @!P1 BRA `(.L_x_9828) ;  /* 0xfffffe5000009947 */ /* 0x000fea000383ffff */
.L_x_9827:
[----:B------:R-:W-:Y:S05]  /*02d0*/  BSYNC B0 ;  /* 0x0000000000007941 */ /* 0x000fea0003800000 */
.L_x_9826:
        /* <DEDUP_REMOVED lines=37> */
.L_x_9841:
        /* <DEDUP_REMOVED lines=13> */
.L_x_9842:
[----:B-1----:R-:W-:-:S04]  /*0600*/  FSETP.GEU.FTZ.AND P1, PT, R6, R7, PT ;  /* 0x000000070600720b */ /* 0x002fc80003f3e000 */
[----:B0-----:R-:W-:-:S04]  /*0610*/  FSEL R6, R7, R6, !P1 ;  /* 0x0000000607067208 */ /* 0x001fc80004800000 */
.L_x_9830:
[----:B------:R-:W-:Y:S05]  /*0620*/  BSYNC B0 ;  /* 0x0000000000007941 */ /* 0x000fea0003800000 */
.L_x_9829:
        /* <DEDUP_REMOVED lines=8> */
[----:B------:R-:W-:Y:S01]  /*06b0*/  IMAD.MOV.U32 R15, RZ, RZ, RZ ;  /* 0x000000ffff0f7224 */ /* 0x000fe200078e00ff */
[----:B------:R-:W-:Y:S01]  /*06c0*/  MOV R13, R3 ;  /* 0x00000003000d7202 */ /* 0x000fe20000000f00 */
[----:B------:R-:W-:-:S04]  /*06d0*/  IMAD.MOV.U32 R14, RZ, RZ, R0 ;  /* 0x000000ffff0e7224 */ /* 0x000fc800078e0000 */
.L_x_9835:
[----:B-1----:R1:W2:Y:S02]  /*06e0*/  LDS.128 R4, [R13.X16] ;  /* 0x000000000d047984 */ /* 0x0022a4000000cc00 */
[----:B-1----:R-:W-:-:S04]  /*06f0*/  IADD3 R13, P1, R13, c[0x0][0x0], RZ ;  /* 0x000000000d0d7a10 */ /* 0x002fc80007f3e0ff */
[----:B------:R-:W-:Y:S01]  /*0700*/  IADD3.X R14, RZ, R14, RZ, P1, !PT ;  /* 0x0000000eff0e7210 */ /* 0x000fe20000ffe4ff */
        /* <DEDUP_REMOVED lines=25> */
[----:B0-----:R-:W-:Y:S02]  /*08a0*/  FADD.FTZ R15, R4, R15 ;  /* 0x0000000f040f7221 */ /* 0x001fe40000010000 */
[----:B------:R-:W-:Y:S02]  /*08b0*/  FMUL.FTZ R21, R21, 1.4426950216293334961 ;  /* 0x3fb8aa3b15157820 */ /* 0x000fe40000410000 */
[----:B------:R-:W-:Y:S01]  /*08c0*/  IMAD.SHL.U32 R4, R13, 0x8, RZ ;  /* 0x000000080d047824 */ /* 0x000fe200078e00ff */
[----:B------:R-:W0:Y:S01]  /*08d0*/  MUFU.EX2 R17, R17 ;  /* 0x0000001100117308 */ /* 0x000e220000000800 */
[----:B-1----:R-:W-:-:S02]  /*08e0*/  FADD.FTZ R16, R15, R16 ;  /* 0x000000100f107221 */ /* 0x002fc40000010000 */
[----:B------:R-:W-:Y:S01]  /*08f0*/  FMUL.FTZ R23, R23, 1.4426950216293334961 ;  /* 0x3fb8aa3b17177820 */ /* 0x000fe20000410000 */
[----:B------:R-:W-:Y:S02]  /*0900*/  ISETP.GE.U32.AND P1, PT, R4, c[0x0][0x170], PT ;  /* 0x00005c0004007a0c */ /* 0x000fe40003f26070 */
[----:B------:R-:W-:Y:S02]  /*0910*/  SHF.L.U64.HI R4, R13, 0x3, R14 ;  /* 0x000000030d047819 */ /* 0x000fe4000001020e */
        /* <DEDUP_REMOVED lines=12> */
.L_x_9834:
[----:B------:R-:W-:Y:S05]  /*09e0*/  BSYNC B0 ;  /* 0x0000000000007941 */ /* 0x000fea0003800000 */
.L_x_9833:
        /* <DEDUP_REMOVED lines=20> */
.L_x_9843:
        /* <DEDUP_REMOVED lines=9> */
.L_x_9844:
[----:B---3--:R-:W-:Y:S02]  /*0bc0*/  FADD.FTZ R10, R7, R6 ;  /* 0x00000006070a7221 */ /* 0x008fe40000010000 */
.L_x_9837:
[----:B------:R-:W-:Y:S05]  /*0bd0*/  BSYNC B0 ;  /* 0x0000000000007941 */ /* 0x000fea0003800000 */
.L_x_9836:
        /* <DEDUP_REMOVED lines=8> */
.L_x_9840:
[----:B------:R2:W3:Y:S01]  /*0c60*/  LDS.128 R4, [R3.X16] ;  /* 0x0000000003047984 */ /* 0x0004e2000000cc00 */
[----:B------:R-:W-:-:S04]  /*0c70*/  LEA R12, P0, R3, R16, 0x5 ;  /* 0x00000010030c7211 */ /* 0x000fc800078028ff */
[C---:B------:R-:W-:Y:S02]  /*0c80*/  LEA.HI.X R13, R3.reuse, R15, R0, 0x5, P0 ;  /* 0x0000000f030d7211 */ /* 0x040fe400000f2c00 */
[----:B--2---:R-:W-:-:S04]  /*0c90*/  IADD3 R3, P0, R3, c[0x0][0x0], RZ ;  /* 0x0000000003037a10 */ /* 0x004fc80007f1e0ff */
[----:B------:R-:W-:Y:S01]  /*0ca0*/  IADD3.X R0, RZ, R0, RZ, P0, !PT ;  /* 0x00000000ff007210 */ /* 0x000fe200007fe4ff */
[--C-:B---3--:R-:W-:Y:S02]  /*0cb0*/  HADD2.F32 R9, -RZ, R4.reuse.H0_H0 ;  /* 0x20000004ff097230 */ /* 0x108fe40000004100 */
[----:B------:R-:W-:Y:S02]  /*0cc0*/  HADD2.F32 R11, -RZ, R4.H1_H1 ;  /* 0x30000004ff0b7230 */ /* 0x000fe40000004100 */
[--C-:B------:R-:W-:Y:S01]  /*0cd0*/  HADD2.F32 R17, -RZ, R5.reuse.H0_H0 ;  /* 0x20000005ff117230 */ /* 0x100fe20000004100 */
[C---:B0-----:R-:W-:Y:S01]  /*0ce0*/  FADD.FTZ R9, -R2.reuse, R9 ;  /* 0x0000000902097221 */ /* 0x041fe20000010100 */
[----:B------:R-:W-:Y:S01]  /*0cf0*/  HADD2.F32 R19, -RZ, R5.H1_H1 ;  /* 0x30000005ff137230 */ /* 0x000fe20000004100 */
[C---:B------:R-:W-:Y:S01]  /*0d00*/  FADD.FTZ R5, -R2.reuse, R11 ;  /* 0x0000000b02057221 */ /* 0x040fe20000010100 */
[--C-:B------:R-:W-:Y:S01]  /*0d10*/  HADD2.F32 R21, -RZ, R6.reuse.H0_H0 ;  /* 0x20000006ff157230 */ /* 0x100fe20000004100 */
[----:B------:R-:W-:Y:S01]  /*0d20*/  FADD.FTZ R17, -R2, R17 ;  /* 0x0000001102117221 */ /* 0x000fe20000010100 */
[----:B------:R-:W-:Y:S01]  /*0d30*/  HADD2.F32 R23, -RZ, R6.H1_H1 ;  /* 0x30000006ff177230 */ /* 0x000fe20000004100 */
[----:B-1----:R-:W-:Y:S01]  /*0d40*/  FFMA.FTZ R4, R14, -0.69314718246459960938, R9 ;  /* 0xbf3172180e047823 */ /* 0x002fe20000010009 */
[--C-:B------:R-:W-:Y:S01]  /*0d50*/  HADD2.F32 R25, -RZ, R7.reuse.H0_H0 ;  /* 0x20000007ff197230 */ /* 0x100fe20000004100 */
[C---:B------:R-:W-:Y:S01]  /*0d60*/  FADD.FTZ R21, -R2.reuse, R21 ;  /* 0x0000001502157221 */ /* 0x040fe20000010100 */
[----:B------:R-:W-:Y:S01]  /*0d70*/  HADD2.F32 R27, -RZ, R7.H1_H1 ;  /* 0x30000007ff1b7230 */ /* 0x000fe20000004100 */
        /* <DEDUP_REMOVED lines=11> */
[----:B------:R-:W-:Y:S02]  /*0e30*/  FFMA.FTZ R10, R14, -0.69314718246459960938, R25 ;  /* 0xbf3172180e0a7823 */ /* 0x000fe40000010019 */
[----:B------:R-:W-:-:S03]  /*0e40*/  IMAD.SHL.U32 R17, R3, 0x8, RZ ;  /* 0x0000000803117824 */ /* 0x000fc600078e00ff */
[----:B------:R0:W-:Y:S02]  /*0e50*/  STG.E.128 [R12.64+0x10], R8 ;  /* 0x000010080c007986 */ /* 0x0001e4000c101d06 */
[----:B------:R-:W-:Y:S02]  /*0e60*/  ISETP.GE.U32.AND P0, PT, R17, c[0x0][0x170], PT ;  /* 0x00005c0011007a0c */ /* 0x000fe40003f06070 */
[----:B------:R-:W-:-:S04]  /*0e70*/  SHF.L.U64.HI R17, R3, 0x3, R0 ;  /* 0x0000000303117819 */ /* 0x000fc80000010200 */
[----:B------:R-:W-:-:S13]  /*0e80*/  ISETP.GE.AND.EX P0, PT, R17, c[0x0][0x174], PT, P0 ;  /* 0x00005d0011007a0c */ /* 0x000fda0003f06300 */
[----:B0-----:R-:W-:Y:S05]  /*0e90*/  @!P0 BRA `(.L_x_9840) ;  /* 0xfffffdc000008947 */ /* 0x001fea000383ffff */
[----:B------:R-:W-:Y:S05]  /*0ea0*/  EXIT ;  /* 0x000000000000794d */ /* 0x000fea0003800000 */
.L_x_9831:
[----:B------:R-:W-:Y:S01]  /*0eb0*/  IMAD.MOV.U32 R7, RZ, RZ, 0x10 ;  /* 0x00000010ff077424 */ /* 0x000fe200078e00ff */
[----:B------:R-:W-:Y:S01]  /*0ec0*/  MOV R14, 0xffffffff ;  /* 0xffffffff000e7802 */ /* 0x000fe20000000f00 */
[----:B0-----:R-:W-:Y:S01]  /*0ed0*/  IMAD.MOV.U32 R13, RZ, RZ, 0x1f ;  /* 0x0000001fff0d7424 */ /* 0x001fe200078e00ff */
[----:B------:R-:W-:Y:S02]  /*0ee0*/  MOV R4, 0xf00 ;  /* 0x00000f0000047802 */ /* 0x000fe40000000f00 */
[----:B-1----:R-:W-:Y:S05]  /*0ef0*/  CALL.REL.NOINC `($__internal_143_$__cuda_sm70_shflsync_down_p) ;  /* 0x000003e000007944 */ /* 0x002fea0003c00000 */
[----:B-1----:R-:W-:Y:S01]  /*0f00*/  IMAD.MOV.U32 R5, RZ, RZ, R7 ;  /* 0x000000ffff057224 */ /* 0x002fe200078e0007 */
[----:B0-----:R-:W-:Y:S05]  /*0f10*/  BRA `(.L_x_9841) ;  /* 0xfffff61000007947 */ /* 0x001fea000383ffff */
.L_x_9832:
[----:B0-----:R-:W-:Y:S01]  /*0f20*/  HFMA2.MMA R13, -RZ, RZ, 0, 1.847743988037109375e-06 ;  /* 0x0000001fff0d7435 */ /* 0x001fe200000001ff */
[----:B------:R-:W-:Y:S01]  /*0f30*/  IMAD.MOV.U32 R7, RZ, RZ, 0x8 ;  /* 0x00000008ff077424 */ /* 0x000fe200078e00ff */
[----:B------:R-:W-:Y:S01]  /*0f40*/  MOV R4, 0xf70 ;  /* 0x00000f7000047802 */ /* 0x000fe20000000f00 */
[----:B------:R-:W-:-:S03]  /*0f50*/  IMAD.MOV.U32 R14, RZ, RZ, -0x1 ;  /* 0xffffffffff0e7424 */ /* 0x000fc600078e00ff */
[----:B------:R-:W-:Y:S05]  /*0f60*/  CALL.REL.NOINC `($__internal_143_$__cuda_sm70_shflsync_down_p) ;  /* 0x0000037000007944 */ /* 0x000fea0003c00000 */
[----:B-1----:R-:W-:Y:S01]  /*0f70*/  FSETP.GEU.FTZ.AND P1, PT, R6, R7, PT ;  /* 0x000000070600720b */ /* 0x002fe20003f3e000 */
[----:B0-----:R-:W-:Y:S01]  /*0f80*/  IMAD.MOV.U32 R14, RZ, RZ, -0x1 ;  /* 0xffffffffff0e7424 */ /* 0x001fe200078e00ff */
[----:B------:R-:W-:Y:S02]  /*0f90*/  MOV R13, 0x1f ;  /* 0x0000001f000d7802 */ /* 0x000fe40000000f00 */
[----:B------:R-:W-:Y:S01]  /*0fa0*/  FSEL R6, R7, R6, !P1 ;  /* 0x0000000607067208 */ /* 0x000fe20004800000 */
[----:B------:R-:W-:Y:S01]  /*0fb0*/  IMAD.MOV.U32 R7, RZ, RZ, 0x4 ;  /* 0x00000004ff077424 */ /* 0x000fe200078e00ff */
[----:B------:R-:W-:-:S02]  /*0fc0*/  MOV R4, 0xfe0 ;  /* 0x00000fe000047802 */ /* 0x000fc40000000f00 */
[----:B------:R-:W-:Y:S05]  /*0fd0*/  CALL.REL.NOINC `($__internal_143_$__cuda_sm70_shflsync_down_p) ;  /* 0x0000030000007944 */ /* 0x000fea0003c00000 */
[----:B-1----:R-:W-:Y:S01]  /*0fe0*/  FSETP.GEU.FTZ.AND P1, PT, R6, R7, PT ;  /* 0x000000070600720b */ /* 0x002fe20003f3e000 */
[----:B0-----:R-:W-:Y:S01]  /*0ff0*/  HFMA2.MMA R13, -RZ, RZ, 0, 1.847743988037109375e-06 ;  /* 0x0000001fff0d7435 */ /* 0x001fe200000001ff */
[----:B------:R-:W-:Y:S01]  /*1000*/  IMAD.MOV.U32 R14, RZ, RZ, -0x1 ;  /* 0xffffffffff0e7424 */ /* 0x000fe200078e00ff */
[----:B------:R-:W-:-:S02]  /*1010*/  MOV R4, 0x1050 ;  /* 0x0000105000047802 */ /* 0x000fc40000000f00 */
[----:B------:R-:W-:Y:S01]  /*1020*/  FSEL R6, R7, R6, !P1 ;  /* 0x0000000607067208 */ /* 0x000fe20004800000 */
[----:B------:R-:W-:Y:S02]  /*1030*/  IMAD.MOV.U32 R7, RZ, RZ, 0x2 ;  /* 0x00000002ff077424 */ /* 0x000fe400078e00ff */
[----:B------:R-:W-:Y:S05]  /*1040*/  CALL.REL.NOINC `($__internal_143_$__cuda_sm70_shflsync_down_p) ;  /* 0x0000029000007944 */ /* 0x000fea0003c00000 */
[----:B-1----:R-:W-:Y:S01]  /*1050*/  FSETP.GEU.FTZ.AND P1, PT, R6, R7, PT ;  /* 0x000000070600720b */ /* 0x002fe20003f3e000 */
[----:B0-----:R-:W-:Y:S01]  /*1060*/  IMAD.MOV.U32 R14, RZ, RZ, -0x1 ;  /* 0xffffffffff0e7424 */ /* 0x001fe200078e00ff */
[----:B------:R-:W-:Y:S02]  /*1070*/  MOV R13, 0x1f ;  /* 0x0000001f000d7802 */ /* 0x000fe40000000f00 */
[----:B------:R-:W-:Y:S01]  /*1080*/  FSEL R6, R7, R6, !P1 ;  /* 0x0000000607067208 */ /* 0x000fe20004800000 */
[----:B------:R-:W-:Y:S01]  /*1090*/  IMAD.MOV.U32 R7, RZ, RZ, 0x1 ;  /* 0x00000001ff077424 */ /* 0x000fe200078e00ff */
[----:B------:R-:W-:Y:S02]  /*10a0*/  MOV R4, 0x10c0 ;  /* 0x000010c000047802 */ /* 0x000fe40000000f00 */
[----:B------:R-:W-:Y:S05]  /*10b0*/  CALL.REL.NOINC `($__internal_143_$__cuda_sm70_shflsync_down_p) ;  /* 0x0000022000007944 */ /* 0x000fea0003c00000 */
[----:B01----:R-:W-:Y:S05]  /*10c0*/  BRA `(.L_x_9842) ;  /* 0xfffff53000007947 */ /* 0x003fea000383ffff */
.L_x_9838:
[----:B------:R-:W-:Y:S01]  /*10d0*/  HFMA2.MMA R7, -RZ, RZ, 0, 9.5367431640625e-07 ;  /* 0x00000010ff077435 */ /* 0x000fe200000001ff */
[----:B--2---:R-:W-:Y:S01]  /*10e0*/  IMAD.MOV.U32 R6, RZ, RZ, R10 ;  /* 0x000000ffff067224 */ /* 0x004fe200078e000a */
[----:B------:R-:W-:Y:S01]  /*10f0*/  MOV R4, 0x1130 ;  /* 0x0000113000047802 */ /* 0x000fe20000000f00 */
[----:B-1----:R-:W-:-:S02]  /*1100*/  IMAD.MOV.U32 R13, RZ, RZ, 0x1f ;  /* 0x0000001fff0d7424 */ /* 0x002fc400078e00ff */
[----:B------:R-:W-:Y:S02]  /*1110*/  IMAD.MOV.U32 R14, RZ, RZ, -0x1 ;  /* 0xffffffffff0e7424 */ /* 0x000fe400078e00ff */
[----:B0-----:R-:W-:Y:S05]  /*1120*/  CALL.REL.NOINC `($__internal_143_$__cuda_sm70_shflsync_down_p) ;  /* 0x000001b000007944 */ /* 0x001fea0003c00000 */
[----:B-1----:R-:W-:Y:S01]  /*1130*/  MOV R5, R7 ;  /* 0x0000000700057202 */ /* 0x002fe20000000f00 */
[----:B0-----:R-:W-:Y:S05]  /*1140*/  BRA `(.L_x_9843) ;  /* 0xfffff9e000007947 */ /* 0x001fea000383ffff */
.L_x_9839:
[----:B-1----:R-:W-:Y:S01]  /*1150*/  HFMA2.MMA R13, -RZ, RZ, 0, 1.847743988037109375e-06 ;  /* 0x0000001fff0d7435 */ /* 0x002fe200000001ff */
[----:B------:R-:W-:Y:S01]  /*1160*/  IMAD.MOV.U32 R6, RZ, RZ, R10 ;  /* 0x000000ffff067224 */ /* 0x000fe200078e000a */
[----:B------:R-:W-:Y:S01]  /*1170*/  MOV R4, 0x11b0 ;  /* 0x000011b000047802 */ /* 0x000fe20000000f00 */
[----:B------:R-:W-:Y:S02]  /*1180*/  IMAD.MOV.U32 R7, RZ, RZ, 0x8 ;  /* 0x00000008ff077424 */ /* 0x000fe400078e00ff */
[----:B------:R-:W-:Y:S02]  /*1190*/  IMAD.MOV.U32 R14, RZ, RZ, -0x1 ;  /* 0xffffffffff0e7424 */ /* 0x000fe400078e00ff */
[----:B0-----:R-:W-:Y:S05]  /*11a0*/  CALL.REL.NOINC `($__internal_143_$__cuda_sm70_shflsync_down_p) ;  /* 0x0000013000007944 */ /* 0x001fea0003c00000 */
[----:B01----:R-:W-:Y:S01]  /*11b0*/  FADD.FTZ R6, R10, R7 ;  /* 0x000000070a067221 */ /* 0x003fe20000010000 */
[----:B------:R-:W-:Y:S01]  /*11c0*/  MOV R13, 0x1f ;  /* 0x0000001f000d7802 */ /* 0x000fe20000000f00 */
[----:B------:R-:W-:Y:S01]  /*11d0*/  IMAD.MOV.U32 R7, RZ, RZ, 0x4 ;  /* 0x00000004ff077424 */ /* 0x000fe200078e00ff */
[----:B------:R-:W-:Y:S01]  /*11e0*/  MOV R4, 0x1210 ;  /* 0x0000121000047802 */ /* 0x000fe20000000f00 */
[----:B------:R-:W-:-:S02]  /*11f0*/  IMAD.MOV.U32 R14, RZ, RZ, -0x1 ;  /* 0xffffffffff0e7424 */ /* 0x000fc400078e00ff */
[----:B------:R-:W-:Y:S05]  /*1200*/  CALL.REL.NOINC `($__internal_143_$__cuda_sm70_shflsync_down_p) ;  /* 0x000000d000007944 */ /* 0x000fea0003c00000 */
[----:B0-----:R-:W-:Y:S01]  /*1210*/  HFMA2.MMA R13, -RZ, RZ, 0, 1.847743988037109375e-06 ;  /* 0x0000001fff0d7435 */ /* 0x001fe200000001ff */
[----:B-1----:R-:W-:Y:S01]  /*1220*/  FADD.FTZ R6, R6, R7 ;  /* 0x0000000706067221 */ /* 0x002fe20000010000 */
[----:B------:R-:W-:Y:S01]  /*1230*/  MOV R4, 0x1270 ;  /* 0x0000127000047802 */ /* 0x000fe20000000f00 */
[----:B------:R-:W-:-:S02]  /*1240*/  IMAD.MOV.U32 R7, RZ, RZ, 0x2 ;  /* 0x00000002ff077424 */ /* 0x000fc400078e00ff */
[----:B------:R-:W-:Y:S02]  /*1250*/  IMAD.MOV.U32 R14, RZ, RZ, -0x1 ;  /* 0xffffffffff0e7424 */ /* 0x000fe400078e00ff */
[----:B------:R-:W-:Y:S05]  /*1260*/  CALL.REL.NOINC `($__internal_143_$__cuda_sm70_shflsync_down_p) ;  /* 0x0000007000007944 */ /* 0x000fea0003c00000 */
[----:B01----:R-:W-:Y:S01]  /*1270*/  FADD.FTZ R6, R6, R7 ;  /* 0x0000000706067221 */ /* 0x003fe20000010000 */
[----:B------:R-:W-:Y:S01]  /*1280*/  MOV R13, 0x1f ;  /* 0x0000001f000d7802 */ /* 0x000fe20000000f00 */
[----:B------:R-:W-:Y:S01]  /*1290*/  IMAD.MOV.U32 R7, RZ, RZ, 0x1 ;  /* 0x00000001ff077424 */ /* 0x000fe200078e00ff */
[----:B------:R-:W-:Y:S01]  /*12a0*/  MOV R4, 0x12d0 ;  /* 0x000012d000047802 */ /* 0x000fe20000000f00 */
[----:B------:R-:W-:Y:S02]  /*12b0*/  IMAD.MOV.U32 R14, RZ, RZ, -0x1 ;  /* 0xffffffffff0e7424 */ /* 0x000fe400078e00ff */
[----:B------:R-:W-:Y:S05]  /*12c0*/  CALL.REL.NOINC `($__internal_143_$__cuda_sm70_shflsync_down_p) ;  /* 0x0000001000007944 */ /* 0x000fea0003c00000 */
[----:B01----:R-:W-:Y:S05]  /*12d0*/  BRA `(.L_x_9844) ;  /* 0xfffff8e000007947 */ /* 0x003fea000383ffff */
        .weak           $__internal_143_$__cuda_sm70_shflsync_down_p
        .type           $__internal_143_$__cuda_sm70_shflsync_down_p,@function
        .size           $__internal_143_$__cuda_sm70_shflsync_down_p,(.L_x_11427 - $__internal_143_$__cuda_sm70_shflsync_down_p)
$__internal_143_$__cuda_sm70_shflsync_down_p:
[----:B------:R-:W-:Y:S01]  /*12e0*/  HFMA2.MMA R5, -RZ, RZ, 0, 0 ;  /* 0x00000000ff057435 */ /* 0x000fe200000001ff */
[----:B------:R-:W-:Y:S04]  /*12f0*/  WARPSYNC R14 ;  /* 0x0000000e00007348 */ /* 0x000fe80003800000 */
[----:B------:R0:W1:Y:S01]  /*1300*/  SHFL.DOWN PT, R7, R6, R7, R13 ;  /* 0x0800000706077389 */ /* 0x00006200000e000d */
[----:B------:R-:W-:Y:S05]  /*1310*/  RET.REL.NODEC R4 `(_ZN2at6native43_GLOBAL__N__9ae7fba5_10_SoftMax_cu_9f978f6323cunn_SoftMaxForwardSmemILi8EN3c104HalfEffNS1_25LogSoftMaxForwardEpilogueElEEvPT2_PKT0_T4_) ;  /* 0xffffece004007950 */ /* 0x000fea0003c3ffff */
.L_x_9845:
        /* <DEDUP_REMOVED lines=14> */
.L_x_11427:


//--------------------- .text._ZN2at6native43_GLOBAL__N__9ae7fba5_10_SoftMax_cu_9f978f6319cunn_SoftMaxForwardILi8EN3c104HalfEfS4_NS1_25LogSoftMaxForwardEpilogueEEEvPT2_PKT0_i --------------------------
	.section	.text._ZN2at6native43_GLOBAL__N__9ae7fba5_10_SoftMax_cu_9f978f6319cunn_SoftMaxForwardILi8EN3c104HalfEfS4_NS1_25LogSoftMaxForwardEpilogueEEEvPT2_PKT0_i,"ax",@progbits
	.sectioninfo	@"SHI_REGISTERS=30"
	.align	128
.text._ZN2at6native43_GLOBAL__N__9ae7fba5_10_SoftMax_cu_9f978f6319cunn_SoftMaxForwardILi8EN3c104HalfEfS4_NS1_25LogSoftMaxForwardEpilogueEEEvPT2_PKT0_i:
        .type           _ZN2at6native43_GLOBAL__N__9ae7fba5_10_SoftMax_cu_9f978f6319cunn_SoftMaxForwardILi8EN3c104HalfEfS4_NS1_25LogSoftMaxForwardEpilogueEEEvPT2_PKT0_i,@function
        .size           _ZN2at6native43_GLOBAL__N__9ae7fba5_10_SoftMax_cu_9f978f6319cunn_SoftMaxForwardILi8EN3c104HalfEfS4_NS1_25LogSoftMaxForwardEpilogueEEEvPT2_PKT0_i,(.L_x_11429 - _ZN2at6native43_GLOBAL__N__9ae7fba5_10_SoftMax_cu_9f978f6319cunn_SoftMaxForwardILi8EN3c104HalfEfS4_NS1_25LogSoftMaxForwardEpilogueEEEvPT2_PKT0_i)
        .other          _ZN2at6native43_GLOBAL__N__9ae7fba5_10_SoftMax_cu_9f978f6319cunn_SoftMaxForwardILi8EN3c104HalfEfS4_NS1_25LogSoftMaxForwardEpilogueEEEvPT2_PKT0_i,@"STO_CUDA_ENTRY STV_DEFAULT"
_ZN2at6native43_GLOBAL__N__9ae7fba5_10_SoftMax_cu_9f978f6319cunn_SoftMaxForwardILi8EN3c104HalfEfS4_NS1_25LogSoftMaxForwardEpilogueEEEvPT2_PKT0_i:
        /* <DEDUP_REMOVED lines=41> */
.L_x_9846:
[----:B------:R-:W-:Y:S01]  /*0290*/  IMAD.MOV.U32 R0, RZ, RZ, -0x800001 ;  /* 0xff7fffffff007424 */ /* 0x000fe200078e00ff */
[----:B------:R-:W-:Y:S02]  /*02a0*/  UMOV UR5, 0xff7fffff ;  /* 0xff7fffff00057882 */ /* 0x000fe40000000000 */
[----:B------:R-:W-:Y:S02]  /*02b0*/  ULDC UR4, c[0x0][0x170] ;  /* 0x00005c0000047ab9 */ /* 0x000fe40000000800 */
[----:B------:R-:W-:Y:S02]  /*02c0*/  UMOV UR7, UR10 ;  /* 0x0000000a00077c82 */ /* 0x000fe40008000000 */
[----:B------:R-:W-:Y:S02]  /*02d0*/  UMOV UR8, UR11 ;  /* 0x0000000b00087c82 */ /* 0x000fe40008000000 */
.L_x_9847:
        /* <DEDUP_REMOVED lines=29> */
.L_x_9850:
        /* <DEDUP_REMOVED lines=22> */
.L_x_9849:
[----:B------:R-:W-:Y:S05]  /*0610*/  BSYNC B0 ;  /* 0x0000000000007941 */ /* 0x000fea0003800000 */
.L_x_9848:
[----:B------:R-:W-:Y:S01]  /*0620*/  BSSY B0, `(.L_x_9851) ;  /* 0x0000009000007945 */ /* 0x000fe20003800000 */
[----:B------:R-:W-:Y:S05]  /*0630*/  @P2 BRA `(.L_x_9852) ;  /* 0x0000007000002947 */ /* 0x000fea0003800000 */
.L_x_9853:
[----:B------:R-:W-:-:S06]  /*0640*/  IMAD.WIDE R4, R18, 0x2, R14 ;  /* 0x0000000212047825 */ /* 0x000fcc00078e020e */
[----:B------:R-:W2:Y:S01]  /*0650*/  LDG.E.U16 R4, [R4.64] ;  /* 0x0000001004047981 */ /* 0x000ea2000c1e1500 */
[----:B------:R-:W-:-:S04]  /*0660*/  IADD3 R18, R18, c[0x0][0x0], RZ ;  /* 0x0000000012127a10 */ /* 0x000fc80007ffe0ff */
[----:B------:R-:W-:Y:S01]  /*0670*/  ISETP.GE.AND P0, PT, R18, UR4, PT ;  /* 0x0000000412007c0c */ /* 0x000fe2000bf06270 */
[----:B--2---:R-:W-:-:S05]  /*0680*/  HADD2.F32 R7, -RZ, R4.H0_H0 ;  /* 0x20000004ff077230 */ /* 0x004fca0000004100 */
[----:B------:R-:W-:-:S07]  /*0690*/  FMNMX.FTZ R0, R7, R0, !PT ;  /* 0x0000000007007209 */ /* 0x000fce0007810000 */
[----:B------:R-:W-:Y:S05]  /*06a0*/  @!P0 BRA `(.L_x_9853) ;  /* 0xffffff9000008947 */ /* 0x000fea000383ffff */
.L_x_9852:
[----:B------:R-:W-:Y:S05]  /*06b0*/  BSYNC B0 ;  /* 0x0000000000007941 */ /* 0x000fea0003800000 */
.L_x_9851:
        /* <DEDUP_REMOVED lines=35> */
.L_x_9876:
        /* <DEDUP_REMOVED lines=13> */
.L_x_9877:
[----:B-1----:R-:W-:-:S04]  /*09c0*/  FSETP.GEU.FTZ.AND P0, PT, R7, R4, PT ;  /* 0x000000040700720b */ /* 0x002fc80003f1e000 */
[----:B0-----:R-:W-:-:S04]  /*09d0*/  FSEL R7, R4, R7, !P0 ;  /* 0x0000000704077208 */ /* 0x001fc80004000000 */
.L_x_9855:
[----:B------:R-:W-:Y:S05]  /*09e0*/  BSYNC B0 ;  /* 0x0000000000007941 */ /* 0x000fea0003800000 */
.L_x_9854:
        /* <DEDUP_REMOVED lines=38> */
.L_x_9858:
        /* <DEDUP_REMOVED lines=17> */
.L_x_9861:
        /* <DEDUP_REMOVED lines=46> */
.L_x_9860:
[----:B------:R-:W-:Y:S05]  /*1040*/  BSYNC B0 ;  /* 0x0000000000007941 */ /* 0x000fea0003800000 */
.L_x_9859:
[----:B------:R-:W-:Y:S01]  /*1050*/  ISETP.GE.AND P0, PT, R19, UR4, PT ;  /* 0x0000000413007c0c */ /* 0x000fe2000bf06270 */
[----:B------:R-:W-:-:S12]  /*1060*/  BSSY B0, `(.L_x_9862) ;  /* 0x000000c000007945 */ /* 0x000fd80003800000 */
[----:B------:R-:W-:Y:S05]  /*1070*/  @P0 BRA `(.L_x_9863) ;  /* 0x000000a000000947 */ /* 0x000fea0003800000 */
.L_x_9864:
        /* <DEDUP_REMOVED lines=10> */
.L_x_9863:
[----:B------:R-:W-:Y:S05]  /*1120*/  BSYNC B0 ;  /* 0x0000000000007941 */ /* 0x000fea0003800000 */
.L_x_9862:
[----:B------:R-:W1:Y:S01]  /*1130*/  SHFL.DOWN PT, R4, R17, 0x10, 0x1f ;  /* 0x0a001f0011047f89 */ /* 0x000e6200000e0000 */
[----:B------:R-:W-:Y:S01]  /*1140*/  @!P2 SHF.R.S32.HI R15, RZ, 0x5, R13 ;  /* 0x00000005ff0fa819 */ /* 0x000fe2000001140d */
[----:B------:R-:W-:Y:S01]  /*1150*/  HFMA2.MMA R13, -RZ, RZ, 0, 0 ;  /* 0x00000000ff0d7435 */ /* 0x000fe200000001ff */
        /* <DEDUP_REMOVED lines=17> */
.L_x_9878:
        /* <DEDUP_REMOVED lines=9> */
.L_x_9879:
[----:B---3--:R-:W-:Y:S02]  /*1300*/  FADD.FTZ R13, R13, R6 ;  /* 0x000000060d0d7221 */ /* 0x008fe40000010000 */
.L_x_9866:
[----:B------:R-:W-:Y:S05]  /*1310*/  BSYNC B0 ;  /* 0x0000000000007941 */ /* 0x000fea0003800000 */
.L_x_9865:
        /* <DEDUP_REMOVED lines=14> */
.L_x_9870:
[----:B------:R-:W-:Y:S02]  /*1400*/  IMAD.U32 R2, RZ, RZ, UR10 ;  /* 0x0000000aff027e24 */ /* 0x000fe4000f8e00ff */
[----:B0-----:R-:W-:-:S04]  /*1410*/  IMAD.U32 R3, RZ, RZ, UR11 ;  /* 0x0000000bff037e24 */ /* 0x001fc8000f8e00ff */
[----:B------:R-:W-:-:S06]  /*1420*/  IMAD.WIDE R2, R8, 0x2, R2 ;  /* 0x0000000208027825 */ /* 0x000fcc00078e0202 */
[----:B------:R-:W3:Y:S01]  /*1430*/  LDG.E.U16 R2, [R2.64] ;  /* 0x0000001002027981 */ /* 0x000ee2000c1e1500 */
[----:B------:R-:W-:-:S04]  /*1440*/  IADD3 R6, P0, R8, UR12, RZ ;  /* 0x0000000c08067c10 */ /* 0x000fc8000ff1e0ff */
[C---:B------:R-:W-:Y:S02]  /*1450*/  LEA.HI.X.SX32 R7, R8.reuse, UR13, 0x1, P0 ;  /* 0x0000000d08077c11 */ /* 0x040fe400080f0eff */
[----:B------:R-:W-:-:S04]  /*1460*/  IADD3 R8, R8, c[0x0][0x0], RZ ;  /* 0x0000000008087a10 */ /* 0x000fc80007ffe0ff */
[----:B------:R-:W-:Y:S01]  /*1470*/  ISETP.GE.AND P0, PT, R8, c[0x0][0x170], PT ;  /* 0x00005c0008007a0c */ /* 0x000fe20003f06270 */
[----:B---3--:R-:W-:-:S05]  /*1480*/  HADD2.F32 R5, -RZ, R2.H0_H0 ;  /* 0x20000002ff057230 */ /* 0x008fca0000004100 */
[----:B0-----:R-:W-:-:S04]  /*1490*/  FADD.FTZ R4, -R0, R5 ;  /* 0x0000000500047221 */ /* 0x001fc80000010100 */
[----:B--2---:R-:W-:Y:S01]  /*14a0*/  FFMA.FTZ R5, R13, -0.69314718246459960938, R4 ;  /* 0xbf3172180d057823 */ /* 0x004fe20000010004 */
[----:B------:R-:W-:-:S04]  /*14b0*/  LEA R4, P1, R6, c[0x0][0x160], 0x1 ;  /* 0x0000580006047a11 */ /* 0x000fc800078208ff */
[----:B------:R-:W-:Y:S02]  /*14c0*/  F2FP.PACK_AB R3, RZ, R5 ;  /* 0x00000005ff03723e */ /* 0x000fe400000000ff */
[----:B------:R-:W-:-:S05]  /*14d0*/  LEA.HI.X R5, R6, c[0x0][0x164], R7, 0x1, P1 ;  /* 0x0000590006057a11 */ /* 0x000fca00008f0c07 */
[----:B------:R0:W-:Y:S01]  /*14e0*/  STG.E.U16 [R4.64], R3 ;  /* 0x0000000304007986 */ /* 0x0001e2000c101510 */
[----:B------:R-:W-:Y:S05]  /*14f0*/  @!P0 BRA `(.L_x_9870) ;  /* 0xffffff0000008947 */ /* 0x000fea000383ffff */
[----:B------:R-:W-:Y:S05]  /*1500*/  EXIT ;  /* 0x000000000000794d */ /* 0x000fea0003800000 */
.L_x_9869:
        /* <DEDUP_REMOVED lines=28> */
[----:B--2---:R-:W-:Y:S01]  /*16d0*/  @!P0 FFMA.FTZ R5, R13, -0.69314718246459960938, R4 ;  /* 0xbf3172180d058823 */ /* 0x004fe20000010004 */
[----:B------:R-:W-:-:S04]  /*16e0*/  @!P0 LEA R4, P1, R12, c[0x0][0x160], 0x1 ;  /* 0x000058000c048a11 */ /* 0x000fc800078208ff */
[----:B------:R-:W-:Y:S02]  /*16f0*/  @!P0 F2FP.PACK_AB R3, RZ, R5 ;  /* 0x00000005ff03823e */ /* 0x000fe400000000ff */
[----:B------:R-:W-:-:S05]  /*1700*/  @!P0 LEA.HI.X R5, R12, c[0x0][0x164], R11, 0x1, P1 ;  /* 0x000059000c058a11 */ /* 0x000fca00008f0c0b */
[----:B------:R0:W-:Y:S02]  /*1710*/  @!P0 STG.E.U16 [R4.64], R3 ;  /* 0x0000000304008986 */ /* 0x0001e4000c101510 */
.L_x_9871:
        /* <DEDUP_REMOVED lines=14> */
[----:B------:R-:W-:Y:S02]  /*1800*/  @!P1 LOP3.LUT R3, RZ, R10, RZ, 0x33, !PT ;  /* 0x0000000aff039212 */ /* 0x000fe400078e33ff */
[----:B------:R-:W-:Y:S02]  /*1810*/  MOV R10, UR4 ;  /* 0x00000004000a7c02 */ /* 0x000fe40008000f00 */
[----:B------:R-:W-:Y:S01]  /*1820*/  IADD3 R12, -R3, UR6, RZ ;  /* 0x00000006030c7c10 */ /* 0x000fe2000fffe1ff */
[----:B------:R-:W-:-:S03]  /*1830*/  IMAD.U32 R3, RZ, RZ, UR11 ;  /* 0x0000000bff037e24 */ /* 0x000fc6000f8e00ff */
[----:B------:R-:W-:Y:S01]  /*1840*/  ISETP.GE.AND P0, PT, R9, R12, PT ;  /* 0x0000000c0900720c */ /* 0x000fe20003f06270 */
[----:B------:R-:W-:-:S12]  /*1850*/  IMAD.IADD R9, R8, 0x1, R12 ;  /* 0x0000000108097824 */ /* 0x000fd800078e020c */
[----:B------:R-:W-:Y:S05]  /*1860*/  @P0 BRA `(.L_x_9873) ;  /* 0x0000024000000947 */ /* 0x000fea0003800000 */
.L_x_9874:
[----:B0-----:R-:W-:-:S06]  /*1870*/  IMAD.WIDE R4, R8, 0x10, R2 ;  /* 0x0000001008047825 */ /* 0x001fcc00078e0202 */
[----:B------:R-:W3:Y:S02]  /*1880*/  LDG.E.128 R4, [R4.64] ;  /* 0x0000001004047981 */ /* 0x000ee4000c1e1d00 */
[--C-:B-1-3--:R-:W-:Y:S02]  /*1890*/  HADD2.F32 R15, -RZ, R4.reuse.H0_H0 ;  /* 0x20000004ff0f7230 */ /* 0x10afe40000004100 */
[----:B------:R-:W-:Y:S02]  /*18a0*/  HADD2.F32 R17, -RZ, R4.H1_H1 ;  /* 0x30000004ff117230 */ /* 0x000fe40000004100 */
[--C-:B------:R-:W-:Y:S02]  /*18b0*/  HADD2.F32 R19, -RZ, R5.reuse.H0_H0 ;  /* 0x20000005ff137230 */ /* 0x100fe40000004100 */
[----:B------:R-:W-:Y:S01]  /*18c0*/  HADD2.F32 R21, -RZ, R5.H1_H1 ;  /* 0x30000005ff157230 */ /* 0x000fe20000004100 */
[C---:B------:R-:W-:Y:S01]  /*18d0*/  FADD.FTZ R14, -R0.reuse, R17 ;  /* 0x00000011000e7221 */ /* 0x040fe20000010100 */
        /* <DEDUP_REMOVED lines=15> */
[----:B------:R-:W-:Y:S01]  /*19d0*/  F2FP.PACK_AB R4, R5, R4 ;  /* 0x000000040504723e */ /* 0x000fe200000000ff */
[C---:B------:R-:W-:Y:S02]  /*19e0*/  FFMA.FTZ R6, R13.reuse, -0.69314718246459960938, R20 ;  /* 0xbf3172180d067823 */ /* 0x040fe40000010014 */
[----:B------:R-:W-:Y:S01]  /*19f0*/  FFMA.FTZ R15, R13, -0.69314718246459960938, R22 ;  /* 0xbf3172180d0f7823 */ /* 0x000fe20000010016 */
[----:B------:R-:W-:Y:S01]  /*1a00*/  F2FP.PACK_AB R5, R7, R16 ;  /* 0x000000100705723e */ /* 0x000fe200000000ff */
[C---:B------:R-:W-:Y:S02]  /*1a10*/  FFMA.FTZ R24, R13.reuse, -0.69314718246459960938, R24 ;  /* 0xbf3172180d187823 */ /* 0x040fe40000010018 */
[----:B------:R-:W-:Y:S01]  /*1a20*/  FFMA.FTZ R17, R13, -0.69314718246459960938, R26 ;  /* 0xbf3172180d117823 */ /* 0x000fe2000001001a */
[----:B------:R-:W-:Y:S01]  /*1a30*/  F2FP.PACK_AB R6, R15, R6 ;  /* 0x000000060f06723e */ /* 0x000fe200000000ff */
[C---:B------:R-:W-:Y:S01]  /*1a40*/  IMAD.WIDE R14, R8.reuse, 0x10, R10 ;  /* 0x00000010080e7825 */ /* 0x040fe200078e020a */
[----:B------:R-:W-:-:S02]  /*1a50*/  IADD3 R8, R8, c[0x0][0x0], RZ ;  /* 0x0000000008087a10 */ /* 0x000fc40007ffe0ff */
[----:B------:R-:W-:Y:S02]  /*1a60*/  F2FP.PACK_AB R7, R17, R24 ;  /* 0x000000181107723e */ /* 0x000fe400000000ff */
[----:B------:R-:W-:-:S03]  /*1a70*/  SHF.L.U32 R17, R8, 0x3, RZ ;  /* 0x0000000308117819 */ /* 0x000fc600000006ff */
[----:B------:R0:W-:Y:S01]  /*1a80*/  STG.E.128 [R14.64], R4 ;  /* 0x000000040e007986 */ /* 0x0001e2000c101d10 */
[----:B------:R-:W-:-:S13]  /*1a90*/  ISETP.GE.AND P0, PT, R17, R12, PT ;  /* 0x0000000c1100720c */ /* 0x000fda0003f06270 */
[----:B------:R-:W-:Y:S05]  /*1aa0*/  @!P0 BRA `(.L_x_9874) ;  /* 0xfffffdc000008947 */ /* 0x000fea000383ffff */
.L_x_9873:
[----:B------:R-:W-:Y:S05]  /*1ab0*/  BSYNC B0 ;  /* 0x0000000000007941 */ /* 0x000fea0003800000 */
.L_x_9872:
[----:B------:R-:W-:-:S13]  /*1ac0*/  ISETP.GE.AND P0, PT, R9, UR6, PT ;  /* 0x0000000609007c0c */ /* 0x000fda000bf06270 */
[----:B------:R-:W-:Y:S05]  /*1ad0*/  @P0 EXIT ;  /* 0x000000000000094d */ /* 0x000fea0003800000 */
.L_x_9875:
[----:B0-----:R-:W-:-:S06]  /*1ae0*/  IMAD.WIDE R4, R9, 0x2, R2 ;  /* 0x0000000209047825 */ /* 0x001fcc00078e0202 */
[----:B------:R-:W3:Y:S02]  /*1af0*/  LDG.E.U16 R4, [R4.64] ;  /* 0x0000001004047981 */ /* 0x000ee4000c1e1500 */
[----:B---3--:R-:W-:-:S05]  /*1b00*/  HADD2.F32 R7, -RZ, R4.H0_H0 ;  /* 0x20000004ff077230 */ /* 0x008fca0000004100 */
[----:B------:R-:W-:-:S04]  /*1b10*/  FADD.FTZ R6, -R0, R7 ;  /* 0x0000000700067221 */ /* 0x000fc80000010100 */
[----:B--2---:R-:W-:-:S05]  /*1b20*/  FFMA.FTZ R6, R13, -0.69314718246459960938, R6 ;  /* 0xbf3172180d067823 */ /* 0x004fca0000010006 */
[----:B------:R-:W-:Y:S01]  /*1b30*/  F2FP.PACK_AB R5, RZ, R6 ;  /* 0x00000006ff05723e */ /* 0x000fe200000000ff */
[C---:B------:R-:W-:Y:S01]  /*1b40*/  IMAD.WIDE R6, R9.reuse, 0x2, R10 ;  /* 0x0000000209067825 */ /* 0x040fe200078e020a */
[----:B------:R-:W-:-:S04]  /*1b50*/  IADD3 R9, R9, c[0x0][0x0], RZ ;  /* 0x0000000009097a10 */ /* 0x000fc80007ffe0ff */
[----:B------:R0:W-:Y:S01]  /*1b60*/  STG.E.U16 [R6.64], R5 ;  /* 0x0000000506007986 */ /* 0x0001e2000c101510 */
[----:B------:R-:W-:-:S13]  /*1b70*/  ISETP.GE.AND P0, PT, R9, UR6, PT ;  /* 0x0000000609007c0c */ /* 0x000fda000bf06270 */
[----:B0-----:R-:W-:Y:S05]  /*1b80*/  @!P0 BRA `(.L_x_9875) ;  /* 0xffffff5000008947 */ /* 0x001fea000383ffff */
[----:B------:R-:W-:Y:S05]  /*1b90*/  EXIT ;  /* 0x000000000000794d */ /* 0x000fea0003800000 */
.L_x_9856:
[----:B------:R-:W-:Y:S01]  /*1ba0*/  IMAD.MOV.U32 R14, RZ, RZ, 0x10 ;  /* 0x00000010ff0e7424 */ /* 0x000fe200078e00ff */
[----:B------:R-:W-:Y:S01]  /*1bb0*/  MOV R18, 0xffffffff ;  /* 0xffffffff00127802 */ /* 0x000fe20000000f00 */
[----:B0-----:R-:W-:Y:S01]  /*1bc0*/  IMAD.MOV.U32 R15, RZ, RZ, 0x1f ;  /* 0x0000001fff0f7424 */ /* 0x001fe200078e00ff */
[----:B------:R-:W-:Y:S02]  /*1bd0*/  MOV R4, 0x1bf0 ;  /* 0x00001bf000047802 */ /* 0x000fe40000000f00 */
[----:B-1----:R-:W-:Y:S05]  /*1be0*/  CALL.REL.NOINC `($__internal_144_$__cuda_sm70_shflsync_down_p) ;  /* 0x0000040000007944 */ /* 0x002fea0003c00000 */
[----:B-1----:R-:W-:Y:S01]  /*1bf0*/  IMAD.MOV.U32 R0, RZ, RZ, R14 ;  /* 0x000000ffff007224 */ /* 0x002fe200078e000e */
[----:B0-----:R-:W-:Y:S05]  /*1c00*/  BRA `(.L_x_9876) ;  /* 0xffffece000007947 */ /* 0x001fea000383ffff */
.L_x_9857:
[----:B------:R-:W-:Y:S01]  /*1c10*/  HFMA2.MMA R15, -RZ, RZ, 0, 1.847743988037109375e-06 ;  /* 0x0000001fff0f7435 */ /* 0x000fe200000001ff */
[----:B------:R-:W-:Y:S01]  /*1c20*/  IMAD.MOV.U32 R14, RZ, RZ, 0x8 ;  /* 0x00000008ff0e7424 */ /* 0x000fe200078e00ff */
[----:B------:R-:W-:Y:S01]  /*1c30*/  MOV R4, 0x1c60 ;  /* 0x00001c6000047802 */ /* 0x000fe20000000f00 */
[----:B------:R-:W-:-:S03]  /*1c40*/  IMAD.MOV.U32 R18, RZ, RZ, -0x1 ;  /* 0xffffffffff127424 */ /* 0x000fc600078e00ff */
[----:B------:R-:W-:Y:S05]  /*1c50*/  CALL.REL.NOINC `($__internal_144_$__cuda_sm70_shflsync_down_p) ;  /* 0x0000039000007944 */ /* 0x000fea0003c00000 */
[----:B-1----:R-:W-:Y:S01]  /*1c60*/  FSETP.GEU.FTZ.AND P0, PT, R7, R14, PT ;  /* 0x0000000e0700720b */ /* 0x002fe20003f1e000 */
[----:B0-----:R-:W-:Y:S01]  /*1c70*/  IMAD.MOV.U32 R18, RZ, RZ, -0x1 ;  /* 0xffffffffff127424 */ /* 0x001fe200078e00ff */
[----:B------:R-:W-:Y:S02]  /*1c80*/  MOV R15, 0x1f ;  /* 0x0000001f000f7802 */ /* 0x000fe40000000f00 */
[----:B------:R-:W-:Y:S01]  /*1c90*/  FSEL R7, R14, R7, !P0 ;  /* 0x000000070e077208 */ /* 0x000fe20004000000 */
[----:B------:R-:W-:Y:S01]  /*1ca0*/  IMAD.MOV.U32 R14, RZ, RZ, 0x4 ;  /* 0x00000004ff0e7424 */ /* 0x000fe200078e00ff */
[----:B------:R-:W-:-:S02]  /*1cb0*/  MOV R4, 0x1cd0 ;  /* 0x00001cd000047802 */ /* 0x000fc40000000f00 */
[----:B------:R-:W-:Y:S05]  /*1cc0*/  CALL.REL.NOINC `($__internal_144_$__cuda_sm70_shflsync_down_p) ;  /* 0x0000032000007944 */ /* 0x000fea0003c00000 */
[----:B-1----:R-:W-:Y:S01]  /*1cd0*/  FSETP.GEU.FTZ.AND P0, PT, R7, R14, PT ;  /* 0x0000000e0700720b */ /* 0x002fe20003f1e000 */
[----:B0-----:R-:W-:Y:S01]  /*1ce0*/  HFMA2.MMA R15, -RZ, RZ, 0, 1.847743988037109375e-06 ;  /* 0x0000001fff0f7435 */ /* 0x001fe200000001ff */
[----:B------:R-:W-:Y:S01]  /*1cf0*/  IMAD.MOV.U32 R18, RZ, RZ, -0x1 ;  /* 0xffffffffff127424 */ /* 0x000fe200078e00ff */
[----:B------:R-:W-:-:S02]  /*1d00*/  MOV R4, 0x1d40 ;  /* 0x00001d4000047802 */ /* 0x000fc40000000f00 */
[----:B------:R-:W-:Y:S01]  /*1d10*/  FSEL R7, R14, R7, !P0 ;  /* 0x000000070e077208 */ /* 0x000fe20004000000 */
[----:B------:R-:W-:Y:S02]  /*1d20*/  IMAD.MOV.U32 R14, RZ, RZ, 0x2 ;  /* 0x00000002ff0e7424 */ /* 0x000fe400078e00ff */
[----:B------:R-:W-:Y:S05]  /*1d30*/  CALL.REL.NOINC `($__internal_144_$__cuda_sm70_shflsync_down_p) ;  /* 0x000002b000007944 */ /* 0x000fea0003c00000 */
[----:B-1----:R-:W-:Y:S01]  /*1d40*/  FSETP.GEU.FTZ.AND P0, PT, R7, R14, PT ;  /* 0x0000000e0700720b */ /* 0x002fe20003f1e000 */
[----:B0-----:R-:W-:Y:S01]  /*1d50*/  IMAD.MOV.U32 R18, RZ, RZ, -0x1 ;  /* 0xffffffffff127424 */ /* 0x001fe200078e00ff */
[----:B------:R-:W-:Y:S02]  /*1d60*/  MOV R15, 0x1f ;  /* 0x0000001f000f7802 */ /* 0x000fe40000000f00 */
[----:B------:R-:W-:Y:S01]  /*1d70*/  FSEL R7, R14, R7, !P0 ;  /* 0x000000070e077208 */ /* 0x000fe20004000000 */
[----:B------:R-:W-:Y:S01]  /*1d80*/  IMAD.MOV.U32 R14, RZ, RZ, 0x1 ;  /* 0x00000001ff0e7424 */ /* 0x000fe200078e00ff */
[----:B------:R-:W-:Y:S02]  /*1d90*/  MOV R4, 0x1db0 ;  /* 0x00001db000047802 */ /* 0x000fe40000000f00 */
[----:B------:R-:W-:Y:S05]  /*1da0*/  CALL.REL.NOINC `($__internal_144_$__cuda_sm70_shflsync_down_p) ;  /* 0x0000024000007944 */ /* 0x000fea0003c00000 */
[----:B-1----:R-:W-:Y:S01]  /*1db0*/  IMAD.MOV.U32 R4, RZ, RZ, R14 ;  /* 0x000000ffff047224 */ /* 0x002fe200078e000e */
[----:B0-----:R-:W-:Y:S05]  /*1dc0*/  BRA `(.L_x_9877) ;  /* 0xffffebf000007947 */ /* 0x001fea000383ffff */
.L_x_9867:
[----:B--2---:R-:W-:Y:S01]  /*1dd0*/  MOV R7, R13 ;  /* 0x0000000d00077202 */ /* 0x004fe20000000f00 */
[----:B-1----:R-:W-:Y:S01]  /*1de0*/  IMAD.MOV.U32 R14, RZ, RZ, 0x10 ;  /* 0x00000010ff0e7424 */ /* 0x002fe200078e00ff */
[----:B------:R-:W-:Y:S01]  /*1df0*/  MOV R18, 0xffffffff ;  /* 0xffffffff00127802 */ /* 0x000fe20000000f00 */
[----:B------:R-:W-:Y:S01]  /*1e00*/  IMAD.MOV.U32 R15, RZ, RZ, 0x1f ;  /* 0x0000001fff0f7424 */ /* 0x000fe200078e00ff */
[----:B------:R-:W-:-:S02]  /*1e10*/  MOV R4, 0x1e30 ;  /* 0x00001e3000047802 */ /* 0x000fc40000000f00 */
[----:B0-----:R-:W-:Y:S05]  /*1e20*/  CALL.REL.NOINC `($__internal_144_$__cuda_sm70_shflsync_down_p) ;  /* 0x000001c000007944 */ /* 0x001fea0003c00000 */
[----:B-1----:R-:W-:Y:S01]  /*1e30*/  IMAD.MOV.U32 R4, RZ, RZ, R14 ;  /* 0x000000ffff047224 */ /* 0x002fe200078e000e */
[----:B0-----:R-:W-:Y:S05]  /*1e40*/  BRA `(.L_x_9878) ;  /* 0xfffff42000007947 */ /* 0x001fea000383ffff */
.L_x_9868:
[----:B-1----:R-:W-:Y:S01]  /*1e50*/  HFMA2.MMA R15, -RZ, RZ, 0, 1.847743988037109375e-06 ;  /* 0x0000001fff0f7435 */ /* 0x002fe200000001ff */
[----:B------:R-:W-:Y:S01]  /*1e60*/  IMAD.MOV.U32 R14, RZ, RZ, 0x8 ;  /* 0x00000008ff0e7424 */ /* 0x000fe200078e00ff */
[----:B------:R-:W-:Y:S01]  /*1e70*/  MOV R4, 0x1ea0 ;  /* 0x00001ea000047802 */ /* 0x000fe20000000f00 */
[----:B------:R-:W-:-:S03]  /*1e80*/  IMAD.MOV.U32 R18, RZ, RZ, -0x1 ;  /* 0xffffffffff127424 */ /* 0x000fc600078e00ff */
[----:B0-2---:R-:W-:Y:S05]  /*1e90*/  CALL.REL.NOINC `($__internal_144_$__cuda_sm70_shflsync_down_p) ;  /* 0x0000015000007944 */ /* 0x005fea0003c00000 */
[----:B01----:R-:W-:Y:S01]  /*1ea0*/  FADD.FTZ R7, R7, R14 ;  /* 0x0000000e07077221 */ /* 0x003fe20000010000 */
[----:B------:R-:W-:Y:S01]  /*1eb0*/  MOV R15, 0x1f ;  /* 0x0000001f000f7802 */ /* 0x000fe20000000f00 */
[----:B------:R-:W-:Y:S01]  /*1ec0*/  IMAD.MOV.U32 R14, RZ, RZ, 0x4 ;  /* 0x00000004ff0e7424 */ /* 0x000fe200078e00ff */
[----:B------:R-:W-:Y:S01]  /*1ed0*/  MOV R4, 0x1f00 ;  /* 0x00001f0000047802 */ /* 0x000fe20000000f00 */
[----:B------:R-:W-:-:S02]  /*1ee0*/  IMAD.MOV.U32 R18, RZ, RZ, -0x1 ;  /* 0xffffffffff127424 */ /* 0x000fc400078e00ff */
[----:B------:R-:W-:Y:S05]  /*1ef0*/  CALL.REL.NOINC `($__internal_144_$__cuda_sm70_shflsync_down_p) ;  /* 0x000000f000007944 */ /* 0x000fea0003c00000 */
[----:B0-----:R-:W-:Y:S01]  /*1f00*/  HFMA2.MMA R15, -RZ, RZ, 0, 1.847743988037109375e-06 ;  /* 0x0000001fff0f7435 */ /* 0x001fe200000001ff */
[----:B-1----:R-:W-:Y:S01]  /*1f10*/  FADD.FTZ R7, R7, R14 ;  /* 0x0000000e07077221 */ /* 0x002fe20000010000 */
[----:B------:R-:W-:Y:S01]  /*1f20*/  MOV R4, 0x1f60 ;  /* 0x00001f6000047802 */ /* 0x000fe20000000f00 */
[----:B------:R-:W-:-:S02]  /*1f30*/  IMAD.MOV.U32 R14, RZ, RZ, 0x2 ;  /* 0x00000002ff0e7424 */ /* 0x000fc400078e00ff */
[----:B------:R-:W-:Y:S02]  /*1f40*/  IMAD.MOV.U32 R18, RZ, RZ, -0x1 ;  /* 0xffffffffff127424 */ /* 0x000fe400078e00ff */
[----:B------:R-:W-:Y:S05]  /*1f50*/  CALL.REL.NOINC `($__internal_144_$__cuda_sm70_shflsync_down_p) ;  /* 0x0000009000007944 */ /* 0x000fea0003c00000 */
[----:B-1----:R-:W-:Y:S01]  /*1f60*/  FADD.FTZ R6, R7, R14 ;  /* 0x0000000e07067221 */ /* 0x002fe20000010000 */
[----:B0-----:R-:W-:Y:S01]  /*1f70*/  MOV R15, 0x1f ;  /* 0x0000001f000f7802 */ /* 0x001fe20000000f00 */
[----:B------:R-:W-:Y:S01]  /*1f80*/  IMAD.MOV.U32 R14, RZ, RZ, 0x1 ;  /* 0x00000001ff0e7424 */ /* 0x000fe200078e00ff */
[----:B------:R-:W-:Y:S01]  /*1f90*/  MOV R4, 0x1fd0 ;  /* 0x00001fd000047802 */ /* 0x000fe20000000f00 */
[----:B------:R-:W-:Y:S02]  /*1fa0*/  IMAD.MOV.U32 R18, RZ, RZ, -0x1 ;  /* 0xffffffffff127424 */ /* 0x000fe400078e00ff */
[----:B------:R-:W-:Y:S02]  /*1fb0*/  IMAD.MOV.U32 R7, RZ, RZ, R6 ;  /* 0x000000ffff077224 */ /* 0x000fe400078e0006 */
[----:B------:R-:W-:Y:S05]  /*1fc0*/  CALL.REL.NOINC `($__internal_144_$__cuda_sm70_shflsync_down_p) ;  /* 0x0000002000007944 */ /* 0x000fea0003c00000 */
[----:B-1----:R-:W-:Y:S01]  /*1fd0*/  MOV R13, R14 ;  /* 0x0000000e000d7202 */ /* 0x002fe20000000f00 */
[----:B0-----:R-:W-:Y:S05]  /*1fe0*/  BRA `(.L_x_9879) ;  /* 0xfffff31000007947 */ /* 0x001fea000383ffff */
        .weak           $__internal_144_$__cuda_sm70_shflsync_down_p
        .type           $__internal_144_$__cuda_sm70_shflsync_down_p,@function
        .size           $__internal_144_$__cuda_sm70_shflsync_down_p,(.L_x_11429 - $__internal_144_$__cuda_sm70_shflsync_down_p)
$__internal_144_$__cuda_sm70_shflsync_down_p:
[----:B------:R-:W-:Y:S01]  /*1ff0*/  IMAD.MOV.U32 R5, RZ, RZ, 0x0 ;  /* 0x00000000ff057424 */ /* 0x000fe200078e00ff */
[----:B------:R-:W-:Y:S04]  /*2000*/  WARPSYNC R18 ;  /* 0x0000001200007348 */ /* 0x000fe80003800000 */
[----:B------:R0:W1:Y:S01]  /*2010*/  SHFL.DOWN PT, R14, R7, R14, R15 ;  /* 0x0800000e070e7389 */ /* 0x00006200000e000f */
[----:B------:R-:W-:Y:S05]  /*2020*/  RET.REL.NODEC R4 `(_ZN2at6native43_GLOBAL__N__9ae7fba5_10_SoftMax_cu_9f978f6319cunn_SoftMaxForwardILi8EN3c104HalfEfS4_NS1_25LogSoftMaxForwardEpilogueEEEvPT2_PKT0_i) ;  /* 0xffffdfd004007950 */ /* 0x000fea0003c3ffff */
.L_x_9880:
        /* <DEDUP_REMOVED lines=13> */
.L_x_11429:


//--------------------- .text._ZN2at6native43_GLOBAL__N__9ae7fba5_10_SoftMax_cu_9f978f6323cunn_SoftMaxForwardSmemILi8EN3c104HalfEfS4_NS1_25LogSoftMaxForwardEpilogueElEEvPT2_PKT0_T4_ --------------------------
	.section	.text._ZN2at6native43_GLOBAL__N__9ae7fba5_10_SoftMax_cu_9f978f6323cunn_SoftMaxForwardSmemILi8EN3c104HalfEfS4_NS1_25LogSoftMaxForwardEpilogueElEEvPT2_PKT0_T4_,"ax",@progbits
	.sectioninfo	@"SHI_REGISTERS=26"
	.align	128
.text._ZN2at6native43_GLOBAL__N__9ae7fba5_10_SoftMax_cu_9f978f6323cunn_SoftMaxForwardSmemILi8EN3c104HalfEfS4_NS1_25LogSoftMaxForwardEpilogueElEEvPT2_PKT0_T4_:
        .type           _ZN2at6native43_GLOBAL__N__9ae7fba5_10_SoftMax_cu_9f978f6323cunn_SoftMaxForwardSmemILi8EN3c104HalfEfS4_NS1_25LogSoftMaxForwardEpilogueElEEvPT2_PKT0_T4_,@function
        .size           _ZN2at6native43_GLOBAL__N__9ae7fba5_10_SoftMax_cu_9f978f6323cunn_SoftMaxForwardSmemILi8EN3c104HalfEfS4_NS1_25LogSoftMaxForwardEpilogueElEEvPT2_PKT0_T4_,(.L_x_11431 - _ZN2at6native43_GLOBAL__N__9ae7fba5_10_SoftMax_cu_9f978f6323cunn_SoftMaxForwardSmemILi8EN3c104HalfEfS4_NS1_25LogSoftMaxForwardEpilogueElEEvPT2_PKT0_T4_)
        .other          _ZN2at6native43_GLOBAL__N__9ae7fba5_10_SoftMax_cu_9f978f6323cunn_SoftMaxForwardSmemILi8EN3c104HalfEfS4_NS1_25LogSoftMaxForwardEpilogueElEEvPT2_PKT0_T4_,@"STO_CUDA_ENTRY STV_DEFAULT"
_ZN2at6native43_GLOBAL__N__9ae7fba5_10_SoftMax_cu_9f978f6323cunn_SoftMaxForwardSmemILi8EN3c104HalfEfS4_NS1_25LogSoftMaxForwardEpilogueElEEvPT2_PKT0_T4_:
        /* <DEDUP_REMOVED lines=14> */
[----:B------:R-:W-:Y:S01]  /*00e0*/  IMAD.MOV.U32 R13, RZ, RZ, R9 ;  /* 0x000000ffff0d7224 */ /* 0x000fe200078e0009 */
[----:B------:R-:W-:Y:S01]  /*00f0*/  MOV R14, 0xff7fffff ;  /* 0xff7fffff000e7802 */ /* 0x000fe20000000f00 */
[----:B------:R-:W-:Y:S01]  /*0100*/  IMAD.MOV.U32 R12, RZ, RZ, R0 ;  /* 0x000000ffff0c7224 */ /* 0x000fe200078e0000 */
[----:B------:R-:W-:Y:S02]  /*0110*/  LEA.HI.X R8, R2, c[0x0][0x16c], R11, 0x1, P1 ;  /* 0x00005b0002087a11 */ /* 0x000fe400008f0c0b */
.L_x_9883:
        /* <DEDUP_REMOVED lines=16> */
[----:B------:R-:W-:Y:S01]  /*0220*/  IADD3.X R12, RZ, R12, RZ, P1, !PT ;  /* 0x0000000cff0c7210 */ /* 0x000fe20000ffe4ff */
[C---:B------:R-:W-:Y:S01]  /*0230*/  IMAD.SHL.U32 R16, R13.reuse, 0x8, RZ ;  /* 0x000000080d107824 */ /* 0x040fe200078e00ff */
[----:B------:R-:W-:Y:S01]  /*0240*/  FMNMX.FTZ R14, R14, R15, !PT ;  /* 0x0000000f0e0e7209 */ /* 0x000fe20007810000 */
[----:B------:R-:W-:Y:S01]  /*0250*/  HADD2.F32 R7, -RZ, R7.H1_H1 ;  /* 0x30000007ff077230 */ /* 0x000fe20000004100 */
[----:B------:R-:W-:-:S02]  /*0260*/  SHF.L.U64.HI R4, R13, 0x3, R12 ;  /* 0x000000030d047819 */ /* 0x000fc4000001020c */
[----:B------:R-:W-:Y:S02]  /*0270*/  ISETP.GE.U32.AND P1, PT, R16, c[0x0][0x170], PT ;  /* 0x00005c0010007a0c */ /* 0x000fe40003f26070 */
[----:B------:R-:W-:Y:S02]  /*0280*/  FMNMX.FTZ R14, R14, R17, !PT ;  /* 0x000000110e0e7209 */ /* 0x000fe40007810000 */
[----:B------:R-:W-:Y:S02]  /*0290*/  ISETP.GE.AND.EX P1, PT, R4, c[0x0][0x174], PT, P1 ;  /* 0x00005d0004007a0c */ /* 0x000fe40003f26310 */
[----:B------:R-:W-:-:S04]  /*02a0*/  FMNMX.FTZ R14, R14, R5, !PT ;  /* 0x000000050e0e7209 */ /* 0x000fc80007810000 */
[----:B------:R-:W-:-:S07]  /*02b0*/  FMNMX.FTZ R14, R14, R7, !PT ;  /* 0x000000070e0e7209 */ /* 0x000fce0007810000 */
[----:B------:R-:W-:Y:S05]  /*02c0*/  @!P1 BRA `(.L_x_9883) ;  /* 0xfffffe5000009947 */ /* 0x000fea000383ffff */
.L_x_9882:
[----:B------:R-:W-:Y:S05]  /*02d0*/  BSYNC B0 ;  /* 0x0000000000007941 */ /* 0x000fea0003800000 */
.L_x_9881:
        /* <DEDUP_REMOVED lines=37> */
.L_x_9896:
        /* <DEDUP_REMOVED lines=13> */
.L_x_9897:
[----:B-1----:R-:W-:-:S04]  /*0600*/  FSETP.GEU.FTZ.AND P1, PT, R6, R7, PT ;  /* 0x000000070600720b */ /* 0x002fc80003f3e000 */
[----:B0-----:R-:W-:-:S04]  /*0610*/  FSEL R6, R7, R6, !P1 ;  /* 0x0000000607067208 */ /* 0x001fc80004800000 */
.L_x_9885:
[----:B------:R-:W-:Y:S05]  /*0620*/  BSYNC B0 ;  /* 0x0000000000007941 */ /* 0x000fea0003800000 */
.L_x_9884:
        /* <DEDUP_REMOVED lines=11> */
.L_x_9890:
        /* <DEDUP_REMOVED lines=48> */
.L_x_9889:
[----:B------:R-:W-:Y:S05]  /*09e0*/  BSYNC B0 ;  /* 0x0000000000007941 */ /* 0x000fea0003800000 */
.L_x_9888:
        /* <DEDUP_REMOVED lines=20> */
.L_x_9898:
        /* <DEDUP_REMOVED lines=9> */
.L_x_9899:
[----:B---3--:R-:W-:Y:S02]  /*0bc0*/  FADD.FTZ R10, R7, R6 ;  /* 0x00000006070a7221 */ /* 0x008fe40000010000 */
.L_x_9892:
[----:B------:R-:W-:Y:S05]  /*0bd0*/  BSYNC B0 ;  /* 0x0000000000007941 */ /* 0x000fea0003800000 */
.L_x_9891:
        /* <DEDUP_REMOVED lines=8> */
.L_x_9895:
[----:B0-----:R-:W1:Y:S01]  /*0c60*/  LDS.128 R4, [R9.X16] ;  /* 0x0000000009047984 */ /* 0x001e62000000cc00 */
[C---:B------:R-:W-:Y:S01]  /*0c70*/  LEA R2, P0, R9.reuse, R12, 0x4 ;  /* 0x0000000c09027211 */ /* 0x040fe200078020ff */
[--C-:B-1----:R-:W-:Y:S02]  /*0c80*/  HADD2.F32 R3, -RZ, R4.reuse.H0_H0 ;  /* 0x20000004ff037230 */ /* 0x102fe40000004100 */
[----:B------:R-:W-:Y:S02]  /*0c90*/  HADD2.F32 R13, -RZ, R4.H1_H1 ;  /* 0x30000004ff0d7230 */ /* 0x000fe40000004100 */
[--C-:B------:R-:W-:Y:S01]  /*0ca0*/  HADD2.F32 R15, -RZ, R5.reuse.H0_H0 ;  /* 0x20000005ff0f7230 */ /* 0x100fe20000004100 */
[C---:B--2---:R-:W-:Y:S01]  /*0cb0*/  FADD.FTZ R3, -R8.reuse, R3 ;  /* 0x0000000308037221 */ /* 0x044fe20000010100 */
[----:B------:R-:W-:Y:S01]  /*0cc0*/  HADD2.F32 R5, -RZ, R5.H1_H1 ;  /* 0x30000005ff057230 */ /* 0x000fe20000004100 */
[----:B------:R-:W-:Y:S01]  /*0cd0*/  FADD.FTZ R13, -R8, R13 ;  /* 0x0000000d080d7221 */ /* 0x000fe20000010100 */
[--C-:B------:R-:W-:Y:S01]  /*0ce0*/  HADD2.F32 R17, -RZ, R6.reuse.H0_H0 ;  /* 0x20000006ff117230 */ /* 0x100fe20000004100 */
[C---:B0-----:R-:W-:Y:S01]  /*0cf0*/  FFMA.FTZ R3, R10.reuse, -0.69314718246459960938, R3 ;  /* 0xbf3172180a037823 */ /* 0x041fe20000010003 */
[----:B------:R-:W-:Y:S01]  /*0d00*/  HADD2.F32 R19, -RZ, R6.H1_H1 ;  /* 0x30000006ff137230 */ /* 0x000fe20000004100 */
[----:B------:R-:W-:Y:S01]  /*0d10*/  FFMA.FTZ R4, R10, -0.69314718246459960938, R13 ;  /* 0xbf3172180a047823 */ /* 0x000fe2000001000d */
[--C-:B------:R-:W-:Y:S01]  /*0d20*/  HADD2.F32 R21, -RZ, R7.reuse.H0_H0 ;  /* 0x20000007ff157230 */ /* 0x100fe20000004100 */
[C---:B------:R-:W-:Y:S01]  /*0d30*/  FADD.FTZ R15, -R8.reuse, R15 ;  /* 0x0000000f080f7221 */ /* 0x040fe20000010100 */
[----:B------:R-:W-:Y:S01]  /*0d40*/  HADD2.F32 R23, -RZ, R7.H1_H1 ;  /* 0x30000007ff177230 */ /* 0x000fe20000004100 */
[----:B------:R-:W-:Y:S01]  /*0d50*/  FADD.FTZ R7, -R8, R5 ;  /* 0x0000000508077221 */ /* 0x000fe20000010100 */
[----:B------:R-:W-:Y:S01]  /*0d60*/  F2FP.PACK_AB R4, R4, R3 ;  /* 0x000000030404723e */ /* 0x000fe200000000ff */
[C---:B------:R-:W-:Y:S01]  /*0d70*/  FADD.FTZ R17, -R8.reuse, R17 ;  /* 0x0000001108117221 */ /* 0x040fe20000010100 */
[C---:B------:R-:W-:Y:S01]  /*0d80*/  LEA.HI.X R3, R9.reuse, R11, R0, 0x4, P0 ;  /* 0x0000000b09037211 */ /* 0x040fe200000f2400 */
[C---:B------:R-:W-:Y:S01]  /*0d90*/  FADD.FTZ R19, -R8.reuse, R19 ;  /* 0x0000001308137221 */ /* 0x040fe20000010100 */
[----:B------:R-:W-:Y:S01]  /*0da0*/  IADD3 R9, P0, R9, c[0x0][0x0], RZ ;  /* 0x0000000009097a10 */ /* 0x000fe20007f1e0ff */
[----:B------:R-:W-:-:S02]  /*0db0*/  FADD.FTZ R21, -R8, R21 ;  /* 0x0000001508157221 */ /* 0x000fc40000010100 */
[----:B------:R-:W-:Y:S01]  /*0dc0*/  FADD.FTZ R23, -R8, R23 ;  /* 0x0000001708177221 */ /* 0x000fe20000010100 */
[----:B------:R-:W-:Y:S01]  /*0dd0*/  SHF.L.U32 R13, R9, 0x3, RZ ;  /* 0x00000003090d7819 */ /* 0x000fe200000006ff */
[C---:B------:R-:W-:Y:S02]  /*0de0*/  FFMA.FTZ R5, R10.reuse, -0.69314718246459960938, R15 ;  /* 0xbf3172180a057823 */ /* 0x040fe4000001000f */
[C---:B------:R-:W-:Y:S02]  /*0df0*/  FFMA.FTZ R6, R10.reuse, -0.69314718246459960938, R7 ;  /* 0xbf3172180a067823 */ /* 0x040fe40000010007 */
[C---:B------:R-:W-:Y:S02]  /*0e00*/  FFMA.FTZ R17, R10.reuse, -0.69314718246459960938, R17 ;  /* 0xbf3172180a117823 */ /* 0x040fe40000010011 */
[----:B------:R-:W-:Y:S01]  /*0e10*/  FFMA.FTZ R14, R10, -0.69314718246459960938, R19 ;  /* 0xbf3172180a0e7823 */ /* 0x000fe20000010013 */
[----:B------:R-:W-:Y:S01]  /*0e20*/  F2FP.PACK_AB R5, R6, R5 ;  /* 0x000000050605723e */ /* 0x000fe200000000ff */
[----:B------:R-:W-:-:S02]  /*0e30*/  FFMA.FTZ R7, R10, -0.69314718246459960938, R21 ;  /* 0xbf3172180a077823 */ /* 0x000fc40000010015 */
[----:B------:R-:W-:Y:S01]  /*0e40*/  FFMA.FTZ R16, R10, -0.69314718246459960938, R23 ;  /* 0xbf3172180a107823 */ /* 0x000fe20000010017 */
[----:B------:R-:W-:Y:S01]  /*0e50*/  F2FP.PACK_AB R6, R14, R17 ;  /* 0x000000110e06723e */ /* 0x000fe200000000ff */
[----:B------:R-:W-:Y:S01]  /*0e60*/  IMAD.X R0, RZ, RZ, R0, P0 ;  /* 0x000000ffff007224 */ /* 0x000fe200000e0600 */
[----:B------:R-:W-:Y:S02]  /*0e70*/  ISETP.GE.U32.AND P0, PT, R13, c[0x0][0x170], PT ;  /* 0x00005c000d007a0c */ /* 0x000fe40003f06070 */
[----:B------:R-:W-:Y:S02]  /*0e80*/  F2FP.PACK_AB R7, R16, R7 ;  /* 0x000000071007723e */ /* 0x000fe400000000ff */
[----:B------:R-:W-:-:S03]  /*0e90*/  SHF.L.U64.HI R13, R9, 0x3, R0 ;  /* 0x00000003090d7819 */ /* 0x000fc60000010200 */
[----:B------:R0:W-:Y:S01]  /*0ea0*/  STG.E.128 [R2.64], R4 ;  /* 0x0000000402007986 */ /* 0x0001e2000c101d06 */
[----:B------:R-:W-:-:S13]  /*0eb0*/  ISETP.GE.AND.EX P0, PT, R13, c[0x0][0x174], PT, P0 ;  /* 0x00005d000d007a0c */ /* 0x000fda0003f06300 */
[----:B------:R-:W-:Y:S05]  /*0ec0*/  @!P0 BRA `(.L_x_9895) ;  /* 0xfffffd9000008947 */ /* 0x000fea000383ffff */
[----:B------:R-:W-:Y:S05]  /*0ed0*/  EXIT ;  /* 0x000000000000794d */ /* 0x000fea0003800000 */
.L_x_9886:
[----:B------:R-:W-:Y:S01]  /*0ee0*/  IMAD.MOV.U32 R7, RZ, RZ, 0x10 ;  /* 0x00000010ff077424 */ /* 0x000fe200078e00ff */
[----:B0-----:R-:W-:Y:S01]  /*0ef0*/  MOV R13, 0x1f ;  /* 0x0000001f000d7802 */ /* 0x001fe20000000f00 */
[----:B------:R-:W-:Y:S01]  /*0f00*/  IMAD.MOV.U32 R14, RZ, RZ, -0x1 ;  /* 0xffffffffff0e7424 */ /* 0x000fe200078e00ff */
[----:B------:R-:W-:Y:S02]  /*0f10*/  MOV R4, 0xf30 ;  /* 0x00000f3000047802 */ /* 0x000fe40000000f00 */
[----:B-1----:R-:W-:Y:S05]  /*0f20*/  CALL.REL.NOINC `($__internal_145_$__cuda_sm70_shflsync_down_p) ;  /* 0x000003f000007944 */ /* 0x002fea0003c00000 */
[----:B-1----:R-:W-:Y:S01]  /*0f30*/  IMAD.MOV.U32 R5, RZ, RZ, R7 ;  /* 0x000000ffff057224 */ /* 0x002fe200078e0007 */
[----:B0-----:R-:W-:Y:S05]  /*0f40*/  BRA `(.L_x_9896) ;  /* 0xfffff5e000007947 */ /* 0x001fea000383ffff */
.L_x_9887:
[----:B-1----:R-:W-:Y:S01]  /*0f50*/  MOV R6, R8 ;  /* 0x0000000800067202 */ /* 0x002fe20000000f00 */
[----:B------:R-:W-:Y:S01]  /*0f60*/  IMAD.MOV.U32 R7, RZ, RZ, 0x8 ;  /* 0x00000008ff077424 */ /* 0x000fe200078e00ff */
[----:B------:R-:W-:Y:S01]  /*0f70*/  MOV R14, 0xffffffff ;  /* 0xffffffff000e7802 */ /* 0x000fe20000000f00 */
[----:B0-----:R-:W-:Y:S01]  /*0f80*/  IMAD.MOV.U32 R13, RZ, RZ, 0x1f ;  /* 0x0000001fff0d7424 */ /* 0x001fe200078e00ff */
[----:B------:R-:W-:Y:S02]  /*0f90*/  MOV R4, 0xfb0 ;  /* 0x00000fb000047802 */ /* 0x000fe40000000f00 */
[----:B------:R-:W-:Y:S05]  /*0fa0*/  CALL.REL.NOINC `($__internal_145_$__cuda_sm70_shflsync_down_p) ;  /* 0x0000037000007944 */ /* 0x000fea0003c00000 */
[----:B-1----:R-:W-:Y:S01]  /*0fb0*/  FSETP.GEU.FTZ.AND P1, PT, R8, R7, PT ;  /* 0x000000070800720b */ /* 0x002fe20003f3e000 */
[----:B0-----:R-:W-:Y:S01]  /*0fc0*/  IMAD.MOV.U32 R13, RZ, RZ, 0x1f ;  /* 0x0000001fff0d7424 */ /* 0x001fe200078e00ff */
[----:B------:R-:W-:-:S02]  /*0fd0*/  MOV R14, 0xffffffff ;  /* 0xffffffff000e7802 */ /* 0x000fc40000000f00 */
[----:B------:R-:W-:Y:S01]  /*0fe0*/  FSEL R6, R7, R8, !P1 ;  /* 0x0000000807067208 */ /* 0x000fe20004800000 */
[----:B------:R-:W-:Y:S01]  /*0ff0*/  IMAD.MOV.U32 R7, RZ, RZ, 0x4 ;  /* 0x00000004ff077424 */ /* 0x000fe200078e00ff */
[----:B------:R-:W-:Y:S02]  /*1000*/  MOV R4, 0x1020 ;  /* 0x0000102000047802 */ /* 0x000fe40000000f00 */
[----:B------:R-:W-:Y:S05]  /*1010*/  CALL.REL.NOINC `($__internal_145_$__cuda_sm70_shflsync_down_p) ;  /* 0x0000030000007944 */ /* 0x000fea0003c00000 */
[----:B-1----:R-:W-:Y:S01]  /*1020*/  FSETP.GEU.FTZ.AND P1, PT, R6, R7, PT ;  /* 0x000000070600720b */ /* 0x002fe20003f3e000 */
[----:B0-----:R-:W-:Y:S01]  /*1030*/  IMAD.MOV.U32 R13, RZ, RZ, 0x1f ;  /* 0x0000001fff0d7424 */ /* 0x001fe200078e00ff */
[----:B------:R-:W-:Y:S02]  /*1040*/  MOV R14, 0xffffffff ;  /* 0xffffffff000e7802 */ /* 0x000fe40000000f00 */
[----:B------:R-:W-:Y:S01]  /*1050*/  FSEL R6, R7, R6, !P1 ;  /* 0x0000000607067208 */ /* 0x000fe20004800000 */
[----:B------:R-:W-:Y:S01]  /*1060*/  IMAD.MOV.U32 R7, RZ, RZ, 0x2 ;  /* 0x00000002ff077424 */ /* 0x000fe200078e00ff */
        /* <DEDUP_REMOVED lines=9> */
[----:B01----:R-:W-:Y:S05]  /*1100*/  BRA `(.L_x_9897) ;  /* 0xfffff4f000007947 */ /* 0x003fea000383ffff */
.L_x_9893:
[----:B0-----:R-:W-:Y:S01]  /*1110*/  HFMA2.MMA R13, -RZ, RZ, 0, 1.847743988037109375e-06 ;  /* 0x0000001fff0d7435 */ /* 0x001fe200000001ff */
[----:B-1----:R-:W-:Y:S01]  /*1120*/  IMAD.MOV.U32 R6, RZ, RZ, R10 ;  /* 0x000000ffff067224 */ /* 0x002fe200078e000a */
[----:B------:R-:W-:Y:S01]  /*1130*/  MOV R4, 0x1170 ;  /* 0x0000117000047802 */ /* 0x000fe20000000f00 */
[----:B------:R-:W-:Y:S02]  /*1140*/  IMAD.MOV.U32 R7, RZ, RZ, 0x10 ;  /* 0x00000010ff077424 */ /* 0x000fe400078e00ff */
[----:B------:R-:W-:Y:S02]  /*1150*/  IMAD.MOV.U32 R14, RZ, RZ, -0x1 ;  /* 0xffffffffff0e7424 */ /* 0x000fe400078e00ff */
[----:B--2---:R-:W-:Y:S05]  /*1160*/  CALL.REL.NOINC `($__internal_145_$__cuda_sm70_shflsync_down_p) ;  /* 0x000001b000007944 */ /* 0x004fea0003c00000 */
[----:B-1----:R-:W-:Y:S01]  /*1170*/  IMAD.MOV.U32 R5, RZ, RZ, R7 ;  /* 0x000000ffff057224 */ /* 0x002fe200078e0007 */
[----:B0-----:R-:W-:Y:S05]  /*1180*/  BRA `(.L_x_9898) ;  /* 0xfffff9a000007947 */ /* 0x001fea000383ffff */
.L_x_9894:
[----:B------:R-:W-:Y:S01]  /*1190*/  MOV R6, R10 ;  /* 0x0000000a00067202 */ /* 0x000fe20000000f00 */
[----:B------:R-:W-:Y:S01]  /*11a0*/  IMAD.MOV.U32 R7, RZ, RZ, 0x8 ;  /* 0x00000008ff077424 */ /* 0x000fe200078e00ff */
[----:B0-----:R-:W-:Y:S01]  /*11b0*/  MOV R14, 0xffffffff ;  /* 0xffffffff000e7802 */ /* 0x001fe20000000f00 */
[----:B------:R-:W-:Y:S01]  /*11c0*/  IMAD.MOV.U32 R13, RZ, RZ, 0x1f ;  /* 0x0000001fff0d7424 */ /* 0x000fe200078e00ff */
[----:B------:R-:W-:-:S02]  /*11d0*/  MOV R4, 0x11f0 ;  /* 0x000011f000047802 */ /* 0x000fc40000000f00 */
[----:B--2---:R-:W-:Y:S05]  /*11e0*/  CALL.REL.NOINC `($__internal_145_$__cuda_sm70_shflsync_down_p) ;  /* 0x0000013000007944 */ /* 0x004fea0003c00000 */
[----:B01----:R-:W-:Y:S01]  /*11f0*/  FADD.FTZ R6, R10, R7 ;  /* 0x000000070a067221 */ /* 0x003fe20000010000 */
[----:B------:R-:W-:Y:S01]  /*1200*/  MOV R14, 0xffffffff ;  /* 0xffffffff000e7802 */ /* 0x000fe20000000f00 */
[----:B------:R-:W-:Y:S01]  /*1210*/  IMAD.MOV.U32 R7, RZ, RZ, 0x4 ;  /* 0x00000004ff077424 */ /* 0x000fe200078e00ff */
[----:B------:R-:W-:Y:S01]  /*1220*/  MOV R4, 0x1250 ;  /* 0x0000125000047802 */ /* 0x000fe20000000f00 */
[----:B------:R-:W-:-:S02]  /*1230*/  IMAD.MOV.U32 R13, RZ, RZ, 0x1f ;  /* 0x0000001fff0d7424 */ /* 0x000fc400078e00ff */
[----:B------:R-:W-:Y:S05]  /*1240*/  CALL.REL.NOINC `($__internal_145_$__cuda_sm70_shflsync_down_p) ;  /* 0x000000d000007944 */ /* 0x000fea0003c00000 */
        /* <DEDUP_REMOVED lines=12> */
[----:B01----:R-:W-:Y:S05]  /*1310*/  BRA `(.L_x_9899) ;  /* 0xfffff8a000007947 */ /* 0x003fea000383ffff */
        .weak           $__internal_145_$__cuda_sm70_shflsync_down_p
        .type           $__internal_145_$__cuda_sm70_shflsync_down_p,@function
        .size           $__internal_145_$__cuda_sm70_shflsync_down_p,(.L_x_11431 - $__internal_145_$__cuda_sm70_shflsync_down_p)
$__internal_145_$__cuda_sm70_shflsync_down_p:
[----:B------:R-:W-:Y:S01]  /*1320*/  IMAD.MOV.U32 R5, RZ, RZ, 0x0 ;  /* 0x00000000ff057424 */ /* 0x000fe200078e00ff */
[----:B------:R-:W-:Y:S04]  /*1330*/  WARPSYNC R14 ;  /* 0x0000000e00007348 */ /* 0x000fe80003800000 */
[----:B------:R0:W1:Y:S01]  /*1340*/  SHFL.DOWN PT, R7, R6, R7, R13 ;  /* 0x0800000706077389 */ /* 0x00006200000e000d */
[----:B------:R-:W-:Y:S05]  /*1350*/  RET.REL.NODEC R4 `(_ZN2at6native43_GLOBAL__N__9ae7fba5_10_SoftMax_cu_9f978f6323cunn_SoftMaxForwardSmemILi8EN3c104HalfEfS4_NS1_25LogSoftMaxForwardEpilogueElEEvPT2_PKT0_T4_) ;  /* 0xffffeca004007950 */ /* 0x000fea0003c3ffff */
.L_x_9900:
        /* <DEDUP_REMOVED lines=10> */
.L_x_11431:


//--------------------- .text._ZN2at6native43_GLOBAL__N__9ae7fba5_10_SoftMax_cu_9f978f6322cunn_SoftMaxForwardRegIN3c104HalfEfS4_NS1_25LogSoftMaxForwardEpilogueElLi9EEEvPT1_PKT_T3_ --------------------------
	.section	.text._ZN2at6native43_GLOBAL__N__9ae7fba5_10_SoftMax_cu_9f978f6322cunn_SoftMaxForwardRegIN3c104HalfEfS4_NS1_25LogSoftMaxForwardEpilogueElLi9EEEvPT1_PKT_T3_,"ax",@progbits
	.sectioninfo	@"SHI_REGISTERS=36"
	.align	128
.text._ZN2at6native43_GLOBAL__N__9ae7fba5_10_SoftMax_cu_9f978f6322cunn_SoftMaxForwardRegIN3c104HalfEfS4_NS1_25LogSoftMaxForwardEpilogueElLi9EEEvPT1_PKT_T3_:
        .type           _ZN2at6native43_GLOBAL__N__9ae7fba5_10_SoftMax_cu_9f978f6322cunn_SoftMaxForwardRegIN3c104HalfEfS4_NS1_25LogSoftMaxForwardEpilogueElLi9EEEvPT1_PKT_T3_,@function
        .size           _ZN2at6native43_GLOBAL__N__9ae7fba5_10_SoftMax_cu_9f978f6322cunn_SoftMaxForwardRegIN3c104HalfEfS4_NS1_25LogSoftMaxForwardEpilogueElLi9EEEvPT1_PKT_T3_,(.L_x_11433 - _ZN2at6native43_GLOBAL__N__9ae7fba5_10_SoftMax_cu_9f978f6322cunn_SoftMaxForwardRegIN3c104HalfEfS4_NS1_25LogSoftMaxForwardEpilogueElLi9EEEvPT1_PKT_T3_)
        .other          _ZN2at6native43_GLOBAL__N__9ae7fba5_10_SoftMax_cu_9f978f6322cunn_SoftMaxForwardRegIN3c104HalfEfS4_NS1_25LogSoftMaxForwardEpilogueElLi9EEEvPT1_PKT_T3_,@"STO_CUDA_ENTRY STV_DEFAULT"
_ZN2at6native43_GLOBAL__N__9ae7fba5_10_SoftMax_cu_9f978f6322cunn_SoftMaxForwardRegIN3c104HalfEfS4_NS1_25LogSoftMaxForwardEpilogueElLi9EEEvPT1_PKT_T3_:
        /* <DEDUP_REMOVED lines=150> */
.L_x_9925:
        /* <DEDUP_REMOVED lines=13> */
.L_x_9926:
[----:B-1----:R-:W-:-:S04]  /*0a30*/  FSETP.GEU.FTZ.AND P6, PT, R15, R12, PT ;  /* 0x0000000c0f00720b */ /* 0x002fc80003fde000 */
[----:B0-----:R-:W-:-:S04]  /*0a40*/  FSEL R15, R12, R15, !P6 ;  /* 0x0000000f0c0f7208 */ /* 0x001fc80007000000 */
.L_x_9902:
[----:B0-----:R-:W-:Y:S05]  /*0a50*/  BSYNC B0 ;  /* 0x0000000000007941 */ /* 0x001fea0003800000 */
.L_x_9901:
        /* <DEDUP_REMOVED lines=88> */
.L_x_9927:
        /* <DEDUP_REMOVED lines=9> */
.L_x_9928:
[----:B01----:R-:W-:Y:S02]  /*1070*/  FADD.FTZ R16, R13, R16 ;  /* 0x000000100d107221 */ /* 0x003fe40000010000 */
.L_x_9906:
[----:B------:R-:W-:Y:S05]  /*1080*/  BSYNC B0 ;  /* 0x0000000000007941 */ /* 0x000fea0003800000 */
.L_x_9905:
        /* <DEDUP_REMOVED lines=9> */
[----:B------:R-:W-:Y:S01]  /*1120*/  HADD2.F32 R5, -RZ, R5.H0_H0 ;  /* 0x20000005ff057230 */ /* 0x000fe20000004100 */
[----:B--2---:R-:W-:-:S05]  /*1130*/  SHF.R.S32.HI R13, RZ, 0x1f, R12 ;  /* 0x0000001fff0d7819 */ /* 0x004fca000001140c */
[----:B------:R-:W-:-:S04]  /*1140*/  IMAD.WIDE.U32 R14, R0, c[0x0][0x170], R12 ;  /* 0x00005c00000e7a25 */ /* 0x000fc800078e000c */
[----:B------:R-:W-:Y:S01]  /*1150*/  IMAD R13, R0, c[0x0][0x174], R15 ;  /* 0x00005d00000d7a24 */ /* 0x000fe200078e020f */
[----:B------:R-:W-:-:S04]  /*1160*/  LEA R12, P5, R14, c[0x0][0x160], 0x1 ;  /* 0x000058000e0c7a11 */ /* 0x000fc800078a08ff */
[----:B------:R-:W-:Y:S01]  /*1170*/  LEA.HI.X R13, R14, c[0x0][0x164], R13, 0x1, P5 ;  /* 0x000059000e0d7a11 */ /* 0x000fe200028f0c0d */
[----:B------:R-:W-:-:S04]  /*1180*/  FADD.FTZ R14, R5, -R10 ;  /* 0x8000000a050e7221 */ /* 0x000fc80000010000 */
[----:B0-----:R-:W-:-:S05]  /*1190*/  FFMA.FTZ R5, R11, -0.69314718246459960938, R14 ;  /* 0xbf3172180b057823 */ /* 0x001fca000001000e */
[----:B------:R-:W-:-:S05]  /*11a0*/  F2FP.PACK_AB R5, RZ, R5 ;  /* 0x00000005ff05723e */ /* 0x000fca00000000ff */
[----:B------:R0:W-:Y:S02]  /*11b0*/  STG.E.U16 [R12.64], R5 ;  /* 0x000000050c007986 */ /* 0x0001e4000c101506 */
.L_x_9910:
[----:B------:R-:W-:Y:S05]  /*11c0*/  BSYNC B0 ;  /* 0x0000000000007941 */ /* 0x000fea0003800000 */
.L_x_9909:
        /* <DEDUP_REMOVED lines=9> */
[----:B------:R-:W-:Y:S01]  /*1260*/  LEA.HI.X R13, R14, c[0x0][0x164], R5, 0x1, P5 ;  /* 0x000059000e0d7a11 */ /* 0x000fe200028f0c05 */
[----:B------:R-:W-:-:S05]  /*1270*/  HADD2.F32 R5, -RZ, R2.H0_H0 ;  /* 0x20000002ff057230 */ /* 0x000fca0000004100 */
[----:B------:R-:W-:-:S04]  /*1280*/  FADD.FTZ R2, R5, -R10 ;  /* 0x8000000a05027221 */ /* 0x000fc80000010000 */
[----:B------:R-:W-:-:S05]  /*1290*/  FFMA.FTZ R2, R11, -0.69314718246459960938, R2 ;  /* 0xbf3172180b027823 */ /* 0x000fca0000010002 */
[----:B------:R-:W-:-:S05]  /*12a0*/  F2FP.PACK_AB R2, RZ, R2 ;  /* 0x00000002ff02723e */ /* 0x000fca00000000ff */
[----:B------:R0:W-:Y:S02]  /*12b0*/  STG.E.U16 [R12.64], R2 ;  /* 0x000000020c007986 */ /* 0x0001e4000c101506 */
.L_x_9912:
[----:B------:R-:W-:Y:S05]  /*12c0*/  BSYNC B0 ;  /* 0x0000000000007941 */ /* 0x000fea0003800000 */
.L_x_9911:
[----:B------:R-:W-:Y:S01]  /*12d0*/  ISETP.NE.AND P5, PT, R32, RZ, PT ;  /* 0x000000ff2000720c */ /* 0x000fe20003fa5270 */
[----:B------:R-:W-:-:S12]  /*12e0*/  BSSY B0, `(.L_x_9913) ;  /* 0x000000f000007945 */ /* 0x000fd80003800000 */
[----:B------:R-:W-:Y:S05]  /*12f0*/  @P5 BRA `(.L_x_9914) ;  /* 0x000000d000005947 */ /* 0x000fea0003800000 */
[----:B0-----:R-:W0:Y:S01]  /*1300*/  S2R R2, SR_TID.X ;  /* 0x0000000000027919 */ /* 0x001e220000002100 */
[----:B------:R-:W-:-:S04]  /*1310*/  IMAD.MOV.U32 R5, RZ, RZ, c[0x0][0x0] ;  /* 0x00000000ff057624 */ /* 0x000fc800078e00ff */
[----:B0-----:R-:W-:Y:S01]  /*1320*/  IMAD R2, R5, 0x2, R2 ;  /* 0x0000000205027824 */ /* 0x001fe200078e0202 */
[----:B------:R-:W-:-:S04]  /*1330*/  HADD2.F32 R5, -RZ, R3.H0_H0 ;  /* 0x20000003ff057230 */ /* 0x000fc80000004100 */
[----:B------:R-:W-:Y:S01]  /*1340*/  SHF.R.S32.HI R3, RZ, 0x1f, R2 ;  /* 0x0000001fff037819 */ /* 0x000fe20000011402 */
[----:B------:R-:W-:-:S04]  /*1350*/  FADD.FTZ R14, R5, -R10 ;  /* 0x8000000a050e7221 */ /* 0x000fc80000010000 */
[----:B------:R-:W-:-:S04]  /*1360*/  IMAD.WIDE.U32 R12, R0, c[0x0][0x170], R2 ;  /* 0x00005c00000c7a25 */ /* 0x000fc800078e0002 */
[----:B------:R-:W-:Y:S01]  /*1370*/  FFMA.FTZ R3, R11, -0.69314718246459960938, R14 ;  /* 0xbf3172180b037823 */ /* 0x000fe2000001000e */
[----:B------:R-:W-:Y:S01]  /*1380*/  LEA R2, P5, R12, c[0x0][0x160], 0x1 ;  /* 0x000058000c027a11 */ /* 0x000fe200078a08ff */
[----:B------:R-:W-:-:S03]  /*1390*/  IMAD R13, R0, c[0x0][0x174], R13 ;  /* 0x00005d00000d7a24 */ /* 0x000fc600078e020d */
[----:B------:R-:W-:Y:S02]  /*13a0*/  F2FP.PACK_AB R5, RZ, R3 ;  /* 0x00000003ff05723e */ /* 0x000fe400000000ff */
[----:B------:R-:W-:-:S05]  /*13b0*/  LEA.HI.X R3, R12, c[0x0][0x164], R13, 0x1, P5 ;  /* 0x000059000c037a11 */ /* 0x000fca00028f0c0d */
[----:B------:R0:W-:Y:S02]  /*13c0*/  STG.E.U16 [R2.64], R5 ;  /* 0x0000000502007986 */ /* 0x0001e4000c101506 */
.L_x_9914:
[----:B------:R-:W-:Y:S05]  /*13d0*/  BSYNC B0 ;  /* 0x0000000000007941 */ /* 0x000fea0003800000 */
.L_x_9913:
[----:B------:R-:W-:Y:S01]  /*13e0*/  ISETP.NE.AND P5, PT, R31, RZ, PT ;  /* 0x000000ff1f00720c */ /* 0x000fe20003fa5270 */
[----:B------:R-:W-:-:S12]  /*13f0*/  BSSY B0, `(.L_x_9915) ;  /* 0x0000010000007945 */ /* 0x000fd80003800000 */
[----:B------:R-:W-:Y:S05]  /*1400*/  @P5 BRA `(.L_x_9916) ;  /* 0x000000e000005947 */ /* 0x000fea0003800000 */
[----:B0-----:R-:W0:Y:S01]  /*1410*/  S2R R2, SR_TID.X ;  /* 0x0000000000027919 */ /* 0x001e220000002100 */
[----:B------:R-:W-:Y:S01]  /*1420*/  IMAD.MOV.U32 R3, RZ, RZ, c[0x0][0x0] ;  /* 0x00000000ff037624 */ /* 0x000fe200078e00ff */
[----:B------:R-:W-:-:S05]  /*1430*/  HADD2.F32 R5, -RZ, R4.H0_H0 ;  /* 0x20000004ff057230 */ /* 0x000fca0000004100 */
        /* <DEDUP_REMOVED lines=8> */
[----:B------:R-:W-:Y:S02]  /*14c0*/  F2FP.PACK_AB R5, RZ, R3 ;  /* 0x00000003ff05723e */ /* 0x000fe400000000ff */
[----:B------:R-:W-:-:S05]  /*14d0*/  LEA.HI.X R3, R4, c[0x0][0x164], R13, 0x1, P5 ;  /* 0x0000590004037a11 */ /* 0x000fca00028f0c0d */
[----:B------:R0:W-:Y:S02]  /*14e0*/  STG.E.U16 [R2.64], R5 ;  /* 0x0000000502007986 */ /* 0x0001e4000c101506 */
.L_x_9916:
[----:B------:R-:W-:Y:S05]  /*14f0*/  BSYNC B0 ;  /* 0x0000000000007941 */ /* 0x000fea0003800000 */
.L_x_9915:
[----:B------:R-:W-:Y:S01]  /*1500*/  BSSY B0, `(.L_x_9917) ;  /* 0x0000011000007945 */ /* 0x000fe20003800000 */
[----:B------:R-:W-:Y:S05]  /*1510*/  @P0 BRA `(.L_x_9918) ;  /* 0x000000f000000947 */ /* 0x000fea0003800000 */
[----:B0-----:R-:W0:Y:S01]  /*1520*/  S2R R2, SR_TID.X ;  /* 0x0000000000027919 */ /* 0x001e220000002100 */
[----:B------:R-:W-:Y:S02]  /*1530*/  IMAD.MOV.U32 R3, RZ, RZ, c[0x0][0x0] ;  /* 0x00000000ff037624 */ /* 0x000fe400078e00ff */
[----:B------:R-:W-:Y:S02]  /*1540*/  IMAD.MOV.U32 R5, RZ, RZ, c[0x0][0x0] ;  /* 0x00000000ff057624 */ /* 0x000fe400078e00ff */
[----:B0-----:R-:W-:-:S04]  /*1550*/  IMAD R2, R3, 0x2, R2 ;  /* 0x0000000203027824 */ /* 0x001fc800078e0202 */
[----:B------:R-:W-:Y:S01]  /*1560*/  IMAD R2, R5, 0x2, R2 ;  /* 0x0000000205027824 */ /* 0x000fe200078e0202 */
        /* <DEDUP_REMOVED lines=10> */
.L_x_9918:
[----:B------:R-:W-:Y:S05]  /*1610*/  BSYNC B0 ;  /* 0x0000000000007941 */ /* 0x000fea0003800000 */
.L_x_9917:
[----:B------:R-:W-:Y:S01]  /*1620*/  BSSY B0, `(.L_x_9919) ;  /* 0x0000012000007945 */ /* 0x000fe20003800000 */
[----:B------:R-:W-:Y:S05]  /*1630*/  @P1 BRA `(.L_x_9920) ;  /* 0x0000010000001947 */ /* 0x000fea0003800000 */
[----:B0-----:R-:W0:Y:S01]  /*1640*/  S2R R2, SR_TID.X ;  /* 0x0000000000027919 */ /* 0x001e220000002100 */
[----:B------:R-:W-:Y:S01]  /*1650*/  IMAD.MOV.U32 R3, RZ, RZ, c[0x0][0x0] ;  /* 0x00000000ff037624 */ /* 0x000fe200078e00ff */
[----:B------:R-:W-:Y:S01]  /*1660*/  HADD2.F32 R7, -RZ, R7.H0_H0 ;  /* 0x20000007ff077230 */ /* 0x000fe20000004100 */
        /* <DEDUP_REMOVED lines=13> */
.L_x_9920:
[----:B------:R-:W-:Y:S05]  /*1740*/  BSYNC B0 ;  /* 0x0000000000007941 */ /* 0x000fea0003800000 */
.L_x_9919:
[----:B------:R-:W-:Y:S01]  /*1750*/  BSSY B0, `(.L_x_9921) ;  /* 0x0000012000007945 */ /* 0x000fe20003800000 */
[----:B------:R-:W-:Y:S05]  /*1760*/  @P2 BRA `(.L_x_9922) ;  /* 0x0000010000002947 */ /* 0x000fea0003800000 */
[----:B0-----:R-:W0:Y:S01]  /*1770*/  S2R R2, SR_TID.X ;  /* 0x0000000000027919 */ /* 0x001e220000002100 */
[----:B------:R-:W-:Y:S02]  /*1780*/  IMAD.MOV.U32 R3, RZ, RZ, c[0x0][0x0] ;  /* 0x00000000ff037624 */ /* 0x000fe400078e00ff */
[----:B------:R-:W-:Y:S02]  /*1790*/  IMAD.MOV.U32 R5, RZ, RZ, c[0x0][0x0] ;  /* 0x00000000ff057624 */ /* 0x000fe400078e00ff */
[----:B0-----:R-:W-:-:S04]  /*17a0*/  IMAD R2, R3, 0x2, R2 ;  /* 0x0000000203027824 */ /* 0x001fc800078e0202 */
[----:B------:R-:W-:Y:S01]  /*17b0*/  IMAD R2, R5, 0x2, R2 ;  /* 0x0000000205027824 */ /* 0x000fe200078e0202 */
[----:B------:R-:W-:-:S03]  /*17c0*/  HADD2.F32 R5, -RZ, R8.H0_H0 ;  /* 0x20000008ff057230 */ /* 0x000fc60000004100 */
[----:B------:R-:W-:Y:S02]  /*17d0*/  IMAD R2, R3, 0x2, R2 ;  /* 0x0000000203027824 */ /* 0x000fe400078e0202 */
[----:B------:R-:W-:-:S03]  /*17e0*/  FADD.FTZ R6, R5, -R10 ;  /* 0x8000000a05067221 */ /* 0x000fc60000010000 */
        /* <DEDUP_REMOVED lines=8> */
.L_x_9922:
[----:B------:R-:W-:Y:S05]  /*1870*/  BSYNC B0 ;  /* 0x0000000000007941 */ /* 0x000fea0003800000 */
.L_x_9921:
        /* <DEDUP_REMOVED lines=19> */
.L_x_9924:
[----:B------:R-:W-:Y:S05]  /*19b0*/  BSYNC B0 ;  /* 0x0000000000007941 */ /* 0x000fea0003800000 */
.L_x_9923:
        /* <DEDUP_REMOVED lines=17> */
[----:B------:R-:W-:Y:S01]  /*1ad0*/  STG.E.U16 [R2.64], R11 ;  /* 0x0000000b02007986 */ /* 0x000fe2000c101506 */
[----:B------:R-:W-:Y:S05]  /*1ae0*/  EXIT ;  /* 0x000000000000794d */ /* 0x000fea0003800000 */
.L_x_9903:
[----:B------:R-:W-:Y:S01]  /*1af0*/  IMAD.MOV.U32 R22, RZ, RZ, 0x10 ;  /* 0x00000010ff167424 */ /* 0x000fe200078e00ff */
[----:B------:R-:W-:Y:S01]  /*1b00*/  MOV R12, 0x1b40 ;  /* 0x00001b40000c7802 */ /* 0x000fe20000000f00 */
[----:B------:R-:W-:Y:S02]  /*1b10*/  IMAD.MOV.U32 R17, RZ, RZ, 0x1f ;  /* 0x0000001fff117424 */ /* 0x000fe400078e00ff */
[----:B------:R-:W-:Y:S02]  /*1b20*/  IMAD.MOV.U32 R24, RZ, RZ, -0x1 ;  /* 0xffffffffff187424 */ /* 0x000fe400078e00ff */
[----:B-1----:R-:W-:Y:S05]  /*1b30*/  CALL.REL.NOINC `($__internal_146_$__cuda_sm70_shflsync_down_p) ;  /* 0x0000040000007944 */ /* 0x002fea0003c00000 */
[----:B-1----:R-:W-:Y:S01]  /*1b40*/  IMAD.MOV.U32 R10, RZ, RZ, R17 ;  /* 0x000000ffff0a7224 */ /* 0x002fe200078e0011 */
[----:B0-----:R-:W-:Y:S05]  /*1b50*/  BRA `(.L_x_9925) ;  /* 0xffffee0000007947 */ /* 0x001fea000383ffff */
.L_x_9904:
[----:B------:R-:W-:Y:S01]  /*1b60*/  IMAD.MOV.U32 R22, RZ, RZ, 0x8 ;  /* 0x00000008ff167424 */ /* 0x000fe200078e00ff */
[----:B------:R-:W-:Y:S01]  /*1b70*/  MOV R12, 0x1bb0 ;  /* 0x00001bb0000c7802 */ /* 0x000fe20000000f00 */
[----:B------:R-:W-:Y:S02]  /*1b80*/  IMAD.MOV.U32 R17, RZ, RZ, 0x1f ;  /* 0x0000001fff117424 */ /* 0x000fe400078e00ff */
[----:B------:R-:W-:-:S02]  /*1b90*/  IMAD.MOV.U32 R24, RZ, RZ, -0x1 ;  /* 0xffffffffff187424 */ /* 0x000fc400078e00ff */
[----:B------:R-:W-:Y:S05]  /*1ba0*/  CALL.REL.NOINC `($__internal_146_$__cuda_sm70_shflsync_down_p) ;  /* 0x0000039000007944 */ /* 0x000fea0003c00000 */
[----:B-1----:R-:W-:Y:S01]  /*1bb0*/  FSETP.GEU.FTZ.AND P6, PT, R15, R17, PT ;  /* 0x000000110f00720b */ /* 0x002fe20003fde000 */
[----:B0-----:R-:W-:Y:S01]  /*1bc0*/  IMAD.MOV.U32 R22, RZ, RZ, 0x4 ;  /* 0x00000004ff167424 */ /* 0x001fe200078e00ff */
[----:B------:R-:W-:Y:S01]  /*1bd0*/  MOV R12, 0x1c20 ;  /* 0x00001c20000c7802 */ /* 0x000fe20000000f00 */
[----:B------:R-:W-:Y:S01]  /*1be0*/  IMAD.MOV.U32 R24, RZ, RZ, -0x1 ;  /* 0xffffffffff187424 */ /* 0x000fe200078e00ff */
[----:B------:R-:W-:Y:S01]  /*1bf0*/  FSEL R15, R17, R15, !P6 ;  /* 0x0000000f110f7208 */ /* 0x000fe20007000000 */
[----:B------:R-:W-:-:S03]  /*1c00*/  IMAD.MOV.U32 R17, RZ, RZ, 0x1f ;  /* 0x0000001fff117424 */ /* 0x000fc600078e00ff */
        /* <DEDUP_REMOVED lines=15> */
[----:B-1----:R-:W-:Y:S01]  /*1d00*/  IMAD.MOV.U32 R12, RZ, RZ, R17 ;  /* 0x000000ffff0c7224 */ /* 0x002fe200078e0011 */
[----:B0-----:R-:W-:Y:S05]  /*1d10*/  BRA `(.L_x_9926) ;  /* 0xffffed1000007947 */ /* 0x001fea000383ffff */
.L_x_9907:
[----:B-1----:R-:W-:Y:S01]  /*1d20*/  IMAD.MOV.U32 R15, RZ, RZ, R16 ;  /* 0x000000ffff0f7224 */ /* 0x002fe200078e0010 */
[----:B0-----:R-:W-:Y:S01]  /*1d30*/  MOV R12, 0x1d80 ;  /* 0x00001d80000c7802 */ /* 0x001fe20000000f00 */
[----:B------:R-:W-:-:S02]  /*1d40*/  IMAD.MOV.U32 R22, RZ, RZ, 0x10 ;  /* 0x00000010ff167424 */ /* 0x000fc400078e00ff */
[----:B------:R-:W-:Y:S02]  /*1d50*/  IMAD.MOV.U32 R17, RZ, RZ, 0x1f ;  /* 0x0000001fff117424 */ /* 0x000fe400078e00ff */
[----:B------:R-:W-:Y:S02]  /*1d60*/  IMAD.MOV.U32 R24, RZ, RZ, -0x1 ;  /* 0xffffffffff187424 */ /* 0x000fe400078e00ff */
[----:B------:R-:W-:Y:S05]  /*1d70*/  CALL.REL.NOINC `($__internal_146_$__cuda_sm70_shflsync_down_p) ;  /* 0x000001c000007944 */ /* 0x000fea0003c00000 */
[----:B-1----:R-:W-:Y:S01]  /*1d80*/  IMAD.MOV.U32 R11, RZ, RZ, R17 ;  /* 0x000000ffff0b7224 */ /* 0x002fe200078e0011 */
[----:B0-----:R-:W-:Y:S05]  /*1d90*/  BRA `(.L_x_9927) ;  /* 0xfffff24000007947 */ /* 0x001fea000383ffff */
.L_x_9908:
[----:B------:R-:W-:Y:S01]  /*1da0*/  IMAD.MOV.U32 R22, RZ, RZ, 0x8 ;  /* 0x00000008ff167424 */ /* 0x000fe200078e00ff */
[----:B------:R-:W-:Y:S01]  /*1db0*/  MOV R12, 0x1df0 ;  /* 0x00001df0000c7802 */ /* 0x000fe20000000f00 */
[----:B------:R-:W-:Y:S02]  /*1dc0*/  IMAD.MOV.U32 R17, RZ, RZ, 0x1f ;  /* 0x0000001fff117424 */ /* 0x000fe400078e00ff */
[----:B------:R-:W-:Y:S02]  /*1dd0*/  IMAD.MOV.U32 R24, RZ, RZ, -0x1 ;  /* 0xffffffffff187424 */ /* 0x000fe400078e00ff */
[----:B0-----:R-:W-:Y:S05]  /*1de0*/  CALL.REL.NOINC `($__internal_146_$__cuda_sm70_shflsync_down_p) ;  /* 0x0000015000007944 */ /* 0x001fea0003c00000 */
[----:B01----:R-:W-:Y:S01]  /*1df0*/  FADD.FTZ R15, R15, R17 ;  /* 0x000000110f0f7221 */ /* 0x003fe20000010000 */
[----:B------:R-:W-:Y:S01]  /*1e00*/  MOV R12, 0x1e50 ;  /* 0x00001e50000c7802 */ /* 0x000fe20000000f00 */
[----:B------:R-:W-:Y:S02]  /*1e10*/  IMAD.MOV.U32 R22, RZ, RZ, 0x4 ;  /* 0x00000004ff167424 */ /* 0x000fe400078e00ff */
[----:B------:R-:W-:-:S02]  /*1e20*/  IMAD.MOV.U32 R17, RZ, RZ, 0x1f ;  /* 0x0000001fff117424 */ /* 0x000fc400078e00ff */
[----:B------:R-:W-:Y:S02]  /*1e30*/  IMAD.MOV.U32 R24, RZ, RZ, -0x1 ;  /* 0xffffffffff187424 */ /* 0x000fe400078e00ff */
[----:B------:R-:W-:Y:S05]  /*1e40*/  CALL.REL.NOINC `($__internal_146_$__cuda_sm70_shflsync_down_p) ;  /* 0x000000f000007944 */ /* 0x000fea0003c00000 */
[----:B01----:R-:W-:Y:S01]  /*1e50*/  FADD.FTZ R15, R15, R17 ;  /* 0x000000110f0f7221 */ /* 0x003fe20000010000 */
[----:B------:R-:W-:Y:S01]  /*1e60*/  MOV R12, 0x1eb0 ;  /* 0x00001eb0000c7802 */ /* 0x000fe20000000f00 */
[----:B------:R-:W-:Y:S02]  /*1e70*/  IMAD.MOV.U32 R22, RZ, RZ, 0x2 ;  /* 0x00000002ff167424 */ /* 0x000fe400078e00ff */
[----:B------:R-:W-:Y:S02]  /*1e80*/  IMAD.MOV.U32 R17, RZ, RZ, 0x1f ;  /* 0x0000001fff117424 */ /* 0x000fe400078e00ff */
[----:B------:R-:W-:Y:S02]  /*1e90*/  IMAD.MOV.U32 R24, RZ, RZ, -0x1 ;  /* 0xffffffffff187424 */ /* 0x000fe400078e00ff */
[----:B------:R-:W-:Y:S05]  /*1ea0*/  CALL.REL.NOINC `($__internal_146_$__cuda_sm70_shflsync_down_p) ;  /* 0x0000009000007944 */ /* 0x000fea0003c00000 */
[----:B-1----:R-:W-:Y:S01]  /*1eb0*/  FADD.FTZ R16, R15, R17 ;  /* 0x000000110f107221 */ /* 0x002fe20000010000 */
[----:B------:R-:W-:Y:S01]  /*1ec0*/  MOV R12, 0x1f20 ;  /* 0x00001f20000c7802 */ /* 0x000fe20000000f00 */
[----:B0-----:R-:W-:Y:S02]  /*1ed0*/  IMAD.MOV.U32 R22, RZ, RZ, 0x1 ;  /* 0x00000001ff167424 */ /* 0x001fe400078e00ff */
[----:B------:R-:W-:-:S02]  /*1ee0*/  IMAD.MOV.U32 R17, RZ, RZ, 0x1f ;  /* 0x0000001fff117424 */ /* 0x000fc400078e00ff */
[----:B------:R-:W-:Y:S02]  /*1ef0*/  IMAD.MOV.U32 R24, RZ, RZ, -0x1 ;  /* 0xffffffffff187424 */ /* 0x000fe400078e00ff */
[----:B------:R-:W-:Y:S02]  /*1f00*/  IMAD.MOV.U32 R15, RZ, RZ, R16 ;  /* 0x000000ffff0f7224 */ /* 0x000fe400078e0010 */
[----:B------:R-:W-:Y:S05]  /*1f10*/  CALL.REL.NOINC `($__internal_146_$__cuda_sm70_shflsync_down_p) ;  /* 0x0000002000007944 */ /* 0x000fea0003c00000 */
[----:B-1----:R-:W-:Y:S01]  /*1f20*/  IMAD.MOV.U32 R13, RZ, RZ, R17 ;  /* 0x000000ffff0d7224 */ /* 0x002fe200078e0011 */
[----:B0-----:R-:W-:Y:S05]  /*1f30*/  BRA `(.L_x_9928) ;  /* 0xfffff13000007947 */ /* 0x001fea000383ffff */
        .weak           $__internal_146_$__cuda_sm70_shflsync_down_p
        .type           $__internal_146_$__cuda_sm70_shflsync_down_p,@function
        .size           $__internal_146_$__cuda_sm70_shflsync_down_p,(.L_x_11433 - $__internal_146_$__cuda_sm70_shflsync_down_p)
$__internal_146_$__cuda_sm70_shflsync_down_p:
[----:B------:R-:W-:Y:S01]  /*1f40*/  IMAD.MOV.U32 R13, RZ, RZ, 0x0 ;  /* 0x00000000ff0d7424 */ /* 0x000fe200078e00ff */
[----:B------:R-:W-:Y:S04]  /*1f50*/  WARPSYNC R24 ;  /* 0x0000001800007348 */ /* 0x000fe80003800000 */
[----:B------:R0:W1:Y:S01]  /*1f60*/  SHFL.DOWN PT, R17, R15, R22, R17 ;  /* 0x080000160f117389 */ /* 0x00006200000e0011 */
[----:B------:R-:W-:Y:S05]  /*1f70*/  RET.REL.NODEC R12 `(_ZN2at6native43_GLOBAL__N__9ae7fba5_10_SoftMax_cu_9f978f6322cunn_SoftMaxForwardRegIN3c104HalfEfS4_NS1_25LogSoftMaxForwardEpilogueElLi9EEEvPT1_PKT_T3_) ;  /* 0xffffe0800c007950 */ /* 0x000fea0003c3ffff */
.L_x_9929:
        /* <DEDUP_REMOVED lines=16> */
.L_x_11433:


//--------------------- .text._ZN2at6native43_GLOBAL__N__9ae7fba5_10_SoftMax_cu_9f978f6322cunn_SoftMaxForwardRegIN3c104HalfEfS4_NS1_25LogSoftMaxForwardEpilogueElLi8EEEvPT1_PKT_T3_ --------------------------
	.section	.text._ZN2at6native43_GLOBAL__N__9ae7fba5_10_SoftMax_cu_9f978f6322cunn_SoftMaxForwardRegIN3c104HalfEfS4_NS1_25LogSoftMaxForwardEpilogueElLi8EEEvPT1_PKT_T3_,"ax",@progbits
	.sectioninfo	@"SHI_REGISTERS=35"
	.align	128
.text._ZN2at6native43_GLOBAL__N__9ae7fba5_10_SoftMax_cu_9f978f6322cunn_SoftMaxForwardRegIN3c104HalfEfS4_NS1_25LogSoftMaxForwardEpilogueElLi8EEEvPT1_PKT_T3_:
        .type           _ZN2at6native43_GLOBAL__N__9ae7fba5_10_SoftMax_cu_9f978f6322cunn_SoftMaxForwardRegIN3c104HalfEfS4_NS1_25LogSoftMaxForwardEpilogueElLi8EEEvPT1_PKT_T3_,@function
        .size           _ZN2at6native43_GLOBAL__N__9ae7fba5_10_SoftMax_cu_9f978f6322cunn_SoftMaxForwardRegIN3c104HalfEfS4_NS1_25LogSoftMaxForwardEpilogueElLi8EEEvPT1_PKT_T3_,(.L_x_11435 - _ZN2at6native43_GLOBAL__N__9ae7fba5_10_SoftMax_cu_9f978f6322cunn_SoftMaxForwardRegIN3c104HalfEfS4_NS1_25LogSoftMaxForwardEpilogueElLi8EEEvPT1_PKT_T3_)
        .other          _ZN2at6native43_GLOBAL__N__9ae7fba5_10_SoftMax_cu_9f978f6322cunn_SoftMaxForwardRegIN3c104HalfEfS4_NS1_25LogSoftMaxForwardEpilogueElLi8EEEvPT1_PKT_T3_,@"STO_CUDA_ENTRY STV_DEFAULT"
_ZN2at6native43_GLOBAL__N__9ae7fba5_10_SoftMax_cu_9f978f6322cunn_SoftMaxForwardRegIN3c104HalfEfS4_NS1_25LogSoftMaxForwardEpilogueElLi8EEEvPT1_PKT_T3_:
        /* <DEDUP_REMOVED lines=138> */
.L_x_9952:
        /* <DEDUP_REMOVED lines=13> */
.L_x_9953:
[----:B-1----:R-:W-:-:S04]  /*0970*/  FSETP.GEU.FTZ.AND P6, PT, R15, R12, PT ;  /* 0x0000000c0f00720b */ /* 0x002fc80003fde000 */
[----:B0-----:R-:W-:-:S04]  /*0980*/  FSEL R15, R12, R15, !P6 ;  /* 0x0000000f0c0f7208 */ /* 0x001fc80007000000 */
.L_x_9931:
[----:B0-----:R-:W-:Y:S05]  /*0990*/  BSYNC B0 ;  /* 0x0000000000007941 */ /* 0x001fea0003800000 */
.L_x_9930:
        /* <DEDUP_REMOVED lines=80> */
.L_x_9954:
        /* <DEDUP_REMOVED lines=9> */
.L_x_9955:
[----:B01----:R-:W-:Y:S02]  /*0f30*/  FADD.FTZ R16, R13, R16 ;  /* 0x000000100d107221 */ /* 0x003fe40000010000 */
.L_x_9935:
[----:B------:R-:W-:Y:S05]  /*0f40*/  BSYNC B0 ;  /* 0x0000000000007941 */ /* 0x000fea0003800000 */
.L_x_9934:
        /* <DEDUP_REMOVED lines=19> */
.L_x_9939:
[----:B------:R-:W-:Y:S05]  /*1080*/  BSYNC B0 ;  /* 0x0000000000007941 */ /* 0x000fea0003800000 */
.L_x_9938:
[----:B------:R-:W-:Y:S01]  /*1090*/  ISETP.NE.AND P5, PT, R31, RZ, PT ;  /* 0x000000ff1f00720c */ /* 0x000fe20003fa5270 */
[----:B------:R-:W-:-:S12]  /*10a0*/  BSSY B0, `(.L_x_9940) ;  /* 0x000000e000007945 */ /* 0x000fd80003800000 */
[----:B------:R-:W-:Y:S05]  /*10b0*/  @P5 BRA `(.L_x_9941) ;  /* 0x000000c000005947 */ /* 0x000fea0003800000 */
[----:B0-----:R-:W0:Y:S01]  /*10c0*/  S2R R12, SR_TID.X ;  /* 0x00000000000c7919 */ /* 0x001e220000002100 */
[----:B------:R-:W-:-:S05]  /*10d0*/  HADD2.F32 R3, -RZ, R2.H0_H0 ;  /* 0x20000002ff037230 */ /* 0x000fca0000004100 */
[----:B------:R-:W-:-:S04]  /*10e0*/  FADD.FTZ R2, R3, -R10 ;  /* 0x8000000a03027221 */ /* 0x000fc80000010000 */
[----:B------:R-:W-:Y:S01]  /*10f0*/  FFMA.FTZ R3, R11, -0.69314718246459960938, R2 ;  /* 0xbf3172180b037823 */ /* 0x000fe20000010002 */
[----:B0-----:R-:W-:-:S04]  /*1100*/  IADD3 R12, R12, c[0x0][0x0], RZ ;  /* 0x000000000c0c7a10 */ /* 0x001fc80007ffe0ff */
[----:B------:R-:W-:-:S05]  /*1110*/  SHF.R.S32.HI R13, RZ, 0x1f, R12 ;  /* 0x0000001fff0d7819 */ /* 0x000fca000001140c */
[----:B------:R-:W-:-:S04]  /*1120*/  IMAD.WIDE.U32 R12, R0, c[0x0][0x170], R12 ;  /* 0x00005c00000c7a25 */ /* 0x000fc800078e000c */
[----:B------:R-:W-:Y:S01]  /*1130*/  IMAD R15, R0, c[0x0][0x174], R13 ;  /* 0x00005d00000f7a24 */ /* 0x000fe200078e020d */
[C---:B------:R-:W-:Y:S02]  /*1140*/  LEA R2, P5, R12.reuse, c[0x0][0x160], 0x1 ;  /* 0x000058000c027a11 */ /* 0x040fe400078a08ff */
[----:B------:R-:W-:Y:S02]  /*1150*/  F2FP.PACK_AB R13, RZ, R3 ;  /* 0x00000003ff0d723e */ /* 0x000fe400000000ff */
[----:B------:R-:W-:-:S05]  /*1160*/  LEA.HI.X R3, R12, c[0x0][0x164], R15, 0x1, P5 ;  /* 0x000059000c037a11 */ /* 0x000fca00028f0c0f */
[----:B------:R0:W-:Y:S04]  /*1170*/  STG.E.U16 [R2.64], R13 ;  /* 0x0000000d02007986 */ /* 0x0001e8000c101506 */
.L_x_9941:
[----:B------:R-:W-:Y:S05]  /*1180*/  BSYNC B0 ;  /* 0x0000000000007941 */ /* 0x000fea0003800000 */
.L_x_9940:
        /* <DEDUP_REMOVED lines=16> */
.L_x_9943:
[----:B------:R-:W-:Y:S05]  /*1290*/  BSYNC B0 ;  /* 0x0000000000007941 */ /* 0x000fea0003800000 */
.L_x_9942:
[----:B------:R-:W-:Y:S01]  /*12a0*/  BSSY B0, `(.L_x_9944) ;  /* 0x0000010000007945 */ /* 0x000fe20003800000 */
        /* <DEDUP_REMOVED lines=15> */
.L_x_9945:
[----:B------:R-:W-:Y:S05]  /*13a0*/  BSYNC B0 ;  /* 0x0000000000007941 */ /* 0x000fea0003800000 */
.L_x_9944:
        /* <DEDUP_REMOVED lines=17> */
.L_x_9947:
[----:B------:R-:W-:Y:S05]  /*14c0*/  BSYNC B0 ;  /* 0x0000000000007941 */ /* 0x000fea0003800000 */
.L_x_9946:
        /* <DEDUP_REMOVED lines=18> */
.L_x_9949:
[----:B------:R-:W-:Y:S05]  /*15f0*/  BSYNC B0 ;  /* 0x0000000000007941 */ /* 0x000fea0003800000 */
.L_x_9948:
        /* <DEDUP_REMOVED lines=18> */
.L_x_9951:
[----:B------:R-:W-:Y:S05]  /*1720*/  BSYNC B0 ;  /* 0x0000000000007941 */ /* 0x000fea0003800000 */
.L_x_9950:
[----:B------:R-:W-:Y:S05]  /*1730*/  @P4 EXIT ;  /* 0x000000000000494d */ /* 0x000fea0003800000 */
[----:B0-----:R-:W0:Y:S01]  /*1740*/  S2R R2, SR_TID.X ;  /* 0x0000000000027919 */ /* 0x001e220000002100 */
[----:B------:R-:W-:Y:S01]  /*1750*/  IMAD.MOV.U32 R3, RZ, RZ, c[0x0][0x0] ;  /* 0x00000000ff037624 */ /* 0x000fe200078e00ff */
[----:B------:R-:W-:Y:S01]  /*1760*/  HADD2.F32 R9, -RZ, R9.H0_H0 ;  /* 0x20000009ff097230 */ /* 0x000fe20000004100 */
[----:B------:R-:W-:-:S04]  /*1770*/  IMAD.MOV.U32 R5, RZ, RZ, c[0x0][0x0] ;  /* 0x00000000ff057624 */ /* 0x000fc800078e00ff */
[----:B------:R-:W-:-:S04]  /*1780*/  FADD.FTZ R10, R9, -R10 ;  /* 0x8000000a090a7221 */ /* 0x000fc80000010000 */
[----:B------:R-:W-:-:S05]  /*1790*/  FFMA.FTZ R11, R11, -0.69314718246459960938, R10 ;  /* 0xbf3172180b0b7823 */ /* 0x000fca000001000a */
[----:B------:R-:W-:Y:S01]  /*17a0*/  F2FP.PACK_AB R11, RZ, R11 ;  /* 0x0000000bff0b723e */ /* 0x000fe200000000ff */
        /* <DEDUP_REMOVED lines=11> */
.L_x_9932:
[----:B------:R-:W-:Y:S01]  /*1860*/  IMAD.MOV.U32 R20, RZ, RZ, 0x10 ;  /* 0x00000010ff147424 */ /* 0x000fe200078e00ff */
[----:B------:R-:W-:Y:S01]  /*1870*/  MOV R12, 0x18b0 ;  /* 0x000018b0000c7802 */ /* 0x000fe20000000f00 */
[----:B------:R-:W-:Y:S02]  /*1880*/  IMAD.MOV.U32 R19, RZ, RZ, 0x1f ;  /* 0x0000001fff137424 */ /* 0x000fe400078e00ff */
[----:B------:R-:W-:Y:S02]  /*1890*/  IMAD.MOV.U32 R22, RZ, RZ, -0x1 ;  /* 0xffffffffff167424 */ /* 0x000fe400078e00ff */
[----:B-1----:R-:W-:Y:S05]  /*18a0*/  CALL.REL.NOINC `($__internal_147_$__cuda_sm70_shflsync_down_p) ;  /* 0x0000040000007944 */ /* 0x002fea0003c00000 */
[----:B-1----:R-:W-:Y:S01]  /*18b0*/  IMAD.MOV.U32 R10, RZ, RZ, R19 ;  /* 0x000000ffff0a7224 */ /* 0x002fe200078e0013 */
[----:B0-----:R-:W-:Y:S05]  /*18c0*/  BRA `(.L_x_9952) ;  /* 0xffffefd000007947 */ /* 0x001fea000383ffff */
.L_x_9933:
[----:B------:R-:W-:Y:S01]  /*18d0*/  IMAD.MOV.U32 R20, RZ, RZ, 0x8 ;  /* 0x00000008ff147424 */ /* 0x000fe200078e00ff */
[----:B------:R-:W-:Y:S01]  /*18e0*/  MOV R12, 0x1920 ;  /* 0x00001920000c7802 */ /* 0x000fe20000000f00 */
[----:B------:R-:W-:Y:S02]  /*18f0*/  IMAD.MOV.U32 R19, RZ, RZ, 0x1f ;  /* 0x0000001fff137424 */ /* 0x000fe400078e00ff */
[----:B------:R-:W-:-:S02]  /*1900*/  IMAD.MOV.U32 R22, RZ, RZ, -0x1 ;  /* 0xffffffffff167424 */ /* 0x000fc400078e00ff */
[----:B------:R-:W-:Y:S05]  /*1910*/  CALL.REL.NOINC `($__internal_147_$__cuda_sm70_shflsync_down_p) ;  /* 0x0000039000007944 */ /* 0x000fea0003c00000 */
[----:B-1----:R-:W-:Y:S01]  /*1920*/  FSETP.GEU.FTZ.AND P6, PT, R15, R19, PT ;  /* 0x000000130f00720b */ /* 0x002fe20003fde000 */
[----:B0-----:R-:W-:Y:S01]  /*1930*/  IMAD.MOV.U32 R20, RZ, RZ, 0x4 ;  /* 0x00000004ff147424 */ /* 0x001fe200078e00ff */
[----:B------:R-:W-:Y:S01]  /*1940*/  MOV R12, 0x1990 ;  /* 0x00001990000c7802 */ /* 0x000fe20000000f00 */
[----:B------:R-:W-:Y:S01]  /*1950*/  IMAD.MOV.U32 R22, RZ, RZ, -0x1 ;  /* 0xffffffffff167424 */ /* 0x000fe200078e00ff */
[----:B------:R-:W-:Y:S01]  /*1960*/  FSEL R15, R19, R15, !P6 ;  /* 0x0000000f130f7208 */ /* 0x000fe20007000000 */
[----:B------:R-:W-:-:S03]  /*1970*/  IMAD.MOV.U32 R19, RZ, RZ, 0x1f ;  /* 0x0000001fff137424 */ /* 0x000fc600078e00ff */
        /* <DEDUP_REMOVED lines=15> */
[----:B-1----:R-:W-:Y:S01]  /*1a70*/  IMAD.MOV.U32 R12, RZ, RZ, R19 ;  /* 0x000000ffff0c7224 */ /* 0x002fe200078e0013 */
[----:B0-----:R-:W-:Y:S05]  /*1a80*/  BRA `(.L_x_9953) ;  /* 0xffffeee000007947 */ /* 0x001fea000383ffff */
.L_x_9936:
[----:B-1----:R-:W-:Y:S01]  /*1a90*/  IMAD.MOV.U32 R15, RZ, RZ, R16 ;  /* 0x000000ffff0f7224 */ /* 0x002fe200078e0010 */
[----:B------:R-:W-:Y:S01]  /*1aa0*/  MOV R12, 0x1af0 ;  /* 0x00001af0000c7802 */ /* 0x000fe20000000f00 */
[----:B------:R-:W-:-:S02]  /*1ab0*/  IMAD.MOV.U32 R20, RZ, RZ, 0x10 ;  /* 0x00000010ff147424 */ /* 0x000fc400078e00ff */
[----:B------:R-:W-:Y:S02]  /*1ac0*/  IMAD.MOV.U32 R19, RZ, RZ, 0x1f ;  /* 0x0000001fff137424 */ /* 0x000fe400078e00ff */
[----:B0-----:R-:W-:Y:S02]  /*1ad0*/  IMAD.MOV.U32 R22, RZ, RZ, -0x1 ;  /* 0xffffffffff167424 */ /* 0x001fe400078e00ff */
[----:B------:R-:W-:Y:S05]  /*1ae0*/  CALL.REL.NOINC `($__internal_147_$__cuda_sm70_shflsync_down_p) ;  /* 0x000001c000007944 */ /* 0x000fea0003c00000 */
[----:B-1----:R-:W-:Y:S01]  /*1af0*/  IMAD.MOV.U32 R11, RZ, RZ, R19 ;  /* 0x000000ffff0b7224 */ /* 0x002fe200078e0013 */
[----:B0-----:R-:W-:Y:S05]  /*1b00*/  BRA `(.L_x_9954) ;  /* 0xfffff39000007947 */ /* 0x001fea000383ffff */
.L_x_9937:
[----:B------:R-:W-:Y:S01]  /*1b10*/  IMAD.MOV.U32 R20, RZ, RZ, 0x8 ;  /* 0x00000008ff147424 */ /* 0x000fe200078e00ff */
[----:B------:R-:W-:Y:S01]  /*1b20*/  MOV R12, 0x1b60 ;  /* 0x00001b60000c7802 */ /* 0x000fe20000000f00 */
[----:B------:R-:W-:Y:S02]  /*1b30*/  IMAD.MOV.U32 R19, RZ, RZ, 0x1f ;  /* 0x0000001fff137424 */ /* 0x000fe400078e00ff */
[----:B------:R-:W-:Y:S02]  /*1b40*/  IMAD.MOV.U32 R22, RZ, RZ, -0x1 ;  /* 0xffffffffff167424 */ /* 0x000fe400078e00ff */
[----:B0-----:R-:W-:Y:S05]  /*1b50*/  CALL.REL.NOINC `($__internal_147_$__cuda_sm70_shflsync_down_p) ;  /* 0x0000015000007944 */ /* 0x001fea0003c00000 */
[----:B01----:R-:W-:Y:S01]  /*1b60*/  FADD.FTZ R15, R15, R19 ;  /* 0x000000130f0f7221 */ /* 0x003fe20000010000 */
[----:B------:R-:W-:Y:S01]  /*1b70*/  MOV R12, 0x1bc0 ;  /* 0x00001bc0000c7802 */ /* 0x000fe20000000f00 */
[----:B------:R-:W-:Y:S02]  /*1b80*/  IMAD.MOV.U32 R20, RZ, RZ, 0x4 ;  /* 0x00000004ff147424 */ /* 0x000fe400078e00ff */
[----:B------:R-:W-:-:S02]  /*1b90*/  IMAD.MOV.U32 R19, RZ, RZ, 0x1f ;  /* 0x0000001fff137424 */ /* 0x000fc400078e00ff */
[----:B------:R-:W-:Y:S02]  /*1ba0*/  IMAD.MOV.U32 R22, RZ, RZ, -0x1 ;  /* 0xffffffffff167424 */ /* 0x000fe400078e00ff */
[----:B------:R-:W-:Y:S05]  /*1bb0*/  CALL.REL.NOINC `($__internal_147_$__cuda_sm70_shflsync_down_p) ;  /* 0x000000f000007944 */ /* 0x000fea0003c00000 */
[----:B01----:R-:W-:Y:S01]  /*1bc0*/  FADD.FTZ R15, R15, R19 ;  /* 0x000000130f0f7221 */ /* 0x003fe20000010000 */
[----:B------:R-:W-:Y:S01]  /*1bd0*/  MOV R12, 0x1c20 ;  /* 0x00001c20000c7802 */ /* 0x000fe20000000f00 */
[----:B------:R-:W-:Y:S02]  /*1be0*/  IMAD.MOV.U32 R20, RZ, RZ, 0x2 ;  /* 0x00000002ff147424 */ /* 0x000fe400078e00ff */
[----:B------:R-:W-:Y:S02]  /*1bf0*/  IMAD.MOV.U32 R19, RZ, RZ, 0x1f ;  /* 0x0000001fff137424 */ /* 0x000fe400078e00ff */
[----:B------:R-:W-:Y:S02]  /*1c00*/  IMAD.MOV.U32 R22, RZ, RZ, -0x1 ;  /* 0xffffffffff167424 */ /* 0x000fe400078e00ff */
[----:B------:R-:W-:Y:S05]  /*1c10*/  CALL.REL.NOINC `($__internal_147_$__cuda_sm70_shflsync_down_p) ;  /* 0x0000009000007944 */ /* 0x000fea0003c00000 */
[----:B-1----:R-:W-:Y:S01]  /*1c20*/  FADD.FTZ R16, R15, R19 ;  /* 0x000000130f107221 */ /* 0x002fe20000010000 */
[----:B------:R-:W-:Y:S01]  /*1c30*/  MOV R12, 0x1c90 ;  /* 0x00001c90000c7802 */ /* 0x000fe20000000f00 */
[----:B0-----:R-:W-:Y:S02]  /*1c40*/  IMAD.MOV.U32 R20, RZ, RZ, 0x1 ;  /* 0x00000001ff147424 */ /* 0x001fe400078e00ff */
[----:B------:R-:W-:-:S02]  /*1c50*/  IMAD.MOV.U32 R19, RZ, RZ, 0x1f ;  /* 0x0000001fff137424 */ /* 0x000fc400078e00ff */
[----:B------:R-:W-:Y:S02]  /*1c60*/  IMAD.MOV.U32 R22, RZ, RZ, -0x1 ;  /* 0xffffffffff167424 */ /* 0x000fe400078e00ff */
[----:B------:R-:W-:Y:S02]  /*1c70*/  IMAD.MOV.U32 R15, RZ, RZ, R16 ;  /* 0x000000ffff0f7224 */ /* 0x000fe400078e0010 */
[----:B------:R-:W-:Y:S05]  /*1c80*/  CALL.REL.NOINC `($__internal_147_$__cuda_sm70_shflsync_down_p) ;  /* 0x0000002000007944 */ /* 0x000fea0003c00000 */
[----:B-1----:R-:W-:Y:S01]  /*1c90*/  IMAD.MOV.U32 R13, RZ, RZ, R19 ;  /* 0x000000ffff0d7224 */ /* 0x002fe200078e0013 */
[----:B0-----:R-:W-:Y:S05]  /*1ca0*/  BRA `(.L_x_9955) ;  /* 0xfffff28000007947 */ /* 0x001fea000383ffff */
        .weak           $__internal_147_$__cuda_sm70_shflsync_down_p
        .type           $__internal_147_$__cuda_sm70_shflsync_down_p,@function
        .size           $__internal_147_$__cuda_sm70_shflsync_down_p,(.L_x_11435 - $__internal_147_$__cuda_sm70_shflsync_down_p)
$__internal_147_$__cuda_sm70_shflsync_down_p:
[----:B------:R-:W-:Y:S01]  /*1cb0*/  IMAD.MOV.U32 R13, RZ, RZ, 0x0 ;  /* 0x00000000ff0d7424 */ /* 0x000fe200078e00ff */
[----:B------:R-:W-:Y:S04]  /*1cc0*/  WARPSYNC R22 ;  /* 0x0000001600007348 */ /* 0x000fe80003800000 */
[----:B------:R0:W1:Y:S01]  /*1cd0*/  SHFL.DOWN PT, R19, R15, R20, R19 ;  /* 0x080000140f137389 */ /* 0x00006200000e0013 */
[----:B------:R-:W-:Y:S05]  /*1ce0*/  RET.REL.NODEC R12 `(_ZN2at6native43_GLOBAL__N__9ae7fba5_10_SoftMax_cu_9f978f6322cunn_SoftMaxForwardRegIN3c104HalfEfS4_NS1_25LogSoftMaxForwardEpilogueElLi8EEEvPT1_PKT_T3_) ;  /* 0xffffe3100c007950 */ /* 0x000fea0003c3ffff */
.L_x_9956:
        /* <DEDUP_REMOVED lines=9> */
.L_x_11435:


//--------------------- .text._ZN2at6native43_GLOBAL__N__9ae7fba5_10_SoftMax_cu_9f978f6322cunn_SoftMaxForwardRegIN3c104HalfEfS4_NS1_25LogSoftMaxForwardEpilogueElLi7EEEvPT1_PKT_T3_ --------------------------
	.section	.text._ZN2at6native43_GLOBAL__N__9ae7fba5_10_SoftMax_cu_9f978f6322cunn_SoftMaxForwardRegIN3c104HalfEfS4_NS1_25LogSoftMaxForwardEpilogueElLi7EEEvPT1_PKT_T3_,"ax",@progbits
	.sectioninfo	@"SHI_REGISTERS=31"
	.align	128
.text._ZN2at6native43_GLOBAL__N__9ae7fba5_10_SoftMax_cu_9f978f6322cunn_SoftMaxForwardRegIN3c104HalfEfS4_NS1_25LogSoftMaxForwardEpilogueElLi7EEEvPT1_PKT_T3_:
        .type           _ZN2at6native43_GLOBAL__N__9ae7fba5_10_SoftMax_cu_9f978f6322cunn_SoftMaxForwardRegIN3c104HalfEfS4_NS1_25LogSoftMaxForwardEpilogueElLi7EEEvPT1_PKT_T3_,@function
        .size           _ZN2at6native43_GLOBAL__N__9ae7fba5_10_SoftMax_cu_9f978f6322cunn_SoftMaxForwardRegIN3c104HalfEfS4_NS1_25LogSoftMaxForwardEpilogueElLi7EEEvPT1_PKT_T3_,(.L_x_11437 - _ZN2at6native43_GLOBAL__N__9ae7fba5_10_SoftMax_cu_9f978f6322cunn_SoftMaxForwardRegIN3c104HalfEfS4_NS1_25LogSoftMaxForwardEpilogueElLi7EEEvPT1_PKT_T3_)
        .other          _ZN2at6native43_GLOBAL__N__9ae7fba5_10_SoftMax_cu_9f978f6322cunn_SoftMaxForwardRegIN3c104HalfEfS4_NS1_25LogSoftMaxForwardEpilogueElLi7EEEvPT1_PKT_T3_,@"STO_CUDA_ENTRY STV_DEFAULT"
_ZN2at6native43_GLOBAL__N__9ae7fba5_10_SoftMax_cu_9f978f6322cunn_SoftMaxForwardRegIN3c104HalfEfS4_NS1_25LogSoftMaxForwardEpilogueElLi7EEEvPT1_PKT_T3_:
        /* <DEDUP_REMOVED lines=121> */
.L_x_9977:
        /* <DEDUP_REMOVED lines=13> */
.L_x_9978:
[----:B-1----:R-:W-:-:S04]  /*0860*/  FSETP.GEU.FTZ.AND P6, PT, R15, R8, PT ;  /* 0x000000080f00720b */ /* 0x002fc80003fde000 */
[----:B0-----:R-:W-:-:S04]  /*0870*/  FSEL R15, R8, R15, !P6 ;  /* 0x0000000f080f7208 */ /* 0x001fc80007000000 */
.L_x_9958:
[----:B0-----:R-:W-:Y:S05]  /*0880*/  BSYNC B0 ;  /* 0x0000000000007941 */ /* 0x001fea0003800000 */
.L_x_9957:
        /* <DEDUP_REMOVED lines=73> */
.L_x_9979:
        /* <DEDUP_REMOVED lines=9> */
.L_x_9980:
[----:B01----:R-:W-:Y:S02]  /*0db0*/  FADD.FTZ R14, R9, R14 ;  /* 0x0000000e090e7221 */ /* 0x003fe40000010000 */
.L_x_9962:
[----:B------:R-:W-:Y:S05]  /*0dc0*/  BSYNC B0 ;  /* 0x0000000000007941 */ /* 0x000fea0003800000 */
.L_x_9961:
        /* <DEDUP_REMOVED lines=9> */
[----:B------:R-:W-:-:S05]  /*0e60*/  HADD2.F32 R11, -RZ, R2.H0_H0 ;  /* 0x20000002ff0b7230 */ /* 0x000fca0000004100 */
[----:B------:R-:W-:-:S04]  /*0e70*/  FADD.FTZ R2, R11, -R6 ;  /* 0x800000060b027221 */ /* 0x000fc80000010000 */
[----:B0-----:R-:W-:-:S05]  /*0e80*/  FFMA.FTZ R2, R7, -0.69314718246459960938, R2 ;  /* 0xbf31721807027823 */ /* 0x001fca0000010002 */
[----:B------:R-:W-:Y:S02]  /*0e90*/  F2FP.PACK_AB R2, RZ, R2 ;  /* 0x00000002ff02723e */ /* 0x000fe400000000ff */
[----:B--2---:R-:W-:-:S05]  /*0ea0*/  SHF.R.S32.HI R9, RZ, 0x1f, R8 ;  /* 0x0000001fff097819 */ /* 0x004fca0000011408 */
[----:B------:R-:W-:-:S04]  /*0eb0*/  IMAD.WIDE.U32 R8, R0, c[0x0][0x170], R8 ;  /* 0x00005c0000087a25 */ /* 0x000fc800078e0008 */
[----:B------:R-:W-:Y:S01]  /*0ec0*/  IMAD R9, R0, c[0x0][0x174], R9 ;  /* 0x00005d0000097a24 */ /* 0x000fe200078e0209 */
[----:B------:R-:W-:-:S04]  /*0ed0*/  LEA R10, P5, R8, c[0x0][0x160], 0x1 ;  /* 0x00005800080a7a11 */ /* 0x000fc800078a08ff */
[----:B------:R-:W-:-:S05]  /*0ee0*/  LEA.HI.X R11, R8, c[0x0][0x164], R9, 0x1, P5 ;  /* 0x00005900080b7a11 */ /* 0x000fca00028f0c09 */
[----:B------:R0:W-:Y:S04]  /*0ef0*/  STG.E.U16 [R10.64], R2 ;  /* 0x000000020a007986 */ /* 0x0001e8000c101506 */
.L_x_9966:
[----:B------:R-:W-:Y:S05]  /*0f00*/  BSYNC B0 ;  /* 0x0000000000007941 */ /* 0x000fea0003800000 */
.L_x_9965:
[----:B------:R-:W-:Y:S01]  /*0f10*/  ISETP.NE.AND P5, PT, R27, RZ, PT ;  /* 0x000000ff1b00720c */ /* 0x000fe20003fa5270 */
[----:B------:R-:W-:-:S12]  /*0f20*/  BSSY B0, `(.L_x_9967) ;  /* 0x000000e000007945 */ /* 0x000fd80003800000 */
[----:B------:R-:W-:Y:S05]  /*0f30*/  @P5 BRA `(.L_x_9968) ;  /* 0x000000c000005947 */ /* 0x000fea0003800000 */
[----:B0-----:R-:W0:Y:S01]  /*0f40*/  S2R R2, SR_TID.X ;  /* 0x0000000000027919 */ /* 0x001e220000002100 */
[----:B------:R-:W-:-:S05]  /*0f50*/  HADD2.F32 R9, -RZ, R3.H0_H0 ;  /* 0x20000003ff097230 */ /* 0x000fca0000004100 */
[----:B------:R-:W-:Y:S01]  /*0f60*/  FADD.FTZ R10, R9, -R6 ;  /* 0x80000006090a7221 */ /* 0x000fe20000010000 */
[----:B0-----:R-:W-:-:S04]  /*0f70*/  IADD3 R2, R2, c[0x0][0x0], RZ ;  /* 0x0000000002027a10 */ /* 0x001fc80007ffe0ff */
        /* <DEDUP_REMOVED lines=8> */
.L_x_9968:
[----:B------:R-:W-:Y:S05]  /*1000*/  BSYNC B0 ;  /* 0x0000000000007941 */ /* 0x000fea0003800000 */
.L_x_9967:
[----:B------:R-:W-:Y:S01]  /*1010*/  BSSY B0, `(.L_x_9969) ;  /* 0x000000f000007945 */ /* 0x000fe20003800000 */
        /* <DEDUP_REMOVED lines=14> */
.L_x_9970:
[----:B------:R-:W-:Y:S05]  /*1100*/  BSYNC B0 ;  /* 0x0000000000007941 */ /* 0x000fea0003800000 */
.L_x_9969:
        /* <DEDUP_REMOVED lines=16> */
.L_x_9972:
[----:B------:R-:W-:Y:S05]  /*1210*/  BSYNC B0 ;  /* 0x0000000000007941 */ /* 0x000fea0003800000 */
.L_x_9971:
        /* <DEDUP_REMOVED lines=17> */
.L_x_9974:
[----:B------:R-:W-:Y:S05]  /*1330*/  BSYNC B0 ;  /* 0x0000000000007941 */ /* 0x000fea0003800000 */
.L_x_9973:
        /* <DEDUP_REMOVED lines=18> */
.L_x_9976:
[----:B------:R-:W-:Y:S05]  /*1460*/  BSYNC B0 ;  /* 0x0000000000007941 */ /* 0x000fea0003800000 */
.L_x_9975:
[----:B------:R-:W-:Y:S05]  /*1470*/  @P4 EXIT ;  /* 0x000000000000494d */ /* 0x000fea0003800000 */
        /* <DEDUP_REMOVED lines=8> */
[----:B------:R-:W-:Y:S01]  /*1500*/  SHF.R.S32.HI R3, RZ, 0x1f, R2 ;  /* 0x0000001fff037819 */ /* 0x000fe20000011402 */
[----:B------:R-:W-:-:S04]  /*1510*/  FFMA.FTZ R7, R7, -0.69314718246459960938, R6 ;  /* 0xbf31721807077823 */ /* 0x000fc80000010006 */
[----:B------:R-:W-:Y:S01]  /*1520*/  IMAD.WIDE.U32 R4, R0, c[0x0][0x170], R2 ;  /* 0x00005c0000047a25 */ /* 0x000fe200078e0002 */
[----:B------:R-:W-:-:S03]  /*1530*/  F2FP.PACK_AB R7, RZ, R7 ;  /* 0x00000007ff07723e */ /* 0x000fc600000000ff */
[----:B------:R-:W-:Y:S01]  /*1540*/  IMAD R3, R0, c[0x0][0x174], R5 ;  /* 0x00005d0000037a24 */ /* 0x000fe200078e0205 */
[----:B------:R-:W-:-:S04]  /*1550*/  LEA R2, P0, R4, c[0x0][0x160], 0x1 ;  /* 0x0000580004027a11 */ /* 0x000fc800078008ff */
[----:B------:R-:W-:-:S05]  /*1560*/  LEA.HI.X R3, R4, c[0x0][0x164], R3, 0x1, P0 ;  /* 0x0000590004037a11 */ /* 0x000fca00000f0c03 */
[----:B------:R-:W-:Y:S01]  /*1570*/  STG.E.U16 [R2.64], R7 ;  /* 0x0000000702007986 */ /* 0x000fe2000c101506 */
[----:B------:R-:W-:Y:S05]  /*1580*/  EXIT ;  /* 0x000000000000794d */ /* 0x000fea0003800000 */
.L_x_9959:
[----:B------:R-:W-:Y:S01]  /*1590*/  IMAD.MOV.U32 R13, RZ, RZ, 0x10 ;  /* 0x00000010ff0d7424 */ /* 0x000fe200078e00ff */
[----:B------:R-:W-:Y:S01]  /*15a0*/  MOV R8, 0x15e0 ;  /* 0x000015e000087802 */ /* 0x000fe20000000f00 */
[----:B------:R-:W-:Y:S02]  /*15b0*/  IMAD.MOV.U32 R12, RZ, RZ, 0x1f ;  /* 0x0000001fff0c7424 */ /* 0x000fe400078e00ff */
[----:B------:R-:W-:Y:S02]  /*15c0*/  IMAD.MOV.U32 R11, RZ, RZ, -0x1 ;  /* 0xffffffffff0b7424 */ /* 0x000fe400078e00ff */
[----:B-1----:R-:W-:Y:S05]  /*15d0*/  CALL.REL.NOINC `($__internal_148_$__cuda_sm70_shflsync_down_p) ;  /* 0x0000040000007944 */ /* 0x002fea0003c00000 */
[----:B-1----:R-:W-:Y:S01]  /*15e0*/  IMAD.MOV.U32 R6, RZ, RZ, R12 ;  /* 0x000000ffff067224 */ /* 0x002fe200078e000c */
[----:B0-----:R-:W-:Y:S05]  /*15f0*/  BRA `(.L_x_9977) ;  /* 0xfffff19000007947 */ /* 0x001fea000383ffff */
.L_x_9960:
[----:B------:R-:W-:Y:S01]  /*1600*/  IMAD.MOV.U32 R13, RZ, RZ, 0x8 ;  /* 0x00000008ff0d7424 */ /* 0x000fe200078e00ff */
[----:B------:R-:W-:Y:S01]  /*1610*/  MOV R8, 0x1650 ;  /* 0x0000165000087802 */ /* 0x000fe20000000f00 */
[----:B------:R-:W-:Y:S02]  /*1620*/  IMAD.MOV.U32 R12, RZ, RZ, 0x1f ;  /* 0x0000001fff0c7424 */ /* 0x000fe400078e00ff */
[----:B------:R-:W-:-:S02]  /*1630*/  IMAD.MOV.U32 R11, RZ, RZ, -0x1 ;  /* 0xffffffffff0b7424 */ /* 0x000fc400078e00ff */
[----:B------:R-:W-:Y:S05]  /*1640*/  CALL.REL.NOINC `($__internal_148_$__cuda_sm70_shflsync_down_p) ;  /* 0x0000039000007944 */ /* 0x000fea0003c00000 */
[----:B-1----:R-:W-:Y:S01]  /*1650*/  FSETP.GEU.FTZ.AND P6, PT, R15, R12, PT ;  /* 0x0000000c0f00720b */ /* 0x002fe20003fde000 */
[----:B0-----:R-:W-:Y:S01]  /*1660*/  IMAD.MOV.U32 R13, RZ, RZ, 0x4 ;  /* 0x00000004ff0d7424 */ /* 0x001fe200078e00ff */
[----:B------:R-:W-:Y:S01]  /*1670*/  MOV R8, 0x16c0 ;  /* 0x000016c000087802 */ /* 0x000fe20000000f00 */
[----:B------:R-:W-:Y:S01]  /*1680*/  IMAD.MOV.U32 R11, RZ, RZ, -0x1 ;  /* 0xffffffffff0b7424 */ /* 0x000fe200078e00ff */
[----:B------:R-:W-:Y:S01]  /*1690*/  FSEL R15, R12, R15, !P6 ;  /* 0x0000000f0c0f7208 */ /* 0x000fe20007000000 */
[----:B------:R-:W-:-:S03]  /*16a0*/  IMAD.MOV.U32 R12, RZ, RZ, 0x1f ;  /* 0x0000001fff0c7424 */ /* 0x000fc600078e00ff */
        /* <DEDUP_REMOVED lines=15> */
[----:B-1----:R-:W-:Y:S01]  /*17a0*/  IMAD.MOV.U32 R8, RZ, RZ, R12 ;  /* 0x000000ffff087224 */ /* 0x002fe200078e000c */
[----:B0-----:R-:W-:Y:S05]  /*17b0*/  BRA `(.L_x_9978) ;  /* 0xfffff0a000007947 */ /* 0x001fea000383ffff */
.L_x_9963:
[----:B-1----:R-:W-:Y:S01]  /*17c0*/  IMAD.MOV.U32 R15, RZ, RZ, R14 ;  /* 0x000000ffff0f7224 */ /* 0x002fe200078e000e */
[----:B------:R-:W-:Y:S01]  /*17d0*/  MOV R8, 0x1820 ;  /* 0x0000182000087802 */ /* 0x000fe20000000f00 */
[----:B0-----:R-:W-:-:S02]  /*17e0*/  IMAD.MOV.U32 R13, RZ, RZ, 0x10 ;  /* 0x00000010ff0d7424 */ /* 0x001fc400078e00ff */
[----:B------:R-:W-:Y:S02]  /*17f0*/  IMAD.MOV.U32 R12, RZ, RZ, 0x1f ;  /* 0x0000001fff0c7424 */ /* 0x000fe400078e00ff */
[----:B------:R-:W-:Y:S02]  /*1800*/  IMAD.MOV.U32 R11, RZ, RZ, -0x1 ;  /* 0xffffffffff0b7424 */ /* 0x000fe400078e00ff */
[----:B------:R-:W-:Y:S05]  /*1810*/  CALL.REL.NOINC `($__internal_148_$__cuda_sm70_shflsync_down_p) ;  /* 0x000001c000007944 */ /* 0x000fea0003c00000 */
[----:B-1----:R-:W-:Y:S01]  /*1820*/  IMAD.MOV.U32 R7, RZ, RZ, R12 ;  /* 0x000000ffff077224 */ /* 0x002fe200078e000c */
[----:B0-----:R-:W-:Y:S05]  /*1830*/  BRA `(.L_x_9979) ;  /* 0xfffff4e000007947 */ /* 0x001fea000383ffff */
.L_x_9964:
[----:B------:R-:W-:Y:S01]  /*1840*/  IMAD.MOV.U32 R13, RZ, RZ, 0x8 ;  /* 0x00000008ff0d7424 */ /* 0x000fe200078e00ff */
[----:B------:R-:W-:Y:S01]  /*1850*/  MOV R8, 0x1890 ;  /* 0x0000189000087802 */ /* 0x000fe20000000f00 */
[----:B------:R-:W-:Y:S02]  /*1860*/  IMAD.MOV.U32 R12, RZ, RZ, 0x1f ;  /* 0x0000001fff0c7424 */ /* 0x000fe400078e00ff */
[----:B------:R-:W-:Y:S02]  /*1870*/  IMAD.MOV.U32 R11, RZ, RZ, -0x1 ;  /* 0xffffffffff0b7424 */ /* 0x000fe400078e00ff */
[----:B0-----:R-:W-:Y:S05]  /*1880*/  CALL.REL.NOINC `($__internal_148_$__cuda_sm70_shflsync_down_p) ;  /* 0x0000015000007944 */ /* 0x001fea0003c00000 */
[----:B01----:R-:W-:Y:S01]  /*1890*/  FADD.FTZ R15, R15, R12 ;  /* 0x0000000c0f0f7221 */ /* 0x003fe20000010000 */
[----:B------:R-:W-:Y:S01]  /*18a0*/  MOV R8, 0x18f0 ;  /* 0x000018f000087802 */ /* 0x000fe20000000f00 */
[----:B------:R-:W-:Y:S02]  /*18b0*/  IMAD.MOV.U32 R13, RZ, RZ, 0x4 ;  /* 0x00000004ff0d7424 */ /* 0x000fe400078e00ff */
[----:B------:R-:W-:-:S02]  /*18c0*/  IMAD.MOV.U32 R12, RZ, RZ, 0x1f ;  /* 0x0000001fff0c7424 */ /* 0x000fc400078e00ff */
[----:B------:R-:W-:Y:S02]  /*18d0*/  IMAD.MOV.U32 R11, RZ, RZ, -0x1 ;  /* 0xffffffffff0b7424 */ /* 0x000fe400078e00ff */
[----:B------:R-:W-:Y:S05]  /*18e0*/  CALL.REL.NOINC `($__internal_148_$__cuda_sm70_shflsync_down_p) ;  /* 0x000000f000007944 */ /* 0x000fea0003c00000 */
[----:B01----:R-:W-:Y:S01]  /*18f0*/  FADD.FTZ R15, R15, R12 ;  /* 0x0000000c0f0f7221 */ /* 0x003fe20000010000 */
[----:B------:R-:W-:Y:S01]  /*1900*/  MOV R8, 0x1950 ;  /* 0x0000195000087802 */ /* 0x000fe20000000f00 */
[----:B------:R-:W-:Y:S02]  /*1910*/  IMAD.MOV.U32 R13, RZ, RZ, 0x2 ;  /* 0x00000002ff0d7424 */ /* 0x000fe400078e00ff */
[----:B------:R-:W-:Y:S02]  /*1920*/  IMAD.MOV.U32 R12, RZ, RZ, 0x1f ;  /* 0x0000001fff0c7424 */ /* 0x000fe400078e00ff */
[----:B------:R-:W-:Y:S02]  /*1930*/  IMAD.MOV.U32 R11, RZ, RZ, -0x1 ;  /* 0xffffffffff0b7424 */ /* 0x000fe400078e00ff */
[----:B------:R-:W-:Y:S05]  /*1940*/  CALL.REL.NOINC `($__internal_148_$__cuda_sm70_shflsync_down_p) ;  /* 0x0000009000007944 */ /* 0x000fea0003c00000 */
[----:B-1----:R-:W-:Y:S01]  /*1950*/  FADD.FTZ R14, R15, R12 ;  /* 0x0000000c0f0e7221 */ /* 0x002fe20000010000 */
[----:B------:R-:W-:Y:S01]  /*1960*/  MOV R8, 0x19c0 ;  /* 0x000019c000087802 */ /* 0x000fe20000000f00 */
[----:B0-----:R-:W-:Y:S02]  /*1970*/  IMAD.MOV.U32 R13, RZ, RZ, 0x1 ;  /* 0x00000001ff0d7424 */ /* 0x001fe400078e00ff */
[----:B------:R-:W-:-:S02]  /*1980*/  IMAD.MOV.U32 R12, RZ, RZ, 0x1f ;  /* 0x0000001fff0c7424 */ /* 0x000fc400078e00ff */
[----:B------:R-:W-:Y:S02]  /*1990*/  IMAD.MOV.U32 R11, RZ, RZ, -0x1 ;  /* 0xffffffffff0b7424 */ /* 0x000fe400078e00ff */
[----:B------:R-:W-:Y:S02]  /*19a0*/  IMAD.MOV.U32 R15, RZ, RZ, R14 ;  /* 0x000000ffff0f7224 */ /* 0x000fe400078e000e */
[----:B------:R-:W-:Y:S05]  /*19b0*/  CALL.REL.NOINC `($__internal_148_$__cuda_sm70_shflsync_down_p) ;  /* 0x0000002000007944 */ /* 0x000fea0003c00000 */
[----:B-1----:R-:W-:Y:S01]  /*19c0*/  IMAD.MOV.U32 R9, RZ, RZ, R12 ;  /* 0x000000ffff097224 */ /* 0x002fe200078e000c */
[----:B0-----:R-:W-:Y:S05]  /*19d0*/  BRA `(.L_x_9980) ;  /* 0xfffff3d000007947 */ /* 0x001fea000383ffff */
        .weak           $__internal_148_$__cuda_sm70_shflsync_down_p
        .type           $__internal_148_$__cuda_sm70_shflsync_down_p,@function
        .size           $__internal_148_$__cuda_sm70_shflsync_down_p,(.L_x_11437 - $__internal_148_$__cuda_sm70_shflsync_down_p)
$__internal_148_$__cuda_sm70_shflsync_down_p:
[----:B------:R-:W-:Y:S01]  /*19e0*/  IMAD.MOV.U32 R9, RZ, RZ, 0x0 ;  /* 0x00000000ff097424 */ /* 0x000fe200078e00ff */
[----:B------:R-:W-:Y:S04]  /*19f0*/  WARPSYNC R11 ;  /* 0x0000000b00007348 */ /* 0x000fe80003800000 */
[----:B------:R0:W1:Y:S01]  /*1a00*/  SHFL.DOWN PT, R12, R15, R13, R12 ;  /* 0x0800000d0f0c7389 */ /* 0x00006200000e000c */
[----:B------:R-:W-:Y:S05]  /*1a10*/  RET.REL.NODEC R8 `(_ZN2at6native43_GLOBAL__N__9ae7fba5_10_SoftMax_cu_9f978f6322cunn_SoftMaxForwardRegIN3c104HalfEfS4_NS1_25LogSoftMaxForwardEpilogueElLi7EEEvPT1_PKT_T3_) ;  /* 0xffffe5e008007950 */ /* 0x000fea0003c3ffff */
.L_x_9981:
        /* <DEDUP_REMOVED lines=14> */
.L_x_11437:


//--------------------- .text._ZN2at6native43_GLOBAL__N__9ae7fba5_10_SoftMax_cu_9f978f6322cunn_SoftMaxForwardRegIN3c104HalfEfS4_NS1_25LogSoftMaxForwardEpilogueElLi6EEEvPT1_PKT_T3_ --------------------------
	.section	.text._ZN2at6native43_GLOBAL__N__9ae7fba5_10_SoftMax_cu_9f978f6322cunn_SoftMaxForwardRegIN3c104HalfEfS4_NS1_25LogSoftMaxForwardEpilogueElLi6EEEvPT1_PKT_T3_,"ax",@progbits
	.sectioninfo	@"SHI_REGISTERS=26"
	.align	128
.text._ZN2at6native43_GLOBAL__N__9ae7fba5_10_SoftMax_cu_9f978f6322cunn_SoftMaxForwardRegIN3c104HalfEfS4_NS1_25LogSoftMaxForwardEpilogueElLi6EEEvPT1_PKT_T3_:
        .type           _ZN2at6native43_GLOBAL__N__9ae7fba5_10_SoftMax_cu_9f978f6322cunn_SoftMaxForwardRegIN3c104HalfEfS4_NS1_25LogSoftMaxForwardEpilogueElLi6EEEvPT1_PKT_T3_,@function
        .size           _ZN2at6native43_GLOBAL__N__9ae7fba5_10_SoftMax_cu_9f978f6322cunn_SoftMaxForwardRegIN3c104HalfEfS4_NS1_25LogSoftMaxForwardEpilogueElLi6EEEvPT1_PKT_T3_,(.L_x_11439 - _ZN2at6native43_GLOBAL__N__9ae7fba5_10_SoftMax_cu_9f978f6322cunn_SoftMaxForwardRegIN3c104HalfEfS4_NS1_25LogSoftMaxForwardEpilogueElLi6EEEvPT1_PKT_T3_)
        .other          _ZN2at6native43_GLOBAL__N__9ae7fba5_10_SoftMax_cu_9f978f6322cunn_SoftMaxForwardRegIN3c104HalfEfS4_NS1_25LogSoftMaxForwardEpilogueElLi6EEEvPT1_PKT_T3_,@"STO_CUDA_ENTRY STV_DEFAULT"
_ZN2at6native43_GLOBAL__N__9ae7fba5_10_SoftMax_cu_9f978f6322cunn_SoftMaxForwardRegIN3c104HalfEfS4_NS1_25LogSoftMaxForwardEpilogueElLi6EEEvPT1_PKT_T3_:
        /* <DEDUP_REMOVED lines=108> */
.L_x_10000:
        /* <DEDUP_REMOVED lines=13> */
.L_x_10001:
[----:B-1----:R-:W-:-:S04]  /*0790*/  FSETP.GEU.FTZ.AND P6, PT, R11, R9, PT ;  /* 0x000000090b00720b */ /* 0x002fc80003fde000 */
[----:B0-----:R-:W-:-:S04]  /*07a0*/  FSEL R11, R9, R11, !P6 ;  /* 0x0000000b090b7208 */ /* 0x001fc80007000000 */
.L_x_9983:
[----:B0-----:R-:W-:Y:S05]  /*07b0*/  BSYNC B0 ;  /* 0x0000000000007941 */ /* 0x001fea0003800000 */
.L_x_9982:
        /* <DEDUP_REMOVED lines=64> */
.L_x_10002:
        /* <DEDUP_REMOVED lines=9> */
.L_x_10003:
[----:B-1----:R-:W-:Y:S02]  /*0c50*/  FADD.FTZ R4, R9, R5 ;  /* 0x0000000509047221 */ /* 0x002fe40000010000 */
.L_x_9987:
[----:B0-----:R-:W-:Y:S05]  /*0c60*/  BSYNC B0 ;  /* 0x0000000000007941 */ /* 0x001fea0003800000 */
.L_x_9986:
        /* <DEDUP_REMOVED lines=9> */
[----:B------:R-:W-:-:S05]  /*0d00*/  HADD2.F32 R7, -RZ, R18.H0_H0 ;  /* 0x20000012ff077230 */ /* 0x000fca0000004100 */
[----:B------:R-:W-:Y:S01]  /*0d10*/  FADD.FTZ R8, R7, -R2 ;  /* 0x8000000207087221 */ /* 0x000fe20000010000 */
[----:B0-----:R-:W-:-:S05]  /*0d20*/  SHF.R.S32.HI R5, RZ, 0x1f, R4 ;  /* 0x0000001fff057819 */ /* 0x001fca0000011404 */
[----:B------:R-:W-:-:S04]  /*0d30*/  IMAD.WIDE.U32 R6, R19, c[0x0][0x170], R4 ;  /* 0x00005c0013067a25 */ /* 0x000fc800078e0004 */
[----:B-1----:R-:W-:Y:S01]  /*0d40*/  FFMA.FTZ R5, R3, -0.69314718246459960938, R8 ;  /* 0xbf31721803057823 */ /* 0x002fe20000010008 */
[----:B------:R-:W-:Y:S01]  /*0d50*/  LEA R4, P4, R6, c[0x0][0x160], 0x1 ;  /* 0x0000580006047a11 */ /* 0x000fe200078808ff */
[----:B------:R-:W-:-:S03]  /*0d60*/  IMAD R9, R19, c[0x0][0x174], R7 ;  /* 0x00005d0013097a24 */ /* 0x000fc600078e0207 */
[----:B------:R-:W-:Y:S02]  /*0d70*/  F2FP.PACK_AB R7, RZ, R5 ;  /* 0x00000005ff07723e */ /* 0x000fe400000000ff */
[----:B------:R-:W-:-:S05]  /*0d80*/  LEA.HI.X R5, R6, c[0x0][0x164], R9, 0x1, P4 ;  /* 0x0000590006057a11 */ /* 0x000fca00020f0c09 */
[----:B------:R0:W-:Y:S02]  /*0d90*/  STG.E.U16 [R4.64], R7 ;  /* 0x0000000704007986 */ /* 0x0001e4000c101506 */
.L_x_9991:
[----:B------:R-:W-:Y:S05]  /*0da0*/  BSYNC B0 ;  /* 0x0000000000007941 */ /* 0x000fea0003800000 */
.L_x_9990:
[----:B------:R-:W-:Y:S01]  /*0db0*/  BSSY B0, `(.L_x_9992) ;  /* 0x000000e000007945 */ /* 0x000fe20003800000 */
[----:B------:R-:W-:Y:S05]  /*0dc0*/  @P5 BRA `(.L_x_9993) ;  /* 0x000000c000005947 */ /* 0x000fea0003800000 */
[----:B0-----:R-:W0:Y:S01]  /*0dd0*/  S2R R4, SR_TID.X ;  /* 0x0000000000047919 */ /* 0x001e220000002100 */
[----:B------:R-:W-:-:S05]  /*0de0*/  HADD2.F32 R7, -RZ, R20.H0_H0 ;  /* 0x20000014ff077230 */ /* 0x000fca0000004100 */
[----:B------:R-:W-:Y:S01]  /*0df0*/  FADD.FTZ R8, R7, -R2 ;  /* 0x8000000207087221 */ /* 0x000fe20000010000 */
[----:B0-----:R-:W-:-:S04]  /*0e00*/  IADD3 R4, R4, c[0x0][0x0], RZ ;  /* 0x0000000004047a10 */ /* 0x001fc80007ffe0ff */
[----:B------:R-:W-:-:S05]  /*0e10*/  SHF.R.S32.HI R5, RZ, 0x1f, R4 ;  /* 0x0000001fff057819 */ /* 0x000fca0000011404 */
[----:B------:R-:W-:-:S04]  /*0e20*/  IMAD.WIDE.U32 R6, R19, c[0x0][0x170], R4 ;  /* 0x00005c0013067a25 */ /* 0x000fc800078e0004 */
[----:B-1----:R-:W-:Y:S01]  /*0e30*/  FFMA.FTZ R5, R3, -0.69314718246459960938, R8 ;  /* 0xbf31721803057823 */ /* 0x002fe20000010008 */
[----:B------:R-:W-:Y:S01]  /*0e40*/  LEA R4, P4, R6, c[0x0][0x160], 0x1 ;  /* 0x0000580006047a11 */ /* 0x000fe200078808ff */
[----:B------:R-:W-:-:S03]  /*0e50*/  IMAD R9, R19, c[0x0][0x174], R7 ;  /* 0x00005d0013097a24 */ /* 0x000fc600078e0207 */
[----:B------:R-:W-:Y:S02]  /*0e60*/  F2FP.PACK_AB R7, RZ, R5 ;  /* 0x00000005ff07723e */ /* 0x000fe400000000ff */
[----:B------:R-:W-:-:S05]  /*0e70*/  LEA.HI.X R5, R6, c[0x0][0x164], R9, 0x1, P4 ;  /* 0x0000590006057a11 */ /* 0x000fca00020f0c09 */
[----:B------:R0:W-:Y:S02]  /*0e80*/  STG.E.U16 [R4.64], R7 ;  /* 0x0000000704007986 */ /* 0x0001e4000c101506 */
.L_x_9993:
[----:B------:R-:W-:Y:S05]  /*0e90*/  BSYNC B0 ;  /* 0x0000000000007941 */ /* 0x000fea0003800000 */
.L_x_9992:
        /* <DEDUP_REMOVED lines=15> */
.L_x_9995:
[----:B------:R-:W-:Y:S05]  /*0f90*/  BSYNC B0 ;  /* 0x0000000000007941 */ /* 0x000fea0003800000 */
.L_x_9994:
[----:B------:R-:W-:Y:S01]  /*0fa0*/  BSSY B0, `(.L_x_9996) ;  /* 0x0000010000007945 */ /* 0x000fe20003800000 */
[----:B------:R-:W-:Y:S05]  /*0fb0*/  @P2 BRA `(.L_x_9997) ;  /* 0x000000e000002947 */ /* 0x000fea0003800000 */
[----:B0-----:R-:W0:Y:S01]  /*0fc0*/  S2R R4, SR_TID.X ;  /* 0x0000000000047919 */ /* 0x001e220000002100 */
[----:B------:R-:W-:Y:S01]  /*0fd0*/  IMAD.MOV.U32 R5, RZ, RZ, c[0x0][0x0] ;  /* 0x00000000ff057624 */ /* 0x000fe200078e00ff */
[----:B------:R-:W-:-:S05]  /*0fe0*/  HADD2.F32 R7, -RZ, R0.H0_H0 ;  /* 0x20000000ff077230 */ /* 0x000fca0000004100 */
[----:B------:R-:W-:-:S04]  /*0ff0*/  FADD.FTZ R0, R7, -R2 ;  /* 0x8000000207007221 */ /* 0x000fc80000010000 */
[----:B-1----:R-:W-:-:S05]  /*1000*/  FFMA.FTZ R0, R3, -0.69314718246459960938, R0 ;  /* 0xbf31721803007823 */ /* 0x002fca0000010000 */
[----:B------:R-:W-:Y:S01]  /*1010*/  F2FP.PACK_AB R0, RZ, R0 ;  /* 0x00000000ff00723e */ /* 0x000fe200000000ff */
        /* <DEDUP_REMOVED lines=8> */
.L_x_9997:
[----:B------:R-:W-:Y:S05]  /*10a0*/  BSYNC B0 ;  /* 0x0000000000007941 */ /* 0x000fea0003800000 */
.L_x_9996:
        /* <DEDUP_REMOVED lines=11> */
[----:B-1----:R-:W-:Y:S01]  /*1160*/  FFMA.FTZ R0, R3, -0.69314718246459960938, R0 ;  /* 0xbf31721803007823 */ /* 0x002fe20000010000 */
[----:B------:R-:W-:Y:S01]  /*1170*/  LEA R4, P1, R6, c[0x0][0x160], 0x1 ;  /* 0x0000580006047a11 */ /* 0x000fe200078208ff */
[----:B------:R-:W-:-:S03]  /*1180*/  IMAD R5, R19, c[0x0][0x174], R7 ;  /* 0x00005d0013057a24 */ /* 0x000fc600078e0207 */
[----:B------:R-:W-:Y:S02]  /*1190*/  F2FP.PACK_AB R0, RZ, R0 ;  /* 0x00000000ff00723e */ /* 0x000fe400000000ff */
[----:B------:R-:W-:-:S05]  /*11a0*/  LEA.HI.X R5, R6, c[0x0][0x164], R5, 0x1, P1 ;  /* 0x0000590006057a11 */ /* 0x000fca00008f0c05 */
[----:B------:R0:W-:Y:S02]  /*11b0*/  STG.E.U16 [R4.64], R0 ;  /* 0x0000000004007986 */ /* 0x0001e4000c101506 */
.L_x_9999:
[----:B------:R-:W-:Y:S05]  /*11c0*/  BSYNC B0 ;  /* 0x0000000000007941 */ /* 0x000fea0003800000 */
.L_x_9998:
[----:B------:R-:W-:Y:S05]  /*11d0*/  @P0 EXIT ;  /* 0x000000000000094d */ /* 0x000fea0003800000 */
[----:B0-----:R-:W0:Y:S01]  /*11e0*/  S2R R0, SR_TID.X ;  /* 0x0000000000007919 */ /* 0x001e220000002100 */
[----:B------:R-:W-:Y:S01]  /*11f0*/  IMAD.MOV.U32 R5, RZ, RZ, c[0x0][0x0] ;  /* 0x00000000ff057624 */ /* 0x000fe200078e00ff */
[----:B------:R-:W-:Y:S01]  /*1200*/  HADD2.F32 R23, -RZ, R23.H0_H0 ;  /* 0x20000017ff177230 */ /* 0x000fe20000004100 */
[----:B------:R-:W-:-:S04]  /*1210*/  IMAD.MOV.U32 R7, RZ, RZ, c[0x0][0x0] ;  /* 0x00000000ff077624 */ /* 0x000fc800078e00ff */
[----:B------:R-:W-:-:S04]  /*1220*/  FADD.FTZ R2, R23, -R2 ;  /* 0x8000000217027221 */ /* 0x000fc80000010000 */
[----:B-1----:R-:W-:Y:S02]  /*1230*/  FFMA.FTZ R3, R3, -0.69314718246459960938, R2 ;  /* 0xbf31721803037823 */ /* 0x002fe40000010002 */
[----:B0-----:R-:W-:-:S04]  /*1240*/  IMAD R0, R5, 0x2, R0 ;  /* 0x0000000205007824 */ /* 0x001fc800078e0200 */
[----:B------:R-:W-:-:S05]  /*1250*/  IMAD R0, R7, 0x2, R0 ;  /* 0x0000000207007824 */ /* 0x000fca00078e0200 */
[----:B------:R-:W-:Y:S02]  /*1260*/  IADD3 R4, R0, c[0x0][0x0], RZ ;  /* 0x0000000000047a10 */ /* 0x000fe40007ffe0ff */
[----:B------:R-:W-:Y:S02]  /*1270*/  F2FP.PACK_AB R0, RZ, R3 ;  /* 0x00000003ff00723e */ /* 0x000fe400000000ff */
[----:B------:R-:W-:-:S05]  /*1280*/  SHF.R.S32.HI R5, RZ, 0x1f, R4 ;  /* 0x0000001fff057819 */ /* 0x000fca0000011404 */
[----:B------:R-:W-:-:S04]  /*1290*/  IMAD.WIDE.U32 R4, R19, c[0x0][0x170], R4 ;  /* 0x00005c0013047a25 */ /* 0x000fc800078e0004 */
[----:B------:R-:W-:Y:S01]  /*12a0*/  IMAD R19, R19, c[0x0][0x174], R5 ;  /* 0x00005d0013137a24 */ /* 0x000fe200078e0205 */
[----:B------:R-:W-:-:S04]  /*12b0*/  LEA R2, P0, R4, c[0x0][0x160], 0x1 ;  /* 0x0000580004027a11 */ /* 0x000fc800078008ff */
[----:B------:R-:W-:-:S05]  /*12c0*/  LEA.HI.X R3, R4, c[0x0][0x164], R19, 0x1, P0 ;  /* 0x0000590004037a11 */ /* 0x000fca00000f0c13 */
[----:B------:R-:W-:Y:S01]  /*12d0*/  STG.E.U16 [R2.64], R0 ;  /* 0x0000000002007986 */ /* 0x000fe2000c101506 */
[----:B------:R-:W-:Y:S05]  /*12e0*/  EXIT ;  /* 0x000000000000794d */ /* 0x000fea0003800000 */
.L_x_9984:
[----:B------:R-:W-:Y:S01]  /*12f0*/  IMAD.MOV.U32 R10, RZ, RZ, 0x10 ;  /* 0x00000010ff0a7424 */ /* 0x000fe200078e00ff */
[----:B------:R-:W-:Y:S01]  /*1300*/  MOV R6, 0x1340 ;  /* 0x0000134000067802 */ /* 0x000fe20000000f00 */
[----:B------:R-:W-:Y:S02]  /*1310*/  IMAD.MOV.U32 R9, RZ, RZ, 0x1f ;  /* 0x0000001fff097424 */ /* 0x000fe400078e00ff */
[----:B------:R-:W-:Y:S02]  /*1320*/  IMAD.MOV.U32 R8, RZ, RZ, -0x1 ;  /* 0xffffffffff087424 */ /* 0x000fe400078e00ff */
[----:B-1----:R-:W-:Y:S05]  /*1330*/  CALL.REL.NOINC `($__internal_149_$__cuda_sm70_shflsync_down_p) ;  /* 0x000003c000007944 */ /* 0x002fea0003c00000 */
[----:B01----:R-:W-:Y:S05]  /*1340*/  BRA `(.L_x_10000) ;  /* 0xfffff37000007947 */ /* 0x003fea000383ffff */
.L_x_9985:
[----:B------:R-:W-:Y:S01]  /*1350*/  IMAD.MOV.U32 R10, RZ, RZ, 0x8 ;  /* 0x00000008ff0a7424 */ /* 0x000fe200078e00ff */
[----:B------:R-:W-:Y:S01]  /*1360*/  MOV R6, 0x13a0 ;  /* 0x000013a000067802 */ /* 0x000fe20000000f00 */
[----:B------:R-:W-:Y:S02]  /*1370*/  IMAD.MOV.U32 R9, RZ, RZ, 0x1f ;  /* 0x0000001fff097424 */ /* 0x000fe400078e00ff */
[----:B------:R-:W-:Y:S02]  /*1380*/  IMAD.MOV.U32 R8, RZ, RZ, -0x1 ;  /* 0xffffffffff087424 */ /* 0x000fe400078e00ff */
[----:B------:R-:W-:Y:S05]  /*1390*/  CALL.REL.NOINC `($__internal_149_$__cuda_sm70_shflsync_down_p) ;  /* 0x0000036000007944 */ /* 0x000fea0003c00000 */
[----:B-1----:R-:W-:Y:S01]  /*13a0*/  FSETP.GEU.FTZ.AND P6, PT, R11, R9, PT ;  /* 0x000000090b00720b */ /* 0x002fe20003fde000 */
[----:B0-----:R-:W-:Y:S01]  /*13b0*/  IMAD.MOV.U32 R10, RZ, RZ, 0x4 ;  /* 0x00000004ff0a7424 */ /* 0x001fe200078e00ff */
[----:B------:R-:W-:Y:S01]  /*13c0*/  MOV R6, 0x1410 ;  /* 0x0000141000067802 */ /* 0x000fe20000000f00 */
[----:B------:R-:W-:Y:S01]  /*13d0*/  IMAD.MOV.U32 R8, RZ, RZ, -0x1 ;  /* 0xffffffffff087424 */ /* 0x000fe200078e00ff */
[----:B------:R-:W-:Y:S01]  /*13e0*/  FSEL R11, R9, R11, !P6 ;  /* 0x0000000b090b7208 */ /* 0x000fe20007000000 */
[----:B------:R-:W-:-:S03]  /*13f0*/  IMAD.MOV.U32 R9, RZ, RZ, 0x1f ;  /* 0x0000001fff097424 */ /* 0x000fc600078e00ff */
        /* <DEDUP_REMOVED lines=15> */
[----:B01----:R-:W-:Y:S05]  /*14f0*/  BRA `(.L_x_10001) ;  /* 0xfffff29000007947 */ /* 0x003fea000383ffff */
.L_x_9988:
[----:B-1----:R-:W-:Y:S01]  /*1500*/  IMAD.MOV.U32 R11, RZ, RZ, R4 ;  /* 0x000000ffff0b7224 */ /* 0x002fe200078e0004 */
[----:B------:R-:W-:Y:S01]  /*1510*/  MOV R6, 0x1560 ;  /* 0x0000156000067802 */ /* 0x000fe20000000f00 */
[----:B------:R-:W-:-:S02]  /*1520*/  IMAD.MOV.U32 R10, RZ, RZ, 0x10 ;  /* 0x00000010ff0a7424 */ /* 0x000fc400078e00ff */
[----:B------:R-:W-:Y:S02]  /*1530*/  IMAD.MOV.U32 R9, RZ, RZ, 0x1f ;  /* 0x0000001fff097424 */ /* 0x000fe400078e00ff */
[----:B------:R-:W-:Y:S02]  /*1540*/  IMAD.MOV.U32 R8, RZ, RZ, -0x1 ;  /* 0xffffffffff087424 */ /* 0x000fe400078e00ff */
[----:B------:R-:W-:Y:S05]  /*1550*/  CALL.REL.NOINC `($__internal_149_$__cuda_sm70_shflsync_down_p) ;  /* 0x000001a000007944 */ /* 0x000fea0003c00000 */
[----:B01----:R-:W-:Y:S05]  /*1560*/  BRA `(.L_x_10002) ;  /* 0xfffff65000007947 */ /* 0x003fea000383ffff */
.L_x_9989:
[----:B------:R-:W-:Y:S01]  /*1570*/  IMAD.MOV.U32 R10, RZ, RZ, 0x8 ;  /* 0x00000008ff0a7424 */ /* 0x000fe200078e00ff */
[----:B------:R-:W-:Y:S01]  /*1580*/  MOV R6, 0x15c0 ;  /* 0x000015c000067802 */ /* 0x000fe20000000f00 */
[----:B------:R-:W-:Y:S02]  /*1590*/  IMAD.MOV.U32 R9, RZ, RZ, 0x1f ;  /* 0x0000001fff097424 */ /* 0x000fe400078e00ff */
[----:B------:R-:W-:Y:S02]  /*15a0*/  IMAD.MOV.U32 R8, RZ, RZ, -0x1 ;  /* 0xffffffffff087424 */ /* 0x000fe400078e00ff */
[----:B0-----:R-:W-:Y:S05]  /*15b0*/  CALL.REL.NOINC `($__internal_149_$__cuda_sm70_shflsync_down_p) ;  /* 0x0000014000007944 */ /* 0x001fea0003c00000 */
[----:B01----:R-:W-:Y:S01]  /*15c0*/  FADD.FTZ R11, R11, R9 ;  /* 0x000000090b0b7221 */ /* 0x003fe20000010000 */
[----:B------:R-:W-:Y:S01]  /*15d0*/  MOV R6, 0x1620 ;  /* 0x0000162000067802 */ /* 0x000fe20000000f00 */
[----:B------:R-:W-:Y:S02]  /*15e0*/  IMAD.MOV.U32 R10, RZ, RZ, 0x4 ;  /* 0x00000004ff0a7424 */ /* 0x000fe400078e00ff */
[----:B------:R-:W-:-:S02]  /*15f0*/  IMAD.MOV.U32 R9, RZ, RZ, 0x1f ;  /* 0x0000001fff097424 */ /* 0x000fc400078e00ff */
[----:B------:R-:W-:Y:S02]  /*1600*/  IMAD.MOV.U32 R8, RZ, RZ, -0x1 ;  /* 0xffffffffff087424 */ /* 0x000fe400078e00ff */
[----:B------:R-:W-:Y:S05]  /*1610*/  CALL.REL.NOINC `($__internal_149_$__cuda_sm70_shflsync_down_p) ;  /* 0x000000e000007944 */ /* 0x000fea0003c00000 */
[----:B01----:R-:W-:Y:S01]  /*1620*/  FADD.FTZ R11, R11, R9 ;  /* 0x000000090b0b7221 */ /* 0x003fe20000010000 */
[----:B------:R-:W-:Y:S01]  /*1630*/  MOV R6, 0x1680 ;  /* 0x0000168000067802 */ /* 0x000fe20000000f00 */
[----:B------:R-:W-:Y:S02]  /*1640*/  IMAD.MOV.U32 R10, RZ, RZ, 0x2 ;  /* 0x00000002ff0a7424 */ /* 0x000fe400078e00ff */
[----:B------:R-:W-:Y:S02]  /*1650*/  IMAD.MOV.U32 R9, RZ, RZ, 0x1f ;  /* 0x0000001fff097424 */ /* 0x000fe400078e00ff */
[----:B------:R-:W-:Y:S02]  /*1660*/  IMAD.MOV.U32 R8, RZ, RZ, -0x1 ;  /* 0xffffffffff087424 */ /* 0x000fe400078e00ff */
[----:B------:R-:W-:Y:S05]  /*1670*/  CALL.REL.NOINC `($__internal_149_$__cuda_sm70_shflsync_down_p) ;  /* 0x0000008000007944 */ /* 0x000fea0003c00000 */
[----:B-1----:R-:W-:Y:S01]  /*1680*/  FADD.FTZ R5, R11, R9 ;  /* 0x000000090b057221 */ /* 0x002fe20000010000 */
[----:B------:R-:W-:Y:S01]  /*1690*/  MOV R6, 0x16f0 ;  /* 0x000016f000067802 */ /* 0x000fe20000000f00 */
[----:B0-----:R-:W-:Y:S02]  /*16a0*/  IMAD.MOV.U32 R10, RZ, RZ, 0x1 ;  /* 0x00000001ff0a7424 */ /* 0x001fe400078e00ff */
[----:B------:R-:W-:-:S02]  /*16b0*/  IMAD.MOV.U32 R9, RZ, RZ, 0x1f ;  /* 0x0000001fff097424 */ /* 0x000fc400078e00ff */
[----:B------:R-:W-:Y:S02]  /*16c0*/  IMAD.MOV.U32 R8, RZ, RZ, -0x1 ;  /* 0xffffffffff087424 */ /* 0x000fe400078e00ff */
[----:B------:R-:W-:Y:S02]  /*16d0*/  IMAD.MOV.U32 R11, RZ, RZ, R5 ;  /* 0x000000ffff0b7224 */ /* 0x000fe400078e0005 */
[----:B------:R-:W-:Y:S05]  /*16e0*/  CALL.REL.NOINC `($__internal_149_$__cuda_sm70_shflsync_down_p) ;  /* 0x0000001000007944 */ /* 0x000fea0003c00000 */
[----:B01----:R-:W-:Y:S05]  /*16f0*/  BRA `(.L_x_10003) ;  /* 0xfffff55000007947 */ /* 0x003fea000383ffff */
        .weak           $__internal_149_$__cuda_sm70_shflsync_down_p
        .type           $__internal_149_$__cuda_sm70_shflsync_down_p,@function
        .size           $__internal_149_$__cuda_sm70_shflsync_down_p,(.L_x_11439 - $__internal_149_$__cuda_sm70_shflsync_down_p)
$__internal_149_$__cuda_sm70_shflsync_down_p:
[----:B------:R-:W-:Y:S01]  /*1700*/  IMAD.MOV.U32 R7, RZ, RZ, 0x0 ;  /* 0x00000000ff077424 */ /* 0x000fe200078e00ff */
[----:B------:R-:W-:Y:S04]  /*1710*/  WARPSYNC R8 ;  /* 0x0000000800007348 */ /* 0x000fe80003800000 */
[----:B------:R0:W1:Y:S01]  /*1720*/  SHFL.DOWN PT, R9, R11, R10, R9 ;  /* 0x0800000a0b097389 */ /* 0x00006200000e0009 */
[----:B------:R-:W-:Y:S05]  /*1730*/  RET.REL.NODEC R6 `(_ZN2at6native43_GLOBAL__N__9ae7fba5_10_SoftMax_cu_9f978f6322cunn_SoftMaxForwardRegIN3c104HalfEfS4_NS1_25LogSoftMaxForwardEpilogueElLi6EEEvPT1_PKT_T3_) ;  /* 0xffffe8c006007950 */ /* 0x000fea0003c3ffff */
.L_x_10004:
        /* <DEDUP_REMOVED lines=12> */
.L_x_11439:


//--------------------- .text._ZN2at6native43_GLOBAL__N__9ae7fba5_10_SoftMax_cu_9f978f6322cunn_SoftMaxForwardRegIN3c104HalfEfS4_NS1_25LogSoftMaxForwardEpilogueElLi5EEEvPT1_PKT_T3_ --------------------------
	.section	.text._ZN2at6native43_GLOBAL__N__9ae7fba5_10_SoftMax_cu_9f978f6322cunn_SoftMaxForwardRegIN3c104HalfEfS4_NS1_25LogSoftMaxForwardEpilogueElLi5EEEvPT1_PKT_T3_,"ax",@progbits
	.sectioninfo	@"SHI_REGISTERS=28"
	.align	128
.text._ZN2at6native43_GLOBAL__N__9ae7fba5_10_SoftMax_cu_9f978f6322cunn_SoftMaxForwardRegIN3c104HalfEfS4_NS1_25LogSoftMaxForwardEpilogueElLi5EEEvPT1_PKT_T3_:
        .type           _ZN2at6native43_GLOBAL__N__9ae7fba5_10_SoftMax_cu_9f978f6322cunn_SoftMaxForwardRegIN3c104HalfEfS4_NS1_25LogSoftMaxForwardEpilogueElLi5EEEvPT1_PKT_T3_,@function
        .size           _ZN2at6native43_GLOBAL__N__9ae7fba5_10_SoftMax_cu_9f978f6322cunn_SoftMaxForwardRegIN3c104HalfEfS4_NS1_25LogSoftMaxForwardEpilogueElLi5EEEvPT1_PKT_T3_,(.L_x_11441 - _ZN2at6native43_GLOBAL__N__9ae7fba5_10_SoftMax_cu_9f978f6322cunn_SoftMaxForwardRegIN3c104HalfEfS4_NS1_25LogSoftMaxForwardEpilogueElLi5EEEvPT1_PKT_T3_)
        .other          _ZN2at6native43_GLOBAL__N__9ae7fba5_10_SoftMax_cu_9f978f6322cunn_SoftMaxForwardRegIN3c104HalfEfS4_NS1_25LogSoftMaxForwardEpilogueElLi5EEEvPT1_PKT_T3_,@"STO_CUDA_ENTRY STV_DEFAULT"
_ZN2at6native43_GLOBAL__N__9ae7fba5_10_SoftMax_cu_9f978f6322cunn_SoftMaxForwardRegIN3c104HalfEfS4_NS1_25LogSoftMaxForwardEpilogueElLi5EEEvPT1_PKT_T3_:
        /* <DEDUP_REMOVED lines=96> */
.L_x_10021:
        /* <DEDUP_REMOVED lines=13> */
.L_x_10022:
[----:B-1----:R-:W-:-:S04]  /*06d0*/  FSETP.GEU.FTZ.AND P6, PT, R15, R13, PT ;  /* 0x0000000d0f00720b */ /* 0x002fc80003fde000 */
[----:B0-----:R-:W-:-:S04]  /*06e0*/  FSEL R15, R13, R15, !P6 ;  /* 0x0000000f0d0f7208 */ /* 0x001fc80007000000 */
.L_x_10006:
[----:B-1----:R-:W-:Y:S05]  /*06f0*/  BSYNC B0 ;  /* 0x0000000000007941 */ /* 0x002fea0003800000 */
.L_x_10005:
        /* <DEDUP_REMOVED lines=55> */
.L_x_10023:
        /* <DEDUP_REMOVED lines=9> */
.L_x_10024:
[----:B-1----:R-:W-:Y:S02]  /*0b00*/  FADD.FTZ R7, R13, R10 ;  /* 0x0000000a0d077221 */ /* 0x002fe40000010000 */
.L_x_10010:
[----:B------:R-:W-:Y:S05]  /*0b10*/  BSYNC B0 ;  /* 0x0000000000007941 */ /* 0x000fea0003800000 */
.L_x_10009:
        /* <DEDUP_REMOVED lines=8> */
[----:B0-----:R-:W-:-:S05]  /*0ba0*/  HADD2.F32 R11, -RZ, R18.H0_H0 ;  /* 0x20000012ff0b7230 */ /* 0x001fca0000004100 */
[----:B------:R-:W-:-:S04]  /*0bb0*/  FADD.FTZ R10, R11, -R6 ;  /* 0x800000060b0a7221 */ /* 0x000fc80000010000 */
[----:B-1----:R-:W-:Y:S01]  /*0bc0*/  FFMA.FTZ R11, R7, -0.69314718246459960938, R10 ;  /* 0xbf317218070b7823 */ /* 0x002fe2000001000a */
[----:B--2---:R-:W-:-:S05]  /*0bd0*/  SHF.R.S32.HI R9, RZ, 0x1f, R8 ;  /* 0x0000001fff097819 */ /* 0x004fca0000011408 */
[----:B------:R-:W-:-:S04]  /*0be0*/  IMAD.WIDE.U32 R8, R19, c[0x0][0x170], R8 ;  /* 0x00005c0013087a25 */ /* 0x000fc800078e0008 */
[----:B------:R-:W-:Y:S01]  /*0bf0*/  IMAD R13, R19, c[0x0][0x174], R9 ;  /* 0x00005d00130d7a24 */ /* 0x000fe200078e0209 */
[C---:B------:R-:W-:Y:S02]  /*0c00*/  LEA R10, P0, R8.reuse, c[0x0][0x160], 0x1 ;  /* 0x00005800080a7a11 */ /* 0x040fe400078008ff */
[----:B------:R-:W-:Y:S02]  /*0c10*/  F2FP.PACK_AB R9, RZ, R11 ;  /* 0x0000000bff09723e */ /* 0x000fe400000000ff */
[----:B------:R-:W-:-:S05]  /*0c20*/  LEA.HI.X R11, R8, c[0x0][0x164], R13, 0x1, P0 ;  /* 0x00005900080b7a11 */ /* 0x000fca00000f0c0d */
[----:B------:R0:W-:Y:S04]  /*0c30*/  STG.E.U16 [R10.64], R9 ;  /* 0x000000090a007986 */ /* 0x0001e8000c101506 */
.L_x_10014:
[----:B------:R-:W-:Y:S05]  /*0c40*/  BSYNC B0 ;  /* 0x0000000000007941 */ /* 0x000fea0003800000 */
.L_x_10013:
[----:B------:R-:W-:Y:S01]  /*0c50*/  BSSY B0, `(.L_x_10015) ;  /* 0x000000e000007945 */ /* 0x000fe20003800000 */
[----:B------:R-:W-:Y:S05]  /*0c60*/  @P1 BRA `(.L_x_10016) ;  /* 0x000000c000001947 */ /* 0x000fea0003800000 */
[----:B------:R-:W2:Y:S01]  /*0c70*/  S2R R8, SR_TID.X ;  /* 0x0000000000087919 */ /* 0x000ea20000002100 */
[----:B0-----:R-:W-:-:S05]  /*0c80*/  HADD2.F32 R11, -RZ, R20.H0_H0 ;  /* 0x20000014ff0b7230 */ /* 0x001fca0000004100 */
[----:B------:R-:W-:Y:S01]  /*0c90*/  FADD.FTZ R12, R11, -R6 ;  /* 0x800000060b0c7221 */ /* 0x000fe20000010000 */
[----:B--2---:R-:W-:-:S04]  /*0ca0*/  IADD3 R8, R8, c[0x0][0x0], RZ ;  /* 0x0000000008087a10 */ /* 0x004fc80007ffe0ff */
        /* <DEDUP_REMOVED lines=8> */
.L_x_10016:
[----:B------:R-:W-:Y:S05]  /*0d30*/  BSYNC B0 ;  /* 0x0000000000007941 */ /* 0x000fea0003800000 */
.L_x_10015:
[----:B------:R-:W-:Y:S01]  /*0d40*/  BSSY B0, `(.L_x_10017) ;  /* 0x000000b000007945 */ /* 0x000fe20003800000 */
[----:B------:R-:W-:Y:S05]  /*0d50*/  @P2 BRA `(.L_x_10018) ;  /* 0x0000009000002947 */ /* 0x000fea0003800000 */
[----:B0-----:R-:W-:-:S05]  /*0d60*/  HADD2.F32 R9, -RZ, R0.H0_H0 ;  /* 0x20000000ff097230 */ /* 0x001fca0000004100 */
[----:B------:R-:W-:Y:S02]  /*0d70*/  FADD.FTZ R0, R9, -R6 ;  /* 0x8000000609007221 */ /* 0x000fe40000010000 */
[----:B------:R-:W-:-:S04]  /*0d80*/  IMAD.WIDE.U32 R8, R19, c[0x0][0x170], R4 ;  /* 0x00005c0013087a25 */ /* 0x000fc800078e0004 */
[----:B-1----:R-:W-:Y:S01]  /*0d90*/  FFMA.FTZ R0, R7, -0.69314718246459960938, R0 ;  /* 0xbf31721807007823 */ /* 0x002fe20000010000 */
[----:B------:R-:W-:Y:S01]  /*0da0*/  LEA R4, P0, R8, c[0x0][0x160], 0x1 ;  /* 0x0000580008047a11 */ /* 0x000fe200078008ff */
[----:B------:R-:W-:-:S03]  /*0db0*/  IMAD R5, R19, c[0x0][0x174], R9 ;  /* 0x00005d0013057a24 */ /* 0x000fc600078e0209 */
[----:B------:R-:W-:Y:S02]  /*0dc0*/  F2FP.PACK_AB R0, RZ, R0 ;  /* 0x00000000ff00723e */ /* 0x000fe400000000ff */
[----:B------:R-:W-:-:S05]  /*0dd0*/  LEA.HI.X R5, R8, c[0x0][0x164], R5, 0x1, P0 ;  /* 0x0000590008057a11 */ /* 0x000fca00000f0c05 */
[----:B------:R0:W-:Y:S02]  /*0de0*/  STG.E.U16 [R4.64], R0 ;  /* 0x0000000004007986 */ /* 0x0001e4000c101506 */
.L_x_10018:
[----:B------:R-:W-:Y:S05]  /*0df0*/  BSYNC B0 ;  /* 0x0000000000007941 */ /* 0x000fea0003800000 */
.L_x_10017:
[----:B------:R-:W-:Y:S01]  /*0e00*/  BSSY B0, `(.L_x_10019) ;  /* 0x0000010000007945 */ /* 0x000fe20003800000 */
[----:B------:R-:W-:Y:S05]  /*0e10*/  @P3 BRA `(.L_x_10020) ;  /* 0x000000e000003947 */ /* 0x000fea0003800000 */
[----:B0-----:R-:W0:Y:S01]  /*0e20*/  S2R R0, SR_TID.X ;  /* 0x0000000000007919 */ /* 0x001e220000002100 */
[----:B------:R-:W-:Y:S01]  /*0e30*/  IMAD.MOV.U32 R5, RZ, RZ, c[0x0][0x0] ;  /* 0x00000000ff057624 */ /* 0x000fe200078e00ff */
[----:B------:R-:W-:-:S03]  /*0e40*/  HADD2.F32 R21, -RZ, R21.H0_H0 ;  /* 0x20000015ff157230 */ /* 0x000fc60000004100 */
[----:B0-----:R-:W-:-:S05]  /*0e50*/  IMAD R0, R5, 0x2, R0 ;  /* 0x0000000205007824 */ /* 0x001fca00078e0200 */
[----:B------:R-:W-:Y:S01]  /*0e60*/  IADD3 R4, R0, c[0x0][0x0], RZ ;  /* 0x0000000000047a10 */ /* 0x000fe20007ffe0ff */
[----:B------:R-:W-:-:S03]  /*0e70*/  FADD.FTZ R0, R21, -R6 ;  /* 0x8000000615007221 */ /* 0x000fc60000010000 */
[----:B------:R-:W-:Y:S01]  /*0e80*/  SHF.R.S32.HI R5, RZ, 0x1f, R4 ;  /* 0x0000001fff057819 */ /* 0x000fe20000011404 */
[----:B-1----:R-:W-:-:S04]  /*0e90*/  FFMA.FTZ R0, R7, -0.69314718246459960938, R0 ;  /* 0xbf31721807007823 */ /* 0x002fc80000010000 */
[----:B------:R-:W-:Y:S01]  /*0ea0*/  IMAD.WIDE.U32 R8, R19, c[0x0][0x170], R4 ;  /* 0x00005c0013087a25 */ /* 0x000fe200078e0004 */
[----:B------:R-:W-:-:S03]  /*0eb0*/  F2FP.PACK_AB R0, RZ, R0 ;  /* 0x00000000ff00723e */ /* 0x000fc600000000ff */
[----:B------:R-:W-:Y:S01]  /*0ec0*/  IMAD R5, R19, c[0x0][0x174], R9 ;  /* 0x00005d0013057a24 */ /* 0x000fe200078e0209 */
[----:B------:R-:W-:-:S04]  /*0ed0*/  LEA R4, P0, R8, c[0x0][0x160], 0x1 ;  /* 0x0000580008047a11 */ /* 0x000fc800078008ff */
[----:B------:R-:W-:-:S05]  /*0ee0*/  LEA.HI.X R5, R8, c[0x0][0x164], R5, 0x1, P0 ;  /* 0x0000590008057a11 */ /* 0x000fca00000f0c05 */
[----:B------:R0:W-:Y:S04]  /*0ef0*/  STG.E.U16 [R4.64], R0 ;  /* 0x0000000004007986 */ /* 0x0001e8000c101506 */
.L_x_10020:
[----:B------:R-:W-:Y:S05]  /*0f00*/  BSYNC B0 ;  /* 0x0000000000007941 */ /* 0x000fea0003800000 */
.L_x_10019:
[----:B------:R-:W-:Y:S05]  /*0f10*/  @P4 EXIT ;  /* 0x000000000000494d */ /* 0x000fea0003800000 */
        /* <DEDUP_REMOVED lines=8> */
[----:B------:R-:W-:Y:S01]  /*0fa0*/  STG.E.U16 [R2.64], R7 ;  /* 0x0000000702007986 */ /* 0x000fe2000c101506 */
[----:B------:R-:W-:Y:S05]  /*0fb0*/  EXIT ;  /* 0x000000000000794d */ /* 0x000fea0003800000 */
.L_x_10007:
[----:B------:R-:W-:Y:S01]  /*0fc0*/  IMAD.MOV.U32 R14, RZ, RZ, 0x10 ;  /* 0x00000010ff0e7424 */ /* 0x000fe200078e00ff */
[----:B------:R-:W-:Y:S01]  /*0fd0*/  MOV R8, 0x1010 ;  /* 0x0000101000087802 */ /* 0x000fe20000000f00 */
[----:B------:R-:W-:Y:S02]  /*0fe0*/  IMAD.MOV.U32 R13, RZ, RZ, 0x1f ;  /* 0x0000001fff0d7424 */ /* 0x000fe400078e00ff */
[----:B------:R-:W-:Y:S02]  /*0ff0*/  IMAD.MOV.U32 R12, RZ, RZ, -0x1 ;  /* 0xffffffffff0c7424 */ /* 0x000fe400078e00ff */
[----:B--2---:R-:W-:Y:S05]  /*1000*/  CALL.REL.NOINC `($__internal_150_$__cuda_sm70_shflsync_down_p) ;  /* 0x000003c000007944 */ /* 0x004fea0003c00000 */
[----:B01----:R-:W-:Y:S05]  /*1010*/  BRA `(.L_x_10021) ;  /* 0xfffff5e000007947 */ /* 0x003fea000383ffff */
.L_x_10008:
[----:B------:R-:W-:Y:S01]  /*1020*/  IMAD.MOV.U32 R14, RZ, RZ, 0x8 ;  /* 0x00000008ff0e7424 */ /* 0x000fe200078e00ff */
[----:B------:R-:W-:Y:S01]  /*1030*/  MOV R8, 0x1070 ;  /* 0x0000107000087802 */ /* 0x000fe20000000f00 */
[----:B------:R-:W-:Y:S02]  /*1040*/  IMAD.MOV.U32 R13, RZ, RZ, 0x1f ;  /* 0x0000001fff0d7424 */ /* 0x000fe400078e00ff */
[----:B------:R-:W-:Y:S02]  /*1050*/  IMAD.MOV.U32 R12, RZ, RZ, -0x1 ;  /* 0xffffffffff0c7424 */ /* 0x000fe400078e00ff */
[----:B------:R-:W-:Y:S05]  /*1060*/  CALL.REL.NOINC `($__internal_150_$__cuda_sm70_shflsync_down_p) ;  /* 0x0000036000007944 */ /* 0x000fea0003c00000 */
[----:B-1----:R-:W-:Y:S01]  /*1070*/  FSETP.GEU.FTZ.AND P6, PT, R15, R13, PT ;  /* 0x0000000d0f00720b */ /* 0x002fe20003fde000 */
[----:B0-----:R-:W-:Y:S01]  /*1080*/  IMAD.MOV.U32 R14, RZ, RZ, 0x4 ;  /* 0x00000004ff0e7424 */ /* 0x001fe200078e00ff */
[----:B------:R-:W-:Y:S01]  /*1090*/  MOV R8, 0x10e0 ;  /* 0x000010e000087802 */ /* 0x000fe20000000f00 */
[----:B------:R-:W-:Y:S01]  /*10a0*/  IMAD.MOV.U32 R12, RZ, RZ, -0x1 ;  /* 0xffffffffff0c7424 */ /* 0x000fe200078e00ff */
[----:B------:R-:W-:Y:S01]  /*10b0*/  FSEL R15, R13, R15, !P6 ;  /* 0x0000000f0d0f7208 */ /* 0x000fe20007000000 */
[----:B------:R-:W-:-:S03]  /*10c0*/  IMAD.MOV.U32 R13, RZ, RZ, 0x1f ;  /* 0x0000001fff0d7424 */ /* 0x000fc600078e00ff */
        /* <DEDUP_REMOVED lines=15> */
[----:B01----:R-:W-:Y:S05]  /*11c0*/  BRA `(.L_x_10022) ;  /* 0xfffff50000007947 */ /* 0x003fea000383ffff */
.L_x_10011:
[----:B-1----:R-:W-:Y:S01]  /*11d0*/  IMAD.MOV.U32 R15, RZ, RZ, R7 ;  /* 0x000000ffff0f7224 */ /* 0x002fe200078e0007 */
[----:B------:R-:W-:Y:S01]  /*11e0*/  MOV R8, 0x1230 ;  /* 0x0000123000087802 */ /* 0x000fe20000000f00 */
[----:B------:R-:W-:-:S02]  /*11f0*/  IMAD.MOV.U32 R14, RZ, RZ, 0x10 ;  /* 0x00000010ff0e7424 */ /* 0x000fc400078e00ff */
[----:B0-----:R-:W-:Y:S02]  /*1200*/  IMAD.MOV.U32 R13, RZ, RZ, 0x1f ;  /* 0x0000001fff0d7424 */ /* 0x001fe400078e00ff */
[----:B------:R-:W-:Y:S02]  /*1210*/  IMAD.MOV.U32 R12, RZ, RZ, -0x1 ;  /* 0xffffffffff0c7424 */ /* 0x000fe400078e00ff */
[----:B------:R-:W-:Y:S05]  /*1220*/  CALL.REL.NOINC `($__internal_150_$__cuda_sm70_shflsync_down_p) ;  /* 0x000001a000007944 */ /* 0x000fea0003c00000 */
[----:B01----:R-:W-:Y:S05]  /*1230*/  BRA `(.L_x_10023) ;  /* 0xfffff83000007947 */ /* 0x003fea000383ffff */
.L_x_10012:
[----:B------:R-:W-:Y:S01]  /*1240*/  IMAD.MOV.U32 R14, RZ, RZ, 0x8 ;  /* 0x00000008ff0e7424 */ /* 0x000fe200078e00ff */
[----:B------:R-:W-:Y:S01]  /*1250*/  MOV R8, 0x1290 ;  /* 0x0000129000087802 */ /* 0x000fe20000000f00 */
[----:B------:R-:W-:Y:S02]  /*1260*/  IMAD.MOV.U32 R13, RZ, RZ, 0x1f ;  /* 0x0000001fff0d7424 */ /* 0x000fe400078e00ff */
[----:B------:R-:W-:Y:S02]  /*1270*/  IMAD.MOV.U32 R12, RZ, RZ, -0x1 ;  /* 0xffffffffff0c7424 */ /* 0x000fe400078e00ff */
[----:B0-----:R-:W-:Y:S05]  /*1280*/  CALL.REL.NOINC `($__internal_150_$__cuda_sm70_shflsync_down_p) ;  /* 0x0000014000007944 */ /* 0x001fea0003c00000 */
[----:B01----:R-:W-:Y:S01]  /*1290*/  FADD.FTZ R15, R15, R13 ;  /* 0x0000000d0f0f7221 */ /* 0x003fe20000010000 */
[----:B------:R-:W-:Y:S01]  /*12a0*/  MOV R8, 0x12f0 ;  /* 0x000012f000087802 */ /* 0x000fe20000000f00 */
[----:B------:R-:W-:Y:S02]  /*12b0*/  IMAD.MOV.U32 R14, RZ, RZ, 0x4 ;  /* 0x00000004ff0e7424 */ /* 0x000fe400078e00ff */
[----:B------:R-:W-:-:S02]  /*12c0*/  IMAD.MOV.U32 R13, RZ, RZ, 0x1f ;  /* 0x0000001fff0d7424 */ /* 0x000fc400078e00ff */
[----:B------:R-:W-:Y:S02]  /*12d0*/  IMAD.MOV.U32 R12, RZ, RZ, -0x1 ;  /* 0xffffffffff0c7424 */ /* 0x000fe400078e00ff */
[----:B------:R-:W-:Y:S05]  /*12e0*/  CALL.REL.NOINC `($__internal_150_$__cuda_sm70_shflsync_down_p) ;  /* 0x000000e000007944 */ /* 0x000fea0003c00000 */
[----:B01----:R-:W-:Y:S01]  /*12f0*/  FADD.FTZ R15, R15, R13 ;  /* 0x0000000d0f0f7221 */ /* 0x003fe20000010000 */
[----:B------:R-:W-:Y:S01]  /*1300*/  MOV R8, 0x1350 ;  /* 0x0000135000087802 */ /* 0x000fe20000000f00 */
[----:B------:R-:W-:Y:S02]  /*1310*/  IMAD.MOV.U32 R14, RZ, RZ, 0x2 ;  /* 0x00000002ff0e7424 */ /* 0x000fe400078e00ff */
[----:B------:R-:W-:Y:S02]  /*1320*/  IMAD.MOV.U32 R13, RZ, RZ, 0x1f ;  /* 0x0000001fff0d7424 */ /* 0x000fe400078e00ff */
[----:B------:R-:W-:Y:S02]  /*1330*/  IMAD.MOV.U32 R12, RZ, RZ, -0x1 ;  /* 0xffffffffff0c7424 */ /* 0x000fe400078e00ff */
[----:B------:R-:W-:Y:S05]  /*1340*/  CALL.REL.NOINC `($__internal_150_$__cuda_sm70_shflsync_down_p) ;  /* 0x0000008000007944 */ /* 0x000fea0003c00000 */
[----:B-1----:R-:W-:Y:S01]  /*1350*/  FADD.FTZ R10, R15, R13 ;  /* 0x0000000d0f0a7221 */ /* 0x002fe20000010000 */
[----:B------:R-:W-:Y:S01]  /*1360*/  MOV R8, 0x13c0 ;  /* 0x000013c000087802 */ /* 0x000fe20000000f00 */
[----:B0-----:R-:W-:Y:S02]  /*1370*/  IMAD.MOV.U32 R14, RZ, RZ, 0x1 ;  /* 0x00000001ff0e7424 */ /* 0x001fe400078e00ff */
[----:B------:R-:W-:-:S02]  /*1380*/  IMAD.MOV.U32 R13, RZ, RZ, 0x1f ;  /* 0x0000001fff0d7424 */ /* 0x000fc400078e00ff */
[----:B------:R-:W-:Y:S02]  /*1390*/  IMAD.MOV.U32 R12, RZ, RZ, -0x1 ;  /* 0xffffffffff0c7424 */ /* 0x000fe400078e00ff */
[----:B------:R-:W-:Y:S02]  /*13a0*/  IMAD.MOV.U32 R15, RZ, RZ, R10 ;  /* 0x000000ffff0f7224 */ /* 0x000fe400078e000a */
[----:B------:R-:W-:Y:S05]  /*13b0*/  CALL.REL.NOINC `($__internal_150_$__cuda_sm70_shflsync_down_p) ;  /* 0x0000001000007944 */ /* 0x000fea0003c00000 */
[----:B01----:R-:W-:Y:S05]  /*13c0*/  BRA `(.L_x_10024) ;  /* 0xfffff73000007947 */ /* 0x003fea000383ffff */
        .weak           $__internal_150_$__cuda_sm70_shflsync_down_p
        .type           $__internal_150_$__cuda_sm70_shflsync_down_p,@function
        .size           $__internal_150_$__cuda_sm70_shflsync_down_p,(.L_x_11441 - $__internal_150_$__cuda_sm70_shflsync_down_p)
$__internal_150_$__cuda_sm70_shflsync_down_p:
[----:B------:R-:W-:Y:S01]  /*13d0*/  IMAD.MOV.U32 R9, RZ, RZ, 0x0 ;  /* 0x00000000ff097424 */ /* 0x000fe200078e00ff */
[----:B------:R-:W-:Y:S04]  /*13e0*/  WARPSYNC R12 ;  /* 0x0000000c00007348 */ /* 0x000fe80003800000 */
[----:B------:R0:W1:Y:S01]  /*13f0*/  SHFL.DOWN PT, R13, R15, R14, R13 ;  /* 0x0800000e0f0d7389 */ /* 0x00006200000e000d */
[----:B------:R-:W-:Y:S05]  /*1400*/  RET.REL.NODEC R8 `(_ZN2at6native43_GLOBAL__N__9ae7fba5_10_SoftMax_cu_9f978f6322cunn_SoftMaxForwardRegIN3c104HalfEfS4_NS1_25LogSoftMaxForwardEpilogueElLi5EEEvPT1_PKT_T3_) ;  /* 0xffffebf008007950 */ /* 0x000fea0003c3ffff */
.L_x_10025:
        /* <DEDUP_REMOVED lines=15> */
.L_x_11441:


//--------------------- .text._ZN2at6native43_GLOBAL__N__9ae7fba5_10_SoftMax_cu_9f978f6322cunn_SoftMaxForwardRegIN3c104HalfEfS4_NS1_25LogSoftMaxForwardEpilogueElLi4EEEvPT1_PKT_T3_ --------------------------
	.section	.text._ZN2at6native43_GLOBAL__N__9ae7fba5_10_SoftMax_cu_9f978f6322cunn_SoftMaxForwardRegIN3c104HalfEfS4_NS1_25LogSoftMaxForwardEpilogueElLi4EEEvPT1_PKT_T3_,"ax",@progbits
	.sectioninfo	@"SHI_REGISTERS=28"
	.align	128
.text._ZN2at6native43_GLOBAL__N__9ae7fba5_10_SoftMax_cu_9f978f6322cunn_SoftMaxForwardRegIN3c104HalfEfS4_NS1_25LogSoftMaxForwardEpilogueElLi4EEEvPT1_PKT_T3_:
        .type           _ZN2at6native43_GLOBAL__N__9ae7fba5_10_SoftMax_cu_9f978f6322cunn_SoftMaxForwardRegIN3c104HalfEfS4_NS1_25LogSoftMaxForwardEpilogueElLi4EEEvPT1_PKT_T3_,@function
        .size           _ZN2at6native43_GLOBAL__N__9ae7fba5_10_SoftMax_cu_9f978f6322cunn_SoftMaxForwardRegIN3c104HalfEfS4_NS1_25LogSoftMaxForwardEpilogueElLi4EEEvPT1_PKT_T3_,(.L_x_11443 - _ZN2at6native43_GLOBAL__N__9ae7fba5_10_SoftMax_cu_9f978f6322cunn_SoftMaxForwardRegIN3c104HalfEfS4_NS1_25LogSoftMaxForwardEpilogueElLi4EEEvPT1_PKT_T3_)
        .other          _ZN2at6native43_GLOBAL__N__9ae7fba5_10_SoftMax_cu_9f978f6322cunn_SoftMaxForwardRegIN3c104HalfEfS4_NS1_25LogSoftMaxForwardEpilogueElLi4EEEvPT1_PKT_T3_,@"STO_CUDA_ENTRY STV_DEFAULT"
_ZN2at6native43_GLOBAL__N__9ae7fba5_10_SoftMax_cu_9f978f6322cunn_SoftMaxForwardRegIN3c104HalfEfS4_NS1_25LogSoftMaxForwardEpilogueElLi4EEEvPT1_PKT_T3_:
        /* <DEDUP_REMOVED lines=84> */
.L_x_10040:
        /* <DEDUP_REMOVED lines=13> */
.L_x_10041:
[----:B-1----:R-:W-:-:S04]  /*0610*/  FSETP.GEU.FTZ.AND P6, PT, R22, R20, PT ;  /* 0x000000141600720b */ /* 0x002fc80003fde000 */
[----:B0-----:R-:W-:-:S04]  /*0620*/  FSEL R22, R20, R22, !P6 ;  /* 0x0000001614167208 */ /* 0x001fc80007000000 */
.L_x_10027:
[----:B0-----:R-:W-:Y:S05]  /*0630*/  BSYNC B0 ;  /* 0x0000000000007941 */ /* 0x001fea0003800000 */
.L_x_10026:
        /* <DEDUP_REMOVED lines=47> */
.L_x_10042:
        /* <DEDUP_REMOVED lines=9> */
.L_x_10043:
[----:B-1----:R-:W-:Y:S02]  /*09c0*/  FADD.FTZ R15, R20, R18 ;  /* 0x00000012140f7221 */ /* 0x002fe40000010000 */
.L_x_10031:
[----:B------:R-:W-:Y:S05]  /*09d0*/  BSYNC B0 ;  /* 0x0000000000007941 */ /* 0x000fea0003800000 */
.L_x_10030:
[----:B-1----:R1:W-:Y:S01]  /*09e0*/  @!P6 STS [RZ], R15 ;  /* 0x0000000fff00e388 */ /* 0x0023e20000000800 */
[----:B------:R-:W-:Y:S02]  /*09f0*/  WARPSYNC 0xffffffff ;  /* 0xffffffff00007948 */ /* 0x000fe40003800000 */
[----:B------:R-:W-:Y:S06]  /*0a00*/  BAR.SYNC.DEFER_BLOCKING 0x0 ;  /* 0x0000000000007b1d */ /* 0x000fec0000010000 */
[----:B------:R-:W-:Y:S01]  /*0a10*/  BSSY B0, `(.L_x_10034) ;  /* 0x000000d000007945 */ /* 0x000fe20003800000 */
[----:B-1----:R-:W1:Y:S02]  /*0a20*/  LDS R15, [RZ] ;  /* 0x00000000ff0f7984 */ /* 0x002e640000000800 */
[----:B-1----:R-:W1:Y:S01]  /*0a30*/  MUFU.LG2 R15, R15 ;  /* 0x0000000f000f7308 */ /* 0x002e620000000c00 */
[----:B------:R-:W-:Y:S05]  /*0a40*/  @P0 BRA `(.L_x_10035) ;  /* 0x0000009000000947 */ /* 0x000fea0003800000 */
[----:B------:R-:W-:Y:S01]  /*0a50*/  HADD2.F32 R17, -RZ, R0.H0_H0 ;  /* 0x20000000ff117230 */ /* 0x000fe20000004100 */
[----:B------:R-:W-:-:S04]  /*0a60*/  IMAD.WIDE.U32 R8, R11, c[0x0][0x170], R8 ;  /* 0x00005c000b087a25 */ /* 0x000fc800078e0008 */
[----:B------:R-:W-:Y:S01]  /*0a70*/  FADD.FTZ R0, R17, -R14 ;  /* 0x8000000e11007221 */ /* 0x000fe20000010000 */
[----:B------:R-:W-:Y:S01]  /*0a80*/  LEA R16, P0, R8, c[0x0][0x160], 0x1 ;  /* 0x0000580008107a11 */ /* 0x000fe200078008ff */
[----:B------:R-:W-:Y:S02]  /*0a90*/  IMAD R9, R11, c[0x0][0x174], R9 ;  /* 0x00005d000b097a24 */ /* 0x000fe400078e0209 */
[----:B-1----:R-:W-:-:S03]  /*0aa0*/  FFMA.FTZ R0, R15, -0.69314718246459960938, R0 ;  /* 0xbf3172180f007823 */ /* 0x002fc60000010000 */
[----:B------:R-:W-:Y:S02]  /*0ab0*/  LEA.HI.X R17, R8, c[0x0][0x164], R9, 0x1, P0 ;  /* 0x0000590008117a11 */ /* 0x000fe400000f0c09 */
[----:B------:R-:W-:-:S05]  /*0ac0*/  F2FP.PACK_AB R0, RZ, R0 ;  /* 0x00000000ff00723e */ /* 0x000fca00000000ff */
[----:B------:R1:W-:Y:S02]  /*0ad0*/  STG.E.U16 [R16.64], R0 ;  /* 0x0000000010007986 */ /* 0x0003e4000c101506 */
.L_x_10035:
[----:B------:R-:W-:Y:S05]  /*0ae0*/  BSYNC B0 ;  /* 0x0000000000007941 */ /* 0x000fea0003800000 */
.L_x_10034:
[----:B------:R-:W-:Y:S01]  /*0af0*/  BSSY B0, `(.L_x_10036) ;  /* 0x000000b000007945 */ /* 0x000fe20003800000 */
[----:B------:R-:W-:Y:S05]  /*0b00*/  @P1 BRA `(.L_x_10037) ;  /* 0x0000009000001947 */ /* 0x000fea0003800000 */
[----:B------:R-:W-:-:S05]  /*0b10*/  HADD2.F32 R9, -RZ, R10.H0_H0 ;  /* 0x2000000aff097230 */ /* 0x000fca0000004100 */
[----:B-1----:R-:W-:Y:S02]  /*0b20*/  FADD.FTZ R0, R9, -R14 ;  /* 0x8000000e09007221 */ /* 0x002fe40000010000 */
[----:B------:R-:W-:-:S04]  /*0b30*/  IMAD.WIDE.U32 R8, R11, c[0x0][0x170], R6 ;  /* 0x00005c000b087a25 */ /* 0x000fc800078e0006 */
[----:B------:R-:W-:Y:S01]  /*0b40*/  FFMA.FTZ R0, R15, -0.69314718246459960938, R0 ;  /* 0xbf3172180f007823 */ /* 0x000fe20000010000 */
[----:B------:R-:W-:Y:S01]  /*0b50*/  LEA R6, P0, R8, c[0x0][0x160], 0x1 ;  /* 0x0000580008067a11 */ /* 0x000fe200078008ff */
[----:B------:R-:W-:-:S03]  /*0b60*/  IMAD R7, R11, c[0x0][0x174], R9 ;  /* 0x00005d000b077a24 */ /* 0x000fc600078e0209 */
[----:B------:R-:W-:Y:S02]  /*0b70*/  F2FP.PACK_AB R0, RZ, R0 ;  /* 0x00000000ff00723e */ /* 0x000fe400000000ff */
[----:B------:R-:W-:-:S05]  /*0b80*/  LEA.HI.X R7, R8, c[0x0][0x164], R7, 0x1, P0 ;  /* 0x0000590008077a11 */ /* 0x000fca00000f0c07 */
[----:B------:R1:W-:Y:S02]  /*0b90*/  STG.E.U16 [R6.64], R0 ;  /* 0x0000000006007986 */ /* 0x0003e4000c101506 */
.L_x_10037:
[----:B------:R-:W-:Y:S05]  /*0ba0*/  BSYNC B0 ;  /* 0x0000000000007941 */ /* 0x000fea0003800000 */
.L_x_10036:
[----:B------:R-:W-:Y:S01]  /*0bb0*/  BSSY B0, `(.L_x_10038) ;  /* 0x000000b000007945 */ /* 0x000fe20003800000 */
[----:B------:R-:W-:Y:S05]  /*0bc0*/  @P2 BRA `(.L_x_10039) ;  /* 0x0000009000002947 */ /* 0x000fea0003800000 */
[----:B-1----:R-:W-:-:S05]  /*0bd0*/  HADD2.F32 R7, -RZ, R12.H0_H0 ;  /* 0x2000000cff077230 */ /* 0x002fca0000004100 */
[----:B------:R-:W-:Y:S02]  /*0be0*/  FADD.FTZ R0, R7, -R14 ;  /* 0x8000000e07007221 */ /* 0x000fe40000010000 */
[----:B------:R-:W-:-:S04]  /*0bf0*/  IMAD.WIDE.U32 R6, R11, c[0x0][0x170], R4 ;  /* 0x00005c000b067a25 */ /* 0x000fc800078e0004 */
[----:B------:R-:W-:Y:S01]  /*0c00*/  FFMA.FTZ R0, R15, -0.69314718246459960938, R0 ;  /* 0xbf3172180f007823 */ /* 0x000fe20000010000 */
[----:B------:R-:W-:Y:S01]  /*0c10*/  LEA R4, P0, R6, c[0x0][0x160], 0x1 ;  /* 0x0000580006047a11 */ /* 0x000fe200078008ff */
[----:B------:R-:W-:-:S03]  /*0c20*/  IMAD R5, R11, c[0x0][0x174], R7 ;  /* 0x00005d000b057a24 */ /* 0x000fc600078e0207 */
[----:B------:R-:W-:Y:S02]  /*0c30*/  F2FP.PACK_AB R0, RZ, R0 ;  /* 0x00000000ff00723e */ /* 0x000fe400000000ff */
[----:B------:R-:W-:-:S05]  /*0c40*/  LEA.HI.X R5, R6, c[0x0][0x164], R5, 0x1, P0 ;  /* 0x0000590006057a11 */ /* 0x000fca00000f0c05 */
[----:B------:R1:W-:Y:S02]  /*0c50*/  STG.E.U16 [R4.64], R0 ;  /* 0x0000000004007986 */ /* 0x0003e4000c101506 */
.L_x_10039:
[----:B------:R-:W-:Y:S05]  /*0c60*/  BSYNC B0 ;  /* 0x0000000000007941 */ /* 0x000fea0003800000 */
.L_x_10038:
[----:B------:R-:W-:Y:S05]  /*0c70*/  @P3 EXIT ;  /* 0x000000000000394d */ /* 0x000fea0003800000 */
[----:B------:R-:W-:Y:S01]  /*0c80*/  HADD2.F32 R13, -RZ, R13.H0_H0 ;  /* 0x2000000dff0d7230 */ /* 0x000fe20000004100 */
[----:B-1----:R-:W-:-:S04]  /*0c90*/  IMAD.WIDE.U32 R4, R11, c[0x0][0x170], R2 ;  /* 0x00005c000b047a25 */ /* 0x002fc800078e0002 */
[----:B------:R-:W-:Y:S01]  /*0ca0*/  FADD.FTZ R14, R13, -R14 ;  /* 0x8000000e0d0e7221 */ /* 0x000fe20000010000 */
[----:B------:R-:W-:Y:S01]  /*0cb0*/  LEA R2, P0, R4, c[0x0][0x160], 0x1 ;  /* 0x0000580004027a11 */ /* 0x000fe200078008ff */
[----:B------:R-:W-:Y:S02]  /*0cc0*/  IMAD R11, R11, c[0x0][0x174], R5 ;  /* 0x00005d000b0b7a24 */ /* 0x000fe400078e0205 */
[----:B------:R-:W-:-:S03]  /*0cd0*/  FFMA.FTZ R15, R15, -0.69314718246459960938, R14 ;  /* 0xbf3172180f0f7823 */ /* 0x000fc6000001000e */
[----:B------:R-:W-:Y:S02]  /*0ce0*/  LEA.HI.X R3, R4, c[0x0][0x164], R11, 0x1, P0 ;  /* 0x0000590004037a11 */ /* 0x000fe400000f0c0b */
[----:B------:R-:W-:-:S05]  /*0cf0*/  F2FP.PACK_AB R15, RZ, R15 ;  /* 0x0000000fff0f723e */ /* 0x000fca00000000ff */
[----:B------:R-:W-:Y:S01]  /*0d00*/  STG.E.U16 [R2.64], R15 ;  /* 0x0000000f02007986 */ /* 0x000fe2000c101506 */
[----:B------:R-:W-:Y:S05]  /*0d10*/  EXIT ;  /* 0x000000000000794d */ /* 0x000fea0003800000 */
.L_x_10028:
[----:B------:R-:W-:Y:S01]  /*0d20*/  IMAD.MOV.U32 R21, RZ, RZ, 0x10 ;  /* 0x00000010ff157424 */ /* 0x000fe200078e00ff */
[----:B------:R-:W-:Y:S01]  /*0d30*/  MOV R16, 0xd70 ;  /* 0x00000d7000107802 */ /* 0x000fe20000000f00 */
[----:B------:R-:W-:Y:S02]  /*0d40*/  IMAD.MOV.U32 R20, RZ, RZ, 0x1f ;  /* 0x0000001fff147424 */ /* 0x000fe400078e00ff */
[----:B------:R-:W-:Y:S02]  /*0d50*/  IMAD.MOV.U32 R19, RZ, RZ, -0x1 ;  /* 0xffffffffff137424 */ /* 0x000fe400078e00ff */
[----:B-1----:R-:W-:Y:S05]  /*0d60*/  CALL.REL.NOINC `($__internal_151_$__cuda_sm70_shflsync_down_p) ;  /* 0x000003d000007944 */ /* 0x002fea0003c00000 */
[----:B01----:R-:W-:Y:S05]  /*0d70*/  BRA `(.L_x_10040) ;  /* 0xfffff7c000007947 */ /* 0x003fea000383ffff */
.L_x_10029:
[----:B0-----:R-:W-:Y:S01]  /*0d80*/  IMAD.MOV.U32 R22, RZ, RZ, R25 ;  /* 0x000000ffff167224 */ /* 0x001fe200078e0019 */
[----:B------:R-:W-:Y:S01]  /*0d90*/  MOV R16, 0xde0 ;  /* 0x00000de000107802 */ /* 0x000fe20000000f00 */
[----:B------:R-:W-:Y:S02]  /*0da0*/  IMAD.MOV.U32 R21, RZ, RZ, 0x8 ;  /* 0x00000008ff157424 */ /* 0x000fe400078e00ff */
[----:B------:R-:W-:Y:S02]  /*0db0*/  IMAD.MOV.U32 R20, RZ, RZ, 0x1f ;  /* 0x0000001fff147424 */ /* 0x000fe400078e00ff */
[----:B------:R-:W-:-:S02]  /*0dc0*/  IMAD.MOV.U32 R19, RZ, RZ, -0x1 ;  /* 0xffffffffff137424 */ /* 0x000fc400078e00ff */
[----:B------:R-:W-:Y:S05]  /*0dd0*/  CALL.REL.NOINC `($__internal_151_$__cuda_sm70_shflsync_down_p) ;  /* 0x0000036000007944 */ /* 0x000fea0003c00000 */
[----:B-1----:R-:W-:Y:S01]  /*0de0*/  FSETP.GEU.FTZ.AND P6, PT, R25, R20, PT ;  /* 0x000000141900720b */ /* 0x002fe20003fde000 */
[----:B0-----:R-:W-:Y:S01]  /*0df0*/  IMAD.MOV.U32 R21, RZ, RZ, 0x4 ;  /* 0x00000004ff157424 */ /* 0x001fe200078e00ff */
[----:B------:R-:W-:Y:S01]  /*0e00*/  MOV R16, 0xe50 ;  /* 0x00000e5000107802 */ /* 0x000fe20000000f00 */
[----:B------:R-:W-:Y:S01]  /*0e10*/  IMAD.MOV.U32 R19, RZ, RZ, -0x1 ;  /* 0xffffffffff137424 */ /* 0x000fe200078e00ff */
[----:B------:R-:W-:Y:S01]  /*0e20*/  FSEL R22, R20, R25, !P6 ;  /* 0x0000001914167208 */ /* 0x000fe20007000000 */
[----:B------:R-:W-:-:S03]  /*0e30*/  IMAD.MOV.U32 R20, RZ, RZ, 0x1f ;  /* 0x0000001fff147424 */ /* 0x000fc600078e00ff */
        /* <DEDUP_REMOVED lines=13> */
[----:B------:R-:W-:-:S06]  /*0f10*/  HFMA2.MMA R20, -RZ, RZ, 0, 1.847743988037109375e-06 ;  /* 0x0000001fff147435 */ /* 0x000fcc00000001ff */
[----:B------:R-:W-:Y:S05]  /*0f20*/  CALL.REL.NOINC `($__internal_151_$__cuda_sm70_shflsync_down_p) ;  /* 0x0000021000007944 */ /* 0x000fea0003c00000 */
[----:B01----:R-:W-:Y:S05]  /*0f30*/  BRA `(.L_x_10041) ;  /* 0xfffff6d000007947 */ /* 0x003fea000383ffff */
.L_x_10032:
[----:B01----:R-:W-:Y:S01]  /*0f40*/  IMAD.MOV.U32 R22, RZ, RZ, R15 ;  /* 0x000000ffff167224 */ /* 0x003fe200078e000f */
[----:B------:R-:W-:Y:S01]  /*0f50*/  MOV R16, 0xfa0 ;  /* 0x00000fa000107802 */ /* 0x000fe20000000f00 */
[----:B------:R-:W-:-:S02]  /*0f60*/  IMAD.MOV.U32 R21, RZ, RZ, 0x10 ;  /* 0x00000010ff157424 */ /* 0x000fc400078e00ff */
[----:B------:R-:W-:Y:S02]  /*0f70*/  IMAD.MOV.U32 R20, RZ, RZ, 0x1f ;  /* 0x0000001fff147424 */ /* 0x000fe400078e00ff */
[----:B------:R-:W-:Y:S02]  /*0f80*/  IMAD.MOV.U32 R19, RZ, RZ, -0x1 ;  /* 0xffffffffff137424 */ /* 0x000fe400078e00ff */
[----:B------:R-:W-:Y:S05]  /*0f90*/  CALL.REL.NOINC `($__internal_151_$__cuda_sm70_shflsync_down_p) ;  /* 0x000001a000007944 */ /* 0x000fea0003c00000 */
[----:B01----:R-:W-:Y:S05]  /*0fa0*/  BRA `(.L_x_10042) ;  /* 0xfffff98000007947 */ /* 0x003fea000383ffff */
.L_x_10033:
[----:B------:R-:W-:Y:S01]  /*0fb0*/  IMAD.MOV.U32 R21, RZ, RZ, 0x8 ;  /* 0x00000008ff157424 */ /* 0x000fe200078e00ff */
[----:B------:R-:W-:Y:S01]  /*0fc0*/  MOV R16, 0x1000 ;  /* 0x0000100000107802 */ /* 0x000fe20000000f00 */
[----:B------:R-:W-:Y:S02]  /*0fd0*/  IMAD.MOV.U32 R20, RZ, RZ, 0x1f ;  /* 0x0000001fff147424 */ /* 0x000fe400078e00ff */
[----:B------:R-:W-:Y:S02]  /*0fe0*/  IMAD.MOV.U32 R19, RZ, RZ, -0x1 ;  /* 0xffffffffff137424 */ /* 0x000fe400078e00ff */
[----:B-1----:R-:W-:Y:S05]  /*0ff0*/  CALL.REL.NOINC `($__internal_151_$__cuda_sm70_shflsync_down_p) ;  /* 0x0000014000007944 */ /* 0x002fea0003c00000 */
[----:B01----:R-:W-:Y:S01]  /*1000*/  FADD.FTZ R22, R22, R20 ;  /* 0x0000001416167221 */ /* 0x003fe20000010000 */
[----:B------:R-:W-:Y:S01]  /*1010*/  MOV R19, 0xffffffff ;  /* 0xffffffff00137802 */ /* 0x000fe20000000f00 */
[----:B------:R-:W-:Y:S01]  /*1020*/  IMAD.MOV.U32 R21, RZ, RZ, 0x4 ;  /* 0x00000004ff157424 */ /* 0x000fe200078e00ff */
[----:B------:R-:W-:Y:S01]  /*1030*/  MOV R16, 0x1060 ;  /* 0x0000106000107802 */ /* 0x000fe20000000f00 */
[----:B------:R-:W-:-:S02]  /*1040*/  IMAD.MOV.U32 R20, RZ, RZ, 0x1f ;  /* 0x0000001fff147424 */ /* 0x000fc400078e00ff */
[----:B------:R-:W-:Y:S05]  /*1050*/  CALL.REL.NOINC `($__internal_151_$__cuda_sm70_shflsync_down_p) ;  /* 0x000000e000007944 */ /* 0x000fea0003c00000 */
[----:B01----:R-:W-:Y:S01]  /*1060*/  FADD.FTZ R22, R22, R20 ;  /* 0x0000001416167221 */ /* 0x003fe20000010000 */
[----:B------:R-:W-:Y:S01]  /*1070*/  MOV R16, 0x10c0 ;  /* 0x000010c000107802 */ /* 0x000fe20000000f00 */
[----:B------:R-:W-:-:S02]  /*1080*/  IMAD.MOV.U32 R21, RZ, RZ, 0x2 ;  /* 0x00000002ff157424 */ /* 0x000fc400078e00ff */
[----:B------:R-:W-:Y:S02]  /*1090*/  IMAD.MOV.U32 R20, RZ, RZ, 0x1f ;  /* 0x0000001fff147424 */ /* 0x000fe400078e00ff */
[----:B------:R-:W-:Y:S02]  /*10a0*/  IMAD.MOV.U32 R19, RZ, RZ, -0x1 ;  /* 0xffffffffff137424 */ /* 0x000fe400078e00ff */
[----:B------:R-:W-:Y:S05]  /*10b0*/  CALL.REL.NOINC `($__internal_151_$__cuda_sm70_shflsync_down_p) ;  /* 0x0000008000007944 */ /* 0x000fea0003c00000 */
[----:B-1----:R-:W-:Y:S01]  /*10c0*/  FADD.FTZ R18, R22, R20 ;  /* 0x0000001416127221 */ /* 0x002fe20000010000 */
[----:B------:R-:W-:Y:S01]  /*10d0*/  MOV R16, 0x1130 ;  /* 0x0000113000107802 */ /* 0x000fe20000000f00 */
[----:B0-----:R-:W-:Y:S02]  /*10e0*/  IMAD.MOV.U32 R21, RZ, RZ, 0x1 ;  /* 0x00000001ff157424 */ /* 0x001fe400078e00ff */
[----:B------:R-:W-:Y:S02]  /*10f0*/  IMAD.MOV.U32 R20, RZ, RZ, 0x1f ;  /* 0x0000001fff147424 */ /* 0x000fe400078e00ff */
[----:B------:R-:W-:Y:S02]  /*1100*/  IMAD.MOV.U32 R19, RZ, RZ, -0x1 ;  /* 0xffffffffff137424 */ /* 0x000fe400078e00ff */
[----:B------:R-:W-:-:S02]  /*1110*/  IMAD.MOV.U32 R22, RZ, RZ, R18 ;  /* 0x000000ffff167224 */ /* 0x000fc400078e0012 */
[----:B------:R-:W-:Y:S05]  /*1120*/  CALL.REL.NOINC `($__internal_151_$__cuda_sm70_shflsync_down_p) ;  /* 0x0000001000007944 */ /* 0x000fea0003c00000 */
[----:B01----:R-:W-:Y:S05]  /*1130*/  BRA `(.L_x_10043) ;  /* 0xfffff88000007947 */ /* 0x003fea000383ffff */
        .weak           $__internal_151_$__cuda_sm70_shflsync_down_p
        .type           $__internal_151_$__cuda_sm70_shflsync_down_p,@function
        .size           $__internal_151_$__cuda_sm70_shflsync_down_p,(.L_x_11443 - $__internal_151_$__cuda_sm70_shflsync_down_p)
$__internal_151_$__cuda_sm70_shflsync_down_p:
[----:B------:R-:W-:Y:S01]  /*1140*/  IMAD.MOV.U32 R17, RZ, RZ, 0x0 ;  /* 0x00000000ff117424 */ /* 0x000fe200078e00ff */
[----:B------:R-:W-:Y:S04]  /*1150*/  WARPSYNC R19 ;  /* 0x0000001300007348 */ /* 0x000fe80003800000 */
[----:B------:R0:W1:Y:S01]  /*1160*/  SHFL.DOWN PT, R20, R22, R21, R20 ;  /* 0x0800001516147389 */ /* 0x00006200000e0014 */
[----:B------:R-:W-:Y:S05]  /*1170*/  RET.REL.NODEC R16 `(_ZN2at6native43_GLOBAL__N__9ae7fba5_10_SoftMax_cu_9f978f6322cunn_SoftMaxForwardRegIN3c104HalfEfS4_NS1_25LogSoftMaxForwardEpilogueElLi4EEEvPT1_PKT_T3_) ;  /* 0xffffee8010007950 */ /* 0x000fea0003c3ffff */
.L_x_10044:
        /* <DEDUP_REMOVED lines=16> */
.L_x_11443:


//--------------------- .text._ZN2at6native43_GLOBAL__N__9ae7fba5_10_SoftMax_cu_9f978f6322cunn_SoftMaxForwardRegIN3c104HalfEfS4_NS1_25LogSoftMaxForwardEpilogueElLi3EEEvPT1_PKT_T3_ --------------------------
	.section	.text._ZN2at6native43_GLOBAL__N__9ae7fba5_10_SoftMax_cu_9f978f6322cunn_SoftMaxForwardRegIN3c104HalfEfS4_NS1_25LogSoftMaxForwardEpilogueElLi3EEEvPT1_PKT_T3_,"ax",@progbits
	.sectioninfo	@"SHI_REGISTERS=24"
	.align	128
.text._ZN2at6native43_GLOBAL__N__9ae7fba5_10_SoftMax_cu_9f978f6322cunn_SoftMaxForwardRegIN3c104HalfEfS4_NS1_25LogSoftMaxForwardEpilogueElLi3EEEvPT1_PKT_T3_:
        .type           _ZN2at6native43_GLOBAL__N__9ae7fba5_10_SoftMax_cu_9f978f6322cunn_SoftMaxForwardRegIN3c104HalfEfS4_NS1_25LogSoftMaxForwardEpilogueElLi3EEEvPT1_PKT_T3_,@function
        .size           _ZN2at6native43_GLOBAL__N__9ae7fba5_10_SoftMax_cu_9f978f6322cunn_SoftMaxForwardRegIN3c104HalfEfS4_NS1_25LogSoftMaxForwardEpilogueElLi3EEEvPT1_PKT_T3_,(.L_x_11445 - _ZN2at6native43_GLOBAL__N__9ae7fba5_10_SoftMax_cu_9f978f6322cunn_SoftMaxForwardRegIN3c104HalfEfS4_NS1_25LogSoftMaxForwardEpilogueElLi3EEEvPT1_PKT_T3_)
        .other          _ZN2at6native43_GLOBAL__N__9ae7fba5_10_SoftMax_cu_9f978f6322cunn_SoftMaxForwardRegIN3c104HalfEfS4_NS1_25LogSoftMaxForwardEpilogueElLi3EEEvPT1_PKT_T3_,@"STO_CUDA_ENTRY STV_DEFAULT"
_ZN2at6native43_GLOBAL__N__9ae7fba5_10_SoftMax_cu_9f978f6322cunn_SoftMaxForwardRegIN3c104HalfEfS4_NS1_25LogSoftMaxForwardEpilogueElLi3EEEvPT1_PKT_T3_:
        /* <DEDUP_REMOVED lines=72> */
.L_x_10057:
        /* <DEDUP_REMOVED lines=13> */
.L_x_10058:
[----:B-1----:R-:W-:-:S04]  /*0550*/  FSETP.GEU.FTZ.AND P6, PT, R16, R17, PT ;  /* 0x000000111000720b */ /* 0x002fc80003fde000 */
[----:B0-----:R-:W-:-:S04]  /*0560*/  FSEL R16, R17, R16, !P6 ;  /* 0x0000001011107208 */ /* 0x001fc80007000000 */
.L_x_10046:
[----:B------:R-:W-:Y:S05]  /*0570*/  BSYNC B0 ;  /* 0x0000000000007941 */ /* 0x000fea0003800000 */
.L_x_10045:
        /* <DEDUP_REMOVED lines=41> */
.L_x_10059:
        /* <DEDUP_REMOVED lines=9> */
.L_x_10060:
[----:B-1----:R-:W-:Y:S02]  /*08a0*/  FADD.FTZ R11, R16, R13 ;  /* 0x0000000d100b7221 */ /* 0x002fe40000010000 */
.L_x_10050:
[----:B------:R-:W-:Y:S05]  /*08b0*/  BSYNC B0 ;  /* 0x0000000000007941 */ /* 0x000fea0003800000 */
.L_x_10049:
[----:B-1----:R1:W-:Y:S01]  /*08c0*/  @!P6 STS [RZ], R11 ;  /* 0x0000000bff00e388 */ /* 0x0023e20000000800 */
[----:B------:R-:W-:Y:S02]  /*08d0*/  WARPSYNC 0xffffffff ;  /* 0xffffffff00007948 */ /* 0x000fe40003800000 */
[----:B------:R-:W-:Y:S06]  /*08e0*/  BAR.SYNC.DEFER_BLOCKING 0x0 ;  /* 0x0000000000007b1d */ /* 0x000fec0000010000 */
[----:B------:R-:W-:Y:S01]  /*08f0*/  BSSY B0, `(.L_x_10053) ;  /* 0x000000d000007945 */ /* 0x000fe20003800000 */
[----:B-1----:R-:W1:Y:S02]  /*0900*/  LDS R11, [RZ] ;  /* 0x00000000ff0b7984 */ /* 0x002e640000000800 */
[----:B-1----:R-:W1:Y:S01]  /*0910*/  MUFU.LG2 R11, R11 ;  /* 0x0000000b000b7308 */ /* 0x002e620000000c00 */
[----:B------:R-:W-:Y:S05]  /*0920*/  @P0 BRA `(.L_x_10054) ;  /* 0x0000009000000947 */ /* 0x000fea0003800000 */
[----:B0-----:R-:W-:Y:S01]  /*0930*/  HADD2.F32 R13, -RZ, R10.H0_H0 ;  /* 0x2000000aff0d7230 */ /* 0x001fe20000004100 */
[----:B------:R-:W-:-:S04]  /*0940*/  IMAD.WIDE.U32 R14, R9, c[0x0][0x170], R2 ;  /* 0x00005c00090e7a25 */ /* 0x000fc800078e0002 */
[----:B------:R-:W-:Y:S01]  /*0950*/  FADD.FTZ R10, R13, -R12 ;  /* 0x8000000c0d0a7221 */ /* 0x000fe20000010000 */
[----:B------:R-:W-:Y:S01]  /*0960*/  LEA R2, P0, R14, c[0x0][0x160], 0x1 ;  /* 0x000058000e027a11 */ /* 0x000fe200078008ff */
[----:B------:R-:W-:Y:S02]  /*0970*/  IMAD R13, R9, c[0x0][0x174], R15 ;  /* 0x00005d00090d7a24 */ /* 0x000fe400078e020f */
[----:B-1----:R-:W-:-:S05]  /*0980*/  FFMA.FTZ R3, R11, -0.69314718246459960938, R10 ;  /* 0xbf3172180b037823 */ /* 0x002fca000001000a */
[----:B------:R-:W-:Y:S02]  /*0990*/  F2FP.PACK_AB R10, RZ, R3 ;  /* 0x00000003ff0a723e */ /* 0x000fe400000000ff */
[----:B------:R-:W-:-:S05]  /*09a0*/  LEA.HI.X R3, R14, c[0x0][0x164], R13, 0x1, P0 ;  /* 0x000059000e037a11 */ /* 0x000fca00000f0c0d */
[----:B------:R0:W-:Y:S02]  /*09b0*/  STG.E.U16 [R2.64], R10 ;  /* 0x0000000a02007986 */ /* 0x0001e4000c101506 */
.L_x_10054:
[----:B------:R-:W-:Y:S05]  /*09c0*/  BSYNC B0 ;  /* 0x0000000000007941 */ /* 0x000fea0003800000 */
.L_x_10053:
[----:B------:R-:W-:Y:S01]  /*09d0*/  BSSY B0, `(.L_x_10055) ;  /* 0x000000b000007945 */ /* 0x000fe20003800000 */
[----:B------:R-:W-:Y:S05]  /*09e0*/  @P1 BRA `(.L_x_10056) ;  /* 0x0000009000001947 */ /* 0x000fea0003800000 */
[----:B0-----:R-:W-:Y:S01]  /*09f0*/  HADD2.F32 R3, -RZ, R0.H0_H0 ;  /* 0x20000000ff037230 */ /* 0x001fe20000004100 */
        /* <DEDUP_REMOVED lines=8> */
.L_x_10056:
[----:B------:R-:W-:Y:S05]  /*0a80*/  BSYNC B0 ;  /* 0x0000000000007941 */ /* 0x000fea0003800000 */
.L_x_10055:
[----:B------:R-:W-:Y:S05]  /*0a90*/  @P2 EXIT ;  /* 0x000000000000294d */ /* 0x000fea0003800000 */
        /* <DEDUP_REMOVED lines=8> */
[----:B------:R-:W-:Y:S01]  /*0b20*/  STG.E.U16 [R2.64], R11 ;  /* 0x0000000b02007986 */ /* 0x000fe2000c101506 */
[----:B------:R-:W-:Y:S05]  /*0b30*/  EXIT ;  /* 0x000000000000794d */ /* 0x000fea0003800000 */
.L_x_10047:
[----:B0-----:R-:W-:Y:S01]  /*0b40*/  IMAD.MOV.U32 R17, RZ, RZ, 0x10 ;  /* 0x00000010ff117424 */ /* 0x001fe200078e00ff */
[----:B------:R-:W-:Y:S01]  /*0b50*/  MOV R19, 0xffffffff ;  /* 0xffffffff00137802 */ /* 0x000fe20000000f00 */
[----:B------:R-:W-:Y:S01]  /*0b60*/  IMAD.MOV.U32 R18, RZ, RZ, 0x1f ;  /* 0x0000001fff127424 */ /* 0x000fe200078e00ff */
[----:B------:R-:W-:Y:S02]  /*0b70*/  MOV R14, 0xb90 ;  /* 0x00000b90000e7802 */ /* 0x000fe40000000f00 */
[----:B-1----:R-:W-:Y:S05]  /*0b80*/  CALL.REL.NOINC `($__internal_152_$__cuda_sm70_shflsync_down_p) ;  /* 0x000003f000007944 */ /* 0x002fea0003c00000 */
[----:B-1----:R-:W-:Y:S01]  /*0b90*/  IMAD.MOV.U32 R15, RZ, RZ, R17 ;  /* 0x000000ffff0f7224 */ /* 0x002fe200078e0011 */
[----:B0-----:R-:W-:Y:S05]  /*0ba0*/  BRA `(.L_x_10057) ;  /* 0xfffff8d000007947 */ /* 0x001fea000383ffff */
.L_x_10048:
[----:B0-----:R-:W-:Y:S01]  /*0bb0*/  IMAD.MOV.U32 R17, RZ, RZ, 0x8 ;  /* 0x00000008ff117424 */ /* 0x001fe200078e00ff */
[----:B------:R-:W-:Y:S01]  /*0bc0*/  MOV R14, 0xc00 ;  /* 0x00000c00000e7802 */ /* 0x000fe20000000f00 */
[----:B------:R-:W-:Y:S02]  /*0bd0*/  IMAD.MOV.U32 R18, RZ, RZ, 0x1f ;  /* 0x0000001fff127424 */ /* 0x000fe400078e00ff */
[----:B------:R-:W-:Y:S02]  /*0be0*/  IMAD.MOV.U32 R19, RZ, RZ, -0x1 ;  /* 0xffffffffff137424 */ /* 0x000fe400078e00ff */
[----:B------:R-:W-:Y:S05]  /*0bf0*/  CALL.REL.NOINC `($__internal_152_$__cuda_sm70_shflsync_down_p) ;  /* 0x0000038000007944 */ /* 0x000fea0003c00000 */
[----:B-1----:R-:W-:Y:S01]  /*0c00*/  FSETP.GEU.FTZ.AND P6, PT, R16, R17, PT ;  /* 0x000000111000720b */ /* 0x002fe20003fde000 */
[----:B0-----:R-:W-:Y:S01]  /*0c10*/  IMAD.MOV.U32 R18, RZ, RZ, 0x1f ;  /* 0x0000001fff127424 */ /* 0x001fe200078e00ff */
[----:B------:R-:W-:-:S02]  /*0c20*/  MOV R19, 0xffffffff ;  /* 0xffffffff00137802 */ /* 0x000fc40000000f00 */
[----:B------:R-:W-:Y:S01]  /*0c30*/  FSEL R16, R17, R16, !P6 ;  /* 0x0000001011107208 */ /* 0x000fe20007000000 */
[----:B------:R-:W-:Y:S01]  /*0c40*/  IMAD.MOV.U32 R17, RZ, RZ, 0x4 ;  /* 0x00000004ff117424 */ /* 0x000fe200078e00ff */
[----:B------:R-:W-:Y:S02]  /*0c50*/  MOV R14, 0xc70 ;  /* 0x00000c70000e7802 */ /* 0x000fe40000000f00 */
[----:B------:R-:W-:Y:S05]  /*0c60*/  CALL.REL.NOINC `($__internal_152_$__cuda_sm70_shflsync_down_p) ;  /* 0x0000031000007944 */ /* 0x000fea0003c00000 */
[----:B-1----:R-:W-:Y:S01]  /*0c70*/  FSETP.GEU.FTZ.AND P6, PT, R16, R17, PT ;  /* 0x000000111000720b */ /* 0x002fe20003fde000 */
[----:B0-----:R-:W-:Y:S01]  /*0c80*/  IMAD.MOV.U32 R18, RZ, RZ, 0x1f ;  /* 0x0000001fff127424 */ /* 0x001fe200078e00ff */
[----:B------:R-:W-:Y:S01]  /*0c90*/  MOV R14, 0xce0 ;  /* 0x00000ce0000e7802 */ /* 0x000fe20000000f00 */
[----:B------:R-:W-:Y:S01]  /*0ca0*/  IMAD.MOV.U32 R19, RZ, RZ, -0x1 ;  /* 0xffffffffff137424 */ /* 0x000fe200078e00ff */
[----:B------:R-:W-:Y:S01]  /*0cb0*/  FSEL R16, R17, R16, !P6 ;  /* 0x0000001011107208 */ /* 0x000fe20007000000 */
[----:B------:R-:W-:-:S03]  /*0cc0*/  IMAD.MOV.U32 R17, RZ, RZ, 0x2 ;  /* 0x00000002ff117424 */ /* 0x000fc600078e00ff */
        /* <DEDUP_REMOVED lines=8> */
[----:B01----:R-:W-:Y:S05]  /*0d50*/  BRA `(.L_x_10058) ;  /* 0xfffff7f000007947 */ /* 0x003fea000383ffff */
.L_x_10051:
[----:B-1----:R-:W-:Y:S01]  /*0d60*/  MOV R16, R11 ;  /* 0x0000000b00107202 */ /* 0x002fe20000000f00 */
[----:B------:R-:W-:Y:S01]  /*0d70*/  IMAD.MOV.U32 R17, RZ, RZ, 0x10 ;  /* 0x00000010ff117424 */ /* 0x000fe200078e00ff */
[----:B------:R-:W-:Y:S01]  /*0d80*/  MOV R14, 0xdc0 ;  /* 0x00000dc0000e7802 */ /* 0x000fe20000000f00 */
[----:B0-----:R-:W-:-:S02]  /*0d90*/  IMAD.MOV.U32 R18, RZ, RZ, 0x1f ;  /* 0x0000001fff127424 */ /* 0x001fc400078e00ff */
[----:B------:R-:W-:Y:S02]  /*0da0*/  IMAD.MOV.U32 R19, RZ, RZ, -0x1 ;  /* 0xffffffffff137424 */ /* 0x000fe400078e00ff */
[----:B------:R-:W-:Y:S05]  /*0db0*/  CALL.REL.NOINC `($__internal_152_$__cuda_sm70_shflsync_down_p) ;  /* 0x000001c000007944 */ /* 0x000fea0003c00000 */
[----:B-1----:R-:W-:Y:S01]  /*0dc0*/  IMAD.MOV.U32 R14, RZ, RZ, R17 ;  /* 0x000000ffff0e7224 */ /* 0x002fe200078e0011 */
[----:B0-----:R-:W-:Y:S05]  /*0dd0*/  BRA `(.L_x_10059) ;  /* 0xfffffa3000007947 */ /* 0x001fea000383ffff */
.L_x_10052:
[----:B------:R-:W-:Y:S01]  /*0de0*/  IMAD.MOV.U32 R17, RZ, RZ, 0x8 ;  /* 0x00000008ff117424 */ /* 0x000fe200078e00ff */
[----:B0-----:R-:W-:Y:S01]  /*0df0*/  MOV R19, 0xffffffff ;  /* 0xffffffff00137802 */ /* 0x001fe20000000f00 */
[----:B------:R-:W-:Y:S01]  /*0e00*/  IMAD.MOV.U32 R18, RZ, RZ, 0x1f ;  /* 0x0000001fff127424 */ /* 0x000fe200078e00ff */
[----:B------:R-:W-:Y:S02]  /*0e10*/  MOV R14, 0xe30 ;  /* 0x00000e30000e7802 */ /* 0x000fe40000000f00 */
[----:B-1----:R-:W-:Y:S05]  /*0e20*/  CALL.REL.NOINC `($__internal_152_$__cuda_sm70_shflsync_down_p) ;  /* 0x0000015000007944 */ /* 0x002fea0003c00000 */
[----:B01----:R-:W-:Y:S01]  /*0e30*/  FADD.FTZ R16, R16, R17 ;  /* 0x0000001110107221 */ /* 0x003fe20000010000 */
[----:B------:R-:W-:Y:S01]  /*0e40*/  MOV R14, 0xe90 ;  /* 0x00000e90000e7802 */ /* 0x000fe20000000f00 */
[----:B------:R-:W-:Y:S02]  /*0e50*/  IMAD.MOV.U32 R17, RZ, RZ, 0x4 ;  /* 0x00000004ff117424 */ /* 0x000fe400078e00ff */
[----:B------:R-:W-:Y:S02]  /*0e60*/  IMAD.MOV.U32 R18, RZ, RZ, 0x1f ;  /* 0x0000001fff127424 */ /* 0x000fe400078e00ff */
[----:B------:R-:W-:-:S02]  /*0e70*/  IMAD.MOV.U32 R19, RZ, RZ, -0x1 ;  /* 0xffffffffff137424 */ /* 0x000fc400078e00ff */
[----:B------:R-:W-:Y:S05]  /*0e80*/  CALL.REL.NOINC `($__internal_152_$__cuda_sm70_shflsync_down_p) ;  /* 0x000000f000007944 */ /* 0x000fea0003c00000 */
[----:B01----:R-:W-:Y:S01]  /*0e90*/  FADD.FTZ R16, R16, R17 ;  /* 0x0000001110107221 */ /* 0x003fe20000010000 */
[----:B------:R-:W-:Y:S01]  /*0ea0*/  MOV R14, 0xef0 ;  /* 0x00000ef0000e7802 */ /* 0x000fe20000000f00 */
[----:B------:R-:W-:-:S02]  /*0eb0*/  IMAD.MOV.U32 R17, RZ, RZ, 0x2 ;  /* 0x00000002ff117424 */ /* 0x000fc400078e00ff */
[----:B------:R-:W-:Y:S02]  /*0ec0*/  IMAD.MOV.U32 R18, RZ, RZ, 0x1f ;  /* 0x0000001fff127424 */ /* 0x000fe400078e00ff */
[----:B------:R-:W-:Y:S02]  /*0ed0*/  IMAD.MOV.U32 R19, RZ, RZ, -0x1 ;  /* 0xffffffffff137424 */ /* 0x000fe400078e00ff */
[----:B------:R-:W-:Y:S05]  /*0ee0*/  CALL.REL.NOINC `($__internal_152_$__cuda_sm70_shflsync_down_p) ;  /* 0x0000009000007944 */ /* 0x000fea0003c00000 */
[----:B-1----:R-:W-:Y:S01]  /*0ef0*/  FADD.FTZ R13, R16, R17 ;  /* 0x00000011100d7221 */ /* 0x002fe20000010000 */
[----:B------:R-:W-:Y:S01]  /*0f00*/  HFMA2.MMA R17, -RZ, RZ, 0, 5.9604644775390625e-08 ;  /* 0x00000001ff117435 */ /* 0x000fe200000001ff */
[----:B0-----:R-:W-:Y:S01]  /*0f10*/  IMAD.MOV.U32 R18, RZ, RZ, 0x1f ;  /* 0x0000001fff127424 */ /* 0x001fe200078e00ff */
[----:B------:R-:W-:Y:S01]  /*0f20*/  MOV R14, 0xf60 ;  /* 0x00000f60000e7802 */ /* 0x000fe20000000f00 */
[----:B------:R-:W-:Y:S02]  /*0f30*/  IMAD.MOV.U32 R19, RZ, RZ, -0x1 ;  /* 0xffffffffff137424 */ /* 0x000fe400078e00ff */
[----:B------:R-:W-:Y:S02]  /*0f40*/  IMAD.MOV.U32 R16, RZ, RZ, R13 ;  /* 0x000000ffff107224 */ /* 0x000fe400078e000d */
[----:B------:R-:W-:Y:S05]  /*0f50*/  CALL.REL.NOINC `($__internal_152_$__cuda_sm70_shflsync_down_p) ;  /* 0x0000002000007944 */ /* 0x000fea0003c00000 */
[----:B01----:R-:W-:Y:S01]  /*0f60*/  IMAD.MOV.U32 R16, RZ, RZ, R17 ;  /* 0x000000ffff107224 */ /* 0x003fe200078e0011 */
[----:B------:R-:W-:Y:S05]  /*0f70*/  BRA `(.L_x_10060) ;  /* 0xfffff92000007947 */ /* 0x000fea000383ffff */
        .weak           $__internal_152_$__cuda_sm70_shflsync_down_p
        .type           $__internal_152_$__cuda_sm70_shflsync_down_p,@function
        .size           $__internal_152_$__cuda_sm70_shflsync_down_p,(.L_x_11445 - $__internal_152_$__cuda_sm70_shflsync_down_p)
$__internal_152_$__cuda_sm70_shflsync_down_p:
[----:B------:R-:W-:Y:S01]  /*0f80*/  IMAD.MOV.U32 R15, RZ, RZ, 0x0 ;  /* 0x00000000ff0f7424 */ /* 0x000fe200078e00ff */
[----:B------:R-:W-:Y:S04]  /*0f90*/  WARPSYNC R19 ;  /* 0x0000001300007348 */ /* 0x000fe80003800000 */
[----:B------:R0:W1:Y:S01]  /*0fa0*/  SHFL.DOWN PT, R17, R16, R17, R18 ;  /* 0x0800001110117389 */ /* 0x00006200000e0012 */
[----:B------:R-:W-:Y:S05]  /*0fb0*/  RET.REL.NODEC R14 `(_ZN2at6native43_GLOBAL__N__9ae7fba5_10_SoftMax_cu_9f978f6322cunn_SoftMaxForwardRegIN3c104HalfEfS4_NS1_25LogSoftMaxForwardEpilogueElLi3EEEvPT1_PKT_T3_) ;  /* 0xfffff0400e007950 */ /* 0x000fea0003c3ffff */
.L_x_10061:
        /* <DEDUP_REMOVED lines=12> */
.L_x_11445:


//--------------------- .text._ZN2at6native43_GLOBAL__N__9ae7fba5_10_SoftMax_cu_9f978f6322cunn_SoftMaxForwardRegIN3c104HalfEfS4_NS1_25LogSoftMaxForwardEpilogueElLi2EEEvPT1_PKT_T3_ --------------------------
	.section	.text._ZN2at6native43_GLOBAL__N__9ae7fba5_10_SoftMax_cu_9f978f6322cunn_SoftMaxForwardRegIN3c104HalfEfS4_NS1_25LogSoftMaxForwardEpilogueElLi2EEEvPT1_PKT_T3_,"ax",@progbits
	.sectioninfo	@"SHI_REGISTERS=21"
	.align	128
.text._ZN2at6native43_GLOBAL__N__9ae7fba5_10_SoftMax_cu_9f978f6322cunn_SoftMaxForwardRegIN3c104HalfEfS4_NS1_25LogSoftMaxForwardEpilogueElLi2EEEvPT1_PKT_T3_:
        .type           _ZN2at6native43_GLOBAL__N__9ae7fba5_10_SoftMax_cu_9f978f6322cunn_SoftMaxForwardRegIN3c104HalfEfS4_NS1_25LogSoftMaxForwardEpilogueElLi2EEEvPT1_PKT_T3_,@function
        .size           _ZN2at6native43_GLOBAL__N__9ae7fba5_10_SoftMax_cu_9f978f6322cunn_SoftMaxForwardRegIN3c104HalfEfS4_NS1_25LogSoftMaxForwardEpilogueElLi2EEEvPT1_PKT_T3_,(.L_x_11447 - _ZN2at6native43_GLOBAL__N__9ae7fba5_10_SoftMax_cu_9f978f6322cunn_SoftMaxForwardRegIN3c104HalfEfS4_NS1_25LogSoftMaxForwardEpilogueElLi2EEEvPT1_PKT_T3_)
        .other          _ZN2at6native43_GLOBAL__N__9ae7fba5_10_SoftMax_cu_9f978f6322cunn_SoftMaxForwardRegIN3c104HalfEfS4_NS1_25LogSoftMaxForwardEpilogueElLi2EEEvPT1_PKT_T3_,@"STO_CUDA_ENTRY STV_DEFAULT"
_ZN2at6native43_GLOBAL__N__9ae7fba5_10_SoftMax_cu_9f978f6322cunn_SoftMaxForwardRegIN3c104HalfEfS4_NS1_25LogSoftMaxForwardEpilogueElLi2EEEvPT1_PKT_T3_:
        /* <DEDUP_REMOVED lines=61> */
.L_x_10072:
        /* <DEDUP_REMOVED lines=13> */
.L_x_10073:
[----:B-1----:R-:W-:-:S04]  /*04a0*/  FSETP.GEU.FTZ.AND P5, PT, R14, R13, PT ;  /* 0x0000000d0e00720b */ /* 0x002fc80003fbe000 */
[----:B------:R-:W-:-:S04]  /*04b0*/  FSEL R11, R13, R14, !P5 ;  /* 0x0000000e0d0b7208 */ /* 0x000fc80006800000 */
.L_x_10063:
[----:B0-----:R-:W-:Y:S05]  /*04c0*/  BSYNC B0 ;  /* 0x0000000000007941 */ /* 0x001fea0003800000 */
.L_x_10062:
        /* <DEDUP_REMOVED lines=36> */
.L_x_10074:
        /* <DEDUP_REMOVED lines=9> */
.L_x_10075:
[----:B-1----:R-:W-:Y:S02]  /*07a0*/  FADD.FTZ R8, R12, R11 ;  /* 0x0000000b0c087221 */ /* 0x002fe40000010000 */
.L_x_10067:
[----:B------:R-:W-:Y:S05]  /*07b0*/  BSYNC B0 ;  /* 0x0000000000007941 */ /* 0x000fea0003800000 */
.L_x_10066:
[----:B-1----:R1:W-:Y:S01]  /*07c0*/  @!P5 STS [RZ], R8 ;  /* 0x00000008ff00d388 */ /* 0x0023e20000000800 */
[----:B------:R-:W-:Y:S02]  /*07d0*/  WARPSYNC 0xffffffff ;  /* 0xffffffff00007948 */ /* 0x000fe40003800000 */
[----:B------:R-:W-:Y:S06]  /*07e0*/  BAR.SYNC.DEFER_BLOCKING 0x0 ;  /* 0x0000000000007b1d */ /* 0x000fec0000010000 */
[----:B------:R-:W-:Y:S01]  /*07f0*/  BSSY B0, `(.L_x_10070) ;  /* 0x000000d000007945 */ /* 0x000fe20003800000 */
[----:B-1----:R-:W1:Y:S02]  /*0800*/  LDS R8, [RZ] ;  /* 0x00000000ff087984 */ /* 0x002e640000000800 */
[----:B01----:R0:W1:Y:S01]  /*0810*/  MUFU.LG2 R11, R8 ;  /* 0x00000008000b7308 */ /* 0x0030620000000c00 */
[----:B------:R-:W-:Y:S05]  /*0820*/  @P0 BRA `(.L_x_10071) ;  /* 0x0000009000000947 */ /* 0x000fea0003800000 */
[----:B------:R-:W-:-:S05]  /*0830*/  HADD2.F32 R9, -RZ, R4.H0_H0 ;  /* 0x20000004ff097230 */ /* 0x000fca0000004100 */
[----:B------:R-:W-:Y:S02]  /*0840*/  FADD.FTZ R4, R9, -R10 ;  /* 0x8000000a09047221 */ /* 0x000fe40000010000 */
[----:B0-----:R-:W-:-:S04]  /*0850*/  IMAD.WIDE.U32 R8, R5, c[0x0][0x170], R6 ;  /* 0x00005c0005087a25 */ /* 0x001fc800078e0006 */
[----:B-1----:R-:W-:Y:S01]  /*0860*/  FFMA.FTZ R4, R11, -0.69314718246459960938, R4 ;  /* 0xbf3172180b047823 */ /* 0x002fe20000010004 */
[----:B------:R-:W-:Y:S01]  /*0870*/  LEA R6, P0, R8, c[0x0][0x160], 0x1 ;  /* 0x0000580008067a11 */ /* 0x000fe200078008ff */
[----:B------:R-:W-:-:S03]  /*0880*/  IMAD R7, R5, c[0x0][0x174], R9 ;  /* 0x00005d0005077a24 */ /* 0x000fc600078e0209 */
[----:B------:R-:W-:Y:S02]  /*0890*/  F2FP.PACK_AB R4, RZ, R4 ;  /* 0x00000004ff04723e */ /* 0x000fe400000000ff */
[----:B------:R-:W-:-:S05]  /*08a0*/  LEA.HI.X R7, R8, c[0x0][0x164], R7, 0x1, P0 ;  /* 0x0000590008077a11 */ /* 0x000fca00000f0c07 */
[----:B------:R0:W-:Y:S02]  /*08b0*/  STG.E.U16 [R6.64], R4 ;  /* 0x0000000406007986 */ /* 0x0001e4000c101506 */
.L_x_10071:
[----:B------:R-:W-:Y:S05]  /*08c0*/  BSYNC B0 ;  /* 0x0000000000007941 */ /* 0x000fea0003800000 */
.L_x_10070:
        /* <DEDUP_REMOVED lines=11> */
.L_x_10064:
[----:B------:R-:W-:Y:S01]  /*0980*/  HFMA2.MMA R15, -RZ, RZ, 0, 1.847743988037109375e-06 ;  /* 0x0000001fff0f7435 */ /* 0x000fe200000001ff */
[----:B------:R-:W-:Y:S01]  /*0990*/  IMAD.MOV.U32 R16, RZ, RZ, 0x10 ;  /* 0x00000010ff107424 */ /* 0x000fe200078e00ff */
[----:B------:R-:W-:Y:S01]  /*09a0*/  MOV R12, 0x9d0 ;  /* 0x000009d0000c7802 */ /* 0x000fe20000000f00 */
[----:B------:R-:W-:-:S03]  /*09b0*/  IMAD.MOV.U32 R18, RZ, RZ, -0x1 ;  /* 0xffffffffff127424 */ /* 0x000fc600078e00ff */
[----:B-1----:R-:W-:Y:S05]  /*09c0*/  CALL.REL.NOINC `($__internal_153_$__cuda_sm70_shflsync_down_p) ;  /* 0x0000041000007944 */ /* 0x002fea0003c00000 */
[----:B-1----:R-:W-:Y:S01]  /*09d0*/  IMAD.MOV.U32 R10, RZ, RZ, R15 ;  /* 0x000000ffff0a7224 */ /* 0x002fe200078e000f */
[----:B0-----:R-:W-:Y:S05]  /*09e0*/  BRA `(.L_x_10072) ;  /* 0xfffff9e000007947 */ /* 0x001fea000383ffff */
.L_x_10065:
[----:B0-----:R-:W-:Y:S01]  /*09f0*/  IMAD.MOV.U32 R11, RZ, RZ, R17 ;  /* 0x000000ffff0b7224 */ /* 0x001fe200078e0011 */
[----:B------:R-:W-:Y:S01]  /*0a00*/  MOV R12, 0xa50 ;  /* 0x00000a50000c7802 */ /* 0x000fe20000000f00 */
[----:B------:R-:W-:Y:S02]  /*0a10*/  IMAD.MOV.U32 R16, RZ, RZ, 0x8 ;  /* 0x00000008ff107424 */ /* 0x000fe400078e00ff */
[----:B------:R-:W-:Y:S02]  /*0a20*/  IMAD.MOV.U32 R15, RZ, RZ, 0x1f ;  /* 0x0000001fff0f7424 */ /* 0x000fe400078e00ff */
[----:B------:R-:W-:-:S02]  /*0a30*/  IMAD.MOV.U32 R18, RZ, RZ, -0x1 ;  /* 0xffffffffff127424 */ /* 0x000fc400078e00ff */
[----:B------:R-:W-:Y:S05]  /*0a40*/  CALL.REL.NOINC `($__internal_153_$__cuda_sm70_shflsync_down_p) ;  /* 0x0000039000007944 */ /* 0x000fea0003c00000 */
[----:B-1----:R-:W-:Y:S01]  /*0a50*/  FSETP.GEU.FTZ.AND P5, PT, R17, R15, PT ;  /* 0x0000000f1100720b */ /* 0x002fe20003fbe000 */
[----:B0-----:R-:W-:Y:S01]  /*0a60*/  IMAD.MOV.U32 R18, RZ, RZ, -0x1 ;  /* 0xffffffffff127424 */ /* 0x001fe200078e00ff */
[----:B------:R-:W-:-:S02]  /*0a70*/  MOV R16, 0x4 ;  /* 0x0000000400107802 */ /* 0x000fc40000000f00 */
[----:B------:R-:W-:Y:S01]  /*0a80*/  FSEL R11, R15, R17, !P5 ;  /* 0x000000110f0b7208 */ /* 0x000fe20006800000 */
[----:B------:R-:W-:Y:S01]  /*0a90*/  IMAD.MOV.U32 R15, RZ, RZ, 0x1f ;  /* 0x0000001fff0f7424 */ /* 0x000fe200078e00ff */
[----:B------:R-:W-:Y:S02]  /*0aa0*/  MOV R12, 0xac0 ;  /* 0x00000ac0000c7802 */ /* 0x000fe40000000f00 */
[----:B------:R-:W-:Y:S05]  /*0ab0*/  CALL.REL.NOINC `($__internal_153_$__cuda_sm70_shflsync_down_p) ;  /* 0x0000032000007944 */ /* 0x000fea0003c00000 */
[----:B-1----:R-:W-:Y:S01]  /*0ac0*/  FSETP.GEU.FTZ.AND P5, PT, R11, R15, PT ;  /* 0x0000000f0b00720b */ /* 0x002fe20003fbe000 */
[----:B0-----:R-:W-:Y:S01]  /*0ad0*/  IMAD.MOV.U32 R16, RZ, RZ, 0x2 ;  /* 0x00000002ff107424 */ /* 0x001fe200078e00ff */
[----:B------:R-:W-:Y:S01]  /*0ae0*/  MOV R12, 0xb30 ;  /* 0x00000b30000c7802 */ /* 0x000fe20000000f00 */
[----:B------:R-:W-:Y:S01]  /*0af0*/  IMAD.MOV.U32 R18, RZ, RZ, -0x1 ;  /* 0xffffffffff127424 */ /* 0x000fe200078e00ff */
[----:B------:R-:W-:Y:S01]  /*0b00*/  FSEL R11, R15, R11, !P5 ;  /* 0x0000000b0f0b7208 */ /* 0x000fe20006800000 */
[----:B------:R-:W-:-:S03]  /*0b10*/  IMAD.MOV.U32 R15, RZ, RZ, 0x1f ;  /* 0x0000001fff0f7424 */ /* 0x000fc600078e00ff */
[----:B------:R-:W-:Y:S05]  /*0b20*/  CALL.REL.NOINC `($__internal_153_$__cuda_sm70_shflsync_down_p) ;  /* 0x000002b000007944 */ /* 0x000fea0003c00000 */
[----:B-1----:R-:W-:Y:S01]  /*0b30*/  FSETP.GEU.FTZ.AND P5, PT, R11, R15, PT ;  /* 0x0000000f0b00720b */ /* 0x002fe20003fbe000 */
[----:B0-----:R-:W-:Y:S01]  /*0b40*/  IMAD.MOV.U32 R16, RZ, RZ, 0x1 ;  /* 0x00000001ff107424 */ /* 0x001fe200078e00ff */
[----:B------:R-:W-:Y:S01]  /*0b50*/  MOV R12, 0xbb0 ;  /* 0x00000bb0000c7802 */ /* 0x000fe20000000f00 */
[----:B------:R-:W-:Y:S01]  /*0b60*/  IMAD.MOV.U32 R18, RZ, RZ, -0x1 ;  /* 0xffffffffff127424 */ /* 0x000fe200078e00ff */
[----:B------:R-:W-:Y:S01]  /*0b70*/  FSEL R14, R15, R11, !P5 ;  /* 0x0000000b0f0e7208 */ /* 0x000fe20006800000 */
[----:B------:R-:W-:-:S04]  /*0b80*/  HFMA2.MMA R15, -RZ, RZ, 0, 1.847743988037109375e-06 ;  /* 0x0000001fff0f7435 */ /* 0x000fc800000001ff */
[----:B------:R-:W-:Y:S02]  /*0b90*/  IMAD.MOV.U32 R11, RZ, RZ, R14 ;  /* 0x000000ffff0b7224 */ /* 0x000fe400078e000e */
[----:B------:R-:W-:Y:S05]  /*0ba0*/  CALL.REL.NOINC `($__internal_153_$__cuda_sm70_shflsync_down_p) ;  /* 0x0000023000007944 */ /* 0x000fea0003c00000 */
[----:B-1----:R-:W-:Y:S01]  /*0bb0*/  IMAD.MOV.U32 R13, RZ, RZ, R15 ;  /* 0x000000ffff0d7224 */ /* 0x002fe200078e000f */
[----:B0-----:R-:W-:Y:S05]  /*0bc0*/  BRA `(.L_x_10073) ;  /* 0xfffff8d000007947 */ /* 0x001fea000383ffff */
.L_x_10068:
[----:B-1----:R-:W-:Y:S01]  /*0bd0*/  IMAD.MOV.U32 R11, RZ, RZ, R8 ;  /* 0x000000ffff0b7224 */ /* 0x002fe200078e0008 */
[----:B------:R-:W-:Y:S01]  /*0be0*/  MOV R15, 0x1f ;  /* 0x0000001f000f7802 */ /* 0x000fe20000000f00 */
[----:B------:R-:W-:Y:S01]  /*0bf0*/  IMAD.MOV.U32 R16, RZ, RZ, 0x10 ;  /* 0x00000010ff107424 */ /* 0x000fe200078e00ff */
[----:B0-----:R-:W-:Y:S01]  /*0c00*/  MOV R12, 0xc30 ;  /* 0x00000c30000c7802 */ /* 0x001fe20000000f00 */
[----:B------:R-:W-:Y:S02]  /*0c10*/  IMAD.MOV.U32 R18, RZ, RZ, -0x1 ;  /* 0xffffffffff127424 */ /* 0x000fe400078e00ff */
[----:B------:R-:W-:Y:S05]  /*0c20*/  CALL.REL.NOINC `($__internal_153_$__cuda_sm70_shflsync_down_p) ;  /* 0x000001b000007944 */ /* 0x000fea0003c00000 */
[----:B-1----:R-:W-:Y:S01]  /*0c30*/  IMAD.MOV.U32 R9, RZ, RZ, R15 ;  /* 0x000000ffff097224 */ /* 0x002fe200078e000f */
[----:B0-----:R-:W-:Y:S05]  /*0c40*/  BRA `(.L_x_10074) ;  /* 0xfffffac000007947 */ /* 0x001fea000383ffff */
.L_x_10069:
[----:B------:R-:W-:Y:S01]  /*0c50*/  IMAD.MOV.U32 R16, RZ, RZ, 0x8 ;  /* 0x00000008ff107424 */ /* 0x000fe200078e00ff */
[----:B------:R-:W-:Y:S01]  /*0c60*/  MOV R12, 0xca0 ;  /* 0x00000ca0000c7802 */ /* 0x000fe20000000f00 */
[----:B------:R-:W-:Y:S02]  /*0c70*/  IMAD.MOV.U32 R15, RZ, RZ, 0x1f ;  /* 0x0000001fff0f7424 */ /* 0x000fe400078e00ff */
[----:B------:R-:W-:-:S02]  /*0c80*/  IMAD.MOV.U32 R18, RZ, RZ, -0x1 ;  /* 0xffffffffff127424 */ /* 0x000fc400078e00ff */
[----:B0-----:R-:W-:Y:S05]  /*0c90*/  CALL.REL.NOINC `($__internal_153_$__cuda_sm70_shflsync_down_p) ;  /* 0x0000014000007944 */ /* 0x001fea0003c00000 */
[----:B0-----:R-:W-:Y:S01]  /*0ca0*/  HFMA2.MMA R16, -RZ, RZ, 0, 2.384185791015625e-07 ;  /* 0x00000004ff107435 */ /* 0x001fe200000001ff */
[----:B-1----:R-:W-:Y:S01]  /*0cb0*/  FADD.FTZ R11, R11, R15 ;  /* 0x0000000f0b0b7221 */ /* 0x002fe20000010000 */
[----:B------:R-:W-:Y:S01]  /*0cc0*/  MOV R12, 0xd00 ;  /* 0x00000d00000c7802 */ /* 0x000fe20000000f00 */
[----:B------:R-:W-:-:S02]  /*0cd0*/  IMAD.MOV.U32 R15, RZ, RZ, 0x1f ;  /* 0x0000001fff0f7424 */ /* 0x000fc400078e00ff */
[----:B------:R-:W-:Y:S02]  /*0ce0*/  IMAD.MOV.U32 R18, RZ, RZ, -0x1 ;  /* 0xffffffffff127424 */ /* 0x000fe400078e00ff */
[----:B------:R-:W-:Y:S05]  /*0cf0*/  CALL.REL.NOINC `($__internal_153_$__cuda_sm70_shflsync_down_p) ;  /* 0x000000e000007944 */ /* 0x000fea0003c00000 */
[----:B01----:R-:W-:Y:S01]  /*0d00*/  FADD.FTZ R11, R11, R15 ;  /* 0x0000000f0b0b7221 */ /* 0x003fe20000010000 */
[----:B------:R-:W-:Y:S01]  /*0d10*/  MOV R12, 0xd60 ;  /* 0x00000d60000c7802 */ /* 0x000fe20000000f00 */
[----:B------:R-:W-:Y:S02]  /*0d20*/  IMAD.MOV.U32 R16, RZ, RZ, 0x2 ;  /* 0x00000002ff107424 */ /* 0x000fe400078e00ff */
[----:B------:R-:W-:Y:S02]  /*0d30*/  IMAD.MOV.U32 R15, RZ, RZ, 0x1f ;  /* 0x0000001fff0f7424 */ /* 0x000fe400078e00ff */
[----:B------:R-:W-:Y:S02]  /*0d40*/  IMAD.MOV.U32 R18, RZ, RZ, -0x1 ;  /* 0xffffffffff127424 */ /* 0x000fe400078e00ff */
[----:B------:R-:W-:Y:S05]  /*0d50*/  CALL.REL.NOINC `($__internal_153_$__cuda_sm70_shflsync_down_p) ;  /* 0x0000008000007944 */ /* 0x000fea0003c00000 */
[----:B01----:R-:W-:Y:S01]  /*0d60*/  FADD.FTZ R11, R11, R15 ;  /* 0x0000000f0b0b7221 */ /* 0x003fe20000010000 */
[----:B------:R-:W-:Y:S01]  /*0d70*/  MOV R16, 0x1 ;  /* 0x0000000100107802 */ /* 0x000fe20000000f00 */
[----:B------:R-:W-:Y:S01]  /*0d80*/  IMAD.MOV.U32 R15, RZ, RZ, 0x1f ;  /* 0x0000001fff0f7424 */ /* 0x000fe200078e00ff */
[----:B------:R-:W-:Y:S01]  /*0d90*/  MOV R12, 0xdc0 ;  /* 0x00000dc0000c7802 */ /* 0x000fe20000000f00 */
[----:B------:R-:W-:-:S02]  /*0da0*/  IMAD.MOV.U32 R18, RZ, RZ, -0x1 ;  /* 0xffffffffff127424 */ /* 0x000fc400078e00ff */
[----:B------:R-:W-:Y:S05]  /*0db0*/  CALL.REL.NOINC `($__internal_153_$__cuda_sm70_shflsync_down_p) ;  /* 0x0000002000007944 */ /* 0x000fea0003c00000 */
[----:B-1----:R-:W-:Y:S01]  /*0dc0*/  IMAD.MOV.U32 R12, RZ, RZ, R15 ;  /* 0x000000ffff0c7224 */ /* 0x002fe200078e000f */
[----:B0-----:R-:W-:Y:S05]  /*0dd0*/  BRA `(.L_x_10075) ;  /* 0xfffff9c000007947 */ /* 0x001fea000383ffff */
        .weak           $__internal_153_$__cuda_sm70_shflsync_down_p
        .type           $__internal_153_$__cuda_sm70_shflsync_down_p,@function
        .size           $__internal_153_$__cuda_sm70_shflsync_down_p,(.L_x_11447 - $__internal_153_$__cuda_sm70_shflsync_down_p)
$__internal_153_$__cuda_sm70_shflsync_down_p:
[----:B------:R-:W-:Y:S01]  /*0de0*/  IMAD.MOV.U32 R13, RZ, RZ, 0x0 ;  /* 0x00000000ff0d7424 */ /* 0x000fe200078e00ff */
[----:B------:R-:W-:Y:S04]  /*0df0*/  WARPSYNC R18 ;  /* 0x0000001200007348 */ /* 0x000fe80003800000 */
[----:B------:R0:W1:Y:S01]  /*0e00*/  SHFL.DOWN PT, R15, R11, R16, R15 ;  /* 0x080000100b0f7389 */ /* 0x00006200000e000f */
[----:B------:R-:W-:Y:S05]  /*0e10*/  RET.REL.NODEC R12 `(_ZN2at6native43_GLOBAL__N__9ae7fba5_10_SoftMax_cu_9f978f6322cunn_SoftMaxForwardRegIN3c104HalfEfS4_NS1_25LogSoftMaxForwardEpilogueElLi2EEEvPT1_PKT_T3_) ;  /* 0xfffff1e00c007950 */ /* 0x000fea0003c3ffff */
.L_x_10076:
        /* <DEDUP_REMOVED lines=14> */
.L_x_11447:


//--------------------- .text._ZN2at6native43_GLOBAL__N__9ae7fba5_10_SoftMax_cu_9f978f6322cunn_SoftMaxForwardRegIN3c104HalfEfS4_NS1_25LogSoftMaxForwardEpilogueElLi1EEEvPT1_PKT_T3_ --------------------------
	.section	.text._ZN2at6native43_GLOBAL__N__9ae7fba5_10_SoftMax_cu_9f978f6322cunn_SoftMaxForwardRegIN3c104HalfEfS4_NS1_25LogSoftMaxForwardEpilogueElLi1EEEvPT1_PKT_T3_,"ax",@progbits
	.sectioninfo	@"SHI_REGISTERS=17"
	.align	128
.text._ZN2at6native43_GLOBAL__N__9ae7fba5_10_SoftMax_cu_9f978f6322cunn_SoftMaxForwardRegIN3c104HalfEfS4_NS1_25LogSoftMaxForwardEpilogueElLi1EEEvPT1_PKT_T3_:
        .type           _ZN2at6native43_GLOBAL__N__9ae7fba5_10_SoftMax_cu_9f978f6322cunn_SoftMaxForwardRegIN3c104HalfEfS4_NS1_25LogSoftMaxForwardEpilogueElLi1EEEvPT1_PKT_T3_,@function
        .size           _ZN2at6native43_GLOBAL__N__9ae7fba5_10_SoftMax_cu_9f978f6322cunn_SoftMaxForwardRegIN3c104HalfEfS4_NS1_25LogSoftMaxForwardEpilogueElLi1EEEvPT1_PKT_T3_,(.L_x_11449 - _ZN2at6native43_GLOBAL__N__9ae7fba5_10_SoftMax_cu_9f978f6322cunn_SoftMaxForwardRegIN3c104HalfEfS4_NS1_25LogSoftMaxForwardEpilogueElLi1EEEvPT1_PKT_T3_)
        .other          _ZN2at6native43_GLOBAL__N__9ae7fba5_10_SoftMax_cu_9f978f6322cunn_SoftMaxForwardRegIN3c104HalfEfS4_NS1_25LogSoftMaxForwardEpilogueElLi1EEEvPT1_PKT_T3_,@"STO_CUDA_ENTRY STV_DEFAULT"
_ZN2at6native43_GLOBAL__N__9ae7fba5_10_SoftMax_cu_9f978f6322cunn_SoftMaxForwardRegIN3c104HalfEfS4_NS1_25LogSoftMaxForwardEpilogueElLi1EEEvPT1_PKT_T3_:
        /* <DEDUP_REMOVED lines=50> */
.L_x_10085:
        /* <DEDUP_REMOVED lines=13> */
.L_x_10086:
[----:B-1----:R-:W-:-:S04]  /*03f0*/  FSETP.GEU.FTZ.AND P4, PT, R10, R9, PT ;  /* 0x000000090a00720b */ /* 0x002fc80003f9e000 */
[----:B0-----:R-:W-:-:S04]  /*0400*/  FSEL R10, R9, R10, !P4 ;  /* 0x0000000a090a7208 */ /* 0x001fc80006000000 */
.L_x_10078:
[----:B------:R-:W-:Y:S05]  /*0410*/  BSYNC B0 ;  /* 0x0000000000007941 */ /* 0x000fea0003800000 */
.L_x_10077:
        /* <DEDUP_REMOVED lines=31> */
.L_x_10087:
        /* <DEDUP_REMOVED lines=9> */
.L_x_10088:
[----:B-1----:R-:W-:Y:S02]  /*06a0*/  FADD.FTZ R4, R11, R6 ;  /* 0x000000060b047221 */ /* 0x002fe40000010000 */
.L_x_10082:
[----:B------:R-:W-:Y:S05]  /*06b0*/  BSYNC B0 ;  /* 0x0000000000007941 */ /* 0x000fea0003800000 */
.L_x_10081:
[----:B-1----:R1:W-:Y:S01]  /*06c0*/  @!P4 STS [RZ], R4 ;  /* 0x00000004ff00c388 */ /* 0x0023e20000000800 */
[----:B------:R-:W-:Y:S03]  /*06d0*/  WARPSYNC 0xffffffff ;  /* 0xffffffff00007948 */ /* 0x000fe60003800000 */
[----:B------:R-:W-:Y:S06]  /*06e0*/  BAR.SYNC.DEFER_BLOCKING 0x0 ;  /* 0x0000000000007b1d */ /* 0x000fec0000010000 */
[----:B------:R-:W-:Y:S05]  /*06f0*/  @P0 EXIT ;  /* 0x000000000000094d */ /* 0x000fea0003800000 */
[----:B-1----:R-:W1:Y:S01]  /*0700*/  LDS R4, [RZ] ;  /* 0x00000000ff047984 */ /* 0x002e620000000800 */
[----:B------:R-:W-:-:S05]  /*0710*/  HADD2.F32 R0, -RZ, R0.H0_H0 ;  /* 0x20000000ff007230 */ /* 0x000fca0000004100 */
[----:B0-----:R-:W-:Y:S02]  /*0720*/  FADD.FTZ R9, R0, -R7 ;  /* 0x8000000700097221 */ /* 0x001fe40000010000 */
[----:B------:R-:W-:-:S04]  /*0730*/  IMAD.WIDE.U32 R6, R5, c[0x0][0x170], R2 ;  /* 0x00005c0005067a25 */ /* 0x000fc800078e0002 */
[----:B------:R-:W-:Y:S01]  /*0740*/  IMAD R5, R5, c[0x0][0x174], R7 ;  /* 0x00005d0005057a24 */ /* 0x000fe200078e0207 */
[----:B------:R-:W-:-:S04]  /*0750*/  LEA R2, P0, R6, c[0x0][0x160], 0x1 ;  /* 0x0000580006027a11 */ /* 0x000fc800078008ff */
[----:B------:R-:W-:Y:S01]  /*0760*/  LEA.HI.X R3, R6, c[0x0][0x164], R5, 0x1, P0 ;  /* 0x0000590006037a11 */ /* 0x000fe200000f0c05 */
[----:B-1----:R-:W0:Y:S02]  /*0770*/  MUFU.LG2 R4, R4 ;  /* 0x0000000400047308 */ /* 0x002e240000000c00 */
[----:B0-----:R-:W-:-:S05]  /*0780*/  FFMA.FTZ R0, R4, -0.69314718246459960938, R9 ;  /* 0xbf31721804007823 */ /* 0x001fca0000010009 */
[----:B------:R-:W-:-:S05]  /*0790*/  F2FP.PACK_AB R0, RZ, R0 ;  /* 0x00000000ff00723e */ /* 0x000fca00000000ff */
[----:B------:R-:W-:Y:S01]  /*07a0*/  STG.E.U16 [R2.64], R0 ;  /* 0x0000000002007986 */ /* 0x000fe2000c101506 */
[----:B------:R-:W-:Y:S05]  /*07b0*/  EXIT ;  /* 0x000000000000794d */ /* 0x000fea0003800000 */
.L_x_10079:
[----:B0-----:R-:W-:Y:S01]  /*07c0*/  HFMA2.MMA R12, -RZ, RZ, 0, 1.847743988037109375e-06 ;  /* 0x0000001fff0c7435 */ /* 0x001fe200000001ff */
[----:B------:R-:W-:Y:S01]  /*07d0*/  IMAD.MOV.U32 R11, RZ, RZ, 0x10 ;  /* 0x00000010ff0b7424 */ /* 0x000fe200078e00ff */
[----:B------:R-:W-:Y:S01]  /*07e0*/  MOV R8, 0x810 ;  /* 0x0000081000087802 */ /* 0x000fe20000000f00 */
[----:B------:R-:W-:-:S03]  /*07f0*/  IMAD.MOV.U32 R13, RZ, RZ, -0x1 ;  /* 0xffffffffff0d7424 */ /* 0x000fc600078e00ff */
[----:B-1----:R-:W-:Y:S05]  /*0800*/  CALL.REL.NOINC `($__internal_154_$__cuda_sm70_shflsync_down_p) ;  /* 0x000003f000007944 */ /* 0x002fea0003c00000 */
[----:B-1----:R-:W-:Y:S01]  /*0810*/  IMAD.MOV.U32 R7, RZ, RZ, R11 ;  /* 0x000000ffff077224 */ /* 0x002fe200078e000b */
[----:B0-----:R-:W-:Y:S05]  /*0820*/  BRA `(.L_x_10085) ;  /* 0xfffffaf000007947 */ /* 0x001fea000383ffff */
.L_x_10080:
[----:B------:R-:W-:Y:S01]  /*0830*/  IMAD.MOV.U32 R11, RZ, RZ, 0x8 ;  /* 0x00000008ff0b7424 */ /* 0x000fe200078e00ff */
[----:B------:R-:W-:Y:S01]  /*0840*/  MOV R8, 0x880 ;  /* 0x0000088000087802 */ /* 0x000fe20000000f00 */
[----:B------:R-:W-:Y:S02]  /*0850*/  IMAD.MOV.U32 R12, RZ, RZ, 0x1f ;  /* 0x0000001fff0c7424 */ /* 0x000fe400078e00ff */
[----:B------:R-:W-:Y:S02]  /*0860*/  IMAD.MOV.U32 R13, RZ, RZ, -0x1 ;  /* 0xffffffffff0d7424 */ /* 0x000fe400078e00ff */
[----:B------:R-:W-:Y:S05]  /*0870*/  CALL.REL.NOINC `($__internal_154_$__cuda_sm70_shflsync_down_p) ;  /* 0x0000038000007944 */ /* 0x000fea0003c00000 */
[----:B-1----:R-:W-:Y:S01]  /*0880*/  FSETP.GEU.FTZ.AND P4, PT, R10, R11, PT ;  /* 0x0000000b0a00720b */ /* 0x002fe20003f9e000 */
[----:B0-----:R-:W-:Y:S01]  /*0890*/  IMAD.MOV.U32 R12, RZ, RZ, 0x1f ;  /* 0x0000001fff0c7424 */ /* 0x001fe200078e00ff */
[----:B------:R-:W-:Y:S01]  /*08a0*/  MOV R8, 0x8f0 ;  /* 0x000008f000087802 */ /* 0x000fe20000000f00 */
[----:B------:R-:W-:Y:S01]  /*08b0*/  IMAD.MOV.U32 R13, RZ, RZ, -0x1 ;  /* 0xffffffffff0d7424 */ /* 0x000fe200078e00ff */
[----:B------:R-:W-:-:S02]  /*08c0*/  FSEL R10, R11, R10, !P4 ;  /* 0x0000000a0b0a7208 */ /* 0x000fc40006000000 */
[----:B------:R-:W-:Y:S02]  /*08d0*/  MOV R11, 0x4 ;  /* 0x00000004000b7802 */ /* 0x000fe40000000f00 */
[----:B------:R-:W-:Y:S05]  /*08e0*/  CALL.REL.NOINC `($__internal_154_$__cuda_sm70_shflsync_down_p) ;  /* 0x0000031000007944 */ /* 0x000fea0003c00000 */
[----:B-1----:R-:W-:Y:S01]  /*08f0*/  FSETP.GEU.FTZ.AND P4, PT, R10, R11, PT ;  /* 0x0000000b0a00720b */ /* 0x002fe20003f9e000 */
[----:B0-----:R-:W-:Y:S01]  /*0900*/  IMAD.MOV.U32 R12, RZ, RZ, 0x1f ;  /* 0x0000001fff0c7424 */ /* 0x001fe200078e00ff */
[----:B------:R-:W-:Y:S01]  /*0910*/  MOV R8, 0x960 ;  /* 0x0000096000087802 */ /* 0x000fe20000000f00 */
[----:B------:R-:W-:Y:S01]  /*0920*/  IMAD.MOV.U32 R13, RZ, RZ, -0x1 ;  /* 0xffffffffff0d7424 */ /* 0x000fe200078e00ff */
[----:B------:R-:W-:Y:S01]  /*0930*/  FSEL R10, R11, R10, !P4 ;  /* 0x0000000a0b0a7208 */ /* 0x000fe20006000000 */
[----:B------:R-:W-:-:S03]  /*0940*/  IMAD.MOV.U32 R11, RZ, RZ, 0x2 ;  /* 0x00000002ff0b7424 */ /* 0x000fc600078e00ff */
[----:B------:R-:W-:Y:S05]  /*0950*/  CALL.REL.NOINC `($__internal_154_$__cuda_sm70_shflsync_down_p) ;  /* 0x000002a000007944 */ /* 0x000fea0003c00000 */
[----:B-1----:R-:W-:Y:S01]  /*0960*/  FSETP.GEU.FTZ.AND P4, PT, R10, R11, PT ;  /* 0x0000000b0a00720b */ /* 0x002fe20003f9e000 */
[----:B0-----:R-:W-:Y:S01]  /*0970*/  IMAD.MOV.U32 R12, RZ, RZ, 0x1f ;  /* 0x0000001fff0c7424 */ /* 0x001fe200078e00ff */
[----:B------:R-:W-:Y:S01]  /*0980*/  MOV R8, 0x9d0 ;  /* 0x000009d000087802 */ /* 0x000fe20000000f00 */
[----:B------:R-:W-:Y:S01]  /*0990*/  IMAD.MOV.U32 R13, RZ, RZ, -0x1 ;  /* 0xffffffffff0d7424 */ /* 0x000fe200078e00ff */
[----:B------:R-:W-:Y:S01]  /*09a0*/  FSEL R10, R11, R10, !P4 ;  /* 0x0000000a0b0a7208 */ /* 0x000fe20006000000 */
[----:B------:R-:W-:-:S06]  /*09b0*/  HFMA2.MMA R11, -RZ, RZ, 0, 5.9604644775390625e-08 ;  /* 0x00000001ff0b7435 */ /* 0x000fcc00000001ff */
[----:B------:R-:W-:Y:S05]  /*09c0*/  CALL.REL.NOINC `($__internal_154_$__cuda_sm70_shflsync_down_p) ;  /* 0x0000023000007944 */ /* 0x000fea0003c00000 */
[----:B-1----:R-:W-:Y:S01]  /*09d0*/  IMAD.MOV.U32 R9, RZ, RZ, R11 ;  /* 0x000000ffff097224 */ /* 0x002fe200078e000b */
[----:B0-----:R-:W-:Y:S05]  /*09e0*/  BRA `(.L_x_10086) ;  /* 0xfffffa0000007947 */ /* 0x001fea000383ffff */
.L_x_10083:
[----:B-1----:R-:W-:Y:S01]  /*09f0*/  IMAD.MOV.U32 R10, RZ, RZ, R4 ;  /* 0x000000ffff0a7224 */ /* 0x002fe200078e0004 */
[----:B------:R-:W-:Y:S01]  /*0a00*/  MOV R12, 0x1f ;  /* 0x0000001f000c7802 */ /* 0x000fe20000000f00 */
[----:B------:R-:W-:Y:S01]  /*0a10*/  IMAD.MOV.U32 R11, RZ, RZ, 0x10 ;  /* 0x00000010ff0b7424 */ /* 0x000fe200078e00ff */
[----:B------:R-:W-:Y:S01]  /*0a20*/  MOV R8, 0xa50 ;  /* 0x00000a5000087802 */ /* 0x000fe20000000f00 */
[----:B------:R-:W-:-:S02]  /*0a30*/  IMAD.MOV.U32 R13, RZ, RZ, -0x1 ;  /* 0xffffffffff0d7424 */ /* 0x000fc400078e00ff */
[----:B0-----:R-:W-:Y:S05]  /*0a40*/  CALL.REL.NOINC `($__internal_154_$__cuda_sm70_shflsync_down_p) ;  /* 0x000001b000007944 */ /* 0x001fea0003c00000 */
[----:B-1----:R-:W-:Y:S01]  /*0a50*/  IMAD.MOV.U32 R9, RZ, RZ, R11 ;  /* 0x000000ffff097224 */ /* 0x002fe200078e000b */
[----:B0-----:R-:W-:Y:S05]  /*0a60*/  BRA `(.L_x_10087) ;  /* 0xfffffba000007947 */ /* 0x001fea000383ffff */
.L_x_10084:
[----:B------:R-:W-:Y:S01]  /*0a70*/  IMAD.MOV.U32 R11, RZ, RZ, 0x8 ;  /* 0x00000008ff0b7424 */ /* 0x000fe200078e00ff */
[----:B------:R-:W-:Y:S01]  /*0a80*/  MOV R8, 0xac0 ;  /* 0x00000ac000087802 */ /* 0x000fe20000000f00 */
[----:B------:R-:W-:-:S02]  /*0a90*/  IMAD.MOV.U32 R12, RZ, RZ, 0x1f ;  /* 0x0000001fff0c7424 */ /* 0x000fc400078e00ff */
[----:B------:R-:W-:Y:S02]  /*0aa0*/  IMAD.MOV.U32 R13, RZ, RZ, -0x1 ;  /* 0xffffffffff0d7424 */ /* 0x000fe400078e00ff */
[----:B0-----:R-:W-:Y:S05]  /*0ab0*/  CALL.REL.NOINC `($__internal_154_$__cuda_sm70_shflsync_down_p) ;  /* 0x0000014000007944 */ /* 0x001fea0003c00000 */
[----:B01----:R-:W-:Y:S01]  /*0ac0*/  FADD.FTZ R10, R10, R11 ;  /* 0x0000000b0a0a7221 */ /* 0x003fe20000010000 */
[----:B------:R-:W-:Y:S01]  /*0ad0*/  HFMA2.MMA R11, -RZ, RZ, 0, 2.384185791015625e-07 ;  /* 0x00000004ff0b7435 */ /* 0x000fe200000001ff */
[----:B------:R-:W-:Y:S01]  /*0ae0*/  IMAD.MOV.U32 R12, RZ, RZ, 0x1f ;  /* 0x0000001fff0c7424 */ /* 0x000fe200078e00ff */
[----:B------:R-:W-:Y:S01]  /*0af0*/  MOV R8, 0xb20 ;  /* 0x00000b2000087802 */ /* 0x000fe20000000f00 */
[----:B------:R-:W-:-:S03]  /*0b00*/  IMAD.MOV.U32 R13, RZ, RZ, -0x1 ;  /* 0xffffffffff0d7424 */ /* 0x000fc600078e00ff */
[----:B------:R-:W-:Y:S05]  /*0b10*/  CALL.REL.NOINC `($__internal_154_$__cuda_sm70_shflsync_down_p) ;  /* 0x000000e000007944 */ /* 0x000fea0003c00000 */
[----:B01----:R-:W-:Y:S01]  /*0b20*/  FADD.FTZ R10, R10, R11 ;  /* 0x0000000b0a0a7221 */ /* 0x003fe20000010000 */
[----:B------:R-:W-:Y:S01]  /*0b30*/  MOV R8, 0xb80 ;  /* 0x00000b8000087802 */ /* 0x000fe20000000f00 */
[----:B------:R-:W-:Y:S02]  /*0b40*/  IMAD.MOV.U32 R11, RZ, RZ, 0x2 ;  /* 0x00000002ff0b7424 */ /* 0x000fe400078e00ff */
[----:B------:R-:W-:Y:S02]  /*0b50*/  IMAD.MOV.U32 R12, RZ, RZ, 0x1f ;  /* 0x0000001fff0c7424 */ /* 0x000fe400078e00ff */
[----:B------:R-:W-:-:S02]  /*0b60*/  IMAD.MOV.U32 R13, RZ, RZ, -0x1 ;  /* 0xffffffffff0d7424 */ /* 0x000fc400078e00ff */
[----:B------:R-:W-:Y:S05]  /*0b70*/  CALL.REL.NOINC `($__internal_154_$__cuda_sm70_shflsync_down_p) ;  /* 0x0000008000007944 */ /* 0x000fea0003c00000 */
[----:B-1----:R-:W-:Y:S01]  /*0b80*/  FADD.FTZ R6, R10, R11 ;  /* 0x0000000b0a067221 */ /* 0x002fe20000010000 */
[----:B------:R-:W-:Y:S01]  /*0b90*/  MOV R11, 0x1 ;  /* 0x00000001000b7802 */ /* 0x000fe20000000f00 */
[----:B0-----:R-:W-:Y:S01]  /*0ba0*/  IMAD.MOV.U32 R12, RZ, RZ, 0x1f ;  /* 0x0000001fff0c7424 */ /* 0x001fe200078e00ff */
[----:B------:R-:W-:Y:S01]  /*0bb0*/  MOV R8, 0xbf0 ;  /* 0x00000bf000087802 */ /* 0x000fe20000000f00 */
[----:B------:R-:W-:-:S02]  /*0bc0*/  IMAD.MOV.U32 R13, RZ, RZ, -0x1 ;  /* 0xffffffffff0d7424 */ /* 0x000fc400078e00ff */
[----:B------:R-:W-:Y:S02]  /*0bd0*/  IMAD.MOV.U32 R10, RZ, RZ, R6 ;  /* 0x000000ffff0a7224 */ /* 0x000fe400078e0006 */
[----:B------:R-:W-:Y:S05]  /*0be0*/  CALL.REL.NOINC `($__internal_154_$__cuda_sm70_shflsync_down_p) ;  /* 0x0000001000007944 */ /* 0x000fea0003c00000 */
[----:B01----:R-:W-:Y:S05]  /*0bf0*/  BRA `(.L_x_10088) ;  /* 0xfffffaa000007947 */ /* 0x003fea000383ffff */
        .weak           $__internal_154_$__cuda_sm70_shflsync_down_p
        .type           $__internal_154_$__cuda_sm70_shflsync_down_p,@function
        .size           $__internal_154_$__cuda_sm70_shflsync_down_p,(.L_x_11449 - $__internal_154_$__cuda_sm70_shflsync_down_p)
$__internal_154_$__cuda_sm70_shflsync_down_p:
[----:B------:R-:W-:Y:S01]  /*0c00*/  IMAD.MOV.U32 R9, RZ, RZ, 0x0 ;  /* 0x00000000ff097424 */ /* 0x000fe200078e00ff */
[----:B------:R-:W-:Y:S04]  /*0c10*/  WARPSYNC R13 ;  /* 0x0000000d00007348 */ /* 0x000fe80003800000 */
[----:B------:R0:W1:Y:S01]  /*0c20*/  SHFL.DOWN PT, R11, R10, R11, R12 ;  /* 0x0800000b0a0b7389 */ /* 0x00006200000e000c */
[----:B------:R-:W-:Y:S05]  /*0c30*/  RET.REL.NODEC R8 `(_ZN2at6native43_GLOBAL__N__9ae7fba5_10_SoftMax_cu_9f978f6322cunn_SoftMaxForwardRegIN3c104HalfEfS4_NS1_25LogSoftMaxForwardEpilogueElLi1EEEvPT1_PKT_T3_) ;  /* 0xfffff3c008007950 */ /* 0x000fea0003c3ffff */
.L_x_10089:
        /* <DEDUP_REMOVED lines=12> */
.L_x_11449:


//--------------------- .text._ZN2at6native43_GLOBAL__N__9ae7fba5_10_SoftMax_cu_9f978f6319cunn_SoftMaxForwardILi4EfffNS1_25LogSoftMaxForwardEpilogueEEEvPT2_PKT0_i --------------------------
	.section	.text._ZN2at6native43_GLOBAL__N__9ae7fba5_10_SoftMax_cu_9f978f6319cunn_SoftMaxForwardILi4EfffNS1_25LogSoftMaxForwardEpilogueEEEvPT2_PKT0_i,"ax",@progbits
	.sectioninfo	@"SHI_REGISTERS=27"
	.align	128
.text._ZN2at6native43_GLOBAL__N__9ae7fba5_10_SoftMax_cu_9f978f6319cunn_SoftMaxForwardILi4EfffNS1_25LogSoftMaxForwardEpilogueEEEvPT2_PKT0_i:
        .type           _ZN2at6native43_GLOBAL__N__9ae7fba5_10_SoftMax_cu_9f978f6319cunn_SoftMaxForwardILi4EfffNS1_25LogSoftMaxForwardEpilogueEEEvPT2_PKT0_i,@function
        .size           _ZN2at6native43_GLOBAL__N__9ae7fba5_10_SoftMax_cu_9f978f6319cunn_SoftMaxForwardILi4EfffNS1_25LogSoftMaxForwardEpilogueEEEvPT2_PKT0_i,(.L_x_11451 - _ZN2at6native43_GLOBAL__N__9ae7fba5_10_SoftMax_cu_9f978f6319cunn_SoftMaxForwardILi4EfffNS1_25LogSoftMaxForwardEpilogueEEEvPT2_PKT0_i)
        .other          _ZN2at6native43_GLOBAL__N__9ae7fba5_10_SoftMax_cu_9f978f6319cunn_SoftMaxForwardILi4EfffNS1_25LogSoftMaxForwardEpilogueEEEvPT2_PKT0_i,@"STO_CUDA_ENTRY STV_DEFAULT"
_ZN2at6native43_GLOBAL__N__9ae7fba5_10_SoftMax_cu_9f978f6319cunn_SoftMaxForwardILi4EfffNS1_25LogSoftMaxForwardEpilogueEEEvPT2_PKT0_i:
        /* <DEDUP_REMOVED lines=40> */
.L_x_10090:
[----:B------:R-:W-:Y:S01]  /*0280*/  IMAD.MOV.U32 R9, RZ, RZ, -0x800001 ;  /* 0xff7fffffff097424 */ /* 0x000fe200078e00ff */
[----:B------:R-:W-:Y:S02]  /*0290*/  UMOV UR5, 0xff7fffff ;  /* 0xff7fffff00057882 */ /* 0x000fe40000000000 */
[----:B------:R-:W-:Y:S02]  /*02a0*/  ULDC UR4, c[0x0][0x170] ;  /* 0x00005c0000047ab9 */ /* 0x000fe40000000800 */
[----:B------:R-:W-:Y:S02]  /*02b0*/  UMOV UR7, UR10 ;  /* 0x0000000a00077c82 */ /* 0x000fe40008000000 */
[----:B------:R-:W-:-:S02]  /*02c0*/  UMOV UR8, UR11 ;  /* 0x0000000b00087c82 */ /* 0x000fc40008000000 */
.L_x_10091:
[----:B------:R-:W-:Y:S01]  /*02d0*/  IMAD.MOV.U32 R8, RZ, RZ, c[0x0][0x0] ;  /* 0x00000000ff087624 */ /* 0x000fe200078e00ff */
[----:B------:R-:W-:Y:S01]  /*02e0*/  BSSY B0, `(.L_x_10092) ;  /* 0x0000026000007945 */ /* 0x000fe20003800000 */
[----:B------:R-:W-:-:S02]  /*02f0*/  IMAD.U32 R14, RZ, RZ, UR7 ;  /* 0x00000007ff0e7e24 */ /* 0x000fc4000f8e00ff */
[----:B------:R-:W-:Y:S01]  /*0300*/  IMAD.U32 R15, RZ, RZ, UR8 ;  /* 0x00000008ff0f7e24 */ /* 0x000fe2000f8e00ff */
[----:B------:R-:W-:-:S04]  /*0310*/  SHF.L.U32 R10, R8, 0x2, RZ ;  /* 0x00000002080a7819 */ /* 0x000fc800000006ff */
[----:B------:R-:W0:Y:S01]  /*0320*/  I2F.U32.RP R0, R10 ;  /* 0x0000000a00007306 */ /* 0x000e220000209000 */
[----:B------:R-:W-:Y:S01]  /*0330*/  IMAD.MOV R7, RZ, RZ, -R10 ;  /* 0x000000ffff077224 */ /* 0x000fe200078e0a0a */
[----:B------:R-:W-:-:S06]  /*0340*/  ISETP.NE.U32.AND P2, PT, R10, RZ, PT ;  /* 0x000000ff0a00720c */ /* 0x000fcc0003f45070 */
[----:B0-----:R-:W0:Y:S02]  /*0350*/  MUFU.RCP R0, R0 ;  /* 0x0000000000007308 */ /* 0x001e240000001000 */
[----:B0-----:R-:W-:Y:S01]  /*0360*/  IADD3 R4, R0, 0xffffffe, RZ ;  /* 0x0ffffffe00047810 */ /* 0x001fe20007ffe0ff */
[----:B------:R-:W-:-:S05]  /*0370*/  IMAD.SHL.U32 R0, R13, 0x4, RZ ;  /* 0x000000040d007824 */ /* 0x000fca00078e00ff */
        /* <DEDUP_REMOVED lines=18> */
.L_x_10094:
[----:B------:R-:W-:-:S06]  /*04a0*/  IMAD.WIDE R4, R17, 0x10, R14 ;  /* 0x0000001011047825 */ /* 0x000fcc00078e020e */
[----:B------:R-:W2:Y:S01]  /*04b0*/  LDG.E.128 R4, [R4.64] ;  /* 0x0000001004047981 */ /* 0x000ea2000c1e1d00 */
[----:B------:R-:W-:-:S05]  /*04c0*/  IADD3 R17, R17, c[0x0][0x0], RZ ;  /* 0x0000000011117a10 */ /* 0x000fca0007ffe0ff */
[----:B------:R-:W-:-:S05]  /*04d0*/  IMAD.SHL.U32 R18, R17, 0x4, RZ ;  /* 0x0000000411127824 */ /* 0x000fca00078e00ff */
[----:B------:R-:W-:Y:S02]  /*04e0*/  ISETP.GE.AND P0, PT, R18, R21, PT ;  /* 0x000000151200720c */ /* 0x000fe40003f06270 */
[----:B--2---:R-:W-:-:S04]  /*04f0*/  FMNMX.FTZ R16, R4, R9, !PT ;  /* 0x0000000904107209 */ /* 0x004fc80007810000 */
[----:B------:R-:W-:-:S04]  /*0500*/  FMNMX.FTZ R9, R5, R16, !PT ;  /* 0x0000001005097209 */ /* 0x000fc80007810000 */
[----:B------:R-:W-:-:S04]  /*0510*/  FMNMX.FTZ R6, R6, R9, !PT ;  /* 0x0000000906067209 */ /* 0x000fc80007810000 */
[----:B------:R-:W-:Y:S01]  /*0520*/  FMNMX.FTZ R9, R7, R6, !PT ;  /* 0x0000000607097209 */ /* 0x000fe20007810000 */
[----:B------:R-:W-:Y:S05]  /*0530*/  @!P0 BRA `(.L_x_10094) ;  /* 0xffffff6000008947 */ /* 0x000fea000383ffff */
.L_x_10093:
[----:B------:R-:W-:Y:S05]  /*0540*/  BSYNC B0 ;  /* 0x0000000000007941 */ /* 0x000fea0003800000 */
.L_x_10092:
[----:B------:R-:W-:Y:S01]  /*0550*/  BSSY B0, `(.L_x_10095) ;  /* 0x0000008000007945 */ /* 0x000fe20003800000 */
[----:B------:R-:W-:Y:S05]  /*0560*/  @P2 BRA `(.L_x_10096) ;  /* 0x0000006000002947 */ /* 0x000fea0003800000 */
.L_x_10097:
[----:B------:R-:W-:-:S06]  /*0570*/  IMAD.WIDE R4, R19, 0x4, R14 ;  /* 0x0000000413047825 */ /* 0x000fcc00078e020e */
[----:B------:R-:W2:Y:S01]  /*0580*/  LDG.E R4, [R4.64] ;  /* 0x0000001004047981 */ /* 0x000ea2000c1e1900 */
[----:B------:R-:W-:-:S04]  /*0590*/  IADD3 R19, R19, c[0x0][0x0], RZ ;  /* 0x0000000013137a10 */ /* 0x000fc80007ffe0ff */
[----:B------:R-:W-:Y:S02]  /*05a0*/  ISETP.GE.AND P0, PT, R19, UR4, PT ;  /* 0x0000000413007c0c */ /* 0x000fe4000bf06270 */
[----:B--2---:R-:W-:-:S11]  /*05b0*/  FMNMX.FTZ R9, R4, R9, !PT ;  /* 0x0000000904097209 */ /* 0x004fd60007810000 */
[----:B------:R-:W-:Y:S05]  /*05c0*/  @!P0 BRA `(.L_x_10097) ;  /* 0xffffffa000008947 */ /* 0x000fea000383ffff */
.L_x_10096:
[----:B------:R-:W-:Y:S05]  /*05d0*/  BSYNC B0 ;  /* 0x0000000000007941 */ /* 0x000fea0003800000 */
.L_x_10095:
[----:B------:R-:W0:Y:S01]  /*05e0*/  SHFL.DOWN PT, R4, R9, 0x10, 0x1f ;  /* 0x0a001f0009047f89 */ /* 0x000e2200000e0000 */
[----:B------:R-:W-:Y:S01]  /*05f0*/  SHF.R.S32.HI R16, RZ, 0x1f, R13 ;  /* 0x0000001fff107819 */ /* 0x000fe2000001140d */
[----:B------:R-:W-:Y:S01]  /*0600*/  BSSY B0, `(.L_x_10098) ;  /* 0x0000030000007945 */ /* 0x000fe20003800000 */
[----:B------:R-:W-:Y:S01]  /*0610*/  SHF.R.U32.HI R8, RZ, 0x5, R8 ;  /* 0x00000005ff087819 */ /* 0x000fe20000011608 */
[----:B------:R-:W-:Y:S01]  /*0620*/  BAR.SYNC.DEFER_BLOCKING 0x0 ;  /* 0x0000000000007b1d */ /* 0x000fe20000010000 */
[----:B------:R-:W-:Y:S02]  /*0630*/  LEA.HI R15, R16, R13, RZ, 0x5 ;  /* 0x0000000d100f7211 */ /* 0x000fe400078f28ff */
[----:B------:R-:W-:Y:S02]  /*0640*/  ISETP.GE.AND P3, PT, R13, R8, PT ;  /* 0x000000080d00720c */ /* 0x000fe40003f66270 */
[----:B0-----:R-:W-:-:S04]  /*0650*/  FSETP.GEU.FTZ.AND P0, PT, R9, R4, PT ;  /* 0x000000040900720b */ /* 0x001fc80003f1e000 */
[----:B------:R-:W-:-:S05]  /*0660*/  FSEL R4, R4, R9, !P0 ;  /* 0x0000000904047208 */ /* 0x000fca0004000000 */
[----:B------:R-:W0:Y:S02]  /*0670*/  SHFL.DOWN PT, R5, R4, 0x8, 0x1f ;  /* 0x09001f0004057f89 */ /* 0x000e2400000e0000 */
[----:B0-----:R-:W-:-:S04]  /*0680*/  FSETP.GEU.FTZ.AND P0, PT, R4, R5, PT ;  /* 0x000000050400720b */ /* 0x001fc80003f1e000 */
[----:B------:R-:W-:Y:S02]  /*0690*/  FSEL R5, R5, R4, !P0 ;  /* 0x0000000405057208 */ /* 0x000fe40004000000 */
[----:B------:R-:W-:-:S03]  /*06a0*/  LOP3.LUT R4, R15, 0xffffffe0, RZ, 0xc0, !PT ;  /* 0xffffffe00f047812 */ /* 0x000fc600078ec0ff */
[----:B------:R-:W0:Y:S02]  /*06b0*/  SHFL.DOWN PT, R6, R5, 0x4, 0x1f ;  /* 0x08801f0005067f89 */ /* 0x000e2400000e0000 */
[----:B------:R-:W-:-:S05]  /*06c0*/  IMAD.IADD R16, R13, 0x1, -R4 ;  /* 0x000000010d107824 */ /* 0x000fca00078e0a04 */
[C---:B------:R-:W-:Y:S01]  /*06d0*/  ISETP.NE.AND P2, PT, R16.reuse, RZ, PT ;  /* 0x000000ff1000720c */ /* 0x040fe20003f45270 */
[----:B------:R-:W-:-:S12]  /*06e0*/  IMAD.SHL.U32 R16, R16, 0x4, RZ ;  /* 0x0000000410107824 */ /* 0x000fd800078e00ff */
        /* <DEDUP_REMOVED lines=18> */
.L_x_10120:
        /* <DEDUP_REMOVED lines=13> */
.L_x_10121:
[----:B-1----:R-:W-:-:S04]  /*08e0*/  FSETP.GEU.FTZ.AND P0, PT, R6, R7, PT ;  /* 0x000000070600720b */ /* 0x002fc80003f1e000 */
[----:B0-----:R-:W-:-:S04]  /*08f0*/  FSEL R6, R7, R6, !P0 ;  /* 0x0000000607067208 */ /* 0x001fc80004000000 */
.L_x_10099:
[----:B------:R-:W-:Y:S05]  /*0900*/  BSYNC B0 ;  /* 0x0000000000007941 */ /* 0x000fea0003800000 */
.L_x_10098:
        /* <DEDUP_REMOVED lines=37> */
.L_x_10102:
        /* <DEDUP_REMOVED lines=17> */
.L_x_10105:
        /* <DEDUP_REMOVED lines=22> */
.L_x_10104:
[----:B------:R-:W-:Y:S05]  /*0dd0*/  BSYNC B0 ;  /* 0x0000000000007941 */ /* 0x000fea0003800000 */
.L_x_10103:
[----:B------:R-:W-:Y:S01]  /*0de0*/  ISETP.GE.AND P0, PT, R20, UR4, PT ;  /* 0x0000000414007c0c */ /* 0x000fe2000bf06270 */
[----:B------:R-:W-:-:S12]  /*0df0*/  BSSY B0, `(.L_x_10106) ;  /* 0x000000b000007945 */ /* 0x000fd80003800000 */
[----:B------:R-:W-:Y:S05]  /*0e00*/  @P0 BRA `(.L_x_10107) ;  /* 0x0000009000000947 */ /* 0x000fea0003800000 */
.L_x_10108:
        /* <DEDUP_REMOVED lines=9> */
.L_x_10107:
[----:B------:R-:W-:Y:S05]  /*0ea0*/  BSYNC B0 ;  /* 0x0000000000007941 */ /* 0x000fea0003800000 */
.L_x_10106:
        /* <DEDUP_REMOVED lines=15> */
[----:B------:R-:W-:Y:S06]  /*0fa0*/  BAR.SYNC.DEFER_BLOCKING 0x0 ;  /* 0x0000000000007b1d */ /* 0x000fec0000010000 */
[----:B------:R0:W1:Y:S01]  /*0fb0*/  @!P3 LDS R8, [R16] ;  /* 0x000000001008b984 */ /* 0x0000620000000800 */
[----:B------:R-:W-:Y:S05]  /*0fc0*/  @P4 BRA `(.L_x_10110) ;  /* 0x000000c000004947 */ /* 0x000fea0003800000 */
[----:B------:R-:W-:Y:S05]  /*0fd0*/  BRA.DIV ~URZ, `(.L_x_10111) ;  /* 0x000009e27f007947 */ /* 0x000fea000b800000 */
[----:B-1----:R1:W3:Y:S02]  /*0fe0*/  SHFL.DOWN PT, R5, R8, 0x10, 0x1f ;  /* 0x0a001f0008057f89 */ /* 0x0022e400000e0000 */
.L_x_10122:
        /* <DEDUP_REMOVED lines=9> */
.L_x_10123:
[----:B---3--:R-:W-:Y:S02]  /*1080*/  FADD.FTZ R8, R7, R6 ;  /* 0x0000000607087221 */ /* 0x008fe40000010000 */
.L_x_10110:
[----:B------:R-:W-:Y:S05]  /*1090*/  BSYNC B0 ;  /* 0x0000000000007941 */ /* 0x000fea0003800000 */
.L_x_10109:
[----:B-1----:R1:W-:Y:S01]  /*10a0*/  @!P5 STS [RZ], R8 ;  /* 0x00000008ff00d388 */ /* 0x0023e20000000800 */
[----:B------:R-:W-:Y:S02]  /*10b0*/  WARPSYNC 0xffffffff ;  /* 0xffffffff00007948 */ /* 0x000fe40003800000 */
[----:B------:R-:W-:Y:S06]  /*10c0*/  BAR.SYNC.DEFER_BLOCKING 0x0 ;  /* 0x0000000000007b1d */ /* 0x000fec0000010000 */
[----:B------:R-:W-:Y:S02]  /*10d0*/  ULDC UR4, c[0x0][0x160] ;  /* 0x0000580000047ab9 */ /* 0x000fe40000000800 */
[----:B------:R-:W-:-:S04]  /*10e0*/  ULEA UR4, UR12, UR4, 0x2 ;  /* 0x000000040c047291 */ /* 0x000fc8000f8e103f */
[----:B------:R-:W-:-:S06]  /*10f0*/  ULOP3.LUT UR4, UR4, 0xc, URZ, 0xc0, !UPT ;  /* 0x0000000c04047892 */ /* 0x000fcc000f8ec03f */
[----:B------:R-:W-:-:S04]  /*1100*/  MOV R5, UR4 ;  /* 0x0000000400057c02 */ /* 0x000fc80008000f00 */
[----:B------:R-:W-:Y:S01]  /*1110*/  SHF.R.U64 R5, R5, 0x2, RZ ;  /* 0x0000000205057819 */ /* 0x000fe200000012ff */
[----:B------:R-:W3:Y:S03]  /*1120*/  LDS R4, [RZ] ;  /* 0x00000000ff047984 */ /* 0x000ee60000000800 */
[----:B------:R-:W-:Y:S01]  /*1130*/  ISETP.NE.AND P0, PT, R5, UR14, PT ;  /* 0x0000000e05007c0c */ /* 0x000fe2000bf05270 */
[----:B---3--:R-:W3:-:S12]  /*1140*/  MUFU.LG2 R4, R4 ;  /* 0x0000000400047308 */ /* 0x008ed80000000c00 */
[----:B------:R-:W-:Y:S05]  /*1150*/  @!P0 BRA `(.L_x_10113) ;  /* 0x0000011000008947 */ /* 0x000fea0003800000 */
[----:B------:R-:W-:-:S13]  /*1160*/  ISETP.GE.AND P0, PT, R13, c[0x0][0x170], PT ;  /* 0x00005c000d007a0c */ /* 0x000fda0003f06270 */
[----:B------:R-:W-:Y:S05]  /*1170*/  @P0 EXIT ;  /* 0x000000000000094d */ /* 0x000fea0003800000 */
.L_x_10114:
[----:B------:R-:W-:Y:S02]  /*1180*/  IMAD.U32 R2, RZ, RZ, UR10 ;  /* 0x0000000aff027e24 */ /* 0x000fe4000f8e00ff */
[----:B------:R-:W-:-:S04]  /*1190*/  IMAD.U32 R3, RZ, RZ, UR11 ;  /* 0x0000000bff037e24 */ /* 0x000fc8000f8e00ff */
[----:B------:R-:W-:-:S06]  /*11a0*/  IMAD.WIDE R2, R13, 0x4, R2 ;  /* 0x000000040d027825 */ /* 0x000fcc00078e0202 */
[----:B------:R-:W4:Y:S01]  /*11b0*/  LDG.E R3, [R2.64] ;  /* 0x0000001002037981 */ /* 0x000f22000c1e1900 */
[----:B------:R-:W-:-:S04]  /*11c0*/  IADD3 R0, P0, R13, UR12, RZ ;  /* 0x0000000c0d007c10 */ /* 0x000fc8000ff1e0ff */
[C---:B--2---:R-:W-:Y:S02]  /*11d0*/  LEA.HI.X.SX32 R7, R13.reuse, UR13, 0x1, P0 ;  /* 0x0000000d0d077c11 */ /* 0x044fe400080f0eff */
[C---:B------:R-:W-:Y:S02]  /*11e0*/  LEA R6, P0, R0.reuse, c[0x0][0x160], 0x2 ;  /* 0x0000580000067a11 */ /* 0x040fe400078010ff */
[----:B------:R-:W-:Y:S02]  /*11f0*/  IADD3 R13, R13, c[0x0][0x0], RZ ;  /* 0x000000000d0d7a10 */ /* 0x000fe40007ffe0ff */
[----:B------:R-:W-:Y:S02]  /*1200*/  LEA.HI.X R7, R0, c[0x0][0x164], R7, 0x2, P0 ;  /* 0x0000590000077a11 */ /* 0x000fe400000f1407 */
[----:B------:R-:W-:Y:S01]  /*1210*/  ISETP.GE.AND P0, PT, R13, c[0x0][0x170], PT ;  /* 0x00005c000d007a0c */ /* 0x000fe20003f06270 */
[----:B--2-4-:R-:W-:-:S04]  /*1220*/  FADD.FTZ R5, -R14, R3 ;  /* 0x000000030e057221 */ /* 0x014fc80000010100 */
[----:B---3--:R-:W-:-:S05]  /*1230*/  FFMA.FTZ R5, R4, -0.69314718246459960938, R5 ;  /* 0xbf31721804057823 */ /* 0x008fca0000010005 */
[----:B------:R2:W-:Y:S03]  /*1240*/  STG.E [R6.64], R5 ;  /* 0x0000000506007986 */ /* 0x0005e6000c101910 */
[----:B------:R-:W-:Y:S05]  /*1250*/  @!P0 BRA `(.L_x_10114) ;  /* 0xffffff2000008947 */ /* 0x000fea000383ffff */
[----:B------:R-:W-:Y:S05]  /*1260*/  EXIT ;  /* 0x000000000000794d */ /* 0x000fea0003800000 */
.L_x_10113:
[----:B------:R-:W4:Y:S01]  /*1270*/  I2F.U32.RP R5, R10 ;  /* 0x0000000a00057306 */ /* 0x000f220000209000 */
[----:B0-----:R-:W-:-:S07]  /*1280*/  IMAD.MOV R9, RZ, RZ, -R10 ;  /* 0x000000ffff097224 */ /* 0x001fce00078e0a0a */
[----:B----4-:R-:W0:Y:S02]  /*1290*/  MUFU.RCP R5, R5 ;  /* 0x0000000500057308 */ /* 0x010e240000001000 */
[----:B0-----:R-:W-:-:S06]  /*12a0*/  IADD3 R6, R5, 0xffffffe, RZ ;  /* 0x0ffffffe05067810 */ /* 0x001fcc0007ffe0ff */
[----:B------:R0:W4:Y:S02]  /*12b0*/  F2I.FTZ.U32.TRUNC.NTZ R7, R6 ;  /* 0x0000000600077305 */ /* 0x000124000021f000 */
[----:B0-----:R-:W-:Y:S01]  /*12c0*/  HFMA2.MMA R6, -RZ, RZ, 0, 0 ;  /* 0x00000000ff067435 */ /* 0x001fe200000001ff */
[----:B----4-:R-:W-:-:S09]  /*12d0*/  IMAD R9, R9, R7, RZ ;  /* 0x0000000709097224 */ /* 0x010fd200078e02ff */
[----:B------:R-:W-:Y:S01]  /*12e0*/  IMAD.HI.U32 R9, R7, R9, R6 ;  /* 0x0000000907097227 */ /* 0x000fe200078e0006 */
[----:B------:R-:W-:Y:S05]  /*12f0*/  @!P1 BRA `(.L_x_10115) ;  /* 0x0000016000009947 */ /* 0x000fea0003800000 */
[----:B------:R-:W-:Y:S02]  /*1300*/  ULDC UR6, c[0x0][0x170] ;  /* 0x00005c0000067ab9 */ /* 0x000fe40000000800 */
[----:B------:R-:W-:-:S06]  /*1310*/  UIADD3 UR6, UR14, UR6, URZ ;  /* 0x000000060e067290 */ /* 0x000fcc000fffe03f */
[----:B------:R-:W-:-:S04]  /*1320*/  ISETP.GE.AND P0, PT, R13, UR6, PT ;  /* 0x000000060d007c0c */ /* 0x000fc8000bf06270 */
[----:B------:R-:W-:-:S13]  /*1330*/  ISETP.LT.OR P0, PT, R13, UR14, P0 ;  /* 0x0000000e0d007c0c */ /* 0x000fda0008701670 */
[----:B------:R-:W4:Y:S01]  /*1340*/  @!P0 LDG.E R3, [R2.64] ;  /* 0x0000001002038981 */ /* 0x000f22000c1e1900 */
        /* <DEDUP_REMOVED lines=14> */
[----:B--2-4-:R-:W-:-:S04]  /*1430*/  @!P0 FADD.FTZ R5, -R14, R3 ;  /* 0x000000030e058221 */ /* 0x014fc80000010100 */
[----:B---3--:R-:W-:-:S05]  /*1440*/  @!P0 FFMA.FTZ R5, R4, -0.69314718246459960938, R5 ;  /* 0xbf31721804058823 */ /* 0x008fca0000010005 */
[----:B------:R0:W-:Y:S02]  /*1450*/  @!P0 STG.E [R6.64], R5 ;  /* 0x0000000506008986 */ /* 0x0001e4000c101910 */
.L_x_10115:
[----:B------:R-:W-:Y:S01]  /*1460*/  IMAD.HI.U32 R2, R9, UR6, RZ ;  /* 0x0000000609027c27 */ /* 0x000fe2000f8e00ff */
[C---:B------:R-:W-:Y:S01]  /*1470*/  ISETP.NE.U32.AND P1, PT, R10.reuse, RZ, PT ;  /* 0x000000ff0a00720c */ /* 0x040fe20003f25070 */
[----:B------:R-:W-:Y:S01]  /*1480*/  ULDC.64 UR4, c[0x0][0x160] ;  /* 0x0000580000047ab9 */ /* 0x000fe20000000a00 */
[----:B------:R-:W-:Y:S01]  /*1490*/  BSSY B0, `(.L_x_10116) ;  /* 0x0000023000007945 */ /* 0x000fe20003800000 */
[----:B------:R-:W-:Y:S01]  /*14a0*/  IMAD.MOV R3, RZ, RZ, -R2 ;  /* 0x000000ffff037224 */ /* 0x000fe200078e0a02 */
[----:B------:R-:W-:Y:S01]  /*14b0*/  ULEA UR4, UP0, UR12, UR4, 0x2 ;  /* 0x000000040c047291 */ /* 0x000fe2000f80103f */
[----:B------:R-:W-:Y:S02]  /*14c0*/  MOV R2, UR10 ;  /* 0x0000000a00027c02 */ /* 0x000fe40008000f00 */
[----:B------:R-:W-:Y:S01]  /*14d0*/  IMAD R3, R10, R3, UR6 ;  /* 0x000000060a037e24 */ /* 0x000fe2000f8e0203 */
[----:B------:R-:W-:Y:S02]  /*14e0*/  ULEA.HI.X UR12, UR12, UR5, UR13, 0x2, UP0 ;  /* 0x000000050c0c7291 */ /* 0x000fe400080f140d */
[----:B0-----:R-:W-:-:S02]  /*14f0*/  IMAD.U32 R6, RZ, RZ, UR4 ;  /* 0x00000004ff067e24 */ /* 0x001fc4000f8e00ff */
[----:B------:R-:W-:Y:S02]  /*1500*/  ISETP.GE.U32.AND P0, PT, R3, R10, PT ;  /* 0x0000000a0300720c */ /* 0x000fe40003f06070 */
[----:B------:R-:W-:-:S11]  /*1510*/  IMAD.U32 R7, RZ, RZ, UR12 ;  /* 0x0000000cff077e24 */ /* 0x000fd6000f8e00ff */
[----:B------:R-:W-:-:S05]  /*1520*/  @P0 IMAD.IADD R3, R3, 0x1, -R10 ;  /* 0x0000000103030824 */ /* 0x000fca00078e0a0a */
[----:B------:R-:W-:-:S13]  /*1530*/  ISETP.GE.U32.AND P0, PT, R3, R10, PT ;  /* 0x0000000a0300720c */ /* 0x000fda0003f06070 */
[----:B------:R-:W-:Y:S01]  /*1540*/  @P0 IMAD.IADD R3, R3, 0x1, -R10 ;  /* 0x0000000103030824 */ /* 0x000fe200078e0a0a */
[----:B------:R-:W-:-:S04]  /*1550*/  @!P1 LOP3.LUT R3, RZ, R10, RZ, 0x33, !PT ;  /* 0x0000000aff039212 */ /* 0x000fc800078e33ff */
[----:B------:R-:W-:Y:S01]  /*1560*/  IADD3 R21, -R3, UR6, RZ ;  /* 0x0000000603157c10 */ /* 0x000fe2000fffe1ff */
[----:B------:R-:W-:-:S03]  /*1570*/  IMAD.U32 R3, RZ, RZ, UR11 ;  /* 0x0000000bff037e24 */ /* 0x000fc6000f8e00ff */
[-C--:B------:R-:W-:Y:S02]  /*1580*/  ISETP.GE.AND P0, PT, R0, R21.reuse, PT ;  /* 0x000000150000720c */ /* 0x080fe40003f06270 */
[----:B------:R-:W-:-:S11]  /*1590*/  IADD3 R18, R13, R21, RZ ;  /* 0x000000150d127210 */ /* 0x000fd60007ffe0ff */
[----:B------:R-:W-:Y:S05]  /*15a0*/  @P0 BRA `(.L_x_10117) ;  /* 0x0000011000000947 */ /* 0x000fea0003800000 */
[----:B------:R-:W-:-:S04]  /*15b0*/  IMAD.MOV.U32 R5, RZ, RZ, R13 ;  /* 0x000000ffff057224 */ /* 0x000fc800078e000d */
.L_x_10118:
[----:B------:R-:W-:-:S05]  /*15c0*/  IMAD.WIDE R12, R5, 0x10, R2 ;  /* 0x00000010050c7825 */ /* 0x000fca00078e0202 */
[----:B01----:R-:W4:Y:S01]  /*15d0*/  LDG.E.128 R8, [R12.64] ;  /* 0x000000100c087981 */ /* 0x003f22000c1e1d00 */
[C---:B------:R-:W-:Y:S01]  /*15e0*/  IMAD.WIDE R16, R5.reuse, 0x10, R6 ;  /* 0x0000001005107825 */ /* 0x040fe200078e0206 */
[----:B------:R-:W-:-:S05]  /*15f0*/  IADD3 R5, R5, c[0x0][0x0], RZ ;  /* 0x0000000005057a10 */ /* 0x000fca0007ffe0ff */
[----:B------:R-:W-:-:S05]  /*1600*/  IMAD.SHL.U32 R0, R5, 0x4, RZ ;  /* 0x0000000405007824 */ /* 0x000fca00078e00ff */
[----:B------:R-:W-:Y:S01]  /*1610*/  ISETP.GE.AND P0, PT, R0, R21, PT ;  /* 0x000000150000720c */ /* 0x000fe20003f06270 */
[C---:B--2-4-:R-:W-:Y:S02]  /*1620*/  FADD.FTZ R15, -R14.reuse, R8 ;  /* 0x000000080e0f7221 */ /* 0x054fe40000010100 */
[C---:B------:R-:W-:Y:S02]  /*1630*/  FADD.FTZ R11, -R14.reuse, R11 ;  /* 0x0000000b0e0b7221 */ /* 0x040fe40000010100 */
[C---:B------:R-:W-:Y:S02]  /*1640*/  FADD.FTZ R19, -R14.reuse, R10 ;  /* 0x0000000a0e137221 */ /* 0x040fe40000010100 */
[----:B------:R-:W-:Y:S02]  /*1650*/  FADD.FTZ R9, -R14, R9 ;  /* 0x000000090e097221 */ /* 0x000fe40000010100 */
[C---:B---3--:R-:W-:Y:S02]  /*1660*/  FFMA.FTZ R11, R4.reuse, -0.69314718246459960938, R11 ;  /* 0xbf317218040b7823 */ /* 0x048fe4000001000b */
[----:B------:R-:W-:-:S02]  /*1670*/  FFMA.FTZ R10, R4, -0.69314718246459960938, R19 ;  /* 0xbf317218040a7823 */ /* 0x000fc40000010013 */
[C---:B------:R-:W-:Y:S02]  /*1680*/  FFMA.FTZ R9, R4.reuse, -0.69314718246459960938, R9 ;  /* 0xbf31721804097823 */ /* 0x040fe40000010009 */
[----:B------:R-:W-:-:S05]  /*1690*/  FFMA.FTZ R8, R4, -0.69314718246459960938, R15 ;  /* 0xbf31721804087823 */ /* 0x000fca000001000f */
[----:B------:R0:W-:Y:S01]  /*16a0*/  STG.E.128 [R16.64], R8 ;  /* 0x0000000810007986 */ /* 0x0001e2000c101d10 */
[----:B------:R-:W-:Y:S05]  /*16b0*/  @!P0 BRA `(.L_x_10118) ;  /* 0xffffff0000008947 */ /* 0x000fea000383ffff */
.L_x_10117:
[----:B------:R-:W-:Y:S05]  /*16c0*/  BSYNC B0 ;  /* 0x0000000000007941 */ /* 0x000fea0003800000 */
.L_x_10116:
[----:B------:R-:W-:-:S13]  /*16d0*/  ISETP.GE.AND P0, PT, R18, UR6, PT ;  /* 0x0000000612007c0c */ /* 0x000fda000bf06270 */
[----:B------:R-:W-:Y:S05]  /*16e0*/  @P0 EXIT ;  /* 0x000000000000094d */ /* 0x000fea0003800000 */
.L_x_10119:
[----:B01----:R-:W-:-:S06]  /*16f0*/  IMAD.WIDE R8, R18, 0x4, R2 ;  /* 0x0000000412087825 */ /* 0x003fcc00078e0202 */
[----:B------:R-:W4:Y:S01]  /*1700*/  LDG.E R9, [R8.64] ;  /* 0x0000001008097981 */ /* 0x000f22000c1e1900 */
[C---:B------:R-:W-:Y:S01]  /*1710*/  IMAD.WIDE R10, R18.reuse, 0x4, R6 ;  /* 0x00000004120a7825 */ /* 0x040fe200078e0206 */
[----:B------:R-:W-:-:S04]  /*1720*/  IADD3 R18, R18, c[0x0][0x0], RZ ;  /* 0x0000000012127a10 */ /* 0x000fc80007ffe0ff */
[----:B------:R-:W-:Y:S01]  /*1730*/  ISETP.GE.AND P0, PT, R18, UR6, PT ;  /* 0x0000000612007c0c */ /* 0x000fe2000bf06270 */
[----:B--2-4-:R-:W-:-:S04]  /*1740*/  FADD.FTZ R5, -R14, R9 ;  /* 0x000000090e057221 */ /* 0x014fc80000010100 */
[----:B---3--:R-:W-:-:S05]  /*1750*/  FFMA.FTZ R5, R4, -0.69314718246459960938, R5 ;  /* 0xbf31721804057823 */ /* 0x008fca0000010005 */
[----:B------:R0:W-:Y:S03]  /*1760*/  STG.E [R10.64], R5 ;  /* 0x000000050a007986 */ /* 0x0001e6000c101910 */
[----:B------:R-:W-:Y:S05]  /*1770*/  @!P0 BRA `(.L_x_10119) ;  /* 0xffffff7000008947 */ /* 0x000fea000383ffff */
[----:B------:R-:W-:Y:S05]  /*1780*/  EXIT ;  /* 0x000000000000794d */ /* 0x000fea0003800000 */
.L_x_10100:
[----:B------:R-:W-:Y:S01]  /*1790*/  IMAD.MOV.U32 R7, RZ, RZ, 0x10 ;  /* 0x00000010ff077424 */ /* 0x000fe200078e00ff */
[----:B0-----:R-:W-:Y:S01]  /*17a0*/  MOV R9, 0x1f ;  /* 0x0000001f00097802 */ /* 0x001fe20000000f00 */
[----:B------:R-:W-:Y:S01]  /*17b0*/  IMAD.MOV.U32 R18, RZ, RZ, -0x1 ;  /* 0xffffffffff127424 */ /* 0x000fe200078e00ff */
[----:B------:R-:W-:Y:S02]  /*17c0*/  MOV R4, 0x17e0 ;  /* 0x000017e000047802 */ /* 0x000fe40000000f00 */
[----:B-1----:R-:W-:Y:S05]  /*17d0*/  CALL.REL.NOINC `($__internal_155_$__cuda_sm70_shflsync_down_p) ;  /* 0x000003f000007944 */ /* 0x002fea0003c00000 */
[----:B-1----:R-:W-:Y:S01]  /*17e0*/  IMAD.MOV.U32 R5, RZ, RZ, R7 ;  /* 0x000000ffff057224 */ /* 0x002fe200078e0007 */
[----:B0-----:R-:W-:Y:S05]  /*17f0*/  BRA `(.L_x_10120) ;  /* 0xfffff01000007947 */ /* 0x001fea000383ffff */
.L_x_10101:
[----:B------:R-:W-:Y:S01]  /*1800*/  HFMA2.MMA R7, -RZ, RZ, 0, 4.76837158203125e-07 ;  /* 0x00000008ff077435 */ /* 0x000fe200000001ff */
[----:B-1----:R-:W-:Y:S01]  /*1810*/  IMAD.MOV.U32 R6, RZ, RZ, R8 ;  /* 0x000000ffff067224 */ /* 0x002fe200078e0008 */
[----:B0-----:R-:W-:Y:S01]  /*1820*/  MOV R4, 0x1860 ;  /* 0x0000186000047802 */ /* 0x001fe20000000f00 */
[----:B------:R-:W-:-:S02]  /*1830*/  IMAD.MOV.U32 R9, RZ, RZ, 0x1f ;  /* 0x0000001fff097424 */ /* 0x000fc400078e00ff */
[----:B------:R-:W-:Y:S02]  /*1840*/  IMAD.MOV.U32 R18, RZ, RZ, -0x1 ;  /* 0xffffffffff127424 */ /* 0x000fe400078e00ff */
[----:B------:R-:W-:Y:S05]  /*1850*/  CALL.REL.NOINC `($__internal_155_$__cuda_sm70_shflsync_down_p) ;  /* 0x0000037000007944 */ /* 0x000fea0003c00000 */
[----:B-1----:R-:W-:Y:S01]  /*1860*/  FSETP.GEU.FTZ.AND P0, PT, R8, R7, PT ;  /* 0x000000070800720b */ /* 0x002fe20003f1e000 */
[----:B0-----:R-:W-:Y:S01]  /*1870*/  IMAD.MOV.U32 R18, RZ, RZ, -0x1 ;  /* 0xffffffffff127424 */ /* 0x001fe200078e00ff */
[----:B------:R-:W-:Y:S02]  /*1880*/  MOV R9, 0x1f ;  /* 0x0000001f00097802 */ /* 0x000fe40000000f00 */
[----:B------:R-:W-:Y:S01]  /*1890*/  FSEL R6, R7, R8, !P0 ;  /* 0x0000000807067208 */ /* 0x000fe20004000000 */
[----:B------:R-:W-:Y:S01]  /*18a0*/  IMAD.MOV.U32 R7, RZ, RZ, 0x4 ;  /* 0x00000004ff077424 */ /* 0x000fe200078e00ff */
[----:B------:R-:W-:Y:S02]  /*18b0*/  MOV R4, 0x18d0 ;  /* 0x000018d000047802 */ /* 0x000fe40000000f00 */
[----:B------:R-:W-:Y:S05]  /*18c0*/  CALL.REL.NOINC `($__internal_155_$__cuda_sm70_shflsync_down_p) ;  /* 0x0000030000007944 */ /* 0x000fea0003c00000 */
[----:B-1----:R-:W-:Y:S01]  /*18d0*/  FSETP.GEU.FTZ.AND P0, PT, R6, R7, PT ;  /* 0x000000070600720b */ /* 0x002fe20003f1e000 */
[----:B0-----:R-:W-:Y:S01]  /*18e0*/  IMAD.MOV.U32 R9, RZ, RZ, 0x1f ;  /* 0x0000001fff097424 */ /* 0x001fe200078e00ff */
[----:B------:R-:W-:Y:S02]  /*18f0*/  MOV R18, 0xffffffff ;  /* 0xffffffff00127802 */ /* 0x000fe40000000f00 */
[----:B------:R-:W-:Y:S01]  /*1900*/  FSEL R6, R7, R6, !P0 ;  /* 0x0000000607067208 */ /* 0x000fe20004000000 */
[----:B------:R-:W-:Y:S01]  /*1910*/  IMAD.MOV.U32 R7, RZ, RZ, 0x2 ;  /* 0x00000002ff077424 */ /* 0x000fe200078e00ff */
[----:B------:R-:W-:-:S02]  /*1920*/  MOV R4, 0x1940 ;  /* 0x0000194000047802 */ /* 0x000fc40000000f00 */
[----:B------:R-:W-:Y:S05]  /*1930*/  CALL.REL.NOINC `($__internal_155_$__cuda_sm70_shflsync_down_p) ;  /* 0x0000029000007944 */ /* 0x000fea0003c00000 */
[----:B-1----:R-:W-:Y:S01]  /*1940*/  FSETP.GEU.FTZ.AND P0, PT, R6, R7, PT ;  /* 0x000000070600720b */ /* 0x002fe20003f1e000 */
[----:B0-----:R-:W-:Y:S01]  /*1950*/  IMAD.MOV.U32 R9, RZ, RZ, 0x1f ;  /* 0x0000001fff097424 */ /* 0x001fe200078e00ff */
[----:B------:R-:W-:Y:S01]  /*1960*/  MOV R4, 0x19b0 ;  /* 0x000019b000047802 */ /* 0x000fe20000000f00 */
[----:B------:R-:W-:Y:S01]  /*1970*/  IMAD.MOV.U32 R18, RZ, RZ, -0x1 ;  /* 0xffffffffff127424 */ /* 0x000fe200078e00ff */
[----:B------:R-:W-:Y:S01]  /*1980*/  FSEL R6, R7, R6, !P0 ;  /* 0x0000000607067208 */ /* 0x000fe20004000000 */
[----:B------:R-:W-:-:S03]  /*1990*/  IMAD.MOV.U32 R7, RZ, RZ, 0x1 ;  /* 0x00000001ff077424 */ /* 0x000fc600078e00ff */
[----:B------:R-:W-:Y:S05]  /*19a0*/  CALL.REL.NOINC `($__internal_155_$__cuda_sm70_shflsync_down_p) ;  /* 0x0000022000007944 */ /* 0x000fea0003c00000 */
[----:B01----:R-:W-:Y:S05]  /*19b0*/  BRA `(.L_x_10121) ;  /* 0xffffef2000007947 */ /* 0x003fea000383ffff */
.L_x_10111:
[----:B-1----:R-:W-:Y:S01]  /*19c0*/  MOV R6, R8 ;  /* 0x0000000800067202 */ /* 0x002fe20000000f00 */
[----:B------:R-:W-:Y:S01]  /*19d0*/  IMAD.MOV.U32 R7, RZ, RZ, 0x10 ;  /* 0x00000010ff077424 */ /* 0x000fe200078e00ff */
[----:B------:R-:W-:Y:S01]  /*19e0*/  MOV R4, 0x1a20 ;  /* 0x00001a2000047802 */ /* 0x000fe20000000f00 */
[----:B0-----:R-:W-:-:S02]  /*19f0*/  IMAD.MOV.U32 R9, RZ, RZ, 0x1f ;  /* 0x0000001fff097424 */ /* 0x001fc400078e00ff */
[----:B------:R-:W-:Y:S02]  /*1a00*/  IMAD.MOV.U32 R18, RZ, RZ, -0x1 ;  /* 0xffffffffff127424 */ /* 0x000fe400078e00ff */
[----:B--2---:R-:W-:Y:S05]  /*1a10*/  CALL.REL.NOINC `($__internal_155_$__cuda_sm70_shflsync_down_p) ;  /* 0x000001b000007944 */ /* 0x004fea0003c00000 */
[----:B-1----:R-:W-:Y:S01]  /*1a20*/  MOV R5, R7 ;  /* 0x0000000700057202 */ /* 0x002fe20000000f00 */
[----:B0-----:R-:W-:Y:S05]  /*1a30*/  BRA `(.L_x_10122) ;  /* 0xfffff5b000007947 */ /* 0x001fea000383ffff */
.L_x_10112:
[----:B------:R-:W-:Y:S01]  /*1a40*/  IMAD.MOV.U32 R6, RZ, RZ, R8 ;  /* 0x000000ffff067224 */ /* 0x000fe200078e0008 */
[----:B0-----:R-:W-:Y:S01]  /*1a50*/  MOV R18, 0xffffffff ;  /* 0xffffffff00127802 */ /* 0x001fe20000000f00 */
[----:B------:R-:W-:Y:S01]  /*1a60*/  IMAD.MOV.U32 R7, RZ, RZ, 0x8 ;  /* 0x00000008ff077424 */ /* 0x000fe200078e00ff */
[----:B------:R-:W-:Y:S01]  /*1a70*/  MOV R4, 0x1aa0 ;  /* 0x00001aa000047802 */ /* 0x000fe20000000f00 */
[----:B------:R-:W-:Y:S02]  /*1a80*/  IMAD.MOV.U32 R9, RZ, RZ, 0x1f ;  /* 0x0000001fff097424 */ /* 0x000fe400078e00ff */
[----:B--2---:R-:W-:Y:S05]  /*1a90*/  CALL.REL.NOINC `($__internal_155_$__cuda_sm70_shflsync_down_p) ;  /* 0x0000013000007944 */ /* 0x004fea0003c00000 */
[----:B01----:R-:W-:Y:S01]  /*1aa0*/  FADD.FTZ R6, R8, R7 ;  /* 0x0000000708067221 */ /* 0x003fe20000010000 */
[----:B------:R-:W-:Y:S01]  /*1ab0*/  MOV R4, 0x1b00 ;  /* 0x00001b0000047802 */ /* 0x000fe20000000f00 */
[----:B------:R-:W-:Y:S02]  /*1ac0*/  IMAD.MOV.U32 R7, RZ, RZ, 0x4 ;  /* 0x00000004ff077424 */ /* 0x000fe400078e00ff */
[----:B------:R-:W-:Y:S02]  /*1ad0*/  IMAD.MOV.U32 R9, RZ, RZ, 0x1f ;  /* 0x0000001fff097424 */ /* 0x000fe400078e00ff */
[----:B------:R-:W-:-:S02]  /*1ae0*/  IMAD.MOV.U32 R18, RZ, RZ, -0x1 ;  /* 0xffffffffff127424 */ /* 0x000fc400078e00ff */
[----:B------:R-:W-:Y:S05]  /*1af0*/  CALL.REL.NOINC `($__internal_155_$__cuda_sm70_shflsync_down_p) ;  /* 0x000000d000007944 */ /* 0x000fea0003c00000 */
[----:B01----:R-:W-:Y:S01]  /*1b00*/  FADD.FTZ R6, R6, R7 ;  /* 0x0000000706067221 */ /* 0x003fe20000010000 */
[----:B------:R-:W-:Y:S01]  /*1b10*/  HFMA2.MMA R7, -RZ, RZ, 0, 1.1920928955078125e-07 ;  /* 0x00000002ff077435 */ /* 0x000fe200000001ff */
[----:B------:R-:W-:Y:S01]  /*1b20*/  IMAD.MOV.U32 R9, RZ, RZ, 0x1f ;  /* 0x0000001fff097424 */ /* 0x000fe200078e00ff */
[----:B------:R-:W-:Y:S01]  /*1b30*/  MOV R4, 0x1b60 ;  /* 0x00001b6000047802 */ /* 0x000fe20000000f00 */
[----:B------:R-:W-:-:S03]  /*1b40*/  IMAD.MOV.U32 R18, RZ, RZ, -0x1 ;  /* 0xffffffffff127424 */ /* 0x000fc600078e00ff */
[----:B------:R-:W-:Y:S05]  /*1b50*/  CALL.REL.NOINC `($__internal_155_$__cuda_sm70_shflsync_down_p) ;  /* 0x0000007000007944 */ /* 0x000fea0003c00000 */
[----:B01----:R-:W-:Y:S01]  /*1b60*/  FADD.FTZ R6, R6, R7 ;  /* 0x0000000706067221 */ /* 0x003fe20000010000 */
[----:B------:R-:W-:Y:S01]  /*1b70*/  MOV R9, 0x1f ;  /* 0x0000001f00097802 */ /* 0x000fe20000000f00 */
[----:B------:R-:W-:Y:S01]  /*1b80*/  IMAD.MOV.U32 R7, RZ, RZ, 0x1 ;  /* 0x00000001ff077424 */ /* 0x000fe200078e00ff */
[----:B------:R-:W-:Y:S01]  /*1b90*/  MOV R4, 0x1bc0 ;  /* 0x00001bc000047802 */ /* 0x000fe20000000f00 */
[----:B------:R-:W-:-:S02]  /*1ba0*/  IMAD.MOV.U32 R18, RZ, RZ, -0x1 ;  /* 0xffffffffff127424 */ /* 0x000fc400078e00ff */
[----:B------:R-:W-:Y:S05]  /*1bb0*/  CALL.REL.NOINC `($__internal_155_$__cuda_sm70_shflsync_down_p) ;  /* 0x0000001000007944 */ /* 0x000fea0003c00000 */
[----:B01----:R-:W-:Y:S05]  /*1bc0*/  BRA `(.L_x_10123) ;  /* 0xfffff4b000007947 */ /* 0x003fea000383ffff */
        .weak           $__internal_155_$__cuda_sm70_shflsync_down_p
        .type           $__internal_155_$__cuda_sm70_shflsync_down_p,@function
        .size           $__internal_155_$__cuda_sm70_shflsync_down_p,(.L_x_11451 - $__internal_155_$__cuda_sm70_shflsync_down_p)
$__internal_155_$__cuda_sm70_shflsync_down_p:
[----:B------:R-:W-:Y:S01]  /*1bd0*/  IMAD.MOV.U32 R5, RZ, RZ, 0x0 ;  /* 0x00000000ff057424 */ /* 0x000fe200078e00ff */
[----:B------:R-:W-:Y:S04]  /*1be0*/  WARPSYNC R18 ;  /* 0x0000001200007348 */ /* 0x000fe80003800000 */
[----:B------:R0:W1:Y:S01]  /*1bf0*/  SHFL.DOWN PT, R7, R6, R7, R9 ;  /* 0x0800000706077389 */ /* 0x00006200000e0009 */
[----:B------:R-:W-:Y:S05]  /*1c00*/  RET.REL.NODEC R4 `(_ZN2at6native43_GLOBAL__N__9ae7fba5_10_SoftMax_cu_9f978f6319cunn_SoftMaxForwardILi4EfffNS1_25LogSoftMaxForwardEpilogueEEEvPT2_PKT0_i) ;  /* 0xffffe3f004007950 */ /* 0x000fea0003c3ffff */
.L_x_10124:
        /* <DEDUP_REMOVED lines=15> */
.L_x_11451:


//--------------------- .text._ZN2at6native43_GLOBAL__N__9ae7fba5_10_SoftMax_cu_9f978f6323cunn_SoftMaxForwardSmemILi4EfffNS1_25LogSoftMaxForwardEpilogueElEEvPT2_PKT0_T4_ --------------------------
	.section	.text._ZN2at6native43_GLOBAL__N__9ae7fba5_10_SoftMax_cu_9f978f6323cunn_SoftMaxForwardSmemILi4EfffNS1_25LogSoftMaxForwardEpilogueElEEvPT2_PKT0_T4_,"ax",@progbits
	.sectioninfo	@"SHI_REGISTERS=23"
	.align	128
.text._ZN2at6native43_GLOBAL__N__9ae7fba5_10_SoftMax_cu_9f978f6323cunn_SoftMaxForwardSmemILi4EfffNS1_25LogSoftMaxForwardEpilogueElEEvPT2_PKT0_T4_:
        .type           _ZN2at6native43_GLOBAL__N__9ae7fba5_10_SoftMax_cu_9f978f6323cunn_SoftMaxForwardSmemILi4EfffNS1_25LogSoftMaxForwardEpilogueElEEvPT2_PKT0_T4_,@function
        .size           _ZN2at6native43_GLOBAL__N__9ae7fba5_10_SoftMax_cu_9f978f6323cunn_SoftMaxForwardSmemILi4EfffNS1_25LogSoftMaxForwardEpilogueElEEvPT2_PKT0_T4_,(.L_x_11453 - _ZN2at6native43_GLOBAL__N__9ae7fba5_10_SoftMax_cu_9f978f6323cunn_SoftMaxForwardSmemILi4EfffNS1_25LogSoftMaxForwardEpilogueElEEvPT2_PKT0_T4_)
        .other          _ZN2at6native43_GLOBAL__N__9ae7fba5_10_SoftMax_cu_9f978f6323cunn_SoftMaxForwardSmemILi4EfffNS1_25LogSoftMaxForwardEpilogueElEEvPT2_PKT0_T4_,@"STO_CUDA_ENTRY STV_DEFAULT"
_ZN2at6native43_GLOBAL__N__9ae7fba5_10_SoftMax_cu_9f978f6323cunn_SoftMaxForwardSmemILi4EfffNS1_25LogSoftMaxForwardEpilogueElEEvPT2_PKT0_T4_:
        /* <DEDUP_REMOVED lines=18> */
.L_x_10127:
        /* <DEDUP_REMOVED lines=15> */
.L_x_10126:
[----:B------:R-:W-:Y:S05]  /*0210*/  BSYNC B0 ;  /* 0x0000000000007941 */ /* 0x000fea0003800000 */
.L_x_10125:
        /* <DEDUP_REMOVED lines=14> */
[----:B------:R-:W-:Y:S02]  /*0300*/  FSEL R4, R4, R13, !P1 ;  /* 0x0000000d04047208 */ /* 0x000fe40004800000 */
[----:B------:R-:W-:-:S03]  /*0310*/  MOV R13, c[0x0][0x170] ;  /* 0x00005c00000d7a02 */ /* 0x000fc60000000f00 */
        /* <DEDUP_REMOVED lines=11> */
[----:B------:R-:W-:Y:S01]  /*03d0*/  FSEL R7, R7, R6, !P1 ;  /* 0x0000000607077208 */ /* 0x000fe20004800000 */
[----:B------:R-:W-:-:S04]  /*03e0*/  IMAD.MOV.U32 R6, RZ, RZ, -0x800001 ;  /* 0xff7fffffff067424 */ /* 0x000fc800078e00ff */
        /* <DEDUP_REMOVED lines=9> */
.L_x_10140:
        /* <DEDUP_REMOVED lines=13> */
.L_x_10141:
[----:B-1----:R-:W-:-:S04]  /*0550*/  FSETP.GEU.FTZ.AND P1, PT, R6, R7, PT ;  /* 0x000000070600720b */ /* 0x002fc80003f3e000 */
[----:B0-----:R-:W-:-:S04]  /*0560*/  FSEL R6, R7, R6, !P1 ;  /* 0x0000000607067208 */ /* 0x001fc80004800000 */
.L_x_10129:
[----:B------:R-:W-:Y:S05]  /*0570*/  BSYNC B0 ;  /* 0x0000000000007941 */ /* 0x000fea0003800000 */
.L_x_10128:
        /* <DEDUP_REMOVED lines=8> */
[----:B------:R-:W-:Y:S02]  /*0600*/  IMAD.MOV.U32 R16, RZ, RZ, RZ ;  /* 0x000000ffff107224 */ /* 0x000fe400078e00ff */
[----:B------:R-:W-:Y:S02]  /*0610*/  IMAD.MOV.U32 R14, RZ, RZ, R9 ;  /* 0x000000ffff0e7224 */ /* 0x000fe400078e0009 */
[----:B------:R-:W-:-:S03]  /*0620*/  IMAD.MOV.U32 R15, RZ, RZ, R0 ;  /* 0x000000ffff0f7224 */ /* 0x000fc600078e0000 */
.L_x_10134:
[----:B01----:R0:W1:Y:S02]  /*0630*/  LDS.128 R4, [R14.X16] ;  /* 0x000000000e047984 */ /* 0x003064000000cc00 */
[----:B0-----:R-:W-:-:S04]  /*0640*/  IADD3 R14, P1, R14, c[0x0][0x0], RZ ;  /* 0x000000000e0e7a10 */ /* 0x001fc80007f3e0ff */
[----:B------:R-:W-:Y:S01]  /*0650*/  SHF.L.U32 R19, R14, 0x2, RZ ;  /* 0x000000020e137819 */ /* 0x000fe200000006ff */
        /* <DEDUP_REMOVED lines=21> */
.L_x_10133:
[----:B------:R-:W-:Y:S05]  /*07b0*/  BSYNC B0 ;  /* 0x0000000000007941 */ /* 0x000fea0003800000 */
.L_x_10132:
[----:B------:R-:W4:Y:S01]  /*07c0*/  SHFL.DOWN PT, R5, R16, 0x10, 0x1f ;  /* 0x0a001f0010057f89 */ /* 0x000f2200000e0000 */
[----:B------:R-:W-:Y:S01]  /*07d0*/  @!P2 SHF.R.S32.HI R14, RZ, 0x5, R8 ;  /* 0x00000005ff0ea819 */ /* 0x000fe20000011408 */
[----:B------:R-:W-:Y:S01]  /*07e0*/  IMAD.MOV.U32 R8, RZ, RZ, RZ ;  /* 0x000000ffff087224 */ /* 0x000fe200078e00ff */
        /* <DEDUP_REMOVED lines=17> */
.L_x_10142:
        /* <DEDUP_REMOVED lines=9> */
.L_x_10143:
[----:B----4-:R-:W-:Y:S02]  /*0990*/  FADD.FTZ R8, R7, R6 ;  /* 0x0000000607087221 */ /* 0x010fe40000010000 */
.L_x_10136:
[----:B------:R-:W-:Y:S05]  /*09a0*/  BSYNC B0 ;  /* 0x0000000000007941 */ /* 0x000fea0003800000 */
.L_x_10135:
[----:B-1----:R1:W-:Y:S01]  /*09b0*/  @!P5 STS [R13.X4], R8 ;  /* 0x000000080d00d388 */ /* 0x0023e20000004800 */
[----:B------:R-:W-:Y:S03]  /*09c0*/  WARPSYNC 0xffffffff ;  /* 0xffffffff00007948 */ /* 0x000fe60003800000 */
[----:B------:R-:W-:Y:S06]  /*09d0*/  BAR.SYNC.DEFER_BLOCKING 0x0 ;  /* 0x0000000000007b1d */ /* 0x000fec0000010000 */
[----:B------:R-:W-:Y:S05]  /*09e0*/  @P0 EXIT ;  /* 0x000000000000094d */ /* 0x000fea0003800000 */
[----:B-12---:R-:W1:Y:S01]  /*09f0*/  LDS R13, [R13.X4] ;  /* 0x000000000d0d7984 */ /* 0x006e620000004800 */
[----:B0-----:R-:W-:-:S04]  /*0a00*/  LEA R14, P0, R2, c[0x0][0x160], 0x2 ;  /* 0x00005800020e7a11 */ /* 0x001fc800078010ff */
[----:B------:R-:W-:Y:S01]  /*0a10*/  LEA.HI.X R15, R2, c[0x0][0x164], R11, 0x2, P0 ;  /* 0x00005900020f7a11 */ /* 0x000fe200000f140b */
[----:B-1----:R0:W1:Y:S08]  /*0a20*/  MUFU.LG2 R8, R13 ;  /* 0x0000000d00087308 */ /* 0x0020700000000c00 */
.L_x_10139:
[----:B0-----:R2:W4:Y:S01]  /*0a30*/  LDS.128 R4, [R9.X16] ;  /* 0x0000000009047984 */ /* 0x001522000000cc00 */
[----:B------:R-:W-:-:S04]  /*0a40*/  LEA R2, P0, R9, R14, 0x4 ;  /* 0x0000000e09027211 */ /* 0x000fc800078020ff */
[C---:B------:R-:W-:Y:S02]  /*0a50*/  LEA.HI.X R3, R9.reuse, R15, R0, 0x4, P0 ;  /* 0x0000000f09037211 */ /* 0x040fe400000f2400 */
[----:B--2---:R-:W-:-:S05]  /*0a60*/  IADD3 R9, P0, R9, c[0x0][0x0], RZ ;  /* 0x0000000009097a10 */ /* 0x004fca0007f1e0ff */
[----:B------:R-:W-:Y:S02]  /*0a70*/  IMAD.SHL.U32 R10, R9, 0x4, RZ ;  /* 0x00000004090a7824 */ /* 0x000fe400078e00ff */
[----:B------:R-:W-:-:S03]  /*0a80*/  IMAD.X R0, RZ, RZ, R0, P0 ;  /* 0x000000ffff007224 */ /* 0x000fc600000e0600 */
[----:B------:R-:W-:Y:S02]  /*0a90*/  ISETP.GE.U32.AND P0, PT, R10, c[0x0][0x170], PT ;  /* 0x00005c000a007a0c */ /* 0x000fe40003f06070 */
[----:B------:R-:W-:-:S04]  /*0aa0*/  SHF.L.U64.HI R10, R9, 0x2, R0 ;  /* 0x00000002090a7819 */ /* 0x000fc80000010200 */
[----:B------:R-:W-:Y:S01]  /*0ab0*/  ISETP.GE.AND.EX P0, PT, R10, c[0x0][0x174], PT, P0 ;  /* 0x00005d000a007a0c */ /* 0x000fe20003f06300 */
[C---:B---34-:R-:W-:Y:S02]  /*0ac0*/  FADD.FTZ R11, -R12.reuse, R4 ;  /* 0x000000040c0b7221 */ /* 0x058fe40000010100 */
[C---:B------:R-:W-:Y:S02]  /*0ad0*/  FADD.FTZ R7, -R12.reuse, R7 ;  /* 0x000000070c077221 */ /* 0x040fe40000010100 */
[C---:B0-----:R-:W-:Y:S02]  /*0ae0*/  FADD.FTZ R13, -R12.reuse, R6 ;  /* 0x000000060c0d7221 */ /* 0x041fe40000010100 */
[----:B------:R-:W-:Y:S02]  /*0af0*/  FADD.FTZ R5, -R12, R5 ;  /* 0x000000050c057221 */ /* 0x000fe40000010100 */
[C---:B-1----:R-:W-:Y:S02]  /*0b00*/  FFMA.FTZ R7, R8.reuse, -0.69314718246459960938, R7 ;  /* 0xbf31721808077823 */ /* 0x042fe40000010007 */
[----:B------:R-:W-:-:S02]  /*0b10*/  FFMA.FTZ R6, R8, -0.69314718246459960938, R13 ;  /* 0xbf31721808067823 */ /* 0x000fc4000001000d */
[C---:B------:R-:W-:Y:S02]  /*0b20*/  FFMA.FTZ R5, R8.reuse, -0.69314718246459960938, R5 ;  /* 0xbf31721808057823 */ /* 0x040fe40000010005 */
[----:B------:R-:W-:-:S05]  /*0b30*/  FFMA.FTZ R4, R8, -0.69314718246459960938, R11 ;  /* 0xbf31721808047823 */ /* 0x000fca000001000b */
[----:B------:R0:W-:Y:S01]  /*0b40*/  STG.E.128 [R2.64], R4 ;  /* 0x0000000402007986 */ /* 0x0001e2000c101d06 */
[----:B------:R-:W-:Y:S05]  /*0b50*/  @!P0 BRA `(.L_x_10139) ;  /* 0xfffffed000008947 */ /* 0x000fea000383ffff */
[----:B------:R-:W-:Y:S05]  /*0b60*/  EXIT ;  /* 0x000000000000794d */ /* 0x000fea0003800000 */
.L_x_10130:
[----:B0-----:R-:W-:Y:S01]  /*0b70*/  HFMA2.MMA R7, -RZ, RZ, 0, 9.5367431640625e-07 ;  /* 0x00000010ff077435 */ /* 0x001fe200000001ff */
[----:B------:R-:W-:Y:S01]  /*0b80*/  IMAD.MOV.U32 R14, RZ, RZ, 0x1f ;  /* 0x0000001fff0e7424 */ /* 0x000fe200078e00ff */
[----:B------:R-:W-:Y:S01]  /*0b90*/  MOV R4, 0xbc0 ;  /* 0x00000bc000047802 */ /* 0x000fe20000000f00 */
[----:B------:R-:W-:-:S03]  /*0ba0*/  IMAD.MOV.U32 R15, RZ, RZ, -0x1 ;  /* 0xffffffffff0f7424 */ /* 0x000fc600078e00ff */
[----:B-1----:R-:W-:Y:S05]  /*0bb0*/  CALL.REL.NOINC `($__internal_156_$__cuda_sm70_shflsync_down_p) ;  /* 0x000003f000007944 */ /* 0x002fea0003c00000 */
[----:B-1----:R-:W-:Y:S01]  /*0bc0*/  IMAD.MOV.U32 R5, RZ, RZ, R7 ;  /* 0x000000ffff057224 */ /* 0x002fe200078e0007 */
[----:B0-----:R-:W-:Y:S05]  /*0bd0*/  BRA `(.L_x_10140) ;  /* 0xfffff8a000007947 */ /* 0x001fea000383ffff */
.L_x_10131:
[----:B-1----:R-:W-:Y:S01]  /*0be0*/  IMAD.MOV.U32 R6, RZ, RZ, R12 ;  /* 0x000000ffff067224 */ /* 0x002fe200078e000c */
[----:B0-----:R-:W-:Y:S01]  /*0bf0*/  MOV R7, 0x8 ;  /* 0x0000000800077802 */ /* 0x001fe20000000f00 */
[----:B------:R-:W-:Y:S01]  /*0c00*/  IMAD.MOV.U32 R14, RZ, RZ, 0x1f ;  /* 0x0000001fff0e7424 */ /* 0x000fe200078e00ff */
[----:B------:R-:W-:Y:S01]  /*0c10*/  MOV R4, 0xc40 ;  /* 0x00000c4000047802 */ /* 0x000fe20000000f00 */
[----:B------:R-:W-:Y:S02]  /*0c20*/  IMAD.MOV.U32 R15, RZ, RZ, -0x1 ;  /* 0xffffffffff0f7424 */ /* 0x000fe400078e00ff */
[----:B------:R-:W-:Y:S05]  /*0c30*/  CALL.REL.NOINC `($__internal_156_$__cuda_sm70_shflsync_down_p) ;  /* 0x0000037000007944 */ /* 0x000fea0003c00000 */
[----:B-1----:R-:W-:Y:S01]  /*0c40*/  FSETP.GEU.FTZ.AND P1, PT, R12, R7, PT ;  /* 0x000000070c00720b */ /* 0x002fe20003f3e000 */
[----:B0-----:R-:W-:Y:S01]  /*0c50*/  IMAD.MOV.U32 R14, RZ, RZ, 0x1f ;  /* 0x0000001fff0e7424 */ /* 0x001fe200078e00ff */
[----:B------:R-:W-:-:S02]  /*0c60*/  MOV R15, 0xffffffff ;  /* 0xffffffff000f7802 */ /* 0x000fc40000000f00 */
[----:B------:R-:W-:Y:S01]  /*0c70*/  FSEL R6, R7, R12, !P1 ;  /* 0x0000000c07067208 */ /* 0x000fe20004800000 */
[----:B------:R-:W-:Y:S01]  /*0c80*/  IMAD.MOV.U32 R7, RZ, RZ, 0x4 ;  /* 0x00000004ff077424 */ /* 0x000fe200078e00ff */
[----:B------:R-:W-:Y:S02]  /*0c90*/  MOV R4, 0xcb0 ;  /* 0x00000cb000047802 */ /* 0x000fe40000000f00 */
[----:B------:R-:W-:Y:S05]  /*0ca0*/  CALL.REL.NOINC `($__internal_156_$__cuda_sm70_shflsync_down_p) ;  /* 0x0000030000007944 */ /* 0x000fea0003c00000 */
[----:B-1----:R-:W-:Y:S01]  /*0cb0*/  FSETP.GEU.FTZ.AND P1, PT, R6, R7, PT ;  /* 0x000000070600720b */ /* 0x002fe20003f3e000 */
[----:B0-----:R-:W-:Y:S01]  /*0cc0*/  IMAD.MOV.U32 R14, RZ, RZ, 0x1f ;  /* 0x0000001fff0e7424 */ /* 0x001fe200078e00ff */
[----:B------:R-:W-:Y:S01]  /*0cd0*/  MOV R4, 0xd20 ;  /* 0x00000d2000047802 */ /* 0x000fe20000000f00 */
[----:B------:R-:W-:Y:S01]  /*0ce0*/  IMAD.MOV.U32 R15, RZ, RZ, -0x1 ;  /* 0xffffffffff0f7424 */ /* 0x000fe200078e00ff */
[----:B------:R-:W-:Y:S01]  /*0cf0*/  FSEL R6, R7, R6, !P1 ;  /* 0x0000000607067208 */ /* 0x000fe20004800000 */
[----:B------:R-:W-:-:S03]  /*0d00*/  IMAD.MOV.U32 R7, RZ, RZ, 0x2 ;  /* 0x00000002ff077424 */ /* 0x000fc600078e00ff */
[----:B------:R-:W-:Y:S05]  /*0d10*/  CALL.REL.NOINC `($__internal_156_$__cuda_sm70_shflsync_down_p) ;  /* 0x0000029000007944 */ /* 0x000fea0003c00000 */
[----:B-1----:R-:W-:Y:S01]  /*0d20*/  FSETP.GEU.FTZ.AND P1, PT, R6, R7, PT ;  /* 0x000000070600720b */ /* 0x002fe20003f3e000 */
[----:B0-----:R-:W-:Y:S01]  /*0d30*/  HFMA2.MMA R14, -RZ, RZ, 0, 1.847743988037109375e-06 ;  /* 0x0000001fff0e7435 */ /* 0x001fe200000001ff */
[----:B------:R-:W-:Y:S01]  /*0d40*/  IMAD.MOV.U32 R15, RZ, RZ, -0x1 ;  /* 0xffffffffff0f7424 */ /* 0x000fe200078e00ff */
[----:B------:R-:W-:-:S02]  /*0d50*/  MOV R4, 0xd90 ;  /* 0x00000d9000047802 */ /* 0x000fc40000000f00 */
[----:B------:R-:W-:Y:S01]  /*0d60*/  FSEL R6, R7, R6, !P1 ;  /* 0x0000000607067208 */ /* 0x000fe20004800000 */
[----:B------:R-:W-:Y:S02]  /*0d70*/  IMAD.MOV.U32 R7, RZ, RZ, 0x1 ;  /* 0x00000001ff077424 */ /* 0x000fe400078e00ff */
[----:B------:R-:W-:Y:S05]  /*0d80*/  CALL.REL.NOINC `($__internal_156_$__cuda_sm70_shflsync_down_p) ;  /* 0x0000022000007944 */ /* 0x000fea0003c00000 */
[----:B01----:R-:W-:Y:S05]  /*0d90*/  BRA `(.L_x_10141) ;  /* 0xfffff7b000007947 */ /* 0x003fea000383ffff */
.L_x_10137:
[----:B-1----:R-:W-:Y:S01]  /*0da0*/  IMAD.MOV.U32 R6, RZ, RZ, R8 ;  /* 0x000000ffff067224 */ /* 0x002fe200078e0008 */
[----:B0-----:R-:W-:Y:S01]  /*0db0*/  MOV R15, 0xffffffff ;  /* 0xffffffff000f7802 */ /* 0x001fe20000000f00 */
[----:B------:R-:W-:Y:S01]  /*0dc0*/  IMAD.MOV.U32 R7, RZ, RZ, 0x10 ;  /* 0x00000010ff077424 */ /* 0x000fe200078e00ff */
[----:B------:R-:W-:Y:S01]  /*0dd0*/  MOV R4, 0xe00 ;  /* 0x00000e0000047802 */ /* 0x000fe20000000f00 */
[----:B------:R-:W-:Y:S02]  /*0de0*/  IMAD.MOV.U32 R14, RZ, RZ, 0x1f ;  /* 0x0000001fff0e7424 */ /* 0x000fe400078e00ff */
[----:B--23--:R-:W-:Y:S05]  /*0df0*/  CALL.REL.NOINC `($__internal_156_$__cuda_sm70_shflsync_down_p) ;  /* 0x000001b000007944 */ /* 0x00cfea0003c00000 */
[----:B-1----:R-:W-:Y:S01]  /*0e00*/  IMAD.MOV.U32 R5, RZ, RZ, R7 ;  /* 0x000000ffff057224 */ /* 0x002fe200078e0007 */
[----:B0-----:R-:W-:Y:S05]  /*0e10*/  BRA `(.L_x_10142) ;  /* 0xfffffae000007947 */ /* 0x001fea000383ffff */
.L_x_10138:
[----:B------:R-:W-:Y:S01]  /*0e20*/  IMAD.MOV.U32 R6, RZ, RZ, R8 ;  /* 0x000000ffff067224 */ /* 0x000fe200078e0008 */
[----:B0-----:R-:W-:Y:S01]  /*0e30*/  MOV R15, 0xffffffff ;  /* 0xffffffff000f7802 */ /* 0x001fe20000000f00 */
[----:B------:R-:W-:Y:S01]  /*0e40*/  IMAD.MOV.U32 R7, RZ, RZ, 0x8 ;  /* 0x00000008ff077424 */ /* 0x000fe200078e00ff */
[----:B------:R-:W-:Y:S01]  /*0e50*/  MOV R4, 0xe80 ;  /* 0x00000e8000047802 */ /* 0x000fe20000000f00 */
[----:B------:R-:W-:-:S02]  /*0e60*/  IMAD.MOV.U32 R14, RZ, RZ, 0x1f ;  /* 0x0000001fff0e7424 */ /* 0x000fc400078e00ff */
[----:B--23--:R-:W-:Y:S05]  /*0e70*/  CALL.REL.NOINC `($__internal_156_$__cuda_sm70_shflsync_down_p) ;  /* 0x0000013000007944 */ /* 0x00cfea0003c00000 */
[----:B01----:R-:W-:Y:S01]  /*0e80*/  FADD.FTZ R6, R8, R7 ;  /* 0x0000000708067221 */ /* 0x003fe20000010000 */
[----:B------:R-:W-:Y:S01]  /*0e90*/  MOV R4, 0xee0 ;  /* 0x00000ee000047802 */ /* 0x000fe20000000f00 */
[----:B------:R-:W-:-:S02]  /*0ea0*/  IMAD.MOV.U32 R7, RZ, RZ, 0x4 ;  /* 0x00000004ff077424 */ /* 0x000fc400078e00ff */
[----:B------:R-:W-:Y:S02]  /*0eb0*/  IMAD.MOV.U32 R14, RZ, RZ, 0x1f ;  /* 0x0000001fff0e7424 */ /* 0x000fe400078e00ff */
[----:B------:R-:W-:Y:S02]  /*0ec0*/  IMAD.MOV.U32 R15, RZ, RZ, -0x1 ;  /* 0xffffffffff0f7424 */ /* 0x000fe400078e00ff */
[----:B------:R-:W-:Y:S05]  /*0ed0*/  CALL.REL.NOINC `($__internal_156_$__cuda_sm70_shflsync_down_p) ;  /* 0x000000d000007944 */ /* 0x000fea0003c00000 */
[----:B01----:R-:W-:Y:S01]  /*0ee0*/  FADD.FTZ R6, R6, R7 ;  /* 0x0000000706067221 */ /* 0x003fe20000010000 */
[----:B------:R-:W-:Y:S01]  /*0ef0*/  HFMA2.MMA R7, -RZ, RZ, 0, 1.1920928955078125e-07 ;  /* 0x00000002ff077435 */ /* 0x000fe200000001ff */
[----:B------:R-:W-:Y:S01]  /*0f00*/  IMAD.MOV.U32 R14, RZ, RZ, 0x1f ;  /* 0x0000001fff0e7424 */ /* 0x000fe200078e00ff */
[----:B------:R-:W-:Y:S01]  /*0f10*/  MOV R4, 0xf40 ;  /* 0x00000f4000047802 */ /* 0x000fe20000000f00 */
[----:B------:R-:W-:-:S03]  /*0f20*/  IMAD.MOV.U32 R15, RZ, RZ, -0x1 ;  /* 0xffffffffff0f7424 */ /* 0x000fc600078e00ff */
[----:B------:R-:W-:Y:S05]  /*0f30*/  CALL.REL.NOINC `($__internal_156_$__cuda_sm70_shflsync_down_p) ;  /* 0x0000007000007944 */ /* 0x000fea0003c00000 */
[----:B01----:R-:W-:Y:S01]  /*0f40*/  FADD.FTZ R6, R6, R7 ;  /* 0x0000000706067221 */ /* 0x003fe20000010000 */
[----:B------:R-:W-:Y:S01]  /*0f50*/  MOV R14, 0x1f ;  /* 0x0000001f000e7802 */ /* 0x000fe20000000f00 */
[----:B------:R-:W-:Y:S01]  /*0f60*/  IMAD.MOV.U32 R7, RZ, RZ, 0x1 ;  /* 0x00000001ff077424 */ /* 0x000fe200078e00ff */
[----:B------:R-:W-:Y:S01]  /*0f70*/  MOV R4, 0xfa0 ;  /* 0x00000fa000047802 */ /* 0x000fe20000000f00 */
[----:B------:R-:W-:-:S02]  /*0f80*/  IMAD.MOV.U32 R15, RZ, RZ, -0x1 ;  /* 0xffffffffff0f7424 */ /* 0x000fc400078e00ff */
[----:B------:R-:W-:Y:S05]  /*0f90*/  CALL.REL.NOINC `($__internal_156_$__cuda_sm70_shflsync_down_p) ;  /* 0x0000001000007944 */ /* 0x000fea0003c00000 */
[----:B01----:R-:W-:Y:S05]  /*0fa0*/  BRA `(.L_x_10143) ;  /* 0xfffff9e000007947 */ /* 0x003fea000383ffff */
        .weak           $__internal_156_$__cuda_sm70_shflsync_down_p
        .type           $__internal_156_$__cuda_sm70_shflsync_down_p,@function
        .size           $__internal_156_$__cuda_sm70_shflsync_down_p,(.L_x_11453 - $__internal_156_$__cuda_sm70_shflsync_down_p)
$__internal_156_$__cuda_sm70_shflsync_down_p:
[----:B------:R-:W-:Y:S01]  /*0fb0*/  IMAD.MOV.U32 R5, RZ, RZ, 0x0 ;  /* 0x00000000ff057424 */ /* 0x000fe200078e00ff */
[----:B------:R-:W-:Y:S04]  /*0fc0*/  WARPSYNC R15 ;  /* 0x0000000f00007348 */ /* 0x000fe80003800000 */
[----:B------:R0:W1:Y:S01]  /*0fd0*/  SHFL.DOWN PT, R7, R6, R7, R14 ;  /* 0x0800000706077389 */ /* 0x00006200000e000e */
[----:B------:R-:W-:Y:S05]  /*0fe0*/  RET.REL.NODEC R4 `(_ZN2at6native43_GLOBAL__N__9ae7fba5_10_SoftMax_cu_9f978f6323cunn_SoftMaxForwardSmemILi4EfffNS1_25LogSoftMaxForwardEpilogueElEEvPT2_PKT0_T4_) ;  /* 0xfffff01004007950 */ /* 0x000fea0003c3ffff */
.L_x_10144:
        /* <DEDUP_REMOVED lines=9> */
.L_x_11453:


//--------------------- .text._ZN2at6native43_GLOBAL__N__9ae7fba5_10_SoftMax_cu_9f978f6322cunn_SoftMaxForwardRegIfffNS1_25LogSoftMaxForwardEpilogueElLi9EEEvPT1_PKT_T3_ --------------------------
	.section	.text._ZN2at6native43_GLOBAL__N__9ae7fba5_10_SoftMax_cu_9f978f6322cunn_SoftMaxForwardRegIfffNS1_25LogSoftMaxForwardEpilogueElLi9EEEvPT1_PKT_T3_,"ax",@progbits
	.sectioninfo	@"SHI_REGISTERS=36"
	.align	128
.text._ZN2at6native43_GLOBAL__N__9ae7fba5_10_SoftMax_cu_9f978f6322cunn_SoftMaxForwardRegIfffNS1_25LogSoftMaxForwardEpilogueElLi9EEEvPT1_PKT_T3_:
        .type           _ZN2at6native43_GLOBAL__N__9ae7fba5_10_SoftMax_cu_9f978f6322cunn_SoftMaxForwardRegIfffNS1_25LogSoftMaxForwardEpilogueElLi9EEEvPT1_PKT_T3_,@function
        .size           _ZN2at6native43_GLOBAL__N__9ae7fba5_10_SoftMax_cu_9f978f6322cunn_SoftMaxForwardRegIfffNS1_25LogSoftMaxForwardEpilogueElLi9EEEvPT1_PKT_T3_,(.L_x_11455 - _ZN2at6native43_GLOBAL__N__9ae7fba5_10_SoftMax_cu_9f978f6322cunn_SoftMaxForwardRegIfffNS1_25LogSoftMaxForwardEpilogueElLi9EEEvPT1_PKT_T3_)
        .other          _ZN2at6native43_GLOBAL__N__9ae7fba5_10_SoftMax_cu_9f978f6322cunn_SoftMaxForwardRegIfffNS1_25LogSoftMaxForwardEpilogueElLi9EEEvPT1_PKT_T3_,@"STO_CUDA_ENTRY STV_DEFAULT"
_ZN2at6native43_GLOBAL__N__9ae7fba5_10_SoftMax_cu_9f978f6322cunn_SoftMaxForwardRegIfffNS1_25LogSoftMaxForwardEpilogueElLi9EEEvPT1_PKT_T3_:
        /* <DEDUP_REMOVED lines=141> */
.L_x_10169:
        /* <DEDUP_REMOVED lines=13> */
.L_x_10170:
[----:B-1----:R-:W-:-:S04]  /*09a0*/  FSETP.GEU.FTZ.AND P6, PT, R15, R12, PT ;  /* 0x0000000c0f00720b */ /* 0x002fc80003fde000 */
[----:B------:R-:W-:-:S04]  /*09b0*/  FSEL R11, R12, R15, !P6 ;  /* 0x0000000f0c0b7208 */ /* 0x000fc80007000000 */
.L_x_10146:
[----:B0-----:R-:W-:Y:S05]  /*09c0*/  BSYNC B0 ;  /* 0x0000000000007941 */ /* 0x001fea0003800000 */
.L_x_10145:
        /* <DEDUP_REMOVED lines=79> */
.L_x_10171:
        /* <DEDUP_REMOVED lines=9> */
.L_x_10172:
[----:B-1----:R-:W-:Y:S02]  /*0f50*/  FADD.FTZ R16, R15, R14 ;  /* 0x0000000e0f107221 */ /* 0x002fe40000010000 */
.L_x_10150:
[----:B------:R-:W-:Y:S05]  /*0f60*/  BSYNC B0 ;  /* 0x0000000000007941 */ /* 0x000fea0003800000 */
.L_x_10149:
[----:B------:R-:W-:Y:S01]  /*0f70*/  ISETP.NE.AND P6, PT, R10, RZ, PT ;  /* 0x000000ff0a00720c */ /* 0x000fe20003fc5270 */
[----:B------:R-:W-:-:S12]  /*0f80*/  WARPSYNC 0xffffffff ;  /* 0xffffffff00007948 */ /* 0x000fd80003800000 */
[----:B-1----:R1:W-:Y:S02]  /*0f90*/  @!P6 STS [RZ], R16 ;  /* 0x00000010ff00e388 */ /* 0x0023e40000000800 */
[----:B------:R-:W-:Y:S06]  /*0fa0*/  BAR.SYNC.DEFER_BLOCKING 0x0 ;  /* 0x0000000000007b1d */ /* 0x000fec0000010000 */
[----:B------:R-:W-:Y:S01]  /*0fb0*/  BSSY B0, `(.L_x_10153) ;  /* 0x000000d000007945 */ /* 0x000fe20003800000 */
[----:B------:R-:W2:Y:S02]  /*0fc0*/  LDS R10, [RZ] ;  /* 0x00000000ff0a7984 */ /* 0x000ea40000000800 */
[----:B--2---:R-:W2:Y:S01]  /*0fd0*/  MUFU.LG2 R10, R10 ;  /* 0x0000000a000a7308 */ /* 0x004ea20000000c00 */
[----:B------:R-:W-:Y:S05]  /*0fe0*/  @P5 BRA `(.L_x_10154) ;  /* 0x0000009000005947 */ /* 0x000fea0003800000 */
[----:B------:R-:W3:Y:S01]  /*0ff0*/  S2R R12, SR_TID.X ;  /* 0x00000000000c7919 */ /* 0x000ee20000002100 */
[----:B------:R-:W-:-:S04]  /*1000*/  FADD.FTZ R5, R5, -R11 ;  /* 0x8000000b05057221 */ /* 0x000fc80000010000 */
[----:B--2---:R-:W-:Y:S01]  /*1010*/  FFMA.FTZ R5, R10, -0.69314718246459960938, R5 ;  /* 0xbf3172180a057823 */ /* 0x004fe20000010005 */
[----:B---3--:R-:W-:-:S05]  /*1020*/  SHF.R.S32.HI R13, RZ, 0x1f, R12 ;  /* 0x0000001fff0d7819 */ /* 0x008fca000001140c */
[----:B0-----:R-:W-:-:S04]  /*1030*/  IMAD.WIDE.U32 R14, R0, c[0x0][0x170], R12 ;  /* 0x00005c00000e7a25 */ /* 0x001fc800078e000c */
[----:B------:R-:W-:Y:S01]  /*1040*/  IMAD R13, R0, c[0x0][0x174], R15 ;  /* 0x00005d00000d7a24 */ /* 0x000fe200078e020f */
[----:B------:R-:W-:-:S04]  /*1050*/  LEA R12, P5, R14, c[0x0][0x160], 0x2 ;  /* 0x000058000e0c7a11 */ /* 0x000fc800078a10ff */
[----:B------:R-:W-:-:S05]  /*1060*/  LEA.HI.X R13, R14, c[0x0][0x164], R13, 0x2, P5 ;  /* 0x000059000e0d7a11 */ /* 0x000fca00028f140d */
[----:B------:R0:W-:Y:S04]  /*1070*/  STG.E [R12.64], R5 ;  /* 0x000000050c007986 */ /* 0x0001e8000c101906 */
.L_x_10154:
[----:B------:R-:W-:Y:S05]  /*1080*/  BSYNC B0 ;  /* 0x0000000000007941 */ /* 0x000fea0003800000 */
.L_x_10153:
        /* <DEDUP_REMOVED lines=10> */
[----:B------:R-:W-:-:S04]  /*1130*/  FADD.FTZ R5, R2, -R11 ;  /* 0x8000000b02057221 */ /* 0x000fc80000010000 */
[----:B--2---:R-:W-:-:S05]  /*1140*/  FFMA.FTZ R5, R10, -0.69314718246459960938, R5 ;  /* 0xbf3172180a057823 */ /* 0x004fca0000010005 */
[----:B------:R0:W-:Y:S02]  /*1150*/  STG.E [R12.64], R5 ;  /* 0x000000050c007986 */ /* 0x0001e4000c101906 */
.L_x_10156:
[----:B------:R-:W-:Y:S05]  /*1160*/  BSYNC B0 ;  /* 0x0000000000007941 */ /* 0x000fea0003800000 */
.L_x_10155:
[----:B------:R-:W-:Y:S01]  /*1170*/  ISETP.NE.AND P5, PT, R32, RZ, PT ;  /* 0x000000ff2000720c */ /* 0x000fe20003fa5270 */
[----:B------:R-:W-:-:S12]  /*1180*/  BSSY B0, `(.L_x_10157) ;  /* 0x000000d000007945 */ /* 0x000fd80003800000 */
[----:B------:R-:W-:Y:S05]  /*1190*/  @P5 BRA `(.L_x_10158) ;  /* 0x000000b000005947 */ /* 0x000fea0003800000 */
[----:B0-----:R-:W0:Y:S01]  /*11a0*/  S2R R12, SR_TID.X ;  /* 0x00000000000c7919 */ /* 0x001e220000002100 */
[----:B------:R-:W-:Y:S02]  /*11b0*/  IMAD.MOV.U32 R13, RZ, RZ, c[0x0][0x0] ;  /* 0x00000000ff0d7624 */ /* 0x000fe400078e00ff */
[----:B------:R-:W-:-:S04]  /*11c0*/  FADD.FTZ R5, R3, -R11 ;  /* 0x8000000b03057221 */ /* 0x000fc80000010000 */
[----:B--2---:R-:W-:Y:S02]  /*11d0*/  FFMA.FTZ R5, R10, -0.69314718246459960938, R5 ;  /* 0xbf3172180a057823 */ /* 0x004fe40000010005 */
[----:B0-----:R-:W-:-:S05]  /*11e0*/  IMAD R12, R13, 0x2, R12 ;  /* 0x000000020d0c7824 */ /* 0x001fca00078e020c */
[----:B------:R-:W-:-:S05]  /*11f0*/  SHF.R.S32.HI R13, RZ, 0x1f, R12 ;  /* 0x0000001fff0d7819 */ /* 0x000fca000001140c */
[----:B------:R-:W-:-:S04]  /*1200*/  IMAD.WIDE.U32 R12, R0, c[0x0][0x170], R12 ;  /* 0x00005c00000c7a25 */ /* 0x000fc800078e000c */
[----:B------:R-:W-:Y:S01]  /*1210*/  IMAD R13, R0, c[0x0][0x174], R13 ;  /* 0x00005d00000d7a24 */ /* 0x000fe200078e020d */
[----:B------:R-:W-:-:S04]  /*1220*/  LEA R2, P5, R12, c[0x0][0x160], 0x2 ;  /* 0x000058000c027a11 */ /* 0x000fc800078a10ff */
[----:B------:R-:W-:-:S05]  /*1230*/  LEA.HI.X R3, R12, c[0x0][0x164], R13, 0x2, P5 ;  /* 0x000059000c037a11 */ /* 0x000fca00028f140d */
[----:B------:R0:W-:Y:S04]  /*1240*/  STG.E [R2.64], R5 ;  /* 0x0000000502007986 */ /* 0x0001e8000c101906 */
.L_x_10158:
[----:B------:R-:W-:Y:S05]  /*1250*/  BSYNC B0 ;  /* 0x0000000000007941 */ /* 0x000fea0003800000 */
.L_x_10157:
        /* <DEDUP_REMOVED lines=8> */
[----:B------:R-:W-:-:S04]  /*12e0*/  IADD3 R2, R2, c[0x0][0x0], RZ ;  /* 0x0000000002027a10 */ /* 0x000fc80007ffe0ff */
[----:B------:R-:W-:-:S05]  /*12f0*/  SHF.R.S32.HI R3, RZ, 0x1f, R2 ;  /* 0x0000001fff037819 */ /* 0x000fca0000011402 */
[----:B------:R-:W-:-:S04]  /*1300*/  IMAD.WIDE.U32 R12, R0, c[0x0][0x170], R2 ;  /* 0x00005c00000c7a25 */ /* 0x000fc800078e0002 */
[----:B------:R-:W-:Y:S01]  /*1310*/  IMAD R3, R0, c[0x0][0x174], R13 ;  /* 0x00005d0000037a24 */ /* 0x000fe200078e020d */
[----:B------:R-:W-:-:S04]  /*1320*/  LEA R2, P5, R12, c[0x0][0x160], 0x2 ;  /* 0x000058000c027a11 */ /* 0x000fc800078a10ff */
[----:B------:R-:W-:-:S05]  /*1330*/  LEA.HI.X R3, R12, c[0x0][0x164], R3, 0x2, P5 ;  /* 0x000059000c037a11 */ /* 0x000fca00028f1403 */
[----:B------:R0:W-:Y:S04]  /*1340*/  STG.E [R2.64], R5 ;  /* 0x0000000502007986 */ /* 0x0001e8000c101906 */
.L_x_10160:
[----:B------:R-:W-:Y:S05]  /*1350*/  BSYNC B0 ;  /* 0x0000000000007941 */ /* 0x000fea0003800000 */
.L_x_10159:
[----:B------:R-:W-:Y:S01]  /*1360*/  BSSY B0, `(.L_x_10161) ;  /* 0x000000f000007945 */ /* 0x000fe20003800000 */
[----:B------:R-:W-:Y:S05]  /*1370*/  @P0 BRA `(.L_x_10162) ;  /* 0x000000d000000947 */ /* 0x000fea0003800000 */
[----:B0-----:R-:W0:Y:S01]  /*1380*/  S2R R2, SR_TID.X ;  /* 0x0000000000027919 */ /* 0x001e220000002100 */
[----:B------:R-:W-:Y:S02]  /*1390*/  IMAD.MOV.U32 R3, RZ, RZ, c[0x0][0x0] ;  /* 0x00000000ff037624 */ /* 0x000fe400078e00ff */
[----:B------:R-:W-:Y:S02]  /*13a0*/  IMAD.MOV.U32 R5, RZ, RZ, c[0x0][0x0] ;  /* 0x00000000ff057624 */ /* 0x000fe400078e00ff */
[----:B0-----:R-:W-:-:S04]  /*13b0*/  IMAD R2, R3, 0x2, R2 ;  /* 0x0000000203027824 */ /* 0x001fc800078e0202 */
[----:B------:R-:W-:-:S05]  /*13c0*/  IMAD R2, R5, 0x2, R2 ;  /* 0x0000000205027824 */ /* 0x000fca00078e0202 */
[----:B------:R-:W-:-:S05]  /*13d0*/  SHF.R.S32.HI R3, RZ, 0x1f, R2 ;  /* 0x0000001fff037819 */ /* 0x000fca0000011402 */
[----:B------:R-:W-:-:S04]  /*13e0*/  IMAD.WIDE.U32 R4, R0, c[0x0][0x170], R2 ;  /* 0x00005c0000047a25 */ /* 0x000fc800078e0002 */
[----:B------:R-:W-:Y:S01]  /*13f0*/  IMAD R3, R0, c[0x0][0x174], R5 ;  /* 0x00005d0000037a24 */ /* 0x000fe200078e0205 */
[----:B------:R-:W-:Y:S01]  /*1400*/  LEA R2, P0, R4, c[0x0][0x160], 0x2 ;  /* 0x0000580004027a11 */ /* 0x000fe200078010ff */
[----:B------:R-:W-:-:S03]  /*1410*/  FADD.FTZ R5, R6, -R11 ;  /* 0x8000000b06057221 */ /* 0x000fc60000010000 */
[----:B------:R-:W-:Y:S01]  /*1420*/  LEA.HI.X R3, R4, c[0x0][0x164], R3, 0x2, P0 ;  /* 0x0000590004037a11 */ /* 0x000fe200000f1403 */
[----:B--2---:R-:W-:-:S05]  /*1430*/  FFMA.FTZ R5, R10, -0.69314718246459960938, R5 ;  /* 0xbf3172180a057823 */ /* 0x004fca0000010005 */
[----:B------:R0:W-:Y:S03]  /*1440*/  STG.E [R2.64], R5 ;  /* 0x0000000502007986 */ /* 0x0001e6000c101906 */
.L_x_10162:
[----:B------:R-:W-:Y:S05]  /*1450*/  BSYNC B0 ;  /* 0x0000000000007941 */ /* 0x000fea0003800000 */
.L_x_10161:
[----:B------:R-:W-:Y:S01]  /*1460*/  BSSY B0, `(.L_x_10163) ;  /* 0x0000010000007945 */ /* 0x000fe20003800000 */
[----:B------:R-:W-:Y:S05]  /*1470*/  @P1 BRA `(.L_x_10164) ;  /* 0x000000e000001947 */ /* 0x000fea0003800000 */
[----:B0-----:R-:W0:Y:S01]  /*1480*/  S2R R2, SR_TID.X ;  /* 0x0000000000027919 */ /* 0x001e220000002100 */
[----:B------:R-:W-:Y:S02]  /*1490*/  IMAD.MOV.U32 R3, RZ, RZ, c[0x0][0x0] ;  /* 0x00000000ff037624 */ /* 0x000fe400078e00ff */
[----:B------:R-:W-:Y:S02]  /*14a0*/  IMAD.MOV.U32 R5, RZ, RZ, c[0x0][0x0] ;  /* 0x00000000ff057624 */ /* 0x000fe400078e00ff */
[----:B0-----:R-:W-:-:S04]  /*14b0*/  IMAD R2, R3, 0x2, R2 ;  /* 0x0000000203027824 */ /* 0x001fc800078e0202 */
[----:B------:R-:W-:-:S05]  /*14c0*/  IMAD R2, R5, 0x2, R2 ;  /* 0x0000000205027824 */ /* 0x000fca00078e0202 */
[----:B------:R-:W-:-:S04]  /*14d0*/  IADD3 R2, R2, c[0x0][0x0], RZ ;  /* 0x0000000002027a10 */ /* 0x000fc80007ffe0ff */
        /* <DEDUP_REMOVED lines=8> */
.L_x_10164:
[----:B------:R-:W-:Y:S05]  /*1560*/  BSYNC B0 ;  /* 0x0000000000007941 */ /* 0x000fea0003800000 */
.L_x_10163:
[----:B------:R-:W-:Y:S01]  /*1570*/  BSSY B0, `(.L_x_10165) ;  /* 0x0000010000007945 */ /* 0x000fe20003800000 */
[----:B------:R-:W-:Y:S05]  /*1580*/  @P2 BRA `(.L_x_10166) ;  /* 0x000000e000002947 */ /* 0x000fea0003800000 */
[----:B0-----:R-:W0:Y:S01]  /*1590*/  S2R R2, SR_TID.X ;  /* 0x0000000000027919 */ /* 0x001e220000002100 */
[----:B------:R-:W-:Y:S02]  /*15a0*/  IMAD.MOV.U32 R3, RZ, RZ, c[0x0][0x0] ;  /* 0x00000000ff037624 */ /* 0x000fe400078e00ff */
[----:B------:R-:W-:Y:S02]  /*15b0*/  IMAD.MOV.U32 R5, RZ, RZ, c[0x0][0x0] ;  /* 0x00000000ff057624 */ /* 0x000fe400078e00ff */
[----:B0-----:R-:W-:-:S04]  /*15c0*/  IMAD R2, R3, 0x2, R2 ;  /* 0x0000000203027824 */ /* 0x001fc800078e0202 */
[----:B------:R-:W-:-:S04]  /*15d0*/  IMAD R2, R5, 0x2, R2 ;  /* 0x0000000205027824 */ /* 0x000fc800078e0202 */
        /* <DEDUP_REMOVED lines=9> */
.L_x_10166:
[----:B------:R-:W-:Y:S05]  /*1670*/  BSYNC B0 ;  /* 0x0000000000007941 */ /* 0x000fea0003800000 */
.L_x_10165:
        /* <DEDUP_REMOVED lines=17> */
.L_x_10168:
[----:B------:R-:W-:Y:S05]  /*1790*/  BSYNC B0 ;  /* 0x0000000000007941 */ /* 0x000fea0003800000 */
.L_x_10167:
[----:B------:R-:W-:Y:S05]  /*17a0*/  @P4 EXIT ;  /* 0x000000000000494d */ /* 0x000fea0003800000 */
[----:B0-----:R-:W0:Y:S01]  /*17b0*/  S2R R2, SR_TID.X ;  /* 0x0000000000027919 */ /* 0x001e220000002100 */
[----:B------:R-:W-:Y:S02]  /*17c0*/  IMAD.MOV.U32 R3, RZ, RZ, c[0x0][0x0] ;  /* 0x00000000ff037624 */ /* 0x000fe400078e00ff */
[----:B------:R-:W-:Y:S02]  /*17d0*/  IMAD.MOV.U32 R5, RZ, RZ, c[0x0][0x0] ;  /* 0x00000000ff057624 */ /* 0x000fe400078e00ff */
        /* <DEDUP_REMOVED lines=11> */
[----:B------:R-:W-:Y:S01]  /*1890*/  STG.E [R2.64], R5 ;  /* 0x0000000502007986 */ /* 0x000fe2000c101906 */
[----:B------:R-:W-:Y:S05]  /*18a0*/  EXIT ;  /* 0x000000000000794d */ /* 0x000fea0003800000 */
.L_x_10147:
[----:B-1----:R-:W-:Y:S01]  /*18b0*/  IMAD.MOV.U32 R15, RZ, RZ, R11 ;  /* 0x000000ffff0f7224 */ /* 0x002fe200078e000b */
[----:B------:R-:W-:Y:S01]  /*18c0*/  MOV R12, 0x1910 ;  /* 0x00001910000c7802 */ /* 0x000fe20000000f00 */
[----:B------:R-:W-:Y:S02]  /*18d0*/  IMAD.MOV.U32 R20, RZ, RZ, 0x10 ;  /* 0x00000010ff147424 */ /* 0x000fe400078e00ff */
[----:B------:R-:W-:Y:S02]  /*18e0*/  IMAD.MOV.U32 R17, RZ, RZ, 0x1f ;  /* 0x0000001fff117424 */ /* 0x000fe400078e00ff */
[----:B------:R-:W-:Y:S02]  /*18f0*/  IMAD.MOV.U32 R22, RZ, RZ, -0x1 ;  /* 0xffffffffff167424 */ /* 0x000fe400078e00ff */
[----:B------:R-:W-:Y:S05]  /*1900*/  CALL.REL.NOINC `($__internal_157_$__cuda_sm70_shflsync_down_p) ;  /* 0x0000041000007944 */ /* 0x000fea0003c00000 */
[----:B-1----:R-:W-:Y:S01]  /*1910*/  IMAD.MOV.U32 R10, RZ, RZ, R17 ;  /* 0x000000ffff0a7224 */ /* 0x002fe200078e0011 */
[----:B0-----:R-:W-:Y:S05]  /*1920*/  BRA `(.L_x_10169) ;  /* 0xffffefa000007947 */ /* 0x001fea000383ffff */
.L_x_10148:
[----:B------:R-:W-:Y:S01]  /*1930*/  IMAD.MOV.U32 R20, RZ, RZ, 0x8 ;  /* 0x00000008ff147424 */ /* 0x000fe200078e00ff */
[----:B------:R-:W-:Y:S01]  /*1940*/  MOV R12, 0x1980 ;  /* 0x00001980000c7802 */ /* 0x000fe20000000f00 */
[----:B------:R-:W-:-:S02]  /*1950*/  IMAD.MOV.U32 R17, RZ, RZ, 0x1f ;  /* 0x0000001fff117424 */ /* 0x000fc400078e00ff */
[----:B------:R-:W-:Y:S02]  /*1960*/  IMAD.MOV.U32 R22, RZ, RZ, -0x1 ;  /* 0xffffffffff167424 */ /* 0x000fe400078e00ff */
[----:B0-----:R-:W-:Y:S05]  /*1970*/  CALL.REL.NOINC `($__internal_157_$__cuda_sm70_shflsync_down_p) ;  /* 0x000003a000007944 */ /* 0x001fea0003c00000 */
[----:B-1----:R-:W-:Y:S01]  /*1980*/  FSETP.GEU.FTZ.AND P6, PT, R15, R17, PT ;  /* 0x000000110f00720b */ /* 0x002fe20003fde000 */
[----:B0-----:R-:W-:Y:S01]  /*1990*/  IMAD.MOV.U32 R20, RZ, RZ, 0x4 ;  /* 0x00000004ff147424 */ /* 0x001fe200078e00ff */
[----:B------:R-:W-:Y:S01]  /*19a0*/  MOV R12, 0x19f0 ;  /* 0x000019f0000c7802 */ /* 0x000fe20000000f00 */
[----:B------:R-:W-:Y:S01]  /*19b0*/  IMAD.MOV.U32 R22, RZ, RZ, -0x1 ;  /* 0xffffffffff167424 */ /* 0x000fe200078e00ff */
[----:B------:R-:W-:Y:S01]  /*19c0*/  FSEL R15, R17, R15, !P6 ;  /* 0x0000000f110f7208 */ /* 0x000fe20007000000 */
[----:B------:R-:W-:-:S03]  /*19d0*/  IMAD.MOV.U32 R17, RZ, RZ, 0x1f ;  /* 0x0000001fff117424 */ /* 0x000fc600078e00ff */
[----:B------:R-:W-:Y:S05]  /*19e0*/  CALL.REL.NOINC `($__internal_157_$__cuda_sm70_shflsync_down_p) ;  /* 0x0000033000007944 */ /* 0x000fea0003c00000 */
        /* <DEDUP_REMOVED lines=14> */
[----:B-1----:R-:W-:Y:S01]  /*1ad0*/  IMAD.MOV.U32 R12, RZ, RZ, R17 ;  /* 0x000000ffff0c7224 */ /* 0x002fe200078e0011 */
[----:B0-----:R-:W-:Y:S05]  /*1ae0*/  BRA `(.L_x_10170) ;  /* 0xffffeeb000007947 */ /* 0x001fea000383ffff */
.L_x_10151:
[----:B-1----:R-:W-:Y:S01]  /*1af0*/  IMAD.MOV.U32 R15, RZ, RZ, R16 ;  /* 0x000000ffff0f7224 */ /* 0x002fe200078e0010 */
[----:B------:R-:W-:Y:S01]  /*1b00*/  MOV R12, 0x1b50 ;  /* 0x00001b50000c7802 */ /* 0x000fe20000000f00 */
[----:B------:R-:W-:-:S02]  /*1b10*/  IMAD.MOV.U32 R20, RZ, RZ, 0x10 ;  /* 0x00000010ff147424 */ /* 0x000fc400078e00ff */
[----:B0-----:R-:W-:Y:S02]  /*1b20*/  IMAD.MOV.U32 R17, RZ, RZ, 0x1f ;  /* 0x0000001fff117424 */ /* 0x001fe400078e00ff */
[----:B------:R-:W-:Y:S02]  /*1b30*/  IMAD.MOV.U32 R22, RZ, RZ, -0x1 ;  /* 0xffffffffff167424 */ /* 0x000fe400078e00ff */
[----:B------:R-:W-:Y:S05]  /*1b40*/  CALL.REL.NOINC `($__internal_157_$__cuda_sm70_shflsync_down_p) ;  /* 0x000001d000007944 */ /* 0x000fea0003c00000 */
[----:B-1----:R-:W-:Y:S01]  /*1b50*/  IMAD.MOV.U32 R13, RZ, RZ, R17 ;  /* 0x000000ffff0d7224 */ /* 0x002fe200078e0011 */
[----:B0-----:R-:W-:Y:S05]  /*1b60*/  BRA `(.L_x_10171) ;  /* 0xfffff35000007947 */ /* 0x001fea000383ffff */
.L_x_10152:
[----:B------:R-:W-:Y:S01]  /*1b70*/  IMAD.MOV.U32 R15, RZ, RZ, R16 ;  /* 0x000000ffff0f7224 */ /* 0x000fe200078e0010 */
[----:B------:R-:W-:Y:S01]  /*1b80*/  MOV R12, 0x1bd0 ;  /* 0x00001bd0000c7802 */ /* 0x000fe20000000f00 */
[----:B------:R-:W-:Y:S02]  /*1b90*/  IMAD.MOV.U32 R20, RZ, RZ, 0x8 ;  /* 0x00000008ff147424 */ /* 0x000fe400078e00ff */
[----:B0-----:R-:W-:Y:S02]  /*1ba0*/  IMAD.MOV.U32 R17, RZ, RZ, 0x1f ;  /* 0x0000001fff117424 */ /* 0x001fe400078e00ff */
[----:B------:R-:W-:Y:S02]  /*1bb0*/  IMAD.MOV.U32 R22, RZ, RZ, -0x1 ;  /* 0xffffffffff167424 */ /* 0x000fe400078e00ff */
[----:B------:R-:W-:Y:S05]  /*1bc0*/  CALL.REL.NOINC `($__internal_157_$__cuda_sm70_shflsync_down_p) ;  /* 0x0000015000007944 */ /* 0x000fea0003c00000 */
[----:B01----:R-:W-:Y:S01]  /*1bd0*/  FADD.FTZ R15, R16, R17 ;  /* 0x00000011100f7221 */ /* 0x003fe20000010000 */
[----:B------:R-:W-:Y:S01]  /*1be0*/  MOV R12, 0x1c30 ;  /* 0x00001c30000c7802 */ /* 0x000fe20000000f00 */
[----:B------:R-:W-:-:S02]  /*1bf0*/  IMAD.MOV.U32 R20, RZ, RZ, 0x4 ;  /* 0x00000004ff147424 */ /* 0x000fc400078e00ff */
[----:B------:R-:W-:Y:S02]  /*1c00*/  IMAD.MOV.U32 R17, RZ, RZ, 0x1f ;  /* 0x0000001fff117424 */ /* 0x000fe400078e00ff */
[----:B------:R-:W-:Y:S02]  /*1c10*/  IMAD.MOV.U32 R22, RZ, RZ, -0x1 ;  /* 0xffffffffff167424 */ /* 0x000fe400078e00ff */
[----:B------:R-:W-:Y:S05]  /*1c20*/  CALL.REL.NOINC `($__internal_157_$__cuda_sm70_shflsync_down_p) ;  /* 0x000000f000007944 */ /* 0x000fea0003c00000 */
[----:B01----:R-:W-:Y:S01]  /*1c30*/  FADD.FTZ R15, R15, R17 ;  /* 0x000000110f0f7221 */ /* 0x003fe20000010000 */
[----:B------:R-:W-:Y:S01]  /*1c40*/  MOV R12, 0x1c90 ;  /* 0x00001c90000c7802 */ /* 0x000fe20000000f00 */
[----:B------:R-:W-:Y:S02]  /*1c50*/  IMAD.MOV.U32 R20, RZ, RZ, 0x2 ;  /* 0x00000002ff147424 */ /* 0x000fe400078e00ff */
[----:B------:R-:W-:Y:S02]  /*1c60*/  IMAD.MOV.U32 R17, RZ, RZ, 0x1f ;  /* 0x0000001fff117424 */ /* 0x000fe400078e00ff */
[----:B------:R-:W-:Y:S02]  /*1c70*/  IMAD.MOV.U32 R22, RZ, RZ, -0x1 ;  /* 0xffffffffff167424 */ /* 0x000fe400078e00ff */
[----:B------:R-:W-:Y:S05]  /*1c80*/  CALL.REL.NOINC `($__internal_157_$__cuda_sm70_shflsync_down_p) ;  /* 0x0000009000007944 */ /* 0x000fea0003c00000 */
[----:B-1----:R-:W-:Y:S01]  /*1c90*/  FADD.FTZ R14, R15, R17 ;  /* 0x000000110f0e7221 */ /* 0x002fe20000010000 */
[----:B------:R-:W-:Y:S01]  /*1ca0*/  MOV R12, 0x1d00 ;  /* 0x00001d00000c7802 */ /* 0x000fe20000000f00 */
[----:B0-----:R-:W-:-:S02]  /*1cb0*/  IMAD.MOV.U32 R20, RZ, RZ, 0x1 ;  /* 0x00000001ff147424 */ /* 0x001fc400078e00ff */
[----:B------:R-:W-:Y:S02]  /*1cc0*/  IMAD.MOV.U32 R17, RZ, RZ, 0x1f ;  /* 0x0000001fff117424 */ /* 0x000fe400078e00ff */
[----:B------:R-:W-:Y:S02]  /*1cd0*/  IMAD.MOV.U32 R22, RZ, RZ, -0x1 ;  /* 0xffffffffff167424 */ /* 0x000fe400078e00ff */
[----:B------:R-:W-:Y:S02]  /*1ce0*/  IMAD.MOV.U32 R15, RZ, RZ, R14 ;  /* 0x000000ffff0f7224 */ /* 0x000fe400078e000e */
[----:B------:R-:W-:Y:S05]  /*1cf0*/  CALL.REL.NOINC `($__internal_157_$__cuda_sm70_shflsync_down_p) ;  /* 0x0000002000007944 */ /* 0x000fea0003c00000 */
[----:B01----:R-:W-:Y:S01]  /*1d00*/  IMAD.MOV.U32 R15, RZ, RZ, R17 ;  /* 0x000000ffff0f7224 */ /* 0x003fe200078e0011 */
[----:B------:R-:W-:Y:S05]  /*1d10*/  BRA `(.L_x_10172) ;  /* 0xfffff23000007947 */ /* 0x000fea000383ffff */
        .weak           $__internal_157_$__cuda_sm70_shflsync_down_p
        .type           $__internal_157_$__cuda_sm70_shflsync_down_p,@function
        .size           $__internal_157_$__cuda_sm70_shflsync_down_p,(.L_x_11455 - $__internal_157_$__cuda_sm70_shflsync_down_p)
$__internal_157_$__cuda_sm70_shflsync_down_p:
[----:B------:R-:W-:Y:S01]  /*1d20*/  IMAD.MOV.U32 R13, RZ, RZ, 0x0 ;  /* 0x00000000ff0d7424 */ /* 0x000fe200078e00ff */
[----:B------:R-:W-:Y:S04]  /*1d30*/  WARPSYNC R22 ;  /* 0x0000001600007348 */ /* 0x000fe80003800000 */
[----:B------:R0:W1:Y:S01]  /*1d40*/  SHFL.DOWN PT, R17, R15, R20, R17 ;  /* 0x080000140f117389 */ /* 0x00006200000e0011 */
[----:B------:R-:W-:Y:S05]  /*1d50*/  RET.REL.NODEC R12 `(_ZN2at6native43_GLOBAL__N__9ae7fba5_10_SoftMax_cu_9f978f6322cunn_SoftMaxForwardRegIfffNS1_25LogSoftMaxForwardEpilogueElLi9EEEvPT1_PKT_T3_) ;  /* 0xffffe2a00c007950 */ /* 0x000fea0003c3ffff */
.L_x_10173:
        /* <DEDUP_REMOVED lines=10> */
.L_x_11455:


//--------------------- .text._ZN2at6native43_GLOBAL__N__9ae7fba5_10_SoftMax_cu_9f978f6322cunn_SoftMaxForwardRegIfffNS1_25LogSoftMaxForwardEpilogueElLi8EEEvPT1_PKT_T3_ --------------------------
	.section	.text._ZN2at6native43_GLOBAL__N__9ae7fba5_10_SoftMax_cu_9f978f6322cunn_SoftMaxForwardRegIfffNS1_25LogSoftMaxForwardEpilogueElLi8EEEvPT1_PKT_T3_,"ax",@progbits
	.sectioninfo	@"SHI_REGISTERS=35"
	.align	128
.text._ZN2at6native43_GLOBAL__N__9ae7fba5_10_SoftMax_cu_9f978f6322cunn_SoftMaxForwardRegIfffNS1_25LogSoftMaxForwardEpilogueElLi8EEEvPT1_PKT_T3_:
        .type           _ZN2at6native43_GLOBAL__N__9ae7fba5_10_SoftMax_cu_9f978f6322cunn_SoftMaxForwardRegIfffNS1_25LogSoftMaxForwardEpilogueElLi8EEEvPT1_PKT_T3_,@function
        .size           _ZN2at6native43_GLOBAL__N__9ae7fba5_10_SoftMax_cu_9f978f6322cunn_SoftMaxForwardRegIfffNS1_25LogSoftMaxForwardEpilogueElLi8EEEvPT1_PKT_T3_,(.L_x_11457 - _ZN2at6native43_GLOBAL__N__9ae7fba5_10_SoftMax_cu_9f978f6322cunn_SoftMaxForwardRegIfffNS1_25LogSoftMaxForwardEpilogueElLi8EEEvPT1_PKT_T3_)
        .other          _ZN2at6native43_GLOBAL__N__9ae7fba5_10_SoftMax_cu_9f978f6322cunn_SoftMaxForwardRegIfffNS1_25LogSoftMaxForwardEpilogueElLi8EEEvPT1_PKT_T3_,@"STO_CUDA_ENTRY STV_DEFAULT"
_ZN2at6native43_GLOBAL__N__9ae7fba5_10_SoftMax_cu_9f978f6322cunn_SoftMaxForwardRegIfffNS1_25LogSoftMaxForwardEpilogueElLi8EEEvPT1_PKT_T3_:
        /* <DEDUP_REMOVED lines=130> */
.L_x_10196:
        /* <DEDUP_REMOVED lines=13> */
.L_x_10197:
[----:B-1----:R-:W-:-:S04]  /*08f0*/  FSETP.GEU.FTZ.AND P6, PT, R15, R12, PT ;  /* 0x0000000c0f00720b */ /* 0x002fc80003fde000 */
[----:B0-----:R-:W-:-:S04]  /*0900*/  FSEL R15, R12, R15, !P6 ;  /* 0x0000000f0c0f7208 */ /* 0x001fc80007000000 */
.L_x_10175:
[----:B0-----:R-:W-:Y:S05]  /*0910*/  BSYNC B0 ;  /* 0x0000000000007941 */ /* 0x001fea0003800000 */
.L_x_10174:
        /* <DEDUP_REMOVED lines=72> */
.L_x_10198:
        /* <DEDUP_REMOVED lines=9> */
.L_x_10199:
[----:B01----:R-:W-:Y:S02]  /*0e30*/  FADD.FTZ R15, R16, R15 ;  /* 0x0000000f100f7221 */ /* 0x003fe40000010000 */
.L_x_10179:
[----:B------:R-:W-:Y:S05]  /*0e40*/  BSYNC B0 ;  /* 0x0000000000007941 */ /* 0x000fea0003800000 */
.L_x_10178:
        /* <DEDUP_REMOVED lines=8> */
[----:B------:R-:W2:Y:S02]  /*0ed0*/  S2R R12, SR_TID.X ;  /* 0x00000000000c7919 */ /* 0x000ea40000002100 */
[----:B--2---:R-:W-:-:S05]  /*0ee0*/  SHF.R.S32.HI R13, RZ, 0x1f, R12 ;  /* 0x0000001fff0d7819 */ /* 0x004fca000001140c */
[----:B-1----:R-:W-:-:S04]  /*0ef0*/  IMAD.WIDE.U32 R14, R0, c[0x0][0x170], R12 ;  /* 0x00005c00000e7a25 */ /* 0x002fc800078e000c */
[----:B------:R-:W-:Y:S01]  /*0f00*/  IMAD R13, R0, c[0x0][0x174], R15 ;  /* 0x00005d00000d7a24 */ /* 0x000fe200078e020f */
[----:B------:R-:W-:-:S04]  /*0f10*/  LEA R12, P5, R14, c[0x0][0x160], 0x2 ;  /* 0x000058000e0c7a11 */ /* 0x000fc800078a10ff */
[----:B------:R-:W-:Y:S01]  /*0f20*/  LEA.HI.X R13, R14, c[0x0][0x164], R13, 0x2, P5 ;  /* 0x000059000e0d7a11 */ /* 0x000fe200028f140d */
[----:B------:R-:W-:-:S04]  /*0f30*/  FADD.FTZ R14, R3, -R10 ;  /* 0x8000000a030e7221 */ /* 0x000fc80000010000 */
[----:B0-----:R-:W-:-:S05]  /*0f40*/  FFMA.FTZ R3, R11, -0.69314718246459960938, R14 ;  /* 0xbf3172180b037823 */ /* 0x001fca000001000e */
[----:B------:R0:W-:Y:S02]  /*0f50*/  STG.E [R12.64], R3 ;  /* 0x000000030c007986 */ /* 0x0001e4000c101906 */
.L_x_10183:
[----:B------:R-:W-:Y:S05]  /*0f60*/  BSYNC B0 ;  /* 0x0000000000007941 */ /* 0x000fea0003800000 */
.L_x_10182:
[----:B------:R-:W-:Y:S01]  /*0f70*/  ISETP.NE.AND P5, PT, R31, RZ, PT ;  /* 0x000000ff1f00720c */ /* 0x000fe20003fa5270 */
[----:B------:R-:W-:-:S12]  /*0f80*/  BSSY B0, `(.L_x_10184) ;  /* 0x000000c000007945 */ /* 0x000fd80003800000 */
[----:B------:R-:W-:Y:S05]  /*0f90*/  @P5 BRA `(.L_x_10185) ;  /* 0x000000a000005947 */ /* 0x000fea0003800000 */
[----:B0-----:R-:W0:Y:S01]  /*0fa0*/  S2R R12, SR_TID.X ;  /* 0x00000000000c7919 */ /* 0x001e220000002100 */
[----:B------:R-:W-:Y:S01]  /*0fb0*/  FADD.FTZ R2, R2, -R10 ;  /* 0x8000000a02027221 */ /* 0x000fe20000010000 */
[----:B0-----:R-:W-:-:S04]  /*0fc0*/  IADD3 R12, R12, c[0x0][0x0], RZ ;  /* 0x000000000c0c7a10 */ /* 0x001fc80007ffe0ff */
[----:B------:R-:W-:-:S05]  /*0fd0*/  SHF.R.S32.HI R13, RZ, 0x1f, R12 ;  /* 0x0000001fff0d7819 */ /* 0x000fca000001140c */
[----:B-1----:R-:W-:-:S04]  /*0fe0*/  IMAD.WIDE.U32 R14, R0, c[0x0][0x170], R12 ;  /* 0x00005c00000e7a25 */ /* 0x002fc800078e000c */
[----:B------:R-:W-:Y:S01]  /*0ff0*/  IMAD R3, R0, c[0x0][0x174], R15 ;  /* 0x00005d0000037a24 */ /* 0x000fe200078e020f */
[----:B------:R-:W-:-:S04]  /*1000*/  LEA R12, P5, R14, c[0x0][0x160], 0x2 ;  /* 0x000058000e0c7a11 */ /* 0x000fc800078a10ff */
[----:B------:R-:W-:Y:S01]  /*1010*/  LEA.HI.X R13, R14, c[0x0][0x164], R3, 0x2, P5 ;  /* 0x000059000e0d7a11 */ /* 0x000fe200028f1403 */
[----:B------:R-:W-:-:S05]  /*1020*/  FFMA.FTZ R3, R11, -0.69314718246459960938, R2 ;  /* 0xbf3172180b037823 */ /* 0x000fca0000010002 */
[----:B------:R0:W-:Y:S03]  /*1030*/  STG.E [R12.64], R3 ;  /* 0x000000030c007986 */ /* 0x0001e6000c101906 */
.L_x_10185:
[----:B------:R-:W-:Y:S05]  /*1040*/  BSYNC B0 ;  /* 0x0000000000007941 */ /* 0x000fea0003800000 */
.L_x_10184:
[----:B------:R-:W-:Y:S01]  /*1050*/  ISETP.NE.AND P5, PT, R30, RZ, PT ;  /* 0x000000ff1e00720c */ /* 0x000fe20003fa5270 */
[----:B------:R-:W-:-:S12]  /*1060*/  BSSY B0, `(.L_x_10186) ;  /* 0x000000d000007945 */ /* 0x000fd80003800000 */
[----:B------:R-:W-:Y:S05]  /*1070*/  @P5 BRA `(.L_x_10187) ;  /* 0x000000b000005947 */ /* 0x000fea0003800000 */
[----:B------:R-:W2:Y:S01]  /*1080*/  S2R R2, SR_TID.X ;  /* 0x0000000000027919 */ /* 0x000ea20000002100 */
[----:B0-----:R-:W-:Y:S02]  /*1090*/  IMAD.MOV.U32 R3, RZ, RZ, c[0x0][0x0] ;  /* 0x00000000ff037624 */ /* 0x001fe400078e00ff */
[----:B------:R-:W-:Y:S02]  /*10a0*/  FADD.FTZ R4, R4, -R10 ;  /* 0x8000000a04047221 */ /* 0x000fe40000010000 */
[----:B--2---:R-:W-:-:S05]  /*10b0*/  IMAD R2, R3, 0x2, R2 ;  /* 0x0000000203027824 */ /* 0x004fca00078e0202 */
[----:B------:R-:W-:-:S05]  /*10c0*/  SHF.R.S32.HI R3, RZ, 0x1f, R2 ;  /* 0x0000001fff037819 */ /* 0x000fca0000011402 */
[----:B------:R-:W-:-:S04]  /*10d0*/  IMAD.WIDE.U32 R12, R0, c[0x0][0x170], R2 ;  /* 0x00005c00000c7a25 */ /* 0x000fc800078e0002 */
[----:B------:R-:W-:Y:S01]  /*10e0*/  IMAD R3, R0, c[0x0][0x174], R13 ;  /* 0x00005d0000037a24 */ /* 0x000fe200078e020d */
[----:B------:R-:W-:Y:S01]  /*10f0*/  LEA R2, P5, R12, c[0x0][0x160], 0x2 ;  /* 0x000058000c027a11 */ /* 0x000fe200078a10ff */
[----:B------:R-:W-:-:S03]  /*1100*/  FFMA.FTZ R13, R11, -0.69314718246459960938, R4 ;  /* 0xbf3172180b0d7823 */ /* 0x000fc60000010004 */
[----:B------:R-:W-:-:S05]  /*1110*/  LEA.HI.X R3, R12, c[0x0][0x164], R3, 0x2, P5 ;  /* 0x000059000c037a11 */ /* 0x000fca00028f1403 */
[----:B------:R0:W-:Y:S04]  /*1120*/  STG.E [R2.64], R13 ;  /* 0x0000000d02007986 */ /* 0x0001e8000c101906 */
.L_x_10187:
[----:B------:R-:W-:Y:S05]  /*1130*/  BSYNC B0 ;  /* 0x0000000000007941 */ /* 0x000fea0003800000 */
.L_x_10186:
[----:B------:R-:W-:Y:S01]  /*1140*/  BSSY B0, `(.L_x_10188) ;  /* 0x000000e000007945 */ /* 0x000fe20003800000 */
[----:B------:R-:W-:Y:S05]  /*1150*/  @P0 BRA `(.L_x_10189) ;  /* 0x000000c000000947 */ /* 0x000fea0003800000 */
[----:B0-----:R-:W0:Y:S01]  /*1160*/  S2R R2, SR_TID.X ;  /* 0x0000000000027919 */ /* 0x001e220000002100 */
[----:B------:R-:W-:Y:S02]  /*1170*/  IMAD.MOV.U32 R3, RZ, RZ, c[0x0][0x0] ;  /* 0x00000000ff037624 */ /* 0x000fe400078e00ff */
[----:B------:R-:W-:-:S04]  /*1180*/  FADD.FTZ R4, R5, -R10 ;  /* 0x8000000a05047221 */ /* 0x000fc80000010000 */
[----:B------:R-:W-:Y:S02]  /*1190*/  FFMA.FTZ R5, R11, -0.69314718246459960938, R4 ;  /* 0xbf3172180b057823 */ /* 0x000fe40000010004 */
        /* <DEDUP_REMOVED lines=8> */
.L_x_10189:
[----:B------:R-:W-:Y:S05]  /*1220*/  BSYNC B0 ;  /* 0x0000000000007941 */ /* 0x000fea0003800000 */
.L_x_10188:
[----:B------:R-:W-:Y:S01]  /*1230*/  BSSY B0, `(.L_x_10190) ;  /* 0x000000f000007945 */ /* 0x000fe20003800000 */
[----:B------:R-:W-:Y:S05]  /*1240*/  @P1 BRA `(.L_x_10191) ;  /* 0x000000d000001947 */ /* 0x000fea0003800000 */
[----:B0-----:R-:W0:Y:S01]  /*1250*/  S2R R2, SR_TID.X ;  /* 0x0000000000027919 */ /* 0x001e220000002100 */
[----:B------:R-:W-:Y:S02]  /*1260*/  IMAD.MOV.U32 R3, RZ, RZ, c[0x0][0x0] ;  /* 0x00000000ff037624 */ /* 0x000fe400078e00ff */
[----:B------:R-:W-:Y:S02]  /*1270*/  IMAD.MOV.U32 R5, RZ, RZ, c[0x0][0x0] ;  /* 0x00000000ff057624 */ /* 0x000fe400078e00ff */
[----:B------:R-:W-:Y:S02]  /*1280*/  FADD.FTZ R6, R6, -R10 ;  /* 0x8000000a06067221 */ /* 0x000fe40000010000 */
[----:B0-----:R-:W-:-:S04]  /*1290*/  IMAD R2, R3, 0x2, R2 ;  /* 0x0000000203027824 */ /* 0x001fc800078e0202 */
[----:B------:R-:W-:-:S05]  /*12a0*/  IMAD R2, R5, 0x2, R2 ;  /* 0x0000000205027824 */ /* 0x000fca00078e0202 */
[----:B------:R-:W-:-:S05]  /*12b0*/  SHF.R.S32.HI R3, RZ, 0x1f, R2 ;  /* 0x0000001fff037819 */ /* 0x000fca0000011402 */
[----:B------:R-:W-:-:S04]  /*12c0*/  IMAD.WIDE.U32 R4, R0, c[0x0][0x170], R2 ;  /* 0x00005c0000047a25 */ /* 0x000fc800078e0002 */
[----:B------:R-:W-:Y:S01]  /*12d0*/  IMAD R3, R0, c[0x0][0x174], R5 ;  /* 0x00005d0000037a24 */ /* 0x000fe200078e0205 */
[----:B------:R-:W-:Y:S01]  /*12e0*/  LEA R2, P0, R4, c[0x0][0x160], 0x2 ;  /* 0x0000580004027a11 */ /* 0x000fe200078010ff */
[----:B------:R-:W-:-:S03]  /*12f0*/  FFMA.FTZ R5, R11, -0.69314718246459960938, R6 ;  /* 0xbf3172180b057823 */ /* 0x000fc60000010006 */
[----:B------:R-:W-:-:S05]  /*1300*/  LEA.HI.X R3, R4, c[0x0][0x164], R3, 0x2, P0 ;  /* 0x0000590004037a11 */ /* 0x000fca00000f1403 */
[----:B------:R0:W-:Y:S04]  /*1310*/  STG.E [R2.64], R5 ;  /* 0x0000000502007986 */ /* 0x0001e8000c101906 */
.L_x_10191:
[----:B------:R-:W-:Y:S05]  /*1320*/  BSYNC B0 ;  /* 0x0000000000007941 */ /* 0x000fea0003800000 */
.L_x_10190:
        /* <DEDUP_REMOVED lines=8> */
[----:B------:R-:W-:-:S04]  /*13b0*/  IADD3 R2, R2, c[0x0][0x0], RZ ;  /* 0x0000000002027a10 */ /* 0x000fc80007ffe0ff */
[----:B------:R-:W-:-:S05]  /*13c0*/  SHF.R.S32.HI R3, RZ, 0x1f, R2 ;  /* 0x0000001fff037819 */ /* 0x000fca0000011402 */
[----:B------:R-:W-:-:S04]  /*13d0*/  IMAD.WIDE.U32 R4, R0, c[0x0][0x170], R2 ;  /* 0x00005c0000047a25 */ /* 0x000fc800078e0002 */
[----:B------:R-:W-:Y:S01]  /*13e0*/  IMAD R3, R0, c[0x0][0x174], R5 ;  /* 0x00005d0000037a24 */ /* 0x000fe200078e0205 */
[----:B------:R-:W-:Y:S01]  /*13f0*/  LEA R2, P0, R4, c[0x0][0x160], 0x2 ;  /* 0x0000580004027a11 */ /* 0x000fe200078010ff */
[----:B------:R-:W-:-:S03]  /*1400*/  FFMA.FTZ R5, R11, -0.69314718246459960938, R6 ;  /* 0xbf3172180b057823 */ /* 0x000fc60000010006 */
[----:B------:R-:W-:-:S05]  /*1410*/  LEA.HI.X R3, R4, c[0x0][0x164], R3, 0x2, P0 ;  /* 0x0000590004037a11 */ /* 0x000fca00000f1403 */
[----:B------:R0:W-:Y:S04]  /*1420*/  STG.E [R2.64], R5 ;  /* 0x0000000502007986 */ /* 0x0001e8000c101906 */
.L_x_10193:
[----:B------:R-:W-:Y:S05]  /*1430*/  BSYNC B0 ;  /* 0x0000000000007941 */ /* 0x000fea0003800000 */
.L_x_10192:
[----:B------:R-:W-:Y:S01]  /*1440*/  BSSY B0, `(.L_x_10194) ;  /* 0x0000010000007945 */ /* 0x000fe20003800000 */
[----:B------:R-:W-:Y:S05]  /*1450*/  @P3 BRA `(.L_x_10195) ;  /* 0x000000e000003947 */ /* 0x000fea0003800000 */
[----:B0-----:R-:W0:Y:S01]  /*1460*/  S2R R2, SR_TID.X ;  /* 0x0000000000027919 */ /* 0x001e220000002100 */
[----:B------:R-:W-:Y:S02]  /*1470*/  IMAD.MOV.U32 R3, RZ, RZ, c[0x0][0x0] ;  /* 0x00000000ff037624 */ /* 0x000fe400078e00ff */
[----:B------:R-:W-:Y:S02]  /*1480*/  IMAD.MOV.U32 R5, RZ, RZ, c[0x0][0x0] ;  /* 0x00000000ff057624 */ /* 0x000fe400078e00ff */
[----:B------:R-:W-:Y:S02]  /*1490*/  FADD.FTZ R8, R8, -R10 ;  /* 0x8000000a08087221 */ /* 0x000fe40000010000 */
[----:B0-----:R-:W-:-:S04]  /*14a0*/  IMAD R2, R3, 0x2, R2 ;  /* 0x0000000203027824 */ /* 0x001fc800078e0202 */
[----:B------:R-:W-:-:S04]  /*14b0*/  IMAD R2, R5, 0x2, R2 ;  /* 0x0000000205027824 */ /* 0x000fc800078e0202 */
        /* <DEDUP_REMOVED lines=8> */
.L_x_10195:
[----:B------:R-:W-:Y:S05]  /*1540*/  BSYNC B0 ;  /* 0x0000000000007941 */ /* 0x000fea0003800000 */
.L_x_10194:
[----:B------:R-:W-:Y:S05]  /*1550*/  @P4 EXIT ;  /* 0x000000000000494d */ /* 0x000fea0003800000 */
[----:B0-----:R-:W0:Y:S01]  /*1560*/  S2R R2, SR_TID.X ;  /* 0x0000000000027919 */ /* 0x001e220000002100 */
[----:B------:R-:W-:Y:S02]  /*1570*/  IMAD.MOV.U32 R3, RZ, RZ, c[0x0][0x0] ;  /* 0x00000000ff037624 */ /* 0x000fe400078e00ff */
[----:B------:R-:W-:Y:S02]  /*1580*/  IMAD.MOV.U32 R5, RZ, RZ, c[0x0][0x0] ;  /* 0x00000000ff057624 */ /* 0x000fe400078e00ff */
[----:B------:R-:W-:-:S04]  /*1590*/  FADD.FTZ R10, R9, -R10 ;  /* 0x8000000a090a7221 */ /* 0x000fc80000010000 */
[----:B------:R-:W-:Y:S02]  /*15a0*/  FFMA.FTZ R11, R11, -0.69314718246459960938, R10 ;  /* 0xbf3172180b0b7823 */ /* 0x000fe4000001000a */
        /* <DEDUP_REMOVED lines=11> */
.L_x_10176:
[----:B------:R-:W-:Y:S01]  /*1660*/  IMAD.MOV.U32 R16, RZ, RZ, 0x10 ;  /* 0x00000010ff107424 */ /* 0x000fe200078e00ff */
[----:B------:R-:W-:Y:S01]  /*1670*/  MOV R12, 0x16b0 ;  /* 0x000016b0000c7802 */ /* 0x000fe20000000f00 */
[----:B------:R-:W-:Y:S02]  /*1680*/  IMAD.MOV.U32 R19, RZ, RZ, 0x1f ;  /* 0x0000001fff137424 */ /* 0x000fe400078e00ff */
[----:B------:R-:W-:Y:S02]  /*1690*/  IMAD.MOV.U32 R20, RZ, RZ, -0x1 ;  /* 0xffffffffff147424 */ /* 0x000fe400078e00ff */
[----:B-1----:R-:W-:Y:S05]  /*16a0*/  CALL.REL.NOINC `($__internal_158_$__cuda_sm70_shflsync_down_p) ;  /* 0x000003d000007944 */ /* 0x002fea0003c00000 */
[----:B-1----:R-:W-:Y:S01]  /*16b0*/  IMAD.MOV.U32 R10, RZ, RZ, R16 ;  /* 0x000000ffff0a7224 */ /* 0x002fe200078e0010 */
[----:B0-----:R-:W-:Y:S05]  /*16c0*/  BRA `(.L_x_10196) ;  /* 0xfffff15000007947 */ /* 0x001fea000383ffff */
.L_x_10177:
[----:B------:R-:W-:Y:S01]  /*16d0*/  IMAD.MOV.U32 R16, RZ, RZ, 0x8 ;  /* 0x00000008ff107424 */ /* 0x000fe200078e00ff */
[----:B------:R-:W-:Y:S01]  /*16e0*/  MOV R12, 0x1720 ;  /* 0x00001720000c7802 */ /* 0x000fe20000000f00 */
[----:B------:R-:W-:Y:S02]  /*16f0*/  IMAD.MOV.U32 R19, RZ, RZ, 0x1f ;  /* 0x0000001fff137424 */ /* 0x000fe400078e00ff */
[----:B------:R-:W-:-:S02]  /*1700*/  IMAD.MOV.U32 R20, RZ, RZ, -0x1 ;  /* 0xffffffffff147424 */ /* 0x000fc400078e00ff */
[----:B------:R-:W-:Y:S05]  /*1710*/  CALL.REL.NOINC `($__internal_158_$__cuda_sm70_shflsync_down_p) ;  /* 0x0000036000007944 */ /* 0x000fea0003c00000 */
[----:B-1----:R-:W-:Y:S01]  /*1720*/  FSETP.GEU.FTZ.AND P6, PT, R15, R16, PT ;  /* 0x000000100f00720b */ /* 0x002fe20003fde000 */
[----:B0-----:R-:W-:Y:S01]  /*1730*/  IMAD.MOV.U32 R19, RZ, RZ, 0x1f ;  /* 0x0000001fff137424 */ /* 0x001fe200078e00ff */
[----:B------:R-:W-:Y:S01]  /*1740*/  MOV R12, 0x1790 ;  /* 0x00001790000c7802 */ /* 0x000fe20000000f00 */
[----:B------:R-:W-:Y:S01]  /*1750*/  IMAD.MOV.U32 R20, RZ, RZ, -0x1 ;  /* 0xffffffffff147424 */ /* 0x000fe200078e00ff */
[----:B------:R-:W-:Y:S01]  /*1760*/  FSEL R15, R16, R15, !P6 ;  /* 0x0000000f100f7208 */ /* 0x000fe20007000000 */
[----:B------:R-:W-:-:S03]  /*1770*/  IMAD.MOV.U32 R16, RZ, RZ, 0x4 ;  /* 0x00000004ff107424 */ /* 0x000fc600078e00ff */
        /* <DEDUP_REMOVED lines=15> */
[----:B-1----:R-:W-:Y:S01]  /*1870*/  IMAD.MOV.U32 R12, RZ, RZ, R16 ;  /* 0x000000ffff0c7224 */ /* 0x002fe200078e0010 */
[----:B0-----:R-:W-:Y:S05]  /*1880*/  BRA `(.L_x_10197) ;  /* 0xfffff06000007947 */ /* 0x001fea000383ffff */
.L_x_10180:
[----:B------:R-:W-:Y:S01]  /*1890*/  IMAD.MOV.U32 R16, RZ, RZ, 0x10 ;  /* 0x00000010ff107424 */ /* 0x000fe200078e00ff */
[----:B0-----:R-:W-:Y:S01]  /*18a0*/  MOV R12, 0x18e0 ;  /* 0x000018e0000c7802 */ /* 0x001fe20000000f00 */
[----:B------:R-:W-:-:S02]  /*18b0*/  IMAD.MOV.U32 R19, RZ, RZ, 0x1f ;  /* 0x0000001fff137424 */ /* 0x000fc400078e00ff */
[----:B------:R-:W-:Y:S02]  /*18c0*/  IMAD.MOV.U32 R20, RZ, RZ, -0x1 ;  /* 0xffffffffff147424 */ /* 0x000fe400078e00ff */
[----:B-1----:R-:W-:Y:S05]  /*18d0*/  CALL.REL.NOINC `($__internal_158_$__cuda_sm70_shflsync_down_p) ;  /* 0x000001a000007944 */ /* 0x002fea0003c00000 */
[----:B-1----:R-:W-:Y:S01]  /*18e0*/  IMAD.MOV.U32 R12, RZ, RZ, R16 ;  /* 0x000000ffff0c7224 */ /* 0x002fe200078e0010 */
[----:B0-----:R-:W-:Y:S05]  /*18f0*/  BRA `(.L_x_10198) ;  /* 0xfffff4a000007947 */ /* 0x001fea000383ffff */
.L_x_10181:
[----:B------:R-:W-:Y:S01]  /*1900*/  IMAD.MOV.U32 R16, RZ, RZ, 0x8 ;  /* 0x00000008ff107424 */ /* 0x000fe200078e00ff */
[----:B------:R-:W-:Y:S01]  /*1910*/  MOV R12, 0x1950 ;  /* 0x00001950000c7802 */ /* 0x000fe20000000f00 */
[----:B------:R-:W-:Y:S02]  /*1920*/  IMAD.MOV.U32 R19, RZ, RZ, 0x1f ;  /* 0x0000001fff137424 */ /* 0x000fe400078e00ff */
[----:B------:R-:W-:Y:S02]  /*1930*/  IMAD.MOV.U32 R20, RZ, RZ, -0x1 ;  /* 0xffffffffff147424 */ /* 0x000fe400078e00ff */
[----:B------:R-:W-:Y:S05]  /*1940*/  CALL.REL.NOINC `($__internal_158_$__cuda_sm70_shflsync_down_p) ;  /* 0x0000013000007944 */ /* 0x000fea0003c00000 */
[----:B01----:R-:W-:Y:S01]  /*1950*/  FADD.FTZ R15, R15, R16 ;  /* 0x000000100f0f7221 */ /* 0x003fe20000010000 */
[----:B------:R-:W-:Y:S01]  /*1960*/  MOV R12, 0x19b0 ;  /* 0x000019b0000c7802 */ /* 0x000fe20000000f00 */
[----:B------:R-:W-:Y:S02]  /*1970*/  IMAD.MOV.U32 R16, RZ, RZ, 0x4 ;  /* 0x00000004ff107424 */ /* 0x000fe400078e00ff */
[----:B------:R-:W-:Y:S02]  /*1980*/  IMAD.MOV.U32 R19, RZ, RZ, 0x1f ;  /* 0x0000001fff137424 */ /* 0x000fe400078e00ff */
[----:B------:R-:W-:-:S02]  /*1990*/  IMAD.MOV.U32 R20, RZ, RZ, -0x1 ;  /* 0xffffffffff147424 */ /* 0x000fc400078e00ff */
[----:B------:R-:W-:Y:S05]  /*19a0*/  CALL.REL.NOINC `($__internal_158_$__cuda_sm70_shflsync_down_p) ;  /* 0x000000d000007944 */ /* 0x000fea0003c00000 */
[----:B01----:R-:W-:Y:S01]  /*19b0*/  FADD.FTZ R15, R15, R16 ;  /* 0x000000100f0f7221 */ /* 0x003fe20000010000 */
[----:B------:R-:W-:Y:S01]  /*19c0*/  MOV R12, 0x1a10 ;  /* 0x00001a10000c7802 */ /* 0x000fe20000000f00 */
[----:B------:R-:W-:-:S02]  /*19d0*/  IMAD.MOV.U32 R16, RZ, RZ, 0x2 ;  /* 0x00000002ff107424 */ /* 0x000fc400078e00ff */
[----:B------:R-:W-:Y:S02]  /*19e0*/  IMAD.MOV.U32 R19, RZ, RZ, 0x1f ;  /* 0x0000001fff137424 */ /* 0x000fe400078e00ff */
[----:B------:R-:W-:Y:S02]  /*19f0*/  IMAD.MOV.U32 R20, RZ, RZ, -0x1 ;  /* 0xffffffffff147424 */ /* 0x000fe400078e00ff */
[----:B------:R-:W-:Y:S05]  /*1a00*/  CALL.REL.NOINC `($__internal_158_$__cuda_sm70_shflsync_down_p) ;  /* 0x0000007000007944 */ /* 0x000fea0003c00000 */
[----:B01----:R-:W-:Y:S01]  /*1a10*/  FADD.FTZ R15, R15, R16 ;  /* 0x000000100f0f7221 */ /* 0x003fe20000010000 */
[----:B------:R-:W-:Y:S01]  /*1a20*/  MOV R12, 0x1a70 ;  /* 0x00001a70000c7802 */ /* 0x000fe20000000f00 */
[----:B------:R-:W-:Y:S02]  /*1a30*/  IMAD.MOV.U32 R16, RZ, RZ, 0x1 ;  /* 0x00000001ff107424 */ /* 0x000fe400078e00ff */
[----:B------:R-:W-:Y:S02]  /*1a40*/  IMAD.MOV.U32 R19, RZ, RZ, 0x1f ;  /* 0x0000001fff137424 */ /* 0x000fe400078e00ff */
[----:B------:R-:W-:Y:S02]  /*1a50*/  IMAD.MOV.U32 R20, RZ, RZ, -0x1 ;  /* 0xffffffffff147424 */ /* 0x000fe400078e00ff */
[----:B------:R-:W-:Y:S05]  /*1a60*/  CALL.REL.NOINC `($__internal_158_$__cuda_sm70_shflsync_down_p) ;  /* 0x0000001000007944 */ /* 0x000fea0003c00000 */
[----:B01----:R-:W-:Y:S05]  /*1a70*/  BRA `(.L_x_10199) ;  /* 0xfffff3b000007947 */ /* 0x003fea000383ffff */
        .weak           $__internal_158_$__cuda_sm70_shflsync_down_p
        .type           $__internal_158_$__cuda_sm70_shflsync_down_p,@function
        .size           $__internal_158_$__cuda_sm70_shflsync_down_p,(.L_x_11457 - $__internal_158_$__cuda_sm70_shflsync_down_p)
$__internal_158_$__cuda_sm70_shflsync_down_p:
[----:B------:R-:W-:Y:S01]  /*1a80*/  IMAD.MOV.U32 R13, RZ, RZ, 0x0 ;  /* 0x00000000ff0d7424 */ /* 0x000fe200078e00ff */
[----:B------:R-:W-:Y:S04]  /*1a90*/  WARPSYNC R20 ;  /* 0x0000001400007348 */ /* 0x000fe80003800000 */
[----:B------:R0:W1:Y:S01]  /*1aa0*/  SHFL.DOWN PT, R16, R15, R16, R19 ;  /* 0x080000100f107389 */ /* 0x00006200000e0013 */
[----:B------:R-:W-:Y:S05]  /*1ab0*/  RET.REL.NODEC R12 `(_ZN2at6native43_GLOBAL__N__9ae7fba5_10_SoftMax_cu_9f978f6322cunn_SoftMaxForwardRegIfffNS1_25LogSoftMaxForwardEpilogueElLi8EEEvPT1_PKT_T3_) ;  /* 0xffffe5400c007950 */ /* 0x000fea0003c3ffff */
.L_x_10200:
        /* <DEDUP_REMOVED lines=12> */
.L_x_11457:


//--------------------- .text._ZN2at6native43_GLOBAL__N__9ae7fba5_10_SoftMax_cu_9f978f6322cunn_SoftMaxForwardRegIfffNS1_25LogSoftMaxForwardEpilogueElLi7EEEvPT1_PKT_T3_ --------------------------
	.section	.text._ZN2at6native43_GLOBAL__N__9ae7fba5_10_SoftMax_cu_9f978f6322cunn_SoftMaxForwardRegIfffNS1_25LogSoftMaxForwardEpilogueElLi7EEEvPT1_PKT_T3_,"ax",@progbits
	.sectioninfo	@"SHI_REGISTERS=30"
	.align	128
.text._ZN2at6native43_GLOBAL__N__9ae7fba5_10_SoftMax_cu_9f978f6322cunn_SoftMaxForwardRegIfffNS1_25LogSoftMaxForwardEpilogueElLi7EEEvPT1_PKT_T3_:
        .type           _ZN2at6native43_GLOBAL__N__9ae7fba5_10_SoftMax_cu_9f978f6322cunn_SoftMaxForwardRegIfffNS1_25LogSoftMaxForwardEpilogueElLi7EEEvPT1_PKT_T3_,@function
        .size           _ZN2at6native43_GLOBAL__N__9ae7fba5_10_SoftMax_cu_9f978f6322cunn_SoftMaxForwardRegIfffNS1_25LogSoftMaxForwardEpilogueElLi7EEEvPT1_PKT_T3_,(.L_x_11459 - _ZN2at6native43_GLOBAL__N__9ae7fba5_10_SoftMax_cu_9f978f6322cunn_SoftMaxForwardRegIfffNS1_25LogSoftMaxForwardEpilogueElLi7EEEvPT1_PKT_T3_)
        .other          _ZN2at6native43_GLOBAL__N__9ae7fba5_10_SoftMax_cu_9f978f6322cunn_SoftMaxForwardRegIfffNS1_25LogSoftMaxForwardEpilogueElLi7EEEvPT1_PKT_T3_,@"STO_CUDA_ENTRY STV_DEFAULT"
_ZN2at6native43_GLOBAL__N__9ae7fba5_10_SoftMax_cu_9f978f6322cunn_SoftMaxForwardRegIfffNS1_25LogSoftMaxForwardEpilogueElLi7EEEvPT1_PKT_T3_:
        /* <DEDUP_REMOVED lines=114> */
.L_x_10221:
        /* <DEDUP_REMOVED lines=13> */
.L_x_10222:
[----:B-1----:R-:W-:-:S04]  /*07f0*/  FSETP.GEU.FTZ.AND P6, PT, R17, R8, PT ;  /* 0x000000081100720b */ /* 0x002fc80003fde000 */
[----:B------:R-:W-:-:S04]  /*0800*/  FSEL R7, R8, R17, !P6 ;  /* 0x0000001108077208 */ /* 0x000fc80007000000 */
.L_x_10202:
[----:B0-----:R-:W-:Y:S05]  /*0810*/  BSYNC B0 ;  /* 0x0000000000007941 */ /* 0x001fea0003800000 */
.L_x_10201:
        /* <DEDUP_REMOVED lines=66> */
.L_x_10223:
        /* <DEDUP_REMOVED lines=9> */
.L_x_10224:
[----:B-12---:R-:W-:Y:S02]  /*0cd0*/  FADD.FTZ R14, R11, R10 ;  /* 0x0000000a0b0e7221 */ /* 0x006fe40000010000 */
.L_x_10206:
[----:B------:R-:W-:Y:S05]  /*0ce0*/  BSYNC B0 ;  /* 0x0000000000007941 */ /* 0x000fea0003800000 */
.L_x_10205:
        /* <DEDUP_REMOVED lines=8> */
[----:B0-----:R-:W0:Y:S02]  /*0d70*/  S2R R10, SR_TID.X ;  /* 0x00000000000a7919 */ /* 0x001e240000002100 */
[----:B0-----:R-:W-:-:S05]  /*0d80*/  SHF.R.S32.HI R11, RZ, 0x1f, R10 ;  /* 0x0000001fff0b7819 */ /* 0x001fca000001140a */
[----:B------:R-:W-:-:S04]  /*0d90*/  IMAD.WIDE.U32 R10, R0, c[0x0][0x170], R10 ;  /* 0x00005c00000a7a25 */ /* 0x000fc800078e000a */
[----:B------:R-:W-:Y:S01]  /*0da0*/  IMAD R9, R0, c[0x0][0x174], R11 ;  /* 0x00005d0000097a24 */ /* 0x000fe200078e020b */
[----:B------:R-:W-:Y:S01]  /*0db0*/  LEA R8, P5, R10, c[0x0][0x160], 0x2 ;  /* 0x000058000a087a11 */ /* 0x000fe200078a10ff */
[----:B------:R-:W-:-:S03]  /*0dc0*/  FADD.FTZ R11, R2, -R7 ;  /* 0x80000007020b7221 */ /* 0x000fc60000010000 */
[----:B------:R-:W-:Y:S01]  /*0dd0*/  LEA.HI.X R9, R10, c[0x0][0x164], R9, 0x2, P5 ;  /* 0x000059000a097a11 */ /* 0x000fe200028f1409 */
[----:B--2---:R-:W-:-:S05]  /*0de0*/  FFMA.FTZ R11, R6, -0.69314718246459960938, R11 ;  /* 0xbf317218060b7823 */ /* 0x004fca000001000b */
[----:B------:R0:W-:Y:S03]  /*0df0*/  STG.E [R8.64], R11 ;  /* 0x0000000b08007986 */ /* 0x0001e6000c101906 */
.L_x_10210:
[----:B------:R-:W-:Y:S05]  /*0e00*/  BSYNC B0 ;  /* 0x0000000000007941 */ /* 0x000fea0003800000 */
.L_x_10209:
        /* <DEDUP_REMOVED lines=13> */
.L_x_10212:
[----:B------:R-:W-:Y:S05]  /*0ee0*/  BSYNC B0 ;  /* 0x0000000000007941 */ /* 0x000fea0003800000 */
.L_x_10211:
[----:B------:R-:W-:Y:S01]  /*0ef0*/  BSSY B0, `(.L_x_10213) ;  /* 0x000000d000007945 */ /* 0x000fe20003800000 */
[----:B------:R-:W-:Y:S05]  /*0f00*/  @P0 BRA `(.L_x_10214) ;  /* 0x000000b000000947 */ /* 0x000fea0003800000 */
[----:B0-----:R-:W0:Y:S01]  /*0f10*/  S2R R2, SR_TID.X ;  /* 0x0000000000027919 */ /* 0x001e220000002100 */
[----:B------:R-:W-:-:S04]  /*0f20*/  IMAD.MOV.U32 R3, RZ, RZ, c[0x0][0x0] ;  /* 0x00000000ff037624 */ /* 0x000fc800078e00ff */
[----:B0-----:R-:W-:-:S05]  /*0f30*/  IMAD R2, R3, 0x2, R2 ;  /* 0x0000000203027824 */ /* 0x001fca00078e0202 */
        /* <DEDUP_REMOVED lines=8> */
.L_x_10214:
[----:B------:R-:W-:Y:S05]  /*0fc0*/  BSYNC B0 ;  /* 0x0000000000007941 */ /* 0x000fea0003800000 */
.L_x_10213:
[----:B------:R-:W-:Y:S01]  /*0fd0*/  BSSY B0, `(.L_x_10215) ;  /* 0x000000e000007945 */ /* 0x000fe20003800000 */
        /* <DEDUP_REMOVED lines=13> */
.L_x_10216:
[----:B------:R-:W-:Y:S05]  /*10b0*/  BSYNC B0 ;  /* 0x0000000000007941 */ /* 0x000fea0003800000 */
.L_x_10215:
        /* <DEDUP_REMOVED lines=15> */
.L_x_10218:
[----:B------:R-:W-:Y:S05]  /*11b0*/  BSYNC B0 ;  /* 0x0000000000007941 */ /* 0x000fea0003800000 */
.L_x_10217:
        /* <DEDUP_REMOVED lines=16> */
.L_x_10220:
[----:B------:R-:W-:Y:S05]  /*12c0*/  BSYNC B0 ;  /* 0x0000000000007941 */ /* 0x000fea0003800000 */
.L_x_10219:
[----:B------:R-:W-:Y:S05]  /*12d0*/  @P4 EXIT ;  /* 0x000000000000494d */ /* 0x000fea0003800000 */
        /* <DEDUP_REMOVED lines=15> */
.L_x_10203:
[----:B-1----:R-:W-:Y:S01]  /*13d0*/  IMAD.MOV.U32 R17, RZ, RZ, R7 ;  /* 0x000000ffff117224 */ /* 0x002fe200078e0007 */
[----:B------:R-:W-:Y:S01]  /*13e0*/  MOV R8, 0x1430 ;  /* 0x0000143000087802 */ /* 0x000fe20000000f00 */
[----:B------:R-:W-:Y:S02]  /*13f0*/  IMAD.MOV.U32 R13, RZ, RZ, 0x10 ;  /* 0x00000010ff0d7424 */ /* 0x000fe400078e00ff */
[----:B------:R-:W-:Y:S02]  /*1400*/  IMAD.MOV.U32 R12, RZ, RZ, 0x1f ;  /* 0x0000001fff0c7424 */ /* 0x000fe400078e00ff */
[----:B------:R-:W-:Y:S02]  /*1410*/  IMAD.MOV.U32 R11, RZ, RZ, -0x1 ;  /* 0xffffffffff0b7424 */ /* 0x000fe400078e00ff */
[----:B------:R-:W-:Y:S05]  /*1420*/  CALL.REL.NOINC `($__internal_159_$__cuda_sm70_shflsync_down_p) ;  /* 0x000003f000007944 */ /* 0x000fea0003c00000 */
[----:B-1----:R-:W-:Y:S01]  /*1430*/  IMAD.MOV.U32 R6, RZ, RZ, R11 ;  /* 0x000000ffff067224 */ /* 0x002fe200078e000b */
[----:B0-----:R-:W-:Y:S05]  /*1440*/  BRA `(.L_x_10221) ;  /* 0xfffff2d000007947 */ /* 0x001fea000383ffff */
.L_x_10204:
[----:B------:R-:W-:Y:S01]  /*1450*/  IMAD.MOV.U32 R13, RZ, RZ, 0x8 ;  /* 0x00000008ff0d7424 */ /* 0x000fe200078e00ff */
[----:B------:R-:W-:Y:S01]  /*1460*/  MOV R8, 0x14a0 ;  /* 0x000014a000087802 */ /* 0x000fe20000000f00 */
[----:B------:R-:W-:-:S02]  /*1470*/  IMAD.MOV.U32 R12, RZ, RZ, 0x1f ;  /* 0x0000001fff0c7424 */ /* 0x000fc400078e00ff */
[----:B------:R-:W-:Y:S02]  /*1480*/  IMAD.MOV.U32 R11, RZ, RZ, -0x1 ;  /* 0xffffffffff0b7424 */ /* 0x000fe400078e00ff */
[----:B0-----:R-:W-:Y:S05]  /*1490*/  CALL.REL.NOINC `($__internal_159_$__cuda_sm70_shflsync_down_p) ;  /* 0x0000038000007944 */ /* 0x001fea0003c00000 */
[----:B-1----:R-:W-:Y:S01]  /*14a0*/  FSETP.GEU.FTZ.AND P6, PT, R17, R11, PT ;  /* 0x0000000b1100720b */ /* 0x002fe20003fde000 */
[----:B0-----:R-:W-:Y:S01]  /*14b0*/  IMAD.MOV.U32 R13, RZ, RZ, 0x4 ;  /* 0x00000004ff0d7424 */ /* 0x001fe200078e00ff */
[----:B------:R-:W-:Y:S01]  /*14c0*/  MOV R8, 0x1510 ;  /* 0x0000151000087802 */ /* 0x000fe20000000f00 */
[----:B------:R-:W-:Y:S01]  /*14d0*/  IMAD.MOV.U32 R12, RZ, RZ, 0x1f ;  /* 0x0000001fff0c7424 */ /* 0x000fe200078e00ff */
[----:B------:R-:W-:Y:S01]  /*14e0*/  FSEL R17, R11, R17, !P6 ;  /* 0x000000110b117208 */ /* 0x000fe20007000000 */
[----:B------:R-:W-:-:S03]  /*14f0*/  IMAD.MOV.U32 R11, RZ, RZ, -0x1 ;  /* 0xffffffffff0b7424 */ /* 0x000fc600078e00ff */
[----:B------:R-:W-:Y:S05]  /*1500*/  CALL.REL.NOINC `($__internal_159_$__cuda_sm70_shflsync_down_p) ;  /* 0x0000031000007944 */ /* 0x000fea0003c00000 */
        /* <DEDUP_REMOVED lines=14> */
[----:B-1----:R-:W-:Y:S01]  /*15f0*/  IMAD.MOV.U32 R8, RZ, RZ, R11 ;  /* 0x000000ffff087224 */ /* 0x002fe200078e000b */
[----:B0-----:R-:W-:Y:S05]  /*1600*/  BRA `(.L_x_10222) ;  /* 0xfffff1e000007947 */ /* 0x001fea000383ffff */
.L_x_10207:
[----:B-1----:R-:W-:Y:S01]  /*1610*/  IMAD.MOV.U32 R17, RZ, RZ, R14 ;  /* 0x000000ffff117224 */ /* 0x002fe200078e000e */
[----:B------:R-:W-:Y:S01]  /*1620*/  MOV R8, 0x1670 ;  /* 0x0000167000087802 */ /* 0x000fe20000000f00 */
[----:B0-----:R-:W-:-:S02]  /*1630*/  IMAD.MOV.U32 R13, RZ, RZ, 0x10 ;  /* 0x00000010ff0d7424 */ /* 0x001fc400078e00ff */
[----:B------:R-:W-:Y:S02]  /*1640*/  IMAD.MOV.U32 R12, RZ, RZ, 0x1f ;  /* 0x0000001fff0c7424 */ /* 0x000fe400078e00ff */
[----:B------:R-:W-:Y:S02]  /*1650*/  IMAD.MOV.U32 R11, RZ, RZ, -0x1 ;  /* 0xffffffffff0b7424 */ /* 0x000fe400078e00ff */
[----:B------:R-:W-:Y:S05]  /*1660*/  CALL.REL.NOINC `($__internal_159_$__cuda_sm70_shflsync_down_p) ;  /* 0x000001b000007944 */ /* 0x000fea0003c00000 */
[----:B-1----:R-:W-:Y:S01]  /*1670*/  IMAD.MOV.U32 R9, RZ, RZ, R11 ;  /* 0x000000ffff097224 */ /* 0x002fe200078e000b */
[----:B0-----:R-:W-:Y:S05]  /*1680*/  BRA `(.L_x_10223) ;  /* 0xfffff5b000007947 */ /* 0x001fea000383ffff */
.L_x_10208:
[----:B0-----:R-:W-:Y:S01]  /*1690*/  IMAD.MOV.U32 R13, RZ, RZ, 0x8 ;  /* 0x00000008ff0d7424 */ /* 0x001fe200078e00ff */
[----:B------:R-:W-:Y:S01]  /*16a0*/  MOV R8, 0x16e0 ;  /* 0x000016e000087802 */ /* 0x000fe20000000f00 */
[----:B------:R-:W-:Y:S02]  /*16b0*/  IMAD.MOV.U32 R12, RZ, RZ, 0x1f ;  /* 0x0000001fff0c7424 */ /* 0x000fe400078e00ff */
[----:B------:R-:W-:Y:S02]  /*16c0*/  IMAD.MOV.U32 R11, RZ, RZ, -0x1 ;  /* 0xffffffffff0b7424 */ /* 0x000fe400078e00ff */
[----:B-1----:R-:W-:Y:S05]  /*16d0*/  CALL.REL.NOINC `($__internal_159_$__cuda_sm70_shflsync_down_p) ;  /* 0x0000014000007944 */ /* 0x002fea0003c00000 */
[----:B01----:R-:W-:Y:S01]  /*16e0*/  FADD.FTZ R17, R17, R11 ;  /* 0x0000000b11117221 */ /* 0x003fe20000010000 */
[----:B------:R-:W-:Y:S01]  /*16f0*/  MOV R8, 0x1740 ;  /* 0x0000174000087802 */ /* 0x000fe20000000f00 */
[----:B------:R-:W-:Y:S02]  /*1700*/  IMAD.MOV.U32 R13, RZ, RZ, 0x4 ;  /* 0x00000004ff0d7424 */ /* 0x000fe400078e00ff */
[----:B------:R-:W-:-:S02]  /*1710*/  IMAD.MOV.U32 R12, RZ, RZ, 0x1f ;  /* 0x0000001fff0c7424 */ /* 0x000fc400078e00ff */
[----:B------:R-:W-:Y:S02]  /*1720*/  IMAD.MOV.U32 R11, RZ, RZ, -0x1 ;  /* 0xffffffffff0b7424 */ /* 0x000fe400078e00ff */
[----:B------:R-:W-:Y:S05]  /*1730*/  CALL.REL.NOINC `($__internal_159_$__cuda_sm70_shflsync_down_p) ;  /* 0x000000e000007944 */ /* 0x000fea0003c00000 */
[----:B01----:R-:W-:Y:S01]  /*1740*/  FADD.FTZ R17, R17, R11 ;  /* 0x0000000b11117221 */ /* 0x003fe20000010000 */
[----:B------:R-:W-:Y:S01]  /*1750*/  MOV R8, 0x17a0 ;  /* 0x000017a000087802 */ /* 0x000fe20000000f00 */
[----:B------:R-:W-:Y:S02]  /*1760*/  IMAD.MOV.U32 R13, RZ, RZ, 0x2 ;  /* 0x00000002ff0d7424 */ /* 0x000fe400078e00ff */
[----:B------:R-:W-:Y:S02]  /*1770*/  IMAD.MOV.U32 R12, RZ, RZ, 0x1f ;  /* 0x0000001fff0c7424 */ /* 0x000fe400078e00ff */
[----:B------:R-:W-:Y:S02]  /*1780*/  IMAD.MOV.U32 R11, RZ, RZ, -0x1 ;  /* 0xffffffffff0b7424 */ /* 0x000fe400078e00ff */
[----:B------:R-:W-:Y:S05]  /*1790*/  CALL.REL.NOINC `($__internal_159_$__cuda_sm70_shflsync_down_p) ;  /* 0x0000008000007944 */ /* 0x000fea0003c00000 */
[----:B-1----:R-:W-:Y:S01]  /*17a0*/  FADD.FTZ R10, R17, R11 ;  /* 0x0000000b110a7221 */ /* 0x002fe20000010000 */
[----:B------:R-:W-:Y:S01]  /*17b0*/  MOV R8, 0x1810 ;  /* 0x0000181000087802 */ /* 0x000fe20000000f00 */
[----:B0-----:R-:W-:Y:S02]  /*17c0*/  IMAD.MOV.U32 R13, RZ, RZ, 0x1 ;  /* 0x00000001ff0d7424 */ /* 0x001fe400078e00ff */
[----:B------:R-:W-:-:S02]  /*17d0*/  IMAD.MOV.U32 R12, RZ, RZ, 0x1f ;  /* 0x0000001fff0c7424 */ /* 0x000fc400078e00ff */
[----:B------:R-:W-:Y:S02]  /*17e0*/  IMAD.MOV.U32 R11, RZ, RZ, -0x1 ;  /* 0xffffffffff0b7424 */ /* 0x000fe400078e00ff */
[----:B------:R-:W-:Y:S02]  /*17f0*/  IMAD.MOV.U32 R17, RZ, RZ, R10 ;  /* 0x000000ffff117224 */ /* 0x000fe400078e000a */
[----:B------:R-:W-:Y:S05]  /*1800*/  CALL.REL.NOINC `($__internal_159_$__cuda_sm70_shflsync_down_p) ;  /* 0x0000001000007944 */ /* 0x000fea0003c00000 */
[----:B01----:R-:W-:Y:S05]  /*1810*/  BRA `(.L_x_10224) ;  /* 0xfffff4b000007947 */ /* 0x003fea000383ffff */
        .weak           $__internal_159_$__cuda_sm70_shflsync_down_p
        .type           $__internal_159_$__cuda_sm70_shflsync_down_p,@function
        .size           $__internal_159_$__cuda_sm70_shflsync_down_p,(.L_x_11459 - $__internal_159_$__cuda_sm70_shflsync_down_p)
$__internal_159_$__cuda_sm70_shflsync_down_p:
[----:B------:R-:W-:Y:S01]  /*1820*/  IMAD.MOV.U32 R9, RZ, RZ, 0x0 ;  /* 0x00000000ff097424 */ /* 0x000fe200078e00ff */
[----:B------:R-:W-:Y:S04]  /*1830*/  WARPSYNC R11 ;  /* 0x0000000b00007348 */ /* 0x000fe80003800000 */
[----:B------:R0:W1:Y:S01]  /*1840*/  SHFL.DOWN PT, R11, R17, R13, R12 ;  /* 0x0800000d110b7389 */ /* 0x00006200000e000c */
[----:B------:R-:W-:Y:S05]  /*1850*/  RET.REL.NODEC R8 `(_ZN2at6native43_GLOBAL__N__9ae7fba5_10_SoftMax_cu_9f978f6322cunn_SoftMaxForwardRegIfffNS1_25LogSoftMaxForwardEpilogueElLi7EEEvPT1_PKT_T3_) ;  /* 0xffffe7a008007950 */ /* 0x000fea0003c3ffff */
.L_x_10225:
        /* <DEDUP_REMOVED lines=10> */
.L_x_11459:


//--------------------- .text._ZN2at6native43_GLOBAL__N__9ae7fba5_10_SoftMax_cu_9f978f6322cunn_SoftMaxForwardRegIfffNS1_25LogSoftMaxForwardEpilogueElLi6EEEvPT1_PKT_T3_ --------------------------
	.section	.text._ZN2at6native43_GLOBAL__N__9ae7fba5_10_SoftMax_cu_9f978f6322cunn_SoftMaxForwardRegIfffNS1_25LogSoftMaxForwardEpilogueElLi6EEEvPT1_PKT_T3_,"ax",@progbits
	.sectioninfo	@"SHI_REGISTERS=26"
	.align	128
.text._ZN2at6native43_GLOBAL__N__9ae7fba5_10_SoftMax_cu_9f978f6322cunn_SoftMaxForwardRegIfffNS1_25LogSoftMaxForwardEpilogueElLi6EEEvPT1_PKT_T3_:
        .type           _ZN2at6native43_GLOBAL__N__9ae7fba5_10_SoftMax_cu_9f978f6322cunn_SoftMaxForwardRegIfffNS1_25LogSoftMaxForwardEpilogueElLi6EEEvPT1_PKT_T3_,@function
        .size           _ZN2at6native43_GLOBAL__N__9ae7fba5_10_SoftMax_cu_9f978f6322cunn_SoftMaxForwardRegIfffNS1_25LogSoftMaxForwardEpilogueElLi6EEEvPT1_PKT_T3_,(.L_x_11461 - _ZN2at6native43_GLOBAL__N__9ae7fba5_10_SoftMax_cu_9f978f6322cunn_SoftMaxForwardRegIfffNS1_25LogSoftMaxForwardEpilogueElLi6EEEvPT1_PKT_T3_)
        .other          _ZN2at6native43_GLOBAL__N__9ae7fba5_10_SoftMax_cu_9f978f6322cunn_SoftMaxForwardRegIfffNS1_25LogSoftMaxForwardEpilogueElLi6EEEvPT1_PKT_T3_,@"STO_CUDA_ENTRY STV_DEFAULT"
_ZN2at6native43_GLOBAL__N__9ae7fba5_10_SoftMax_cu_9f978f6322cunn_SoftMaxForwardRegIfffNS1_25LogSoftMaxForwardEpilogueElLi6EEEvPT1_PKT_T3_:
        /* <DEDUP_REMOVED lines=102> */
.L_x_10244:
        /* <DEDUP_REMOVED lines=13> */
.L_x_10245:
[----:B-1----:R-:W-:-:S04]  /*0730*/  FSETP.GEU.FTZ.AND P6, PT, R11, R9, PT ;  /* 0x000000090b00720b */ /* 0x002fc80003fde000 */
[----:B0-----:R-:W-:-:S04]  /*0740*/  FSEL R11, R9, R11, !P6 ;  /* 0x0000000b090b7208 */ /* 0x001fc80007000000 */
.L_x_10227:
[----:B0-----:R-:W-:Y:S05]  /*0750*/  BSYNC B0 ;  /* 0x0000000000007941 */ /* 0x001fea0003800000 */
.L_x_10226:
        /* <DEDUP_REMOVED lines=58> */
.L_x_10246:
        /* <DEDUP_REMOVED lines=9> */
.L_x_10247:
[----:B-1----:R-:W-:Y:S02]  /*0b90*/  FADD.FTZ R2, R9, R4 ;  /* 0x0000000409027221 */ /* 0x002fe40000010000 */
.L_x_10231:
[----:B0-----:R-:W-:Y:S05]  /*0ba0*/  BSYNC B0 ;  /* 0x0000000000007941 */ /* 0x001fea0003800000 */
.L_x_10230:
        /* <DEDUP_REMOVED lines=8> */
[----:B------:R-:W1:Y:S02]  /*0c30*/  S2R R4, SR_TID.X ;  /* 0x0000000000047919 */ /* 0x000e640000002100 */
[----:B-1----:R-:W-:-:S05]  /*0c40*/  SHF.R.S32.HI R5, RZ, 0x1f, R4 ;  /* 0x0000001fff057819 */ /* 0x002fca0000011404 */
[----:B------:R-:W-:-:S04]  /*0c50*/  IMAD.WIDE.U32 R6, R19, c[0x0][0x170], R4 ;  /* 0x00005c0013067a25 */ /* 0x000fc800078e0004 */
[----:B------:R-:W-:Y:S01]  /*0c60*/  IMAD R5, R19, c[0x0][0x174], R7 ;  /* 0x00005d0013057a24 */ /* 0x000fe200078e0207 */
[----:B------:R-:W-:Y:S01]  /*0c70*/  LEA R4, P4, R6, c[0x0][0x160], 0x2 ;  /* 0x0000580006047a11 */ /* 0x000fe200078810ff */
[----:B------:R-:W-:-:S03]  /*0c80*/  FADD.FTZ R7, R18, -R3 ;  /* 0x8000000312077221 */ /* 0x000fc60000010000 */
[----:B------:R-:W-:Y:S01]  /*0c90*/  LEA.HI.X R5, R6, c[0x0][0x164], R5, 0x2, P4 ;  /* 0x0000590006057a11 */ /* 0x000fe200020f1405 */
[----:B0-----:R-:W-:-:S05]  /*0ca0*/  FFMA.FTZ R7, R2, -0.69314718246459960938, R7 ;  /* 0xbf31721802077823 */ /* 0x001fca0000010007 */
[----:B------:R0:W-:Y:S03]  /*0cb0*/  STG.E [R4.64], R7 ;  /* 0x0000000704007986 */ /* 0x0001e6000c101906 */
.L_x_10235:
[----:B------:R-:W-:Y:S05]  /*0cc0*/  BSYNC B0 ;  /* 0x0000000000007941 */ /* 0x000fea0003800000 */
.L_x_10234:
[----:B------:R-:W-:Y:S01]  /*0cd0*/  BSSY B0, `(.L_x_10236) ;  /* 0x000000c000007945 */ /* 0x000fe20003800000 */
        /* <DEDUP_REMOVED lines=9> */
[----:B------:R-:W-:-:S05]  /*0d70*/  FFMA.FTZ R7, R2, -0.69314718246459960938, R7 ;  /* 0xbf31721802077823 */ /* 0x000fca0000010007 */
[----:B------:R0:W-:Y:S03]  /*0d80*/  STG.E [R4.64], R7 ;  /* 0x0000000704007986 */ /* 0x0001e6000c101906 */
.L_x_10237:
[----:B------:R-:W-:Y:S05]  /*0d90*/  BSYNC B0 ;  /* 0x0000000000007941 */ /* 0x000fea0003800000 */
.L_x_10236:
        /* <DEDUP_REMOVED lines=13> */
.L_x_10239:
[----:B------:R-:W-:Y:S05]  /*0e70*/  BSYNC B0 ;  /* 0x0000000000007941 */ /* 0x000fea0003800000 */
.L_x_10238:
[----:B------:R-:W-:Y:S01]  /*0e80*/  BSSY B0, `(.L_x_10240) ;  /* 0x000000e000007945 */ /* 0x000fe20003800000 */
[----:B------:R-:W-:Y:S05]  /*0e90*/  @P2 BRA `(.L_x_10241) ;  /* 0x000000c000002947 */ /* 0x000fea0003800000 */
[----:B0-----:R-:W0:Y:S01]  /*0ea0*/  S2R R4, SR_TID.X ;  /* 0x0000000000047919 */ /* 0x001e220000002100 */
[----:B------:R-:W-:-:S04]  /*0eb0*/  IMAD.MOV.U32 R5, RZ, RZ, c[0x0][0x0] ;  /* 0x00000000ff057624 */ /* 0x000fc800078e00ff */
[----:B0-----:R-:W-:-:S05]  /*0ec0*/  IMAD R4, R5, 0x2, R4 ;  /* 0x0000000205047824 */ /* 0x001fca00078e0204 */
[----:B------:R-:W-:-:S04]  /*0ed0*/  IADD3 R4, R4, c[0x0][0x0], RZ ;  /* 0x0000000004047a10 */ /* 0x000fc80007ffe0ff */
        /* <DEDUP_REMOVED lines=8> */
.L_x_10241:
[----:B------:R-:W-:Y:S05]  /*0f60*/  BSYNC B0 ;  /* 0x0000000000007941 */ /* 0x000fea0003800000 */
.L_x_10240:
[----:B------:R-:W-:Y:S01]  /*0f70*/  BSSY B0, `(.L_x_10242) ;  /* 0x000000f000007945 */ /* 0x000fe20003800000 */
[----:B------:R-:W-:Y:S05]  /*0f80*/  @P1 BRA `(.L_x_10243) ;  /* 0x000000d000001947 */ /* 0x000fea0003800000 */
[----:B------:R-:W1:Y:S01]  /*0f90*/  S2R R0, SR_TID.X ;  /* 0x0000000000007919 */ /* 0x000e620000002100 */
[----:B0-----:R-:W-:Y:S02]  /*0fa0*/  IMAD.MOV.U32 R5, RZ, RZ, c[0x0][0x0] ;  /* 0x00000000ff057624 */ /* 0x001fe400078e00ff */
[----:B------:R-:W-:Y:S02]  /*0fb0*/  IMAD.MOV.U32 R7, RZ, RZ, c[0x0][0x0] ;  /* 0x00000000ff077624 */ /* 0x000fe400078e00ff */
[----:B-1----:R-:W-:-:S04]  /*0fc0*/  IMAD R0, R5, 0x2, R0 ;  /* 0x0000000205007824 */ /* 0x002fc800078e0200 */
[----:B------:R-:W-:-:S05]  /*0fd0*/  IMAD R4, R7, 0x2, R0 ;  /* 0x0000000207047824 */ /* 0x000fca00078e0200 */
        /* <DEDUP_REMOVED lines=8> */
.L_x_10243:
[----:B------:R-:W-:Y:S05]  /*1060*/  BSYNC B0 ;  /* 0x0000000000007941 */ /* 0x000fea0003800000 */
.L_x_10242:
[----:B------:R-:W-:Y:S05]  /*1070*/  @P0 EXIT ;  /* 0x000000000000094d */ /* 0x000fea0003800000 */
[----:B------:R-:W1:Y:S01]  /*1080*/  S2R R0, SR_TID.X ;  /* 0x0000000000007919 */ /* 0x000e620000002100 */
[----:B0-----:R-:W-:Y:S02]  /*1090*/  IMAD.MOV.U32 R5, RZ, RZ, c[0x0][0x0] ;  /* 0x00000000ff057624 */ /* 0x001fe400078e00ff */
[----:B------:R-:W-:Y:S02]  /*10a0*/  IMAD.MOV.U32 R7, RZ, RZ, c[0x0][0x0] ;  /* 0x00000000ff077624 */ /* 0x000fe400078e00ff */
[----:B------:R-:W-:-:S04]  /*10b0*/  FADD.FTZ R3, R23, -R3 ;  /* 0x8000000317037221 */ /* 0x000fc80000010000 */
[----:B------:R-:W-:Y:S02]  /*10c0*/  FFMA.FTZ R3, R2, -0.69314718246459960938, R3 ;  /* 0xbf31721802037823 */ /* 0x000fe40000010003 */
[----:B-1----:R-:W-:-:S04]  /*10d0*/  IMAD R0, R5, 0x2, R0 ;  /* 0x0000000205007824 */ /* 0x002fc800078e0200 */
        /* <DEDUP_REMOVED lines=9> */
.L_x_10228:
[----:B------:R-:W-:Y:S01]  /*1170*/  IMAD.MOV.U32 R10, RZ, RZ, 0x10 ;  /* 0x00000010ff0a7424 */ /* 0x000fe200078e00ff */
[----:B------:R-:W-:Y:S01]  /*1180*/  MOV R6, 0x11c0 ;  /* 0x000011c000067802 */ /* 0x000fe20000000f00 */
[----:B------:R-:W-:Y:S02]  /*1190*/  IMAD.MOV.U32 R9, RZ, RZ, 0x1f ;  /* 0x0000001fff097424 */ /* 0x000fe400078e00ff */
[----:B------:R-:W-:Y:S02]  /*11a0*/  IMAD.MOV.U32 R8, RZ, RZ, -0x1 ;  /* 0xffffffffff087424 */ /* 0x000fe400078e00ff */
[----:B-1----:R-:W-:Y:S05]  /*11b0*/  CALL.REL.NOINC `($__internal_160_$__cuda_sm70_shflsync_down_p) ;  /* 0x000003c000007944 */ /* 0x002fea0003c00000 */
[----:B01----:R-:W-:Y:S05]  /*11c0*/  BRA `(.L_x_10244) ;  /* 0xfffff49000007947 */ /* 0x003fea000383ffff */
.L_x_10229:
[----:B------:R-:W-:Y:S01]  /*11d0*/  IMAD.MOV.U32 R10, RZ, RZ, 0x8 ;  /* 0x00000008ff0a7424 */ /* 0x000fe200078e00ff */
[----:B------:R-:W-:Y:S01]  /*11e0*/  MOV R6, 0x1220 ;  /* 0x0000122000067802 */ /* 0x000fe20000000f00 */
[----:B------:R-:W-:Y:S02]  /*11f0*/  IMAD.MOV.U32 R9, RZ, RZ, 0x1f ;  /* 0x0000001fff097424 */ /* 0x000fe400078e00ff */
[----:B------:R-:W-:Y:S02]  /*1200*/  IMAD.MOV.U32 R8, RZ, RZ, -0x1 ;  /* 0xffffffffff087424 */ /* 0x000fe400078e00ff */
[----:B------:R-:W-:Y:S05]  /*1210*/  CALL.REL.NOINC `($__internal_160_$__cuda_sm70_shflsync_down_p) ;  /* 0x0000036000007944 */ /* 0x000fea0003c00000 */
[----:B-1----:R-:W-:Y:S01]  /*1220*/  FSETP.GEU.FTZ.AND P6, PT, R11, R9, PT ;  /* 0x000000090b00720b */ /* 0x002fe20003fde000 */
[----:B0-----:R-:W-:Y:S01]  /*1230*/  IMAD.MOV.U32 R10, RZ, RZ, 0x4 ;  /* 0x00000004ff0a7424 */ /* 0x001fe200078e00ff */
[----:B------:R-:W-:Y:S01]  /*1240*/  MOV R6, 0x1290 ;  /* 0x0000129000067802 */ /* 0x000fe20000000f00 */
[----:B------:R-:W-:Y:S01]  /*1250*/  IMAD.MOV.U32 R8, RZ, RZ, -0x1 ;  /* 0xffffffffff087424 */ /* 0x000fe200078e00ff */
[----:B------:R-:W-:Y:S01]  /*1260*/  FSEL R11, R9, R11, !P6 ;  /* 0x0000000b090b7208 */ /* 0x000fe20007000000 */
[----:B------:R-:W-:-:S03]  /*1270*/  IMAD.MOV.U32 R9, RZ, RZ, 0x1f ;  /* 0x0000001fff097424 */ /* 0x000fc600078e00ff */
        /* <DEDUP_REMOVED lines=15> */
[----:B01----:R-:W-:Y:S05]  /*1370*/  BRA `(.L_x_10245) ;  /* 0xfffff3b000007947 */ /* 0x003fea000383ffff */
.L_x_10232:
[----:B-1----:R-:W-:Y:S01]  /*1380*/  IMAD.MOV.U32 R11, RZ, RZ, R2 ;  /* 0x000000ffff0b7224 */ /* 0x002fe200078e0002 */
[----:B------:R-:W-:Y:S01]  /*1390*/  MOV R6, 0x13e0 ;  /* 0x000013e000067802 */ /* 0x000fe20000000f00 */
[----:B------:R-:W-:-:S02]  /*13a0*/  IMAD.MOV.U32 R10, RZ, RZ, 0x10 ;  /* 0x00000010ff0a7424 */ /* 0x000fc400078e00ff */
[----:B------:R-:W-:Y:S02]  /*13b0*/  IMAD.MOV.U32 R9, RZ, RZ, 0x1f ;  /* 0x0000001fff097424 */ /* 0x000fe400078e00ff */
[----:B------:R-:W-:Y:S02]  /*13c0*/  IMAD.MOV.U32 R8, RZ, RZ, -0x1 ;  /* 0xffffffffff087424 */ /* 0x000fe400078e00ff */
[----:B------:R-:W-:Y:S05]  /*13d0*/  CALL.REL.NOINC `($__internal_160_$__cuda_sm70_shflsync_down_p) ;  /* 0x000001a000007944 */ /* 0x000fea0003c00000 */
[----:B01----:R-:W-:Y:S05]  /*13e0*/  BRA `(.L_x_10246) ;  /* 0xfffff71000007947 */ /* 0x003fea000383ffff */
.L_x_10233:
[----:B------:R-:W-:Y:S01]  /*13f0*/  IMAD.MOV.U32 R10, RZ, RZ, 0x8 ;  /* 0x00000008ff0a7424 */ /* 0x000fe200078e00ff */
[----:B------:R-:W-:Y:S01]  /*1400*/  MOV R6, 0x1440 ;  /* 0x0000144000067802 */ /* 0x000fe20000000f00 */
[----:B------:R-:W-:Y:S02]  /*1410*/  IMAD.MOV.U32 R9, RZ, RZ, 0x1f ;  /* 0x0000001fff097424 */ /* 0x000fe400078e00ff */
[----:B------:R-:W-:Y:S02]  /*1420*/  IMAD.MOV.U32 R8, RZ, RZ, -0x1 ;  /* 0xffffffffff087424 */ /* 0x000fe400078e00ff */
[----:B0-----:R-:W-:Y:S05]  /*1430*/  CALL.REL.NOINC `($__internal_160_$__cuda_sm70_shflsync_down_p) ;  /* 0x0000014000007944 */ /* 0x001fea0003c00000 */
[----:B01----:R-:W-:Y:S01]  /*1440*/  FADD.FTZ R11, R11, R9 ;  /* 0x000000090b0b7221 */ /* 0x003fe20000010000 */
[----:B------:R-:W-:Y:S01]  /*1450*/  MOV R6, 0x14a0 ;  /* 0x000014a000067802 */ /* 0x000fe20000000f00 */
[----:B------:R-:W-:Y:S02]  /*1460*/  IMAD.MOV.U32 R10, RZ, RZ, 0x4 ;  /* 0x00000004ff0a7424 */ /* 0x000fe400078e00ff */
[----:B------:R-:W-:-:S02]  /*1470*/  IMAD.MOV.U32 R9, RZ, RZ, 0x1f ;  /* 0x0000001fff097424 */ /* 0x000fc400078e00ff */
[----:B------:R-:W-:Y:S02]  /*1480*/  IMAD.MOV.U32 R8, RZ, RZ, -0x1 ;  /* 0xffffffffff087424 */ /* 0x000fe400078e00ff */
[----:B------:R-:W-:Y:S05]  /*1490*/  CALL.REL.NOINC `($__internal_160_$__cuda_sm70_shflsync_down_p) ;  /* 0x000000e000007944 */ /* 0x000fea0003c00000 */
[----:B01----:R-:W-:Y:S01]  /*14a0*/  FADD.FTZ R11, R11, R9 ;  /* 0x000000090b0b7221 */ /* 0x003fe20000010000 */
[----:B------:R-:W-:Y:S01]  /*14b0*/  MOV R6, 0x1500 ;  /* 0x0000150000067802 */ /* 0x000fe20000000f00 */
[----:B------:R-:W-:Y:S02]  /*14c0*/  IMAD.MOV.U32 R10, RZ, RZ, 0x2 ;  /* 0x00000002ff0a7424 */ /* 0x000fe400078e00ff */
[----:B------:R-:W-:Y:S02]  /*14d0*/  IMAD.MOV.U32 R9, RZ, RZ, 0x1f ;  /* 0x0000001fff097424 */ /* 0x000fe400078e00ff */
[----:B------:R-:W-:Y:S02]  /*14e0*/  IMAD.MOV.U32 R8, RZ, RZ, -0x1 ;  /* 0xffffffffff087424 */ /* 0x000fe400078e00ff */
[----:B------:R-:W-:Y:S05]  /*14f0*/  CALL.REL.NOINC `($__internal_160_$__cuda_sm70_shflsync_down_p) ;  /* 0x0000008000007944 */ /* 0x000fea0003c00000 */
[----:B-1----:R-:W-:Y:S01]  /*1500*/  FADD.FTZ R4, R11, R9 ;  /* 0x000000090b047221 */ /* 0x002fe20000010000 */
[----:B------:R-:W-:Y:S01]  /*1510*/  MOV R6, 0x1570 ;  /* 0x0000157000067802 */ /* 0x000fe20000000f00 */
[----:B0-----:R-:W-:Y:S02]  /*1520*/  IMAD.MOV.U32 R10, RZ, RZ, 0x1 ;  /* 0x00000001ff0a7424 */ /* 0x001fe400078e00ff */
[----:B------:R-:W-:-:S02]  /*1530*/  IMAD.MOV.U32 R9, RZ, RZ, 0x1f ;  /* 0x0000001fff097424 */ /* 0x000fc400078e00ff */
[----:B------:R-:W-:Y:S02]  /*1540*/  IMAD.MOV.U32 R8, RZ, RZ, -0x1 ;  /* 0xffffffffff087424 */ /* 0x000fe400078e00ff */
[----:B------:R-:W-:Y:S02]  /*1550*/  IMAD.MOV.U32 R11, RZ, RZ, R4 ;  /* 0x000000ffff0b7224 */ /* 0x000fe400078e0004 */
[----:B------:R-:W-:Y:S05]  /*1560*/  CALL.REL.NOINC `($__internal_160_$__cuda_sm70_shflsync_down_p) ;  /* 0x0000001000007944 */ /* 0x000fea0003c00000 */
[----:B01----:R-:W-:Y:S05]  /*1570*/  BRA `(.L_x_10247) ;  /* 0xfffff61000007947 */ /* 0x003fea000383ffff */
        .weak           $__internal_160_$__cuda_sm70_shflsync_down_p
        .type           $__internal_160_$__cuda_sm70_shflsync_down_p,@function
        .size           $__internal_160_$__cuda_sm70_shflsync_down_p,(.L_x_11461 - $__internal_160_$__cuda_sm70_shflsync_down_p)
$__internal_160_$__cuda_sm70_shflsync_down_p:
[----:B------:R-:W-:Y:S01]  /*1580*/  IMAD.MOV.U32 R7, RZ, RZ, 0x0 ;  /* 0x00000000ff077424 */ /* 0x000fe200078e00ff */
[----:B------:R-:W-:Y:S04]  /*1590*/  WARPSYNC R8 ;  /* 0x0000000800007348 */ /* 0x000fe80003800000 */
[----:B------:R0:W1:Y:S01]  /*15a0*/  SHFL.DOWN PT, R9, R11, R10, R9 ;  /* 0x0800000a0b097389 */ /* 0x00006200000e0009 */
[----:B------:R-:W-:Y:S05]  /*15b0*/  RET.REL.NODEC R6 `(_ZN2at6native43_GLOBAL__N__9ae7fba5_10_SoftMax_cu_9f978f6322cunn_SoftMaxForwardRegIfffNS1_25LogSoftMaxForwardEpilogueElLi6EEEvPT1_PKT_T3_) ;  /* 0xffffea4006007950 */ /* 0x000fea0003c3ffff */
.L_x_10248:
        /* <DEDUP_REMOVED lines=12> */
.L_x_11461:


//--------------------- .text._ZN2at6native43_GLOBAL__N__9ae7fba5_10_SoftMax_cu_9f978f6322cunn_SoftMaxForwardRegIfffNS1_25LogSoftMaxForwardEpilogueElLi5EEEvPT1_PKT_T3_ --------------------------
	.section	.text._ZN2at6native43_GLOBAL__N__9ae7fba5_10_SoftMax_cu_9f978f6322cunn_SoftMaxForwardRegIfffNS1_25LogSoftMaxForwardEpilogueElLi5EEEvPT1_PKT_T3_,"ax",@progbits
	.sectioninfo	@"SHI_REGISTERS=28"
	.align	128
.text._ZN2at6native43_GLOBAL__N__9ae7fba5_10_SoftMax_cu_9f978f6322cunn_SoftMaxForwardRegIfffNS1_25LogSoftMaxForwardEpilogueElLi5EEEvPT1_PKT_T3_:
        .type           _ZN2at6native43_GLOBAL__N__9ae7fba5_10_SoftMax_cu_9f978f6322cunn_SoftMaxForwardRegIfffNS1_25LogSoftMaxForwardEpilogueElLi5EEEvPT1_PKT_T3_,@function
        .size           _ZN2at6native43_GLOBAL__N__9ae7fba5_10_SoftMax_cu_9f978f6322cunn_SoftMaxForwardRegIfffNS1_25LogSoftMaxForwardEpilogueElLi5EEEvPT1_PKT_T3_,(.L_x_11463 - _ZN2at6native43_GLOBAL__N__9ae7fba5_10_SoftMax_cu_9f978f6322cunn_SoftMaxForwardRegIfffNS1_25LogSoftMaxForwardEpilogueElLi5EEEvPT1_PKT_T3_)
        .other          _ZN2at6native43_GLOBAL__N__9ae7fba5_10_SoftMax_cu_9f978f6322cunn_SoftMaxForwardRegIfffNS1_25LogSoftMaxForwardEpilogueElLi5EEEvPT1_PKT_T3_,@"STO_CUDA_ENTRY STV_DEFAULT"
_ZN2at6native43_GLOBAL__N__9ae7fba5_10_SoftMax_cu_9f978f6322cunn_SoftMaxForwardRegIfffNS1_25LogSoftMaxForwardEpilogueElLi5EEEvPT1_PKT_T3_:
        /* <DEDUP_REMOVED lines=91> */
.L_x_10265:
        /* <DEDUP_REMOVED lines=13> */
.L_x_10266:
[----:B-1----:R-:W-:-:S04]  /*0680*/  FSETP.GEU.FTZ.AND P6, PT, R15, R13, PT ;  /* 0x0000000d0f00720b */ /* 0x002fc80003fde000 */
[----:B0-----:R-:W-:-:S04]  /*0690*/  FSEL R15, R13, R15, !P6 ;  /* 0x0000000f0d0f7208 */ /* 0x001fc80007000000 */
.L_x_10250:
[----:B0-----:R-:W-:Y:S05]  /*06a0*/  BSYNC B0 ;  /* 0x0000000000007941 */ /* 0x001fea0003800000 */
.L_x_10249:
        /* <DEDUP_REMOVED lines=50> */
.L_x_10267:
        /* <DEDUP_REMOVED lines=9> */
.L_x_10268:
[----:B-1----:R-:W-:Y:S02]  /*0a60*/  FADD.FTZ R6, R13, R10 ;  /* 0x0000000a0d067221 */ /* 0x002fe40000010000 */
.L_x_10254:
[----:B------:R-:W-:Y:S05]  /*0a70*/  BSYNC B0 ;  /* 0x0000000000007941 */ /* 0x000fea0003800000 */
.L_x_10253:
[----:B-1----:R1:W-:Y:S01]  /*0a80*/  @!P6 STS [RZ], R6 ;  /* 0x00000006ff00e388 */ /* 0x0023e20000000800 */
[----:B------:R-:W-:Y:S02]  /*0a90*/  WARPSYNC 0xffffffff ;  /* 0xffffffff00007948 */ /* 0x000fe40003800000 */
[----:B------:R-:W-:Y:S06]  /*0aa0*/  BAR.SYNC.DEFER_BLOCKING 0x0 ;  /* 0x0000000000007b1d */ /* 0x000fec0000010000 */
[----:B------:R-:W-:Y:S01]  /*0ab0*/  BSSY B0, `(.L_x_10257) ;  /* 0x000000d000007945 */ /* 0x000fe20003800000 */
[----:B-1----:R-:W1:Y:S02]  /*0ac0*/  LDS R6, [RZ] ;  /* 0x00000000ff067984 */ /* 0x002e640000000800 */
[----:B-1----:R-:W1:Y:S01]  /*0ad0*/  MUFU.LG2 R6, R6 ;  /* 0x0000000600067308 */ /* 0x002e620000000c00 */
[----:B------:R-:W-:Y:S05]  /*0ae0*/  @P0 BRA `(.L_x_10258) ;  /* 0x0000009000000947 */ /* 0x000fea0003800000 */
[----:B------:R-:W2:Y:S02]  /*0af0*/  S2R R8, SR_TID.X ;  /* 0x0000000000087919 */ /* 0x000ea40000002100 */
[----:B--2---:R-:W-:-:S05]  /*0b00*/  SHF.R.S32.HI R9, RZ, 0x1f, R8 ;  /* 0x0000001fff097819 */ /* 0x004fca0000011408 */
[----:B0-----:R-:W-:-:S04]  /*0b10*/  IMAD.WIDE.U32 R10, R19, c[0x0][0x170], R8 ;  /* 0x00005c00130a7a25 */ /* 0x001fc800078e0008 */
[----:B------:R-:W-:Y:S01]  /*0b20*/  IMAD R9, R19, c[0x0][0x174], R11 ;  /* 0x00005d0013097a24 */ /* 0x000fe200078e020b */
[----:B------:R-:W-:Y:S01]  /*0b30*/  LEA R8, P0, R10, c[0x0][0x160], 0x2 ;  /* 0x000058000a087a11 */ /* 0x000fe200078010ff */
[----:B------:R-:W-:-:S03]  /*0b40*/  FADD.FTZ R11, R18, -R7 ;  /* 0x80000007120b7221 */ /* 0x000fc60000010000 */
[----:B------:R-:W-:Y:S01]  /*0b50*/  LEA.HI.X R9, R10, c[0x0][0x164], R9, 0x2, P0 ;  /* 0x000059000a097a11 */ /* 0x000fe200000f1409 */
[----:B-1----:R-:W-:-:S05]  /*0b60*/  FFMA.FTZ R11, R6, -0.69314718246459960938, R11 ;  /* 0xbf317218060b7823 */ /* 0x002fca000001000b */
[----:B------:R0:W-:Y:S03]  /*0b70*/  STG.E [R8.64], R11 ;  /* 0x0000000b08007986 */ /* 0x0001e6000c101906 */
.L_x_10258:
[----:B------:R-:W-:Y:S05]  /*0b80*/  BSYNC B0 ;  /* 0x0000000000007941 */ /* 0x000fea0003800000 */
.L_x_10257:
        /* <DEDUP_REMOVED lines=10> */
[----:B-1----:R-:W-:-:S05]  /*0c30*/  FFMA.FTZ R11, R6, -0.69314718246459960938, R11 ;  /* 0xbf317218060b7823 */ /* 0x002fca000001000b */
[----:B------:R0:W-:Y:S03]  /*0c40*/  STG.E [R8.64], R11 ;  /* 0x0000000b08007986 */ /* 0x0001e6000c101906 */
.L_x_10260:
[----:B------:R-:W-:Y:S05]  /*0c50*/  BSYNC B0 ;  /* 0x0000000000007941 */ /* 0x000fea0003800000 */
.L_x_10259:
[----:B------:R-:W-:Y:S01]  /*0c60*/  BSSY B0, `(.L_x_10261) ;  /* 0x0000009000007945 */ /* 0x000fe20003800000 */
[----:B------:R-:W-:Y:S05]  /*0c70*/  @P2 BRA `(.L_x_10262) ;  /* 0x0000007000002947 */ /* 0x000fea0003800000 */
[----:B0-----:R-:W-:-:S04]  /*0c80*/  IMAD.WIDE.U32 R8, R19, c[0x0][0x170], R4 ;  /* 0x00005c0013087a25 */ /* 0x001fc800078e0004 */
[----:B------:R-:W-:Y:S01]  /*0c90*/  IMAD R5, R19, c[0x0][0x174], R9 ;  /* 0x00005d0013057a24 */ /* 0x000fe200078e0209 */
[----:B------:R-:W-:Y:S01]  /*0ca0*/  LEA R4, P0, R8, c[0x0][0x160], 0x2 ;  /* 0x0000580008047a11 */ /* 0x000fe200078010ff */
[----:B------:R-:W-:-:S03]  /*0cb0*/  FADD.FTZ R9, R0, -R7 ;  /* 0x8000000700097221 */ /* 0x000fc60000010000 */
[----:B------:R-:W-:Y:S01]  /*0cc0*/  LEA.HI.X R5, R8, c[0x0][0x164], R5, 0x2, P0 ;  /* 0x0000590008057a11 */ /* 0x000fe200000f1405 */
[----:B-1----:R-:W-:-:S05]  /*0cd0*/  FFMA.FTZ R9, R6, -0.69314718246459960938, R9 ;  /* 0xbf31721806097823 */ /* 0x002fca0000010009 */
[----:B------:R0:W-:Y:S03]  /*0ce0*/  STG.E [R4.64], R9 ;  /* 0x0000000904007986 */ /* 0x0001e6000c101906 */
.L_x_10262:
[----:B------:R-:W-:Y:S05]  /*0cf0*/  BSYNC B0 ;  /* 0x0000000000007941 */ /* 0x000fea0003800000 */
.L_x_10261:
[----:B------:R-:W-:Y:S01]  /*0d00*/  BSSY B0, `(.L_x_10263) ;  /* 0x000000e000007945 */ /* 0x000fe20003800000 */
[----:B------:R-:W-:Y:S05]  /*0d10*/  @P3 BRA `(.L_x_10264) ;  /* 0x000000c000003947 */ /* 0x000fea0003800000 */
[----:B------:R-:W2:Y:S01]  /*0d20*/  S2R R0, SR_TID.X ;  /* 0x0000000000007919 */ /* 0x000ea20000002100 */
[----:B0-----:R-:W-:-:S04]  /*0d30*/  IMAD.MOV.U32 R5, RZ, RZ, c[0x0][0x0] ;  /* 0x00000000ff057624 */ /* 0x001fc800078e00ff */
[----:B--2---:R-:W-:-:S05]  /*0d40*/  IMAD R0, R5, 0x2, R0 ;  /* 0x0000000205007824 */ /* 0x004fca00078e0200 */
[----:B------:R-:W-:-:S04]  /*0d50*/  IADD3 R4, R0, c[0x0][0x0], RZ ;  /* 0x0000000000047a10 */ /* 0x000fc80007ffe0ff */
        /* <DEDUP_REMOVED lines=8> */
.L_x_10264:
[----:B------:R-:W-:Y:S05]  /*0de0*/  BSYNC B0 ;  /* 0x0000000000007941 */ /* 0x000fea0003800000 */
.L_x_10263:
[----:B------:R-:W-:Y:S05]  /*0df0*/  @P4 EXIT ;  /* 0x000000000000494d */ /* 0x000fea0003800000 */
[----:B0-----:R-:W-:-:S04]  /*0e00*/  IMAD.WIDE.U32 R4, R19, c[0x0][0x170], R2 ;  /* 0x00005c0013047a25 */ /* 0x001fc800078e0002 */
[----:B------:R-:W-:Y:S01]  /*0e10*/  IMAD R19, R19, c[0x0][0x174], R5 ;  /* 0x00005d0013137a24 */ /* 0x000fe200078e0205 */
[----:B------:R-:W-:Y:S01]  /*0e20*/  LEA R2, P0, R4, c[0x0][0x160], 0x2 ;  /* 0x0000580004027a11 */ /* 0x000fe200078010ff */
[----:B------:R-:W-:-:S03]  /*0e30*/  FADD.FTZ R5, R22, -R7 ;  /* 0x8000000716057221 */ /* 0x000fc60000010000 */
[----:B------:R-:W-:Y:S01]  /*0e40*/  LEA.HI.X R3, R4, c[0x0][0x164], R19, 0x2, P0 ;  /* 0x0000590004037a11 */ /* 0x000fe200000f1413 */
[----:B-1----:R-:W-:-:S05]  /*0e50*/  FFMA.FTZ R5, R6, -0.69314718246459960938, R5 ;  /* 0xbf31721806057823 */ /* 0x002fca0000010005 */
[----:B------:R-:W-:Y:S01]  /*0e60*/  STG.E [R2.64], R5 ;  /* 0x0000000502007986 */ /* 0x000fe2000c101906 */
[----:B------:R-:W-:Y:S05]  /*0e70*/  EXIT ;  /* 0x000000000000794d */ /* 0x000fea0003800000 */
.L_x_10251:
[----:B------:R-:W-:Y:S01]  /*0e80*/  IMAD.MOV.U32 R14, RZ, RZ, 0x10 ;  /* 0x00000010ff0e7424 */ /* 0x000fe200078e00ff */
[----:B------:R-:W-:Y:S01]  /*0e90*/  MOV R8, 0xed0 ;  /* 0x00000ed000087802 */ /* 0x000fe20000000f00 */
[----:B------:R-:W-:Y:S02]  /*0ea0*/  IMAD.MOV.U32 R13, RZ, RZ, 0x1f ;  /* 0x0000001fff0d7424 */ /* 0x000fe400078e00ff */
[----:B------:R-:W-:Y:S02]  /*0eb0*/  IMAD.MOV.U32 R12, RZ, RZ, -0x1 ;  /* 0xffffffffff0c7424 */ /* 0x000fe400078e00ff */
[----:B-1----:R-:W-:Y:S05]  /*0ec0*/  CALL.REL.NOINC `($__internal_161_$__cuda_sm70_shflsync_down_p) ;  /* 0x000003c000007944 */ /* 0x002fea0003c00000 */
[----:B01----:R-:W-:Y:S05]  /*0ed0*/  BRA `(.L_x_10265) ;  /* 0xfffff6d000007947 */ /* 0x003fea000383ffff */
.L_x_10252:
[----:B------:R-:W-:Y:S01]  /*0ee0*/  IMAD.MOV.U32 R14, RZ, RZ, 0x8 ;  /* 0x00000008ff0e7424 */ /* 0x000fe200078e00ff */
[----:B------:R-:W-:Y:S01]  /*0ef0*/  MOV R8, 0xf30 ;  /* 0x00000f3000087802 */ /* 0x000fe20000000f00 */
[----:B------:R-:W-:Y:S02]  /*0f00*/  IMAD.MOV.U32 R13, RZ, RZ, 0x1f ;  /* 0x0000001fff0d7424 */ /* 0x000fe400078e00ff */
[----:B------:R-:W-:Y:S02]  /*0f10*/  IMAD.MOV.U32 R12, RZ, RZ, -0x1 ;  /* 0xffffffffff0c7424 */ /* 0x000fe400078e00ff */
[----:B------:R-:W-:Y:S05]  /*0f20*/  CALL.REL.NOINC `($__internal_161_$__cuda_sm70_shflsync_down_p) ;  /* 0x0000036000007944 */ /* 0x000fea0003c00000 */
[----:B-1----:R-:W-:Y:S01]  /*0f30*/  FSETP.GEU.FTZ.AND P6, PT, R15, R13, PT ;  /* 0x0000000d0f00720b */ /* 0x002fe20003fde000 */
[----:B0-----:R-:W-:Y:S01]  /*0f40*/  IMAD.MOV.U32 R14, RZ, RZ, 0x4 ;  /* 0x00000004ff0e7424 */ /* 0x001fe200078e00ff */
[----:B------:R-:W-:Y:S01]  /*0f50*/  MOV R8, 0xfa0 ;  /* 0x00000fa000087802 */ /* 0x000fe20000000f00 */
[----:B------:R-:W-:Y:S01]  /*0f60*/  IMAD.MOV.U32 R12, RZ, RZ, -0x1 ;  /* 0xffffffffff0c7424 */ /* 0x000fe200078e00ff */
[----:B------:R-:W-:Y:S01]  /*0f70*/  FSEL R15, R13, R15, !P6 ;  /* 0x0000000f0d0f7208 */ /* 0x000fe20007000000 */
[----:B------:R-:W-:-:S03]  /*0f80*/  IMAD.MOV.U32 R13, RZ, RZ, 0x1f ;  /* 0x0000001fff0d7424 */ /* 0x000fc600078e00ff */
        /* <DEDUP_REMOVED lines=15> */
[----:B01----:R-:W-:Y:S05]  /*1080*/  BRA `(.L_x_10266) ;  /* 0xfffff5f000007947 */ /* 0x003fea000383ffff */
.L_x_10255:
[----:B01----:R-:W-:Y:S01]  /*1090*/  IMAD.MOV.U32 R15, RZ, RZ, R6 ;  /* 0x000000ffff0f7224 */ /* 0x003fe200078e0006 */
[----:B------:R-:W-:Y:S01]  /*10a0*/  MOV R8, 0x10f0 ;  /* 0x000010f000087802 */ /* 0x000fe20000000f00 */
[----:B------:R-:W-:-:S02]  /*10b0*/  IMAD.MOV.U32 R14, RZ, RZ, 0x10 ;  /* 0x00000010ff0e7424 */ /* 0x000fc400078e00ff */
[----:B------:R-:W-:Y:S02]  /*10c0*/  IMAD.MOV.U32 R13, RZ, RZ, 0x1f ;  /* 0x0000001fff0d7424 */ /* 0x000fe400078e00ff */
[----:B------:R-:W-:Y:S02]  /*10d0*/  IMAD.MOV.U32 R12, RZ, RZ, -0x1 ;  /* 0xffffffffff0c7424 */ /* 0x000fe400078e00ff */
[----:B------:R-:W-:Y:S05]  /*10e0*/  CALL.REL.NOINC `($__internal_161_$__cuda_sm70_shflsync_down_p) ;  /* 0x000001a000007944 */ /* 0x000fea0003c00000 */
[----:B01----:R-:W-:Y:S05]  /*10f0*/  BRA `(.L_x_10267) ;  /* 0xfffff8d000007947 */ /* 0x003fea000383ffff */
.L_x_10256:
[----:B------:R-:W-:Y:S01]  /*1100*/  IMAD.MOV.U32 R14, RZ, RZ, 0x8 ;  /* 0x00000008ff0e7424 */ /* 0x000fe200078e00ff */
[----:B------:R-:W-:Y:S01]  /*1110*/  MOV R8, 0x1150 ;  /* 0x0000115000087802 */ /* 0x000fe20000000f00 */
[----:B------:R-:W-:Y:S02]  /*1120*/  IMAD.MOV.U32 R13, RZ, RZ, 0x1f ;  /* 0x0000001fff0d7424 */ /* 0x000fe400078e00ff */
[----:B------:R-:W-:Y:S02]  /*1130*/  IMAD.MOV.U32 R12, RZ, RZ, -0x1 ;  /* 0xffffffffff0c7424 */ /* 0x000fe400078e00ff */
[----:B-1----:R-:W-:Y:S05]  /*1140*/  CALL.REL.NOINC `($__internal_161_$__cuda_sm70_shflsync_down_p) ;  /* 0x0000014000007944 */ /* 0x002fea0003c00000 */
[----:B01----:R-:W-:Y:S01]  /*1150*/  FADD.FTZ R15, R15, R13 ;  /* 0x0000000d0f0f7221 */ /* 0x003fe20000010000 */
[----:B------:R-:W-:Y:S01]  /*1160*/  MOV R8, 0x11b0 ;  /* 0x000011b000087802 */ /* 0x000fe20000000f00 */
[----:B------:R-:W-:Y:S02]  /*1170*/  IMAD.MOV.U32 R14, RZ, RZ, 0x4 ;  /* 0x00000004ff0e7424 */ /* 0x000fe400078e00ff */
[----:B------:R-:W-:-:S02]  /*1180*/  IMAD.MOV.U32 R13, RZ, RZ, 0x1f ;  /* 0x0000001fff0d7424 */ /* 0x000fc400078e00ff */
[----:B------:R-:W-:Y:S02]  /*1190*/  IMAD.MOV.U32 R12, RZ, RZ, -0x1 ;  /* 0xffffffffff0c7424 */ /* 0x000fe400078e00ff */
[----:B------:R-:W-:Y:S05]  /*11a0*/  CALL.REL.NOINC `($__internal_161_$__cuda_sm70_shflsync_down_p) ;  /* 0x000000e000007944 */ /* 0x000fea0003c00000 */
[----:B01----:R-:W-:Y:S01]  /*11b0*/  FADD.FTZ R15, R15, R13 ;  /* 0x0000000d0f0f7221 */ /* 0x003fe20000010000 */
[----:B------:R-:W-:Y:S01]  /*11c0*/  MOV R8, 0x1210 ;  /* 0x0000121000087802 */ /* 0x000fe20000000f00 */
[----:B------:R-:W-:Y:S02]  /*11d0*/  IMAD.MOV.U32 R14, RZ, RZ, 0x2 ;  /* 0x00000002ff0e7424 */ /* 0x000fe400078e00ff */
[----:B------:R-:W-:Y:S02]  /*11e0*/  IMAD.MOV.U32 R13, RZ, RZ, 0x1f ;  /* 0x0000001fff0d7424 */ /* 0x000fe400078e00ff */
[----:B------:R-:W-:Y:S02]  /*11f0*/  IMAD.MOV.U32 R12, RZ, RZ, -0x1 ;  /* 0xffffffffff0c7424 */ /* 0x000fe400078e00ff */
[----:B------:R-:W-:Y:S05]  /*1200*/  CALL.REL.NOINC `($__internal_161_$__cuda_sm70_shflsync_down_p) ;  /* 0x0000008000007944 */ /* 0x000fea0003c00000 */
[----:B-1----:R-:W-:Y:S01]  /*1210*/  FADD.FTZ R10, R15, R13 ;  /* 0x0000000d0f0a7221 */ /* 0x002fe20000010000 */
[----:B------:R-:W-:Y:S01]  /*1220*/  MOV R8, 0x1280 ;  /* 0x0000128000087802 */ /* 0x000fe20000000f00 */
[----:B0-----:R-:W-:Y:S02]  /*1230*/  IMAD.MOV.U32 R14, RZ, RZ, 0x1 ;  /* 0x00000001ff0e7424 */ /* 0x001fe400078e00ff */
[----:B------:R-:W-:-:S02]  /*1240*/  IMAD.MOV.U32 R13, RZ, RZ, 0x1f ;  /* 0x0000001fff0d7424 */ /* 0x000fc400078e00ff */
[----:B------:R-:W-:Y:S02]  /*1250*/  IMAD.MOV.U32 R12, RZ, RZ, -0x1 ;  /* 0xffffffffff0c7424 */ /* 0x000fe400078e00ff */
[----:B------:R-:W-:Y:S02]  /*1260*/  IMAD.MOV.U32 R15, RZ, RZ, R10 ;  /* 0x000000ffff0f7224 */ /* 0x000fe400078e000a */
[----:B------:R-:W-:Y:S05]  /*1270*/  CALL.REL.NOINC `($__internal_161_$__cuda_sm70_shflsync_down_p) ;  /* 0x0000001000007944 */ /* 0x000fea0003c00000 */
[----:B01----:R-:W-:Y:S05]  /*1280*/  BRA `(.L_x_10268) ;  /* 0xfffff7d000007947 */ /* 0x003fea000383ffff */
        .weak           $__internal_161_$__cuda_sm70_shflsync_down_p
        .type           $__internal_161_$__cuda_sm70_shflsync_down_p,@function
        .size           $__internal_161_$__cuda_sm70_shflsync_down_p,(.L_x_11463 - $__internal_161_$__cuda_sm70_shflsync_down_p)
$__internal_161_$__cuda_sm70_shflsync_down_p:
[----:B------:R-:W-:Y:S01]  /*1290*/  IMAD.MOV.U32 R9, RZ, RZ, 0x0 ;  /* 0x00000000ff097424 */ /* 0x000fe200078e00ff */
[----:B------:R-:W-:Y:S04]  /*12a0*/  WARPSYNC R12 ;  /* 0x0000000c00007348 */ /* 0x000fe80003800000 */
[----:B------:R0:W1:Y:S01]  /*12b0*/  SHFL.DOWN PT, R13, R15, R14, R13 ;  /* 0x0800000e0f0d7389 */ /* 0x00006200000e000d */
[----:B------:R-:W-:Y:S05]  /*12c0*/  RET.REL.NODEC R8 `(_ZN2at6native43_GLOBAL__N__9ae7fba5_10_SoftMax_cu_9f978f6322cunn_SoftMaxForwardRegIfffNS1_25LogSoftMaxForwardEpilogueElLi5EEEvPT1_PKT_T3_) ;  /* 0xffffed3008007950 */ /* 0x000fea0003c3ffff */
.L_x_10269:
        /* <DEDUP_REMOVED lines=11> */
.L_x_11463:


//--------------------- .text._ZN2at6native43_GLOBAL__N__9ae7fba5_10_SoftMax_cu_9f978f6322cunn_SoftMaxForwardRegIfffNS1_25LogSoftMaxForwardEpilogueElLi4EEEvPT1_PKT_T3_ --------------------------
	.section	.text._ZN2at6native43_GLOBAL__N__9ae7fba5_10_SoftMax_cu_9f978f6322cunn_SoftMaxForwardRegIfffNS1_25LogSoftMaxForwardEpilogueElLi4EEEvPT1_PKT_T3_,"ax",@progbits
	.sectioninfo	@"SHI_REGISTERS=28"
	.align	128
.text._ZN2at6native43_GLOBAL__N__9ae7fba5_10_SoftMax_cu_9f978f6322cunn_SoftMaxForwardRegIfffNS1_25LogSoftMaxForwardEpilogueElLi4EEEvPT1_PKT_T3_:
        .type           _ZN2at6native43_GLOBAL__N__9ae7fba5_10_SoftMax_cu_9f978f6322cunn_SoftMaxForwardRegIfffNS1_25LogSoftMaxForwardEpilogueElLi4EEEvPT1_PKT_T3_,@function
        .size           _ZN2at6native43_GLOBAL__N__9ae7fba5_10_SoftMax_cu_9f978f6322cunn_SoftMaxForwardRegIfffNS1_25LogSoftMaxForwardEpilogueElLi4EEEvPT1_PKT_T3_,(.L_x_11465 - _ZN2at6native43_GLOBAL__N__9ae7fba5_10_SoftMax_cu_9f978f6322cunn_SoftMaxForwardRegIfffNS1_25LogSoftMaxForwardEpilogueElLi4EEEvPT1_PKT_T3_)
        .other          _ZN2at6native43_GLOBAL__N__9ae7fba5_10_SoftMax_cu_9f978f6322cunn_SoftMaxForwardRegIfffNS1_25LogSoftMaxForwardEpilogueElLi4EEEvPT1_PKT_T3_,@"STO_CUDA_ENTRY STV_DEFAULT"
_ZN2at6native43_GLOBAL__N__9ae7fba5_10_SoftMax_cu_9f978f6322cunn_SoftMaxForwardRegIfffNS1_25LogSoftMaxForwardEpilogueElLi4EEEvPT1_PKT_T3_:
        /* <DEDUP_REMOVED lines=80> */
.L_x_10284:
        /* <DEDUP_REMOVED lines=13> */
.L_x_10285:
[----:B-1----:R-:W-:-:S04]  /*05d0*/  FSETP.GEU.FTZ.AND P6, PT, R22, R20, PT ;  /* 0x000000141600720b */ /* 0x002fc80003fde000 */
[----:B0-----:R-:W-:-:S04]  /*05e0*/  FSEL R22, R20, R22, !P6 ;  /* 0x0000001614167208 */ /* 0x001fc80007000000 */
.L_x_10271:
[----:B0-----:R-:W-:Y:S05]  /*05f0*/  BSYNC B0 ;  /* 0x0000000000007941 */ /* 0x001fea0003800000 */
.L_x_10270:
        /* <DEDUP_REMOVED lines=43> */
.L_x_10286:
        /* <DEDUP_REMOVED lines=9> */
.L_x_10287:
[----:B-1----:R-:W-:Y:S02]  /*0940*/  FADD.FTZ R14, R20, R18 ;  /* 0x00000012140e7221 */ /* 0x002fe40000010000 */
.L_x_10275:
[----:B------:R-:W-:Y:S05]  /*0950*/  BSYNC B0 ;  /* 0x0000000000007941 */ /* 0x000fea0003800000 */
.L_x_10274:
[----:B-1----:R1:W-:Y:S01]  /*0960*/  @!P6 STS [RZ], R14 ;  /* 0x0000000eff00e388 */ /* 0x0023e20000000800 */
[----:B------:R-:W-:Y:S02]  /*0970*/  WARPSYNC 0xffffffff ;  /* 0xffffffff00007948 */ /* 0x000fe40003800000 */
[----:B------:R-:W-:Y:S06]  /*0980*/  BAR.SYNC.DEFER_BLOCKING 0x0 ;  /* 0x0000000000007b1d */ /* 0x000fec0000010000 */
[----:B------:R-:W-:Y:S01]  /*0990*/  BSSY B0, `(.L_x_10278) ;  /* 0x000000b000007945 */ /* 0x000fe20003800000 */
[----:B-1----:R-:W1:Y:S02]  /*09a0*/  LDS R14, [RZ] ;  /* 0x00000000ff0e7984 */ /* 0x002e640000000800 */
[----:B-1----:R-:W1:Y:S01]  /*09b0*/  MUFU.LG2 R14, R14 ;  /* 0x0000000e000e7308 */ /* 0x002e620000000c00 */
[----:B------:R-:W-:Y:S05]  /*09c0*/  @P0 BRA `(.L_x_10279) ;  /* 0x0000007000000947 */ /* 0x000fea0003800000 */
[----:B------:R-:W-:-:S04]  /*09d0*/  IMAD.WIDE.U32 R16, R11, c[0x0][0x170], R8 ;  /* 0x00005c000b107a25 */ /* 0x000fc800078e0008 */
[----:B------:R-:W-:Y:S01]  /*09e0*/  IMAD R9, R11, c[0x0][0x174], R17 ;  /* 0x00005d000b097a24 */ /* 0x000fe200078e0211 */
[----:B------:R-:W-:Y:S01]  /*09f0*/  LEA R8, P0, R16, c[0x0][0x160], 0x2 ;  /* 0x0000580010087a11 */ /* 0x000fe200078010ff */
[----:B------:R-:W-:-:S03]  /*0a00*/  FADD.FTZ R17, R0, -R15 ;  /* 0x8000000f00117221 */ /* 0x000fc60000010000 */
[----:B------:R-:W-:Y:S01]  /*0a10*/  LEA.HI.X R9, R16, c[0x0][0x164], R9, 0x2, P0 ;  /* 0x0000590010097a11 */ /* 0x000fe200000f1409 */
[----:B-1----:R-:W-:-:S05]  /*0a20*/  FFMA.FTZ R17, R14, -0.69314718246459960938, R17 ;  /* 0xbf3172180e117823 */ /* 0x002fca0000010011 */
[----:B------:R1:W-:Y:S03]  /*0a30*/  STG.E [R8.64], R17 ;  /* 0x0000001108007986 */ /* 0x0003e6000c101906 */
.L_x_10279:
[----:B------:R-:W-:Y:S05]  /*0a40*/  BSYNC B0 ;  /* 0x0000000000007941 */ /* 0x000fea0003800000 */
.L_x_10278:
[----:B------:R-:W-:Y:S01]  /*0a50*/  BSSY B0, `(.L_x_10280) ;  /* 0x0000009000007945 */ /* 0x000fe20003800000 */
[----:B------:R-:W-:Y:S05]  /*0a60*/  @P1 BRA `(.L_x_10281) ;  /* 0x0000007000001947 */ /* 0x000fea0003800000 */
[----:B-1----:R-:W-:-:S04]  /*0a70*/  IMAD.WIDE.U32 R8, R11, c[0x0][0x170], R6 ;  /* 0x00005c000b087a25 */ /* 0x002fc800078e0006 */
[----:B------:R-:W-:Y:S01]  /*0a80*/  IMAD R7, R11, c[0x0][0x174], R9 ;  /* 0x00005d000b077a24 */ /* 0x000fe200078e0209 */
[----:B------:R-:W-:Y:S01]  /*0a90*/  LEA R6, P0, R8, c[0x0][0x160], 0x2 ;  /* 0x0000580008067a11 */ /* 0x000fe200078010ff */
[----:B------:R-:W-:-:S03]  /*0aa0*/  FADD.FTZ R9, R10, -R15 ;  /* 0x8000000f0a097221 */ /* 0x000fc60000010000 */
[----:B------:R-:W-:Y:S01]  /*0ab0*/  LEA.HI.X R7, R8, c[0x0][0x164], R7, 0x2, P0 ;  /* 0x0000590008077a11 */ /* 0x000fe200000f1407 */
[----:B------:R-:W-:-:S05]  /*0ac0*/  FFMA.FTZ R9, R14, -0.69314718246459960938, R9 ;  /* 0xbf3172180e097823 */ /* 0x000fca0000010009 */
[----:B------:R1:W-:Y:S03]  /*0ad0*/  STG.E [R6.64], R9 ;  /* 0x0000000906007986 */ /* 0x0003e6000c101906 */
.L_x_10281:
[----:B------:R-:W-:Y:S05]  /*0ae0*/  BSYNC B0 ;  /* 0x0000000000007941 */ /* 0x000fea0003800000 */
.L_x_10280:
        /* <DEDUP_REMOVED lines=9> */
.L_x_10283:
[----:B------:R-:W-:Y:S05]  /*0b80*/  BSYNC B0 ;  /* 0x0000000000007941 */ /* 0x000fea0003800000 */
.L_x_10282:
[----:B------:R-:W-:Y:S05]  /*0b90*/  @P3 EXIT ;  /* 0x000000000000394d */ /* 0x000fea0003800000 */
[----:B-1----:R-:W-:-:S04]  /*0ba0*/  IMAD.WIDE.U32 R4, R11, c[0x0][0x170], R2 ;  /* 0x00005c000b047a25 */ /* 0x002fc800078e0002 */
[----:B------:R-:W-:Y:S01]  /*0bb0*/  IMAD R11, R11, c[0x0][0x174], R5 ;  /* 0x00005d000b0b7a24 */ /* 0x000fe200078e0205 */
[----:B------:R-:W-:Y:S01]  /*0bc0*/  LEA R2, P0, R4, c[0x0][0x160], 0x2 ;  /* 0x0000580004027a11 */ /* 0x000fe200078010ff */
[----:B------:R-:W-:-:S03]  /*0bd0*/  FADD.FTZ R5, R13, -R15 ;  /* 0x8000000f0d057221 */ /* 0x000fc60000010000 */
[----:B------:R-:W-:Y:S01]  /*0be0*/  LEA.HI.X R3, R4, c[0x0][0x164], R11, 0x2, P0 ;  /* 0x0000590004037a11 */ /* 0x000fe200000f140b */
[----:B------:R-:W-:-:S05]  /*0bf0*/  FFMA.FTZ R5, R14, -0.69314718246459960938, R5 ;  /* 0xbf3172180e057823 */ /* 0x000fca0000010005 */
[----:B------:R-:W-:Y:S01]  /*0c00*/  STG.E [R2.64], R5 ;  /* 0x0000000502007986 */ /* 0x000fe2000c101906 */
[----:B------:R-:W-:Y:S05]  /*0c10*/  EXIT ;  /* 0x000000000000794d */ /* 0x000fea0003800000 */
.L_x_10272:
[----:B------:R-:W-:Y:S01]  /*0c20*/  IMAD.MOV.U32 R21, RZ, RZ, 0x10 ;  /* 0x00000010ff157424 */ /* 0x000fe200078e00ff */
[----:B------:R-:W-:Y:S01]  /*0c30*/  MOV R16, 0xc70 ;  /* 0x00000c7000107802 */ /* 0x000fe20000000f00 */
[----:B------:R-:W-:Y:S02]  /*0c40*/  IMAD.MOV.U32 R20, RZ, RZ, 0x1f ;  /* 0x0000001fff147424 */ /* 0x000fe400078e00ff */
[----:B------:R-:W-:Y:S02]  /*0c50*/  IMAD.MOV.U32 R19, RZ, RZ, -0x1 ;  /* 0xffffffffff137424 */ /* 0x000fe400078e00ff */
[----:B-1----:R-:W-:Y:S05]  /*0c60*/  CALL.REL.NOINC `($__internal_162_$__cuda_sm70_shflsync_down_p) ;  /* 0x000003c000007944 */ /* 0x002fea0003c00000 */
[----:B01----:R-:W-:Y:S05]  /*0c70*/  BRA `(.L_x_10284) ;  /* 0xfffff88000007947 */ /* 0x003fea000383ffff */
.L_x_10273:
[----:B------:R-:W-:Y:S01]  /*0c80*/  HFMA2.MMA R21, -RZ, RZ, 0, 4.76837158203125e-07 ;  /* 0x00000008ff157435 */ /* 0x000fe200000001ff */
[----:B------:R-:W-:Y:S01]  /*0c90*/  IMAD.MOV.U32 R20, RZ, RZ, 0x1f ;  /* 0x0000001fff147424 */ /* 0x000fe200078e00ff */
[----:B------:R-:W-:Y:S01]  /*0ca0*/  MOV R16, 0xcd0 ;  /* 0x00000cd000107802 */ /* 0x000fe20000000f00 */
[----:B------:R-:W-:-:S03]  /*0cb0*/  IMAD.MOV.U32 R19, RZ, RZ, -0x1 ;  /* 0xffffffffff137424 */ /* 0x000fc600078e00ff */
[----:B------:R-:W-:Y:S05]  /*0cc0*/  CALL.REL.NOINC `($__internal_162_$__cuda_sm70_shflsync_down_p) ;  /* 0x0000036000007944 */ /* 0x000fea0003c00000 */
[----:B-1----:R-:W-:Y:S01]  /*0cd0*/  FSETP.GEU.FTZ.AND P6, PT, R22, R20, PT ;  /* 0x000000141600720b */ /* 0x002fe20003fde000 */
[----:B0-----:R-:W-:Y:S01]  /*0ce0*/  IMAD.MOV.U32 R21, RZ, RZ, 0x4 ;  /* 0x00000004ff157424 */ /* 0x001fe200078e00ff */
[----:B------:R-:W-:Y:S01]  /*0cf0*/  MOV R16, 0xd40 ;  /* 0x00000d4000107802 */ /* 0x000fe20000000f00 */
[----:B------:R-:W-:Y:S01]  /*0d00*/  IMAD.MOV.U32 R19, RZ, RZ, -0x1 ;  /* 0xffffffffff137424 */ /* 0x000fe200078e00ff */
[----:B------:R-:W-:Y:S01]  /*0d10*/  FSEL R22, R20, R22, !P6 ;  /* 0x0000001614167208 */ /* 0x000fe20007000000 */
[----:B------:R-:W-:-:S03]  /*0d20*/  IMAD.MOV.U32 R20, RZ, RZ, 0x1f ;  /* 0x0000001fff147424 */ /* 0x000fc600078e00ff */
[----:B------:R-:W-:Y:S05]  /*0d30*/  CALL.REL.NOINC `($__internal_162_$__cuda_sm70_shflsync_down_p) ;  /* 0x000002f000007944 */ /* 0x000fea0003c00000 */
[----:B-1----:R-:W-:Y:S01]  /*0d40*/  FSETP.GEU.FTZ.AND P6, PT, R22, R20, PT ;  /* 0x000000141600720b */ /* 0x002fe20003fde000 */
[----:B0-----:R-:W-:Y:S01]  /*0d50*/  IMAD.MOV.U32 R21, RZ, RZ, 0x2 ;  /* 0x00000002ff157424 */ /* 0x001fe200078e00ff */
[----:B------:R-:W-:-:S02]  /*0d60*/  MOV R19, 0xffffffff ;  /* 0xffffffff00137802 */ /* 0x000fc40000000f00 */
[----:B------:R-:W-:Y:S01]  /*0d70*/  FSEL R22, R20, R22, !P6 ;  /* 0x0000001614167208 */ /* 0x000fe20007000000 */
[----:B------:R-:W-:Y:S01]  /*0d80*/  IMAD.MOV.U32 R20, RZ, RZ, 0x1f ;  /* 0x0000001fff147424 */ /* 0x000fe200078e00ff */
[----:B------:R-:W-:Y:S02]  /*0d90*/  MOV R16, 0xdb0 ;  /* 0x00000db000107802 */ /* 0x000fe40000000f00 */
        /* <DEDUP_REMOVED lines=8> */
[----:B01----:R-:W-:Y:S05]  /*0e20*/  BRA `(.L_x_10285) ;  /* 0xfffff7a000007947 */ /* 0x003fea000383ffff */
.L_x_10276:
[----:B01----:R-:W-:Y:S01]  /*0e30*/  IMAD.MOV.U32 R22, RZ, RZ, R14 ;  /* 0x000000ffff167224 */ /* 0x003fe200078e000e */
[----:B------:R-:W-:Y:S01]  /*0e40*/  MOV R16, 0xe90 ;  /* 0x00000e9000107802 */ /* 0x000fe20000000f00 */
[----:B------:R-:W-:Y:S02]  /*0e50*/  IMAD.MOV.U32 R21, RZ, RZ, 0x10 ;  /* 0x00000010ff157424 */ /* 0x000fe400078e00ff */
[----:B------:R-:W-:-:S02]  /*0e60*/  IMAD.MOV.U32 R20, RZ, RZ, 0x1f ;  /* 0x0000001fff147424 */ /* 0x000fc400078e00ff */
[----:B------:R-:W-:Y:S02]  /*0e70*/  IMAD.MOV.U32 R19, RZ, RZ, -0x1 ;  /* 0xffffffffff137424 */ /* 0x000fe400078e00ff */
[----:B------:R-:W-:Y:S05]  /*0e80*/  CALL.REL.NOINC `($__internal_162_$__cuda_sm70_shflsync_down_p) ;  /* 0x000001a000007944 */ /* 0x000fea0003c00000 */
[----:B01----:R-:W-:Y:S05]  /*0e90*/  BRA `(.L_x_10286) ;  /* 0xfffffa1000007947 */ /* 0x003fea000383ffff */
.L_x_10277:
[----:B------:R-:W-:Y:S01]  /*0ea0*/  HFMA2.MMA R21, -RZ, RZ, 0, 4.76837158203125e-07 ;  /* 0x00000008ff157435 */ /* 0x000fe200000001ff */
[----:B------:R-:W-:Y:S01]  /*0eb0*/  IMAD.MOV.U32 R20, RZ, RZ, 0x1f ;  /* 0x0000001fff147424 */ /* 0x000fe200078e00ff */
[----:B------:R-:W-:Y:S01]  /*0ec0*/  MOV R16, 0xef0 ;  /* 0x00000ef000107802 */ /* 0x000fe20000000f00 */
[----:B------:R-:W-:-:S03]  /*0ed0*/  IMAD.MOV.U32 R19, RZ, RZ, -0x1 ;  /* 0xffffffffff137424 */ /* 0x000fc600078e00ff */
[----:B-1----:R-:W-:Y:S05]  /*0ee0*/  CALL.REL.NOINC `($__internal_162_$__cuda_sm70_shflsync_down_p) ;  /* 0x0000014000007944 */ /* 0x002fea0003c00000 */
[----:B01----:R-:W-:Y:S01]  /*0ef0*/  FADD.FTZ R22, R22, R20 ;  /* 0x0000001416167221 */ /* 0x003fe20000010000 */
[----:B------:R-:W-:Y:S01]  /*0f00*/  MOV R16, 0xf50 ;  /* 0x00000f5000107802 */ /* 0x000fe20000000f00 */
[----:B------:R-:W-:Y:S02]  /*0f10*/  IMAD.MOV.U32 R21, RZ, RZ, 0x4 ;  /* 0x00000004ff157424 */ /* 0x000fe400078e00ff */
[----:B------:R-:W-:Y:S02]  /*0f20*/  IMAD.MOV.U32 R20, RZ, RZ, 0x1f ;  /* 0x0000001fff147424 */ /* 0x000fe400078e00ff */
[----:B------:R-:W-:Y:S02]  /*0f30*/  IMAD.MOV.U32 R19, RZ, RZ, -0x1 ;  /* 0xffffffffff137424 */ /* 0x000fe400078e00ff */
[----:B------:R-:W-:Y:S05]  /*0f40*/  CALL.REL.NOINC `($__internal_162_$__cuda_sm70_shflsync_down_p) ;  /* 0x000000e000007944 */ /* 0x000fea0003c00000 */
[----:B01----:R-:W-:Y:S01]  /*0f50*/  FADD.FTZ R22, R22, R20 ;  /* 0x0000001416167221 */ /* 0x003fe20000010000 */
[----:B------:R-:W-:Y:S01]  /*0f60*/  MOV R19, 0xffffffff ;  /* 0xffffffff00137802 */ /* 0x000fe20000000f00 */
[----:B------:R-:W-:Y:S01]  /*0f70*/  IMAD.MOV.U32 R21, RZ, RZ, 0x2 ;  /* 0x00000002ff157424 */ /* 0x000fe200078e00ff */
[----:B------:R-:W-:Y:S01]  /*0f80*/  MOV R16, 0xfb0 ;  /* 0x00000fb000107802 */ /* 0x000fe20000000f00 */
[----:B------:R-:W-:-:S02]  /*0f90*/  IMAD.MOV.U32 R20, RZ, RZ, 0x1f ;  /* 0x0000001fff147424 */ /* 0x000fc400078e00ff */
[----:B------:R-:W-:Y:S05]  /*0fa0*/  CALL.REL.NOINC `($__internal_162_$__cuda_sm70_shflsync_down_p) ;  /* 0x0000008000007944 */ /* 0x000fea0003c00000 */
[----:B-1----:R-:W-:Y:S01]  /*0fb0*/  FADD.FTZ R18, R22, R20 ;  /* 0x0000001416127221 */ /* 0x002fe20000010000 */
[----:B------:R-:W-:Y:S01]  /*0fc0*/  MOV R16, 0x1020 ;  /* 0x0000102000107802 */ /* 0x000fe20000000f00 */
[----:B0-----:R-:W-:-:S02]  /*0fd0*/  IMAD.MOV.U32 R21, RZ, RZ, 0x1 ;  /* 0x00000001ff157424 */ /* 0x001fc400078e00ff */
[----:B------:R-:W-:Y:S02]  /*0fe0*/  IMAD.MOV.U32 R20, RZ, RZ, 0x1f ;  /* 0x0000001fff147424 */ /* 0x000fe400078e00ff */
[----:B------:R-:W-:Y:S02]  /*0ff0*/  IMAD.MOV.U32 R19, RZ, RZ, -0x1 ;  /* 0xffffffffff137424 */ /* 0x000fe400078e00ff */
[----:B------:R-:W-:Y:S02]  /*1000*/  IMAD.MOV.U32 R22, RZ, RZ, R18 ;  /* 0x000000ffff167224 */ /* 0x000fe400078e0012 */
[----:B------:R-:W-:Y:S05]  /*1010*/  CALL.REL.NOINC `($__internal_162_$__cuda_sm70_shflsync_down_p) ;  /* 0x0000001000007944 */ /* 0x000fea0003c00000 */
[----:B01----:R-:W-:Y:S05]  /*1020*/  BRA `(.L_x_10287) ;  /* 0xfffff91000007947 */ /* 0x003fea000383ffff */
        .weak           $__internal_162_$__cuda_sm70_shflsync_down_p
        .type           $__internal_162_$__cuda_sm70_shflsync_down_p,@function
        .size           $__internal_162_$__cuda_sm70_shflsync_down_p,(.L_x_11465 - $__internal_162_$__cuda_sm70_shflsync_down_p)
$__internal_162_$__cuda_sm70_shflsync_down_p:
[----:B------:R-:W-:Y:S01]  /*1030*/  IMAD.MOV.U32 R17, RZ, RZ, 0x0 ;  /* 0x00000000ff117424 */ /* 0x000fe200078e00ff */
[----:B------:R-:W-:Y:S04]  /*1040*/  WARPSYNC R19 ;  /* 0x0000001300007348 */ /* 0x000fe80003800000 */
[----:B------:R0:W1:Y:S01]  /*1050*/  SHFL.DOWN PT, R20, R22, R21, R20 ;  /* 0x0800001516147389 */ /* 0x00006200000e0014 */
[----:B------:R-:W-:Y:S05]  /*1060*/  RET.REL.NODEC R16 `(_ZN2at6native43_GLOBAL__N__9ae7fba5_10_SoftMax_cu_9f978f6322cunn_SoftMaxForwardRegIfffNS1_25LogSoftMaxForwardEpilogueElLi4EEEvPT1_PKT_T3_) ;  /* 0xffffef9010007950 */ /* 0x000fea0003c3ffff */
.L_x_10288:
        /* <DEDUP_REMOVED lines=9> */
.L_x_11465:


//--------------------- .text._ZN2at6native43_GLOBAL__N__9ae7fba5_10_SoftMax_cu_9f978f6322cunn_SoftMaxForwardRegIfffNS1_25LogSoftMaxForwardEpilogueElLi3EEEvPT1_PKT_T3_ --------------------------
	.section	.text._ZN2at6native43_GLOBAL__N__9ae7fba5_10_SoftMax_cu_9f978f6322cunn_SoftMaxForwardRegIfffNS1_25LogSoftMaxForwardEpilogueElLi3EEEvPT1_PKT_T3_,"ax",@progbits
	.sectioninfo	@"SHI_REGISTERS=24"
	.align	128
.text._ZN2at6native43_GLOBAL__N__9ae7fba5_10_SoftMax_cu_9f978f6322cunn_SoftMaxForwardRegIfffNS1_25LogSoftMaxForwardEpilogueElLi3EEEvPT1_PKT_T3_:
        .type           _ZN2at6native43_GLOBAL__N__9ae7fba5_10_SoftMax_cu_9f978f6322cunn_SoftMaxForwardRegIfffNS1_25LogSoftMaxForwardEpilogueElLi3EEEvPT1_PKT_T3_,@function
        .size           _ZN2at6native43_GLOBAL__N__9ae7fba5_10_SoftMax_cu_9f978f6322cunn_SoftMaxForwardRegIfffNS1_25LogSoftMaxForwardEpilogueElLi3EEEvPT1_PKT_T3_,(.L_x_11467 - _ZN2at6native43_GLOBAL__N__9ae7fba5_10_SoftMax_cu_9f978f6322cunn_SoftMaxForwardRegIfffNS1_25LogSoftMaxForwardEpilogueElLi3EEEvPT1_PKT_T3_)
        .other          _ZN2at6native43_GLOBAL__N__9ae7fba5_10_SoftMax_cu_9f978f6322cunn_SoftMaxForwardRegIfffNS1_25LogSoftMaxForwardEpilogueElLi3EEEvPT1_PKT_T3_,@"STO_CUDA_ENTRY STV_DEFAULT"
_ZN2at6native43_GLOBAL__N__9ae7fba5_10_SoftMax_cu_9f978f6322cunn_SoftMaxForwardRegIfffNS1_25LogSoftMaxForwardEpilogueElLi3EEEvPT1_PKT_T3_:
        /* <DEDUP_REMOVED lines=49> */
[----:B------:R-:W0:Y:S02]  /*0310*/  SHFL.DOWN PT, R12, R15, 0x2, 0x1f ;  /* 0x08401f000f0c7f89 */ /* 0x000e2400000e0000 */
[----:B0-----:R-:W-:-:S04]  /*0320*/  FSETP.GEU.FTZ.AND P3, PT, R15, R12, PT ;  /* 0x0000000c0f00720b */ /* 0x001fc80003f7e000 */
[----:B------:R-:W-:Y:S02]  /*0330*/  FSEL R11, R12, R15, !P3 ;  /* 0x0000000f0c0b7208 */ /* 0x000fe40005800000 */
[----:B------:R-:W-:Y:S02]  /*0340*/  LEA.HI R12, R13, R2, RZ, 0x5 ;  /* 0x000000020d0c7211 */ /* 0x000fe400078f28ff */
[----:B------:R-:W-:Y:S01]  /*0350*/  IADD3 R15, R2, 0x1f, RZ ;  /* 0x0000001f020f7810 */ /* 0x000fe20007ffe0ff */
[----:B------:R-:W0:Y:S01]  /*0360*/  SHFL.DOWN PT, R18, R11, 0x1, 0x1f ;  /* 0x08201f000b127f89 */ /* 0x000e2200000e0000 */
[----:B------:R-:W-:-:S05]  /*0370*/  LOP3.LUT R13, R12, 0xffffffe0, RZ, 0xc0, !PT ;  /* 0xffffffe00c0d7812 */ /* 0x000fca00078ec0ff */
[----:B------:R-:W-:-:S05]  /*0380*/  IMAD.IADD R13, R2, 0x1, -R13 ;  /* 0x00000001020d7824 */ /* 0x000fca00078e0a0d */
[----:B------:R-:W-:Y:S02]  /*0390*/  ISETP.NE.AND P3, PT, R13, RZ, PT ;  /* 0x000000ff0d00720c */ /* 0x000fe40003f65270 */
[----:B0-----:R-:W-:-:S11]  /*03a0*/  FSETP.GEU.FTZ.AND P5, PT, R11, R18, PT ;  /* 0x000000120b00720b */ /* 0x001fd60003fbe000 */
[----:B------:R-:W-:Y:S02]  /*03b0*/  @!P3 SHF.R.S32.HI R14, RZ, 0x5, R12 ;  /* 0x00000005ff0eb819 */ /* 0x000fe4000001140c */
        /* <DEDUP_REMOVED lines=8> */
[----:B01----:R0:W1:Y:S02]  /*0440*/  SHFL.DOWN PT, R14, R11, 0x10, 0x1f ;  /* 0x0a001f000b0e7f89 */ /* 0x00306400000e0000 */
.L_x_10301:
[----:B-1----:R-:W-:-:S04]  /*0450*/  FSETP.GEU.FTZ.AND P6, PT, R11, R14, PT ;  /* 0x0000000e0b00720b */ /* 0x002fc80003fde000 */
        /* <DEDUP_REMOVED lines=12> */
.L_x_10302:
[----:B-1----:R-:W-:-:S04]  /*0520*/  FSETP.GEU.FTZ.AND P6, PT, R16, R15, PT ;  /* 0x0000000f1000720b */ /* 0x002fc80003fde000 */
[----:B------:R-:W-:-:S04]  /*0530*/  FSEL R11, R15, R16, !P6 ;  /* 0x000000100f0b7208 */ /* 0x000fc80007000000 */
.L_x_10290:
[----:B------:R-:W-:Y:S05]  /*0540*/  BSYNC B0 ;  /* 0x0000000000007941 */ /* 0x000fea0003800000 */
.L_x_10289:
[----:B------:R-:W-:Y:S01]  /*0550*/  ISETP.NE.AND P6, PT, R2, RZ, PT ;  /* 0x000000ff0200720c */ /* 0x000fe20003fc5270 */
[----:B------:R-:W-:-:S12]  /*0560*/  WARPSYNC 0xffffffff ;  /* 0xffffffff00007948 */ /* 0x000fd80003800000 */
[----:B-1----:R1:W-:Y:S02]  /*0570*/  @!P6 STS [RZ], R11 ;  /* 0x0000000bff00e388 */ /* 0x0023e40000000800 */
[----:B------:R-:W-:Y:S06]  /*0580*/  BAR.SYNC.DEFER_BLOCKING 0x0 ;  /* 0x0000000000007b1d */ /* 0x000fec0000010000 */
[----:B------:R-:W-:Y:S01]  /*0590*/  BSSY B0, `(.L_x_10293) ;  /* 0x000002c000007945 */ /* 0x000fe20003800000 */
[----:B-1----:R-:W1:Y:S02]  /*05a0*/  LDS R11, [RZ] ;  /* 0x00000000ff0b7984 */ /* 0x002e640000000800 */
[----:B01----:R-:W-:-:S04]  /*05b0*/  @!P0 FADD.FTZ R14, R10, -R11 ;  /* 0x8000000b0a0e8221 */ /* 0x003fc80000010000 */
[----:B------:R-:W-:Y:S02]  /*05c0*/  @!P0 FMUL.FTZ R15, R14, 1.4426950216293334961 ;  /* 0x3fb8aa3b0e0f8820 */ /* 0x000fe40000410000 */
[----:B------:R-:W-:-:S04]  /*05d0*/  @!P1 FADD.FTZ R14, R0, -R11 ;  /* 0x8000000b000e9221 */ /* 0x000fc80000010000 */
[----:B------:R-:W-:Y:S01]  /*05e0*/  @!P1 FMUL.FTZ R16, R14, 1.4426950216293334961 ;  /* 0x3fb8aa3b0e109820 */ /* 0x000fe20000410000 */
        /* <DEDUP_REMOVED lines=28> */
.L_x_10303:
        /* <DEDUP_REMOVED lines=9> */
.L_x_10304:
[----:B-1----:R-:W-:Y:S02]  /*0840*/  FADD.FTZ R12, R15, R16 ;  /* 0x000000100f0c7221 */ /* 0x002fe40000010000 */
.L_x_10294:
[----:B------:R-:W-:Y:S05]  /*0850*/  BSYNC B0 ;  /* 0x0000000000007941 */ /* 0x000fea0003800000 */
.L_x_10293:
        /* <DEDUP_REMOVED lines=10> */
[----:B0-----:R-:W-:-:S03]  /*0900*/  FADD.FTZ R13, R10, -R11 ;  /* 0x8000000b0a0d7221 */ /* 0x001fc60000010000 */
[----:B------:R-:W-:Y:S01]  /*0910*/  LEA.HI.X R3, R14, c[0x0][0x164], R3, 0x2, P0 ;  /* 0x000059000e037a11 */ /* 0x000fe200000f1403 */
[----:B-1----:R-:W-:-:S05]  /*0920*/  FFMA.FTZ R13, R12, -0.69314718246459960938, R13 ;  /* 0xbf3172180c0d7823 */ /* 0x002fca000001000d */
[----:B------:R0:W-:Y:S03]  /*0930*/  STG.E [R2.64], R13 ;  /* 0x0000000d02007986 */ /* 0x0001e6000c101906 */
.L_x_10298:
[----:B------:R-:W-:Y:S05]  /*0940*/  BSYNC B0 ;  /* 0x0000000000007941 */ /* 0x000fea0003800000 */
.L_x_10297:
[----:B------:R-:W-:Y:S01]  /*0950*/  BSSY B0, `(.L_x_10299) ;  /* 0x0000009000007945 */ /* 0x000fe20003800000 */
[----:B------:R-:W-:Y:S05]  /*0960*/  @P1 BRA `(.L_x_10300) ;  /* 0x0000007000001947 */ /* 0x000fea0003800000 */
[----:B------:R-:W-:-:S04]  /*0970*/  IMAD.WIDE.U32 R4, R9, c[0x0][0x170], R4 ;  /* 0x00005c0009047a25 */ /* 0x000fc800078e0004 */
[----:B0-----:R-:W-:Y:S01]  /*0980*/  IMAD R3, R9, c[0x0][0x174], R5 ;  /* 0x00005d0009037a24 */ /* 0x001fe200078e0205 */
[----:B------:R-:W-:Y:S01]  /*0990*/  LEA R2, P0, R4, c[0x0][0x160], 0x2 ;  /* 0x0000580004027a11 */ /* 0x000fe200078010ff */
[----:B------:R-:W-:-:S03]  /*09a0*/  FADD.FTZ R5, R0, -R11 ;  /* 0x8000000b00057221 */ /* 0x000fc60000010000 */
[----:B------:R-:W-:Y:S01]  /*09b0*/  LEA.HI.X R3, R4, c[0x0][0x164], R3, 0x2, P0 ;  /* 0x0000590004037a11 */ /* 0x000fe200000f1403 */
[----:B-1----:R-:W-:-:S05]  /*09c0*/  FFMA.FTZ R5, R12, -0.69314718246459960938, R5 ;  /* 0xbf3172180c057823 */ /* 0x002fca0000010005 */
[----:B------:R0:W-:Y:S03]  /*09d0*/  STG.E [R2.64], R5 ;  /* 0x0000000502007986 */ /* 0x0001e6000c101906 */
.L_x_10300:
[----:B------:R-:W-:Y:S05]  /*09e0*/  BSYNC B0 ;  /* 0x0000000000007941 */ /* 0x000fea0003800000 */
.L_x_10299:
[----:B------:R-:W-:Y:S05]  /*09f0*/  @P2 EXIT ;  /* 0x000000000000294d */ /* 0x000fea0003800000 */
[----:B------:R-:W-:-:S04]  /*0a00*/  IMAD.WIDE.U32 R6, R9, c[0x0][0x170], R6 ;  /* 0x00005c0009067a25 */ /* 0x000fc800078e0006 */
[----:B------:R-:W-:Y:S01]  /*0a10*/  IMAD R9, R9, c[0x0][0x174], R7 ;  /* 0x00005d0009097a24 */ /* 0x000fe200078e0207 */
[----:B0-----:R-:W-:Y:S01]  /*0a20*/  LEA R2, P0, R6, c[0x0][0x160], 0x2 ;  /* 0x0000580006027a11 */ /* 0x001fe200078010ff */
[----:B------:R-:W-:-:S03]  /*0a30*/  FADD.FTZ R5, R8, -R11 ;  /* 0x8000000b08057221 */ /* 0x000fc60000010000 */
[----:B------:R-:W-:Y:S01]  /*0a40*/  LEA.HI.X R3, R6, c[0x0][0x164], R9, 0x2, P0 ;  /* 0x0000590006037a11 */ /* 0x000fe200000f1409 */
[----:B-1----:R-:W-:-:S05]  /*0a50*/  FFMA.FTZ R5, R12, -0.69314718246459960938, R5 ;  /* 0xbf3172180c057823 */ /* 0x002fca0000010005 */
[----:B------:R-:W-:Y:S01]  /*0a60*/  STG.E [R2.64], R5 ;  /* 0x0000000502007986 */ /* 0x000fe2000c101906 */
[----:B------:R-:W-:Y:S05]  /*0a70*/  EXIT ;  /* 0x000000000000794d */ /* 0x000fea0003800000 */
.L_x_10291:
[----:B-1----:R-:W-:Y:S01]  /*0a80*/  MOV R16, R11 ;  /* 0x0000000b00107202 */ /* 0x002fe20000000f00 */
[----:B0-----:R-:W-:Y:S01]  /*0a90*/  IMAD.MOV.U32 R17, RZ, RZ, 0x10 ;  /* 0x00000010ff117424 */ /* 0x001fe200078e00ff */
[----:B------:R-:W-:Y:S01]  /*0aa0*/  MOV R14, 0xae0 ;  /* 0x00000ae0000e7802 */ /* 0x000fe20000000f00 */
[----:B------:R-:W-:Y:S02]  /*0ab0*/  IMAD.MOV.U32 R18, RZ, RZ, 0x1f ;  /* 0x0000001fff127424 */ /* 0x000fe400078e00ff */
[----:B------:R-:W-:Y:S02]  /*0ac0*/  IMAD.MOV.U32 R19, RZ, RZ, -0x1 ;  /* 0xffffffffff137424 */ /* 0x000fe400078e00ff */
[----:B------:R-:W-:Y:S05]  /*0ad0*/  CALL.REL.NOINC `($__internal_163_$__cuda_sm70_shflsync_down_p) ;  /* 0x000003f000007944 */ /* 0x000fea0003c00000 */
[----:B-1----:R-:W-:Y:S01]  /*0ae0*/  IMAD.MOV.U32 R14, RZ, RZ, R17 ;  /* 0x000000ffff0e7224 */ /* 0x002fe200078e0011 */
[----:B0-----:R-:W-:Y:S05]  /*0af0*/  BRA `(.L_x_10301) ;  /* 0xfffff95000007947 */ /* 0x001fea000383ffff */
.L_x_10292:
[----:B------:R-:W-:Y:S01]  /*0b00*/  HFMA2.MMA R18, -RZ, RZ, 0, 1.847743988037109375e-06 ;  /* 0x0000001fff127435 */ /* 0x000fe200000001ff */
[----:B------:R-:W-:Y:S01]  /*0b10*/  IMAD.MOV.U32 R17, RZ, RZ, 0x8 ;  /* 0x00000008ff117424 */ /* 0x000fe200078e00ff */
[----:B------:R-:W-:Y:S01]  /*0b20*/  MOV R14, 0xb50 ;  /* 0x00000b50000e7802 */ /* 0x000fe20000000f00 */
[----:B------:R-:W-:-:S03]  /*0b30*/  IMAD.MOV.U32 R19, RZ, RZ, -0x1 ;  /* 0xffffffffff137424 */ /* 0x000fc600078e00ff */
[----:B0-----:R-:W-:Y:S05]  /*0b40*/  CALL.REL.NOINC `($__internal_163_$__cuda_sm70_shflsync_down_p) ;  /* 0x0000038000007944 */ /* 0x001fea0003c00000 */
[----:B-1----:R-:W-:Y:S01]  /*0b50*/  FSETP.GEU.FTZ.AND P6, PT, R16, R17, PT ;  /* 0x000000111000720b */ /* 0x002fe20003fde000 */
[----:B0-----:R-:W-:Y:S01]  /*0b60*/  IMAD.MOV.U32 R18, RZ, RZ, 0x1f ;  /* 0x0000001fff127424 */ /* 0x001fe200078e00ff */
[----:B------:R-:W-:Y:S01]  /*0b70*/  MOV R14, 0xbc0 ;  /* 0x00000bc0000e7802 */ /* 0x000fe20000000f00 */
[----:B------:R-:W-:Y:S01]  /*0b80*/  IMAD.MOV.U32 R19, RZ, RZ, -0x1 ;  /* 0xffffffffff137424 */ /* 0x000fe200078e00ff */
[----:B------:R-:W-:Y:S01]  /*0b90*/  FSEL R16, R17, R16, !P6 ;  /* 0x0000001011107208 */ /* 0x000fe20007000000 */
[----:B------:R-:W-:-:S03]  /*0ba0*/  IMAD.MOV.U32 R17, RZ, RZ, 0x4 ;  /* 0x00000004ff117424 */ /* 0x000fc600078e00ff */
[----:B------:R-:W-:Y:S05]  /*0bb0*/  CALL.REL.NOINC `($__internal_163_$__cuda_sm70_shflsync_down_p) ;  /* 0x0000031000007944 */ /* 0x000fea0003c00000 */
[----:B-1----:R-:W-:Y:S01]  /*0bc0*/  FSETP.GEU.FTZ.AND P6, PT, R16, R17, PT ;  /* 0x000000111000720b */ /* 0x002fe20003fde000 */
[----:B0-----:R-:W-:Y:S01]  /*0bd0*/  IMAD.MOV.U32 R19, RZ, RZ, -0x1 ;  /* 0xffffffffff137424 */ /* 0x001fe200078e00ff */
[----:B------:R-:W-:-:S02]  /*0be0*/  MOV R18, 0x1f ;  /* 0x0000001f00127802 */ /* 0x000fc40000000f00 */
[----:B------:R-:W-:Y:S01]  /*0bf0*/  FSEL R16, R17, R16, !P6 ;  /* 0x0000001011107208 */ /* 0x000fe20007000000 */
[----:B------:R-:W-:Y:S01]  /*0c00*/  IMAD.MOV.U32 R17, RZ, RZ, 0x2 ;  /* 0x00000002ff117424 */ /* 0x000fe200078e00ff */
[----:B------:R-:W-:Y:S02]  /*0c10*/  MOV R14, 0xc30 ;  /* 0x00000c30000e7802 */ /* 0x000fe40000000f00 */
[----:B------:R-:W-:Y:S05]  /*0c20*/  CALL.REL.NOINC `($__internal_163_$__cuda_sm70_shflsync_down_p) ;  /* 0x000002a000007944 */ /* 0x000fea0003c00000 */
[----:B-1----:R-:W-:Y:S01]  /*0c30*/  FSETP.GEU.FTZ.AND P6, PT, R16, R17, PT ;  /* 0x000000111000720b */ /* 0x002fe20003fde000 */
[----:B0-----:R-:W-:Y:S01]  /*0c40*/  IMAD.MOV.U32 R18, RZ, RZ, 0x1f ;  /* 0x0000001fff127424 */ /* 0x001fe200078e00ff */
[----:B------:R-:W-:Y:S01]  /*0c50*/  MOV R14, 0xca0 ;  /* 0x00000ca0000e7802 */ /* 0x000fe20000000f00 */
[----:B------:R-:W-:Y:S01]  /*0c60*/  IMAD.MOV.U32 R19, RZ, RZ, -0x1 ;  /* 0xffffffffff137424 */ /* 0x000fe200078e00ff */
[----:B------:R-:W-:Y:S01]  /*0c70*/  FSEL R16, R17, R16, !P6 ;  /* 0x0000001011107208 */ /* 0x000fe20007000000 */
[----:B------:R-:W-:-:S03]  /*0c80*/  IMAD.MOV.U32 R17, RZ, RZ, 0x1 ;  /* 0x00000001ff117424 */ /* 0x000fc600078e00ff */
[----:B------:R-:W-:Y:S05]  /*0c90*/  CALL.REL.NOINC `($__internal_163_$__cuda_sm70_shflsync_down_p) ;  /* 0x0000023000007944 */ /* 0x000fea0003c00000 */
[----:B-1----:R-:W-:Y:S01]  /*0ca0*/  IMAD.MOV.U32 R15, RZ, RZ, R17 ;  /* 0x000000ffff0f7224 */ /* 0x002fe200078e0011 */
[----:B0-----:R-:W-:Y:S05]  /*0cb0*/  BRA `(.L_x_10302) ;  /* 0xfffff86000007947 */ /* 0x001fea000383ffff */
.L_x_10295:
[----:B-1----:R-:W-:Y:S01]  /*0cc0*/  MOV R16, R12 ;  /* 0x0000000c00107202 */ /* 0x002fe20000000f00 */
[----:B------:R-:W-:Y:S01]  /*0cd0*/  IMAD.MOV.U32 R17, RZ, RZ, 0x10 ;  /* 0x00000010ff117424 */ /* 0x000fe200078e00ff */
[----:B------:R-:W-:Y:S01]  /*0ce0*/  MOV R14, 0xd20 ;  /* 0x00000d20000e7802 */ /* 0x000fe20000000f00 */
[----:B0-----:R-:W-:-:S02]  /*0cf0*/  IMAD.MOV.U32 R18, RZ, RZ, 0x1f ;  /* 0x0000001fff127424 */ /* 0x001fc400078e00ff */
[----:B------:R-:W-:Y:S02]  /*0d00*/  IMAD.MOV.U32 R19, RZ, RZ, -0x1 ;  /* 0xffffffffff137424 */ /* 0x000fe400078e00ff */
[----:B------:R-:W-:Y:S05]  /*0d10*/  CALL.REL.NOINC `($__internal_163_$__cuda_sm70_shflsync_down_p) ;  /* 0x000001b000007944 */ /* 0x000fea0003c00000 */
[----:B-1----:R-:W-:Y:S01]  /*0d20*/  IMAD.MOV.U32 R13, RZ, RZ, R17 ;  /* 0x000000ffff0d7224 */ /* 0x002fe200078e0011 */
[----:B0-----:R-:W-:Y:S05]  /*0d30*/  BRA `(.L_x_10303) ;  /* 0xfffffa7000007947 */ /* 0x001fea000383ffff */
.L_x_10296:
[----:B------:R-:W-:Y:S01]  /*0d40*/  HFMA2.MMA R17, -RZ, RZ, 0, 4.76837158203125e-07 ;  /* 0x00000008ff117435 */ /* 0x000fe200000001ff */
[----:B------:R-:W-:Y:S01]  /*0d50*/  IMAD.MOV.U32 R18, RZ, RZ, 0x1f ;  /* 0x0000001fff127424 */ /* 0x000fe200078e00ff */
[----:B------:R-:W-:Y:S01]  /*0d60*/  MOV R14, 0xd90 ;  /* 0x00000d90000e7802 */ /* 0x000fe20000000f00 */
[----:B------:R-:W-:-:S03]  /*0d70*/  IMAD.MOV.U32 R19, RZ, RZ, -0x1 ;  /* 0xffffffffff137424 */ /* 0x000fc600078e00ff */
[----:B0-----:R-:W-:Y:S05]  /*0d80*/  CALL.REL.NOINC `($__internal_163_$__cuda_sm70_shflsync_down_p) ;  /* 0x0000014000007944 */ /* 0x001fea0003c00000 */
[----:B01----:R-:W-:Y:S01]  /*0d90*/  FADD.FTZ R16, R16, R17 ;  /* 0x0000001110107221 */ /* 0x003fe20000010000 */
[----:B------:R-:W-:Y:S01]  /*0da0*/  MOV R19, 0xffffffff ;  /* 0xffffffff00137802 */ /* 0x000fe20000000f00 */
[----:B------:R-:W-:Y:S01]  /*0db0*/  IMAD.MOV.U32 R17, RZ, RZ, 0x4 ;  /* 0x00000004ff117424 */ /* 0x000fe200078e00ff */
[----:B------:R-:W-:Y:S01]  /*0dc0*/  MOV R14, 0xdf0 ;  /* 0x00000df0000e7802 */ /* 0x000fe20000000f00 */
[----:B------:R-:W-:Y:S02]  /*0dd0*/  IMAD.MOV.U32 R18, RZ, RZ, 0x1f ;  /* 0x0000001fff127424 */ /* 0x000fe400078e00ff */
[----:B------:R-:W-:Y:S05]  /*0de0*/  CALL.REL.NOINC `($__internal_163_$__cuda_sm70_shflsync_down_p) ;  /* 0x000000e000007944 */ /* 0x000fea0003c00000 */
[----:B01----:R-:W-:Y:S01]  /*0df0*/  FADD.FTZ R16, R16, R17 ;  /* 0x0000001110107221 */ /* 0x003fe20000010000 */
[----:B------:R-:W-:Y:S01]  /*0e00*/  MOV R14, 0xe50 ;  /* 0x00000e50000e7802 */ /* 0x000fe20000000f00 */
[----:B------:R-:W-:-:S02]  /*0e10*/  IMAD.MOV.U32 R17, RZ, RZ, 0x2 ;  /* 0x00000002ff117424 */ /* 0x000fc400078e00ff */
[----:B------:R-:W-:Y:S02]  /*0e20*/  IMAD.MOV.U32 R18, RZ, RZ, 0x1f ;  /* 0x0000001fff127424 */ /* 0x000fe400078e00ff */
[----:B------:R-:W-:Y:S02]  /*0e30*/  IMAD.MOV.U32 R19, RZ, RZ, -0x1 ;  /* 0xffffffffff137424 */ /* 0x000fe400078e00ff */
[----:B------:R-:W-:Y:S05]  /*0e40*/  CALL.REL.NOINC `($__internal_163_$__cuda_sm70_shflsync_down_p) ;  /* 0x0000008000007944 */ /* 0x000fea0003c00000 */
[----:B0-----:R-:W-:Y:S01]  /*0e50*/  HFMA2.MMA R18, -RZ, RZ, 0, 1.847743988037109375e-06 ;  /* 0x0000001fff127435 */ /* 0x001fe200000001ff */
[----:B-1----:R-:W-:Y:S01]  /*0e60*/  FADD.FTZ R16, R16, R17 ;  /* 0x0000001110107221 */ /* 0x002fe20000010000 */
[----:B------:R-:W-:Y:S01]  /*0e70*/  MOV R14, 0xeb0 ;  /* 0x00000eb0000e7802 */ /* 0x000fe20000000f00 */
[----:B------:R-:W-:Y:S02]  /*0e80*/  IMAD.MOV.U32 R17, RZ, RZ, 0x1 ;  /* 0x00000001ff117424 */ /* 0x000fe400078e00ff */
[----:B------:R-:W-:Y:S02]  /*0e90*/  IMAD.MOV.U32 R19, RZ, RZ, -0x1 ;  /* 0xffffffffff137424 */ /* 0x000fe400078e00ff */
[----:B------:R-:W-:Y:S05]  /*0ea0*/  CALL.REL.NOINC `($__internal_163_$__cuda_sm70_shflsync_down_p) ;  /* 0x0000002000007944 */ /* 0x000fea0003c00000 */
[----:B-1----:R-:W-:Y:S01]  /*0eb0*/  IMAD.MOV.U32 R15, RZ, RZ, R17 ;  /* 0x000000ffff0f7224 */ /* 0x002fe200078e0011 */
[----:B0-----:R-:W-:Y:S05]  /*0ec0*/  BRA `(.L_x_10304) ;  /* 0xfffff97000007947 */ /* 0x001fea000383ffff */
        .weak           $__internal_163_$__cuda_sm70_shflsync_down_p
        .type           $__internal_163_$__cuda_sm70_shflsync_down_p,@function
        .size           $__internal_163_$__cuda_sm70_shflsync_down_p,(.L_x_11467 - $__internal_163_$__cuda_sm70_shflsync_down_p)
$__internal_163_$__cuda_sm70_shflsync_down_p:
[----:B------:R-:W-:Y:S01]  /*0ed0*/  IMAD.MOV.U32 R15, RZ, RZ, 0x0 ;  /* 0x00000000ff0f7424 */ /* 0x000fe200078e00ff */
[----:B------:R-:W-:Y:S04]  /*0ee0*/  WARPSYNC R19 ;  /* 0x0000001300007348 */ /* 0x000fe80003800000 */
[----:B------:R0:W1:Y:S01]  /*0ef0*/  SHFL.DOWN PT, R17, R16, R17, R18 ;  /* 0x0800001110117389 */ /* 0x00006200000e0012 */
[----:B------:R-:W-:Y:S05]  /*0f00*/  RET.REL.NODEC R14 `(_ZN2at6native43_GLOBAL__N__9ae7fba5_10_SoftMax_cu_9f978f6322cunn_SoftMaxForwardRegIfffNS1_25LogSoftMaxForwardEpilogueElLi3EEEvPT1_PKT_T3_) ;  /* 0xfffff0f00e007950 */ /* 0x000fea0003c3ffff */
.L_x_10305:
        /* <DEDUP_REMOVED lines=15> */
.L_x_11467:


//--------------------- .text._ZN2at6native43_GLOBAL__N__9ae7fba5_10_SoftMax_cu_9f978f6322cunn_SoftMaxForwardRegIfffNS1_25LogSoftMaxForwardEpilogueElLi2EEEvPT1_PKT_T3_ --------------------------
	.section	.text._ZN2at6native43_GLOBAL__N__9ae7fba5_10_SoftMax_cu_9f978f6322cunn_SoftMaxForwardRegIfffNS1_25LogSoftMaxForwardEpilogueElLi2EEEvPT1_PKT_T3_,"ax",@progbits
	.sectioninfo	@"SHI_REGISTERS=21"
	.align	128
.text._ZN2at6native43_GLOBAL__N__9ae7fba5_10_SoftMax_cu_9f978f6322cunn_SoftMaxForwardRegIfffNS1_25LogSoftMaxForwardEpilogueElLi2EEEvPT1_PKT_T3_:
        .type           _ZN2at6native43_GLOBAL__N__9ae7fba5_10_SoftMax_cu_9f978f6322cunn_SoftMaxForwardRegIfffNS1_25LogSoftMaxForwardEpilogueElLi2EEEvPT1_PKT_T3_,@function
        .size           _ZN2at6native43_GLOBAL__N__9ae7fba5_10_SoftMax_cu_9f978f6322cunn_SoftMaxForwardRegIfffNS1_25LogSoftMaxForwardEpilogueElLi2EEEvPT1_PKT_T3_,(.L_x_11469 - _ZN2at6native43_GLOBAL__N__9ae7fba5_10_SoftMax_cu_9f978f6322cunn_SoftMaxForwardRegIfffNS1_25LogSoftMaxForwardEpilogueElLi2EEEvPT1_PKT_T3_)
        .other          _ZN2at6native43_GLOBAL__N__9ae7fba5_10_SoftMax_cu_9f978f6322cunn_SoftMaxForwardRegIfffNS1_25LogSoftMaxForwardEpilogueElLi2EEEvPT1_PKT_T3_,@"STO_CUDA_ENTRY STV_DEFAULT"
_ZN2at6native43_GLOBAL__N__9ae7fba5_10_SoftMax_cu_9f978f6322cunn_SoftMaxForwardRegIfffNS1_25LogSoftMaxForwardEpilogueElLi2EEEvPT1_PKT_T3_:
        /* <DEDUP_REMOVED lines=59> */
.L_x_10316:
        /* <DEDUP_REMOVED lines=13> */
.L_x_10317:
[----:B-1----:R-:W-:-:S04]  /*0480*/  FSETP.GEU.FTZ.AND P5, PT, R14, R13, PT ;  /* 0x0000000d0e00720b */ /* 0x002fc80003fbe000 */
[----:B------:R-:W-:-:S04]  /*0490*/  FSEL R11, R13, R14, !P5 ;  /* 0x0000000e0d0b7208 */ /* 0x000fc80006800000 */
.L_x_10307:
[----:B0-----:R-:W-:Y:S05]  /*04a0*/  BSYNC B0 ;  /* 0x0000000000007941 */ /* 0x001fea0003800000 */
.L_x_10306:
        /* <DEDUP_REMOVED lines=34> */
.L_x_10318:
        /* <DEDUP_REMOVED lines=9> */
.L_x_10319:
[----:B-1----:R-:W-:Y:S02]  /*0760*/  FADD.FTZ R8, R13, R10 ;  /* 0x0000000a0d087221 */ /* 0x002fe40000010000 */
.L_x_10311:
[----:B------:R-:W-:Y:S05]  /*0770*/  BSYNC B0 ;  /* 0x0000000000007941 */ /* 0x000fea0003800000 */
.L_x_10310:
[----:B-1----:R1:W-:Y:S01]  /*0780*/  @!P5 STS [RZ], R8 ;  /* 0x00000008ff00d388 */ /* 0x0023e20000000800 */
[----:B------:R-:W-:Y:S02]  /*0790*/  WARPSYNC 0xffffffff ;  /* 0xffffffff00007948 */ /* 0x000fe40003800000 */
[----:B------:R-:W-:Y:S06]  /*07a0*/  BAR.SYNC.DEFER_BLOCKING 0x0 ;  /* 0x0000000000007b1d */ /* 0x000fec0000010000 */
[----:B------:R-:W-:Y:S01]  /*07b0*/  BSSY B0, `(.L_x_10314) ;  /* 0x000000b000007945 */ /* 0x000fe20003800000 */
[----:B-1----:R-:W1:Y:S02]  /*07c0*/  LDS R8, [RZ] ;  /* 0x00000000ff087984 */ /* 0x002e640000000800 */
[----:B01----:R0:W1:Y:S01]  /*07d0*/  MUFU.LG2 R10, R8 ;  /* 0x00000008000a7308 */ /* 0x0030620000000c00 */
        /* <DEDUP_REMOVED lines=8> */
.L_x_10315:
[----:B------:R-:W-:Y:S05]  /*0860*/  BSYNC B0 ;  /* 0x0000000000007941 */ /* 0x000fea0003800000 */
.L_x_10314:
        /* <DEDUP_REMOVED lines=9> */
.L_x_10308:
[----:B-1----:R-:W-:Y:S01]  /*0900*/  IMAD.MOV.U32 R10, RZ, RZ, R11 ;  /* 0x000000ffff0a7224 */ /* 0x002fe200078e000b */
[----:B------:R-:W-:Y:S01]  /*0910*/  MOV R12, 0x960 ;  /* 0x00000960000c7802 */ /* 0x000fe20000000f00 */
[----:B------:R-:W-:Y:S02]  /*0920*/  IMAD.MOV.U32 R15, RZ, RZ, 0x10 ;  /* 0x00000010ff0f7424 */ /* 0x000fe400078e00ff */
[----:B------:R-:W-:Y:S02]  /*0930*/  IMAD.MOV.U32 R16, RZ, RZ, 0x1f ;  /* 0x0000001fff107424 */ /* 0x000fe400078e00ff */
[----:B------:R-:W-:Y:S02]  /*0940*/  IMAD.MOV.U32 R17, RZ, RZ, -0x1 ;  /* 0xffffffffff117424 */ /* 0x000fe400078e00ff */
[----:B------:R-:W-:Y:S05]  /*0950*/  CALL.REL.NOINC `($__internal_164_$__cuda_sm70_shflsync_down_p) ;  /* 0x0000042000007944 */ /* 0x000fea0003c00000 */
[----:B01----:R-:W-:Y:S01]  /*0960*/  IMAD.MOV.U32 R10, RZ, RZ, R15 ;  /* 0x000000ffff0a7224 */ /* 0x003fe200078e000f */
[----:B------:R-:W-:Y:S05]  /*0970*/  BRA `(.L_x_10316) ;  /* 0xfffffa3000007947 */ /* 0x000fea000383ffff */
.L_x_10309:
[----:B------:R-:W-:Y:S01]  /*0980*/  MOV R10, R18 ;  /* 0x00000012000a7202 */ /* 0x000fe20000000f00 */
[----:B------:R-:W-:Y:S01]  /*0990*/  IMAD.MOV.U32 R15, RZ, RZ, 0x8 ;  /* 0x00000008ff0f7424 */ /* 0x000fe200078e00ff */
[----:B------:R-:W-:Y:S01]  /*09a0*/  MOV R12, 0x9e0 ;  /* 0x000009e0000c7802 */ /* 0x000fe20000000f00 */
[----:B------:R-:W-:-:S02]  /*09b0*/  IMAD.MOV.U32 R16, RZ, RZ, 0x1f ;  /* 0x0000001fff107424 */ /* 0x000fc400078e00ff */
[----:B------:R-:W-:Y:S02]  /*09c0*/  IMAD.MOV.U32 R17, RZ, RZ, -0x1 ;  /* 0xffffffffff117424 */ /* 0x000fe400078e00ff */
[----:B0-----:R-:W-:Y:S05]  /*09d0*/  CALL.REL.NOINC `($__internal_164_$__cuda_sm70_shflsync_down_p) ;  /* 0x000003a000007944 */ /* 0x001fea0003c00000 */
[----:B-1----:R-:W-:Y:S01]  /*09e0*/  FSETP.GEU.FTZ.AND P5, PT, R18, R15, PT ;  /* 0x0000000f1200720b */ /* 0x002fe20003fbe000 */
[----:B0-----:R-:W-:Y:S01]  /*09f0*/  IMAD.MOV.U32 R16, RZ, RZ, 0x1f ;  /* 0x0000001fff107424 */ /* 0x001fe200078e00ff */
[----:B------:R-:W-:Y:S02]  /*0a00*/  MOV R17, 0xffffffff ;  /* 0xffffffff00117802 */ /* 0x000fe40000000f00 */
[----:B------:R-:W-:Y:S01]  /*0a10*/  FSEL R10, R15, R18, !P5 ;  /* 0x000000120f0a7208 */ /* 0x000fe20006800000 */
[----:B------:R-:W-:Y:S01]  /*0a20*/  IMAD.MOV.U32 R15, RZ, RZ, 0x4 ;  /* 0x00000004ff0f7424 */ /* 0x000fe200078e00ff */
[----:B------:R-:W-:Y:S02]  /*0a30*/  MOV R12, 0xa50 ;  /* 0x00000a50000c7802 */ /* 0x000fe40000000f00 */
[----:B------:R-:W-:Y:S05]  /*0a40*/  CALL.REL.NOINC `($__internal_164_$__cuda_sm70_shflsync_down_p) ;  /* 0x0000033000007944 */ /* 0x000fea0003c00000 */
[----:B-1----:R-:W-:Y:S01]  /*0a50*/  FSETP.GEU.FTZ.AND P5, PT, R10, R15, PT ;  /* 0x0000000f0a00720b */ /* 0x002fe20003fbe000 */
[----:B0-----:R-:W-:Y:S01]  /*0a60*/  IMAD.MOV.U32 R16, RZ, RZ, 0x1f ;  /* 0x0000001fff107424 */ /* 0x001fe200078e00ff */
[----:B------:R-:W-:Y:S01]  /*0a70*/  MOV R12, 0xac0 ;  /* 0x00000ac0000c7802 */ /* 0x000fe20000000f00 */
[----:B------:R-:W-:Y:S01]  /*0a80*/  IMAD.MOV.U32 R17, RZ, RZ, -0x1 ;  /* 0xffffffffff117424 */ /* 0x000fe200078e00ff */
[----:B------:R-:W-:Y:S01]  /*0a90*/  FSEL R10, R15, R10, !P5 ;  /* 0x0000000a0f0a7208 */ /* 0x000fe20006800000 */
[----:B------:R-:W-:-:S03]  /*0aa0*/  IMAD.MOV.U32 R15, RZ, RZ, 0x2 ;  /* 0x00000002ff0f7424 */ /* 0x000fc600078e00ff */
[----:B------:R-:W-:Y:S05]  /*0ab0*/  CALL.REL.NOINC `($__internal_164_$__cuda_sm70_shflsync_down_p) ;  /* 0x000002c000007944 */ /* 0x000fea0003c00000 */
[----:B-1----:R-:W-:Y:S01]  /*0ac0*/  FSETP.GEU.FTZ.AND P5, PT, R10, R15, PT ;  /* 0x0000000f0a00720b */ /* 0x002fe20003fbe000 */
[----:B0-----:R-:W-:Y:S01]  /*0ad0*/  HFMA2.MMA R16, -RZ, RZ, 0, 1.847743988037109375e-06 ;  /* 0x0000001fff107435 */ /* 0x001fe200000001ff */
[----:B------:R-:W-:Y:S01]  /*0ae0*/  IMAD.MOV.U32 R17, RZ, RZ, -0x1 ;  /* 0xffffffffff117424 */ /* 0x000fe200078e00ff */
[----:B------:R-:W-:-:S02]  /*0af0*/  MOV R12, 0xb40 ;  /* 0x00000b40000c7802 */ /* 0x000fc40000000f00 */
[----:B------:R-:W-:Y:S01]  /*0b00*/  FSEL R14, R15, R10, !P5 ;  /* 0x0000000a0f0e7208 */ /* 0x000fe20006800000 */
[----:B------:R-:W-:-:S04]  /*0b10*/  IMAD.MOV.U32 R15, RZ, RZ, 0x1 ;  /* 0x00000001ff0f7424 */ /* 0x000fc800078e00ff */
[----:B------:R-:W-:Y:S02]  /*0b20*/  IMAD.MOV.U32 R10, RZ, RZ, R14 ;  /* 0x000000ffff0a7224 */ /* 0x000fe400078e000e */
[----:B------:R-:W-:Y:S05]  /*0b30*/  CALL.REL.NOINC `($__internal_164_$__cuda_sm70_shflsync_down_p) ;  /* 0x0000024000007944 */ /* 0x000fea0003c00000 */
[----:B-1----:R-:W-:Y:S01]  /*0b40*/  IMAD.MOV.U32 R13, RZ, RZ, R15 ;  /* 0x000000ffff0d7224 */ /* 0x002fe200078e000f */
[----:B0-----:R-:W-:Y:S05]  /*0b50*/  BRA `(.L_x_10317) ;  /* 0xfffff92000007947 */ /* 0x001fea000383ffff */
.L_x_10312:
[----:B-1----:R-:W-:Y:S01]  /*0b60*/  IMAD.MOV.U32 R10, RZ, RZ, R8 ;  /* 0x000000ffff0a7224 */ /* 0x002fe200078e0008 */
[----:B------:R-:W-:Y:S01]  /*0b70*/  MOV R15, 0x10 ;  /* 0x00000010000f7802 */ /* 0x000fe20000000f00 */
[----:B0-----:R-:W-:Y:S01]  /*0b80*/  IMAD.MOV.U32 R16, RZ, RZ, 0x1f ;  /* 0x0000001fff107424 */ /* 0x001fe200078e00ff */
[----:B------:R-:W-:Y:S01]  /*0b90*/  MOV R12, 0xbc0 ;  /* 0x00000bc0000c7802 */ /* 0x000fe20000000f00 */
[----:B------:R-:W-:Y:S02]  /*0ba0*/  IMAD.MOV.U32 R17, RZ, RZ, -0x1 ;  /* 0xffffffffff117424 */ /* 0x000fe400078e00ff */
[----:B------:R-:W-:Y:S05]  /*0bb0*/  CALL.REL.NOINC `($__internal_164_$__cuda_sm70_shflsync_down_p) ;  /* 0x000001c000007944 */ /* 0x000fea0003c00000 */
[----:B-1----:R-:W-:Y:S01]  /*0bc0*/  IMAD.MOV.U32 R9, RZ, RZ, R15 ;  /* 0x000000ffff097224 */ /* 0x002fe200078e000f */
[----:B0-----:R-:W-:Y:S05]  /*0bd0*/  BRA `(.L_x_10318) ;  /* 0xfffffaf000007947 */ /* 0x001fea000383ffff */
.L_x_10313:
[----:B------:R-:W-:Y:S01]  /*0be0*/  HFMA2.MMA R15, -RZ, RZ, 0, 4.76837158203125e-07 ;  /* 0x00000008ff0f7435 */ /* 0x000fe200000001ff */
[----:B------:R-:W-:Y:S01]  /*0bf0*/  IMAD.MOV.U32 R10, RZ, RZ, R14 ;  /* 0x000000ffff0a7224 */ /* 0x000fe200078e000e */
[----:B------:R-:W-:Y:S01]  /*0c00*/  MOV R12, 0xc40 ;  /* 0x00000c40000c7802 */ /* 0x000fe20000000f00 */
[----:B------:R-:W-:Y:S02]  /*0c10*/  IMAD.MOV.U32 R16, RZ, RZ, 0x1f ;  /* 0x0000001fff107424 */ /* 0x000fe400078e00ff */
[----:B------:R-:W-:-:S02]  /*0c20*/  IMAD.MOV.U32 R17, RZ, RZ, -0x1 ;  /* 0xffffffffff117424 */ /* 0x000fc400078e00ff */
[----:B0-----:R-:W-:Y:S05]  /*0c30*/  CALL.REL.NOINC `($__internal_164_$__cuda_sm70_shflsync_down_p) ;  /* 0x0000014000007944 */ /* 0x001fea0003c00000 */
[----:B01----:R-:W-:Y:S01]  /*0c40*/  FADD.FTZ R10, R14, R15 ;  /* 0x0000000f0e0a7221 */ /* 0x003fe20000010000 */
[----:B------:R-:W-:Y:S01]  /*0c50*/  MOV R17, 0xffffffff ;  /* 0xffffffff00117802 */ /* 0x000fe20000000f00 */
[----:B------:R-:W-:Y:S01]  /*0c60*/  IMAD.MOV.U32 R15, RZ, RZ, 0x4 ;  /* 0x00000004ff0f7424 */ /* 0x000fe200078e00ff */
[----:B------:R-:W-:Y:S01]  /*0c70*/  MOV R12, 0xca0 ;  /* 0x00000ca0000c7802 */ /* 0x000fe20000000f00 */
[----:B------:R-:W-:-:S02]  /*0c80*/  IMAD.MOV.U32 R16, RZ, RZ, 0x1f ;  /* 0x0000001fff107424 */ /* 0x000fc400078e00ff */
[----:B------:R-:W-:Y:S05]  /*0c90*/  CALL.REL.NOINC `($__internal_164_$__cuda_sm70_shflsync_down_p) ;  /* 0x000000e000007944 */ /* 0x000fea0003c00000 */
[----:B01----:R-:W-:Y:S01]  /*0ca0*/  FADD.FTZ R10, R10, R15 ;  /* 0x0000000f0a0a7221 */ /* 0x003fe20000010000 */
[----:B------:R-:W-:Y:S01]  /*0cb0*/  MOV R12, 0xd00 ;  /* 0x00000d00000c7802 */ /* 0x000fe20000000f00 */
[----:B------:R-:W-:-:S02]  /*0cc0*/  IMAD.MOV.U32 R15, RZ, RZ, 0x2 ;  /* 0x00000002ff0f7424 */ /* 0x000fc400078e00ff */
[----:B------:R-:W-:Y:S02]  /*0cd0*/  IMAD.MOV.U32 R16, RZ, RZ, 0x1f ;  /* 0x0000001fff107424 */ /* 0x000fe400078e00ff */
[----:B------:R-:W-:Y:S02]  /*0ce0*/  IMAD.MOV.U32 R17, RZ, RZ, -0x1 ;  /* 0xffffffffff117424 */ /* 0x000fe400078e00ff */
[----:B------:R-:W-:Y:S05]  /*0cf0*/  CALL.REL.NOINC `($__internal_164_$__cuda_sm70_shflsync_down_p) ;  /* 0x0000008000007944 */ /* 0x000fea0003c00000 */
[----:B0-----:R-:W-:Y:S01]  /*0d00*/  HFMA2.MMA R16, -RZ, RZ, 0, 1.847743988037109375e-06 ;  /* 0x0000001fff107435 */ /* 0x001fe200000001ff */
[----:B-1----:R-:W-:Y:S01]  /*0d10*/  FADD.FTZ R10, R10, R15 ;  /* 0x0000000f0a0a7221 */ /* 0x002fe20000010000 */
[----:B------:R-:W-:Y:S01]  /*0d20*/  MOV R12, 0xd60 ;  /* 0x00000d60000c7802 */ /* 0x000fe20000000f00 */
[----:B------:R-:W-:Y:S02]  /*0d30*/  IMAD.MOV.U32 R15, RZ, RZ, 0x1 ;  /* 0x00000001ff0f7424 */ /* 0x000fe400078e00ff */
[----:B------:R-:W-:Y:S02]  /*0d40*/  IMAD.MOV.U32 R17, RZ, RZ, -0x1 ;  /* 0xffffffffff117424 */ /* 0x000fe400078e00ff */
[----:B------:R-:W-:Y:S05]  /*0d50*/  CALL.REL.NOINC `($__internal_164_$__cuda_sm70_shflsync_down_p) ;  /* 0x0000002000007944 */ /* 0x000fea0003c00000 */
[----:B-1----:R-:W-:Y:S01]  /*0d60*/  IMAD.MOV.U32 R13, RZ, RZ, R15 ;  /* 0x000000ffff0d7224 */ /* 0x002fe200078e000f */
[----:B0-----:R-:W-:Y:S05]  /*0d70*/  BRA `(.L_x_10319) ;  /* 0xfffff9e000007947 */ /* 0x001fea000383ffff */
        .weak           $__internal_164_$__cuda_sm70_shflsync_down_p
        .type           $__internal_164_$__cuda_sm70_shflsync_down_p,@function
        .size           $__internal_164_$__cuda_sm70_shflsync_down_p,(.L_x_11469 - $__internal_164_$__cuda_sm70_shflsync_down_p)
$__internal_164_$__cuda_sm70_shflsync_down_p:
[----:B------:R-:W-:Y:S01]  /*0d80*/  IMAD.MOV.U32 R13, RZ, RZ, 0x0 ;  /* 0x00000000ff0d7424 */ /* 0x000fe200078e00ff */
[----:B------:R-:W-:Y:S04]  /*0d90*/  WARPSYNC R17 ;  /* 0x0000001100007348 */ /* 0x000fe80003800000 */
[----:B------:R0:W1:Y:S01]  /*0da0*/  SHFL.DOWN PT, R15, R10, R15, R16 ;  /* 0x0800000f0a0f7389 */ /* 0x00006200000e0010 */
[----:B------:R-:W-:Y:S05]  /*0db0*/  RET.REL.NODEC R12 `(_ZN2at6native43_GLOBAL__N__9ae7fba5_10_SoftMax_cu_9f978f6322cunn_SoftMaxForwardRegIfffNS1_25LogSoftMaxForwardEpilogueElLi2EEEvPT1_PKT_T3_) ;  /* 0xfffff2400c007950 */ /* 0x000fea0003c3ffff */
.L_x_10320:
        /* <DEDUP_REMOVED lines=12> */
.L_x_11469:


//--------------------- .text._ZN2at6native43_GLOBAL__N__9ae7fba5_10_SoftMax_cu_9f978f6322cunn_SoftMaxForwardRegIfffNS1_25LogSoftMaxForwardEpilogueElLi1EEEvPT1_PKT_T3_ --------------------------
	.section	.text._ZN2at6native43_GLOBAL__N__9ae7fba5_10_SoftMax_cu_9f978f6322cunn_SoftMaxForwardRegIfffNS1_25LogSoftMaxForwardEpilogueElLi1EEEvPT1_PKT_T3_,"ax",@progbits
	.sectioninfo	@"SHI_REGISTERS=17"
	.align	128
.text._ZN2at6native43_GLOBAL__N__9ae7fba5_10_SoftMax_cu_9f978f6322cunn_SoftMaxForwardRegIfffNS1_25LogSoftMaxForwardEpilogueElLi1EEEvPT1_PKT_T3_:
        .type           _ZN2at6native43_GLOBAL__N__9ae7fba5_10_SoftMax_cu_9f978f6322cunn_SoftMaxForwardRegIfffNS1_25LogSoftMaxForwardEpilogueElLi1EEEvPT1_PKT_T3_,@function
        .size           _ZN2at6native43_GLOBAL__N__9ae7fba5_10_SoftMax_cu_9f978f6322cunn_SoftMaxForwardRegIfffNS1_25LogSoftMaxForwardEpilogueElLi1EEEvPT1_PKT_T3_,(.L_x_11471 - _ZN2at6native43_GLOBAL__N__9ae7fba5_10_SoftMax_cu_9f978f6322cunn_SoftMaxForwardRegIfffNS1_25LogSoftMaxForwardEpilogueElLi1EEEvPT1_PKT_T3_)
        .other          _ZN2at6native43_GLOBAL__N__9ae7fba5_10_SoftMax_cu_9f978f6322cunn_SoftMaxForwardRegIfffNS1_25LogSoftMaxForwardEpilogueElLi1EEEvPT1_PKT_T3_,@"STO_CUDA_ENTRY STV_DEFAULT"
_ZN2at6native43_GLOBAL__N__9ae7fba5_10_SoftMax_cu_9f978f6322cunn_SoftMaxForwardRegIfffNS1_25LogSoftMaxForwardEpilogueElLi1EEEvPT1_PKT_T3_:
        /* <DEDUP_REMOVED lines=49> */
.L_x_10329:
        /* <DEDUP_REMOVED lines=13> */
.L_x_10330:
[----:B-1----:R-:W-:-:S04]  /*03e0*/  FSETP.GEU.FTZ.AND P4, PT, R10, R9, PT ;  /* 0x000000090a00720b */ /* 0x002fc80003f9e000 */
[----:B0-----:R-:W-:-:S04]  /*03f0*/  FSEL R10, R9, R10, !P4 ;  /* 0x0000000a090a7208 */ /* 0x001fc80006000000 */
.L_x_10322:
[----:B------:R-:W-:Y:S05]  /*0400*/  BSYNC B0 ;  /* 0x0000000000007941 */ /* 0x000fea0003800000 */
.L_x_10321:
        /* <DEDUP_REMOVED lines=30> */
.L_x_10331:
        /* <DEDUP_REMOVED lines=9> */
.L_x_10332:
[----:B-1----:R-:W-:Y:S02]  /*0680*/  FADD.FTZ R4, R11, R6 ;  /* 0x000000060b047221 */ /* 0x002fe40000010000 */
.L_x_10326:
[----:B------:R-:W-:Y:S05]  /*0690*/  BSYNC B0 ;  /* 0x0000000000007941 */ /* 0x000fea0003800000 */
.L_x_10325:
[----:B-1----:R1:W-:Y:S01]  /*06a0*/  @!P4 STS [RZ], R4 ;  /* 0x00000004ff00c388 */ /* 0x0023e20000000800 */
[----:B------:R-:W-:Y:S03]  /*06b0*/  WARPSYNC 0xffffffff ;  /* 0xffffffff00007948 */ /* 0x000fe60003800000 */
[----:B------:R-:W-:Y:S06]  /*06c0*/  BAR.SYNC.DEFER_BLOCKING 0x0 ;  /* 0x0000000000007b1d */ /* 0x000fec0000010000 */
[----:B------:R-:W-:Y:S05]  /*06d0*/  @P0 EXIT ;  /* 0x000000000000094d */ /* 0x000fea0003800000 */
[----:B-1----:R-:W1:Y:S01]  /*06e0*/  LDS R4, [RZ] ;  /* 0x00000000ff047984 */ /* 0x002e620000000800 */
[----:B0-----:R-:W-:-:S04]  /*06f0*/  IMAD.WIDE.U32 R8, R5, c[0x0][0x170], R2 ;  /* 0x00005c0005087a25 */ /* 0x001fc800078e0002 */
[----:B------:R-:W-:Y:S01]  /*0700*/  IMAD R3, R5, c[0x0][0x174], R9 ;  /* 0x00005d0005037a24 */ /* 0x000fe200078e0209 */
[----:B------:R-:W-:Y:S01]  /*0710*/  LEA R2, P0, R8, c[0x0][0x160], 0x2 ;  /* 0x0000580008027a11 */ /* 0x000fe200078010ff */
[----:B------:R-:W-:-:S03]  /*0720*/  FADD.FTZ R5, R0, -R7 ;  /* 0x8000000700057221 */ /* 0x000fc60000010000 */
[----:B------:R-:W-:Y:S01]  /*0730*/  LEA.HI.X R3, R8, c[0x0][0x164], R3, 0x2, P0 ;  /* 0x0000590008037a11 */ /* 0x000fe200000f1403 */
[----:B-1----:R-:W0:Y:S02]  /*0740*/  MUFU.LG2 R4, R4 ;  /* 0x0000000400047308 */ /* 0x002e240000000c00 */
[----:B0-----:R-:W-:-:S05]  /*0750*/  FFMA.FTZ R5, R4, -0.69314718246459960938, R5 ;  /* 0xbf31721804057823 */ /* 0x001fca0000010005 */
[----:B------:R-:W-:Y:S01]  /*0760*/  STG.E [R2.64], R5 ;  /* 0x0000000502007986 */ /* 0x000fe2000c101906 */
[----:B------:R-:W-:Y:S05]  /*0770*/  EXIT ;  /* 0x000000000000794d */ /* 0x000fea0003800000 */
.L_x_10323:
[----:B0-----:R-:W-:Y:S01]  /*0780*/  HFMA2.MMA R12, -RZ, RZ, 0, 1.847743988037109375e-06 ;  /* 0x0000001fff0c7435 */ /* 0x001fe200000001ff */
[----:B------:R-:W-:Y:S01]  /*0790*/  IMAD.MOV.U32 R11, RZ, RZ, 0x10 ;  /* 0x00000010ff0b7424 */ /* 0x000fe200078e00ff */
[----:B------:R-:W-:Y:S01]  /*07a0*/  MOV R8, 0x7d0 ;  /* 0x000007d000087802 */ /* 0x000fe20000000f00 */
[----:B------:R-:W-:-:S03]  /*07b0*/  IMAD.MOV.U32 R13, RZ, RZ, -0x1 ;  /* 0xffffffffff0d7424 */ /* 0x000fc600078e00ff */
[----:B-1----:R-:W-:Y:S05]  /*07c0*/  CALL.REL.NOINC `($__internal_165_$__cuda_sm70_shflsync_down_p) ;  /* 0x000003f000007944 */ /* 0x002fea0003c00000 */
[----:B-1----:R-:W-:Y:S01]  /*07d0*/  IMAD.MOV.U32 R7, RZ, RZ, R11 ;  /* 0x000000ffff077224 */ /* 0x002fe200078e000b */
[----:B0-----:R-:W-:Y:S05]  /*07e0*/  BRA `(.L_x_10329) ;  /* 0xfffffb2000007947 */ /* 0x001fea000383ffff */
.L_x_10324:
[----:B------:R-:W-:Y:S01]  /*07f0*/  IMAD.MOV.U32 R11, RZ, RZ, 0x8 ;  /* 0x00000008ff0b7424 */ /* 0x000fe200078e00ff */
[----:B------:R-:W-:Y:S01]  /*0800*/  MOV R8, 0x840 ;  /* 0x0000084000087802 */ /* 0x000fe20000000f00 */
[----:B------:R-:W-:Y:S02]  /*0810*/  IMAD.MOV.U32 R12, RZ, RZ, 0x1f ;  /* 0x0000001fff0c7424 */ /* 0x000fe400078e00ff */
[----:B------:R-:W-:Y:S02]  /*0820*/  IMAD.MOV.U32 R13, RZ, RZ, -0x1 ;  /* 0xffffffffff0d7424 */ /* 0x000fe400078e00ff */
[----:B------:R-:W-:Y:S05]  /*0830*/  CALL.REL.NOINC `($__internal_165_$__cuda_sm70_shflsync_down_p) ;  /* 0x0000038000007944 */ /* 0x000fea0003c00000 */
[----:B-1----:R-:W-:Y:S01]  /*0840*/  FSETP.GEU.FTZ.AND P4, PT, R10, R11, PT ;  /* 0x0000000b0a00720b */ /* 0x002fe20003f9e000 */
[----:B0-----:R-:W-:Y:S01]  /*0850*/  IMAD.MOV.U32 R12, RZ, RZ, 0x1f ;  /* 0x0000001fff0c7424 */ /* 0x001fe200078e00ff */
[----:B------:R-:W-:Y:S01]  /*0860*/  MOV R8, 0x8b0 ;  /* 0x000008b000087802 */ /* 0x000fe20000000f00 */
[----:B------:R-:W-:Y:S01]  /*0870*/  IMAD.MOV.U32 R13, RZ, RZ, -0x1 ;  /* 0xffffffffff0d7424 */ /* 0x000fe200078e00ff */
[----:B------:R-:W-:-:S02]  /*0880*/  FSEL R10, R11, R10, !P4 ;  /* 0x0000000a0b0a7208 */ /* 0x000fc40006000000 */
[----:B------:R-:W-:Y:S02]  /*0890*/  MOV R11, 0x4 ;  /* 0x00000004000b7802 */ /* 0x000fe40000000f00 */
[----:B------:R-:W-:Y:S05]  /*08a0*/  CALL.REL.NOINC `($__internal_165_$__cuda_sm70_shflsync_down_p) ;  /* 0x0000031000007944 */ /* 0x000fea0003c00000 */
[----:B-1----:R-:W-:Y:S01]  /*08b0*/  FSETP.GEU.FTZ.AND P4, PT, R10, R11, PT ;  /* 0x0000000b0a00720b */ /* 0x002fe20003f9e000 */
[----:B0-----:R-:W-:Y:S01]  /*08c0*/  IMAD.MOV.U32 R12, RZ, RZ, 0x1f ;  /* 0x0000001fff0c7424 */ /* 0x001fe200078e00ff */
[----:B------:R-:W-:Y:S01]  /*08d0*/  MOV R8, 0x920 ;  /* 0x0000092000087802 */ /* 0x000fe20000000f00 */
[----:B------:R-:W-:Y:S01]  /*08e0*/  IMAD.MOV.U32 R13, RZ, RZ, -0x1 ;  /* 0xffffffffff0d7424 */ /* 0x000fe200078e00ff */
[----:B------:R-:W-:Y:S01]  /*08f0*/  FSEL R10, R11, R10, !P4 ;  /* 0x0000000a0b0a7208 */ /* 0x000fe20006000000 */
[----:B------:R-:W-:-:S03]  /*0900*/  IMAD.MOV.U32 R11, RZ, RZ, 0x2 ;  /* 0x00000002ff0b7424 */ /* 0x000fc600078e00ff */
[----:B------:R-:W-:Y:S05]  /*0910*/  CALL.REL.NOINC `($__internal_165_$__cuda_sm70_shflsync_down_p) ;  /* 0x000002a000007944 */ /* 0x000fea0003c00000 */
[----:B-1----:R-:W-:Y:S01]  /*0920*/  FSETP.GEU.FTZ.AND P4, PT, R10, R11, PT ;  /* 0x0000000b0a00720b */ /* 0x002fe20003f9e000 */
[----:B0-----:R-:W-:Y:S01]  /*0930*/  IMAD.MOV.U32 R12, RZ, RZ, 0x1f ;  /* 0x0000001fff0c7424 */ /* 0x001fe200078e00ff */
[----:B------:R-:W-:Y:S01]  /*0940*/  MOV R8, 0x990 ;  /* 0x0000099000087802 */ /* 0x000fe20000000f00 */
[----:B------:R-:W-:Y:S01]  /*0950*/  IMAD.MOV.U32 R13, RZ, RZ, -0x1 ;  /* 0xffffffffff0d7424 */ /* 0x000fe200078e00ff */
[----:B------:R-:W-:Y:S01]  /*0960*/  FSEL R10, R11, R10, !P4 ;  /* 0x0000000a0b0a7208 */ /* 0x000fe20006000000 */
[----:B------:R-:W-:-:S06]  /*0970*/  HFMA2.MMA R11, -RZ, RZ, 0, 5.9604644775390625e-08 ;  /* 0x00000001ff0b7435 */ /* 0x000fcc00000001ff */
[----:B------:R-:W-:Y:S05]  /*0980*/  CALL.REL.NOINC `($__internal_165_$__cuda_sm70_shflsync_down_p) ;  /* 0x0000023000007944 */ /* 0x000fea0003c00000 */
[----:B-1----:R-:W-:Y:S01]  /*0990*/  IMAD.MOV.U32 R9, RZ, RZ, R11 ;  /* 0x000000ffff097224 */ /* 0x002fe200078e000b */
[----:B0-----:R-:W-:Y:S05]  /*09a0*/  BRA `(.L_x_10330) ;  /* 0xfffffa3000007947 */ /* 0x001fea000383ffff */
.L_x_10327:
[----:B-1----:R-:W-:Y:S01]  /*09b0*/  IMAD.MOV.U32 R10, RZ, RZ, R4 ;  /* 0x000000ffff0a7224 */ /* 0x002fe200078e0004 */
[----:B------:R-:W-:Y:S01]  /*09c0*/  MOV R12, 0x1f ;  /* 0x0000001f000c7802 */ /* 0x000fe20000000f00 */
[----:B------:R-:W-:Y:S01]  /*09d0*/  IMAD.MOV.U32 R11, RZ, RZ, 0x10 ;  /* 0x00000010ff0b7424 */ /* 0x000fe200078e00ff */
[----:B------:R-:W-:Y:S01]  /*09e0*/  MOV R8, 0xa10 ;  /* 0x00000a1000087802 */ /* 0x000fe20000000f00 */
[----:B------:R-:W-:-:S02]  /*09f0*/  IMAD.MOV.U32 R13, RZ, RZ, -0x1 ;  /* 0xffffffffff0d7424 */ /* 0x000fc400078e00ff */
[----:B0-----:R-:W-:Y:S05]  /*0a00*/  CALL.REL.NOINC `($__internal_165_$__cuda_sm70_shflsync_down_p) ;  /* 0x000001b000007944 */ /* 0x001fea0003c00000 */
[----:B-1----:R-:W-:Y:S01]  /*0a10*/  IMAD.MOV.U32 R9, RZ, RZ, R11 ;  /* 0x000000ffff097224 */ /* 0x002fe200078e000b */
[----:B0-----:R-:W-:Y:S05]  /*0a20*/  BRA `(.L_x_10331) ;  /* 0xfffffbc000007947 */ /* 0x001fea000383ffff */
.L_x_10328:
[----:B------:R-:W-:Y:S01]  /*0a30*/  IMAD.MOV.U32 R11, RZ, RZ, 0x8 ;  /* 0x00000008ff0b7424 */ /* 0x000fe200078e00ff */
[----:B------:R-:W-:Y:S01]  /*0a40*/  MOV R8, 0xa80 ;  /* 0x00000a8000087802 */ /* 0x000fe20000000f00 */
[----:B------:R-:W-:-:S02]  /*0a50*/  IMAD.MOV.U32 R12, RZ, RZ, 0x1f ;  /* 0x0000001fff0c7424 */ /* 0x000fc400078e00ff */
[----:B------:R-:W-:Y:S02]  /*0a60*/  IMAD.MOV.U32 R13, RZ, RZ, -0x1 ;  /* 0xffffffffff0d7424 */ /* 0x000fe400078e00ff */
[----:B0-----:R-:W-:Y:S05]  /*0a70*/  CALL.REL.NOINC `($__internal_165_$__cuda_sm70_shflsync_down_p) ;  /* 0x0000014000007944 */ /* 0x001fea0003c00000 */
[----:B01----:R-:W-:Y:S01]  /*0a80*/  FADD.FTZ R10, R10, R11 ;  /* 0x0000000b0a0a7221 */ /* 0x003fe20000010000 */
[----:B------:R-:W-:Y:S01]  /*0a90*/  HFMA2.MMA R11, -RZ, RZ, 0, 2.384185791015625e-07 ;  /* 0x00000004ff0b7435 */ /* 0x000fe200000001ff */
[----:B------:R-:W-:Y:S01]  /*0aa0*/  IMAD.MOV.U32 R12, RZ, RZ, 0x1f ;  /* 0x0000001fff0c7424 */ /* 0x000fe200078e00ff */
[----:B------:R-:W-:Y:S01]  /*0ab0*/  MOV R8, 0xae0 ;  /* 0x00000ae000087802 */ /* 0x000fe20000000f00 */
[----:B------:R-:W-:-:S03]  /*0ac0*/  IMAD.MOV.U32 R13, RZ, RZ, -0x1 ;  /* 0xffffffffff0d7424 */ /* 0x000fc600078e00ff */
[----:B------:R-:W-:Y:S05]  /*0ad0*/  CALL.REL.NOINC `($__internal_165_$__cuda_sm70_shflsync_down_p) ;  /* 0x000000e000007944 */ /* 0x000fea0003c00000 */
[----:B01----:R-:W-:Y:S01]  /*0ae0*/  FADD.FTZ R10, R10, R11 ;  /* 0x0000000b0a0a7221 */ /* 0x003fe20000010000 */
[----:B------:R-:W-:Y:S01]  /*0af0*/  MOV R8, 0xb40 ;  /* 0x00000b4000087802 */ /* 0x000fe20000000f00 */
[----:B------:R-:W-:Y:S02]  /*0b00*/  IMAD.MOV.U32 R11, RZ, RZ, 0x2 ;  /* 0x00000002ff0b7424 */ /* 0x000fe400078e00ff */
[----:B------:R-:W-:Y:S02]  /*0b10*/  IMAD.MOV.U32 R12, RZ, RZ, 0x1f ;  /* 0x0000001fff0c7424 */ /* 0x000fe400078e00ff */
[----:B------:R-:W-:-:S02]  /*0b20*/  IMAD.MOV.U32 R13, RZ, RZ, -0x1 ;  /* 0xffffffffff0d7424 */ /* 0x000fc400078e00ff */
[----:B------:R-:W-:Y:S05]  /*0b30*/  CALL.REL.NOINC `($__internal_165_$__cuda_sm70_shflsync_down_p) ;  /* 0x0000008000007944 */ /* 0x000fea0003c00000 */
[----:B-1----:R-:W-:Y:S01]  /*0b40*/  FADD.FTZ R6, R10, R11 ;  /* 0x0000000b0a067221 */ /* 0x002fe20000010000 */
[----:B------:R-:W-:Y:S01]  /*0b50*/  MOV R11, 0x1 ;  /* 0x00000001000b7802 */ /* 0x000fe20000000f00 */
[----:B0-----:R-:W-:Y:S01]  /*0b60*/  IMAD.MOV.U32 R12, RZ, RZ, 0x1f ;  /* 0x0000001fff0c7424 */ /* 0x001fe200078e00ff */
[----:B------:R-:W-:Y:S01]  /*0b70*/  MOV R8, 0xbb0 ;  /* 0x00000bb000087802 */ /* 0x000fe20000000f00 */
[----:B------:R-:W-:-:S02]  /*0b80*/  IMAD.MOV.U32 R13, RZ, RZ, -0x1 ;  /* 0xffffffffff0d7424 */ /* 0x000fc400078e00ff */
[----:B------:R-:W-:Y:S02]  /*0b90*/  IMAD.MOV.U32 R10, RZ, RZ, R6 ;  /* 0x000000ffff0a7224 */ /* 0x000fe400078e0006 */
[----:B------:R-:W-:Y:S05]  /*0ba0*/  CALL.REL.NOINC `($__internal_165_$__cuda_sm70_shflsync_down_p) ;  /* 0x0000001000007944 */ /* 0x000fea0003c00000 */
[----:B01----:R-:W-:Y:S05]  /*0bb0*/  BRA `(.L_x_10332) ;  /* 0xfffffac000007947 */ /* 0x003fea000383ffff */
        .weak           $__internal_165_$__cuda_sm70_shflsync_down_p
        .type           $__internal_165_$__cuda_sm70_shflsync_down_p,@function
        .size           $__internal_165_$__cuda_sm70_shflsync_down_p,(.L_x_11471 - $__internal_165_$__cuda_sm70_shflsync_down_p)
$__internal_165_$__cuda_sm70_shflsync_down_p:
[----:B------:R-:W-:Y:S01]  /*0bc0*/  IMAD.MOV.U32 R9, RZ, RZ, 0x0 ;  /* 0x00000000ff097424 */ /* 0x000fe200078e00ff */
[----:B------:R-:W-:Y:S04]  /*0bd0*/  WARPSYNC R13 ;  /* 0x0000000d00007348 */ /* 0x000fe80003800000 */
[----:B------:R0:W1:Y:S01]  /*0be0*/  SHFL.DOWN PT, R11, R10, R11, R12 ;  /* 0x0800000b0a0b7389 */ /* 0x00006200000e000c */
[----:B------:R-:W-:Y:S05]  /*0bf0*/  RET.REL.NODEC R8 `(_ZN2at6native43_GLOBAL__N__9ae7fba5_10_SoftMax_cu_9f978f6322cunn_SoftMaxForwardRegIfffNS1_25LogSoftMaxForwardEpilogueElLi1EEEvPT1_PKT_T3_) ;  /* 0xfffff40008007950 */ /* 0x000fea0003c3ffff */
.L_x_10333:
        /* <DEDUP_REMOVED lines=16> */
.L_x_11471:


//--------------------- .text._ZN2at6native43_GLOBAL__N__9ae7fba5_10_SoftMax_cu_9f978f6319cunn_SoftMaxForwardILi2EdddNS1_25LogSoftMaxForwardEpilogueEEEvPT2_PKT0_i --------------------------
	.section	.text._ZN2at6native43_GLOBAL__N__9ae7fba5_10_SoftMax_cu_9f978f6319cunn_SoftMaxForwardILi2EdddNS1_25LogSoftMaxForwardEpilogueEEEvPT2_PKT0_i,"ax",@progbits
	.sectioninfo	@"SHI_REGISTERS=28"
	.align	128
.text._ZN2at6native43_GLOBAL__N__9ae7fba5_10_SoftMax_cu_9f978f6319cunn_SoftMaxForwardILi2EdddNS1_25LogSoftMaxForwardEpilogueEEEvPT2_PKT0_i:
        .type           _ZN2at6native43_GLOBAL__N__9ae7fba5_10_SoftMax_cu_9f978f6319cunn_SoftMaxForwardILi2EdddNS1_25LogSoftMaxForwardEpilogueEEEvPT2_PKT0_i,@function
        .size           _ZN2at6native43_GLOBAL__N__9ae7fba5_10_SoftMax_cu_9f978f6319cunn_SoftMaxForwardILi2EdddNS1_25LogSoftMaxForwardEpilogueEEEvPT2_PKT0_i,(.L_x_11473 - _ZN2at6native43_GLOBAL__N__9ae7fba5_10_SoftMax_cu_9f978f6319cunn_SoftMaxForwardILi2EdddNS1_25LogSoftMaxForwardEpilogueEEEvPT2_PKT0_i)
        .other          _ZN2at6native43_GLOBAL__N__9ae7fba5_10_SoftMax_cu_9f978f6319cunn_SoftMaxForwardILi2EdddNS1_25LogSoftMaxForwardEpilogueEEEvPT2_PKT0_i,@"STO_CUDA_ENTRY STV_DEFAULT"
_ZN2at6native43_GLOBAL__N__9ae7fba5_10_SoftMax_cu_9f978f6319cunn_SoftMaxForwardILi2EdddNS1_25LogSoftMaxForwardEpilogueEEEvPT2_PKT0_i:
        /* <DEDUP_REMOVED lines=48> */
.L_x_10334:
[----:B------:R-:W-:Y:S01]  /*0300*/  IMAD.MOV.U32 R12, RZ, RZ, -0x1 ;  /* 0xffffffffff0c7424 */ /* 0x000fe200078e00ff */
[----:B------:R-:W-:Y:S01]  /*0310*/  UMOV UR18, 0xffffffff ;  /* 0xffffffff00127882 */ /* 0x000fe20000000000 */
[----:B------:R-:W-:Y:S01]  /*0320*/  IMAD.MOV.U32 R13, RZ, RZ, -0x100001 ;  /* 0xffefffffff0d7424 */ /* 0x000fe200078e00ff */
[----:B------:R-:W-:Y:S02]  /*0330*/  UMOV UR19, 0xffefffff ;  /* 0xffefffff00137882 */ /* 0x000fe40000000000 */
[----:B------:R-:W-:Y:S02]  /*0340*/  ULDC UR9, c[0x0][0x170] ;  /* 0x00005c0000097ab9 */ /* 0x000fe40000000800 */
[----:B------:R-:W-:Y:S02]  /*0350*/  UMOV UR11, UR4 ;  /* 0x00000004000b7c82 */ /* 0x000fe40008000000 */
[----:B------:R-:W-:-:S02]  /*0360*/  UMOV UR12, UR6 ;  /* 0x00000006000c7c82 */ /* 0x000fc40008000000 */
.L_x_10335:
        /* <DEDUP_REMOVED lines=29> */
.L_x_10338:
        /* <DEDUP_REMOVED lines=8> */
[----:B------:R-:W-:Y:S01]  /*05c0*/  SEL R4, R4, R12, P2 ;  /* 0x0000000c04047207 */ /* 0x000fe20001000000 */
[----:B------:R-:W-:Y:S01]  /*05d0*/  IMAD.MOV.U32 R12, RZ, RZ, R6 ;  /* 0x000000ffff0c7224 */ /* 0x000fe200078e0006 */
[----:B------:R-:W-:-:S04]  /*05e0*/  ISETP.GE.AND P2, PT, R13, R14, PT ;  /* 0x0000000e0d00720c */ /* 0x000fc80003f46270 */
[----:B------:R-:W-:-:S05]  /*05f0*/  @P3 LOP3.LUT R21, R19, 0x80000, RZ, 0xfc, !PT ;  /* 0x0008000013153812 */ /* 0x000fca00078efcff */
[----:B------:R-:W-:-:S06]  /*0600*/  IMAD.MOV.U32 R5, RZ, RZ, R21 ;  /* 0x000000ffff057224 */ /* 0x000fcc00078e0015 */
[----:B------:R0:W1:Y:S02]  /*0610*/  DSETP.MAX.AND P3, P4, R6, R4, PT ;  /* 0x000000040600722a */ /* 0x0000640003c6f000 */
[----:B0-----:R-:W-:-:S04]  /*0620*/  IMAD.MOV.U32 R6, RZ, RZ, R5 ;  /* 0x000000ffff067224 */ /* 0x001fc800078e0005 */
[----:B-1----:R-:W-:Y:S02]  /*0630*/  SEL R12, R12, R4, P3 ;  /* 0x000000040c0c7207 */ /* 0x002fe40001800000 */
[----:B------:R-:W-:-:S06]  /*0640*/  FSEL R7, R7, R6, P3 ;  /* 0x0000000607077208 */ /* 0x000fcc0001800000 */
[----:B------:R-:W-:-:S04]  /*0650*/  @P4 LOP3.LUT R7, R6, 0x80000, RZ, 0xfc, !PT ;  /* 0x0008000006074812 */ /* 0x000fc800078efcff */
[----:B------:R-:W-:Y:S01]  /*0660*/  MOV R13, R7 ;  /* 0x00000007000d7202 */ /* 0x000fe20000000f00 */
[----:B------:R-:W-:Y:S05]  /*0670*/  @!P2 BRA `(.L_x_10338) ;  /* 0xfffffec00000a947 */ /* 0x000fea000383ffff */
.L_x_10337:
[----:B------:R-:W-:Y:S05]  /*0680*/  BSYNC B0 ;  /* 0x0000000000007941 */ /* 0x000fea0003800000 */
.L_x_10336:
[----:B------:R-:W-:Y:S01]  /*0690*/  BSSY B0, `(.L_x_10339) ;  /* 0x000000d000007945 */ /* 0x000fe20003800000 */
[----:B------:R-:W-:Y:S05]  /*06a0*/  @P0 BRA `(.L_x_10340) ;  /* 0x000000b000000947 */ /* 0x000fea0003800000 */
.L_x_10341:
        /* <DEDUP_REMOVED lines=11> */
.L_x_10340:
[----:B------:R-:W-:Y:S05]  /*0760*/  BSYNC B0 ;  /* 0x0000000000007941 */ /* 0x000fea0003800000 */
.L_x_10339:
[----:B------:R-:W-:Y:S01]  /*0770*/  SHFL.DOWN PT, R5, R13, 0x10, 0x1f ;  /* 0x0a001f000d057f89 */ /* 0x000fe200000e0000 */
[----:B------:R-:W-:Y:S01]  /*0780*/  SHF.R.U32.HI R0, RZ, 0x5, R0 ;  /* 0x00000005ff007819 */ /* 0x000fe20000011600 */
[----:B------:R-:W-:Y:S02]  /*0790*/  BSSY B0, `(.L_x_10342) ;  /* 0x0000047000007945 */ /* 0x000fe40003800000 */
[----:B------:R-:W0:Y:S04]  /*07a0*/  SHFL.DOWN PT, R4, R12, 0x10, 0x1f ;  /* 0x0a001f000c047f89 */ /* 0x000e2800000e0000 */
[----:B------:R-:W-:Y:S01]  /*07b0*/  BAR.SYNC.DEFER_BLOCKING 0x0 ;  /* 0x0000000000007b1d */ /* 0x000fe20000010000 */
[----:B------:R-:W-:-:S05]  /*07c0*/  ISETP.GE.AND P3, PT, R15, R0, PT ;  /* 0x000000000f00720c */ /* 0x000fca0003f66270 */
        /* <DEDUP_REMOVED lines=18> */
[----:B------:R-:W-:-:S04]  /*08f0*/  IMAD.IADD R16, R15, 0x1, -R10 ;  /* 0x000000010f107824 */ /* 0x000fc800078e0a0a */
[C---:B------:R-:W-:Y:S01]  /*0900*/  IMAD.SHL.U32 R0, R16.reuse, 0x8, RZ ;  /* 0x0000000810007824 */ /* 0x040fe200078e00ff */
        /* <DEDUP_REMOVED lines=11> */
[----:B------:R-:W-:Y:S02]  /*09c0*/  @!P2 SHF.R.S32.HI R7, RZ, 0x5, R14 ;  /* 0x00000005ff07a819 */ /* 0x000fe4000001140e */
[----:B------:R-:W-:-:S03]  /*09d0*/  IADD3 R6, R15, 0x1f, RZ ;  /* 0x0000001f0f067810 */ /* 0x000fc60007ffe0ff */
[----:B------:R0:W-:Y:S04]  /*09e0*/  @!P2 STS.64 [R7.X8], R10 ;  /* 0x0000000a0700a388 */ /* 0x0001e80000008a00 */
[----:B------:R-:W-:Y:S01]  /*09f0*/  BAR.SYNC.DEFER_BLOCKING 0x0 ;  /* 0x0000000000007b1d */ /* 0x000fe20000010000 */
[----:B------:R-:W-:-:S05]  /*0a00*/  ISETP.GT.U32.AND P0, PT, R6, 0x3e, PT ;  /* 0x0000003e0600780c */ /* 0x000fca0003f04070 */
[----:B------:R0:W1:Y:S08]  /*0a10*/  @!P3 LDS.64 R4, [R0] ;  /* 0x000000000004b984 */ /* 0x0000700000000a00 */
[----:B------:R-:W-:Y:S05]  /*0a20*/  @P0 BRA `(.L_x_10343) ;  /* 0x000001d000000947 */ /* 0x000fea0003800000 */
[----:B------:R-:W-:Y:S05]  /*0a30*/  BRA.DIV ~URZ, `(.L_x_10344) ;  /* 0x00001f027f007947 */ /* 0x000fea000b800000 */
[----:B-1----:R1:W2:Y:S02]  /*0a40*/  SHFL.DOWN PT, R13, R5, 0x10, 0x1f ;  /* 0x0a001f00050d7f89 */ /* 0x0022a400000e0000 */
.L_x_10377:
        /* <DEDUP_REMOVED lines=23> */
.L_x_10378:
[----:B-1----:R-:W-:-:S06]  /*0bc0*/  IMAD.MOV.U32 R7, RZ, RZ, R19 ;  /* 0x000000ffff077224 */ /* 0x002fcc00078e0013 */
[----:B--2---:R-:W1:-:S06]  /*0bd0*/  DSETP.GEU.AND P0, PT, R4, R6, PT ;  /* 0x000000060400722a */ /* 0x004e4c0003f0e000 */
[----:B01----:R-:W-:Y:S02]  /*0be0*/  FSEL R4, R6, R4, !P0 ;  /* 0x0000000406047208 */ /* 0x003fe40004000000 */
[----:B------:R-:W-:Y:S02]  /*0bf0*/  FSEL R5, R19, R5, !P0 ;  /* 0x0000000513057208 */ /* 0x000fe40004000000 */
.L_x_10343:
[----:B------:R-:W-:Y:S05]  /*0c00*/  BSYNC B0 ;  /* 0x0000000000007941 */ /* 0x000fea0003800000 */
.L_x_10342:
[----:B------:R-:W-:Y:S01]  /*0c10*/  ISETP.NE.AND P0, PT, R15, RZ, PT ;  /* 0x000000ff0f00720c */ /* 0x000fe20003f05270 */
[----:B------:R-:W-:-:S12]  /*0c20*/  WARPSYNC 0xffffffff ;  /* 0xffffffff00007948 */ /* 0x000fd80003800000 */
[----:B-1----:R1:W-:Y:S02]  /*0c30*/  @!P0 STS.64 [RZ], R4 ;  /* 0x00000004ff008388 */ /* 0x0023e40000000a00 */
[----:B------:R-:W-:Y:S01]  /*0c40*/  BAR.SYNC.DEFER_BLOCKING 0x0 ;  /* 0x0000000000007b1d */ /* 0x000fe20000010000 */
[----:B0-----:R-:W-:-:S05]  /*0c50*/  CS2R R10, SRZ ;  /* 0x00000000000a7805 */ /* 0x001fca000001ff00 */
[----:B------:R-:W-:Y:S02]  /*0c60*/  ULDC UR9, c[0x0][0x170] ;  /* 0x00005c0000097ab9 */ /* 0x000fe40000000800 */
[----:B------:R-:W-:Y:S02]  /*0c70*/  UMOV UR10, UR4 ;  /* 0x00000004000a7c82 */ /* 0x000fe40008000000 */
[----:B------:R-:W-:Y:S01]  /*0c80*/  UMOV UR11, UR6 ;  /* 0x00000006000b7c82 */ /* 0x000fe20008000000 */
[----:B------:R-:W0:Y:S01]  /*0c90*/  LDS.64 R12, [RZ] ;  /* 0x00000000ff0c7984 */ /* 0x000e220000000a00 */
[----:B------:R-:W-:Y:S05]  /*0ca0*/  @!P1 BRA `(.L_x_10346) ;  /* 0x0000039000009947 */ /* 0x000fea0003800000 */
[----:B------:R-:W-:Y:S01]  /*0cb0*/  ULDC UR9, c[0x0][0x170] ;  /* 0x00005c0000097ab9 */ /* 0x000fe20000000800 */
[----:B------:R-:W-:Y:S01]  /*0cc0*/  BSSY B0, `(.L_x_10347) ;  /* 0x000002e000007945 */ /* 0x000fe20003800000 */
[----:B------:R-:W-:Y:S01]  /*0cd0*/  UIADD3 UR9, UR14, UR9, URZ ;  /* 0x000000090e097290 */ /* 0x000fe2000fffe03f */
[----:B------:R-:W-:-:S05]  /*0ce0*/  CS2R R10, SRZ ;  /* 0x00000000000a7805 */ /* 0x000fca000001ff00 */
[----:B------:R-:W-:-:S04]  /*0cf0*/  ISETP.GE.AND P0, PT, R15, UR9, PT ;  /* 0x000000090f007c0c */ /* 0x000fc8000bf06270 */
[----:B------:R-:W-:-:S13]  /*0d00*/  ISETP.LT.OR P0, PT, R15, UR14, P0 ;  /* 0x0000000e0f007c0c */ /* 0x000fda0008701670 */
[----:B------:R-:W-:Y:S05]  /*0d10*/  @P0 BRA `(.L_x_10348) ;  /* 0x0000028000000947 */ /* 0x000fea0003800000 */
[----:B-1----:R-:W2:Y:S01]  /*0d20*/  LDG.E.64 R4, [R2.64] ;  /* 0x0000001002047981 */ /* 0x002ea2000c1e1b00 */
[----:B------:R-:W-:Y:S01]  /*0d30*/  HFMA2.MMA R6, -RZ, RZ, 1323, -4.565715789794921875e-05 ;  /* 0x652b82feff067435 */ /* 0x000fe200000001ff */
[----:B------:R-:W-:Y:S01]  /*0d40*/  IMAD.MOV.U32 R7, RZ, RZ, 0x3ff71547 ;  /* 0x3ff71547ff077424 */ /* 0x000fe200078e00ff */
[----:B------:R-:W-:Y:S01]  /*0d50*/  BSSY B1, `(.L_x_10349) ;  /* 0x0000023000017945 */ /* 0x000fe20003800000 */
[----:B------:R-:W-:Y:S02]  /*0d60*/  IMAD.MOV.U32 R18, RZ, RZ, 0x69ce2bdf ;  /* 0x69ce2bdfff127424 */ /* 0x000fe400078e00ff */
[----:B------:R-:W-:Y:S01]  /*0d70*/  IMAD.MOV.U32 R19, RZ, RZ, 0x3e5ade15 ;  /* 0x3e5ade15ff137424 */ /* 0x000fe200078e00ff */
[----:B0-2---:R-:W0:-:S06]  /*0d80*/  DADD R4, -R12, R4 ;  /* 0x000000000c047229 */ /* 0x005e0c0000000104 */
        /* <DEDUP_REMOVED lines=31> */
.L_x_10350:
[----:B------:R-:W-:Y:S05]  /*0f80*/  BSYNC B1 ;  /* 0x0000000000017941 */ /* 0x000fea0003800000 */
.L_x_10349:
[----:B-1----:R-:W1:-:S06]  /*0f90*/  DADD R10, RZ, R10 ;  /* 0x00000000ff0a7229 */ /* 0x002e4c000000000a */
.L_x_10348:
[----:B------:R-:W-:Y:S05]  /*0fa0*/  BSYNC B0 ;  /* 0x0000000000007941 */ /* 0x000fea0003800000 */
.L_x_10347:
        /* <DEDUP_REMOVED lines=9> */
.L_x_10346:
[----:B-1----:R-:W1:Y:S01]  /*1040*/  I2F.U32.RP R4, R8 ;  /* 0x0000000800047306 */ /* 0x002e620000209000 */
[----:B------:R-:W-:Y:S01]  /*1050*/  IMAD.MOV R7, RZ, RZ, -R8 ;  /* 0x000000ffff077224 */ /* 0x000fe200078e0a08 */
[----:B------:R-:W-:Y:S01]  /*1060*/  ISETP.NE.U32.AND P1, PT, R8, RZ, PT ;  /* 0x000000ff0800720c */ /* 0x000fe20003f25070 */
[----:B0-----:R-:W-:Y:S01]  /*1070*/  IMAD.MOV.U32 R2, RZ, RZ, RZ ;  /* 0x000000ffff027224 */ /* 0x001fe200078e00ff */
[----:B------:R-:W-:Y:S04]  /*1080*/  BSSY B0, `(.L_x_10351) ;  /* 0x0000065000007945 */ /* 0x000fe80003800000 */
[----:B-1----:R-:W0:Y:S02]  /*1090*/  MUFU.RCP R4, R4 ;  /* 0x0000000400047308 */ /* 0x002e240000001000 */
[----:B0-----:R-:W-:-:S06]  /*10a0*/  IADD3 R5, R4, 0xffffffe, RZ ;  /* 0x0ffffffe04057810 */ /* 0x001fcc0007ffe0ff */
[----:B------:R-:W0:Y:S02]  /*10b0*/  F2I.FTZ.U32.TRUNC.NTZ R3, R5 ;  /* 0x0000000500037305 */ /* 0x000e24000021f000 */
[----:B0-----:R-:W-:-:S04]  /*10c0*/  IMAD R7, R7, R3, RZ ;  /* 0x0000000307077224 */ /* 0x001fc800078e02ff */
        /* <DEDUP_REMOVED lines=8> */
[----:B------:R-:W-:Y:S01]  /*1150*/  @!P1 LOP3.LUT R3, RZ, R8, RZ, 0x33, !PT ;  /* 0x00000008ff039212 */ /* 0x000fe200078e33ff */
[----:B------:R-:W-:-:S03]  /*1160*/  IMAD.U32 R8, RZ, RZ, UR10 ;  /* 0x0000000aff087e24 */ /* 0x000fc6000f8e00ff */
[----:B------:R-:W-:-:S04]  /*1170*/  IADD3 R14, -R3, UR9, RZ ;  /* 0x00000009030e7c10 */ /* 0x000fc8000fffe1ff */
[----:B------:R-:W-:Y:S01]  /*1180*/  ISETP.GE.AND P0, PT, R9, R14, PT ;  /* 0x0000000e0900720c */ /* 0x000fe20003f06270 */
[----:B------:R-:W-:-:S12]  /*1190*/  IMAD.U32 R9, RZ, RZ, UR11 ;  /* 0x0000000bff097e24 */ /* 0x000fd8000f8e00ff */
[----:B------:R-:W-:Y:S05]  /*11a0*/  @P0 BRA `(.L_x_10352) ;  /* 0x0000052000000947 */ /* 0x000fea0003800000 */
.L_x_10357:
[----:B------:R-:W-:-:S06]  /*11b0*/  IMAD.WIDE R6, R15, 0x10, R8 ;  /* 0x000000100f067825 */ /* 0x000fcc00078e0208 */
[----:B------:R-:W2:Y:S01]  /*11c0*/  LDG.E.128 R4, [R6.64] ;  /* 0x0000001006047981 */ /* 0x000ea2000c1e1d00 */
[----:B------:R-:W-:Y:S01]  /*11d0*/  HFMA2.MMA R2, -RZ, RZ, 1323, -4.565715789794921875e-05 ;  /* 0x652b82feff027435 */ /* 0x000fe200000001ff */
[----:B------:R-:W-:Y:S01]  /*11e0*/  IMAD.MOV.U32 R3, RZ, RZ, 0x3ff71547 ;  /* 0x3ff71547ff037424 */ /* 0x000fe200078e00ff */
[----:B------:R-:W-:Y:S01]  /*11f0*/  BSSY B1, `(.L_x_10353) ;  /* 0x0000028000017945 */ /* 0x000fe20003800000 */
[C---:B--2---:R0:W1:Y:S02]  /*1200*/  DADD R16, -R12.reuse, R4 ;  /* 0x000000000c107229 */ /* 0x0440640000000104 */
[----:B0-----:R-:W-:Y:S02]  /*1210*/  IMAD.MOV.U32 R4, RZ, RZ, 0x69ce2bdf ;  /* 0x69ce2bdfff047424 */ /* 0x001fe400078e00ff */
[----:B------:R-:W-:Y:S01]  /*1220*/  IMAD.MOV.U32 R5, RZ, RZ, 0x3e5ade15 ;  /* 0x3e5ade15ff057424 */ /* 0x000fe200078e00ff */
[----:B------:R-:W-:-:S04]  /*1230*/  DADD R6, -R12, R6 ;  /* 0x000000000c067229 */ /* 0x000fc80000000106 */
        /* <DEDUP_REMOVED lines=17> */
[----:B0-----:R0:W1:Y:S01]  /*1350*/  DADD R24, R20, -6.75539944105574400000e+15 ;  /* 0xc338000014187429 */ /* 0x0010620000000000 */
        /* <DEDUP_REMOVED lines=10> */
[----:B------:R-:W-:-:S09]  /*1400*/  MOV R18, RZ ;  /* 0x000000ff00127202 */ /* 0x000fd20000000f00 */
[----:B0-----:R-:W-:-:S04]  /*1410*/  LEA.HI R3, R2, R2, RZ, 0x1 ;  /* 0x0000000202037211 */ /* 0x001fc800078f08ff */
[----:B------:R-:W-:-:S05]  /*1420*/  SHF.R.S32.HI R3, RZ, 0x1, R3 ;  /* 0x00000001ff037819 */ /* 0x000fca0000011403 */
[----:B------:R-:W-:Y:S02]  /*1430*/  IMAD.IADD R2, R2, 0x1, -R3 ;  /* 0x0000000102027824 */ /* 0x000fe400078e0a03 */
[----:B------:R-:W-:-:S03]  /*1440*/  IMAD R23, R3, 0x100000, R23 ;  /* 0x0010000003177824 */ /* 0x000fc600078e0217 */
[----:B------:R-:W-:-:S06]  /*1450*/  LEA R19, R2, 0x3ff00000, 0x14 ;  /* 0x3ff0000002137811 */ /* 0x000fcc00078ea0ff */
[----:B------:R0:W1:-:S06]  /*1460*/  DMUL R18, R22, R18 ;  /* 0x0000001216127228 */ /* 0x00004c0000000000 */
.L_x_10354:
[----:B01----:R-:W-:Y:S05]  /*1470*/  BSYNC B1 ;  /* 0x0000000000017941 */ /* 0x003fea0003800000 */
.L_x_10353:
[----:B------:R-:W0:Y:S01]  /*1480*/  DFMA R2, R24, c[0x2][0x8], R6 ;  /* 0x0080020018027a2b */ /* 0x000e220000000006 */
[----:B------:R-:W-:Y:S01]  /*1490*/  FSETP.GEU.FTZ.AND P0, PT, |R7|, 4.1917929649353027344, PT ;  /* 0x4086232b0700780b */ /* 0x000fe20003f1e200 */
[----:B------:R-:W-:Y:S02]  /*14a0*/  BSSY B1, `(.L_x_10355) ;  /* 0x000001d000017945 */ /* 0x000fe40003800000 */
[----:B------:R-:W-:-:S04]  /*14b0*/  DADD R10, R18, R10 ;  /* 0x00000000120a7229 */ /* 0x000fc8000000000a */
        /* <DEDUP_REMOVED lines=27> */
.L_x_10356:
[----:B------:R-:W-:Y:S05]  /*1670*/  BSYNC B1 ;  /* 0x0000000000017941 */ /* 0x000fea0003800000 */
.L_x_10355:
[----:B------:R-:W-:Y:S01]  /*1680*/  IADD3 R15, R15, c[0x0][0x0], RZ ;  /* 0x000000000f0f7a10 */ /* 0x000fe20007ffe0ff */
[----:B-1----:R1:W2:-:S04]  /*1690*/  DADD R10, R10, R2 ;  /* 0x000000000a0a7229 */ /* 0x0022880000000002 */
[----:B0-----:R-:W-:-:S05]  /*16a0*/  IMAD.SHL.U32 R5, R15, 0x2, RZ ;  /* 0x000000020f057824 */ /* 0x001fca00078e00ff */
[----:B------:R-:W-:-:S13]  /*16b0*/  ISETP.GE.AND P0, PT, R5, R14, PT ;  /* 0x0000000e0500720c */ /* 0x000fda0003f06270 */
[----:B-12---:R-:W-:Y:S05]  /*16c0*/  @!P0 BRA `(.L_x_10357) ;  /* 0xfffffae000008947 */ /* 0x006fea000383ffff */
.L_x_10352:
[----:B------:R-:W-:Y:S05]  /*16d0*/  BSYNC B0 ;  /* 0x0000000000007941 */ /* 0x000fea0003800000 */
.L_x_10351:
[----:B------:R-:W0:Y:S01]  /*16e0*/  S2R R3, SR_TID.X ;  /* 0x0000000000037919 */ /* 0x000e220000002100 */
[----:B------:R-:W-:Y:S01]  /*16f0*/  BSSY B0, `(.L_x_10358) ;  /* 0x0000031000007945 */ /* 0x000fe20003800000 */
[----:B0-----:R-:W-:-:S05]  /*1700*/  IMAD.IADD R3, R14, 0x1, R3 ;  /* 0x000000010e037824 */ /* 0x001fca00078e0203 */
[----:B------:R-:W-:-:S13]  /*1710*/  ISETP.GE.AND P0, PT, R3, UR9, PT ;  /* 0x0000000903007c0c */ /* 0x000fda000bf06270 */
[----:B------:R-:W-:Y:S05]  /*1720*/  @P0 BRA `(.L_x_10359) ;  /* 0x000002d000000947 */ /* 0x000fea0003800000 */
.L_x_10362:
[----:B------:R-:W-:-:S05]  /*1730*/  IMAD.WIDE R16, R3, 0x8, R8 ;  /* 0x0000000803107825 */ /* 0x000fca00078e0208 */
[----:B0-2---:R-:W2:Y:S01]  /*1740*/  LDG.E.64 R4, [R16.64] ;  /* 0x0000001010047981 */ /* 0x005ea2000c1e1b00 */
[----:B------:R-:W-:Y:S01]  /*1750*/  MOV R6, 0x652b82fe ;  /* 0x652b82fe00067802 */ /* 0x000fe20000000f00 */
[----:B------:R-:W-:Y:S01]  /*1760*/  IMAD.MOV.U32 R7, RZ, RZ, 0x3ff71547 ;  /* 0x3ff71547ff077424 */ /* 0x000fe200078e00ff */
[----:B------:R-:W-:Y:S01]  /*1770*/  IADD3 R3, R3, c[0x0][0x0], RZ ;  /* 0x0000000003037a10 */ /* 0x000fe20007ffe0ff */
[----:B------:R-:W-:Y:S01]  /*1780*/  IMAD.MOV.U32 R20, RZ, RZ, 0x69ce2bdf ;  /* 0x69ce2bdfff147424 */ /* 0x000fe200078e00ff */
[----:B------:R-:W-:Y:S01]  /*1790*/  BSSY B1, `(.L_x_10360) ;  /* 0x0000024000017945 */ /* 0x000fe20003800000 */
[----:B------:R-:W-:Y:S01]  /*17a0*/  IMAD.MOV.U32 R21, RZ, RZ, 0x3e5ade15 ;  /* 0x3e5ade15ff157424 */ /* 0x000fe200078e00ff */
[----:B------:R-:W-:Y:S01]  /*17b0*/  ISETP.GE.AND P3, PT, R3, UR9, PT ;  /* 0x0000000903007c0c */ /* 0x000fe2000bf66270 */
[----:B--2---:R-:W0:-:S06]  /*17c0*/  DADD R4, -R12, R4 ;  /* 0x000000000c047229 */ /* 0x004e0c0000000104 */
        /* <DEDUP_REMOVED lines=32> */
.L_x_10361:
[----:B------:R-:W-:Y:S05]  /*19d0*/  BSYNC B1 ;  /* 0x0000000000017941 */ /* 0x000fea0003800000 */
.L_x_10360:
[----:B-1----:R1:W2:Y:S01]  /*19e0*/  DADD R10, R14, R10 ;  /* 0x000000000e0a7229 */ /* 0x0022a2000000000a */
[----:B------:R-:W-:Y:S05]  /*19f0*/  @!P3 BRA `(.L_x_10362) ;  /* 0xfffffd300000b947 */ /* 0x000fea000383ffff */
.L_x_10359:
[----:B------:R-:W-:Y:S05]  /*1a00*/  BSYNC B0 ;  /* 0x0000000000007941 */ /* 0x000fea0003800000 */
.L_x_10358:
[----:B--2---:R-:W-:Y:S01]  /*1a10*/  SHFL.DOWN PT, R3, R11, 0x10, 0x1f ;  /* 0x0a001f000b037f89 */ /* 0x004fe200000e0000 */
[----:B------:R-:W-:Y:S02]  /*1a20*/  ULDC UR9, c[0x0][0x0] ;  /* 0x0000000000097ab9 */ /* 0x000fe40000000800 */
[----:B------:R-:W-:Y:S01]  /*1a30*/  USHF.R.U32.HI UR9, URZ, 0x5, UR9 ;  /* 0x000000053f097899 */ /* 0x000fe20008011609 */
[----:B------:R-:W2:Y:S04]  /*1a40*/  SHFL.DOWN PT, R2, R10, 0x10, 0x1f ;  /* 0x0a001f000a027f89 */ /* 0x000ea800000e0000 */
[----:B-1----:R-:W1:Y:S04]  /*1a50*/  S2R R15, SR_TID.X ;  /* 0x00000000000f7919 */ /* 0x002e680000002100 */
[----:B------:R-:W-:Y:S06]  /*1a60*/  BAR.SYNC.DEFER_BLOCKING 0x0 ;  /* 0x0000000000007b1d */ /* 0x000fec0000010000 */
[----:B--2---:R-:W2:Y:S01]  /*1a70*/  DADD R2, R2, R10 ;  /* 0x0000000002027229 */ /* 0x004ea2000000000a */
[----:B-1----:R-:W-:-:S06]  /*1a80*/  ISETP.GE.AND P0, PT, R15, UR9, PT ;  /* 0x000000090f007c0c */ /* 0x002fcc000bf06270 */
[----:B0-2---:R-:W-:Y:S04]  /*1a90*/  SHFL.DOWN PT, R5, R3, 0x8, 0x1f ;  /* 0x09001f0003057f89 */ /* 0x005fe800000e0000 */
[----:B------:R-:W0:Y:S02]  /*1aa0*/  SHFL.DOWN PT, R4, R2, 0x8, 0x1f ;  /* 0x09001f0002047f89 */ /* 0x000e2400000e0000 */
[----:B0-----:R0:W1:Y:S02]  /*1ab0*/  DADD R4, R2, R4 ;  /* 0x0000000002047229 */ /* 0x0010640000000004 */
[----:B0-----:R-:W-:-:S04]  /*1ac0*/  @!P2 SHF.R.S32.HI R2, RZ, 0x1f, R15 ;  /* 0x0000001fff02a819 */ /* 0x001fc8000001140f */
[----:B------:R-:W-:Y:S01]  /*1ad0*/  @!P2 LEA.HI R2, R2, R15, RZ, 0x5 ;  /* 0x0000000f0202a211 */ /* 0x000fe200078f28ff */
[----:B-1----:R-:W-:Y:S03]  /*1ae0*/  SHFL.DOWN PT, R7, R5, 0x4, 0x1f ;  /* 0x08801f0005077f89 */ /* 0x002fe600000e0000 */
[----:B------:R-:W-:Y:S01]  /*1af0*/  @!P2 SHF.R.S32.HI R3, RZ, 0x5, R2 ;  /* 0x00000005ff03a819 */ /* 0x000fe20000011402 */
[----:B------:R-:W0:Y:S01]  /*1b00*/  SHFL.DOWN PT, R6, R4, 0x4, 0x1f ;  /* 0x08801f0004067f89 */ /* 0x000e2200000e0000 */
[----:B------:R-:W-:Y:S01]  /*1b10*/  IADD3 R2, R15, 0x1f, RZ ;  /* 0x0000001f0f027810 */ /* 0x000fe20007ffe0ff */
        /* <DEDUP_REMOVED lines=15> */
.L_x_10379:
        /* <DEDUP_REMOVED lines=14> */
.L_x_10380:
[----:B012---:R0:W1:-:S04]  /*1cf0*/  DADD R4, R2, R4 ;  /* 0x0000000002047229 */ /* 0x0070480000000004 */
.L_x_10363:
[----:B0-----:R-:W0:Y:S01]  /*1d00*/  S2R R0, SR_TID.X ;  /* 0x0000000000007919 */ /* 0x001e220000002100 */
[----:B------:R-:W-:Y:S01]  /*1d10*/  WARPSYNC 0xffffffff ;  /* 0xffffffff00007948 */ /* 0x000fe20003800000 */
[----:B0-----:R-:W-:-:S13]  /*1d20*/  ISETP.NE.AND P0, PT, R0, RZ, PT ;  /* 0x000000ff0000720c */ /* 0x001fda0003f05270 */
[----:B-1----:R-:W-:Y:S04]  /*1d30*/  @!P0 STS.64 [RZ], R4 ;  /* 0x00000004ff008388 */ /* 0x002fe80000000a00 */
[----:B------:R-:W-:Y:S06]  /*1d40*/  BAR.SYNC.DEFER_BLOCKING 0x0 ;  /* 0x0000000000007b1d */ /* 0x000fec0000010000 */
[----:B------:R-:W0:Y:S02]  /*1d50*/  LDS.64 R6, [RZ] ;  /* 0x00000000ff067984 */ /* 0x000e240000000a00 */
[----:B0-----:R-:W-:Y:S01]  /*1d60*/  ISETP.GT.AND P0, PT, R7, 0xfffff, PT ;  /* 0x000fffff0700780c */ /* 0x001fe20003f04270 */
[----:B------:R-:W-:-:S02]  /*1d70*/  IMAD.MOV.U32 R8, RZ, RZ, R6 ;  /* 0x000000ffff087224 */ /* 0x000fc400078e0006 */
[--C-:B------:R-:W-:Y:S02]  /*1d80*/  IMAD.MOV.U32 R9, RZ, RZ, R7.reuse ;  /* 0x000000ffff097224 */ /* 0x100fe400078e0007 */
[----:B------:R-:W-:Y:S02]  /*1d90*/  IMAD.MOV.U32 R3, RZ, RZ, R7 ;  /* 0x000000ffff037224 */ /* 0x000fe400078e0007 */
[----:B------:R-:W-:-:S06]  /*1da0*/  IMAD.MOV.U32 R4, RZ, RZ, R6 ;  /* 0x000000ffff047224 */ /* 0x000fcc00078e0006 */
[----:B------:R-:W0:-:S10]  /*1db0*/  @!P0 DMUL R8, R8, 1.80143985094819840000e+16 ;  /* 0x4350000008088828 */ /* 0x000e140000000000 */
[----:B0-----:R-:W-:Y:S02]  /*1dc0*/  @!P0 IMAD.MOV.U32 R3, RZ, RZ, R9 ;  /* 0x000000ffff038224 */ /* 0x001fe400078e0009 */
[----:B------:R-:W-:-:S03]  /*1dd0*/  @!P0 IMAD.MOV.U32 R4, RZ, RZ, R8 ;  /* 0x000000ffff048224 */ /* 0x000fc600078e0008 */
[----:B------:R-:W-:-:S04]  /*1de0*/  IADD3 R2, R3, -0x1, RZ ;  /* 0xffffffff03027810 */ /* 0x000fc80007ffe0ff */
[----:B------:R-:W-:Y:S01]  /*1df0*/  ISETP.GE.U32.AND P1, PT, R2, 0x7fefffff, PT ;  /* 0x7fefffff0200780c */ /* 0x000fe20003f26070 */
[----:B------:R-:W-:Y:S01]  /*1e00*/  IMAD.MOV.U32 R2, RZ, RZ, -0x3ff ;  /* 0xfffffc01ff027424 */ /* 0x000fe200078e00ff */
[----:B------:R-:W-:-:S11]  /*1e10*/  @!P0 MOV R2, 0xfffffbcb ;  /* 0xfffffbcb00028802 */ /* 0x000fd60000000f00 */
[----:B------:R-:W-:Y:S05]  /*1e20*/  @!P1 BRA `(.L_x_10366) ;  /* 0x0000007000009947 */ /* 0x000fea0003800000 */
[----:B------:R-:W-:Y:S01]  /*1e30*/  IMAD.MOV.U32 R2, RZ, RZ, 0x0 ;  /* 0x00000000ff027424 */ /* 0x000fe200078e00ff */
[----:B------:R-:W-:Y:S01]  /*1e40*/  FSETP.NEU.FTZ.AND P0, PT, R9, RZ, PT ;  /* 0x000000ff0900720b */ /* 0x000fe20003f1d000 */
[----:B------:R-:W-:-:S06]  /*1e50*/  IMAD.MOV.U32 R3, RZ, RZ, 0x7ff00000 ;  /* 0x7ff00000ff037424 */ /* 0x000fcc00078e00ff */
[----:B------:R-:W0:-:S10]  /*1e60*/  DFMA R2, R8, R2, +INF ;  /* 0x7ff000000802742b */ /* 0x000e140000000002 */
[----:B0-----:R-:W-:Y:S02]  /*1e70*/  FSEL R14, R2, RZ, P0 ;  /* 0x000000ff020e7208 */ /* 0x001fe40000000000 */
[----:B------:R-:W-:Y:S01]  /*1e80*/  FSEL R15, R3, -QNAN , P0 ;  /* 0xfff00000030f7808 */ /* 0x000fe20000000000 */
[----:B------:R-:W-:Y:S05]  /*1e90*/  BRA `(.L_x_10367) ;  /* 0x0000029000007947 */ /* 0x000fea0003800000 */
.L_x_10366:
[C---:B------:R-:W-:Y:S01]  /*1ea0*/  LOP3.LUT R5, R3.reuse, 0x800fffff, RZ, 0xc0, !PT ;  /* 0x800fffff03057812 */ /* 0x040fe200078ec0ff */
[----:B------:R-:W-:Y:S01]  /*1eb0*/  IMAD.MOV.U32 R6, RZ, RZ, RZ ;  /* 0x000000ffff067224 */ /* 0x000fe200078e00ff */
[----:B------:R-:W-:Y:S01]  /*1ec0*/  LEA.HI R2, R3, R2, RZ, 0xc ;  /* 0x0000000203027211 */ /* 0x000fe200078f60ff */
[----:B------:R-:W-:Y:S01]  /*1ed0*/  IMAD.MOV.U32 R16, RZ, RZ, 0x3ae80f1e ;  /* 0x3ae80f1eff107424 */ /* 0x000fe200078e00ff */
[----:B------:R-:W-:Y:S01]  /*1ee0*/  LOP3.LUT R5, R5, 0x3ff00000, RZ, 0xfc, !PT ;  /* 0x3ff0000005057812 */ /* 0x000fe200078efcff */
[----:B------:R-:W-:Y:S01]  /*1ef0*/  IMAD.MOV.U32 R17, RZ, RZ, 0x3eb1380b ;  /* 0x3eb1380bff117424 */ /* 0x000fe200078e00ff */
[----:B------:R-:W-:Y:S02]  /*1f00*/  MOV R3, 0x43300000 ;  /* 0x4330000000037802 */ /* 0x000fe40000000f00 */
[----:B------:R-:W-:-:S13]  /*1f10*/  ISETP.GE.AND P0, PT, R5, 0x3ff6a09f, PT ;  /* 0x3ff6a09f0500780c */ /* 0x000fda0003f06270 */
        /* <DEDUP_REMOVED lines=32> */
[----:B0-----:R0:W1:-:S04]  /*2120*/  DADD R14, R14, R4 ;  /* 0x000000000e0e7229 */ /* 0x0010480000000004 */
.L_x_10367:
[----:B------:R-:W-:Y:S02]  /*2130*/  ULDC UR9, c[0x0][0x160] ;  /* 0x0000580000097ab9 */ /* 0x000fe40000000800 */
[----:B------:R-:W-:-:S04]  /*2140*/  ULEA UR9, UR8, UR9, 0x3 ;  /* 0x0000000908097291 */ /* 0x000fc8000f8e183f */
[----:B------:R-:W-:-:S06]  /*2150*/  ULOP3.LUT UR9, UR9, 0x8, URZ, 0xc0, !UPT ;  /* 0x0000000809097892 */ /* 0x000fcc000f8ec03f */
[----:B------:R-:W-:-:S05]  /*2160*/  IMAD.U32 R2, RZ, RZ, UR9 ;  /* 0x00000009ff027e24 */ /* 0x000fca000f8e00ff */
[----:B------:R-:W-:-:S04]  /*2170*/  SHF.R.U64 R2, R2, 0x3, RZ ;  /* 0x0000000302027819 */ /* 0x000fc800000012ff */
[----:B------:R-:W-:-:S13]  /*2180*/  ISETP.NE.AND P0, PT, R2, UR14, PT ;  /* 0x0000000e02007c0c */ /* 0x000fda000bf05270 */
[----:B------:R-:W-:Y:S05]  /*2190*/  @!P0 BRA `(.L_x_10368) ;  /* 0x0000011000008947 */ /* 0x000fea0003800000 */
[----:B------:R-:W-:-:S13]  /*21a0*/  ISETP.GE.AND P0, PT, R0, c[0x0][0x170], PT ;  /* 0x00005c0000007a0c */ /* 0x000fda0003f06270 */
[----:B------:R-:W-:Y:S05]  /*21b0*/  @P0 EXIT ;  /* 0x000000000000094d */ /* 0x000fea0003800000 */
.L_x_10369:
[----:B------:R-:W-:Y:S02]  /*21c0*/  IMAD.U32 R2, RZ, RZ, UR4 ;  /* 0x00000004ff027e24 */ /* 0x000fe4000f8e00ff */
[----:B------:R-:W-:-:S04]  /*21d0*/  IMAD.U32 R3, RZ, RZ, UR6 ;  /* 0x00000006ff037e24 */ /* 0x000fc8000f8e00ff */
[----:B------:R-:W-:-:S06]  /*21e0*/  IMAD.WIDE R2, R0, 0x8, R2 ;  /* 0x0000000800027825 */ /* 0x000fcc00078e0202 */
[----:B------:R-:W2:Y:S01]  /*21f0*/  LDG.E.64 R2, [R2.64] ;  /* 0x0000001002027981 */ /* 0x000ea2000c1e1b00 */
[----:B0-----:R-:W-:-:S04]  /*2200*/  IADD3 R7, P0, R0, UR8, RZ ;  /* 0x0000000800077c10 */ /* 0x001fc8000ff1e0ff */
[C---:B------:R-:W-:Y:S02]  /*2210*/  LEA.HI.X.SX32 R8, R0.reuse, UR5, 0x1, P0 ;  /* 0x0000000500087c11 */ /* 0x040fe400080f0eff */
[C---:B------:R-:W-:Y:S02]  /*2220*/  LEA R6, P0, R7.reuse, c[0x0][0x160], 0x3 ;  /* 0x0000580007067a11 */ /* 0x040fe400078018ff */
[----:B------:R-:W-:Y:S02]  /*2230*/  IADD3 R0, R0, c[0x0][0x0], RZ ;  /* 0x0000000000007a10 */ /* 0x000fe40007ffe0ff */
[----:B------:R-:W-:Y:S02]  /*2240*/  LEA.HI.X R7, R7, c[0x0][0x164], R8, 0x3, P0 ;  /* 0x0000590007077a11 */ /* 0x000fe400000f1c08 */
[----:B------:R-:W-:Y:S01]  /*2250*/  ISETP.GE.AND P0, PT, R0, c[0x0][0x170], PT ;  /* 0x00005c0000007a0c */ /* 0x000fe20003f06270 */
[----:B0-2---:R-:W0:-:S06]  /*2260*/  DADD R4, -R12, R2 ;  /* 0x000000000c047229 */ /* 0x005e0c0000000102 */
[----:B01----:R-:W0:-:S07]  /*2270*/  DADD R4, R4, -R14 ;  /* 0x0000000004047229 */ /* 0x003e0e000000080e */
[----:B0-----:R0:W-:Y:S01]  /*2280*/  STG.E.64 [R6.64], R4 ;  /* 0x0000000406007986 */ /* 0x0011e2000c101b10 */
[----:B------:R-:W-:Y:S05]  /*2290*/  @!P0 BRA `(.L_x_10369) ;  /* 0xffffff2000008947 */ /* 0x000fea000383ffff */
[----:B------:R-:W-:Y:S05]  /*22a0*/  EXIT ;  /* 0x000000000000794d */ /* 0x000fea0003800000 */
.L_x_10368:
        /* <DEDUP_REMOVED lines=8> */
[----:B------:R-:W2:Y:S01]  /*2330*/  S2UR UR9, SR_CTAID.X ;  /* 0x00000000000979c3 */ /* 0x000ea20000002500 */
[----:B------:R-:W-:Y:S02]  /*2340*/  ULDC UR10, c[0x0][0x170] ;  /* 0x00005c00000a7ab9 */ /* 0x000fe40000000800 */
[----:B------:R-:W-:Y:S02]  /*2350*/  ULDC.64 UR12, c[0x0][0x168] ;  /* 0x00005a00000c7ab9 */ /* 0x000fe40000000a00 */
[----:B--2---:R-:W-:Y:S02]  /*2360*/  UIMAD.WIDE.U32 UR14, UR9, UR10, URZ ;  /* 0x0000000a090e72a5 */ /* 0x004fe4000f8e003f */
[----:B------:R-:W-:Y:S02]  /*2370*/  USHF.R.S32.HI UR10, URZ, 0x1f, UR10 ;  /* 0x0000001f3f0a7899 */ /* 0x000fe4000801140a */
[----:B------:R-:W-:Y:S02]  /*2380*/  ULEA UR11, UP0, UR14, UR12, 0x3 ;  /* 0x0000000c0e0b7291 */ /* 0x000fe4000f80183f */
[----:B------:R-:W-:-:S02]  /*2390*/  UIMAD UR10, UR10, UR9, URZ ;  /* 0x000000090a0a72a4 */ /* 0x000fc4000f8e023f */
[----:B------:R-:W-:Y:S02]  /*23a0*/  ULOP3.LUT UR12, UR11, 0x8, URZ, 0xc0, !UPT ;  /* 0x000000080b0c7892 */ /* 0x000fe4000f8ec03f */
[----:B------:R-:W-:Y:S02]  /*23b0*/  UIADD3 UR10, UR15, UR10, URZ ;  /* 0x0000000a0f0a7290 */ /* 0x000fe4000fffe03f */
[----:B------:R-:W-:Y:S02]  /*23c0*/  USHF.R.U64 UR12, UR12, 0x3, URZ ;  /* 0x000000030c0c7899 */ /* 0x000fe4000800123f */
[----:B------:R-:W-:-:S04]  /*23d0*/  USHF.L.U64.HI UR9, UR14, 0x3, UR10 ;  /* 0x000000030e097899 */ /* 0x000fc8000801020a */
[----:B0-----:R-:W-:Y:S01]  /*23e0*/  IADD3 R5, P0, R0, -UR12, RZ ;  /* 0x8000000c00057c10 */ /* 0x001fe2000ff1e0ff */
[----:B------:R-:W-:-:S03]  /*23f0*/  UIADD3.X UR9, UR9, UR13, URZ, UP0, !UPT ;  /* 0x0000000d09097290 */ /* 0x000fc600087fe43f */
[----:B------:R-:W-:Y:S02]  /*2400*/  LEA.HI.X.SX32 R8, R0, 0xffffffff, 0x1, P0 ;  /* 0xffffffff00087811 */ /* 0x000fe400000f0eff */
[----:B------:R-:W-:-:S04]  /*2410*/  LEA R6, P0, R5, UR11, 0x3 ;  /* 0x0000000b05067c11 */ /* 0x000fc8000f8018ff */
[----:B------:R-:W-:-:S05]  /*2420*/  LEA.HI.X R7, R5, UR9, R8, 0x3, P0 ;  /* 0x0000000905077c11 */ /* 0x000fca00080f1c08 */
[----:B------:R-:W2:Y:S01]  /*2430*/  LDG.E.64 R2, [R6.64] ;  /* 0x0000001006027981 */ /* 0x000ea2000c1e1b00 */
[----:B------:R-:W-:-:S04]  /*2440*/  IADD3 R5, P0, R5, UR14, RZ ;  /* 0x0000000e05057c10 */ /* 0x000fc8000ff1e0ff */
[----:B------:R-:W-:Y:S02]  /*2450*/  IADD3.X R8, R8, UR10, RZ, P0, !PT ;  /* 0x0000000a08087c10 */ /* 0x000fe400087fe4ff */
[----:B------:R-:W-:-:S04]  /*2460*/  LEA R4, P0, R5, c[0x0][0x160], 0x3 ;  /* 0x0000580005047a11 */ /* 0x000fc800078018ff */
[----:B------:R-:W-:Y:S01]  /*2470*/  LEA.HI.X R5, R5, c[0x0][0x164], R8, 0x3, P0 ;  /* 0x0000590005057a11 */ /* 0x000fe200000f1c08 */
[----:B--2---:R-:W0:-:S06]  /*2480*/  DADD R2, -R12, R2 ;  /* 0x000000000c027229 */ /* 0x004e0c0000000102 */
[----:B01----:R-:W0:-:S07]  /*2490*/  DADD R2, R2, -R14 ;  /* 0x0000000002027229 */ /* 0x003e0e000000080e */
[----:B0-----:R0:W-:Y:S04]  /*24a0*/  STG.E.64 [R4.64], R2 ;  /* 0x0000000204007986 */ /* 0x0011e8000c101b10 */
.L_x_10372:
[----:B------:R-:W-:Y:S05]  /*24b0*/  BSYNC B0 ;  /* 0x0000000000007941 */ /* 0x000fea0003800000 */
.L_x_10371:
[----:B------:R-:W-:Y:S02]  /*24c0*/  ULDC UR9, c[0x0][0x168] ;  /* 0x00005a0000097ab9 */ /* 0x000fe40000000800 */
[----:B------:R-:W-:Y:S02]  /*24d0*/  ULEA UR9, UR8, UR9, 0x3 ;  /* 0x0000000908097291 */ /* 0x000fe4000f8e183f */
[----:B------:R-:W-:Y:S02]  /*24e0*/  ULDC UR10, c[0x0][0x0] ;  /* 0x00000000000a7ab9 */ /* 0x000fe40000000800 */
        /* <DEDUP_REMOVED lines=10> */
[----:B------:R-:W-:Y:S02]  /*2590*/  ULEA.HI.X UR6, UR9, UR6, UR11, 0x3, UP1 ;  /* 0x0000000609067291 */ /* 0x000fe400088f1c0b */
.L_x_10370:
[----:B0-----:R-:W-:Y:S01]  /*25a0*/  IMAD.MOV.U32 R2, RZ, RZ, c[0x0][0x0] ;  /* 0x00000000ff027624 */ /* 0x001fe200078e00ff */
[----:B------:R-:W-:Y:S01]  /*25b0*/  ULDC.64 UR10, c[0x0][0x160] ;  /* 0x00005800000a7ab9 */ /* 0x000fe20000000a00 */
[----:B------:R-:W-:Y:S01]  /*25c0*/  BSSY B0, `(.L_x_10373) ;  /* 0x000002b000007945 */ /* 0x000fe20003800000 */
[----:B------:R-:W-:Y:S01]  /*25d0*/  ULEA UR9, UP0, UR8, UR10, 0x3 ;  /* 0x0000000a08097291 */ /* 0x000fe2000f80183f */
[----:B------:R-:W-:Y:S02]  /*25e0*/  IMAD.SHL.U32 R4, R2, 0x2, RZ ;  /* 0x0000000202047824 */ /* 0x000fe400078e00ff */
[----:B------:R-:W-:Y:S01]  /*25f0*/  IMAD.MOV.U32 R2, RZ, RZ, RZ ;  /* 0x000000ffff027224 */ /* 0x000fe200078e00ff */
[----:B------:R-:W-:Y:S01]  /*2600*/  ULEA.HI.X UR5, UR8, UR11, UR5, 0x3, UP0 ;  /* 0x0000000b08057291 */ /* 0x000fe200080f1c05 */
[----:B------:R-:W0:Y:S01]  /*2610*/  I2F.U32.RP R5, R4 ;  /* 0x0000000400057306 */ /* 0x000e220000209000 */
[----:B------:R-:W-:Y:S01]  /*2620*/  IMAD.MOV R7, RZ, RZ, -R4 ;  /* 0x000000ffff077224 */ /* 0x000fe200078e0a04 */
[----:B------:R-:W-:Y:S01]  /*2630*/  ISETP.NE.U32.AND P1, PT, R4, RZ, PT ;  /* 0x000000ff0400720c */ /* 0x000fe20003f25070 */
[----:B------:R-:W-:-:S02]  /*2640*/  IMAD.U32 R8, RZ, RZ, UR9 ;  /* 0x00000009ff087e24 */ /* 0x000fc4000f8e00ff */
[----:B------:R-:W-:-:S03]  /*2650*/  MOV R9, UR5 ;  /* 0x0000000500097c02 */ /* 0x000fc60008000f00 */
[----:B0-----:R-:W0:Y:S02]  /*2660*/  MUFU.RCP R5, R5 ;  /* 0x0000000500057308 */ /* 0x001e240000001000 */
[----:B0-----:R-:W-:-:S06]  /*2670*/  IADD3 R3, R5, 0xffffffe, RZ ;  /* 0x0ffffffe05037810 */ /* 0x001fcc0007ffe0ff */
[----:B------:R-:W0:Y:S02]  /*2680*/  F2I.FTZ.U32.TRUNC.NTZ R3, R3 ;  /* 0x0000000300037305 */ /* 0x000e24000021f000 */
[----:B0-----:R-:W-:-:S04]  /*2690*/  IMAD R7, R7, R3, RZ ;  /* 0x0000000307077224 */ /* 0x001fc800078e02ff */
[----:B------:R-:W-:-:S04]  /*26a0*/  IMAD.HI.U32 R2, R3, R7, R2 ;  /* 0x0000000703027227 */ /* 0x000fc800078e0002 */
[----:B------:R-:W-:Y:S02]  /*26b0*/  IMAD.U32 R3, RZ, RZ, UR6 ;  /* 0x00000006ff037e24 */ /* 0x000fe4000f8e00ff */
[----:B------:R-:W-:-:S05]  /*26c0*/  IMAD.HI.U32 R2, R2, UR7, RZ ;  /* 0x0000000702027c27 */ /* 0x000fca000f8e00ff */
[----:B------:R-:W-:-:S05]  /*26d0*/  IADD3 R2, -R2, RZ, RZ ;  /* 0x000000ff02027210 */ /* 0x000fca0007ffe1ff */
[----:B------:R-:W-:Y:S02]  /*26e0*/  IMAD R11, R4, R2, UR7 ;  /* 0x00000007040b7e24 */ /* 0x000fe4000f8e0202 */
[----:B------:R-:W-:-:S03]  /*26f0*/  IMAD.SHL.U32 R2, R0, 0x2, RZ ;  /* 0x0000000200027824 */ /* 0x000fc600078e00ff */
[----:B------:R-:W-:-:S13]  /*2700*/  ISETP.GE.U32.AND P0, PT, R11, R4, PT ;  /* 0x000000040b00720c */ /* 0x000fda0003f06070 */
[----:B------:R-:W-:-:S05]  /*2710*/  @P0 IMAD.IADD R11, R11, 0x1, -R4 ;  /* 0x000000010b0b0824 */ /* 0x000fca00078e0a04 */
[----:B------:R-:W-:-:S13]  /*2720*/  ISETP.GE.U32.AND P0, PT, R11, R4, PT ;  /* 0x000000040b00720c */ /* 0x000fda0003f06070 */
[----:B------:R-:W-:Y:S01]  /*2730*/  @P0 IMAD.IADD R11, R11, 0x1, -R4 ;  /* 0x000000010b0b0824 */ /* 0x000fe200078e0a04 */
[----:B------:R-:W-:-:S04]  /*2740*/  @!P1 LOP3.LUT R11, RZ, R4, RZ, 0x33, !PT ;  /* 0x00000004ff0b9212 */ /* 0x000fc800078e33ff */
[----:B------:R-:W-:-:S04]  /*2750*/  IADD3 R11, -R11, UR7, RZ ;  /* 0x000000070b0b7c10 */ /* 0x000fc8000fffe1ff */
[----:B------:R-:W-:Y:S01]  /*2760*/  ISETP.GE.AND P0, PT, R2, R11, PT ;  /* 0x0000000b0200720c */ /* 0x000fe20003f06270 */
[----:B------:R-:W-:Y:S02]  /*2770*/  IMAD.IADD R10, R11, 0x1, R0 ;  /* 0x000000010b0a7824 */ /* 0x000fe400078e0200 */
[----:B------:R-:W-:-:S03]  /*2780*/  IMAD.U32 R2, RZ, RZ, UR4 ;  /* 0x00000004ff027e24 */ /* 0x000fc6000f8e00ff */
[----:B------:R-:W-:-:S07]  /*2790*/  ISETP.GE.AND P1, PT, R10, UR7, PT ;  /* 0x000000070a007c0c */ /* 0x000fce000bf26270 */
[----:B------:R-:W-:Y:S05]  /*27a0*/  @P0 BRA `(.L_x_10374) ;  /* 0x000000c000000947 */ /* 0x000fea0003800000 */
.L_x_10375:
[----:B------:R-:W-:-:S05]  /*27b0*/  IMAD.WIDE R16, R0, 0x10, R2 ;  /* 0x0000001000107825 */ /* 0x000fca00078e0202 */
[----:B0-----:R-:W2:Y:S01]  /*27c0*/  LDG.E.128 R4, [R16.64] ;  /* 0x0000001010047981 */ /* 0x001ea2000c1e1d00 */
[C---:B------:R-:W-:Y:S01]  /*27d0*/  IMAD.WIDE R18, R0.reuse, 0x10, R8 ;  /* 0x0000001000127825 */ /* 0x040fe200078e0208 */
[----:B------:R-:W-:-:S05]  /*27e0*/  IADD3 R0, R0, c[0x0][0x0], RZ ;  /* 0x0000000000007a10 */ /* 0x000fca0007ffe0ff */
[----:B------:R-:W-:-:S05]  /*27f0*/  IMAD.SHL.U32 R20, R0, 0x2, RZ ;  /* 0x0000000200147824 */ /* 0x000fca00078e00ff */
[----:B------:R-:W-:Y:S01]  /*2800*/  ISETP.GE.AND P0, PT, R20, R11, PT ;  /* 0x0000000b1400720c */ /* 0x000fe20003f06270 */
[----:B--2---:R-:W0:-:S04]  /*2810*/  DADD R6, -R12, R6 ;  /* 0x000000000c067229 */ /* 0x004e080000000106 */
[----:B------:R-:W2:-:S04]  /*2820*/  DADD R4, -R12, R4 ;  /* 0x000000000c047229 */ /* 0x000e880000000104 */
[----:B01----:R-:W-:-:S04]  /*2830*/  DADD R6, R6, -R14 ;  /* 0x0000000006067229 */ /* 0x003fc8000000080e */
[----:B--2---:R-:W0:-:S07]  /*2840*/  DADD R4, R4, -R14 ;  /* 0x0000000004047229 */ /* 0x004e0e000000080e */
[----:B0-----:R0:W-:Y:S01]  /*2850*/  STG.E.128 [R18.64], R4 ;  /* 0x0000000412007986 */ /* 0x0011e2000c101d10 */
[----:B------:R-:W-:Y:S05]  /*2860*/  @!P0 BRA `(.L_x_10375) ;  /* 0xffffff4000008947 */ /* 0x000fea000383ffff */
.L_x_10374:
[----:B------:R-:W-:Y:S05]  /*2870*/  BSYNC B0 ;  /* 0x0000000000007941 */ /* 0x000fea0003800000 */
.L_x_10373:
[----:B------:R-:W-:Y:S05]  /*2880*/  @P1 EXIT ;  /* 0x000000000000194d */ /* 0x000fea0003800000 */
[----:B------:R-:W-:-:S04]  /*2890*/  IMAD.MOV.U32 R17, RZ, RZ, R10 ;  /* 0x000000ffff117224 */ /* 0x000fc800078e000a */
.L_x_10376:
[----:B0-----:R-:W-:-:S06]  /*28a0*/  IMAD.WIDE R4, R17, 0x8, R2 ;  /* 0x0000000811047825 */ /* 0x001fcc00078e0202 */
[----:B------:R-:W2:Y:S01]  /*28b0*/  LDG.E.64 R4, [R4.64] ;  /* 0x0000001004047981 */ /* 0x000ea2000c1e1b00 */
[C---:B------:R-:W-:Y:S01]  /*28c0*/  IMAD.WIDE R10, R17.reuse, 0x8, R8 ;  /* 0x00000008110a7825 */ /* 0x040fe200078e0208 */
[----:B------:R-:W-:-:S04]  /*28d0*/  IADD3 R17, R17, c[0x0][0x0], RZ ;  /* 0x0000000011117a10 */ /* 0x000fc80007ffe0ff */
[----:B------:R-:W-:Y:S01]  /*28e0*/  ISETP.GE.AND P0, PT, R17, UR7, PT ;  /* 0x0000000711007c0c */ /* 0x000fe2000bf06270 */
[----:B--2---:R-:W0:-:S06]  /*28f0*/  DADD R6, -R12, R4 ;  /* 0x000000000c067229 */ /* 0x004e0c0000000104 */
[----:B01----:R-:W0:-:S07]  /*2900*/  DADD R6, R6, -R14 ;  /* 0x0000000006067229 */ /* 0x003e0e000000080e */
[----:B0-----:R0:W-:Y:S01]  /*2910*/  STG.E.64 [R10.64], R6 ;  /* 0x000000060a007986 */ /* 0x0011e2000c101b10 */
[----:B------:R-:W-:Y:S05]  /*2920*/  @!P0 BRA `(.L_x_10376) ;  /* 0xffffff7000008947 */ /* 0x000fea000383ffff */
[----:B------:R-:W-:Y:S05]  /*2930*/  EXIT ;  /* 0x000000000000794d */ /* 0x000fea0003800000 */
.L_x_10344:
[----:B-1----:R-:W-:Y:S01]  /*2940*/  IMAD.MOV.U32 R14, RZ, RZ, R5 ;  /* 0x000000ffff0e7224 */ /* 0x002fe200078e0005 */
[----:B0-----:R-:W-:Y:S01]  /*2950*/  MOV R10, 0x29a0 ;  /* 0x000029a0000a7802 */ /* 0x001fe20000000f00 */
[----:B------:R-:W-:Y:S02]  /*2960*/  IMAD.MOV.U32 R7, RZ, RZ, 0x10 ;  /* 0x00000010ff077424 */ /* 0x000fe400078e00ff */
[----:B------:R-:W-:Y:S02]  /*2970*/  IMAD.MOV.U32 R17, RZ, RZ, 0x1f ;  /* 0x0000001fff117424 */ /* 0x000fe400078e00ff */
[----:B------:R-:W-:Y:S02]  /*2980*/  IMAD.MOV.U32 R6, RZ, RZ, -0x1 ;  /* 0xffffffffff067424 */ /* 0x000fe400078e00ff */
[----:B------:R-:W-:Y:S05]  /*2990*/  CALL.REL.NOINC `($__internal_166_$__cuda_sm70_shflsync_down_p) ;  /* 0x0000099000007944 */ /* 0x000fea0003c00000 */
[----:B-1----:R-:W-:Y:S01]  /*29a0*/  IMAD.MOV.U32 R13, RZ, RZ, R6 ;  /* 0x000000ffff0d7224 */ /* 0x002fe200078e0006 */
[----:B0-----:R-:W-:Y:S05]  /*29b0*/  BRA `(.L_x_10377) ;  /* 0xffffe09000007947 */ /* 0x001fea000383ffff */
.L_x_10345:
[----:B------:R-:W-:Y:S01]  /*29c0*/  MOV R14, R4 ;  /* 0x00000004000e7202 */ /* 0x000fe20000000f00 */
[----:B0-----:R-:W-:Y:S01]  /*29d0*/  IMAD.MOV.U32 R7, RZ, RZ, 0x10 ;  /* 0x00000010ff077424 */ /* 0x001fe200078e00ff */
[----:B------:R-:W-:Y:S01]  /*29e0*/  MOV R10, 0x2a20 ;  /* 0x00002a20000a7802 */ /* 0x000fe20000000f00 */
[----:B------:R-:W-:-:S02]  /*29f0*/  IMAD.MOV.U32 R17, RZ, RZ, 0x1f ;  /* 0x0000001fff117424 */ /* 0x000fc400078e00ff */
[----:B------:R-:W-:Y:S02]  /*2a00*/  IMAD.MOV.U32 R6, RZ, RZ, -0x1 ;  /* 0xffffffffff067424 */ /* 0x000fe400078e00ff */
[----:B-12---:R-:W-:Y:S05]  /*2a10*/  CALL.REL.NOINC `($__internal_166_$__cuda_sm70_shflsync_down_p) ;  /* 0x0000091000007944 */ /* 0x006fea0003c00000 */
[----:B0-----:R-:W-:Y:S01]  /*2a20*/  IMAD.MOV.U32 R7, RZ, RZ, R13 ;  /* 0x000000ffff077224 */ /* 0x001fe200078e000d */
[----:B------:R-:W-:Y:S01]  /*2a30*/  MOV R10, 0x2ac0 ;  /* 0x00002ac0000a7802 */ /* 0x000fe20000000f00 */
[----:B------:R-:W-:-:S04]  /*2a40*/  IMAD.MOV.U32 R17, RZ, RZ, 0x1f ;  /* 0x0000001fff117424 */ /* 0x000fc800078e00ff */
[----:B-1----:R0:W1:Y:S02]  /*2a50*/  DSETP.GEU.AND P0, PT, R4, R6, PT ;  /* 0x000000060400722a */ /* 0x0020640003f0e000 */
[----:B0-----:R-:W-:-:S04]  /*2a60*/  IMAD.MOV.U32 R7, RZ, RZ, 0x8 ;  /* 0x00000008ff077424 */ /* 0x001fc800078e00ff */
[----:B-1----:R-:W-:Y:S02]  /*2a70*/  FSEL R13, R13, R5, !P0 ;  /* 0x000000050d0d7208 */ /* 0x002fe40004000000 */
[----:B------:R-:W-:Y:S01]  /*2a80*/  FSEL R12, R6, R4, !P0 ;  /* 0x00000004060c7208 */ /* 0x000fe20004000000 */
[----:B------:R-:W-:Y:S01]  /*2a90*/  IMAD.MOV.U32 R6, RZ, RZ, -0x1 ;  /* 0xffffffffff067424 */ /* 0x000fe200078e00ff */
[----:B------:R-:W-:Y:S02]  /*2aa0*/  MOV R14, R13 ;  /* 0x0000000d000e7202 */ /* 0x000fe40000000f00 */
[----:B------:R-:W-:Y:S05]  /*2ab0*/  CALL.REL.NOINC `($__internal_166_$__cuda_sm70_shflsync_down_p) ;  /* 0x0000087000007944 */ /* 0x000fea0003c00000 */
[----:B-1----:R-:W-:Y:S01]  /*2ac0*/  IMAD.MOV.U32 R5, RZ, RZ, R6 ;  /* 0x000000ffff057224 */ /* 0x002fe200078e0006 */
[----:B------:R-:W-:Y:S01]  /*2ad0*/  MOV R10, 0x2b30 ;  /* 0x00002b30000a7802 */ /* 0x000fe20000000f00 */
[----:B0-----:R-:W-:Y:S02]  /*2ae0*/  IMAD.MOV.U32 R14, RZ, RZ, R12 ;  /* 0x000000ffff0e7224 */ /* 0x001fe400078e000c */
[----:B------:R-:W-:Y:S02]  /*2af0*/  IMAD.MOV.U32 R7, RZ, RZ, 0x8 ;  /* 0x00000008ff077424 */ /* 0x000fe400078e00ff */
[----:B------:R-:W-:-:S02]  /*2b00*/  IMAD.MOV.U32 R17, RZ, RZ, 0x1f ;  /* 0x0000001fff117424 */ /* 0x000fc400078e00ff */
[----:B------:R-:W-:Y:S02]  /*2b10*/  IMAD.MOV.U32 R6, RZ, RZ, -0x1 ;  /* 0xffffffffff067424 */ /* 0x000fe400078e00ff */
[----:B------:R-:W-:Y:S05]  /*2b20*/  CALL.REL.NOINC `($__internal_166_$__cuda_sm70_shflsync_down_p) ;  /* 0x0000080000007944 */ /* 0x000fea0003c00000 */
        /* <DEDUP_REMOVED lines=26> */
[----:B------:R-:W-:Y:S05]  /*2cd0*/  CALL.REL.NOINC `($__internal_166_$__cuda_sm70_shflsync_down_p) ;  /* 0x0000065000007944 */ /* 0x000fea0003c00000 */
[----:B-1----:R-:W-:Y:S01]  /*2ce0*/  IMAD.MOV.U32 R5, RZ, RZ, R6 ;  /* 0x000000ffff057224 */ /* 0x002fe200078e0006 */
[----:B0-----:R-:W-:Y:S01]  /*2cf0*/  MOV R17, 0x1f ;  /* 0x0000001f00117802 */ /* 0x001fe20000000f00 */
[----:B------:R-:W-:Y:S01]  /*2d00*/  IMAD.MOV.U32 R14, RZ, RZ, R12 ;  /* 0x000000ffff0e7224 */ /* 0x000fe200078e000c */
[----:B------:R-:W-:Y:S01]  /*2d10*/  MOV R10, 0x2d50 ;  /* 0x00002d50000a7802 */ /* 0x000fe20000000f00 */
[----:B------:R-:W-:Y:S02]  /*2d20*/  IMAD.MOV.U32 R7, RZ, RZ, 0x2 ;  /* 0x00000002ff077424 */ /* 0x000fe400078e00ff */
[----:B------:R-:W-:-:S02]  /*2d30*/  IMAD.MOV.U32 R6, RZ, RZ, -0x1 ;  /* 0xffffffffff067424 */ /* 0x000fc400078e00ff */
[----:B------:R-:W-:Y:S05]  /*2d40*/  CALL.REL.NOINC `($__internal_166_$__cuda_sm70_shflsync_down_p) ;  /* 0x000005e000007944 */ /* 0x000fea0003c00000 */
        /* <DEDUP_REMOVED lines=9> */
[----:B------:R-:W-:Y:S05]  /*2de0*/  CALL.REL.NOINC `($__internal_166_$__cuda_sm70_shflsync_down_p) ;  /* 0x0000054000007944 */ /* 0x000fea0003c00000 */
[----:B-1----:R-:W-:Y:S01]  /*2df0*/  IMAD.MOV.U32 R19, RZ, RZ, R6 ;  /* 0x000000ffff137224 */ /* 0x002fe200078e0006 */
[----:B0-----:R-:W-:Y:S01]  /*2e00*/  MOV R14, R4 ;  /* 0x00000004000e7202 */ /* 0x001fe20000000f00 */
[----:B------:R-:W-:Y:S01]  /*2e10*/  IMAD.MOV.U32 R7, RZ, RZ, 0x1 ;  /* 0x00000001ff077424 */ /* 0x000fe200078e00ff */
[----:B------:R-:W-:Y:S01]  /*2e20*/  MOV R10, 0x2e60 ;  /* 0x00002e60000a7802 */ /* 0x000fe20000000f00 */
[----:B------:R-:W-:Y:S02]  /*2e30*/  IMAD.MOV.U32 R17, RZ, RZ, 0x1f ;  /* 0x0000001fff117424 */ /* 0x000fe400078e00ff */
[----:B------:R-:W-:-:S02]  /*2e40*/  IMAD.MOV.U32 R6, RZ, RZ, -0x1 ;  /* 0xffffffffff067424 */ /* 0x000fc400078e00ff */
[----:B------:R-:W-:Y:S05]  /*2e50*/  CALL.REL.NOINC `($__internal_166_$__cuda_sm70_shflsync_down_p) ;  /* 0x000004d000007944 */ /* 0x000fea0003c00000 */
[----:B01----:R-:W-:Y:S05]  /*2e60*/  BRA `(.L_x_10378) ;  /* 0xffffdd5000007947 */ /* 0x003fea000383ffff */
.L_x_10364:
[----:B-1----:R-:W-:Y:S01]  /*2e70*/  IMAD.MOV.U32 R14, RZ, RZ, R5 ;  /* 0x000000ffff0e7224 */ /* 0x002fe200078e0005 */
[----:B------:R-:W-:Y:S01]  /*2e80*/  MOV R10, 0x2ed0 ;  /* 0x00002ed0000a7802 */ /* 0x000fe20000000f00 */
[----:B------:R-:W-:-:S02]  /*2e90*/  IMAD.MOV.U32 R7, RZ, RZ, 0x10 ;  /* 0x00000010ff077424 */ /* 0x000fc400078e00ff */
[----:B------:R-:W-:Y:S02]  /*2ea0*/  IMAD.MOV.U32 R17, RZ, RZ, 0x1f ;  /* 0x0000001fff117424 */ /* 0x000fe400078e00ff */
[----:B------:R-:W-:Y:S02]  /*2eb0*/  IMAD.MOV.U32 R6, RZ, RZ, -0x1 ;  /* 0xffffffffff067424 */ /* 0x000fe400078e00ff */
[----:B------:R-:W-:Y:S05]  /*2ec0*/  CALL.REL.NOINC `($__internal_166_$__cuda_sm70_shflsync_down_p) ;  /* 0x0000046000007944 */ /* 0x000fea0003c00000 */
[----:B-1----:R-:W-:Y:S01]  /*2ed0*/  MOV R3, R6 ;  /* 0x0000000600037202 */ /* 0x002fe20000000f00 */
[----:B0-----:R-:W-:Y:S05]  /*2ee0*/  BRA `(.L_x_10379) ;  /* 0xffffed2000007947 */ /* 0x001fea000383ffff */
.L_x_10365:
[----:B------:R-:W-:Y:S01]  /*2ef0*/  IMAD.MOV.U32 R14, RZ, RZ, R4 ;  /* 0x000000ffff0e7224 */ /* 0x000fe200078e0004 */
[----:B------:R-:W-:Y:S01]  /*2f00*/  MOV R10, 0x2f50 ;  /* 0x00002f50000a7802 */ /* 0x000fe20000000f00 */
[----:B------:R-:W-:Y:S02]  /*2f10*/  IMAD.MOV.U32 R7, RZ, RZ, 0x10 ;  /* 0x00000010ff077424 */ /* 0x000fe400078e00ff */
[----:B------:R-:W-:Y:S02]  /*2f20*/  IMAD.MOV.U32 R17, RZ, RZ, 0x1f ;  /* 0x0000001fff117424 */ /* 0x000fe400078e00ff */
[----:B------:R-:W-:Y:S02]  /*2f30*/  IMAD.MOV.U32 R6, RZ, RZ, -0x1 ;  /* 0xffffffffff067424 */ /* 0x000fe400078e00ff */
[----:B01----:R-:W-:Y:S05]  /*2f40*/  CALL.REL.NOINC `($__internal_166_$__cuda_sm70_shflsync_down_p) ;  /* 0x000003e000007944 */ /* 0x003fea0003c00000 */
[----:B0-----:R-:W-:Y:S01]  /*2f50*/  IMAD.MOV.U32 R7, RZ, RZ, R3 ;  /* 0x000000ffff077224 */ /* 0x001fe200078e0003 */
[----:B------:R-:W-:Y:S01]  /*2f60*/  MOV R10, 0x2fd0 ;  /* 0x00002fd0000a7802 */ /* 0x000fe20000000f00 */
[----:B------:R-:W-:-:S04]  /*2f70*/  IMAD.MOV.U32 R17, RZ, RZ, 0x1f ;  /* 0x0000001fff117424 */ /* 0x000fc800078e00ff */
[----:B-1----:R0:W1:Y:S02]  /*2f80*/  DADD R4, R4, R6 ;  /* 0x0000000004047229 */ /* 0x0020640000000006 */
[----:B0-----:R-:W-:Y:S01]  /*2f90*/  IMAD.MOV.U32 R7, RZ, RZ, 0x8 ;  /* 0x00000008ff077424 */ /* 0x001fe200078e00ff */
[----:B------:R-:W-:-:S07]  /*2fa0*/  MOV R6, 0xffffffff ;  /* 0xffffffff00067802 */ /* 0x000fce0000000f00 */
[----:B-1----:R-:W-:Y:S02]  /*2fb0*/  IMAD.MOV.U32 R14, RZ, RZ, R5 ;  /* 0x000000ffff0e7224 */ /* 0x002fe400078e0005 */
[----:B------:R-:W-:Y:S05]  /*2fc0*/  CALL.REL.NOINC `($__internal_166_$__cuda_sm70_shflsync_down_p) ;  /* 0x0000036000007944 */ /* 0x000fea0003c00000 */
[----:B-1----:R-:W-:Y:S01]  /*2fd0*/  IMAD.MOV.U32 R3, RZ, RZ, R6 ;  /* 0x000000ffff037224 */ /* 0x002fe200078e0006 */
[----:B------:R-:W-:Y:S01]  /*2fe0*/  MOV R10, 0x3040 ;  /* 0x00003040000a7802 */ /* 0x000fe20000000f00 */
[----:B0-----:R-:W-:Y:S02]  /*2ff0*/  IMAD.MOV.U32 R14, RZ, RZ, R4 ;  /* 0x000000ffff0e7224 */ /* 0x001fe400078e0004 */
[----:B------:R-:W-:Y:S02]  /*3000*/  IMAD.MOV.U32 R7, RZ, RZ, 0x8 ;  /* 0x00000008ff077424 */ /* 0x000fe400078e00ff */
[----:B------:R-:W-:Y:S02]  /*3010*/  IMAD.MOV.U32 R17, RZ, RZ, 0x1f ;  /* 0x0000001fff117424 */ /* 0x000fe400078e00ff */
[----:B------:R-:W-:Y:S02]  /*3020*/  IMAD.MOV.U32 R6, RZ, RZ, -0x1 ;  /* 0xffffffffff067424 */ /* 0x000fe400078e00ff */
[----:B------:R-:W-:Y:S05]  /*3030*/  CALL.REL.NOINC `($__internal_166_$__cuda_sm70_shflsync_down_p) ;  /* 0x000002f000007944 */ /* 0x000fea0003c00000 */
[----:B-1----:R-:W-:Y:S01]  /*3040*/  IMAD.MOV.U32 R2, RZ, RZ, R6 ;  /* 0x000000ffff027224 */ /* 0x002fe200078e0006 */
[----:B0-----:R-:W-:Y:S01]  /*3050*/  MOV R7, 0x4 ;  /* 0x0000000400077802 */ /* 0x001fe20000000f00 */
[----:B------:R-:W-:Y:S01]  /*3060*/  IMAD.MOV.U32 R17, RZ, RZ, 0x1f ;  /* 0x0000001fff117424 */ /* 0x000fe200078e00ff */
[----:B------:R-:W-:Y:S01]  /*3070*/  MOV R10, 0x30c0 ;  /* 0x000030c0000a7802 */ /* 0x000fe20000000f00 */
[----:B------:R-:W-:-:S02]  /*3080*/  IMAD.MOV.U32 R6, RZ, RZ, -0x1 ;  /* 0xffffffffff067424 */ /* 0x000fc400078e00ff */
[----:B------:R-:W0:-:S10]  /*3090*/  DADD R4, R4, R2 ;  /* 0x0000000004047229 */ /* 0x000e140000000002 */
[----:B0-----:R-:W-:Y:S02]  /*30a0*/  IMAD.MOV.U32 R14, RZ, RZ, R5 ;  /* 0x000000ffff0e7224 */ /* 0x001fe400078e0005 */
[----:B------:R-:W-:Y:S05]  /*30b0*/  CALL.REL.NOINC `($__internal_166_$__cuda_sm70_shflsync_down_p) ;  /* 0x0000027000007944 */ /* 0x000fea0003c00000 */
[----:B-1----:R-:W-:Y:S01]  /*30c0*/  IMAD.MOV.U32 R3, RZ, RZ, R6 ;  /* 0x000000ffff037224 */ /* 0x002fe200078e0006 */
[----:B------:R-:W-:Y:S01]  /*30d0*/  MOV R6, 0xffffffff ;  /* 0xffffffff00067802 */ /* 0x000fe20000000f00 */
[----:B0-----:R-:W-:Y:S01]  /*30e0*/  IMAD.MOV.U32 R14, RZ, RZ, R4 ;  /* 0x000000ffff0e7224 */ /* 0x001fe200078e0004 */
[----:B------:R-:W-:Y:S01]  /*30f0*/  MOV R10, 0x3130 ;  /* 0x00003130000a7802 */ /* 0x000fe20000000f00 */
[----:B------:R-:W-:Y:S02]  /*3100*/  IMAD.MOV.U32 R7, RZ, RZ, 0x4 ;  /* 0x00000004ff077424 */ /* 0x000fe400078e00ff */
[----:B------:R-:W-:Y:S02]  /*3110*/  IMAD.MOV.U32 R17, RZ, RZ, 0x1f ;  /* 0x0000001fff117424 */ /* 0x000fe400078e00ff */
[----:B------:R-:W-:Y:S05]  /*3120*/  CALL.REL.NOINC `($__internal_166_$__cuda_sm70_shflsync_down_p) ;  /* 0x0000020000007944 */ /* 0x000fea0003c00000 */
[----:B-1----:R-:W-:Y:S01]  /*3130*/  IMAD.MOV.U32 R2, RZ, RZ, R6 ;  /* 0x000000ffff027224 */ /* 0x002fe200078e0006 */
[----:B------:R-:W-:Y:S01]  /*3140*/  MOV R10, 0x31b0 ;  /* 0x000031b0000a7802 */ /* 0x000fe20000000f00 */
[----:B0-----:R-:W-:Y:S02]  /*3150*/  IMAD.MOV.U32 R7, RZ, RZ, 0x2 ;  /* 0x00000002ff077424 */ /* 0x001fe400078e00ff */
[----:B------:R-:W-:-:S02]  /*3160*/  IMAD.MOV.U32 R17, RZ, RZ, 0x1f ;  /* 0x0000001fff117424 */ /* 0x000fc400078e00ff */
[----:B------:R-:W0:Y:S01]  /*3170*/  DADD R4, R4, R2 ;  /* 0x0000000004047229 */ /* 0x000e220000000002 */
[----:B------:R-:W-:-:S09]  /*3180*/  IMAD.MOV.U32 R6, RZ, RZ, -0x1 ;  /* 0xffffffffff067424 */ /* 0x000fd200078e00ff */
[----:B0-----:R-:W-:Y:S02]  /*3190*/  IMAD.MOV.U32 R14, RZ, RZ, R5 ;  /* 0x000000ffff0e7224 */ /* 0x001fe400078e0005 */
[----:B------:R-:W-:Y:S05]  /*31a0*/  CALL.REL.NOINC `($__internal_166_$__cuda_sm70_shflsync_down_p) ;  /* 0x0000018000007944 */ /* 0x000fea0003c00000 */
[----:B-1----:R-:W-:Y:S01]  /*31b0*/  IMAD.MOV.U32 R3, RZ, RZ, R6 ;  /* 0x000000ffff037224 */ /* 0x002fe200078e0006 */
[----:B0-----:R-:W-:Y:S01]  /*31c0*/  MOV R7, 0x2 ;  /* 0x0000000200077802 */ /* 0x001fe20000000f00 */
[----:B------:R-:W-:Y:S01]  /*31d0*/  IMAD.MOV.U32 R14, RZ, RZ, R4 ;  /* 0x000000ffff0e7224 */ /* 0x000fe200078e0004 */
[----:B------:R-:W-:Y:S01]  /*31e0*/  MOV R10, 0x3220 ;  /* 0x00003220000a7802 */ /* 0x000fe20000000f00 */
[----:B------:R-:W-:Y:S02]  /*31f0*/  IMAD.MOV.U32 R17, RZ, RZ, 0x1f ;  /* 0x0000001fff117424 */ /* 0x000fe400078e00ff */
[----:B------:R-:W-:Y:S02]  /*3200*/  IMAD.MOV.U32 R6, RZ, RZ, -0x1 ;  /* 0xffffffffff067424 */ /* 0x000fe400078e00ff */
        /* <DEDUP_REMOVED lines=10> */
[----:B0-----:R-:W-:Y:S01]  /*32b0*/  MOV R14, R4 ;  /* 0x00000004000e7202 */ /* 0x001fe20000000f00 */
[----:B------:R-:W-:Y:S01]  /*32c0*/  IMAD.MOV.U32 R7, RZ, RZ, 0x1 ;  /* 0x00000001ff077424 */ /* 0x000fe200078e00ff */
[----:B------:R-:W-:Y:S01]  /*32d0*/  MOV R10, 0x3310 ;  /* 0x00003310000a7802 */ /* 0x000fe20000000f00 */
[----:B------:R-:W-:Y:S02]  /*32e0*/  IMAD.MOV.U32 R17, RZ, RZ, 0x1f ;  /* 0x0000001fff117424 */ /* 0x000fe400078e00ff */
[----:B------:R-:W-:Y:S02]  /*32f0*/  IMAD.MOV.U32 R6, RZ, RZ, -0x1 ;  /* 0xffffffffff067424 */ /* 0x000fe400078e00ff */
[----:B------:R-:W-:Y:S05]  /*3300*/  CALL.REL.NOINC `($__internal_166_$__cuda_sm70_shflsync_down_p) ;  /* 0x0000002000007944 */ /* 0x000fea0003c00000 */
[----:B-1----:R-:W-:Y:S01]  /*3310*/  IMAD.MOV.U32 R2, RZ, RZ, R6 ;  /* 0x000000ffff027224 */ /* 0x002fe200078e0006 */
[----:B0-----:R-:W-:Y:S05]  /*3320*/  BRA `(.L_x_10380) ;  /* 0xffffe9c000007947 */ /* 0x001fea000383ffff */
        .weak           $__internal_166_$__cuda_sm70_shflsync_down_p
        .type           $__internal_166_$__cuda_sm70_shflsync_down_p,@function
        .size           $__internal_166_$__cuda_sm70_shflsync_down_p,(.L_x_11473 - $__internal_166_$__cuda_sm70_shflsync_down_p)
$__internal_166_$__cuda_sm70_shflsync_down_p:
[----:B------:R-:W-:Y:S01]  /*3330*/  IMAD.MOV.U32 R11, RZ, RZ, 0x0 ;  /* 0x00000000ff0b7424 */ /* 0x000fe200078e00ff */
[----:B------:R-:W-:Y:S04]  /*3340*/  WARPSYNC R6 ;  /* 0x0000000600007348 */ /* 0x000fe80003800000 */
[----:B------:R0:W1:Y:S01]  /*3350*/  SHFL.DOWN PT, R6, R14, R7, R17 ;  /* 0x080000070e067389 */ /* 0x00006200000e0011 */
[----:B------:R-:W-:Y:S05]  /*3360*/  RET.REL.NODEC R10 `(_ZN2at6native43_GLOBAL__N__9ae7fba5_10_SoftMax_cu_9f978f6319cunn_SoftMaxForwardILi2EdddNS1_25LogSoftMaxForwardEpilogueEEEvPT2_PKT0_i) ;  /* 0xffffcc900a007950 */ /* 0x000fea0003c3ffff */
.L_x_10381:
        /* <DEDUP_REMOVED lines=9> */
.L_x_11473:


//--------------------- .text._ZN2at6native43_GLOBAL__N__9ae7fba5_10_SoftMax_cu_9f978f6323cunn_SoftMaxForwardSmemILi2EdddNS1_25LogSoftMaxForwardEpilogueElEEvPT2_PKT0_T4_ --------------------------
	.section	.text._ZN2at6native43_GLOBAL__N__9ae7fba5_10_SoftMax_cu_9f978f6323cunn_SoftMaxForwardSmemILi2EdddNS1_25LogSoftMaxForwardEpilogueElEEvPT2_PKT0_T4_,"ax",@progbits
	.sectioninfo	@"SHI_REGISTERS=30"
	.align	128
.text._ZN2at6native43_GLOBAL__N__9ae7fba5_10_SoftMax_cu_9f978f6323cunn_SoftMaxForwardSmemILi2EdddNS1_25LogSoftMaxForwardEpilogueElEEvPT2_PKT0_T4_:
        .type           _ZN2at6native43_GLOBAL__N__9ae7fba5_10_SoftMax_cu_9f978f6323cunn_SoftMaxForwardSmemILi2EdddNS1_25LogSoftMaxForwardEpilogueElEEvPT2_PKT0_T4_,@function
        .size           _ZN2at6native43_GLOBAL__N__9ae7fba5_10_SoftMax_cu_9f978f6323cunn_SoftMaxForwardSmemILi2EdddNS1_25LogSoftMaxForwardEpilogueElEEvPT2_PKT0_T4_,(.L_x_11475 - _ZN2at6native43_GLOBAL__N__9ae7fba5_10_SoftMax_cu_9f978f6323cunn_SoftMaxForwardSmemILi2EdddNS1_25LogSoftMaxForwardEpilogueElEEvPT2_PKT0_T4_)
        .other          _ZN2at6native43_GLOBAL__N__9ae7fba5_10_SoftMax_cu_9f978f6323cunn_SoftMaxForwardSmemILi2EdddNS1_25LogSoftMaxForwardEpilogueElEEvPT2_PKT0_T4_,@"STO_CUDA_ENTRY STV_DEFAULT"
_ZN2at6native43_GLOBAL__N__9ae7fba5_10_SoftMax_cu_9f978f6323cunn_SoftMaxForwardSmemILi2EdddNS1_25LogSoftMaxForwardEpilogueElEEvPT2_PKT0_T4_:
        /* <DEDUP_REMOVED lines=12> */
[----:B------:R-:W-:Y:S01]  /*00c0*/  IMAD.MOV.U32 R11, RZ, RZ, R0 ;  /* 0x000000ffff0b7224 */ /* 0x000fe200078e0000 */
[----:B------:R-:W-:Y:S01]  /*00d0*/  MOV R8, 0xffffffff ;  /* 0xffffffff00087802 */ /* 0x000fe20000000f00 */
[----:B------:R-:W-:Y:S02]  /*00e0*/  IMAD.MOV.U32 R10, RZ, RZ, R3 ;  /* 0x000000ffff0a7224 */ /* 0x000fe400078e0003 */
[----:B------:R-:W-:Y:S02]  /*00f0*/  IMAD.MOV.U32 R9, RZ, RZ, -0x100001 ;  /* 0xffefffffff097424 */ /* 0x000fe400078e00ff */
[----:B0-----:R-:W-:-:S04]  /*0100*/  IMAD.WIDE.U32 R4, R7, c[0x0][0x170], RZ ;  /* 0x00005c0007047a25 */ /* 0x001fc800078e00ff */
[----:B------:R-:W-:Y:S01]  /*0110*/  IMAD R13, R7, c[0x0][0x174], R5 ;  /* 0x00005d00070d7a24 */ /* 0x000fe200078e0205 */
[----:B------:R-:W-:-:S04]  /*0120*/  LEA R2, P1, R4, c[0x0][0x168], 0x3 ;  /* 0x00005a0004027a11 */ /* 0x000fc800078218ff */
[----:B------:R-:W-:Y:S02]  /*0130*/  LEA.HI.X R13, R4, c[0x0][0x16c], R13, 0x3, P1 ;  /* 0x00005b00040d7a11 */ /* 0x000fe400008f1c0d */
.L_x_10384:
[----:B------:R-:W-:-:S04]  /*0140*/  LEA R4, P1, R11, R2, 0x4 ;  /* 0x000000020b047211 */ /* 0x000fc800078220ff */
[----:B------:R-:W-:-:S06]  /*0150*/  LEA.HI.X R5, R11, R13, R10, 0x4, P1 ;  /* 0x0000000d0b057211 */ /* 0x000fcc00008f240a */
[----:B------:R-:W2:Y:S01]  /*0160*/  LDG.E.128 R4, [R4.64] ;  /* 0x0000000c04047981 */ /* 0x000ea2000c1e1d00 */
[----:B------:R-:W-:Y:S02]  /*0170*/  IMAD.MOV.U32 R17, RZ, RZ, R9 ;  /* 0x000000ffff117224 */ /* 0x000fe400078e0009 */
[----:B------:R-:W-:Y:S01]  /*0180*/  IMAD.MOV.U32 R15, RZ, RZ, R8 ;  /* 0x000000ffff0f7224 */ /* 0x000fe200078e0008 */
[----:B--2---:R0:W1:Y:S01]  /*0190*/  DSETP.MAX.AND P1, P2, R4, R8, PT ;  /* 0x000000080400722a */ /* 0x0040620003a2f000 */
[----:B------:R-:W-:Y:S01]  /*01a0*/  IMAD.MOV.U32 R12, RZ, RZ, R5 ;  /* 0x000000ffff0c7224 */ /* 0x000fe200078e0005 */
[----:B------:R2:W-:Y:S01]  /*01b0*/  STS.128 [R11.X16], R4 ;  /* 0x000000040b007388 */ /* 0x0005e2000000cc00 */
[----:B0-----:R-:W-:Y:S02]  /*01c0*/  IMAD.MOV.U32 R8, RZ, RZ, R4 ;  /* 0x000000ffff087224 */ /* 0x001fe400078e0004 */
[----:B------:R-:W-:Y:S01]  /*01d0*/  IMAD.MOV.U32 R14, RZ, RZ, R6 ;  /* 0x000000ffff0e7224 */ /* 0x000fe200078e0006 */
[----:B-1----:R-:W-:-:S02]  /*01e0*/  FSEL R19, R12, R17, P1 ;  /* 0x000000110c137208 */ /* 0x002fc40000800000 */
[----:B------:R-:W-:Y:S01]  /*01f0*/  SEL R8, R8, R15, P1 ;  /* 0x0000000f08087207 */ /* 0x000fe20000800000 */
[----:B------:R-:W-:-:S05]  /*0200*/  IMAD.MOV.U32 R15, RZ, RZ, R7 ;  /* 0x000000ffff0f7224 */ /* 0x000fca00078e0007 */
[----:B------:R-:W-:Y:S02]  /*0210*/  @P2 LOP3.LUT R19, R17, 0x80000, RZ, 0xfc, !PT ;  /* 0x0008000011132812 */ /* 0x000fe400078efcff */
[----:B--2---:R-:W-:-:S03]  /*0220*/  IADD3 R11, P1, R11, c[0x0][0x0], RZ ;  /* 0x000000000b0b7a10 */ /* 0x004fc60007f3e0ff */
[----:B------:R-:W-:Y:S01]  /*0230*/  IMAD.MOV.U32 R9, RZ, RZ, R19 ;  /* 0x000000ffff097224 */ /* 0x000fe200078e0013 */
[----:B------:R-:W-:Y:S01]  /*0240*/  SHF.L.U32 R12, R11, 0x1, RZ ;  /* 0x000000010b0c7819 */ /* 0x000fe200000006ff */
[----:B------:R-:W-:-:S04]  /*0250*/  IMAD.X R10, RZ, RZ, R10, P1 ;  /* 0x000000ffff0a7224 */ /* 0x000fc800008e060a */
[----:B------:R-:W0:Y:S01]  /*0260*/  DSETP.MAX.AND P2, P3, R6, R8, PT ;  /* 0x000000080600722a */ /* 0x000e220003b4f000 */
[----:B------:R-:W-:Y:S01]  /*0270*/  ISETP.GE.U32.AND P1, PT, R12, c[0x0][0x170], PT ;  /* 0x00005c000c007a0c */ /* 0x000fe20003f26070 */
[----:B------:R-:W-:Y:S01]  /*0280*/  IMAD.MOV.U32 R16, RZ, RZ, R9 ;  /* 0x000000ffff107224 */ /* 0x000fe200078e0009 */
[----:B------:R-:W-:-:S03]  /*0290*/  SHF.L.U64.HI R12, R11, 0x1, R10 ;  /* 0x000000010b0c7819 */ /* 0x000fc6000001020a */
[----:B0-----:R-:W-:Y:S02]  /*02a0*/  SEL R8, R14, R8, P2 ;  /* 0x000000080e087207 */ /* 0x001fe40001000000 */
[----:B------:R-:W-:Y:S02]  /*02b0*/  ISETP.GE.AND.EX P1, PT, R12, c[0x0][0x174], PT, P1 ;  /* 0x00005d000c007a0c */ /* 0x000fe40003f26310 */
[----:B------:R-:W-:-:S04]  /*02c0*/  FSEL R15, R15, R16, P2 ;  /* 0x000000100f0f7208 */ /* 0x000fc80001000000 */
[----:B------:R-:W-:-:S05]  /*02d0*/  @P3 LOP3.LUT R15, R16, 0x80000, RZ, 0xfc, !PT ;  /* 0x00080000100f3812 */ /* 0x000fca00078efcff */
[----:B------:R-:W-:Y:S02]  /*02e0*/  IMAD.MOV.U32 R9, RZ, RZ, R15 ;  /* 0x000000ffff097224 */ /* 0x000fe400078e000f */
[----:B------:R-:W-:Y:S05]  /*02f0*/  @!P1 BRA `(.L_x_10384) ;  /* 0xfffffe4000009947 */ /* 0x000fea000383ffff */
.L_x_10383:
[----:B------:R-:W-:Y:S05]  /*0300*/  BSYNC B0 ;  /* 0x0000000000007941 */ /* 0x000fea0003800000 */
.L_x_10382:
        /* <DEDUP_REMOVED lines=37> */
[----:B------:R-:W-:Y:S02]  /*0560*/  FSEL R8, R4, R6, !P1 ;  /* 0x0000000604087208 */ /* 0x000fe40004800000 */
[----:B------:R-:W-:Y:S02]  /*0570*/  @!P3 SHF.R.S32.HI R5, RZ, 0x5, R10 ;  /* 0x00000005ff05b819 */ /* 0x000fe4000001140a */
[----:B------:R-:W-:Y:S02]  /*0580*/  MOV R6, 0xffffffff ;  /* 0xffffffff00067802 */ /* 0x000fe40000000f00 */
[----:B------:R-:W-:Y:S01]  /*0590*/  IADD3 R4, R0, 0x1f, RZ ;  /* 0x0000001f00047810 */ /* 0x000fe20007ffe0ff */
        /* <DEDUP_REMOVED lines=8> */
.L_x_10402:
        /* <DEDUP_REMOVED lines=23> */
.L_x_10403:
[----:B-1----:R-:W-:-:S06]  /*0790*/  IMAD.MOV.U32 R9, RZ, RZ, R15 ;  /* 0x000000ffff097224 */ /* 0x002fcc00078e000f */
[----:B--2---:R-:W1:-:S06]  /*07a0*/  DSETP.GEU.AND P4, PT, R6, R8, PT ;  /* 0x000000080600722a */ /* 0x004e4c0003f8e000 */
[----:B01----:R-:W-:Y:S02]  /*07b0*/  FSEL R6, R8, R6, !P4 ;  /* 0x0000000608067208 */ /* 0x003fe40006000000 */
[----:B------:R-:W-:Y:S02]  /*07c0*/  FSEL R7, R15, R7, !P4 ;  /* 0x000000070f077208 */ /* 0x000fe40006000000 */
.L_x_10386:
[----:B------:R-:W-:Y:S05]  /*07d0*/  BSYNC B0 ;  /* 0x0000000000007941 */ /* 0x000fea0003800000 */
.L_x_10385:
        /* <DEDUP_REMOVED lines=9> */
.L_x_10395:
        /* <DEDUP_REMOVED lines=57> */
.L_x_10392:
[----:B--23--:R-:W-:Y:S05]  /*0c00*/  BSYNC B1 ;  /* 0x0000000000017941 */ /* 0x00cfea0003800000 */
.L_x_10391:
[----:B------:R-:W-:Y:S01]  /*0c10*/  BSSY B1, `(.L_x_10393) ;  /* 0x0000011000017945 */ /* 0x000fe20003800000 */
[----:B------:R2:W3:Y:S01]  /*0c20*/  DADD R12, R16, R12 ;  /* 0x00000000100c7229 */ /* 0x0004e2000000000c */
[----:B------:R-:W-:Y:S01]  /*0c30*/  LEA R9, R18, R21, 0x14 ;  /* 0x0000001512097211 */ /* 0x000fe200078ea0ff */
        /* <DEDUP_REMOVED lines=14> */
.L_x_10394:
[----:B--23--:R-:W-:Y:S05]  /*0d20*/  BSYNC B1 ;  /* 0x0000000000017941 */ /* 0x00cfea0003800000 */
.L_x_10393:
        /* <DEDUP_REMOVED lines=8> */
.L_x_10390:
[----:B------:R-:W-:Y:S05]  /*0db0*/  BSYNC B0 ;  /* 0x0000000000007941 */ /* 0x000fea0003800000 */
.L_x_10389:
        /* <DEDUP_REMOVED lines=27> */
.L_x_10404:
        /* <DEDUP_REMOVED lines=14> */
.L_x_10405:
[----:B0--34-:R0:W3:-:S04]  /*1050*/  DADD R14, R2, R14 ;  /* 0x00000000020e7229 */ /* 0x0190c8000000000e */
.L_x_10396:
[----:B------:R-:W4:Y:S01]  /*1060*/  S2R R0, SR_TID.X ;  /* 0x0000000000007919 */ /* 0x000f220000002100 */
[----:B------:R-:W-:Y:S01]  /*1070*/  WARPSYNC 0xffffffff ;  /* 0xffffffff00007948 */ /* 0x000fe20003800000 */
[----:B----4-:R-:W-:-:S13]  /*1080*/  ISETP.NE.AND P0, PT, R0, RZ, PT ;  /* 0x000000ff0000720c */ /* 0x010fda0003f05270 */
[----:B---3--:R-:W-:Y:S04]  /*1090*/  @!P0 STS.64 [R4.X8], R14 ;  /* 0x0000000e04008388 */ /* 0x008fe80000008a00 */
[----:B------:R-:W-:Y:S06]  /*10a0*/  BAR.SYNC.DEFER_BLOCKING 0x0 ;  /* 0x0000000000007b1d */ /* 0x000fec0000010000 */
[----:B------:R-:W3:Y:S02]  /*10b0*/  LDS.64 R8, [R4.X8] ;  /* 0x0000000004087984 */ /* 0x000ee40000008a00 */
[----:B---3--:R-:W-:Y:S01]  /*10c0*/  ISETP.GT.AND P0, PT, R9, 0xfffff, PT ;  /* 0x000fffff0900780c */ /* 0x008fe20003f04270 */
[--C-:B------:R-:W-:Y:S01]  /*10d0*/  IMAD.MOV.U32 R11, RZ, RZ, R9.reuse ;  /* 0x000000ffff0b7224 */ /* 0x100fe200078e0009 */
[----:B------:R-:W-:Y:S01]  /*10e0*/  MOV R10, R8 ;  /* 0x00000008000a7202 */ /* 0x000fe20000000f00 */
[----:B0-----:R-:W-:-:S10]  /*10f0*/  IMAD.MOV.U32 R3, RZ, RZ, R9 ;  /* 0x000000ffff037224 */ /* 0x001fd400078e0009 */
[----:B------:R-:W0:-:S10]  /*1100*/  @!P0 DMUL R10, R10, 1.80143985094819840000e+16 ;  /* 0x435000000a0a8828 */ /* 0x000e140000000000 */
[----:B0-----:R-:W-:Y:S01]  /*1110*/  @!P0 IMAD.MOV.U32 R3, RZ, RZ, R11 ;  /* 0x000000ffff038224 */ /* 0x001fe200078e000b */
[----:B------:R-:W-:-:S04]  /*1120*/  @!P0 MOV R8, R10 ;  /* 0x0000000a00088202 */ /* 0x000fc80000000f00 */
[----:B------:R-:W-:-:S04]  /*1130*/  IADD3 R2, R3, -0x1, RZ ;  /* 0xffffffff03027810 */ /* 0x000fc80007ffe0ff */
[----:B------:R-:W-:Y:S01]  /*1140*/  ISETP.GE.U32.AND P1, PT, R2, 0x7fefffff, PT ;  /* 0x7fefffff0200780c */ /* 0x000fe20003f26070 */
[----:B------:R-:W-:Y:S02]  /*1150*/  IMAD.MOV.U32 R2, RZ, RZ, -0x3ff ;  /* 0xfffffc01ff027424 */ /* 0x000fe400078e00ff */
[----:B------:R-:W-:-:S10]  /*1160*/  @!P0 IMAD.MOV.U32 R2, RZ, RZ, -0x435 ;  /* 0xfffffbcbff028424 */ /* 0x000fd400078e00ff */
        /* <DEDUP_REMOVED lines=8> */
.L_x_10399:
[C---:B-1----:R-:W-:Y:S01]  /*11f0*/  LOP3.LUT R4, R3.reuse, 0x800fffff, RZ, 0xc0, !PT ;  /* 0x800fffff03047812 */ /* 0x042fe200078ec0ff */
[----:B------:R-:W-:Y:S01]  /*1200*/  IMAD.MOV.U32 R17, RZ, RZ, 0x3eb1380b ;  /* 0x3eb1380bff117424 */ /* 0x000fe200078e00ff */
[----:B------:R-:W-:Y:S02]  /*1210*/  MOV R16, 0x3ae80f1e ;  /* 0x3ae80f1e00107802 */ /* 0x000fe40000000f00 */
[----:B------:R-:W-:Y:S01]  /*1220*/  LOP3.LUT R5, R4, 0x3ff00000, RZ, 0xfc, !PT ;  /* 0x3ff0000004057812 */ /* 0x000fe200078efcff */
[----:B------:R-:W-:Y:S01]  /*1230*/  IMAD.MOV.U32 R4, RZ, RZ, R8 ;  /* 0x000000ffff047224 */ /* 0x000fe200078e0008 */
[----:B------:R-:W-:Y:S01]  /*1240*/  LEA.HI R2, R3, R2, RZ, 0xc ;  /* 0x0000000203027211 */ /* 0x000fe200078f60ff */
[----:B------:R-:W-:Y:S01]  /*1250*/  IMAD.MOV.U32 R8, RZ, RZ, RZ ;  /* 0x000000ffff087224 */ /* 0x000fe200078e00ff */
        /* <DEDUP_REMOVED lines=35> */
.L_x_10400:
[----:B------:R-:W-:-:S05]  /*1490*/  IMAD.WIDE.U32 R2, R0, 0x2, RZ ;  /* 0x0000000200027825 */ /* 0x000fca00078e00ff */
[----:B------:R-:W-:-:S04]  /*14a0*/  ISETP.GE.U32.AND P0, PT, R2, c[0x0][0x170], PT ;  /* 0x00005c0002007a0c */ /* 0x000fc80003f06070 */
[----:B------:R-:W-:-:S13]  /*14b0*/  ISETP.GE.AND.EX P0, PT, R3, c[0x0][0x174], PT, P0 ;  /* 0x00005d0003007a0c */ /* 0x000fda0003f06300 */
[----:B------:R-:W-:Y:S05]  /*14c0*/  @P0 EXIT ;  /* 0x000000000000094d */ /* 0x000fea0003800000 */
[----:B------:R-:W3:Y:S01]  /*14d0*/  S2UR UR6, SR_CTAID.X ;  /* 0x00000000000679c3 */ /* 0x000ee20000002500 */
[----:B------:R-:W-:Y:S01]  /*14e0*/  ULDC.64 UR8, c[0x0][0x170] ;  /* 0x00005c0000087ab9 */ /* 0x000fe20000000a00 */
[----:B01----:R-:W-:Y:S01]  /*14f0*/  IMAD.MOV.U32 R4, RZ, RZ, R0 ;  /* 0x000000ffff047224 */ /* 0x003fe200078e0000 */
[----:B------:R-:W-:Y:S01]  /*1500*/  ULDC.64 UR10, c[0x0][0x160] ;  /* 0x00005800000a7ab9 */ /* 0x000fe20000000a00 */
[----:B------:R-:W-:Y:S01]  /*1510*/  IMAD.MOV.U32 R5, RZ, RZ, RZ ;  /* 0x000000ffff057224 */ /* 0x000fe200078e00ff */
[----:B---3--:R-:W-:-:S04]  /*1520*/  UIMAD.WIDE.U32 UR4, UR6, UR8, URZ ;  /* 0x00000008060472a5 */ /* 0x008fc8000f8e003f */
[----:B------:R-:W-:Y:S02]  /*1530*/  UIMAD UR6, UR6, UR9, UR5 ;  /* 0x00000009060672a4 */ /* 0x000fe4000f8e0205 */
[----:B------:R-:W-:-:S04]  /*1540*/  ULEA UR5, UP0, UR4, UR10, 0x3 ;  /* 0x0000000a04057291 */ /* 0x000fc8000f80183f */
[----:B------:R-:W-:Y:S02]  /*1550*/  ULEA.HI.X UR4, UR4, UR11, UR6, 0x3, UP0 ;  /* 0x0000000b04047291 */ /* 0x000fe400080f1c06 */
.L_x_10401:
[----:B0-----:R0:W1:Y:S01]  /*1560*/  LDS.128 R8, [R4.X16] ;  /* 0x0000000004087984 */ /* 0x001062000000cc00 */
[----:B------:R-:W-:-:S04]  /*1570*/  LEA R2, P0, R4, UR5, 0x4 ;  /* 0x0000000504027c11 */ /* 0x000fc8000f8020ff */
[C---:B------:R-:W-:Y:S02]  /*1580*/  LEA.HI.X R3, R4.reuse, UR4, R5, 0x4, P0 ;  /* 0x0000000404037c11 */ /* 0x040fe400080f2405 */
[----:B0-----:R-:W-:-:S04]  /*1590*/  IADD3 R4, P0, R4, c[0x0][0x0], RZ ;  /* 0x0000000004047a10 */ /* 0x001fc80007f1e0ff */
[----:B------:R-:W-:Y:S01]  /*15a0*/  IADD3.X R5, RZ, R5, RZ, P0, !PT ;  /* 0x00000005ff057210 */ /* 0x000fe200007fe4ff */
[----:B------:R-:W-:-:S05]  /*15b0*/  IMAD.SHL.U32 R0, R4, 0x2, RZ ;  /* 0x0000000204007824 */ /* 0x000fca00078e00ff */
[----:B------:R-:W-:Y:S02]  /*15c0*/  ISETP.GE.U32.AND P0, PT, R0, c[0x0][0x170], PT ;  /* 0x00005c0000007a0c */ /* 0x000fe40003f06070 */
[----:B------:R-:W-:-:S04]  /*15d0*/  SHF.L.U64.HI R0, R4, 0x1, R5 ;  /* 0x0000000104007819 */ /* 0x000fc80000010205 */
[----:B------:R-:W-:Y:S01]  /*15e0*/  ISETP.GE.AND.EX P0, PT, R0, c[0x0][0x174], PT, P0 ;  /* 0x00005d0000007a0c */ /* 0x000fe20003f06300 */
[----:B-12---:R-:W0:-:S04]  /*15f0*/  DADD R10, -R6, R10 ;  /* 0x00000000060a7229 */ /* 0x006e08000000010a */
[----:B------:R-:W1:-:S04]  /*1600*/  DADD R8, -R6, R8 ;  /* 0x0000000006087229 */ /* 0x000e480000000108 */
[----:B0-----:R-:W-:-:S04]  /*1610*/  DADD R10, R10, -R14 ;  /* 0x000000000a0a7229 */ /* 0x001fc8000000080e */
[----:B-1----:R-:W0:-:S07]  /*1620*/  DADD R8, R8, -R14 ;  /* 0x0000000008087229 */ /* 0x002e0e000000080e */
[----:B0-----:R0:W-:Y:S01]  /*1630*/  STG.E.128 [R2.64], R8 ;  /* 0x0000000802007986 */ /* 0x0011e2000c101d0c */
[----:B------:R-:W-:Y:S05]  /*1640*/  @!P0 BRA `(.L_x_10401) ;  /* 0xffffff1000008947 */ /* 0x000fea000383ffff */
[----:B------:R-:W-:Y:S05]  /*1650*/  EXIT ;  /* 0x000000000000794d */ /* 0x000fea0003800000 */
.L_x_10387:
[----:B01----:R-:W-:Y:S01]  /*1660*/  IMAD.MOV.U32 R9, RZ, RZ, R7 ;  /* 0x000000ffff097224 */ /* 0x003fe200078e0007 */
[----:B------:R-:W-:Y:S01]  /*1670*/  MOV R10, 0x16c0 ;  /* 0x000016c0000a7802 */ /* 0x000fe20000000f00 */
[----:B------:R-:W-:Y:S02]  /*1680*/  IMAD.MOV.U32 R5, RZ, RZ, 0x10 ;  /* 0x00000010ff057424 */ /* 0x000fe400078e00ff */
[----:B------:R-:W-:Y:S02]  /*1690*/  IMAD.MOV.U32 R12, RZ, RZ, 0x1f ;  /* 0x0000001fff0c7424 */ /* 0x000fe400078e00ff */
[----:B------:R-:W-:Y:S02]  /*16a0*/  IMAD.MOV.U32 R8, RZ, RZ, -0x1 ;  /* 0xffffffffff087424 */ /* 0x000fe400078e00ff */
[----:B------:R-:W-:Y:S05]  /*16b0*/  CALL.REL.NOINC `($__internal_167_$__cuda_sm70_shflsync_down_p) ;  /* 0x0000099000007944 */ /* 0x000fea0003c00000 */
[----:B-1----:R-:W-:Y:S01]  /*16c0*/  IMAD.MOV.U32 R13, RZ, RZ, R8 ;  /* 0x000000ffff0d7224 */ /* 0x002fe200078e0008 */
[----:B0-----:R-:W-:Y:S05]  /*16d0*/  BRA `(.L_x_10402) ;  /* 0xffffef4000007947 */ /* 0x001fea000383ffff */
.L_x_10388:
[----:B0-----:R-:W-:Y:S01]  /*16e0*/  MOV R9, R6 ;  /* 0x0000000600097202 */ /* 0x001fe20000000f00 */
[----:B------:R-:W-:Y:S01]  /*16f0*/  IMAD.MOV.U32 R5, RZ, RZ, 0x10 ;  /* 0x00000010ff057424 */ /* 0x000fe200078e00ff */
[----:B------:R-:W-:Y:S01]  /*1700*/  MOV R10, 0x1740 ;  /* 0x00001740000a7802 */ /* 0x000fe20000000f00 */
[----:B------:R-:W-:-:S02]  /*1710*/  IMAD.MOV.U32 R12, RZ, RZ, 0x1f ;  /* 0x0000001fff0c7424 */ /* 0x000fc400078e00ff */
[----:B------:R-:W-:Y:S02]  /*1720*/  IMAD.MOV.U32 R8, RZ, RZ, -0x1 ;  /* 0xffffffffff087424 */ /* 0x000fe400078e00ff */
[----:B-12---:R-:W-:Y:S05]  /*1730*/  CALL.REL.NOINC `($__internal_167_$__cuda_sm70_shflsync_down_p) ;  /* 0x0000091000007944 */ /* 0x006fea0003c00000 */
[----:B0-----:R-:W-:Y:S01]  /*1740*/  IMAD.MOV.U32 R9, RZ, RZ, R13 ;  /* 0x000000ffff097224 */ /* 0x001fe200078e000d */
[----:B------:R-:W-:Y:S01]  /*1750*/  MOV R12, 0x1f ;  /* 0x0000001f000c7802 */ /* 0x000fe20000000f00 */
[----:B------:R-:W-:Y:S01]  /*1760*/  IMAD.MOV.U32 R5, RZ, RZ, 0x8 ;  /* 0x00000008ff057424 */ /* 0x000fe200078e00ff */
[----:B------:R-:W-:-:S03]  /*1770*/  MOV R10, 0x17e0 ;  /* 0x000017e0000a7802 */ /* 0x000fc60000000f00 */
[----:B-1----:R-:W0:-:S06]  /*1780*/  DSETP.GEU.AND P4, PT, R6, R8, PT ;  /* 0x000000080600722a */ /* 0x002e0c0003f8e000 */
[----:B0-----:R-:W-:Y:S02]  /*1790*/  FSEL R15, R13, R7, !P4 ;  /* 0x000000070d0f7208 */ /* 0x001fe40006000000 */
[----:B------:R-:W-:Y:S01]  /*17a0*/  FSEL R14, R8, R6, !P4 ;  /* 0x00000006080e7208 */ /* 0x000fe20006000000 */
[----:B------:R-:W-:Y:S02]  /*17b0*/  IMAD.MOV.U32 R8, RZ, RZ, -0x1 ;  /* 0xffffffffff087424 */ /* 0x000fe400078e00ff */
[----:B------:R-:W-:Y:S02]  /*17c0*/  IMAD.MOV.U32 R9, RZ, RZ, R15 ;  /* 0x000000ffff097224 */ /* 0x000fe400078e000f */
[----:B------:R-:W-:Y:S05]  /*17d0*/  CALL.REL.NOINC `($__internal_167_$__cuda_sm70_shflsync_down_p) ;  /* 0x0000087000007944 */ /* 0x000fea0003c00000 */
[----:B0-----:R-:W-:Y:S01]  /*17e0*/  HFMA2.MMA R12, -RZ, RZ, 0, 1.847743988037109375e-06 ;  /* 0x0000001fff0c7435 */ /* 0x001fe200000001ff */
[----:B-1----:R-:W-:Y:S01]  /*17f0*/  IMAD.MOV.U32 R7, RZ, RZ, R8 ;  /* 0x000000ffff077224 */ /* 0x002fe200078e0008 */
[----:B------:R-:W-:Y:S01]  /*1800*/  MOV R10, 0x1850 ;  /* 0x00001850000a7802 */ /* 0x000fe20000000f00 */
[----:B------:R-:W-:Y:S02]  /*1810*/  IMAD.MOV.U32 R9, RZ, RZ, R14 ;  /* 0x000000ffff097224 */ /* 0x000fe400078e000e */
[----:B------:R-:W-:-:S02]  /*1820*/  IMAD.MOV.U32 R5, RZ, RZ, 0x8 ;  /* 0x00000008ff057424 */ /* 0x000fc400078e00ff */
[----:B------:R-:W-:Y:S02]  /*1830*/  IMAD.MOV.U32 R8, RZ, RZ, -0x1 ;  /* 0xffffffffff087424 */ /* 0x000fe400078e00ff */
[----:B------:R-:W-:Y:S05]  /*1840*/  CALL.REL.NOINC `($__internal_167_$__cuda_sm70_shflsync_down_p) ;  /* 0x0000080000007944 */ /* 0x000fea0003c00000 */
        /* <DEDUP_REMOVED lines=9> */
[----:B------:R-:W-:Y:S05]  /*18e0*/  CALL.REL.NOINC `($__internal_167_$__cuda_sm70_shflsync_down_p) ;  /* 0x0000076000007944 */ /* 0x000fea0003c00000 */
[----:B-1----:R-:W-:Y:S01]  /*18f0*/  IMAD.MOV.U32 R7, RZ, RZ, R8 ;  /* 0x000000ffff077224 */ /* 0x002fe200078e0008 */
[----:B------:R-:W-:Y:S01]  /*1900*/  MOV R10, 0x1960 ;  /* 0x00001960000a7802 */ /* 0x000fe20000000f00 */
[----:B0-----:R-:W-:Y:S02]  /*1910*/  IMAD.MOV.U32 R9, RZ, RZ, R14 ;  /* 0x000000ffff097224 */ /* 0x001fe400078e000e */
[----:B------:R-:W-:Y:S02]  /*1920*/  IMAD.MOV.U32 R5, RZ, RZ, 0x4 ;  /* 0x00000004ff057424 */ /* 0x000fe400078e00ff */
[----:B------:R-:W-:-:S02]  /*1930*/  IMAD.MOV.U32 R12, RZ, RZ, 0x1f ;  /* 0x0000001fff0c7424 */ /* 0x000fc400078e00ff */
[----:B------:R-:W-:Y:S02]  /*1940*/  IMAD.MOV.U32 R8, RZ, RZ, -0x1 ;  /* 0xffffffffff087424 */ /* 0x000fe400078e00ff */
[----:B------:R-:W-:Y:S05]  /*1950*/  CALL.REL.NOINC `($__internal_167_$__cuda_sm70_shflsync_down_p) ;  /* 0x000006f000007944 */ /* 0x000fea0003c00000 */
        /* <DEDUP_REMOVED lines=9> */
[----:B------:R-:W-:Y:S05]  /*19f0*/  CALL.REL.NOINC `($__internal_167_$__cuda_sm70_shflsync_down_p) ;  /* 0x0000065000007944 */ /* 0x000fea0003c00000 */
[----:B-1----:R-:W-:Y:S01]  /*1a00*/  IMAD.MOV.U32 R7, RZ, RZ, R8 ;  /* 0x000000ffff077224 */ /* 0x002fe200078e0008 */
[----:B0-----:R-:W-:Y:S01]  /*1a10*/  MOV R9, R14 ;  /* 0x0000000e00097202 */ /* 0x001fe20000000f00 */
[----:B------:R-:W-:Y:S01]  /*1a20*/  IMAD.MOV.U32 R5, RZ, RZ, 0x2 ;  /* 0x00000002ff057424 */ /* 0x000fe200078e00ff */
[----:B------:R-:W-:Y:S01]  /*1a30*/  MOV R10, 0x1a70 ;  /* 0x00001a70000a7802 */ /* 0x000fe20000000f00 */
[----:B------:R-:W-:Y:S02]  /*1a40*/  IMAD.MOV.U32 R12, RZ, RZ, 0x1f ;  /* 0x0000001fff0c7424 */ /* 0x000fe400078e00ff */
[----:B------:R-:W-:-:S02]  /*1a50*/  IMAD.MOV.U32 R8, RZ, RZ, -0x1 ;  /* 0xffffffffff087424 */ /* 0x000fc400078e00ff */
[----:B------:R-:W-:Y:S05]  /*1a60*/  CALL.REL.NOINC `($__internal_167_$__cuda_sm70_shflsync_down_p) ;  /* 0x000005e000007944 */ /* 0x000fea0003c00000 */
        /* <DEDUP_REMOVED lines=17> */
[----:B01----:R-:W-:Y:S05]  /*1b80*/  BRA `(.L_x_10403) ;  /* 0xffffec0000007947 */ /* 0x003fea000383ffff */
.L_x_10397:
[----:B---3--:R-:W-:Y:S01]  /*1b90*/  IMAD.MOV.U32 R9, RZ, RZ, R15 ;  /* 0x000000ffff097224 */ /* 0x008fe200078e000f */
[----:B------:R-:W-:Y:S01]  /*1ba0*/  MOV R10, 0x1bf0 ;  /* 0x00001bf0000a7802 */ /* 0x000fe20000000f00 */
[----:B------:R-:W-:Y:S02]  /*1bb0*/  IMAD.MOV.U32 R5, RZ, RZ, 0x10 ;  /* 0x00000010ff057424 */ /* 0x000fe400078e00ff */
[----:B0-----:R-:W-:Y:S02]  /*1bc0*/  IMAD.MOV.U32 R12, RZ, RZ, 0x1f ;  /* 0x0000001fff0c7424 */ /* 0x001fe400078e00ff */
[----:B------:R-:W-:Y:S02]  /*1bd0*/  IMAD.MOV.U32 R8, RZ, RZ, -0x1 ;  /* 0xffffffffff087424 */ /* 0x000fe400078e00ff */
[----:B-12---:R-:W-:Y:S05]  /*1be0*/  CALL.REL.NOINC `($__internal_167_$__cuda_sm70_shflsync_down_p) ;  /* 0x0000046000007944 */ /* 0x006fea0003c00000 */
[----:B-1----:R-:W-:Y:S01]  /*1bf0*/  MOV R3, R8 ;  /* 0x0000000800037202 */ /* 0x002fe20000000f00 */
[----:B0-----:R-:W-:Y:S05]  /*1c00*/  BRA `(.L_x_10404) ;  /* 0xfffff36000007947 */ /* 0x001fea000383ffff */
.L_x_10398:
[----:B------:R-:W-:Y:S01]  /*1c10*/  IMAD.MOV.U32 R9, RZ, RZ, R14 ;  /* 0x000000ffff097224 */ /* 0x000fe200078e000e */
[----:B------:R-:W-:Y:S01]  /*1c20*/  MOV R10, 0x1c70 ;  /* 0x00001c70000a7802 */ /* 0x000fe20000000f00 */
[----:B------:R-:W-:Y:S02]  /*1c30*/  IMAD.MOV.U32 R5, RZ, RZ, 0x10 ;  /* 0x00000010ff057424 */ /* 0x000fe400078e00ff */
[----:B------:R-:W-:-:S02]  /*1c40*/  IMAD.MOV.U32 R12, RZ, RZ, 0x1f ;  /* 0x0000001fff0c7424 */ /* 0x000fc400078e00ff */
[----:B------:R-:W-:Y:S02]  /*1c50*/  IMAD.MOV.U32 R8, RZ, RZ, -0x1 ;  /* 0xffffffffff087424 */ /* 0x000fe400078e00ff */
[----:B0123--:R-:W-:Y:S05]  /*1c60*/  CALL.REL.NOINC `($__internal_167_$__cuda_sm70_shflsync_down_p) ;  /* 0x000003e000007944 */ /* 0x00ffea0003c00000 */
[----:B0-----:R-:W-:Y:S01]  /*1c70*/  IMAD.MOV.U32 R9, RZ, RZ, R3 ;  /* 0x000000ffff097224 */ /* 0x001fe200078e0003 */
[----:B------:R-:W-:Y:S01]  /*1c80*/  MOV R5, 0x8 ;  /* 0x0000000800057802 */ /* 0x000fe20000000f00 */
[----:B------:R-:W-:Y:S01]  /*1c90*/  IMAD.MOV.U32 R12, RZ, RZ, 0x1f ;  /* 0x0000001fff0c7424 */ /* 0x000fe200078e00ff */
[----:B------:R-:W-:-:S03]  /*1ca0*/  MOV R10, 0x1cf0 ;  /* 0x00001cf0000a7802 */ /* 0x000fc60000000f00 */
[----:B-1----:R0:W1:Y:S02]  /*1cb0*/  DADD R14, R14, R8 ;  /* 0x000000000e0e7229 */ /* 0x0020640000000008 */
[----:B0-----:R-:W-:-:S08]  /*1cc0*/  IMAD.MOV.U32 R8, RZ, RZ, -0x1 ;  /* 0xffffffffff087424 */ /* 0x001fd000078e00ff */
[----:B-1----:R-:W-:Y:S02]  /*1cd0*/  IMAD.MOV.U32 R9, RZ, RZ, R15 ;  /* 0x000000ffff097224 */ /* 0x002fe400078e000f */
[----:B------:R-:W-:Y:S05]  /*1ce0*/  CALL.REL.NOINC `($__internal_167_$__cuda_sm70_shflsync_down_p) ;  /* 0x0000036000007944 */ /* 0x000fea0003c00000 */
[----:B0-----:R-:W-:Y:S01]  /*1cf0*/  HFMA2.MMA R5, -RZ, RZ, 0, 4.76837158203125e-07 ;  /* 0x00000008ff057435 */ /* 0x001fe200000001ff */
[----:B-1----:R-:W-:Y:S01]  /*1d00*/  IMAD.MOV.U32 R3, RZ, RZ, R8 ;  /* 0x000000ffff037224 */ /* 0x002fe200078e0008 */
[----:B------:R-:W-:Y:S01]  /*1d10*/  MOV R10, 0x1d60 ;  /* 0x00001d60000a7802 */ /* 0x000fe20000000f00 */
[----:B------:R-:W-:Y:S02]  /*1d20*/  IMAD.MOV.U32 R9, RZ, RZ, R14 ;  /* 0x000000ffff097224 */ /* 0x000fe400078e000e */
[----:B------:R-:W-:Y:S02]  /*1d30*/  IMAD.MOV.U32 R12, RZ, RZ, 0x1f ;  /* 0x0000001fff0c7424 */ /* 0x000fe400078e00ff */
[----:B------:R-:W-:Y:S02]  /*1d40*/  IMAD.MOV.U32 R8, RZ, RZ, -0x1 ;  /* 0xffffffffff087424 */ /* 0x000fe400078e00ff */
[----:B------:R-:W-:Y:S05]  /*1d50*/  CALL.REL.NOINC `($__internal_167_$__cuda_sm70_shflsync_down_p) ;  /* 0x000002f000007944 */ /* 0x000fea0003c00000 */
[----:B-1----:R-:W-:Y:S01]  /*1d60*/  IMAD.MOV.U32 R2, RZ, RZ, R8 ;  /* 0x000000ffff027224 */ /* 0x002fe200078e0008 */
[----:B------:R-:W-:Y:S01]  /*1d70*/  MOV R8, 0xffffffff ;  /* 0xffffffff00087802 */ /* 0x000fe20000000f00 */
[----:B0-----:R-:W-:Y:S01]  /*1d80*/  IMAD.MOV.U32 R5, RZ, RZ, 0x4 ;  /* 0x00000004ff057424 */ /* 0x001fe200078e00ff */
[----:B------:R-:W-:Y:S01]  /*1d90*/  MOV R10, 0x1de0 ;  /* 0x00001de0000a7802 */ /* 0x000fe20000000f00 */
[----:B------:R-:W-:-:S02]  /*1da0*/  IMAD.MOV.U32 R12, RZ, RZ, 0x1f ;  /* 0x0000001fff0c7424 */ /* 0x000fc400078e00ff */
[----:B------:R-:W0:-:S10]  /*1db0*/  DADD R14, R14, R2 ;  /* 0x000000000e0e7229 */ /* 0x000e140000000002 */
[----:B0-----:R-:W-:Y:S02]  /*1dc0*/  IMAD.MOV.U32 R9, RZ, RZ, R15 ;  /* 0x000000ffff097224 */ /* 0x001fe400078e000f */
[----:B------:R-:W-:Y:S05]  /*1dd0*/  CALL.REL.NOINC `($__internal_167_$__cuda_sm70_shflsync_down_p) ;  /* 0x0000027000007944 */ /* 0x000fea0003c00000 */
[----:B-1----:R-:W-:Y:S01]  /*1de0*/  IMAD.MOV.U32 R3, RZ, RZ, R8 ;  /* 0x000000ffff037224 */ /* 0x002fe200078e0008 */
[----:B------:R-:W-:Y:S01]  /*1df0*/  MOV R8, 0xffffffff ;  /* 0xffffffff00087802 */ /* 0x000fe20000000f00 */
[----:B0-----:R-:W-:Y:S01]  /*1e00*/  IMAD.MOV.U32 R9, RZ, RZ, R14 ;  /* 0x000000ffff097224 */ /* 0x001fe200078e000e */
[----:B------:R-:W-:Y:S01]  /*1e10*/  MOV R10, 0x1e50 ;  /* 0x00001e50000a7802 */ /* 0x000fe20000000f00 */
[----:B------:R-:W-:Y:S02]  /*1e20*/  IMAD.MOV.U32 R5, RZ, RZ, 0x4 ;  /* 0x00000004ff057424 */ /* 0x000fe400078e00ff */
[----:B------:R-:W-:Y:S02]  /*1e30*/  IMAD.MOV.U32 R12, RZ, RZ, 0x1f ;  /* 0x0000001fff0c7424 */ /* 0x000fe400078e00ff */
[----:B------:R-:W-:Y:S05]  /*1e40*/  CALL.REL.NOINC `($__internal_167_$__cuda_sm70_shflsync_down_p) ;  /* 0x0000020000007944 */ /* 0x000fea0003c00000 */
[----:B-1----:R-:W-:Y:S01]  /*1e50*/  IMAD.MOV.U32 R2, RZ, RZ, R8 ;  /* 0x000000ffff027224 */ /* 0x002fe200078e0008 */
[----:B------:R-:W-:Y:S01]  /*1e60*/  MOV R10, 0x1ed0 ;  /* 0x00001ed0000a7802 */ /* 0x000fe20000000f00 */
[----:B0-----:R-:W-:Y:S02]  /*1e70*/  IMAD.MOV.U32 R5, RZ, RZ, 0x2 ;  /* 0x00000002ff057424 */ /* 0x001fe400078e00ff */
[----:B------:R-:W-:-:S02]  /*1e80*/  IMAD.MOV.U32 R12, RZ, RZ, 0x1f ;  /* 0x0000001fff0c7424 */ /* 0x000fc400078e00ff */
[----:B------:R-:W0:Y:S01]  /*1e90*/  DADD R14, R14, R2 ;  /* 0x000000000e0e7229 */ /* 0x000e220000000002 */
[----:B------:R-:W-:-:S09]  /*1ea0*/  IMAD.MOV.U32 R8, RZ, RZ, -0x1 ;  /* 0xffffffffff087424 */ /* 0x000fd200078e00ff */
[----:B0-----:R-:W-:Y:S02]  /*1eb0*/  IMAD.MOV.U32 R9, RZ, RZ, R15 ;  /* 0x000000ffff097224 */ /* 0x001fe400078e000f */
[----:B------:R-:W-:Y:S05]  /*1ec0*/  CALL.REL.NOINC `($__internal_167_$__cuda_sm70_shflsync_down_p) ;  /* 0x0000018000007944 */ /* 0x000fea0003c00000 */
[----:B-1----:R-:W-:Y:S01]  /*1ed0*/  MOV R3, R8 ;  /* 0x0000000800037202 */ /* 0x002fe20000000f00 */
[----:B0-----:R-:W-:Y:S01]  /*1ee0*/  IMAD.MOV.U32 R9, RZ, RZ, R14 ;  /* 0x000000ffff097224 */ /* 0x001fe200078e000e */
[----:B------:R-:W-:Y:S01]  /*1ef0*/  MOV R10, 0x1f40 ;  /* 0x00001f40000a7802 */ /* 0x000fe20000000f00 */
[----:B------:R-:W-:Y:S02]  /*1f00*/  IMAD.MOV.U32 R5, RZ, RZ, 0x2 ;  /* 0x00000002ff057424 */ /* 0x000fe400078e00ff */
[----:B------:R-:W-:Y:S02]  /*1f10*/  IMAD.MOV.U32 R12, RZ, RZ, 0x1f ;  /* 0x0000001fff0c7424 */ /* 0x000fe400078e00ff */
[----:B------:R-:W-:Y:S02]  /*1f20*/  IMAD.MOV.U32 R8, RZ, RZ, -0x1 ;  /* 0xffffffffff087424 */ /* 0x000fe400078e00ff */
[----:B------:R-:W-:Y:S05]  /*1f30*/  CALL.REL.NOINC `($__internal_167_$__cuda_sm70_shflsync_down_p) ;  /* 0x0000011000007944 */ /* 0x000fea0003c00000 */
[----:B-1----:R-:W-:Y:S01]  /*1f40*/  IMAD.MOV.U32 R2, RZ, RZ, R8 ;  /* 0x000000ffff027224 */ /* 0x002fe200078e0008 */
[----:B0-----:R-:W-:Y:S01]  /*1f50*/  MOV R5, 0x1 ;  /* 0x0000000100057802 */ /* 0x001fe20000000f00 */
[----:B------:R-:W-:Y:S01]  /*1f60*/  IMAD.MOV.U32 R12, RZ, RZ, 0x1f ;  /* 0x0000001fff0c7424 */ /* 0x000fe200078e00ff */
[----:B------:R-:W-:Y:S01]  /*1f70*/  MOV R10, 0x1fc0 ;  /* 0x00001fc0000a7802 */ /* 0x000fe20000000f00 */
[----:B------:R-:W-:-:S02]  /*1f80*/  IMAD.MOV.U32 R8, RZ, RZ, -0x1 ;  /* 0xffffffffff087424 */ /* 0x000fc400078e00ff */
[----:B------:R-:W0:-:S10]  /*1f90*/  DADD R14, R14, R2 ;  /* 0x000000000e0e7229 */ /* 0x000e140000000002 */
[----:B0-----:R-:W-:Y:S02]  /*1fa0*/  IMAD.MOV.U32 R9, RZ, RZ, R15 ;  /* 0x000000ffff097224 */ /* 0x001fe400078e000f */
[----:B------:R-:W-:Y:S05]  /*1fb0*/  CALL.REL.NOINC `($__internal_167_$__cuda_sm70_shflsync_down_p) ;  /* 0x0000009000007944 */ /* 0x000fea0003c00000 */
[----:B0-----:R-:W-:Y:S01]  /*1fc0*/  HFMA2.MMA R5, -RZ, RZ, 0, 5.9604644775390625e-08 ;  /* 0x00000001ff057435 */ /* 0x001fe200000001ff */
[----:B-1----:R-:W-:Y:S01]  /*1fd0*/  IMAD.MOV.U32 R3, RZ, RZ, R8 ;  /* 0x000000ffff037224 */ /* 0x002fe200078e0008 */
[----:B------:R-:W-:Y:S01]  /*1fe0*/  MOV R10, 0x2030 ;  /* 0x00002030000a7802 */ /* 0x000fe20000000f00 */
[----:B------:R-:W-:Y:S02]  /*1ff0*/  IMAD.MOV.U32 R9, RZ, RZ, R14 ;  /* 0x000000ffff097224 */ /* 0x000fe400078e000e */
[----:B------:R-:W-:Y:S02]  /*2000*/  IMAD.MOV.U32 R12, RZ, RZ, 0x1f ;  /* 0x0000001fff0c7424 */ /* 0x000fe400078e00ff */
[----:B------:R-:W-:Y:S02]  /*2010*/  IMAD.MOV.U32 R8, RZ, RZ, -0x1 ;  /* 0xffffffffff087424 */ /* 0x000fe400078e00ff */
[----:B------:R-:W-:Y:S05]  /*2020*/  CALL.REL.NOINC `($__internal_167_$__cuda_sm70_shflsync_down_p) ;  /* 0x0000002000007944 */ /* 0x000fea0003c00000 */
[----:B-1----:R-:W-:Y:S01]  /*2030*/  IMAD.MOV.U32 R2, RZ, RZ, R8 ;  /* 0x000000ffff027224 */ /* 0x002fe200078e0008 */
[----:B0-----:R-:W-:Y:S05]  /*2040*/  BRA `(.L_x_10405) ;  /* 0xfffff00000007947 */ /* 0x001fea000383ffff */
        .weak           $__internal_167_$__cuda_sm70_shflsync_down_p
        .type           $__internal_167_$__cuda_sm70_shflsync_down_p,@function
        .size           $__internal_167_$__cuda_sm70_shflsync_down_p,(.L_x_11475 - $__internal_167_$__cuda_sm70_shflsync_down_p)
$__internal_167_$__cuda_sm70_shflsync_down_p:
[----:B------:R-:W-:Y:S01]  /*2050*/  IMAD.MOV.U32 R11, RZ, RZ, 0x0 ;  /* 0x00000000ff0b7424 */ /* 0x000fe200078e00ff */
[----:B------:R-:W-:Y:S04]  /*2060*/  WARPSYNC R8 ;  /* 0x0000000800007348 */ /* 0x000fe80003800000 */
[----:B------:R0:W1:Y:S01]  /*2070*/  SHFL.DOWN PT, R8, R9, R5, R12 ;  /* 0x0800000509087389 */ /* 0x00006200000e000c */
[----:B------:R-:W-:Y:S05]  /*2080*/  RET.REL.NODEC R10 `(_ZN2at6native43_GLOBAL__N__9ae7fba5_10_SoftMax_cu_9f978f6323cunn_SoftMaxForwardSmemILi2EdddNS1_25LogSoftMaxForwardEpilogueElEEvPT2_PKT0_T4_) ;  /* 0xffffdf700a007950 */ /* 0x000fea0003c3ffff */
.L_x_10406:
        /* <DEDUP_REMOVED lines=15> */
.L_x_11475:


//--------------------- .text._ZN2at6native43_GLOBAL__N__9ae7fba5_10_SoftMax_cu_9f978f6322cunn_SoftMaxForwardRegIdddNS1_25LogSoftMaxForwardEpilogueElLi9EEEvPT1_PKT_T3_ --------------------------
	.section	.text._ZN2at6native43_GLOBAL__N__9ae7fba5_10_SoftMax_cu_9f978f6322cunn_SoftMaxForwardRegIdddNS1_25LogSoftMaxForwardEpilogueElLi9EEEvPT1_PKT_T3_,"ax",@progbits
	.sectioninfo	@"SHI_REGISTERS=44"
	.align	128
.text._ZN2at6native43_GLOBAL__N__9ae7fba5_10_SoftMax_cu_9f978f6322cunn_SoftMaxForwardRegIdddNS1_25LogSoftMaxForwardEpilogueElLi9EEEvPT1_PKT_T3_:
        .type           _ZN2at6native43_GLOBAL__N__9ae7fba5_10_SoftMax_cu_9f978f6322cunn_SoftMaxForwardRegIdddNS1_25LogSoftMaxForwardEpilogueElLi9EEEvPT1_PKT_T3_,@function
        .size           _ZN2at6native43_GLOBAL__N__9ae7fba5_10_SoftMax_cu_9f978f6322cunn_SoftMaxForwardRegIdddNS1_25LogSoftMaxForwardEpilogueElLi9EEEvPT1_PKT_T3_,(.L_x_11477 - _ZN2at6native43_GLOBAL__N__9ae7fba5_10_SoftMax_cu_9f978f6322cunn_SoftMaxForwardRegIdddNS1_25LogSoftMaxForwardEpilogueElLi9EEEvPT1_PKT_T3_)
        .other          _ZN2at6native43_GLOBAL__N__9ae7fba5_10_SoftMax_cu_9f978f6322cunn_SoftMaxForwardRegIdddNS1_25LogSoftMaxForwardEpilogueElLi9EEEvPT1_PKT_T3_,@"STO_CUDA_ENTRY STV_DEFAULT"
_ZN2at6native43_GLOBAL__N__9ae7fba5_10_SoftMax_cu_9f978f6322cunn_SoftMaxForwardRegIdddNS1_25LogSoftMaxForwardEpilogueElLi9EEEvPT1_PKT_T3_:
        /* <DEDUP_REMOVED lines=12> */
[----:B-1----:R-:W-:Y:S01]  /*00c0*/  @!P3 IMAD.WIDE.U32 R4, R2, c[0x0][0x170], R8 ;  /* 0x00005c000204ba25 */ /* 0x002fe200078e0008 */
[----:B------:R-:W-:-:S03]  /*00d0*/  P2R R3, PR, RZ, 0x8 ;  /* 0x00000008ff037803 */ /* 0x000fc60000000000 */
[----:B------:R-:W-:Y:S01]  /*00e0*/  @!P3 IMAD R5, R2, c[0x0][0x174], R5 ;  /* 0x00005d000205ba24 */ /* 0x000fe200078e0205 */
[----:B------:R-:W-:-:S04]  /*00f0*/  @!P3 LEA R6, P0, R4, c[0x0][0x168], 0x3 ;  /* 0x00005a000406ba11 */ /* 0x000fc800078018ff */
[----:B------:R-:W-:Y:S01]  /*0100*/  @!P3 LEA.HI.X R7, R4, c[0x0][0x16c], R5, 0x3, P0 ;  /* 0x00005b000407ba11 */ /* 0x000fe200000f1c05 */
[----:B------:R-:W-:Y:S01]  /*0110*/  @!P4 IMAD.WIDE.U32 R30, R2, c[0x0][0x170], R30 ;  /* 0x00005c00021eca25 */ /* 0x000fe200078e001e */
[----:B------:R-:W-:Y:S02]  /*0120*/  ISETP.GE.U32.AND P1, PT, R10, c[0x0][0x170], PT ;  /* 0x00005c000a007a0c */ /* 0x000fe40003f26070 */
[----:B------:R-:W-:Y:S01]  /*0130*/  SHF.R.S32.HI R11, RZ, 0x1f, R10 ;  /* 0x0000001fff0b7819 */ /* 0x000fe2000001140a */
[----:B------:R0:W2:Y:S01]  /*0140*/  @!P3 LDG.E.64 R28, [R6.64] ;  /* 0x00000006061cb981 */ /* 0x0000a2000c1e1b00 */
[----:B------:R-:W-:Y:S01]  /*0150*/  @!P4 IMAD R5, R2, c[0x0][0x174], R31 ;  /* 0x00005d000205ca24 */ /* 0x000fe200078e021f */
[C---:B------:R-:W-:Y:S02]  /*0160*/  @!P4 LEA R32, P0, R30.reuse, c[0x0][0x168], 0x3 ;  /* 0x00005a001e20ca11 */ /* 0x040fe400078018ff */
[----:B------:R-:W-:Y:S02]  /*0170*/  ISETP.GE.AND.EX P1, PT, R11, c[0x0][0x174], PT, P1 ;  /* 0x00005d000b007a0c */ /* 0x000fe40003f26310 */
[----:B------:R-:W-:-:S02]  /*0180*/  @!P4 LEA.HI.X R33, R30, c[0x0][0x16c], R5, 0x3, P0 ;  /* 0x00005b001e21ca11 */ /* 0x000fc400000f1c05 */
[----:B------:R-:W-:-:S03]  /*0190*/  P2R R4, PR, RZ, 0x10 ;  /* 0x00000010ff047803 */ /* 0x000fc60000000000 */
[----:B------:R1:W3:Y:S06]  /*01a0*/  @!P4 LDG.E.64 R26, [R32.64] ;  /* 0x00000006201ac981 */ /* 0x0002ec000c1e1b00 */
[----:B------:R-:W-:-:S04]  /*01b0*/  @!P1 IMAD.WIDE.U32 R30, R2, c[0x0][0x170], R10 ;  /* 0x00005c00021e9a25 */ /* 0x000fc800078e000a */
[----:B------:R-:W-:Y:S01]  /*01c0*/  @!P1 IMAD R5, R2, c[0x0][0x174], R31 ;  /* 0x00005d0002059a24 */ /* 0x000fe200078e021f */
[----:B------:R-:W-:-:S04]  /*01d0*/  @!P1 LEA R34, P0, R30, c[0x0][0x168], 0x3 ;  /* 0x00005a001e229a11 */ /* 0x000fc800078018ff */
[----:B------:R-:W-:-:S05]  /*01e0*/  @!P1 LEA.HI.X R35, R30, c[0x0][0x16c], R5, 0x3, P0 ;  /* 0x00005b001e239a11 */ /* 0x000fca00000f1c05 */
[----:B------:R-:W4:Y:S01]  /*01f0*/  @!P1 LDG.E.64 R24, [R34.64] ;  /* 0x0000000622189981 */ /* 0x000f22000c1e1b00 */
[----:B------:R-:W-:-:S05]  /*0200*/  IMAD.MOV.U32 R5, RZ, RZ, c[0x2][0x4] ;  /* 0x00800100ff057624 */ /* 0x000fca00078e00ff */
[----:B------:R-:W-:Y:S01]  /*0210*/  @!P3 LOP3.LUT R5, R5, 0x80000, RZ, 0xfc, !PT ;  /* 0x000800000505b812 */ /* 0x000fe200078efcff */
[----:B0-----:R-:W-:Y:S02]  /*0220*/  IMAD.MOV.U32 R6, RZ, RZ, -0x1 ;  /* 0xffffffffff067424 */ /* 0x001fe400078e00ff */
[----:B------:R-:W-:Y:S01]  /*0230*/  IMAD.MOV.U32 R7, RZ, RZ, -0x100001 ;  /* 0xffefffffff077424 */ /* 0x000fe200078e00ff */
[----:B------:R-:W-:-:S04]  /*0240*/  IADD3 R30, R10, c[0x0][0x0], RZ ;  /* 0x000000000a1e7a10 */ /* 0x000fc80007ffe0ff */
[----:B------:R-:W-:Y:S02]  /*0250*/  SHF.R.S32.HI R31, RZ, 0x1f, R30 ;  /* 0x0000001fff1f7819 */ /* 0x000fe4000001141e */
[----:B-1----:R-:W-:-:S04]  /*0260*/  IADD3 R32, R30, c[0x0][0x0], RZ ;  /* 0x000000001e207a10 */ /* 0x002fc80007ffe0ff */
        /* <DEDUP_REMOVED lines=8> */
[----:B---3--:R-:W-:Y:S02]  /*02f0*/  @!P4 IMAD.MOV.U32 R9, RZ, RZ, R27 ;  /* 0x000000ffff09c224 */ /* 0x008fe400078e001b */
[----:B------:R-:W-:-:S03]  /*0300*/  @!P4 IMAD.MOV.U32 R0, RZ, RZ, R7 ;  /* 0x000000ffff00c224 */ /* 0x000fc600078e0007 */
[----:B------:R-:W0:Y:S01]  /*0310*/  @!P4 DSETP.MAX.AND P0, P3, R6, R26, PT ;  /* 0x0000001a0600c22a */ /* 0x000e220003b0f000 */
[----:B------:R-:W-:-:S05]  /*0320*/  @!P4 IMAD.MOV.U32 R5, RZ, RZ, R26 ;  /* 0x000000ffff05c224 */ /* 0x000fca00078e001a */
[----:B0-----:R-:W-:Y:S01]  /*0330*/  @!P4 FSEL R10, R0, R9, P0 ;  /* 0x00000009000ac208 */ /* 0x001fe20000000000 */
[----:B------:R-:W-:Y:S01]  /*0340*/  @!P4 IMAD.MOV.U32 R0, RZ, RZ, R6 ;  /* 0x000000ffff00c224 */ /* 0x000fe200078e0006 */
[----:B------:R-:W-:-:S04]  /*0350*/  @!P4 LOP3.LUT R9, R9, 0x80000, RZ, 0xfc, !PT ;  /* 0x000800000909c812 */ /* 0x000fc800078efcff */
[----:B------:R-:W-:Y:S02]  /*0360*/  @!P4 SEL R6, R0, R5, P0 ;  /* 0x000000050006c207 */ /* 0x000fe40000000000 */
[----:B------:R-:W-:Y:S02]  /*0370*/  @!P4 SEL R7, R9, R10, P3 ;  /* 0x0000000a0907c207 */ /* 0x000fe40001800000 */
[----:B------:R-:W-:Y:S01]  /*0380*/  ISETP.GE.U32.AND P2, PT, R30, c[0x0][0x170], PT ;  /* 0x00005c001e007a0c */ /* 0x000fe20003f46070 */
[----:B----4-:R-:W-:Y:S02]  /*0390*/  @!P1 IMAD.MOV.U32 R5, RZ, RZ, R24 ;  /* 0x000000ffff059224 */ /* 0x010fe400078e0018 */
[----:B------:R-:W-:Y:S01]  /*03a0*/  @!P1 IMAD.MOV.U32 R0, RZ, RZ, R6 ;  /* 0x000000ffff009224 */ /* 0x000fe200078e0006 */
[----:B------:R-:W0:Y:S01]  /*03b0*/  @!P1 DSETP.MAX.AND P0, P4, R6, R24, PT ;  /* 0x000000180600922a */ /* 0x000e220003c0f000 */
[----:B------:R-:W-:Y:S02]  /*03c0*/  ISETP.GE.AND.EX P2, PT, R31, c[0x0][0x174], PT, P2 ;  /* 0x00005d001f007a0c */ /* 0x000fe40003f46320 */
[----:B------:R-:W-:-:S03]  /*03d0*/  @!P1 MOV R9, R25 ;  /* 0x0000001900099202 */ /* 0x000fc60000000f00 */
[----:B0-----:R-:W-:Y:S01]  /*03e0*/  @!P1 SEL R5, R0, R5, P0 ;  /* 0x0000000500059207 */ /* 0x001fe20000000000 */
[----:B------:R-:W-:Y:S01]  /*03f0*/  @!P1 IMAD.MOV.U32 R0, RZ, RZ, R7 ;  /* 0x000000ffff009224 */ /* 0x000fe200078e0007 */
[----:B------:R-:W-:-:S04]  /*0400*/  IADD3 R10, R32, c[0x0][0x0], RZ ;  /* 0x00000000200a7a10 */ /* 0x000fc80007ffe0ff */
[----:B------:R-:W-:Y:S02]  /*0410*/  @!P1 FSEL R0, R0, R9, P0 ;  /* 0x0000000900009208 */ /* 0x000fe40000000000 */
[----:B------:R-:W-:Y:S01]  /*0420*/  @!P1 LOP3.LUT R9, R9, 0x80000, RZ, 0xfc, !PT ;  /* 0x0008000009099812 */ /* 0x000fe200078efcff */
[----:B------:R-:W-:Y:S01]  /*0430*/  @!P2 IMAD.WIDE.U32 R30, R2, c[0x0][0x170], R30 ;  /* 0x00005c00021eaa25 */ /* 0x000fe200078e001e */
[----:B------:R-:W-:Y:S02]  /*0440*/  ISETP.GE.U32.AND P0, PT, R10, c[0x0][0x170], PT ;  /* 0x00005c000a007a0c */ /* 0x000fe40003f06070 */
[----:B------:R-:W-:Y:S02]  /*0450*/  SHF.R.S32.HI R11, RZ, 0x1f, R10 ;  /* 0x0000001fff0b7819 */ /* 0x000fe4000001140a */
[----:B------:R-:W-:Y:S01]  /*0460*/  @!P1 SEL R7, R9, R0, P4 ;  /* 0x0000000009079207 */ /* 0x000fe20002000000 */
[----:B------:R-:W-:Y:S01]  /*0470*/  @!P2 IMAD R9, R2, c[0x0][0x174], R31 ;  /* 0x00005d000209aa24 */ /* 0x000fe200078e021f */
[----:B------:R-:W-:-:S02]  /*0480*/  ISETP.GE.AND.EX P4, PT, R11, c[0x0][0x174], PT, P0 ;  /* 0x00005d000b007a0c */ /* 0x000fc40003f86300 */
[----:B------:R-:W-:-:S04]  /*0490*/  @!P2 LEA R34, P0, R30, c[0x0][0x168], 0x3 ;  /* 0x00005a001e22aa11 */ /* 0x000fc800078018ff */
[----:B------:R-:W-:-:S05]  /*04a0*/  @!P2 LEA.HI.X R35, R30, c[0x0][0x16c], R9, 0x3, P0 ;  /* 0x00005b001e23aa11 */ /* 0x000fca00000f1c09 */
[----:B------:R-:W2:Y:S01]  /*04b0*/  @!P2 LDG.E.64 R22, [R34.64] ;  /* 0x000000062216a981 */ /* 0x000ea2000c1e1b00 */
[----:B------:R-:W-:-:S04]  /*04c0*/  ISETP.GE.U32.AND P3, PT, R32, c[0x0][0x170], PT ;  /* 0x00005c0020007a0c */ /* 0x000fc80003f66070 */
[----:B------:R-:W-:-:S13]  /*04d0*/  ISETP.GE.AND.EX P3, PT, R33, c[0x0][0x174], PT, P3 ;  /* 0x00005d0021007a0c */ /* 0x000fda0003f66330 */
[----:B------:R-:W-:-:S04]  /*04e0*/  @!P3 IMAD.WIDE.U32 R36, R2, c[0x0][0x170], R32 ;  /* 0x00005c000224ba25 */ /* 0x000fc800078e0020 */
[----:B------:R-:W-:Y:S01]  /*04f0*/  @!P3 IMAD R9, R2, c[0x0][0x174], R37 ;  /* 0x00005d000209ba24 */ /* 0x000fe200078e0225 */
[----:B------:R-:W-:-:S04]  /*0500*/  @!P3 LEA R32, P0, R36, c[0x0][0x168], 0x3 ;  /* 0x00005a002420ba11 */ /* 0x000fc800078018ff */
[----:B------:R-:W-:-:S05]  /*0510*/  @!P3 LEA.HI.X R33, R36, c[0x0][0x16c], R9, 0x3, P0 ;  /* 0x00005b002421ba11 */ /* 0x000fca00000f1c09 */
[----:B------:R0:W3:Y:S01]  /*0520*/  @!P3 LDG.E.64 R20, [R32.64] ;  /* 0x000000062014b981 */ /* 0x0000e2000c1e1b00 */
[----:B------:R-:W-:-:S04]  /*0530*/  IADD3 R36, R10, c[0x0][0x0], RZ ;  /* 0x000000000a247a10 */ /* 0x000fc80007ffe0ff */
[----:B------:R-:W-:Y:S02]  /*0540*/  ISETP.GE.U32.AND P5, PT, R36, c[0x0][0x170], PT ;  /* 0x00005c0024007a0c */ /* 0x000fe40003fa6070 */
[----:B------:R-:W-:Y:S01]  /*0550*/  SHF.R.S32.HI R37, RZ, 0x1f, R36 ;  /* 0x0000001fff257819 */ /* 0x000fe20000011424 */
[----:B------:R-:W-:-:S03]  /*0560*/  @!P4 IMAD.WIDE.U32 R38, R2, c[0x0][0x170], R10 ;  /* 0x00005c000226ca25 */ /* 0x000fc600078e000a */
[----:B------:R-:W-:Y:S01]  /*0570*/  ISETP.GE.AND.EX P5, PT, R37, c[0x0][0x174], PT, P5 ;  /* 0x00005d0025007a0c */ /* 0x000fe20003fa6350 */
[----:B------:R-:W-:Y:S01]  /*0580*/  @!P4 IMAD R9, R2, c[0x0][0x174], R39 ;  /* 0x00005d000209ca24 */ /* 0x000fe200078e0227 */
[----:B------:R-:W-:-:S04]  /*0590*/  @!P4 LEA R30, P0, R38, c[0x0][0x168], 0x3 ;  /* 0x00005a00261eca11 */ /* 0x000fc800078018ff */
[----:B------:R-:W-:Y:S01]  /*05a0*/  @!P4 LEA.HI.X R31, R38, c[0x0][0x16c], R9, 0x3, P0 ;  /* 0x00005b00261fca11 */ /* 0x000fe200000f1c09 */
[----:B------:R-:W-:-:S06]  /*05b0*/  @!P1 IMAD.MOV.U32 R6, RZ, RZ, R5 ;  /* 0x000000ffff069224 */ /* 0x000fcc00078e0005 */
[C---:B------:R-:W-:Y:S01]  /*05c0*/  @!P5 IMAD.WIDE.U32 R38, R2.reuse, c[0x0][0x170], R36 ;  /* 0x00005c000226da25 */ /* 0x040fe200078e0024 */
[----:B------:R-:W4:Y:S03]  /*05d0*/  @!P4 LDG.E.64 R18, [R30.64] ;  /* 0x000000061e12c981 */ /* 0x000f26000c1e1b00 */
[----:B------:R-:W-:Y:S01]  /*05e0*/  @!P5 IMAD R9, R2, c[0x0][0x174], R39 ;  /* 0x00005d000209da24 */ /* 0x000fe200078e0227 */
[----:B------:R-:W-:Y:S01]  /*05f0*/  @!P5 LEA R10, P0, R38, c[0x0][0x168], 0x3 ;  /* 0x00005a00260ada11 */ /* 0x000fe200078018ff */
[----:B------:R-:W-:-:S03]  /*0600*/  @!P2 IMAD.MOV.U32 R5, RZ, RZ, R7 ;  /* 0x000000ffff05a224 */ /* 0x000fc600078e0007 */
[----:B------:R-:W-:Y:S02]  /*0610*/  @!P5 LEA.HI.X R11, R38, c[0x0][0x16c], R9, 0x3, P0 ;  /* 0x00005b00260bda11 */ /* 0x000fe400000f1c09 */
[----:B------:R-:W-:Y:S02]  /*0620*/  IADD3 R36, R36, c[0x0][0x0], RZ ;  /* 0x0000000024247a10 */ /* 0x000fe40007ffe0ff */
[----:B------:R-:W-:Y:S01]  /*0630*/  P2R R0, PR, RZ, 0x2 ;  /* 0x00000002ff007803 */ /* 0x000fe20000000000 */
[----:B------:R-:W5:Y:S01]  /*0640*/  @!P5 LDG.E.64 R16, [R10.64] ;  /* 0x000000060a10d981 */ /* 0x000f62000c1e1b00 */
[----:B------:R-:W-:Y:S02]  /*0650*/  SHF.R.S32.HI R37, RZ, 0x1f, R36 ;  /* 0x0000001fff257819 */ /* 0x000fe40000011424 */
[----:B0-----:R-:W-:-:S04]  /*0660*/  IADD3 R32, R36, c[0x0][0x0], RZ ;  /* 0x0000000024207a10 */ /* 0x001fc80007ffe0ff */
[----:B------:R-:W-:Y:S01]  /*0670*/  SHF.R.S32.HI R33, RZ, 0x1f, R32 ;  /* 0x0000001fff217819 */ /* 0x000fe20000011420 */
[----:B--2---:R-:W0:Y:S01]  /*0680*/  @!P2 DSETP.MAX.AND P0, P6, R6, R22, PT ;  /* 0x000000160600a22a */ /* 0x004e220003e0f000 */
[----:B------:R-:W-:-:S05]  /*0690*/  @!P2 IMAD.MOV.U32 R38, RZ, RZ, R23 ;  /* 0x000000ffff26a224 */ /* 0x000fca00078e0017 */
[----:B0-----:R-:W-:Y:S02]  /*06a0*/  @!P2 FSEL R5, R5, R38, P0 ;  /* 0x000000260505a208 */ /* 0x001fe40000000000 */
[----:B------:R-:W-:-:S04]  /*06b0*/  @!P2 LOP3.LUT R38, R38, 0x80000, RZ, 0xfc, !PT ;  /* 0x000800002626a812 */ /* 0x000fc800078efcff */
[----:B------:R-:W-:Y:S02]  /*06c0*/  @!P2 SEL R9, R38, R5, P6 ;  /* 0x000000052609a207 */ /* 0x000fe40003000000 */
[----:B------:R-:W-:-:S04]  /*06d0*/  ISETP.GE.U32.AND P6, PT, R36, c[0x0][0x170], PT ;  /* 0x00005c0024007a0c */ /* 0x000fc80003fc6070 */
[----:B------:R-:W-:Y:S01]  /*06e0*/  ISETP.GE.AND.EX P6, PT, R37, c[0x0][0x174], PT, P6 ;  /* 0x00005d0025007a0c */ /* 0x000fe20003fc6360 */
[----:B------:R-:W-:Y:S02]  /*06f0*/  @!P2 IMAD.MOV.U32 R38, RZ, RZ, R22 ;  /* 0x000000ffff26a224 */ /* 0x000fe400078e0016 */
[----:B------:R-:W-:-:S05]  /*0700*/  @!P2 IMAD.MOV.U32 R5, RZ, RZ, R6 ;  /* 0x000000ffff05a224 */ /* 0x000fca00078e0006 */
[----:B------:R-:W-:-:S05]  /*0710*/  @!P2 SEL R6, R5, R38, P0 ;  /* 0x000000260506a207 */ /* 0x000fca0000000000 */
[----:B------:R-:W-:-:S04]  /*0720*/  @!P6 IMAD.WIDE.U32 R38, R2, c[0x0][0x170], R36 ;  /* 0x00005c000226ea25 */ /* 0x000fc800078e0024 */
[----:B------:R-:W-:Y:S01]  /*0730*/  @!P6 IMAD R5, R2, c[0x0][0x174], R39 ;  /* 0x00005d000205ea24 */ /* 0x000fe200078e0227 */
[----:B------:R-:W-:Y:S01]  /*0740*/  @!P6 LEA R34, P0, R38, c[0x0][0x168], 0x3 ;  /* 0x00005a002622ea11 */ /* 0x000fe200078018ff */
[----:B------:R-:W-:-:S03]  /*0750*/  @!P2 IMAD.MOV.U32 R7, RZ, RZ, R9 ;  /* 0x000000ffff07a224 */ /* 0x000fc600078e0009 */
[----:B------:R-:W-:Y:S01]  /*0760*/  @!P6 LEA.HI.X R35, R38, c[0x0][0x16c], R5, 0x3, P0 ;  /* 0x00005b002623ea11 */ /* 0x000fe200000f1c05 */
[----:B---3--:R-:W-:Y:S02]  /*0770*/  @!P3 IMAD.MOV.U32 R40, RZ, RZ, R21 ;  /* 0x000000ffff28b224 */ /* 0x008fe400078e0015 */
[----:B------:R-:W0:Y:S01]  /*0780*/  @!P3 DSETP.MAX.AND P0, P1, R6, R20, PT ;  /* 0x000000140600b22a */ /* 0x000e22000390f000 */
[----:B------:R-:W-:Y:S01]  /*0790*/  @!P3 IMAD.MOV.U32 R5, RZ, RZ, R7 ;  /* 0x000000ffff05b224 */ /* 0x000fe200078e0007 */
[----:B------:R-:W-:Y:S01]  /*07a0*/  P2R R38, PR, RZ, 0x4 ;  /* 0x00000004ff267803 */ /* 0x000fe20000000000 */
[----:B------:R-:W2:Y:S03]  /*07b0*/  @!P6 LDG.E.64 R14, [R34.64] ;  /* 0x00000006220ee981 */ /* 0x000ea6000c1e1b00 */
[----:B0-----:R-:W-:Y:S02]  /*07c0*/  @!P3 FSEL R9, R5, R40, P0 ;  /* 0x000000280509b208 */ /* 0x001fe40000000000 */
[----:B------:R-:W-:Y:S01]  /*07d0*/  @!P3 LOP3.LUT R40, R40, 0x80000, RZ, 0xfc, !PT ;  /* 0x000800002828b812 */ /* 0x000fe200078efcff */
[----:B------:R-:W-:-:S03]  /*07e0*/  @!P3 IMAD.MOV.U32 R5, RZ, RZ, R6 ;  /* 0x000000ffff05b224 */ /* 0x000fc600078e0006 */
[----:B------:R-:W-:Y:S01]  /*07f0*/  @!P3 SEL R9, R40, R9, P1 ;  /* 0x000000092809b207 */ /* 0x000fe20000800000 */
[----:B------:R-:W-:-:S05]  /*0800*/  @!P3 IMAD.MOV.U32 R40, RZ, RZ, R20 ;  /* 0x000000ffff28b224 */ /* 0x000fca00078e0014 */
[----:B------:R-:W-:Y:S02]  /*0810*/  @!P3 SEL R6, R5, R40, P0 ;  /* 0x000000280506b207 */ /* 0x000fe40000000000 */
[----:B------:R-:W-:-:S04]  /*0820*/  ISETP.GE.U32.AND P0, PT, R32, c[0x0][0x170], PT ;  /* 0x00005c0020007a0c */ /* 0x000fc80003f06070 */
[----:B------:R-:W-:-:S13]  /*0830*/  ISETP.GE.AND.EX P2, PT, R33, c[0x0][0x174], PT, P0 ;  /* 0x00005d0021007a0c */ /* 0x000fda0003f46300 */
[----:B------:R-:W-:-:S04]  /*0840*/  @!P2 IMAD.WIDE.U32 R32, R2, c[0x0][0x170], R32 ;  /* 0x00005c000220aa25 */ /* 0x000fc800078e0020 */
[----:B------:R-:W-:Y:S01]  /*0850*/  @!P2 IMAD R33, R2, c[0x0][0x174], R33 ;  /* 0x00005d000221aa24 */ /* 0x000fe200078e0221 */
[----:B------:R-:W-:-:S04]  /*0860*/  @!P2 LEA R36, P0, R32, c[0x0][0x168], 0x3 ;  /* 0x00005a002024aa11 */ /* 0x000fc800078018ff */
[----:B------:R-:W-:-:S05]  /*0870*/  @!P2 LEA.HI.X R37, R32, c[0x0][0x16c], R33, 0x3, P0 ;  /* 0x00005b002025aa11 */ /* 0x000fca00000f1c21 */
[----:B------:R-:W3:Y:S01]  /*0880*/  @!P2 LDG.E.64 R12, [R36.64] ;  /* 0x00000006240ca981 */ /* 0x000ee2000c1e1b00 */
[----:B------:R-:W-:Y:S01]  /*0890*/  @!P3 IMAD.MOV.U32 R7, RZ, RZ, R9 ;  /* 0x000000ffff07b224 */ /* 0x000fe200078e0009 */
[----:B------:R-:W-:Y:S01]  /*08a0*/  @!P4 MOV R9, R6 ;  /* 0x000000060009c202 */ /* 0x000fe20000000f00 */
[----:B----4-:R-:W-:Y:S01]  /*08b0*/  @!P4 IMAD.MOV.U32 R32, RZ, RZ, R18 ;  /* 0x000000ffff20c224 */ /* 0x010fe200078e0012 */
[----:B------:R-:W-:Y:S06]  /*08c0*/  BAR.SYNC.DEFER_BLOCKING 0x0 ;  /* 0x0000000000007b1d */ /* 0x000fec0000010000 */
        /* <DEDUP_REMOVED lines=8> */
[----:B-----5:R-:W-:Y:S02]  /*0950*/  @!P5 IMAD.MOV.U32 R30, RZ, RZ, R16 ;  /* 0x000000ffff1ed224 */ /* 0x020fe400078e0010 */
        /* <DEDUP_REMOVED lines=10> */
[----:B--2---:R-:W0:Y:S01]  /*0a00*/  @!P6 DSETP.MAX.AND P0, P1, R6, R14, PT ;  /* 0x0000000e0600e22a */ /* 0x004e22000390f000 */
[----:B------:R-:W-:Y:S02]  /*0a10*/  @!P6 IMAD.MOV.U32 R10, RZ, RZ, R14 ;  /* 0x000000ffff0ae224 */ /* 0x000fe400078e000e */
[----:B------:R-:W-:-:S03]  /*0a20*/  @!P6 IMAD.MOV.U32 R30, RZ, RZ, R15 ;  /* 0x000000ffff1ee224 */ /* 0x000fc600078e000f */
[----:B0-----:R-:W-:Y:S01]  /*0a30*/  @!P6 SEL R11, R9, R10, P0 ;  /* 0x0000000a090be207 */ /* 0x001fe20000000000 */
[----:B------:R-:W-:Y:S01]  /*0a40*/  @!P6 IMAD.MOV.U32 R9, RZ, RZ, R7 ;  /* 0x000000ffff09e224 */ /* 0x000fe200078e0007 */
[----:B------:R-:W-:-:S04]  /*0a50*/  @!P6 LOP3.LUT R10, R30, 0x80000, RZ, 0xfc, !PT ;  /* 0x000800001e0ae812 */ /* 0x000fc800078efcff */
[----:B------:R-:W-:Y:S01]  /*0a60*/  @!P6 FSEL R9, R9, R30, P0 ;  /* 0x0000001e0909e208 */ /* 0x000fe20000000000 */
[----:B------:R-:W-:-:S03]  /*0a70*/  @!P6 IMAD.MOV.U32 R6, RZ, RZ, R11 ;  /* 0x000000ffff06e224 */ /* 0x000fc600078e000b */
[----:B------:R-:W-:Y:S01]  /*0a80*/  @!P6 SEL R7, R10, R9, P1 ;  /* 0x000000090a07e207 */ /* 0x000fe20000800000 */
[----:B------:R-:W-:-:S04]  /*0a90*/  @!P2 IMAD.MOV.U32 R9, RZ, RZ, R6 ;  /* 0x000000ffff09a224 */ /* 0x000fc800078e0006 */
[----:B------:R-:W-:Y:S01]  /*0aa0*/  @!P2 IMAD.MOV.U32 R10, RZ, RZ, R7 ;  /* 0x000000ffff0aa224 */ /* 0x000fe200078e0007 */
[----:B---3--:R-:W0:Y:S01]  /*0ab0*/  @!P2 DSETP.MAX.AND P0, P1, R6, R12, PT ;  /* 0x0000000c0600a22a */ /* 0x008e22000390f000 */
[----:B------:R-:W-:Y:S01]  /*0ac0*/  @!P2 IMAD.MOV.U32 R31, RZ, RZ, R13 ;  /* 0x000000ffff1fa224 */ /* 0x000fe200078e000d */
[----:B------:R-:W-:-:S04]  /*0ad0*/  @!P2 MOV R30, R12 ;  /* 0x0000000c001ea202 */ /* 0x000fc80000000f00 */
[----:B0-----:R-:W-:Y:S02]  /*0ae0*/  @!P2 SEL R6, R9, R30, P0 ;  /* 0x0000001e0906a207 */ /* 0x001fe40000000000 */
[----:B------:R-:W-:Y:S02]  /*0af0*/  @!P2 FSEL R9, R10, R31, P0 ;  /* 0x0000001f0a09a208 */ /* 0x000fe40000000000 */
[----:B------:R-:W-:-:S04]  /*0b00*/  @!P2 LOP3.LUT R10, R31, 0x80000, RZ, 0xfc, !PT ;  /* 0x000800001f0aa812 */ /* 0x000fc800078efcff */
[----:B------:R-:W-:Y:S02]  /*0b10*/  @!P2 SEL R7, R10, R9, P1 ;  /* 0x000000090a07a207 */ /* 0x000fe40000800000 */
        /* <DEDUP_REMOVED lines=24> */
[----:B------:R-:W-:Y:S02]  /*0ca0*/  LOP3.LUT R11, R9, 0xffffffe0, RZ, 0xc0, !PT ;  /* 0xffffffe0090b7812 */ /* 0x000fe400078ec0ff */
[----:B------:R-:W-:-:S03]  /*0cb0*/  ISETP.NE.AND P1, PT, R0, RZ, PT ;  /* 0x000000ff0000720c */ /* 0x000fc60003f25270 */
        /* <DEDUP_REMOVED lines=17> */
[----:B------:R-:W-:-:S02]  /*0dd0*/  ISETP.GT.U32.AND P0, PT, R8, 0x3e, PT ;  /* 0x0000003e0800780c */ /* 0x000fc40003f04070 */
[----:B------:R-:W-:Y:S02]  /*0de0*/  P2R R5, PR, RZ, 0x4 ;  /* 0x00000004ff057803 */ /* 0x000fe40000000000 */
[----:B------:R-:W-:Y:S02]  /*0df0*/  ISETP.NE.AND P2, PT, R38, RZ, PT ;  /* 0x000000ff2600720c */ /* 0x000fe40003f45270 */
[----:B------:R-:W-:-:S07]  /*0e00*/  P2R R7, PR, RZ, 0x1 ;  /* 0x00000001ff077803 */ /* 0x000fce0000000000 */
[----:B------:R-:W-:Y:S05]  /*0e10*/  @P0 BRA `(.L_x_10408) ;  /* 0x000001d000000947 */ /* 0x000fea0003800000 */
[----:B0-----:R-:W-:Y:S05]  /*0e20*/  BRA.DIV ~URZ, `(.L_x_10409) ;  /* 0x00002a427f007947 */ /* 0x001fea000b800000 */
[----:B-1----:R0:W1:Y:S02]  /*0e30*/  SHFL.DOWN PT, R33, R31, 0x10, 0x1f ;  /* 0x0a001f001f217f89 */ /* 0x00206400000e0000 */
.L_x_10469:
        /* <DEDUP_REMOVED lines=23> */
.L_x_10470:
[----:B-1----:R-:W-:-:S06]  /*0fb0*/  IMAD.MOV.U32 R9, RZ, RZ, R37 ;  /* 0x000000ffff097224 */ /* 0x002fcc00078e0025 */
[----:B--2---:R-:W1:-:S06]  /*0fc0*/  DSETP.GEU.AND P0, PT, R30, R8, PT ;  /* 0x000000081e00722a */ /* 0x004e4c0003f0e000 */
[----:B01----:R-:W-:Y:S02]  /*0fd0*/  FSEL R30, R8, R30, !P0 ;  /* 0x0000001e081e7208 */ /* 0x003fe40004000000 */
[----:B------:R-:W-:Y:S02]  /*0fe0*/  FSEL R31, R37, R31, !P0 ;  /* 0x0000001f251f7208 */ /* 0x000fe40004000000 */
.L_x_10408:
[----:B0-----:R-:W-:Y:S05]  /*0ff0*/  BSYNC B0 ;  /* 0x0000000000007941 */ /* 0x001fea0003800000 */
.L_x_10407:
        /* <DEDUP_REMOVED lines=9> */
[----:B0-----:R-:W0:Y:S07]  /*1090*/  LDS.64 R30, [RZ] ;  /* 0x00000000ff1e7984 */ /* 0x001e2e0000000a00 */
[----:B------:R-:W-:Y:S05]  /*10a0*/  @P0 BRA `(.L_x_10412) ;  /* 0x0000027000000947 */ /* 0x000fea0003800000 */
[----:B0-----:R-:W0:Y:S01]  /*10b0*/  DADD R10, R28, -R30 ;  /* 0x000000001c0a7229 */ /* 0x001e22000000081e */
        /* <DEDUP_REMOVED lines=36> */
.L_x_10414:
[----:B------:R-:W-:Y:S05]  /*1300*/  BSYNC B1 ;  /* 0x0000000000017941 */ /* 0x000fea0003800000 */
.L_x_10413:
[----:B-1----:R-:W1:-:S06]  /*1310*/  DADD R38, RZ, R38 ;  /* 0x00000000ff267229 */ /* 0x002e4c0000000026 */
.L_x_10412:
[----:B------:R-:W-:Y:S05]  /*1320*/  BSYNC B0 ;  /* 0x0000000000007941 */ /* 0x000fea0003800000 */
.L_x_10411:
[----:B------:R-:W-:Y:S01]  /*1330*/  ISETP.NE.AND P0, PT, R4, RZ, PT ;  /* 0x000000ff0400720c */ /* 0x000fe20003f05270 */
[----:B------:R-:W-:-:S12]  /*1340*/  BSSY B0, `(.L_x_10415) ;  /* 0x0000029000007945 */ /* 0x000fd80003800000 */
        /* <DEDUP_REMOVED lines=38> */
.L_x_10418:
[----:B------:R-:W-:Y:S05]  /*15b0*/  BSYNC B1 ;  /* 0x0000000000017941 */ /* 0x000fea0003800000 */
.L_x_10417:
[----:B-12---:R1:W2:-:S06]  /*15c0*/  DADD R38, R38, R32 ;  /* 0x0000000026267229 */ /* 0x00628c0000000020 */
.L_x_10416:
[----:B------:R-:W-:Y:S05]  /*15d0*/  BSYNC B0 ;  /* 0x0000000000007941 */ /* 0x000fea0003800000 */
.L_x_10415:
[----:B------:R-:W-:Y:S01]  /*15e0*/  BSSY B0, `(.L_x_10419) ;  /* 0x0000029000007945 */ /* 0x000fe20003800000 */
[----:B------:R-:W-:Y:S05]  /*15f0*/  @P1 BRA `(.L_x_10420) ;  /* 0x0000027000001947 */ /* 0x000fea0003800000 */
[----:B0-----:R-:W0:Y:S01]  /*1600*/  DADD R34, R24, -R30 ;  /* 0x0000000018227229 */ /* 0x001e22000000081e */
[----:B------:R-:W-:Y:S01]  /*1610*/  IMAD.MOV.U32 R8, RZ, RZ, 0x652b82fe ;  /* 0x652b82feff087424 */ /* 0x000fe200078e00ff */
[----:B------:R-:W-:Y:S01]  /*1620*/  MOV R9, 0x3ff71547 ;  /* 0x3ff7154700097802 */ /* 0x000fe20000000f00 */
[----:B------:R-:W-:Y:S05]  /*1630*/  BSSY B1, `(.L_x_10421) ;  /* 0x0000022000017945 */ /* 0x000fea0003800000 */
[----:B0-----:R-:W0:Y:S02]  /*1640*/  DFMA R8, R34, R8, 6.75539944105574400000e+15 ;  /* 0x433800002208742b */ /* 0x001e240000000008 */
[----:B------:R-:W-:-:S04]  /*1650*/  FSETP.GEU.FTZ.AND P0, PT, |R35|, 4.1917929649353027344, PT ;  /* 0x4086232b2300780b */ /* 0x000fc80003f1e200 */
[----:B0-----:R-:W0:-:S06]  /*1660*/  DADD R10, R8, -6.75539944105574400000e+15 ;  /* 0xc3380000080a7429 */ /* 0x001e0c0000000000 */
        /* <DEDUP_REMOVED lines=30> */
.L_x_10422:
[----:B------:R-:W-:Y:S05]  /*1850*/  BSYNC B1 ;  /* 0x0000000000017941 */ /* 0x000fea0003800000 */
.L_x_10421:
[----:B-12---:R1:W2:-:S06]  /*1860*/  DADD R38, R38, R32 ;  /* 0x0000000026267229 */ /* 0x00628c0000000020 */
.L_x_10420:
[----:B------:R-:W-:Y:S05]  /*1870*/  BSYNC B0 ;  /* 0x0000000000007941 */ /* 0x000fea0003800000 */
.L_x_10419:
[----:B------:R-:W-:Y:S01]  /*1880*/  BSSY B0, `(.L_x_10423) ;  /* 0x0000029000007945 */ /* 0x000fe20003800000 */
        /* <DEDUP_REMOVED lines=38> */
.L_x_10426:
[----:B------:R-:W-:Y:S05]  /*1af0*/  BSYNC B1 ;  /* 0x0000000000017941 */ /* 0x000fea0003800000 */
.L_x_10425:
[----:B-12---:R1:W2:-:S06]  /*1b00*/  DADD R38, R38, R32 ;  /* 0x0000000026267229 */ /* 0x00628c0000000020 */
.L_x_10424:
[----:B------:R-:W-:Y:S05]  /*1b10*/  BSYNC B0 ;  /* 0x0000000000007941 */ /* 0x000fea0003800000 */
.L_x_10423:
        /* <DEDUP_REMOVED lines=39> */
.L_x_10430:
[----:B------:R-:W-:Y:S05]  /*1d90*/  BSYNC B1 ;  /* 0x0000000000017941 */ /* 0x000fea0003800000 */
.L_x_10429:
[----:B-12---:R1:W2:-:S06]  /*1da0*/  DADD R38, R38, R32 ;  /* 0x0000000026267229 */ /* 0x00628c0000000020 */
.L_x_10428:
[----:B------:R-:W-:Y:S05]  /*1db0*/  BSYNC B0 ;  /* 0x0000000000007941 */ /* 0x000fea0003800000 */
.L_x_10427:
        /* <DEDUP_REMOVED lines=11> */
[----:B0-----:R-:W-:Y:S01]  /*1e70*/  MOV R10, 0x69ce2bdf ;  /* 0x69ce2bdf000a7802 */ /* 0x001fe20000000f00 */
        /* <DEDUP_REMOVED lines=27> */
.L_x_10434:
[----:B------:R-:W-:Y:S05]  /*2030*/  BSYNC B1 ;  /* 0x0000000000017941 */ /* 0x000fea0003800000 */
.L_x_10433:
[----:B-12---:R1:W2:-:S06]  /*2040*/  DADD R38, R38, R32 ;  /* 0x0000000026267229 */ /* 0x00628c0000000020 */
.L_x_10432:
[----:B------:R-:W-:Y:S05]  /*2050*/  BSYNC B0 ;  /* 0x0000000000007941 */ /* 0x000fea0003800000 */
.L_x_10431:
        /* <DEDUP_REMOVED lines=39> */
.L_x_10438:
[----:B------:R-:W-:Y:S05]  /*22d0*/  BSYNC B1 ;  /* 0x0000000000017941 */ /* 0x000fea0003800000 */
.L_x_10437:
[----:B-12---:R1:W2:-:S06]  /*22e0*/  DADD R38, R38, R32 ;  /* 0x0000000026267229 */ /* 0x00628c0000000020 */
.L_x_10436:
[----:B------:R-:W-:Y:S05]  /*22f0*/  BSYNC B0 ;  /* 0x0000000000007941 */ /* 0x000fea0003800000 */
.L_x_10435:
        /* <DEDUP_REMOVED lines=39> */
.L_x_10442:
[----:B------:R-:W-:Y:S05]  /*2570*/  BSYNC B1 ;  /* 0x0000000000017941 */ /* 0x000fea0003800000 */
.L_x_10441:
[----:B-12---:R1:W2:-:S06]  /*2580*/  DADD R38, R38, R32 ;  /* 0x0000000026267229 */ /* 0x00628c0000000020 */
.L_x_10440:
[----:B------:R-:W-:Y:S05]  /*2590*/  BSYNC B0 ;  /* 0x0000000000007941 */ /* 0x000fea0003800000 */
.L_x_10439:
        /* <DEDUP_REMOVED lines=9> */
[----:B01----:R-:W0:-:S06]  /*2630*/  DADD R32, R10, -6.75539944105574400000e+15 ;  /* 0xc33800000a207429 */ /* 0x003e0c0000000000 */
[----:B0-----:R-:W0:-:S06]  /*2640*/  DFMA R34, R32, c[0x2][0x8], R8 ;  /* 0x0080020020227a2b */ /* 0x001e0c0000000008 */
        /* <DEDUP_REMOVED lines=29> */
.L_x_10446:
[----:B------:R-:W-:Y:S05]  /*2820*/  BSYNC B1 ;  /* 0x0000000000017941 */ /* 0x000fea0003800000 */
.L_x_10445:
[----:B-12---:R1:W2:-:S06]  /*2830*/  DADD R38, R38, R34 ;  /* 0x0000000026267229 */ /* 0x00628c0000000022 */
.L_x_10444:
[----:B------:R-:W-:Y:S05]  /*2840*/  BSYNC B0 ;  /* 0x0000000000007941 */ /* 0x000fea0003800000 */
.L_x_10443:
        /* <DEDUP_REMOVED lines=8> */
[----:B------:R-:W-:Y:S01]  /*28d0*/  @!P0 LEA.HI R6, R6, R37, RZ, 0x5 ;  /* 0x0000002506068211 */ /* 0x000fe200078f28ff */
[----:B0-----:R-:W0:-:S07]  /*28e0*/  DADD R8, R8, R38 ;  /* 0x0000000008087229 */ /* 0x001e0e0000000026 */
[----:B0-----:R-:W-:Y:S04]  /*28f0*/  SHFL.DOWN PT, R11, R9, 0x8, 0x1f ;  /* 0x09001f00090b7f89 */ /* 0x001fe800000e0000 */
        /* <DEDUP_REMOVED lines=14> */
[----:B------:R-:W-:Y:S02]  /*29e0*/  ISETP.NE.AND P0, PT, R7, RZ, PT ;  /* 0x000000ff0700720c */ /* 0x000fe40003f05270 */
[----:B------:R-:W-:-:S06]  /*29f0*/  CS2R R6, SRZ ;  /* 0x0000000000067805 */ /* 0x000fcc000001ff00 */
[----:B------:R0:W1:Y:S01]  /*2a00*/  @!P1 LDS.64 R6, [R0.X8] ;  /* 0x0000000000069984 */ /* 0x0000620000008a00 */
[----:B------:R-:W-:-:S04]  /*2a10*/  ISETP.NE.AND P1, PT, R34, RZ, PT ;  /* 0x000000ff2200720c */ /* 0x000fc80003f25270 */
[----:B------:R-:W-:Y:S05]  /*2a20*/  @P0 BRA `(.L_x_10448) ;  /* 0x0000014000000947 */ /* 0x000fea0003800000 */
[----:B------:R-:W-:Y:S05]  /*2a30*/  BRA.DIV ~URZ, `(.L_x_10449) ;  /* 0x000013827f007947 */ /* 0x000fea000b800000 */
[----:B01----:R0:W1:Y:S02]  /*2a40*/  SHFL.DOWN PT, R0, R7, 0x10, 0x1f ;  /* 0x0a001f0007007f89 */ /* 0x00306400000e0000 */
.L_x_10471:
        /* <DEDUP_REMOVED lines=15> */
.L_x_10472:
[----:B--2---:R-:W-:Y:S02]  /*2b40*/  IMAD.MOV.U32 R8, RZ, RZ, R11 ;  /* 0x000000ffff087224 */ /* 0x004fe400078e000b */
[----:B-1----:R-:W-:-:S06]  /*2b50*/  IMAD.MOV.U32 R9, RZ, RZ, R0 ;  /* 0x000000ffff097224 */ /* 0x002fcc00078e0000 */
[----:B0-----:R0:W1:-:S06]  /*2b60*/  DADD R6, R8, R6 ;  /* 0x0000000008067229 */ /* 0x00104c0000000006 */
.L_x_10448:
[----:B------:R-:W-:Y:S05]  /*2b70*/  BSYNC B0 ;  /* 0x0000000000007941 */ /* 0x000fea0003800000 */
.L_x_10447:
[----:B------:R-:W-:Y:S01]  /*2b80*/  ISETP.NE.AND P0, PT, R37, RZ, PT ;  /* 0x000000ff2500720c */ /* 0x000fe20003f05270 */
[----:B------:R-:W-:Y:S01]  /*2b90*/  WARPSYNC 0xffffffff ;  /* 0xffffffff00007948 */ /* 0x000fe20003800000 */
[----:B0-----:R-:W-:-:S11]  /*2ba0*/  IMAD.MOV.U32 R0, RZ, RZ, -0x3ff ;  /* 0xfffffc01ff007424 */ /* 0x001fd600078e00ff */
[----:B-1----:R-:W-:Y:S04]  /*2bb0*/  @!P0 STS.64 [RZ], R6 ;  /* 0x00000006ff008388 */ /* 0x002fe80000000a00 */
[----:B------:R-:W-:Y:S06]  /*2bc0*/  BAR.SYNC.DEFER_BLOCKING 0x0 ;  /* 0x0000000000007b1d */ /* 0x000fec0000010000 */
[----:B------:R-:W0:Y:S02]  /*2bd0*/  LDS.64 R8, [RZ] ;  /* 0x00000000ff087984 */ /* 0x000e240000000a00 */
[----:B0-----:R-:W-:Y:S01]  /*2be0*/  ISETP.GT.AND P0, PT, R9, 0xfffff, PT ;  /* 0x000fffff0900780c */ /* 0x001fe20003f04270 */
[----:B------:R-:W-:Y:S01]  /*2bf0*/  IMAD.MOV.U32 R10, RZ, RZ, R8 ;  /* 0x000000ffff0a7224 */ /* 0x000fe200078e0008 */
[----:B------:R-:W-:Y:S01]  /*2c00*/  MOV R32, R8 ;  /* 0x0000000800207202 */ /* 0x000fe20000000f00 */
[----:B------:R-:W-:-:S10]  /*2c10*/  IMAD.MOV.U32 R11, RZ, RZ, R9 ;  /* 0x000000ffff0b7224 */ /* 0x000fd400078e0009 */
[----:B------:R-:W0:Y:S01]  /*2c20*/  @!P0 DMUL R10, R10, 1.80143985094819840000e+16 ;  /* 0x435000000a0a8828 */ /* 0x000e220000000000 */
[----:B------:R-:W-:-:S09]  /*2c30*/  @!P0 IMAD.MOV.U32 R0, RZ, RZ, -0x435 ;  /* 0xfffffbcbff008424 */ /* 0x000fd200078e00ff */
[----:B0-----:R-:W-:Y:S02]  /*2c40*/  @!P0 IMAD.MOV.U32 R9, RZ, RZ, R11 ;  /* 0x000000ffff098224 */ /* 0x001fe400078e000b */
[----:B------:R-:W-:-:S03]  /*2c50*/  @!P0 IMAD.MOV.U32 R32, RZ, RZ, R10 ;  /* 0x000000ffff208224 */ /* 0x000fc600078e000a */
[----:B------:R-:W-:-:S04]  /*2c60*/  IADD3 R6, R9, -0x1, RZ ;  /* 0xffffffff09067810 */ /* 0x000fc80007ffe0ff */
[----:B------:R-:W-:-:S13]  /*2c70*/  ISETP.GE.U32.AND P0, PT, R6, 0x7fefffff, PT ;  /* 0x7fefffff0600780c */ /* 0x000fda0003f06070 */
        /* <DEDUP_REMOVED lines=8> */
.L_x_10451:
[C---:B------:R-:W-:Y:S01]  /*2d00*/  LOP3.LUT R6, R9.reuse, 0x800fffff, RZ, 0xc0, !PT ;  /* 0x800fffff09067812 */ /* 0x040fe200078ec0ff */
[----:B------:R-:W-:Y:S01]  /*2d10*/  IMAD.MOV.U32 R10, RZ, RZ, RZ ;  /* 0x000000ffff0a7224 */ /* 0x000fe200078e00ff */
[----:B------:R-:W-:Y:S02]  /*2d20*/  LEA.HI R0, R9, R0, RZ, 0xc ;  /* 0x0000000009007211 */ /* 0x000fe400078f60ff */
        /* <DEDUP_REMOVED lines=13> */
[----:B0-----:R-:W0:-:S04]  /*2e00*/  DADD R34, R32, -R6 ;  /* 0x0000000020227229 */ /* 0x001e080000000806 */
[----:B------:R-:W-:-:S04]  /*2e10*/  DMUL R8, R6, R6 ;  /* 0x0000000606087228 */ /* 0x000fc80000000000 */
[----:B0-----:R-:W0:-:S06]  /*2e20*/  DADD R34, R34, R34 ;  /* 0x0000000022227229 */ /* 0x001e0c0000000022 */
[----:B0-----:R0:W1:Y:S02]  /*2e30*/  DFMA R32, R32, -R6, R34 ;  /* 0x800000062020722b */ /* 0x0010640000000022 */
[----:B0-----:R-:W-:Y:S02]  /*2e40*/  IMAD.MOV.U32 R34, RZ, RZ, 0x3ae80f1e ;  /* 0x3ae80f1eff227424 */ /* 0x001fe400078e00ff */
[----:B------:R-:W-:Y:S02]  /*2e50*/  IMAD.MOV.U32 R35, RZ, RZ, 0x3eb1380b ;  /* 0x3eb1380bff237424 */ /* 0x000fe400078e00ff */
[----:B-1----:R0:W-:Y:S02]  /*2e60*/  DMUL R32, R10, R32 ;  /* 0x000000200a207228 */ /* 0x0021e40000000000 */
        /* <DEDUP_REMOVED lines=17> */
[----:B0-----:R0:W1:-:S04]  /*2f80*/  DADD R8, R8, R32 ;  /* 0x0000000008087229 */ /* 0x0010480000000020 */
.L_x_10452:
[----:B------:R-:W-:Y:S01]  /*2f90*/  ISETP.NE.AND P0, PT, R3, RZ, PT ;  /* 0x000000ff0300720c */ /* 0x000fe20003f05270 */
[----:B------:R-:W-:-:S12]  /*2fa0*/  BSSY B0, `(.L_x_10453) ;  /* 0x000000b000007945 */ /* 0x000fd80003800000 */
[----:B------:R-:W-:Y:S05]  /*2fb0*/  @P0 BRA `(.L_x_10454) ;  /* 0x0000009000000947 */ /* 0x000fea0003800000 */
[----:B------:R-:W2:Y:S02]  /*2fc0*/  S2R R6, SR_TID.X ;  /* 0x0000000000067919 */ /* 0x000ea40000002100 */
[----:B--2---:R-:W-:-:S05]  /*2fd0*/  SHF.R.S32.HI R7, RZ, 0x1f, R6 ;  /* 0x0000001fff077819 */ /* 0x004fca0000011406 */
[----:B------:R-:W-:-:S04]  /*2fe0*/  IMAD.WIDE.U32 R6, R2, c[0x0][0x170], R6 ;  /* 0x00005c0002067a25 */ /* 0x000fc800078e0006 */
[----:B------:R-:W-:Y:S01]  /*2ff0*/  IMAD R3, R2, c[0x0][0x174], R7 ;  /* 0x00005d0002037a24 */ /* 0x000fe200078e0207 */
[----:B------:R-:W-:-:S04]  /*3000*/  LEA R10, P0, R6, c[0x0][0x160], 0x3 ;  /* 0x00005800060a7a11 */ /* 0x000fc800078018ff */
[----:B------:R-:W-:Y:S01]  /*3010*/  LEA.HI.X R11, R6, c[0x0][0x164], R3, 0x3, P0 ;  /* 0x00005900060b7a11 */ /* 0x000fe200000f1c03 */
[----:B------:R-:W2:-:S06]  /*3020*/  DADD R6, R28, -R30 ;  /* 0x000000001c067229 */ /* 0x000e8c000000081e */
[----:B-12---:R-:W1:-:S07]  /*3030*/  DADD R6, R6, -R8 ;  /* 0x0000000006067229 */ /* 0x006e4e0000000808 */
[----:B-1----:R1:W-:Y:S04]  /*3040*/  STG.E.64 [R10.64], R6 ;  /* 0x000000060a007986 */ /* 0x0023e8000c101b06 */
.L_x_10454:
[----:B------:R-:W-:Y:S05]  /*3050*/  BSYNC B0 ;  /* 0x0000000000007941 */ /* 0x000fea0003800000 */
.L_x_10453:
[----:B------:R-:W-:Y:S01]  /*3060*/  ISETP.NE.AND P0, PT, R4, RZ, PT ;  /* 0x000000ff0400720c */ /* 0x000fe20003f05270 */
[----:B------:R-:W-:-:S12]  /*3070*/  BSSY B0, `(.L_x_10455) ;  /* 0x000000c000007945 */ /* 0x000fd80003800000 */
[----:B------:R-:W-:Y:S05]  /*3080*/  @P0 BRA `(.L_x_10456) ;  /* 0x000000a000000947 */ /* 0x000fea0003800000 */
[----:B-1----:R-:W1:Y:S02]  /*3090*/  S2R R6, SR_TID.X ;  /* 0x0000000000067919 */ /* 0x002e640000002100 */
[----:B-1----:R-:W-:-:S04]  /*30a0*/  IADD3 R6, R6, c[0x0][0x0], RZ ;  /* 0x0000000006067a10 */ /* 0x002fc80007ffe0ff */
[----:B------:R-:W-:-:S05]  /*30b0*/  SHF.R.S32.HI R7, RZ, 0x1f, R6 ;  /* 0x0000001fff077819 */ /* 0x000fca0000011406 */
[----:B------:R-:W-:-:S04]  /*30c0*/  IMAD.WIDE.U32 R6, R2, c[0x0][0x170], R6 ;  /* 0x00005c0002067a25 */ /* 0x000fc800078e0006 */
[----:B------:R-:W-:Y:S01]  /*30d0*/  IMAD R3, R2, c[0x0][0x174], R7 ;  /* 0x00005d0002037a24 */ /* 0x000fe200078e0207 */
[----:B------:R-:W-:-:S04]  /*30e0*/  LEA R10, P0, R6, c[0x0][0x160], 0x3 ;  /* 0x00005800060a7a11 */ /* 0x000fc800078018ff */
[----:B------:R-:W-:Y:S01]  /*30f0*/  LEA.HI.X R11, R6, c[0x0][0x164], R3, 0x3, P0 ;  /* 0x00005900060b7a11 */ /* 0x000fe200000f1c03 */
[----:B------:R-:W1:-:S06]  /*3100*/  DADD R6, R26, -R30 ;  /* 0x000000001a067229 */ /* 0x000e4c000000081e */
[----:B-1----:R-:W1:-:S07]  /*3110*/  DADD R6, R6, -R8 ;  /* 0x0000000006067229 */ /* 0x002e4e0000000808 */
[----:B-1----:R1:W-:Y:S04]  /*3120*/  STG.E.64 [R10.64], R6 ;  /* 0x000000060a007986 */ /* 0x0023e8000c101b06 */
.L_x_10456:
[----:B------:R-:W-:Y:S05]  /*3130*/  BSYNC B0 ;  /* 0x0000000000007941 */ /* 0x000fea0003800000 */
.L_x_10455:
[----:B------:R-:W-:Y:S01]  /*3140*/  BSSY B0, `(.L_x_10457) ;  /* 0x000000d000007945 */ /* 0x000fe20003800000 */
[----:B------:R-:W-:Y:S05]  /*3150*/  @P1 BRA `(.L_x_10458) ;  /* 0x000000b000001947 */ /* 0x000fea0003800000 */
[----:B-1----:R-:W1:Y:S01]  /*3160*/  S2R R6, SR_TID.X ;  /* 0x0000000000067919 */ /* 0x002e620000002100 */
[----:B------:R-:W-:-:S04]  /*3170*/  IMAD.MOV.U32 R7, RZ, RZ, c[0x0][0x0] ;  /* 0x00000000ff077624 */ /* 0x000fc800078e00ff */
[----:B-1----:R-:W-:-:S05]  /*3180*/  IMAD R6, R7, 0x2, R6 ;  /* 0x0000000207067824 */ /* 0x002fca00078e0206 */
[----:B------:R-:W-:-:S05]  /*3190*/  SHF.R.S32.HI R7, RZ, 0x1f, R6 ;  /* 0x0000001fff077819 */ /* 0x000fca0000011406 */
[----:B------:R-:W-:Y:S01]  /*31a0*/  IMAD.WIDE.U32 R26, R2, c[0x0][0x170], R6 ;  /* 0x00005c00021a7a25 */ /* 0x000fe200078e0006 */
[----:B------:R-:W1:-:S03]  /*31b0*/  DADD R6, R24, -R30 ;  /* 0x0000000018067229 */ /* 0x000e46000000081e */
[----:B------:R-:W-:Y:S01]  /*31c0*/  IMAD R3, R2, c[0x0][0x174], R27 ;  /* 0x00005d0002037a24 */ /* 0x000fe200078e021b */
[C---:B------:R-:W-:Y:S02]  /*31d0*/  LEA R10, P0, R26.reuse, c[0x0][0x160], 0x3 ;  /* 0x000058001a0a7a11 */ /* 0x040fe400078018ff */
[----:B-1----:R-:W1:Y:S02]  /*31e0*/  DADD R6, R6, -R8 ;  /* 0x0000000006067229 */ /* 0x002e640000000808 */
[----:B------:R-:W-:-:S05]  /*31f0*/  LEA.HI.X R11, R26, c[0x0][0x164], R3, 0x3, P0 ;  /* 0x000059001a0b7a11 */ /* 0x000fca00000f1c03 */
[----:B-1----:R1:W-:Y:S04]  /*3200*/  STG.E.64 [R10.64], R6 ;  /* 0x000000060a007986 */ /* 0x0023e8000c101b06 */
.L_x_10458:
[----:B------:R-:W-:Y:S05]  /*3210*/  BSYNC B0 ;  /* 0x0000000000007941 */ /* 0x000fea0003800000 */
.L_x_10457:
[----:B------:R-:W-:Y:S01]  /*3220*/  BSSY B0, `(.L_x_10459) ;  /* 0x000000e000007945 */ /* 0x000fe20003800000 */
[----:B------:R-:W-:Y:S05]  /*3230*/  @P2 BRA `(.L_x_10460) ;  /* 0x000000c000002947 */ /* 0x000fea0003800000 */
[----:B------:R-:W2:Y:S01]  /*3240*/  S2R R0, SR_TID.X ;  /* 0x0000000000007919 */ /* 0x000ea20000002100 */
[----:B------:R-:W-:-:S05]  /*3250*/  MOV R3, c[0x0][0x0] ;  /* 0x0000000000037a02 */ /* 0x000fca0000000f00 */
[----:B--2---:R-:W-:-:S05]  /*3260*/  IMAD R0, R3, 0x2, R0 ;  /* 0x0000000203007824 */ /* 0x004fca00078e0200 */
[----:B-1----:R-:W-:-:S04]  /*3270*/  IADD3 R6, R0, c[0x0][0x0], RZ ;  /* 0x0000000000067a10 */ /* 0x002fc80007ffe0ff */
        /* <DEDUP_REMOVED lines=8> */
.L_x_10460:
[----:B------:R-:W-:Y:S05]  /*3300*/  BSYNC B0 ;  /* 0x0000000000007941 */ /* 0x000fea0003800000 */
.L_x_10459:
[----:B------:R-:W-:Y:S01]  /*3310*/  BSSY B0, `(.L_x_10461) ;  /* 0x000000f000007945 */ /* 0x000fe20003800000 */
[----:B------:R-:W-:Y:S05]  /*3320*/  @P3 BRA `(.L_x_10462) ;  /* 0x000000d000003947 */ /* 0x000fea0003800000 */
[----:B------:R-:W2:Y:S01]  /*3330*/  S2R R0, SR_TID.X ;  /* 0x0000000000007919 */ /* 0x000ea20000002100 */
[----:B------:R-:W-:Y:S02]  /*3340*/  IMAD.MOV.U32 R3, RZ, RZ, c[0x0][0x0] ;  /* 0x00000000ff037624 */ /* 0x000fe400078e00ff */
[----:B-1----:R-:W-:Y:S02]  /*3350*/  IMAD.MOV.U32 R7, RZ, RZ, c[0x0][0x0] ;  /* 0x00000000ff077624 */ /* 0x002fe400078e00ff */
[----:B--2---:R-:W-:-:S04]  /*3360*/  IMAD R0, R3, 0x2, R0 ;  /* 0x0000000203007824 */ /* 0x004fc800078e0200 */
[----:B------:R-:W-:-:S05]  /*3370*/  IMAD R6, R7, 0x2, R0 ;  /* 0x0000000207067824 */ /* 0x000fca00078e0200 */
        /* <DEDUP_REMOVED lines=8> */
.L_x_10462:
[----:B------:R-:W-:Y:S05]  /*3400*/  BSYNC B0 ;  /* 0x0000000000007941 */ /* 0x000fea0003800000 */
.L_x_10461:
[----:B------:R-:W-:Y:S01]  /*3410*/  BSSY B0, `(.L_x_10463) ;  /* 0x0000010000007945 */ /* 0x000fe20003800000 */
[----:B------:R-:W-:Y:S05]  /*3420*/  @P4 BRA `(.L_x_10464) ;  /* 0x000000e000004947 */ /* 0x000fea0003800000 */
[----:B------:R-:W2:Y:S01]  /*3430*/  S2R R0, SR_TID.X ;  /* 0x0000000000007919 */ /* 0x000ea20000002100 */
[----:B------:R-:W-:Y:S02]  /*3440*/  IMAD.MOV.U32 R3, RZ, RZ, c[0x0][0x0] ;  /* 0x00000000ff037624 */ /* 0x000fe400078e00ff */
[----:B-1----:R-:W-:Y:S02]  /*3450*/  IMAD.MOV.U32 R7, RZ, RZ, c[0x0][0x0] ;  /* 0x00000000ff077624 */ /* 0x002fe400078e00ff */
[----:B--2---:R-:W-:-:S04]  /*3460*/  IMAD R0, R3, 0x2, R0 ;  /* 0x0000000203007824 */ /* 0x004fc800078e0200 */
[----:B------:R-:W-:-:S05]  /*3470*/  IMAD R0, R7, 0x2, R0 ;  /* 0x0000000207007824 */ /* 0x000fca00078e0200 */
[----:B------:R-:W-:-:S04]  /*3480*/  IADD3 R6, R0, c[0x0][0x0], RZ ;  /* 0x0000000000067a10 */ /* 0x000fc80007ffe0ff */
        /* <DEDUP_REMOVED lines=8> */
.L_x_10464:
[----:B------:R-:W-:Y:S05]  /*3510*/  BSYNC B0 ;  /* 0x0000000000007941 */ /* 0x000fea0003800000 */
.L_x_10463:
[----:B------:R-:W-:Y:S01]  /*3520*/  BSSY B0, `(.L_x_10465) ;  /* 0x0000010000007945 */ /* 0x000fe20003800000 */
[----:B------:R-:W-:Y:S05]  /*3530*/  @P5 BRA `(.L_x_10466) ;  /* 0x000000e000005947 */ /* 0x000fea0003800000 */
[----:B------:R-:W2:Y:S01]  /*3540*/  S2R R0, SR_TID.X ;  /* 0x0000000000007919 */ /* 0x000ea20000002100 */
[----:B------:R-:W-:Y:S02]  /*3550*/  IMAD.MOV.U32 R3, RZ, RZ, c[0x0][0x0] ;  /* 0x00000000ff037624 */ /* 0x000fe400078e00ff */
[----:B-1----:R-:W-:Y:S02]  /*3560*/  IMAD.MOV.U32 R7, RZ, RZ, c[0x0][0x0] ;  /* 0x00000000ff077624 */ /* 0x002fe400078e00ff */
[----:B--2---:R-:W-:-:S05]  /*3570*/  IMAD R0, R3, 0x2, R0 ;  /* 0x0000000203007824 */ /* 0x004fca00078e0200 */
[----:B------:R-:W-:-:S05]  /*3580*/  LEA R0, R7, R0, 0x1 ;  /* 0x0000000007007211 */ /* 0x000fca00078e08ff */
        /* <DEDUP_REMOVED lines=9> */
.L_x_10466:
[----:B------:R-:W-:Y:S05]  /*3620*/  BSYNC B0 ;  /* 0x0000000000007941 */ /* 0x000fea0003800000 */
.L_x_10465:
[----:B------:R-:W-:Y:S01]  /*3630*/  BSSY B0, `(.L_x_10467) ;  /* 0x0000011000007945 */ /* 0x000fe20003800000 */
[----:B------:R-:W-:Y:S05]  /*3640*/  @P6 BRA `(.L_x_10468) ;  /* 0x000000f000006947 */ /* 0x000fea0003800000 */
[----:B------:R-:W2:Y:S01]  /*3650*/  S2R R0, SR_TID.X ;  /* 0x0000000000007919 */ /* 0x000ea20000002100 */
[----:B------:R-:W-:Y:S02]  /*3660*/  IMAD.MOV.U32 R3, RZ, RZ, c[0x0][0x0] ;  /* 0x00000000ff037624 */ /* 0x000fe400078e00ff */
[----:B-1----:R-:W-:Y:S02]  /*3670*/  IMAD.MOV.U32 R7, RZ, RZ, c[0x0][0x0] ;  /* 0x00000000ff077624 */ /* 0x002fe400078e00ff */
[----:B--2---:R-:W-:-:S04]  /*3680*/  IMAD R0, R3, 0x2, R0 ;  /* 0x0000000203007824 */ /* 0x004fc800078e0200 */
[----:B------:R-:W-:-:S04]  /*3690*/  IMAD R0, R7, 0x2, R0 ;  /* 0x0000000207007824 */ /* 0x000fc800078e0200 */
        /* <DEDUP_REMOVED lines=10> */
.L_x_10468:
[----:B------:R-:W-:Y:S05]  /*3740*/  BSYNC B0 ;  /* 0x0000000000007941 */ /* 0x000fea0003800000 */
.L_x_10467:
[----:B------:R-:W-:-:S13]  /*3750*/  ISETP.NE.AND P0, PT, R5, RZ, PT ;  /* 0x000000ff0500720c */ /* 0x000fda0003f05270 */
[----:B------:R-:W-:Y:S05]  /*3760*/  @P0 EXIT ;  /* 0x000000000000094d */ /* 0x000fea0003800000 */
[----:B------:R-:W2:Y:S01]  /*3770*/  S2R R0, SR_TID.X ;  /* 0x0000000000007919 */ /* 0x000ea20000002100 */
[----:B------:R-:W-:Y:S01]  /*3780*/  IMAD.MOV.U32 R3, RZ, RZ, c[0x0][0x0] ;  /* 0x00000000ff037624 */ /* 0x000fe200078e00ff */
[----:B------:R-:W3:Y:S01]  /*3790*/  DADD R12, R12, -R30 ;  /* 0x000000000c0c7229 */ /* 0x000ee2000000081e */
[----:B------:R-:W-:-:S05]  /*37a0*/  IMAD.MOV.U32 R5, RZ, RZ, c[0x0][0x0] ;  /* 0x00000000ff057624 */ /* 0x000fca00078e00ff */
[----:B-1-3--:R-:W1:Y:S01]  /*37b0*/  DADD R8, R12, -R8 ;  /* 0x000000000c087229 */ /* 0x00ae620000000808 */
[----:B--2---:R-:W-:-:S04]  /*37c0*/  IMAD R0, R3, 0x2, R0 ;  /* 0x0000000203007824 */ /* 0x004fc800078e0200 */
[----:B------:R-:W-:-:S04]  /*37d0*/  IMAD R0, R5, 0x2, R0 ;  /* 0x0000000205007824 */ /* 0x000fc800078e0200 */
[----:B------:R-:W-:-:S04]  /*37e0*/  IMAD R0, R3, 0x2, R0 ;  /* 0x0000000203007824 */ /* 0x000fc800078e0200 */
[----:B------:R-:W-:-:S05]  /*37f0*/  IMAD R4, R5, 0x2, R0 ;  /* 0x0000000205047824 */ /* 0x000fca00078e0200 */
[----:B------:R-:W-:-:S05]  /*3800*/  SHF.R.S32.HI R5, RZ, 0x1f, R4 ;  /* 0x0000001fff057819 */ /* 0x000fca0000011404 */
[----:B------:R-:W-:-:S04]  /*3810*/  IMAD.WIDE.U32 R4, R2, c[0x0][0x170], R4 ;  /* 0x00005c0002047a25 */ /* 0x000fc800078e0004 */
[----:B------:R-:W-:Y:S01]  /*3820*/  IMAD R3, R2, c[0x0][0x174], R5 ;  /* 0x00005d0002037a24 */ /* 0x000fe200078e0205 */
[----:B------:R-:W-:-:S04]  /*3830*/  LEA R2, P0, R4, c[0x0][0x160], 0x3 ;  /* 0x0000580004027a11 */ /* 0x000fc800078018ff */
[----:B------:R-:W-:-:S05]  /*3840*/  LEA.HI.X R3, R4, c[0x0][0x164], R3, 0x3, P0 ;  /* 0x0000590004037a11 */ /* 0x000fca00000f1c03 */
[----:B-1----:R-:W-:Y:S01]  /*3850*/  STG.E.64 [R2.64], R8 ;  /* 0x0000000802007986 */ /* 0x002fe2000c101b06 */
[----:B------:R-:W-:Y:S05]  /*3860*/  EXIT ;  /* 0x000000000000794d */ /* 0x000fea0003800000 */
.L_x_10409:
[----:B-1----:R-:W-:Y:S01]  /*3870*/  MOV R9, R31 ;  /* 0x0000001f00097202 */ /* 0x002fe20000000f00 */
[----:B------:R-:W-:Y:S01]  /*3880*/  IMAD.MOV.U32 R10, RZ, RZ, 0x10 ;  /* 0x00000010ff0a7424 */ /* 0x000fe200078e00ff */
[----:B------:R-:W-:Y:S01]  /*3890*/  MOV R8, 0x38d0 ;  /* 0x000038d000087802 */ /* 0x000fe20000000f00 */
[----:B------:R-:W-:Y:S02]  /*38a0*/  IMAD.MOV.U32 R11, RZ, RZ, 0x1f ;  /* 0x0000001fff0b7424 */ /* 0x000fe400078e00ff */
[----:B------:R-:W-:Y:S02]  /*38b0*/  IMAD.MOV.U32 R36, RZ, RZ, -0x1 ;  /* 0xffffffffff247424 */ /* 0x000fe400078e00ff */
[----:B------:R-:W-:Y:S05]  /*38c0*/  CALL.REL.NOINC `($__internal_168_$__cuda_sm70_shflsync_down_p) ;  /* 0x000009b000007944 */ /* 0x000fea0003c00000 */
[----:B-1----:R-:W-:Y:S01]  /*38d0*/  IMAD.MOV.U32 R33, RZ, RZ, R11 ;  /* 0x000000ffff217224 */ /* 0x002fe200078e000b */
[----:B0-----:R-:W-:Y:S05]  /*38e0*/  BRA `(.L_x_10469) ;  /* 0xffffd55000007947 */ /* 0x001fea000383ffff */
.L_x_10410:
[----:B------:R-:W-:Y:S01]  /*38f0*/  IMAD.MOV.U32 R9, RZ, RZ, R30 ;  /* 0x000000ffff097224 */ /* 0x000fe200078e001e */
[----:B------:R-:W-:Y:S01]  /*3900*/  MOV R8, 0x3950 ;  /* 0x0000395000087802 */ /* 0x000fe20000000f00 */
[----:B------:R-:W-:Y:S02]  /*3910*/  IMAD.MOV.U32 R10, RZ, RZ, 0x10 ;  /* 0x00000010ff0a7424 */ /* 0x000fe400078e00ff */
[----:B------:R-:W-:-:S02]  /*3920*/  IMAD.MOV.U32 R11, RZ, RZ, 0x1f ;  /* 0x0000001fff0b7424 */ /* 0x000fc400078e00ff */
[----:B------:R-:W-:Y:S02]  /*3930*/  IMAD.MOV.U32 R36, RZ, RZ, -0x1 ;  /* 0xffffffffff247424 */ /* 0x000fe400078e00ff */
[----:B01----:R-:W-:Y:S05]  /*3940*/  CALL.REL.NOINC `($__internal_168_$__cuda_sm70_shflsync_down_p) ;  /* 0x0000093000007944 */ /* 0x003fea0003c00000 */
[----:B-1----:R-:W-:Y:S01]  /*3950*/  IMAD.MOV.U32 R8, RZ, RZ, R11 ;  /* 0x000000ffff087224 */ /* 0x002fe200078e000b */
[----:B0-----:R-:W-:Y:S01]  /*3960*/  MOV R36, 0xffffffff ;  /* 0xffffffff00247802 */ /* 0x001fe20000000f00 */
[----:B------:R-:W-:Y:S02]  /*3970*/  IMAD.MOV.U32 R9, RZ, RZ, R33 ;  /* 0x000000ffff097224 */ /* 0x000fe400078e0021 */
[----:B------:R-:W-:-:S04]  /*3980*/  IMAD.MOV.U32 R10, RZ, RZ, 0x8 ;  /* 0x00000008ff0a7424 */ /* 0x000fc800078e00ff */
[----:B------:R0:W1:Y:S02]  /*3990*/  DSETP.GEU.AND P0, PT, R30, R8, PT ;  /* 0x000000081e00722a */ /* 0x0000640003f0e000 */
[----:B0-----:R-:W-:-:S04]  /*39a0*/  MOV R8, 0x3a00 ;  /* 0x00003a0000087802 */ /* 0x001fc80000000f00 */
[----:B-1----:R-:W-:Y:S02]  /*39b0*/  FSEL R31, R33, R31, !P0 ;  /* 0x0000001f211f7208 */ /* 0x002fe40004000000 */
[----:B------:R-:W-:Y:S01]  /*39c0*/  FSEL R30, R11, R30, !P0 ;  /* 0x0000001e0b1e7208 */ /* 0x000fe20004000000 */
[----:B------:R-:W-:Y:S02]  /*39d0*/  IMAD.MOV.U32 R11, RZ, RZ, 0x1f ;  /* 0x0000001fff0b7424 */ /* 0x000fe400078e00ff */
[----:B------:R-:W-:Y:S02]  /*39e0*/  IMAD.MOV.U32 R9, RZ, RZ, R31 ;  /* 0x000000ffff097224 */ /* 0x000fe400078e001f */
[----:B------:R-:W-:Y:S05]  /*39f0*/  CALL.REL.NOINC `($__internal_168_$__cuda_sm70_shflsync_down_p) ;  /* 0x0000088000007944 */ /* 0x000fea0003c00000 */
[----:B-1----:R-:W-:Y:S01]  /*3a00*/  IMAD.MOV.U32 R33, RZ, RZ, R11 ;  /* 0x000000ffff217224 */ /* 0x002fe200078e000b */
[----:B------:R-:W-:Y:S01]  /*3a10*/  MOV R8, 0x3a70 ;  /* 0x00003a7000087802 */ /* 0x000fe20000000f00 */
[----:B0-----:R-:W-:Y:S02]  /*3a20*/  IMAD.MOV.U32 R9, RZ, RZ, R30 ;  /* 0x000000ffff097224 */ /* 0x001fe400078e001e */
[----:B------:R-:W-:Y:S02]  /*3a30*/  IMAD.MOV.U32 R10, RZ, RZ, 0x8 ;  /* 0x00000008ff0a7424 */ /* 0x000fe400078e00ff */
[----:B------:R-:W-:-:S02]  /*3a40*/  IMAD.MOV.U32 R11, RZ, RZ, 0x1f ;  /* 0x0000001fff0b7424 */ /* 0x000fc400078e00ff */
[----:B------:R-:W-:Y:S02]  /*3a50*/  IMAD.MOV.U32 R36, RZ, RZ, -0x1 ;  /* 0xffffffffff247424 */ /* 0x000fe400078e00ff */
[----:B------:R-:W-:Y:S05]  /*3a60*/  CALL.REL.NOINC `($__internal_168_$__cuda_sm70_shflsync_down_p) ;  /* 0x0000081000007944 */ /* 0x000fea0003c00000 */
[----:B-1----:R-:W-:Y:S01]  /*3a70*/  IMAD.MOV.U32 R32, RZ, RZ, R11 ;  /* 0x000000ffff207224 */ /* 0x002fe200078e000b */
[----:B------:R-:W-:Y:S01]  /*3a80*/  MOV R8, 0x3b10 ;  /* 0x00003b1000087802 */ /* 0x000fe20000000f00 */
[----:B0-----:R-:W-:Y:S02]  /*3a90*/  IMAD.MOV.U32 R10, RZ, RZ, 0x4 ;  /* 0x00000004ff0a7424 */ /* 0x001fe400078e00ff */
[----:B------:R-:W-:Y:S02]  /*3aa0*/  IMAD.MOV.U32 R36, RZ, RZ, -0x1 ;  /* 0xffffffffff247424 */ /* 0x000fe400078e00ff */
[----:B------:R-:W0:-:S06]  /*3ab0*/  DSETP.GEU.AND P0, PT, R30, R32, PT ;  /* 0x000000201e00722a */ /* 0x000e0c0003f0e000 */
[----:B0-----:R-:W-:Y:S02]  /*3ac0*/  FSEL R31, R33, R31, !P0 ;  /* 0x0000001f211f7208 */ /* 0x001fe40004000000 */
[----:B------:R-:W-:Y:S01]  /*3ad0*/  FSEL R30, R11, R30, !P0 ;  /* 0x0000001e0b1e7208 */ /* 0x000fe20004000000 */
[----:B------:R-:W-:Y:S02]  /*3ae0*/  IMAD.MOV.U32 R11, RZ, RZ, 0x1f ;  /* 0x0000001fff0b7424 */ /* 0x000fe400078e00ff */
[----:B------:R-:W-:Y:S02]  /*3af0*/  IMAD.MOV.U32 R9, RZ, RZ, R31 ;  /* 0x000000ffff097224 */ /* 0x000fe400078e001f */
[----:B------:R-:W-:Y:S05]  /*3b00*/  CALL.REL.NOINC `($__internal_168_$__cuda_sm70_shflsync_down_p) ;  /* 0x0000077000007944 */ /* 0x000fea0003c00000 */
[----:B-1----:R-:W-:Y:S01]  /*3b10*/  IMAD.MOV.U32 R33, RZ, RZ, R11 ;  /* 0x000000ffff217224 */ /* 0x002fe200078e000b */
[----:B0-----:R-:W-:Y:S01]  /*3b20*/  MOV R9, R30 ;  /* 0x0000001e00097202 */ /* 0x001fe20000000f00 */
[----:B------:R-:W-:Y:S01]  /*3b30*/  IMAD.MOV.U32 R10, RZ, RZ, 0x4 ;  /* 0x00000004ff0a7424 */ /* 0x000fe200078e00ff */
[----:B------:R-:W-:Y:S01]  /*3b40*/  MOV R8, 0x3b80 ;  /* 0x00003b8000087802 */ /* 0x000fe20000000f00 */
[----:B------:R-:W-:Y:S02]  /*3b50*/  IMAD.MOV.U32 R11, RZ, RZ, 0x1f ;  /* 0x0000001fff0b7424 */ /* 0x000fe400078e00ff */
[----:B------:R-:W-:-:S02]  /*3b60*/  IMAD.MOV.U32 R36, RZ, RZ, -0x1 ;  /* 0xffffffffff247424 */ /* 0x000fc400078e00ff */
[----:B------:R-:W-:Y:S05]  /*3b70*/  CALL.REL.NOINC `($__internal_168_$__cuda_sm70_shflsync_down_p) ;  /* 0x0000070000007944 */ /* 0x000fea0003c00000 */
        /* <DEDUP_REMOVED lines=11> */
[----:B0-----:R-:W-:Y:S01]  /*3c30*/  MOV R36, 0xffffffff ;  /* 0xffffffff00247802 */ /* 0x001fe20000000f00 */
[----:B------:R-:W-:Y:S01]  /*3c40*/  IMAD.MOV.U32 R9, RZ, RZ, R30 ;  /* 0x000000ffff097224 */ /* 0x000fe200078e001e */
[----:B------:R-:W-:Y:S01]  /*3c50*/  MOV R8, 0x3c90 ;  /* 0x00003c9000087802 */ /* 0x000fe20000000f00 */
[----:B------:R-:W-:Y:S02]  /*3c60*/  IMAD.MOV.U32 R10, RZ, RZ, 0x2 ;  /* 0x00000002ff0a7424 */ /* 0x000fe400078e00ff */
[----:B------:R-:W-:-:S02]  /*3c70*/  IMAD.MOV.U32 R11, RZ, RZ, 0x1f ;  /* 0x0000001fff0b7424 */ /* 0x000fc400078e00ff */
        /* <DEDUP_REMOVED lines=19> */
[----:B0-----:R-:W-:Y:S05]  /*3db0*/  BRA `(.L_x_10470) ;  /* 0xffffd1f000007947 */ /* 0x001fea000383ffff */
.L_x_10449:
[----:B01----:R-:W-:Y:S01]  /*3dc0*/  IMAD.MOV.U32 R9, RZ, RZ, R7 ;  /* 0x000000ffff097224 */ /* 0x003fe200078e0007 */
[----:B------:R-:W-:Y:S01]  /*3dd0*/  MOV R10, 0x10 ;  /* 0x00000010000a7802 */ /* 0x000fe20000000f00 */
[----:B------:R-:W-:Y:S01]  /*3de0*/  IMAD.MOV.U32 R11, RZ, RZ, 0x1f ;  /* 0x0000001fff0b7424 */ /* 0x000fe200078e00ff */
[----:B------:R-:W-:Y:S01]  /*3df0*/  MOV R8, 0x3e20 ;  /* 0x00003e2000087802 */ /* 0x000fe20000000f00 */
[----:B------:R-:W-:Y:S02]  /*3e00*/  IMAD.MOV.U32 R36, RZ, RZ, -0x1 ;  /* 0xffffffffff247424 */ /* 0x000fe400078e00ff */
[----:B------:R-:W-:Y:S05]  /*3e10*/  CALL.REL.NOINC `($__internal_168_$__cuda_sm70_shflsync_down_p) ;  /* 0x0000046000007944 */ /* 0x000fea0003c00000 */
[----:B-1----:R-:W-:Y:S01]  /*3e20*/  IMAD.MOV.U32 R0, RZ, RZ, R11 ;  /* 0x000000ffff007224 */ /* 0x002fe200078e000b */
[----:B0-----:R-:W-:Y:S05]  /*3e30*/  BRA `(.L_x_10471) ;  /* 0xffffec1000007947 */ /* 0x001fea000383ffff */
.L_x_10450:
[----:B------:R-:W-:Y:S01]  /*3e40*/  IMAD.MOV.U32 R9, RZ, RZ, R6 ;  /* 0x000000ffff097224 */ /* 0x000fe200078e0006 */
[----:B------:R-:W-:Y:S01]  /*3e50*/  MOV R8, 0x3ea0 ;  /* 0x00003ea000087802 */ /* 0x000fe20000000f00 */
[----:B------:R-:W-:Y:S02]  /*3e60*/  IMAD.MOV.U32 R10, RZ, RZ, 0x10 ;  /* 0x00000010ff0a7424 */ /* 0x000fe400078e00ff */
[----:B------:R-:W-:-:S02]  /*3e70*/  IMAD.MOV.U32 R11, RZ, RZ, 0x1f ;  /* 0x0000001fff0b7424 */ /* 0x000fc400078e00ff */
[----:B------:R-:W-:Y:S02]  /*3e80*/  IMAD.MOV.U32 R36, RZ, RZ, -0x1 ;  /* 0xffffffffff247424 */ /* 0x000fe400078e00ff */
[----:B01----:R-:W-:Y:S05]  /*3e90*/  CALL.REL.NOINC `($__internal_168_$__cuda_sm70_shflsync_down_p) ;  /* 0x000003e000007944 */ /* 0x003fea0003c00000 */
[----:B-1----:R-:W-:Y:S02]  /*3ea0*/  IMAD.MOV.U32 R8, RZ, RZ, R11 ;  /* 0x000000ffff087224 */ /* 0x002fe400078e000b */
[----:B0-----:R-:W-:Y:S02]  /*3eb0*/  IMAD.MOV.U32 R9, RZ, RZ, R0 ;  /* 0x000000ffff097224 */ /* 0x001fe400078e0000 */
[----:B------:R-:W-:Y:S02]  /*3ec0*/  IMAD.MOV.U32 R10, RZ, RZ, 0x8 ;  /* 0x00000008ff0a7424 */ /* 0x000fe400078e00ff */
[----:B------:R-:W-:Y:S02]  /*3ed0*/  IMAD.MOV.U32 R11, RZ, RZ, 0x1f ;  /* 0x0000001fff0b7424 */ /* 0x000fe400078e00ff */
[----:B------:R0:W1:Y:S01]  /*3ee0*/  DADD R6, R6, R8 ;  /* 0x0000000006067229 */ /* 0x0000620000000008 */
[----:B------:R-:W-:Y:S01]  /*3ef0*/  IMAD.MOV.U32 R36, RZ, RZ, -0x1 ;  /* 0xffffffffff247424 */ /* 0x000fe200078e00ff */
[----:B0-----:R-:W-:-:S08]  /*3f00*/  MOV R8, 0x3f30 ;  /* 0x00003f3000087802 */ /* 0x001fd00000000f00 */
[----:B-1----:R-:W-:Y:S02]  /*3f10*/  MOV R9, R7 ;  /* 0x0000000700097202 */ /* 0x002fe40000000f00 */
[----:B------:R-:W-:Y:S05]  /*3f20*/  CALL.REL.NOINC `($__internal_168_$__cuda_sm70_shflsync_down_p) ;  /* 0x0000035000007944 */ /* 0x000fea0003c00000 */
[----:B-1----:R-:W-:Y:S01]  /*3f30*/  IMAD.MOV.U32 R33, RZ, RZ, R11 ;  /* 0x000000ffff217224 */ /* 0x002fe200078e000b */
[----:B------:R-:W-:Y:S01]  /*3f40*/  MOV R8, 0x3fa0 ;  /* 0x00003fa000087802 */ /* 0x000fe20000000f00 */
[----:B0-----:R-:W-:Y:S02]  /*3f50*/  IMAD.MOV.U32 R9, RZ, RZ, R6 ;  /* 0x000000ffff097224 */ /* 0x001fe400078e0006 */
[----:B------:R-:W-:Y:S02]  /*3f60*/  IMAD.MOV.U32 R10, RZ, RZ, 0x8 ;  /* 0x00000008ff0a7424 */ /* 0x000fe400078e00ff */
[----:B------:R-:W-:Y:S02]  /*3f70*/  IMAD.MOV.U32 R11, RZ, RZ, 0x1f ;  /* 0x0000001fff0b7424 */ /* 0x000fe400078e00ff */
[----:B------:R-:W-:Y:S02]  /*3f80*/  IMAD.MOV.U32 R36, RZ, RZ, -0x1 ;  /* 0xffffffffff247424 */ /* 0x000fe400078e00ff */
[----:B------:R-:W-:Y:S05]  /*3f90*/  CALL.REL.NOINC `($__internal_168_$__cuda_sm70_shflsync_down_p) ;  /* 0x000002e000007944 */ /* 0x000fea0003c00000 */
[----:B-1----:R-:W-:Y:S01]  /*3fa0*/  IMAD.MOV.U32 R32, RZ, RZ, R11 ;  /* 0x000000ffff207224 */ /* 0x002fe200078e000b */
[----:B------:R-:W-:Y:S01]  /*3fb0*/  MOV R8, 0x4020 ;  /* 0x0000402000087802 */ /* 0x000fe20000000f00 */
[----:B0-----:R-:W-:-:S02]  /*3fc0*/  IMAD.MOV.U32 R10, RZ, RZ, 0x4 ;  /* 0x00000004ff0a7424 */ /* 0x001fc400078e00ff */
[----:B------:R-:W-:Y:S02]  /*3fd0*/  IMAD.MOV.U32 R11, RZ, RZ, 0x1f ;  /* 0x0000001fff0b7424 */ /* 0x000fe400078e00ff */
[----:B------:R-:W0:Y:S01]  /*3fe0*/  DADD R6, R6, R32 ;  /* 0x0000000006067229 */ /* 0x000e220000000020 */
[----:B------:R-:W-:-:S09]  /*3ff0*/  IMAD.MOV.U32 R36, RZ, RZ, -0x1 ;  /* 0xffffffffff247424 */ /* 0x000fd200078e00ff */
[----:B0-----:R-:W-:Y:S02]  /*4000*/  IMAD.MOV.U32 R9, RZ, RZ, R7 ;  /* 0x000000ffff097224 */ /* 0x001fe400078e0007 */
[----:B------:R-:W-:Y:S05]  /*4010*/  CALL.REL.NOINC `($__internal_168_$__cuda_sm70_shflsync_down_p) ;  /* 0x0000026000007944 */ /* 0x000fea0003c00000 */
[----:B-1----:R-:W-:Y:S01]  /*4020*/  IMAD.MOV.U32 R33, RZ, RZ, R11 ;  /* 0x000000ffff217224 */ /* 0x002fe200078e000b */
[----:B0-----:R-:W-:Y:S01]  /*4030*/  MOV R10, 0x4 ;  /* 0x00000004000a7802 */ /* 0x001fe20000000f00 */
[----:B------:R-:W-:Y:S01]  /*4040*/  IMAD.MOV.U32 R9, RZ, RZ, R6 ;  /* 0x000000ffff097224 */ /* 0x000fe200078e0006 */
[----:B------:R-:W-:Y:S01]  /*4050*/  MOV R8, 0x4090 ;  /* 0x0000409000087802 */ /* 0x000fe20000000f00 */
[----:B------:R-:W-:Y:S02]  /*4060*/  IMAD.MOV.U32 R11, RZ, RZ, 0x1f ;  /* 0x0000001fff0b7424 */ /* 0x000fe400078e00ff */
[----:B------:R-:W-:Y:S02]  /*4070*/  IMAD.MOV.U32 R36, RZ, RZ, -0x1 ;  /* 0xffffffffff247424 */ /* 0x000fe400078e00ff */
[----:B------:R-:W-:Y:S05]  /*4080*/  CALL.REL.NOINC `($__internal_168_$__cuda_sm70_shflsync_down_p) ;  /* 0x000001f000007944 */ /* 0x000fea0003c00000 */
[----:B-1----:R-:W-:Y:S01]  /*4090*/  IMAD.MOV.U32 R32, RZ, RZ, R11 ;  /* 0x000000ffff207224 */ /* 0x002fe200078e000b */
[----:B------:R-:W-:Y:S01]  /*40a0*/  MOV R8, 0x4110 ;  /* 0x0000411000087802 */ /* 0x000fe20000000f00 */
[----:B0-----:R-:W-:Y:S02]  /*40b0*/  IMAD.MOV.U32 R10, RZ, RZ, 0x2 ;  /* 0x00000002ff0a7424 */ /* 0x001fe400078e00ff */
[----:B------:R-:W-:-:S02]  /*40c0*/  IMAD.MOV.U32 R11, RZ, RZ, 0x1f ;  /* 0x0000001fff0b7424 */ /* 0x000fc400078e00ff */
[----:B------:R-:W0:Y:S01]  /*40d0*/  DADD R6, R6, R32 ;  /* 0x0000000006067229 */ /* 0x000e220000000020 */
[----:B------:R-:W-:-:S09]  /*40e0*/  IMAD.MOV.U32 R36, RZ, RZ, -0x1 ;  /* 0xffffffffff247424 */ /* 0x000fd200078e00ff */
[----:B0-----:R-:W-:Y:S02]  /*40f0*/  IMAD.MOV.U32 R9, RZ, RZ, R7 ;  /* 0x000000ffff097224 */ /* 0x001fe400078e0007 */
        /* <DEDUP_REMOVED lines=8> */
[----:B-1----:R-:W-:Y:S01]  /*4180*/  MOV R32, R11 ;  /* 0x0000000b00207202 */ /* 0x002fe20000000f00 */
[----:B0-----:R-:W-:Y:S01]  /*4190*/  IMAD.MOV.U32 R10, RZ, RZ, 0x1 ;  /* 0x00000001ff0a7424 */ /* 0x001fe200078e00ff */
[----:B------:R-:W-:Y:S01]  /*41a0*/  MOV R8, 0x4200 ;  /* 0x0000420000087802 */ /* 0x000fe20000000f00 */
[----:B------:R-:W-:-:S02]  /*41b0*/  IMAD.MOV.U32 R11, RZ, RZ, 0x1f ;  /* 0x0000001fff0b7424 */ /* 0x000fc400078e00ff */
[----:B------:R-:W-:Y:S01]  /*41c0*/  IMAD.MOV.U32 R36, RZ, RZ, -0x1 ;  /* 0xffffffffff247424 */ /* 0x000fe200078e00ff */
[----:B------:R-:W0:-:S10]  /*41d0*/  DADD R6, R6, R32 ;  /* 0x0000000006067229 */ /* 0x000e140000000020 */
        /* <DEDUP_REMOVED lines=9> */
[----:B01----:R-:W-:Y:S05]  /*4270*/  BRA `(.L_x_10472) ;  /* 0xffffe8c000007947 */ /* 0x003fea000383ffff */
        .weak           $__internal_168_$__cuda_sm70_shflsync_down_p
        .type           $__internal_168_$__cuda_sm70_shflsync_down_p,@function
        .size           $__internal_168_$__cuda_sm70_shflsync_down_p,(.L_x_11477 - $__internal_168_$__cuda_sm70_shflsync_down_p)
$__internal_168_$__cuda_sm70_shflsync_down_p:
[----:B------:R-:W-:Y:S01]  /*4280*/  IMAD.MOV.U32 R34, RZ, RZ, R8 ;  /* 0x000000ffff227224 */ /* 0x000fe200078e0008 */
[----:B------:R-:W-:Y:S04]  /*4290*/  WARPSYNC R36 ;  /* 0x0000002400007348 */ /* 0x000fe80003800000 */
[----:B------:R-:W-:Y:S01]  /*42a0*/  IMAD.MOV.U32 R35, RZ, RZ, 0x0 ;  /* 0x00000000ff237424 */ /* 0x000fe200078e00ff */
[----:B------:R0:W1:Y:S03]  /*42b0*/  SHFL.DOWN PT, R11, R9, R10, R11 ;  /* 0x0800000a090b7389 */ /* 0x00006600000e000b */
[----:B------:R-:W-:Y:S05]  /*42c0*/  RET.REL.NODEC R34 `(_ZN2at6native43_GLOBAL__N__9ae7fba5_10_SoftMax_cu_9f978f6322cunn_SoftMaxForwardRegIdddNS1_25LogSoftMaxForwardEpilogueElLi9EEEvPT1_PKT_T3_) ;  /* 0xffffbd3022007950 */ /* 0x000fea0003c3ffff */
.L_x_10473:
        /* <DEDUP_REMOVED lines=11> */
.L_x_11477:


//--------------------- .text._ZN2at6native43_GLOBAL__N__9ae7fba5_10_SoftMax_cu_9f978f6322cunn_SoftMaxForwardRegIdddNS1_25LogSoftMaxForwardEpilogueElLi8EEEvPT1_PKT_T3_ --------------------------
	.section	.text._ZN2at6native43_GLOBAL__N__9ae7fba5_10_SoftMax_cu_9f978f6322cunn_SoftMaxForwardRegIdddNS1_25LogSoftMaxForwardEpilogueElLi8EEEvPT1_PKT_T3_,"ax",@progbits
	.sectioninfo	@"SHI_REGISTERS=44"
	.align	128
.text._ZN2at6native43_GLOBAL__N__9ae7fba5_10_SoftMax_cu_9f978f6322cunn_SoftMaxForwardRegIdddNS1_25LogSoftMaxForwardEpilogueElLi8EEEvPT1_PKT_T3_:
        .type           _ZN2at6native43_GLOBAL__N__9ae7fba5_10_SoftMax_cu_9f978f6322cunn_SoftMaxForwardRegIdddNS1_25LogSoftMaxForwardEpilogueElLi8EEEvPT1_PKT_T3_,@function
        .size           _ZN2at6native43_GLOBAL__N__9ae7fba5_10_SoftMax_cu_9f978f6322cunn_SoftMaxForwardRegIdddNS1_25LogSoftMaxForwardEpilogueElLi8EEEvPT1_PKT_T3_,(.L_x_11479 - _ZN2at6native43_GLOBAL__N__9ae7fba5_10_SoftMax_cu_9f978f6322cunn_SoftMaxForwardRegIdddNS1_25LogSoftMaxForwardEpilogueElLi8EEEvPT1_PKT_T3_)
        .other          _ZN2at6native43_GLOBAL__N__9ae7fba5_10_SoftMax_cu_9f978f6322cunn_SoftMaxForwardRegIdddNS1_25LogSoftMaxForwardEpilogueElLi8EEEvPT1_PKT_T3_,@"STO_CUDA_ENTRY STV_DEFAULT"
_ZN2at6native43_GLOBAL__N__9ae7fba5_10_SoftMax_cu_9f978f6322cunn_SoftMaxForwardRegIdddNS1_25LogSoftMaxForwardEpilogueElLi8EEEvPT1_PKT_T3_:
        /* <DEDUP_REMOVED lines=8> */
[C---:B------:R-:W-:Y:S02]  /*0080*/  ISETP.GE.U32.AND P1, PT, R4.reuse, c[0x0][0x170], PT ;  /* 0x00005c0004007a0c */ /* 0x040fe40003f26070 */
[----:B------:R-:W-:Y:S01]  /*0090*/  SHF.R.S32.HI R5, RZ, 0x1f, R4 ;  /* 0x0000001fff057819 */ /* 0x000fe20000011404 */
[----:B------:R-:W-:Y:S01]  /*00a0*/  IMAD.MOV.U32 R37, RZ, RZ, -0x100001 ;  /* 0xffefffffff257424 */ /* 0x000fe200078e00ff */
[----:B------:R-:W-:-:S02]  /*00b0*/  IADD3 R28, R4, c[0x0][0x0], RZ ;  /* 0x00000000041c7a10 */ /* 0x000fc40007ffe0ff */
[----:B------:R-:W-:-:S05]  /*00c0*/  ISETP.GE.AND.EX P1, PT, R5, c[0x0][0x174], PT, P1 ;  /* 0x00005d0005007a0c */ /* 0x000fca0003f26310 */
[----:B-1----:R-:W-:Y:S01]  /*00d0*/  @!P3 IMAD.WIDE.U32 R8, R6, c[0x0][0x170], R2 ;  /* 0x00005c000608ba25 */ /* 0x002fe200078e0002 */
[----:B------:R-:W-:-:S03]  /*00e0*/  P2R R7, PR, RZ, 0x8 ;  /* 0x00000008ff077803 */ /* 0x000fc60000000000 */
[----:B------:R-:W-:Y:S01]  /*00f0*/  @!P3 IMAD R3, R6, c[0x0][0x174], R9 ;  /* 0x00005d000603ba24 */ /* 0x000fe200078e0209 */
[----:B------:R-:W-:-:S04]  /*0100*/  @!P3 LEA R26, P0, R8, c[0x0][0x168], 0x3 ;  /* 0x00005a00081aba11 */ /* 0x000fc800078018ff */
[----:B------:R-:W-:-:S05]  /*0110*/  @!P3 LEA.HI.X R27, R8, c[0x0][0x16c], R3, 0x3, P0 ;  /* 0x00005b00081bba11 */ /* 0x000fca00000f1c03 */
[----:B------:R0:W2:Y:S01]  /*0120*/  @!P3 LDG.E.64 R24, [R26.64] ;  /* 0x000000061a18b981 */ /* 0x0000a2000c1e1b00 */
[----:B------:R-:W-:-:S04]  /*0130*/  @!P1 IMAD.WIDE.U32 R8, R6, c[0x0][0x170], R4 ;  /* 0x00005c0006089a25 */ /* 0x000fc800078e0004 */
[----:B------:R-:W-:Y:S01]  /*0140*/  @!P1 IMAD R3, R6, c[0x0][0x174], R9 ;  /* 0x00005d0006039a24 */ /* 0x000fe200078e0209 */
[----:B------:R-:W-:-:S04]  /*0150*/  @!P1 LEA R30, P0, R8, c[0x0][0x168], 0x3 ;  /* 0x00005a00081e9a11 */ /* 0x000fc800078018ff */
[----:B------:R-:W-:-:S05]  /*0160*/  @!P1 LEA.HI.X R31, R8, c[0x0][0x16c], R3, 0x3, P0 ;  /* 0x00005b00081f9a11 */ /* 0x000fca00000f1c03 */
[----:B------:R-:W3:Y:S01]  /*0170*/  @!P1 LDG.E.64 R22, [R30.64] ;  /* 0x000000061e169981 */ /* 0x000ee2000c1e1b00 */
[----:B------:R-:W-:Y:S01]  /*0180*/  IMAD.MOV.U32 R3, RZ, RZ, c[0x2][0x4] ;  /* 0x00800100ff037624 */ /* 0x000fe200078e00ff */
[----:B------:R-:W-:Y:S01]  /*0190*/  SHF.R.S32.HI R29, RZ, 0x1f, R28 ;  /* 0x0000001fff1d7819 */ /* 0x000fe2000001141c */
[----:B------:R-:W-:Y:S01]  /*01a0*/  IMAD.MOV.U32 R36, RZ, RZ, -0x1 ;  /* 0xffffffffff247424 */ /* 0x000fe200078e00ff */
[----:B------:R-:W-:Y:S02]  /*01b0*/  IADD3 R4, R28, c[0x0][0x0], RZ ;  /* 0x000000001c047a10 */ /* 0x000fe40007ffe0ff */
[----:B------:R-:W-:Y:S02]  /*01c0*/  @!P3 LOP3.LUT R3, R3, 0x80000, RZ, 0xfc, !PT ;  /* 0x000800000303b812 */ /* 0x000fe400078efcff */
[----:B------:R-:W-:Y:S02]  /*01d0*/  SHF.R.S32.HI R5, RZ, 0x1f, R4 ;  /* 0x0000001fff057819 */ /* 0x000fe40000011404 */
[----:B0-----:R-:W-:-:S04]  /*01e0*/  IADD3 R26, R4, c[0x0][0x0], RZ ;  /* 0x00000000041a7a10 */ /* 0x001fc80007ffe0ff */
[C---:B------:R-:W-:Y:S02]  /*01f0*/  ISETP.GE.U32.AND P4, PT, R26.reuse, c[0x0][0x170], PT ;  /* 0x00005c001a007a0c */ /* 0x040fe40003f86070 */
[----:B------:R-:W-:Y:S02]  /*0200*/  SHF.R.S32.HI R27, RZ, 0x1f, R26 ;  /* 0x0000001fff1b7819 */ /* 0x000fe4000001141a */
[----:B------:R-:W-:Y:S02]  /*0210*/  IADD3 R8, R26, c[0x0][0x0], RZ ;  /* 0x000000001a087a10 */ /* 0x000fe40007ffe0ff */
[----:B------:R-:W-:-:S13]  /*0220*/  ISETP.GE.AND.EX P4, PT, R27, c[0x0][0x174], PT, P4 ;  /* 0x00005d001b007a0c */ /* 0x000fda0003f86340 */
[----:B------:R-:W-:Y:S01]  /*0230*/  @!P4 IMAD.WIDE.U32 R26, R6, c[0x0][0x170], R26 ;  /* 0x00005c00061aca25 */ /* 0x000fe200078e001a */
[----:B--2---:R-:W0:-:S03]  /*0240*/  @!P3 DSETP.MAX.AND P0, P2, R24, c[0x2][0x0], PT ;  /* 0x008000001800b62a */ /* 0x004e060003a0f000 */
[----:B------:R-:W-:-:S05]  /*0250*/  @!P3 IMAD.MOV.U32 R0, RZ, RZ, R25 ;  /* 0x000000ffff00b224 */ /* 0x000fca00078e0019 */
[----:B0-----:R-:W-:-:S04]  /*0260*/  @!P3 FSEL R0, R0, c[0x2][0x4], P0 ;  /* 0x008001000000ba08 */ /* 0x001fc80000000000 */
[----:B------:R-:W-:Y:S01]  /*0270*/  @!P3 SEL R37, R3, R0, P2 ;  /* 0x000000000325b207 */ /* 0x000fe20001000000 */
[----:B------:R-:W-:Y:S01]  /*0280*/  @!P3 IMAD.MOV.U32 R0, RZ, RZ, R24 ;  /* 0x000000ffff00b224 */ /* 0x000fe200078e0018 */
[----:B------:R-:W-:Y:S01]  /*0290*/  ISETP.GE.U32.AND P2, PT, R28, c[0x0][0x170], PT ;  /* 0x00005c001c007a0c */ /* 0x000fe20003f46070 */
[----:B---3--:R-:W-:-:S03]  /*02a0*/  @!P1 IMAD.MOV.U32 R3, RZ, RZ, R22 ;  /* 0x000000ffff039224 */ /* 0x008fc600078e0016 */
[----:B------:R-:W-:Y:S01]  /*02b0*/  @!P3 SEL R36, R0, c[0x2][0x0], P0 ;  /* 0x008000000024ba07 */ /* 0x000fe20000000000 */
[----:B------:R-:W-:Y:S01]  /*02c0*/  @!P1 IMAD.MOV.U32 R9, RZ, RZ, R23 ;  /* 0x000000ffff099224 */ /* 0x000fe200078e0017 */
[----:B------:R-:W-:Y:S02]  /*02d0*/  ISETP.GE.AND.EX P2, PT, R29, c[0x0][0x174], PT, P2 ;  /* 0x00005d001d007a0c */ /* 0x000fe40003f46320 */
[----:B------:R-:W-:Y:S01]  /*02e0*/  ISETP.GE.U32.AND P3, PT, R4, c[0x0][0x170], PT ;  /* 0x00005c0004007a0c */ /* 0x000fe20003f66070 */
[----:B------:R-:W-:Y:S01]  /*02f0*/  @!P1 IMAD.MOV.U32 R0, RZ, RZ, R36 ;  /* 0x000000ffff009224 */ /* 0x000fe200078e0024 */
[----:B------:R-:W0:Y:S02]  /*0300*/  @!P1 DSETP.MAX.AND P0, P5, R36, R22, PT ;  /* 0x000000162400922a */ /* 0x000e240003d0f000 */
[----:B------:R-:W-:-:S04]  /*0310*/  ISETP.GE.AND.EX P3, PT, R5, c[0x0][0x174], PT, P3 ;  /* 0x00005d0005007a0c */ /* 0x000fc80003f66330 */
[----:B0-----:R-:W-:Y:S01]  /*0320*/  @!P1 SEL R3, R0, R3, P0 ;  /* 0x0000000300039207 */ /* 0x001fe20000000000 */
[----:B------:R-:W-:Y:S02]  /*0330*/  @!P1 IMAD.MOV.U32 R0, RZ, RZ, R37 ;  /* 0x000000ffff009224 */ /* 0x000fe400078e0025 */
[----:B------:R-:W-:-:S03]  /*0340*/  @!P2 IMAD.WIDE.U32 R28, R6, c[0x0][0x170], R28 ;  /* 0x00005c00061caa25 */ /* 0x000fc600078e001c */
[----:B------:R-:W-:Y:S01]  /*0350*/  @!P1 FSEL R0, R0, R9, P0 ;  /* 0x0000000900009208 */ /* 0x000fe20000000000 */
[----:B------:R-:W-:Y:S01]  /*0360*/  @!P2 IMAD R29, R6, c[0x0][0x174], R29 ;  /* 0x00005d00061daa24 */ /* 0x000fe200078e021d */
[----:B------:R-:W-:Y:S01]  /*0370*/  @!P2 LEA R34, P0, R28, c[0x0][0x168], 0x3 ;  /* 0x00005a001c22aa11 */ /* 0x000fe200078018ff */
[----:B------:R-:W-:Y:S01]  /*0380*/  @!P3 IMAD.WIDE.U32 R4, R6, c[0x0][0x170], R4 ;  /* 0x00005c000604ba25 */ /* 0x000fe200078e0004 */
[----:B------:R-:W-:Y:S02]  /*0390*/  @!P1 LOP3.LUT R9, R9, 0x80000, RZ, 0xfc, !PT ;  /* 0x0008000009099812 */ /* 0x000fe400078efcff */
[----:B------:R-:W-:Y:S01]  /*03a0*/  @!P2 LEA.HI.X R35, R28, c[0x0][0x16c], R29, 0x3, P0 ;  /* 0x00005b001c23aa11 */ /* 0x000fe200000f1c1d */
[----:B------:R-:W-:Y:S01]  /*03b0*/  @!P3 IMAD R5, R6, c[0x0][0x174], R5 ;  /* 0x00005d000605ba24 */ /* 0x000fe200078e0205 */
[----:B------:R-:W-:Y:S02]  /*03c0*/  @!P1 SEL R37, R9, R0, P5 ;  /* 0x0000000009259207 */ /* 0x000fe40002800000 */
[----:B------:R-:W-:Y:S01]  /*03d0*/  ISETP.GE.U32.AND P5, PT, R8, c[0x0][0x170], PT ;  /* 0x00005c0008007a0c */ /* 0x000fe20003fa6070 */
[----:B------:R-:W2:Y:S01]  /*03e0*/  @!P2 LDG.E.64 R20, [R34.64] ;  /* 0x000000062214a981 */ /* 0x000ea2000c1e1b00 */
[----:B------:R-:W-:-:S02]  /*03f0*/  SHF.R.S32.HI R9, RZ, 0x1f, R8 ;  /* 0x0000001fff097819 */ /* 0x000fc40000011408 */
[C---:B------:R-:W-:Y:S02]  /*0400*/  @!P3 LEA R28, P0, R4.reuse, c[0x0][0x168], 0x3 ;  /* 0x00005a00041cba11 */ /* 0x040fe400078018ff */
[----:B------:R-:W-:Y:S02]  /*0410*/  ISETP.GE.AND.EX P5, PT, R9, c[0x0][0x174], PT, P5 ;  /* 0x00005d0009007a0c */ /* 0x000fe40003fa6350 */
[----:B------:R-:W-:Y:S01]  /*0420*/  @!P3 LEA.HI.X R29, R4, c[0x0][0x16c], R5, 0x3, P0 ;  /* 0x00005b00041dba11 */ /* 0x000fe200000f1c05 */
[----:B------:R-:W-:Y:S01]  /*0430*/  @!P4 IMAD R5, R6, c[0x0][0x174], R27 ;  /* 0x00005d000605ca24 */ /* 0x000fe200078e021b */
[----:B------:R-:W-:-:S03]  /*0440*/  @!P4 LEA R4, P0, R26, c[0x0][0x168], 0x3 ;  /* 0x00005a001a04ca11 */ /* 0x000fc600078018ff */
[----:B------:R0:W3:Y:S01]  /*0450*/  @!P3 LDG.E.64 R18, [R28.64] ;  /* 0x000000061c12b981 */ /* 0x0000e2000c1e1b00 */
[----:B------:R-:W-:-:S05]  /*0460*/  @!P4 LEA.HI.X R5, R26, c[0x0][0x16c], R5, 0x3, P0 ;  /* 0x00005b001a05ca11 */ /* 0x000fca00000f1c05 */
[----:B------:R-:W-:Y:S01]  /*0470*/  @!P5 IMAD.WIDE.U32 R26, R6, c[0x0][0x170], R8 ;  /* 0x00005c00061ada25 */ /* 0x000fe200078e0008 */
[----:B------:R-:W-:Y:S01]  /*0480*/  IADD3 R8, R8, c[0x0][0x0], RZ ;  /* 0x0000000008087a10 */ /* 0x000fe20007ffe0ff */
[----:B------:R-:W4:Y:S02]  /*0490*/  @!P4 LDG.E.64 R16, [R4.64] ;  /* 0x000000060410c981 */ /* 0x000f24000c1e1b00 */
[----:B------:R-:W-:Y:S01]  /*04a0*/  @!P5 IMAD R9, R6, c[0x0][0x174], R27 ;  /* 0x00005d000609da24 */ /* 0x000fe200078e021b */
[----:B------:R-:W-:Y:S02]  /*04b0*/  @!P5 LEA R30, P0, R26, c[0x0][0x168], 0x3 ;  /* 0x00005a001a1eda11 */ /* 0x000fe400078018ff */
[----:B------:R-:W-:Y:S02]  /*04c0*/  ISETP.GE.U32.AND P6, PT, R8, c[0x0][0x170], PT ;  /* 0x00005c0008007a0c */ /* 0x000fe40003fc6070 */
[----:B------:R-:W-:Y:S02]  /*04d0*/  @!P5 LEA.HI.X R31, R26, c[0x0][0x16c], R9, 0x3, P0 ;  /* 0x00005b001a1fda11 */ /* 0x000fe400000f1c09 */
[----:B------:R-:W-:Y:S01]  /*04e0*/  SHF.R.S32.HI R9, RZ, 0x1f, R8 ;  /* 0x0000001fff097819 */ /* 0x000fe20000011408 */
[----:B------:R-:W-:Y:S01]  /*04f0*/  @!P1 IMAD.MOV.U32 R36, RZ, RZ, R3 ;  /* 0x000000ffff249224 */ /* 0x000fe200078e0003 */
[----:B------:R-:W-:Y:S01]  /*0500*/  P2R R0, PR, RZ, 0x2 ;  /* 0x00000002ff007803 */ /* 0x000fe20000000000 */
[----:B------:R-:W5:Y:S01]  /*0510*/  @!P5 LDG.E.64 R14, [R30.64] ;  /* 0x000000061e0ed981 */ /* 0x000f62000c1e1b00 */
[----:B------:R-:W-:-:S13]  /*0520*/  ISETP.GE.AND.EX P6, PT, R9, c[0x0][0x174], PT, P6 ;  /* 0x00005d0009007a0c */ /* 0x000fda0003fc6360 */
[----:B------:R-:W-:-:S04]  /*0530*/  @!P6 IMAD.WIDE.U32 R32, R6, c[0x0][0x170], R8 ;  /* 0x00005c000620ea25 */ /* 0x000fc800078e0008 */
[----:B------:R-:W-:Y:S01]  /*0540*/  @!P6 IMAD R9, R6, c[0x0][0x174], R33 ;  /* 0x00005d000609ea24 */ /* 0x000fe200078e0221 */
[----:B------:R-:W-:-:S04]  /*0550*/  @!P6 LEA R26, P0, R32, c[0x0][0x168], 0x3 ;  /* 0x00005a00201aea11 */ /* 0x000fc800078018ff */
[----:B------:R-:W-:Y:S02]  /*0560*/  @!P6 LEA.HI.X R27, R32, c[0x0][0x16c], R9, 0x3, P0 ;  /* 0x00005b00201bea11 */ /* 0x000fe400000f1c09 */
[----:B------:R-:W-:Y:S01]  /*0570*/  @!P2 MOV R3, R37 ;  /* 0x000000250003a202 */ /* 0x000fe20000000f00 */
[----:B------:R-:W-:Y:S02]  /*0580*/  @!P2 IMAD.MOV.U32 R9, RZ, RZ, R36 ;  /* 0x000000ffff09a224 */ /* 0x000fe400078e0024 */
[----:B------:R-:W4:Y:S01]  /*0590*/  @!P6 LDG.E.64 R12, [R26.64] ;  /* 0x000000061a0ce981 */ /* 0x000f22000c1e1b00 */
[----:B0-----:R-:W-:Y:S01]  /*05a0*/  P2R R28, PR, RZ, 0x4 ;  /* 0x00000004ff1c7803 */ /* 0x001fe20000000000 */
[----:B--2---:R-:W0:Y:S01]  /*05b0*/  @!P2 DSETP.MAX.AND P0, P1, R36, R20, PT ;  /* 0x000000142400a22a */ /* 0x004e22000390f000 */
[----:B------:R-:W-:-:S05]  /*05c0*/  @!P2 IMAD.MOV.U32 R32, RZ, RZ, R21 ;  /* 0x000000ffff20a224 */ /* 0x000fca00078e0015 */
[----:B0-----:R-:W-:Y:S02]  /*05d0*/  @!P2 FSEL R3, R3, R32, P0 ;  /* 0x000000200303a208 */ /* 0x001fe40000000000 */
[----:B------:R-:W-:-:S04]  /*05e0*/  @!P2 LOP3.LUT R32, R32, 0x80000, RZ, 0xfc, !PT ;  /* 0x000800002020a812 */ /* 0x000fc800078efcff */
[----:B------:R-:W-:Y:S01]  /*05f0*/  @!P2 SEL R3, R32, R3, P1 ;  /* 0x000000032003a207 */ /* 0x000fe20000800000 */
[----:B------:R-:W-:-:S05]  /*0600*/  @!P2 IMAD.MOV.U32 R32, RZ, RZ, R20 ;  /* 0x000000ffff20a224 */ /* 0x000fca00078e0014 */
[----:B------:R-:W-:Y:S02]  /*0610*/  @!P2 SEL R36, R9, R32, P0 ;  /* 0x000000200924a207 */ /* 0x000fe40000000000 */
[----:B------:R-:W-:-:S04]  /*0620*/  IADD3 R32, R8, c[0x0][0x0], RZ ;  /* 0x0000000008207a10 */ /* 0x000fc80007ffe0ff */
[----:B------:R-:W-:Y:S02]  /*0630*/  SHF.R.S32.HI R33, RZ, 0x1f, R32 ;  /* 0x0000001fff217819 */ /* 0x000fe40000011420 */
[----:B------:R-:W-:-:S04]  /*0640*/  ISETP.GE.U32.AND P0, PT, R32, c[0x0][0x170], PT ;  /* 0x00005c0020007a0c */ /* 0x000fc80003f06070 */
[----:B------:R-:W-:Y:S01]  /*0650*/  ISETP.GE.AND.EX P1, PT, R33, c[0x0][0x174], PT, P0 ;  /* 0x00005d0021007a0c */ /* 0x000fe20003f26300 */
[----:B------:R-:W-:-:S03]  /*0660*/  @!P2 IMAD.MOV.U32 R37, RZ, RZ, R3 ;  /* 0x000000ffff25a224 */ /* 0x000fc600078e0003 */
[----:B------:R-:W-:-:S04]  /*0670*/  P2R R9, PR, RZ, 0x2 ;  /* 0x00000002ff097803 */ /* 0x000fc80000000000 */
[----:B------:R-:W-:-:S05]  /*0680*/  ISETP.NE.AND P2, PT, R9, RZ, PT ;  /* 0x000000ff0900720c */ /* 0x000fca0003f45270 */
[----:B------:R-:W-:-:S04]  /*0690*/  @!P1 IMAD.WIDE.U32 R32, R6, c[0x0][0x170], R32 ;  /* 0x00005c0006209a25 */ /* 0x000fc800078e0020 */
[----:B------:R-:W-:Y:S01]  /*06a0*/  @!P1 IMAD R33, R6, c[0x0][0x174], R33 ;  /* 0x00005d0006219a24 */ /* 0x000fe200078e0221 */
[----:B------:R-:W-:-:S04]  /*06b0*/  @!P1 LEA R34, P0, R32, c[0x0][0x168], 0x3 ;  /* 0x00005a0020229a11 */ /* 0x000fc800078018ff */
[----:B------:R-:W-:-:S05]  /*06c0*/  @!P1 LEA.HI.X R35, R32, c[0x0][0x16c], R33, 0x3, P0 ;  /* 0x00005b0020239a11 */ /* 0x000fca00000f1c21 */
[----:B------:R-:W2:Y:S01]  /*06d0*/  @!P2 LDG.E.64 R10, [R34.64] ;  /* 0x00000006220aa981 */ /* 0x000ea2000c1e1b00 */
[----:B---3--:R-:W0:Y:S01]  /*06e0*/  @!P3 DSETP.MAX.AND P0, P1, R36, R18, PT ;  /* 0x000000122400b22a */ /* 0x008e22000390f000 */
[----:B------:R-:W-:Y:S02]  /*06f0*/  @!P3 IMAD.MOV.U32 R8, RZ, RZ, R18 ;  /* 0x000000ffff08b224 */ /* 0x000fe400078e0012 */
[----:B------:R-:W-:Y:S02]  /*0700*/  @!P3 IMAD.MOV.U32 R3, RZ, RZ, R36 ;  /* 0x000000ffff03b224 */ /* 0x000fe400078e0024 */
[----:B------:R-:W-:-:S03]  /*0710*/  @!P3 IMAD.MOV.U32 R33, RZ, RZ, R19 ;  /* 0x000000ffff21b224 */ /* 0x000fc600078e0013 */
[----:B0-----:R-:W-:Y:S01]  /*0720*/  @!P3 SEL R3, R3, R8, P0 ;  /* 0x000000080303b207 */ /* 0x001fe20000000000 */
[----:B------:R-:W-:-:S05]  /*0730*/  @!P3 IMAD.MOV.U32 R8, RZ, RZ, R37 ;  /* 0x000000ffff08b224 */ /* 0x000fca00078e0025 */
[----:B------:R-:W-:Y:S02]  /*0740*/  @!P3 FSEL R8, R8, R33, P0 ;  /* 0x000000210808b208 */ /* 0x000fe40000000000 */
[----:B------:R-:W-:Y:S01]  /*0750*/  @!P3 LOP3.LUT R33, R33, 0x80000, RZ, 0xfc, !PT ;  /* 0x000800002121b812 */ /* 0x000fe200078efcff */
[----:B------:R-:W-:-:S03]  /*0760*/  @!P3 IMAD.MOV.U32 R36, RZ, RZ, R3 ;  /* 0x000000ffff24b224 */ /* 0x000fc600078e0003 */
[----:B------:R-:W-:Y:S01]  /*0770*/  @!P3 SEL R37, R33, R8, P1 ;  /* 0x000000082125b207 */ /* 0x000fe20000800000 */
[----:B----4-:R-:W-:Y:S02]  /*0780*/  @!P4 IMAD.MOV.U32 R8, RZ, RZ, R16 ;  /* 0x000000ffff08c224 */ /* 0x010fe400078e0010 */
[----:B------:R-:W-:Y:S01]  /*0790*/  @!P4 IMAD.MOV.U32 R3, RZ, RZ, R36 ;  /* 0x000000ffff03c224 */ /* 0x000fe200078e0024 */
[----:B------:R-:W-:Y:S06]  /*07a0*/  BAR.SYNC.DEFER_BLOCKING 0x0 ;  /* 0x0000000000007b1d */ /* 0x000fec0000010000 */
[----:B------:R-:W0:-:S06]  /*07b0*/  @!P4 DSETP.MAX.AND P0, P1, R36, R16, PT ;  /* 0x000000102400c22a */ /* 0x000e0c000390f000 */
[----:B0-----:R-:W-:Y:S01]  /*07c0*/  @!P4 SEL R29, R3, R8, P0 ;  /* 0x00000008031dc207 */ /* 0x001fe20000000000 */
[----:B------:R-:W-:Y:S02]  /*07d0*/  @!P4 IMAD.MOV.U32 R8, RZ, RZ, R17 ;  /* 0x000000ffff08c224 */ /* 0x000fe400078e0011 */
[----:B------:R-:W-:-:S05]  /*07e0*/  @!P4 IMAD.MOV.U32 R3, RZ, RZ, R37 ;  /* 0x000000ffff03c224 */ /* 0x000fca00078e0025 */
[----:B------:R-:W-:Y:S02]  /*07f0*/  @!P4 FSEL R3, R3, R8, P0 ;  /* 0x000000080303c208 */ /* 0x000fe40000000000 */
[----:B------:R-:W-:Y:S02]  /*0800*/  @!P4 LOP3.LUT R8, R8, 0x80000, RZ, 0xfc, !PT ;  /* 0x000800000808c812 */ /* 0x000fe400078efcff */
[----:B------:R-:W-:Y:S02]  /*0810*/  @!P4 MOV R36, R29 ;  /* 0x0000001d0024c202 */ /* 0x000fe40000000f00 */
        /* <DEDUP_REMOVED lines=57> */
[----:B------:R-:W-:Y:S02]  /*0bb0*/  LOP3.LUT R5, R3, 0xffffffe0, RZ, 0xc0, !PT ;  /* 0xffffffe003057812 */ /* 0x000fe400078ec0ff */
[----:B------:R-:W-:-:S03]  /*0bc0*/  FSEL R28, R4, R26, !P0 ;  /* 0x0000001a041c7208 */ /* 0x000fc60004000000 */
[----:B------:R-:W-:-:S05]  /*0bd0*/  IMAD.IADD R4, R2, 0x1, -R5 ;  /* 0x0000000102047824 */ /* 0x000fca00078e0a05 */
        /* <DEDUP_REMOVED lines=10> */
[----:B------:R-:W-:Y:S01]  /*0c80*/  P2R R30, PR, RZ, 0x1 ;  /* 0x00000001ff1e7803 */ /* 0x000fe20000000000 */
[----:B------:R-:W-:Y:S06]  /*0c90*/  BSSY B0, `(.L_x_10474) ;  /* 0x0000021000007945 */ /* 0x000fec0003800000 */
[----:B------:R0:W1:Y:S01]  /*0ca0*/  @!P0 LDS.64 R26, [R4.X8] ;  /* 0x00000000041a8984 */ /* 0x0000620000008a00 */
[----:B------:R-:W-:-:S02]  /*0cb0*/  ISETP.GT.U32.AND P0, PT, R2, 0x3e, PT ;  /* 0x0000003e0200780c */ /* 0x000fc40003f04070 */
[----:B------:R-:W-:Y:S02]  /*0cc0*/  ISETP.NE.AND P1, PT, R0, RZ, PT ;  /* 0x000000ff0000720c */ /* 0x000fe40003f25270 */
[----:B------:R-:W-:-:S09]  /*0cd0*/  P2R R31, PR, RZ, 0x1 ;  /* 0x00000001ff1f7803 */ /* 0x000fd20000000000 */
[----:B------:R-:W-:Y:S05]  /*0ce0*/  @P0 BRA `(.L_x_10475) ;  /* 0x000001b000000947 */ /* 0x000fea0003800000 */
[----:B0-----:R-:W-:Y:S05]  /*0cf0*/  BRA.DIV ~URZ, `(.L_x_10476) ;  /* 0x000026b27f007947 */ /* 0x001fea000b800000 */
[----:B-1----:R0:W1:Y:S02]  /*0d00*/  SHFL.DOWN PT, R29, R27, 0x10, 0x1f ;  /* 0x0a001f001b1d7f89 */ /* 0x00206400000e0000 */
.L_x_10530:
        /* <DEDUP_REMOVED lines=22> */
.L_x_10531:
[----:B-12---:R-:W1:-:S06]  /*0e70*/  DSETP.GEU.AND P0, PT, R26, R28, PT ;  /* 0x0000001c1a00722a */ /* 0x006e4c0003f0e000 */
[----:B01----:R-:W-:Y:S02]  /*0e80*/  FSEL R26, R28, R26, !P0 ;  /* 0x0000001a1c1a7208 */ /* 0x003fe40004000000 */
[----:B------:R-:W-:Y:S02]  /*0e90*/  FSEL R27, R29, R27, !P0 ;  /* 0x0000001b1d1b7208 */ /* 0x000fe40004000000 */
.L_x_10475:
[----:B0-----:R-:W-:Y:S05]  /*0ea0*/  BSYNC B0 ;  /* 0x0000000000007941 */ /* 0x001fea0003800000 */
.L_x_10474:
        /* <DEDUP_REMOVED lines=14> */
[----:B------:R-:W-:-:S02]  /*0f90*/  IMAD.MOV.U32 R37, RZ, RZ, 0x3ff71547 ;  /* 0x3ff71547ff257424 */ /* 0x000fc400078e00ff */
        /* <DEDUP_REMOVED lines=27> */
[----:B------:R-:W-:Y:S02]  /*1150*/  @!P0 IMAD.MOV.U32 R32, RZ, RZ, R28 ;  /* 0x000000ffff208224 */ /* 0x000fe400078e001c */
[----:B------:R-:W-:Y:S01]  /*1160*/  @!P0 IMAD.MOV.U32 R28, RZ, RZ, RZ ;  /* 0x000000ffff1c8224 */ /* 0x000fe200078e00ff */
[----:B------:R-:W-:-:S04]  /*1170*/  @!P0 SHF.R.S32.HI R33, RZ, 0x1, R0 ;  /* 0x00000001ff218819 */ /* 0x000fc80000011400 */
[----:B------:R-:W-:Y:S01]  /*1180*/  @!P0 IADD3 R36, R36, -R33, RZ ;  /* 0x8000002124248210 */ /* 0x000fe20007ffe0ff */
[----:B------:R-:W-:-:S03]  /*1190*/  @!P0 IMAD R33, R33, 0x100000, R29 ;  /* 0x0010000021218824 */ /* 0x000fc600078e021d */
[----:B------:R-:W-:-:S06]  /*11a0*/  @!P0 LEA R29, R36, 0x3ff00000, 0x14 ;  /* 0x3ff00000241d8811 */ /* 0x000fcc00078ea0ff */
[----:B------:R0:W1:-:S06]  /*11b0*/  @!P0 DMUL R2, R32, R28 ;  /* 0x0000001c20028228 */ /* 0x00004c0000000000 */
.L_x_10481:
[----:B------:R-:W-:Y:S05]  /*11c0*/  BSYNC B1 ;  /* 0x0000000000017941 */ /* 0x000fea0003800000 */
.L_x_10480:
[----:B-1----:R1:W2:-:S06]  /*11d0*/  DADD R38, RZ, R2 ;  /* 0x00000000ff267229 */ /* 0x00228c0000000002 */
.L_x_10479:
[----:B------:R-:W-:Y:S05]  /*11e0*/  BSYNC B0 ;  /* 0x0000000000007941 */ /* 0x000fea0003800000 */
.L_x_10478:
        /* <DEDUP_REMOVED lines=37> */
[----:B------:R-:W-:Y:S01]  /*1440*/  @!P0 MOV R32, R28 ;  /* 0x0000001c00208202 */ /* 0x000fe20000000f00 */
[----:B------:R-:W-:-:S06]  /*1450*/  @!P0 IMAD.MOV.U32 R28, RZ, RZ, RZ ;  /* 0x000000ffff1c8224 */ /* 0x000fcc00078e00ff */
[----:B------:R0:W1:-:S06]  /*1460*/  @!P0 DMUL R2, R32, R28 ;  /* 0x0000001c20028228 */ /* 0x00004c0000000000 */
.L_x_10485:
[----:B------:R-:W-:Y:S05]  /*1470*/  BSYNC B1 ;  /* 0x0000000000017941 */ /* 0x000fea0003800000 */
.L_x_10484:
[----:B-12---:R1:W2:-:S06]  /*1480*/  DADD R38, R38, R2 ;  /* 0x0000000026267229 */ /* 0x00628c0000000002 */
.L_x_10483:
[----:B------:R-:W-:Y:S05]  /*1490*/  BSYNC B0 ;  /* 0x0000000000007941 */ /* 0x000fea0003800000 */
.L_x_10482:
        /* <DEDUP_REMOVED lines=39> */
[----:B------:R0:W1:-:S06]  /*1710*/  @!P0 DMUL R2, R32, R28 ;  /* 0x0000001c20028228 */ /* 0x00004c0000000000 */
.L_x_10489:
[----:B------:R-:W-:Y:S05]  /*1720*/  BSYNC B1 ;  /* 0x0000000000017941 */ /* 0x000fea0003800000 */
.L_x_10488:
[----:B-12---:R1:W2:-:S06]  /*1730*/  DADD R38, R38, R2 ;  /* 0x0000000026267229 */ /* 0x00628c0000000002 */
.L_x_10487:
[----:B------:R-:W-:Y:S05]  /*1740*/  BSYNC B0 ;  /* 0x0000000000007941 */ /* 0x000fea0003800000 */
.L_x_10486:
[----:B------:R-:W-:Y:S01]  /*1750*/  BSSY B0, `(.L_x_10490) ;  /* 0x000002a000007945 */ /* 0x000fe20003800000 */
[----:B------:R-:W-:Y:S05]  /*1760*/  @P3 BRA `(.L_x_10491) ;  /* 0x0000028000003947 */ /* 0x000fea0003800000 */
[----:B0-----:R-:W0:Y:S01]  /*1770*/  DADD R36, R18, -R26 ;  /* 0x0000000012247229 */ /* 0x001e22000000081a */
[----:B------:R-:W-:Y:S01]  /*1780*/  MOV R32, 0x652b82fe ;  /* 0x652b82fe00207802 */ /* 0x000fe20000000f00 */
[----:B------:R-:W-:Y:S01]  /*1790*/  IMAD.MOV.U32 R33, RZ, RZ, 0x3ff71547 ;  /* 0x3ff71547ff217424 */ /* 0x000fe200078e00ff */
[----:B------:R-:W-:Y:S05]  /*17a0*/  BSSY B1, `(.L_x_10492) ;  /* 0x0000023000017945 */ /* 0x000fea0003800000 */
[----:B0-----:R-:W0:Y:S02]  /*17b0*/  DFMA R32, R36, R32, 6.75539944105574400000e+15 ;  /* 0x433800002420742b */ /* 0x001e240000000020 */
[----:B------:R-:W-:-:S04]  /*17c0*/  FSETP.GEU.FTZ.AND P0, PT, |R37|, 4.1917929649353027344, PT ;  /* 0x4086232b2500780b */ /* 0x000fc80003f1e200 */
        /* <DEDUP_REMOVED lines=32> */
.L_x_10493:
[----:B------:R-:W-:Y:S05]  /*19d0*/  BSYNC B1 ;  /* 0x0000000000017941 */ /* 0x000fea0003800000 */
.L_x_10492:
[----:B-12---:R1:W2:-:S06]  /*19e0*/  DADD R38, R38, R2 ;  /* 0x0000000026267229 */ /* 0x00628c0000000002 */
.L_x_10491:
[----:B------:R-:W-:Y:S05]  /*19f0*/  BSYNC B0 ;  /* 0x0000000000007941 */ /* 0x000fea0003800000 */
.L_x_10490:
        /* <DEDUP_REMOVED lines=40> */
.L_x_10497:
[----:B------:R-:W-:Y:S05]  /*1c80*/  BSYNC B1 ;  /* 0x0000000000017941 */ /* 0x000fea0003800000 */
.L_x_10496:
[----:B-12---:R1:W2:-:S06]  /*1c90*/  DADD R38, R38, R2 ;  /* 0x0000000026267229 */ /* 0x00628c0000000002 */
.L_x_10495:
[----:B------:R-:W-:Y:S05]  /*1ca0*/  BSYNC B0 ;  /* 0x0000000000007941 */ /* 0x000fea0003800000 */
.L_x_10494:
        /* <DEDUP_REMOVED lines=40> */
.L_x_10501:
[----:B------:R-:W-:Y:S05]  /*1f30*/  BSYNC B1 ;  /* 0x0000000000017941 */ /* 0x000fea0003800000 */
.L_x_10500:
[----:B-12---:R1:W2:-:S06]  /*1f40*/  DADD R38, R38, R2 ;  /* 0x0000000026267229 */ /* 0x00628c0000000002 */
.L_x_10499:
[----:B------:R-:W-:Y:S05]  /*1f50*/  BSYNC B0 ;  /* 0x0000000000007941 */ /* 0x000fea0003800000 */
.L_x_10498:
        /* <DEDUP_REMOVED lines=37> */
[----:B------:R-:W-:Y:S02]  /*21b0*/  @!P0 IMAD.MOV.U32 R32, RZ, RZ, R28 ;  /* 0x000000ffff208224 */ /* 0x000fe400078e001c */
[----:B------:R-:W-:-:S06]  /*21c0*/  @!P0 IMAD.MOV.U32 R28, RZ, RZ, RZ ;  /* 0x000000ffff1c8224 */ /* 0x000fcc00078e00ff */
[----:B------:R0:W1:-:S06]  /*21d0*/  @!P0 DMUL R2, R32, R28 ;  /* 0x0000001c20028228 */ /* 0x00004c0000000000 */
.L_x_10505:
[----:B------:R-:W-:Y:S05]  /*21e0*/  BSYNC B1 ;  /* 0x0000000000017941 */ /* 0x000fea0003800000 */
.L_x_10504:
[----:B-12---:R1:W2:-:S06]  /*21f0*/  DADD R38, R38, R2 ;  /* 0x0000000026267229 */ /* 0x00628c0000000002 */
.L_x_10503:
[----:B------:R-:W-:Y:S05]  /*2200*/  BSYNC B0 ;  /* 0x0000000000007941 */ /* 0x000fea0003800000 */
.L_x_10502:
        /* <DEDUP_REMOVED lines=41> */
.L_x_10509:
[----:B------:R-:W-:Y:S05]  /*24a0*/  BSYNC B1 ;  /* 0x0000000000017941 */ /* 0x000fea0003800000 */
.L_x_10508:
[----:B-12---:R1:W2:-:S06]  /*24b0*/  DADD R38, R38, R28 ;  /* 0x0000000026267229 */ /* 0x00628c000000001c */
.L_x_10507:
[----:B------:R-:W-:Y:S05]  /*24c0*/  BSYNC B0 ;  /* 0x0000000000007941 */ /* 0x000fea0003800000 */
.L_x_10506:
        /* <DEDUP_REMOVED lines=32> */
.L_x_10532:
        /* <DEDUP_REMOVED lines=15> */
.L_x_10533:
[----:B-1----:R-:W-:-:S06]  /*27c0*/  IMAD.MOV.U32 R3, RZ, RZ, R35 ;  /* 0x000000ffff037224 */ /* 0x002fcc00078e0023 */
[----:B0-2---:R0:W1:-:S06]  /*27d0*/  DADD R28, R2, R28 ;  /* 0x00000000021c7229 */ /* 0x00504c000000001c */
.L_x_10511:
[----:B------:R-:W-:Y:S05]  /*27e0*/  BSYNC B0 ;  /* 0x0000000000007941 */ /* 0x000fea0003800000 */
.L_x_10510:
[----:B------:R-:W-:Y:S01]  /*27f0*/  ISETP.NE.AND P0, PT, R34, RZ, PT ;  /* 0x000000ff2200720c */ /* 0x000fe20003f05270 */
[----:B------:R-:W-:Y:S01]  /*2800*/  WARPSYNC 0xffffffff ;  /* 0xffffffff00007948 */ /* 0x000fe20003800000 */
[----:B------:R-:W-:-:S11]  /*2810*/  IMAD.MOV.U32 R0, RZ, RZ, -0x3ff ;  /* 0xfffffc01ff007424 */ /* 0x000fd600078e00ff */
[----:B-1----:R-:W-:Y:S04]  /*2820*/  @!P0 STS.64 [RZ], R28 ;  /* 0x0000001cff008388 */ /* 0x002fe80000000a00 */
[----:B------:R-:W-:Y:S06]  /*2830*/  BAR.SYNC.DEFER_BLOCKING 0x0 ;  /* 0x0000000000007b1d */ /* 0x000fec0000010000 */
[----:B0-----:R-:W0:Y:S02]  /*2840*/  LDS.64 R4, [RZ] ;  /* 0x00000000ff047984 */ /* 0x001e240000000a00 */
[----:B0-----:R-:W-:Y:S01]  /*2850*/  ISETP.GT.AND P0, PT, R5, 0xfffff, PT ;  /* 0x000fffff0500780c */ /* 0x001fe20003f04270 */
[----:B------:R-:W-:-:S02]  /*2860*/  IMAD.MOV.U32 R2, RZ, RZ, R4 ;  /* 0x000000ffff027224 */ /* 0x000fc400078e0004 */
[----:B------:R-:W-:Y:S02]  /*2870*/  IMAD.MOV.U32 R3, RZ, RZ, R5 ;  /* 0x000000ffff037224 */ /* 0x000fe400078e0005 */
[----:B------:R-:W-:-:S08]  /*2880*/  IMAD.MOV.U32 R30, RZ, RZ, R4 ;  /* 0x000000ffff1e7224 */ /* 0x000fd000078e0004 */
        /* <DEDUP_REMOVED lines=8> */
[----:B------:R-:W-:Y:S02]  /*2910*/  MOV R5, 0x7ff00000 ;  /* 0x7ff0000000057802 */ /* 0x000fe40000000f00 */
[----:B------:R-:W-:-:S04]  /*2920*/  FSETP.NEU.FTZ.AND P0, PT, R3, RZ, PT ;  /* 0x000000ff0300720b */ /* 0x000fc80003f1d000 */
[----:B------:R-:W0:-:S10]  /*2930*/  DFMA R4, R2, R4, +INF ;  /* 0x7ff000000204742b */ /* 0x000e140000000004 */
[----:B0-----:R-:W-:Y:S02]  /*2940*/  FSEL R28, R4, RZ, P0 ;  /* 0x000000ff041c7208 */ /* 0x001fe40000000000 */
[----:B------:R-:W-:Y:S01]  /*2950*/  FSEL R29, R5, -QNAN , P0 ;  /* 0xfff00000051d7808 */ /* 0x000fe20000000000 */
[----:B------:R-:W-:Y:S05]  /*2960*/  BRA `(.L_x_10515) ;  /* 0x0000029000007947 */ /* 0x000fea0003800000 */
.L_x_10514:
        /* <DEDUP_REMOVED lines=25> */
[----:B-1----:R1:W2:Y:S02]  /*2b00*/  DFMA R34, R30, -R4, R34 ;  /* 0x800000041e22722b */ /* 0x0022a40000000022 */
[----:B-1----:R-:W-:Y:S01]  /*2b10*/  LOP3.LUT R30, R0, 0x80000000, RZ, 0x3c, !PT ;  /* 0x80000000001e7812 */ /* 0x002fe200078e3cff */
[----:B------:R-:W-:Y:S01]  /*2b20*/  IMAD.MOV.U32 R31, RZ, RZ, 0x43300000 ;  /* 0x43300000ff1f7424 */ /* 0x000fe200078e00ff */
[----:B0-----:R-:W0:-:S04]  /*2b30*/  DFMA R32, R2, R32, c[0x2][0x80] ;  /* 0x008020000220762b */ /* 0x001e080000000020 */
[----:B--2---:R-:W-:-:S04]  /*2b40*/  DMUL R34, R28, R34 ;  /* 0x000000221c227228 */ /* 0x004fc80000000000 */
[----:B0-----:R-:W0:-:S04]  /*2b50*/  DFMA R32, R2, R32, c[0x2][0x88] ;  /* 0x008022000220762b */ /* 0x001e080000000020 */
        /* <DEDUP_REMOVED lines=9> */
[----:B0-----:R0:W1:-:S04]  /*2bf0*/  DADD R28, R28, R2 ;  /* 0x000000001c1c7229 */ /* 0x0010480000000002 */
.L_x_10515:
[----:B------:R-:W-:Y:S01]  /*2c00*/  ISETP.NE.AND P0, PT, R7, RZ, PT ;  /* 0x000000ff0700720c */ /* 0x000fe20003f05270 */
[----:B------:R-:W-:-:S12]  /*2c10*/  BSSY B0, `(.L_x_10516) ;  /* 0x000000b000007945 */ /* 0x000fd80003800000 */
[----:B------:R-:W-:Y:S05]  /*2c20*/  @P0 BRA `(.L_x_10517) ;  /* 0x0000009000000947 */ /* 0x000fea0003800000 */
[----:B0-----:R-:W0:Y:S02]  /*2c30*/  S2R R2, SR_TID.X ;  /* 0x0000000000027919 */ /* 0x001e240000002100 */
[----:B0-----:R-:W-:-:S05]  /*2c40*/  SHF.R.S32.HI R3, RZ, 0x1f, R2 ;  /* 0x0000001fff037819 */ /* 0x001fca0000011402 */
[----:B------:R-:W-:-:S04]  /*2c50*/  IMAD.WIDE.U32 R2, R6, c[0x0][0x170], R2 ;  /* 0x00005c0006027a25 */ /* 0x000fc800078e0002 */
[----:B------:R-:W-:Y:S01]  /*2c60*/  IMAD R3, R6, c[0x0][0x174], R3 ;  /* 0x00005d0006037a24 */ /* 0x000fe200078e0203 */
[----:B------:R-:W-:-:S04]  /*2c70*/  LEA R4, P0, R2, c[0x0][0x160], 0x3 ;  /* 0x0000580002047a11 */ /* 0x000fc800078018ff */
[----:B------:R-:W-:Y:S01]  /*2c80*/  LEA.HI.X R5, R2, c[0x0][0x164], R3, 0x3, P0 ;  /* 0x0000590002057a11 */ /* 0x000fe200000f1c03 */
[----:B------:R-:W0:-:S06]  /*2c90*/  DADD R2, R24, -R26 ;  /* 0x0000000018027229 */ /* 0x000e0c000000081a */
[----:B01----:R-:W0:-:S07]  /*2ca0*/  DADD R2, R2, -R28 ;  /* 0x0000000002027229 */ /* 0x003e0e000000081c */
[----:B0-----:R0:W-:Y:S04]  /*2cb0*/  STG.E.64 [R4.64], R2 ;  /* 0x0000000204007986 */ /* 0x0011e8000c101b06 */
.L_x_10517:
[----:B------:R-:W-:Y:S05]  /*2cc0*/  BSYNC B0 ;  /* 0x0000000000007941 */ /* 0x000fea0003800000 */
.L_x_10516:
[----:B------:R-:W-:Y:S01]  /*2cd0*/  BSSY B0, `(.L_x_10518) ;  /* 0x000000c000007945 */ /* 0x000fe20003800000 */
[----:B------:R-:W-:Y:S05]  /*2ce0*/  @P1 BRA `(.L_x_10519) ;  /* 0x000000a000001947 */ /* 0x000fea0003800000 */
[----:B0-----:R-:W0:Y:S02]  /*2cf0*/  S2R R2, SR_TID.X ;  /* 0x0000000000027919 */ /* 0x001e240000002100 */
[----:B0-----:R-:W-:-:S04]  /*2d00*/  IADD3 R2, R2, c[0x0][0x0], RZ ;  /* 0x0000000002027a10 */ /* 0x001fc80007ffe0ff */
[----:B------:R-:W-:-:S05]  /*2d10*/  SHF.R.S32.HI R3, RZ, 0x1f, R2 ;  /* 0x0000001fff037819 */ /* 0x000fca0000011402 */
[----:B------:R-:W-:Y:S01]  /*2d20*/  IMAD.WIDE.U32 R24, R6, c[0x0][0x170], R2 ;  /* 0x00005c0006187a25 */ /* 0x000fe200078e0002 */
[----:B------:R-:W0:-:S03]  /*2d30*/  DADD R2, R22, -R26 ;  /* 0x0000000016027229 */ /* 0x000e06000000081a */
[----:B------:R-:W-:Y:S01]  /*2d40*/  IMAD R5, R6, c[0x0][0x174], R25 ;  /* 0x00005d0006057a24 */ /* 0x000fe200078e0219 */
[C---:B------:R-:W-:Y:S02]  /*2d50*/  LEA R4, P0, R24.reuse, c[0x0][0x160], 0x3 ;  /* 0x0000580018047a11 */ /* 0x040fe400078018ff */
[----:B01----:R-:W0:Y:S02]  /*2d60*/  DADD R2, R2, -R28 ;  /* 0x0000000002027229 */ /* 0x003e24000000081c */
[----:B------:R-:W-:-:S05]  /*2d70*/  LEA.HI.X R5, R24, c[0x0][0x164], R5, 0x3, P0 ;  /* 0x0000590018057a11 */ /* 0x000fca00000f1c05 */
[----:B0-----:R0:W-:Y:S04]  /*2d80*/  STG.E.64 [R4.64], R2 ;  /* 0x0000000204007986 */ /* 0x0011e8000c101b06 */
.L_x_10519:
[----:B------:R-:W-:Y:S05]  /*2d90*/  BSYNC B0 ;  /* 0x0000000000007941 */ /* 0x000fea0003800000 */
.L_x_10518:
[----:B------:R-:W-:Y:S01]  /*2da0*/  BSSY B0, `(.L_x_10520) ;  /* 0x000000d000007945 */ /* 0x000fe20003800000 */
[----:B------:R-:W-:Y:S05]  /*2db0*/  @P2 BRA `(.L_x_10521) ;  /* 0x000000b000002947 */ /* 0x000fea0003800000 */
[----:B0-----:R-:W0:Y:S01]  /*2dc0*/  S2R R2, SR_TID.X ;  /* 0x0000000000027919 */ /* 0x001e220000002100 */
[----:B------:R-:W-:-:S04]  /*2dd0*/  IMAD.MOV.U32 R3, RZ, RZ, c[0x0][0x0] ;  /* 0x00000000ff037624 */ /* 0x000fc800078e00ff */
[----:B0-----:R-:W-:-:S05]  /*2de0*/  IMAD R2, R3, 0x2, R2 ;  /* 0x0000000203027824 */ /* 0x001fca00078e0202 */
        /* <DEDUP_REMOVED lines=8> */
.L_x_10521:
[----:B------:R-:W-:Y:S05]  /*2e70*/  BSYNC B0 ;  /* 0x0000000000007941 */ /* 0x000fea0003800000 */
.L_x_10520:
[----:B------:R-:W-:Y:S01]  /*2e80*/  BSSY B0, `(.L_x_10522) ;  /* 0x000000e000007945 */ /* 0x000fe20003800000 */
[----:B------:R-:W-:Y:S05]  /*2e90*/  @P3 BRA `(.L_x_10523) ;  /* 0x000000c000003947 */ /* 0x000fea0003800000 */
[----:B------:R-:W2:Y:S01]  /*2ea0*/  S2R R0, SR_TID.X ;  /* 0x0000000000007919 */ /* 0x000ea20000002100 */
[----:B0-----:R-:W-:-:S04]  /*2eb0*/  IMAD.MOV.U32 R3, RZ, RZ, c[0x0][0x0] ;  /* 0x00000000ff037624 */ /* 0x001fc800078e00ff */
[----:B--2---:R-:W-:-:S05]  /*2ec0*/  IMAD R0, R3, 0x2, R0 ;  /* 0x0000000203007824 */ /* 0x004fca00078e0200 */
[----:B------:R-:W-:-:S04]  /*2ed0*/  IADD3 R2, R0, c[0x0][0x0], RZ ;  /* 0x0000000000027a10 */ /* 0x000fc80007ffe0ff */
        /* <DEDUP_REMOVED lines=8> */
.L_x_10523:
[----:B------:R-:W-:Y:S05]  /*2f60*/  BSYNC B0 ;  /* 0x0000000000007941 */ /* 0x000fea0003800000 */
.L_x_10522:
[----:B------:R-:W-:Y:S01]  /*2f70*/  BSSY B0, `(.L_x_10524) ;  /* 0x000000f000007945 */ /* 0x000fe20003800000 */
[----:B------:R-:W-:Y:S05]  /*2f80*/  @P4 BRA `(.L_x_10525) ;  /* 0x000000d000004947 */ /* 0x000fea0003800000 */
[----:B------:R-:W2:Y:S01]  /*2f90*/  S2R R0, SR_TID.X ;  /* 0x0000000000007919 */ /* 0x000ea20000002100 */
[----:B0-----:R-:W-:Y:S02]  /*2fa0*/  IMAD.MOV.U32 R3, RZ, RZ, c[0x0][0x0] ;  /* 0x00000000ff037624 */ /* 0x001fe400078e00ff */
[----:B------:R-:W-:-:S03]  /*2fb0*/  IMAD.MOV.U32 R5, RZ, RZ, c[0x0][0x0] ;  /* 0x00000000ff057624 */ /* 0x000fc600078e00ff */
[----:B--2---:R-:W-:-:S05]  /*2fc0*/  LEA R0, R3, R0, 0x1 ;  /* 0x0000000003007211 */ /* 0x004fca00078e08ff */
[----:B------:R-:W-:-:S05]  /*2fd0*/  IMAD R2, R5, 0x2, R0 ;  /* 0x0000000205027824 */ /* 0x000fca00078e0200 */
        /* <DEDUP_REMOVED lines=8> */
.L_x_10525:
[----:B------:R-:W-:Y:S05]  /*3060*/  BSYNC B0 ;  /* 0x0000000000007941 */ /* 0x000fea0003800000 */
.L_x_10524:
[----:B------:R-:W-:Y:S01]  /*3070*/  BSSY B0, `(.L_x_10526) ;  /* 0x0000010000007945 */ /* 0x000fe20003800000 */
[----:B------:R-:W-:Y:S05]  /*3080*/  @P5 BRA `(.L_x_10527) ;  /* 0x000000e000005947 */ /* 0x000fea0003800000 */
[----:B------:R-:W2:Y:S01]  /*3090*/  S2R R0, SR_TID.X ;  /* 0x0000000000007919 */ /* 0x000ea20000002100 */
[----:B0-----:R-:W-:Y:S02]  /*30a0*/  IMAD.MOV.U32 R3, RZ, RZ, c[0x0][0x0] ;  /* 0x00000000ff037624 */ /* 0x001fe400078e00ff */
[----:B------:R-:W-:Y:S02]  /*30b0*/  IMAD.MOV.U32 R5, RZ, RZ, c[0x0][0x0] ;  /* 0x00000000ff057624 */ /* 0x000fe400078e00ff */
[----:B--2---:R-:W-:-:S04]  /*30c0*/  IMAD R0, R3, 0x2, R0 ;  /* 0x0000000203007824 */ /* 0x004fc800078e0200 */
[----:B------:R-:W-:-:S05]  /*30d0*/  IMAD R0, R5, 0x2, R0 ;  /* 0x0000000205007824 */ /* 0x000fca00078e0200 */
        /* <DEDUP_REMOVED lines=9> */
.L_x_10527:
[----:B------:R-:W-:Y:S05]  /*3170*/  BSYNC B0 ;  /* 0x0000000000007941 */ /* 0x000fea0003800000 */
.L_x_10526:
[----:B------:R-:W-:Y:S01]  /*3180*/  BSSY B0, `(.L_x_10528) ;  /* 0x0000010000007945 */ /* 0x000fe20003800000 */
[----:B------:R-:W-:Y:S05]  /*3190*/  @P6 BRA `(.L_x_10529) ;  /* 0x000000e000006947 */ /* 0x000fea0003800000 */
[----:B------:R-:W2:Y:S01]  /*31a0*/  S2R R0, SR_TID.X ;  /* 0x0000000000007919 */ /* 0x000ea20000002100 */
[----:B0-----:R-:W-:Y:S02]  /*31b0*/  IMAD.MOV.U32 R3, RZ, RZ, c[0x0][0x0] ;  /* 0x00000000ff037624 */ /* 0x001fe400078e00ff */
[----:B------:R-:W-:Y:S02]  /*31c0*/  IMAD.MOV.U32 R5, RZ, RZ, c[0x0][0x0] ;  /* 0x00000000ff057624 */ /* 0x000fe400078e00ff */
[----:B--2---:R-:W-:-:S04]  /*31d0*/  IMAD R0, R3, 0x2, R0 ;  /* 0x0000000203007824 */ /* 0x004fc800078e0200 */
[----:B------:R-:W-:-:S04]  /*31e0*/  IMAD R0, R5, 0x2, R0 ;  /* 0x0000000205007824 */ /* 0x000fc800078e0200 */
        /* <DEDUP_REMOVED lines=9> */
.L_x_10529:
[----:B------:R-:W-:Y:S05]  /*3280*/  BSYNC B0 ;  /* 0x0000000000007941 */ /* 0x000fea0003800000 */
.L_x_10528:
[----:B------:R-:W-:-:S13]  /*3290*/  ISETP.NE.AND P0, PT, R9, RZ, PT ;  /* 0x000000ff0900720c */ /* 0x000fda0003f05270 */
[----:B------:R-:W-:Y:S05]  /*32a0*/  @P0 EXIT ;  /* 0x000000000000094d */ /* 0x000fea0003800000 */
[----:B------:R-:W2:Y:S01]  /*32b0*/  S2R R0, SR_TID.X ;  /* 0x0000000000007919 */ /* 0x000ea20000002100 */
[----:B0-----:R-:W-:Y:S01]  /*32c0*/  IMAD.MOV.U32 R3, RZ, RZ, c[0x0][0x0] ;  /* 0x00000000ff037624 */ /* 0x001fe200078e00ff */
[----:B------:R-:W-:Y:S01]  /*32d0*/  MOV R5, c[0x0][0x0] ;  /* 0x0000000000057a02 */ /* 0x000fe20000000f00 */
[----:B------:R-:W0:-:S06]  /*32e0*/  DADD R10, R10, -R26 ;  /* 0x000000000a0a7229 */ /* 0x000e0c000000081a */
[----:B01----:R-:W0:Y:S01]  /*32f0*/  DADD R28, R10, -R28 ;  /* 0x000000000a1c7229 */ /* 0x003e22000000081c */
[----:B--2---:R-:W-:-:S04]  /*3300*/  IMAD R0, R3, 0x2, R0 ;  /* 0x0000000203007824 */ /* 0x004fc800078e0200 */
        /* <DEDUP_REMOVED lines=8> */
[----:B0-----:R-:W-:Y:S01]  /*3390*/  STG.E.64 [R2.64], R28 ;  /* 0x0000001c02007986 */ /* 0x001fe2000c101b06 */
[----:B------:R-:W-:Y:S05]  /*33a0*/  EXIT ;  /* 0x000000000000794d */ /* 0x000fea0003800000 */
.L_x_10476:
[----:B-1----:R-:W-:Y:S01]  /*33b0*/  IMAD.MOV.U32 R5, RZ, RZ, R27 ;  /* 0x000000ffff057224 */ /* 0x002fe200078e001b */
[----:B------:R-:W-:Y:S01]  /*33c0*/  MOV R8, 0x3410 ;  /* 0x0000341000087802 */ /* 0x000fe20000000f00 */
[----:B------:R-:W-:Y:S02]  /*33d0*/  IMAD.MOV.U32 R2, RZ, RZ, 0x10 ;  /* 0x00000010ff027424 */ /* 0x000fe400078e00ff */
[----:B------:R-:W-:Y:S02]  /*33e0*/  IMAD.MOV.U32 R3, RZ, RZ, 0x1f ;  /* 0x0000001fff037424 */ /* 0x000fe400078e00ff */
[----:B------:R-:W-:Y:S02]  /*33f0*/  IMAD.MOV.U32 R0, RZ, RZ, -0x1 ;  /* 0xffffffffff007424 */ /* 0x000fe400078e00ff */
[----:B------:R-:W-:Y:S05]  /*3400*/  CALL.REL.NOINC `($__internal_169_$__cuda_sm70_shflsync_down_p) ;  /* 0x000009b000007944 */ /* 0x000fea0003c00000 */
[----:B-1----:R-:W-:Y:S01]  /*3410*/  IMAD.MOV.U32 R29, RZ, RZ, R3 ;  /* 0x000000ffff1d7224 */ /* 0x002fe200078e0003 */
[----:B0-----:R-:W-:Y:S05]  /*3420*/  BRA `(.L_x_10530) ;  /* 0xffffd8e000007947 */ /* 0x001fea000383ffff */
.L_x_10477:
[----:B------:R-:W-:Y:S01]  /*3430*/  IMAD.MOV.U32 R5, RZ, RZ, R26 ;  /* 0x000000ffff057224 */ /* 0x000fe200078e001a */
[----:B------:R-:W-:Y:S01]  /*3440*/  MOV R0, 0xffffffff ;  /* 0xffffffff00007802 */ /* 0x000fe20000000f00 */
[----:B------:R-:W-:Y:S01]  /*3450*/  IMAD.MOV.U32 R2, RZ, RZ, 0x10 ;  /* 0x00000010ff027424 */ /* 0x000fe200078e00ff */
[----:B------:R-:W-:Y:S01]  /*3460*/  MOV R8, 0x3490 ;  /* 0x0000349000087802 */ /* 0x000fe20000000f00 */
[----:B------:R-:W-:-:S02]  /*3470*/  IMAD.MOV.U32 R3, RZ, RZ, 0x1f ;  /* 0x0000001fff037424 */ /* 0x000fc400078e00ff */
[----:B01----:R-:W-:Y:S05]  /*3480*/  CALL.REL.NOINC `($__internal_169_$__cuda_sm70_shflsync_down_p) ;  /* 0x0000093000007944 */ /* 0x003fea0003c00000 */
        /* <DEDUP_REMOVED lines=9> */
[----:B------:R-:W-:Y:S05]  /*3520*/  CALL.REL.NOINC `($__internal_169_$__cuda_sm70_shflsync_down_p) ;  /* 0x0000089000007944 */ /* 0x000fea0003c00000 */
[----:B-1----:R-:W-:Y:S01]  /*3530*/  IMAD.MOV.U32 R29, RZ, RZ, R3 ;  /* 0x000000ffff1d7224 */ /* 0x002fe200078e0003 */
[----:B------:R-:W-:Y:S01]  /*3540*/  MOV R8, 0x35a0 ;  /* 0x000035a000087802 */ /* 0x000fe20000000f00 */
[----:B0-----:R-:W-:Y:S02]  /*3550*/  IMAD.MOV.U32 R5, RZ, RZ, R26 ;  /* 0x000000ffff057224 */ /* 0x001fe400078e001a */
[----:B------:R-:W-:Y:S02]  /*3560*/  IMAD.MOV.U32 R2, RZ, RZ, 0x8 ;  /* 0x00000008ff027424 */ /* 0x000fe400078e00ff */
[----:B------:R-:W-:-:S02]  /*3570*/  IMAD.MOV.U32 R3, RZ, RZ, 0x1f ;  /* 0x0000001fff037424 */ /* 0x000fc400078e00ff */
[----:B------:R-:W-:Y:S02]  /*3580*/  IMAD.MOV.U32 R0, RZ, RZ, -0x1 ;  /* 0xffffffffff007424 */ /* 0x000fe400078e00ff */
[----:B------:R-:W-:Y:S05]  /*3590*/  CALL.REL.NOINC `($__internal_169_$__cuda_sm70_shflsync_down_p) ;  /* 0x0000082000007944 */ /* 0x000fea0003c00000 */
[----:B-1----:R-:W-:Y:S01]  /*35a0*/  IMAD.MOV.U32 R28, RZ, RZ, R3 ;  /* 0x000000ffff1c7224 */ /* 0x002fe200078e0003 */
[----:B0-----:R-:W-:Y:S01]  /*35b0*/  MOV R2, 0x4 ;  /* 0x0000000400027802 */ /* 0x001fe20000000f00 */
[----:B------:R-:W-:Y:S01]  /*35c0*/  IMAD.MOV.U32 R0, RZ, RZ, -0x1 ;  /* 0xffffffffff007424 */ /* 0x000fe200078e00ff */
[----:B------:R-:W-:-:S03]  /*35d0*/  MOV R8, 0x3640 ;  /* 0x0000364000087802 */ /* 0x000fc60000000f00 */
        /* <DEDUP_REMOVED lines=15> */
[----:B------:R-:W-:Y:S01]  /*36d0*/  IMAD.MOV.U32 R2, RZ, RZ, 0x2 ;  /* 0x00000002ff027424 */ /* 0x000fe200078e00ff */
        /* <DEDUP_REMOVED lines=23> */
[----:B------:R-:W-:Y:S05]  /*3850*/  CALL.REL.NOINC `($__internal_169_$__cuda_sm70_shflsync_down_p) ;  /* 0x0000056000007944 */ /* 0x000fea0003c00000 */
[----:B-1----:R-:W-:Y:S01]  /*3860*/  MOV R29, R3 ;  /* 0x00000003001d7202 */ /* 0x002fe20000000f00 */
[----:B0-----:R-:W-:Y:S01]  /*3870*/  IMAD.MOV.U32 R5, RZ, RZ, R26 ;  /* 0x000000ffff057224 */ /* 0x001fe200078e001a */
[----:B------:R-:W-:Y:S01]  /*3880*/  MOV R8, 0x38d0 ;  /* 0x000038d000087802 */ /* 0x000fe20000000f00 */
[----:B------:R-:W-:Y:S02]  /*3890*/  IMAD.MOV.U32 R2, RZ, RZ, 0x1 ;  /* 0x00000001ff027424 */ /* 0x000fe400078e00ff */
[----:B------:R-:W-:-:S02]  /*38a0*/  IMAD.MOV.U32 R3, RZ, RZ, 0x1f ;  /* 0x0000001fff037424 */ /* 0x000fc400078e00ff */
[----:B------:R-:W-:Y:S02]  /*38b0*/  IMAD.MOV.U32 R0, RZ, RZ, -0x1 ;  /* 0xffffffffff007424 */ /* 0x000fe400078e00ff */
[----:B------:R-:W-:Y:S05]  /*38c0*/  CALL.REL.NOINC `($__internal_169_$__cuda_sm70_shflsync_down_p) ;  /* 0x000004f000007944 */ /* 0x000fea0003c00000 */
[----:B-1----:R-:W-:Y:S01]  /*38d0*/  IMAD.MOV.U32 R28, RZ, RZ, R3 ;  /* 0x000000ffff1c7224 */ /* 0x002fe200078e0003 */
[----:B0-----:R-:W-:Y:S05]  /*38e0*/  BRA `(.L_x_10531) ;  /* 0xffffd58000007947 */ /* 0x001fea000383ffff */
.L_x_10512:
[----:B01----:R-:W-:Y:S01]  /*38f0*/  IMAD.MOV.U32 R5, RZ, RZ, R29 ;  /* 0x000000ffff057224 */ /* 0x003fe200078e001d */
[----:B------:R-:W-:Y:S01]  /*3900*/  MOV R8, 0x3950 ;  /* 0x0000395000087802 */ /* 0x000fe20000000f00 */
[----:B------:R-:W-:Y:S02]  /*3910*/  IMAD.MOV.U32 R2, RZ, RZ, 0x10 ;  /* 0x00000010ff027424 */ /* 0x000fe400078e00ff */
[----:B------:R-:W-:Y:S02]  /*3920*/  IMAD.MOV.U32 R3, RZ, RZ, 0x1f ;  /* 0x0000001fff037424 */ /* 0x000fe400078e00ff */
[----:B------:R-:W-:Y:S02]  /*3930*/  IMAD.MOV.U32 R0, RZ, RZ, -0x1 ;  /* 0xffffffffff007424 */ /* 0x000fe400078e00ff */
[----:B------:R-:W-:Y:S05]  /*3940*/  CALL.REL.NOINC `($__internal_169_$__cuda_sm70_shflsync_down_p) ;  /* 0x0000047000007944 */ /* 0x000fea0003c00000 */
[----:B-1----:R-:W-:Y:S01]  /*3950*/  IMAD.MOV.U32 R4, RZ, RZ, R3 ;  /* 0x000000ffff047224 */ /* 0x002fe200078e0003 */
[----:B0-----:R-:W-:Y:S05]  /*3960*/  BRA `(.L_x_10532) ;  /* 0xffffed6000007947 */ /* 0x001fea000383ffff */
.L_x_10513:
[----:B------:R-:W-:Y:S01]  /*3970*/  HFMA2.MMA R2, -RZ, RZ, 0, 9.5367431640625e-07 ;  /* 0x00000010ff027435 */ /* 0x000fe200000001ff */
[----:B------:R-:W-:Y:S01]  /*3980*/  IMAD.MOV.U32 R5, RZ, RZ, R28 ;  /* 0x000000ffff057224 */ /* 0x000fe200078e001c */
[----:B------:R-:W-:Y:S01]  /*3990*/  MOV R8, 0x39d0 ;  /* 0x000039d000087802 */ /* 0x000fe20000000f00 */
[----:B------:R-:W-:-:S02]  /*39a0*/  IMAD.MOV.U32 R3, RZ, RZ, 0x1f ;  /* 0x0000001fff037424 */ /* 0x000fc400078e00ff */
[----:B------:R-:W-:Y:S02]  /*39b0*/  IMAD.MOV.U32 R0, RZ, RZ, -0x1 ;  /* 0xffffffffff007424 */ /* 0x000fe400078e00ff */
[----:B01----:R-:W-:Y:S05]  /*39c0*/  CALL.REL.NOINC `($__internal_169_$__cuda_sm70_shflsync_down_p) ;  /* 0x000003f000007944 */ /* 0x003fea0003c00000 */
[----:B01----:R-:W-:Y:S01]  /*39d0*/  IMAD.MOV.U32 R2, RZ, RZ, R3 ;  /* 0x000000ffff027224 */ /* 0x003fe200078e0003 */
[----:B------:R-:W-:Y:S01]  /*39e0*/  MOV R8, 0x3a60 ;  /* 0x00003a6000087802 */ /* 0x000fe20000000f00 */
[----:B------:R-:W-:Y:S02]  /*39f0*/  IMAD.MOV.U32 R3, RZ, RZ, R4 ;  /* 0x000000ffff037224 */ /* 0x000fe400078e0004 */
[----:B------:R-:W-:-:S04]  /*3a00*/  IMAD.MOV.U32 R0, RZ, RZ, -0x1 ;  /* 0xffffffffff007424 */ /* 0x000fc800078e00ff */
[----:B------:R0:W1:Y:S02]  /*3a10*/  DADD R28, R28, R2 ;  /* 0x000000001c1c7229 */ /* 0x0000640000000002 */
[----:B0-----:R-:W-:Y:S02]  /*3a20*/  IMAD.MOV.U32 R2, RZ, RZ, 0x8 ;  /* 0x00000008ff027424 */ /* 0x001fe400078e00ff */
[----:B------:R-:W-:-:S06]  /*3a30*/  IMAD.MOV.U32 R3, RZ, RZ, 0x1f ;  /* 0x0000001fff037424 */ /* 0x000fcc00078e00ff */
[----:B-1----:R-:W-:Y:S02]  /*3a40*/  IMAD.MOV.U32 R5, RZ, RZ, R29 ;  /* 0x000000ffff057224 */ /* 0x002fe400078e001d */
[----:B------:R-:W-:Y:S05]  /*3a50*/  CALL.REL.NOINC `($__internal_169_$__cuda_sm70_shflsync_down_p) ;  /* 0x0000036000007944 */ /* 0x000fea0003c00000 */
[----:B-1----:R-:W-:Y:S01]  /*3a60*/  IMAD.MOV.U32 R31, RZ, RZ, R3 ;  /* 0x000000ffff1f7224 */ /* 0x002fe200078e0003 */
[----:B------:R-:W-:Y:S01]  /*3a70*/  MOV R3, 0x1f ;  /* 0x0000001f00037802 */ /* 0x000fe20000000f00 */
[----:B0-----:R-:W-:Y:S01]  /*3a80*/  IMAD.MOV.U32 R5, RZ, RZ, R28 ;  /* 0x000000ffff057224 */ /* 0x001fe200078e001c */
[----:B------:R-:W-:Y:S01]  /*3a90*/  MOV R8, 0x3ad0 ;  /* 0x00003ad000087802 */ /* 0x000fe20000000f00 */
[----:B------:R-:W-:Y:S02]  /*3aa0*/  IMAD.MOV.U32 R2, RZ, RZ, 0x8 ;  /* 0x00000008ff027424 */ /* 0x000fe400078e00ff */
[----:B------:R-:W-:Y:S02]  /*3ab0*/  IMAD.MOV.U32 R0, RZ, RZ, -0x1 ;  /* 0xffffffffff007424 */ /* 0x000fe400078e00ff */
[----:B------:R-:W-:Y:S05]  /*3ac0*/  CALL.REL.NOINC `($__internal_169_$__cuda_sm70_shflsync_down_p) ;  /* 0x000002f000007944 */ /* 0x000fea0003c00000 */
[----:B-1----:R-:W-:Y:S01]  /*3ad0*/  IMAD.MOV.U32 R30, RZ, RZ, R3 ;  /* 0x000000ffff1e7224 */ /* 0x002fe200078e0003 */
[----:B------:R-:W-:Y:S01]  /*3ae0*/  MOV R8, 0x3b50 ;  /* 0x00003b5000087802 */ /* 0x000fe20000000f00 */
[----:B0-----:R-:W-:Y:S02]  /*3af0*/  IMAD.MOV.U32 R2, RZ, RZ, 0x4 ;  /* 0x00000004ff027424 */ /* 0x001fe400078e00ff */
[----:B------:R-:W-:-:S02]  /*3b00*/  IMAD.MOV.U32 R3, RZ, RZ, 0x1f ;  /* 0x0000001fff037424 */ /* 0x000fc400078e00ff */
[----:B------:R-:W0:Y:S01]  /*3b10*/  DADD R28, R28, R30 ;  /* 0x000000001c1c7229 */ /* 0x000e22000000001e */
[----:B------:R-:W-:-:S09]  /*3b20*/  IMAD.MOV.U32 R0, RZ, RZ, -0x1 ;  /* 0xffffffffff007424 */ /* 0x000fd200078e00ff */
[----:B0-----:R-:W-:Y:S02]  /*3b30*/  IMAD.MOV.U32 R5, RZ, RZ, R29 ;  /* 0x000000ffff057224 */ /* 0x001fe400078e001d */
[----:B------:R-:W-:Y:S05]  /*3b40*/  CALL.REL.NOINC `($__internal_169_$__cuda_sm70_shflsync_down_p) ;  /* 0x0000027000007944 */ /* 0x000fea0003c00000 */
[----:B-1----:R-:W-:Y:S01]  /*3b50*/  IMAD.MOV.U32 R31, RZ, RZ, R3 ;  /* 0x000000ffff1f7224 */ /* 0x002fe200078e0003 */
[----:B------:R-:W-:Y:S01]  /*3b60*/  MOV R8, 0x3bc0 ;  /* 0x00003bc000087802 */ /* 0x000fe20000000f00 */
[----:B0-----:R-:W-:Y:S02]  /*3b70*/  IMAD.MOV.U32 R5, RZ, RZ, R28 ;  /* 0x000000ffff057224 */ /* 0x001fe400078e001c */
[----:B------:R-:W-:Y:S02]  /*3b80*/  IMAD.MOV.U32 R2, RZ, RZ, 0x4 ;  /* 0x00000004ff027424 */ /* 0x000fe400078e00ff */
[----:B------:R-:W-:Y:S02]  /*3b90*/  IMAD.MOV.U32 R3, RZ, RZ, 0x1f ;  /* 0x0000001fff037424 */ /* 0x000fe400078e00ff */
[----:B------:R-:W-:Y:S02]  /*3ba0*/  IMAD.MOV.U32 R0, RZ, RZ, -0x1 ;  /* 0xffffffffff007424 */ /* 0x000fe400078e00ff */
[----:B------:R-:W-:Y:S05]  /*3bb0*/  CALL.REL.NOINC `($__internal_169_$__cuda_sm70_shflsync_down_p) ;  /* 0x0000020000007944 */ /* 0x000fea0003c00000 */
[----:B-1----:R-:W-:Y:S01]  /*3bc0*/  MOV R30, R3 ;  /* 0x00000003001e7202 */ /* 0x002fe20000000f00 */
[----:B0-----:R-:W-:Y:S01]  /*3bd0*/  IMAD.MOV.U32 R2, RZ, RZ, 0x2 ;  /* 0x00000002ff027424 */ /* 0x001fe200078e00ff */
[----:B------:R-:W-:Y:S01]  /*3be0*/  MOV R8, 0x3c40 ;  /* 0x00003c4000087802 */ /* 0x000fe20000000f00 */
[----:B------:R-:W-:-:S02]  /*3bf0*/  IMAD.MOV.U32 R3, RZ, RZ, 0x1f ;  /* 0x0000001fff037424 */ /* 0x000fc400078e00ff */
[----:B------:R-:W-:Y:S01]  /*3c00*/  IMAD.MOV.U32 R0, RZ, RZ, -0x1 ;  /* 0xffffffffff007424 */ /* 0x000fe200078e00ff */
[----:B------:R-:W0:-:S10]  /*3c10*/  DADD R28, R28, R30 ;  /* 0x000000001c1c7229 */ /* 0x000e14000000001e */
        /* <DEDUP_REMOVED lines=9> */
[----:B-1----:R-:W-:Y:S01]  /*3cb0*/  IMAD.MOV.U32 R30, RZ, RZ, R3 ;  /* 0x000000ffff1e7224 */ /* 0x002fe200078e0003 */
[----:B------:R-:W-:Y:S01]  /*3cc0*/  MOV R3, 0x1f ;  /* 0x0000001f00037802 */ /* 0x000fe20000000f00 */
[----:B0-----:R-:W-:Y:S01]  /*3cd0*/  IMAD.MOV.U32 R2, RZ, RZ, 0x1 ;  /* 0x00000001ff027424 */ /* 0x001fe200078e00ff */
[----:B------:R-:W-:Y:S01]  /*3ce0*/  MOV R8, 0x3d30 ;  /* 0x00003d3000087802 */ /* 0x000fe20000000f00 */
[----:B------:R-:W-:-:S02]  /*3cf0*/  IMAD.MOV.U32 R0, RZ, RZ, -0x1 ;  /* 0xffffffffff007424 */ /* 0x000fc400078e00ff */
        /* <DEDUP_REMOVED lines=10> */
[----:B01----:R-:W-:Y:S01]  /*3da0*/  IMAD.MOV.U32 R2, RZ, RZ, R3 ;  /* 0x000000ffff027224 */ /* 0x003fe200078e0003 */
[----:B------:R-:W-:Y:S05]  /*3db0*/  BRA `(.L_x_10533) ;  /* 0xffffea0000007947 */ /* 0x000fea000383ffff */
        .weak           $__internal_169_$__cuda_sm70_shflsync_down_p
        .type           $__internal_169_$__cuda_sm70_shflsync_down_p,@function
        .size           $__internal_169_$__cuda_sm70_shflsync_down_p,(.L_x_11479 - $__internal_169_$__cuda_sm70_shflsync_down_p)
$__internal_169_$__cuda_sm70_shflsync_down_p:
[----:B------:R-:W-:Y:S01]  /*3dc0*/  IMAD.MOV.U32 R32, RZ, RZ, R8 ;  /* 0x000000ffff207224 */ /* 0x000fe200078e0008 */
[----:B------:R-:W-:Y:S04]  /*3dd0*/  WARPSYNC R0 ;  /* 0x0000000000007348 */ /* 0x000fe80003800000 */
[----:B------:R-:W-:Y:S01]  /*3de0*/  IMAD.MOV.U32 R33, RZ, RZ, 0x0 ;  /* 0x00000000ff217424 */ /* 0x000fe200078e00ff */
[----:B------:R0:W1:Y:S03]  /*3df0*/  SHFL.DOWN PT, R3, R5, R2, R3 ;  /* 0x0800000205037389 */ /* 0x00006600000e0003 */
[----:B------:R-:W-:Y:S05]  /*3e00*/  RET.REL.NODEC R32 `(_ZN2at6native43_GLOBAL__N__9ae7fba5_10_SoftMax_cu_9f978f6322cunn_SoftMaxForwardRegIdddNS1_25LogSoftMaxForwardEpilogueElLi8EEEvPT1_PKT_T3_) ;  /* 0xffffc1f020007950 */ /* 0x000fea0003c3ffff */
.L_x_10534:
        /* <DEDUP_REMOVED lines=15> */
.L_x_11479:


//--------------------- .text._ZN2at6native43_GLOBAL__N__9ae7fba5_10_SoftMax_cu_9f978f6322cunn_SoftMaxForwardRegIdddNS1_25LogSoftMaxForwardEpilogueElLi7EEEvPT1_PKT_T3_ --------------------------
	.section	.text._ZN2at6native43_GLOBAL__N__9ae7fba5_10_SoftMax_cu_9f978f6322cunn_SoftMaxForwardRegIdddNS1_25LogSoftMaxForwardEpilogueElLi7EEEvPT1_PKT_T3_,"ax",@progbits
	.sectioninfo	@"SHI_REGISTERS=36"
	.align	128
.text._ZN2at6native43_GLOBAL__N__9ae7fba5_10_SoftMax_cu_9f978f6322cunn_SoftMaxForwardRegIdddNS1_25LogSoftMaxForwardEpilogueElLi7EEEvPT1_PKT_T3_:
        .type           _ZN2at6native43_GLOBAL__N__9ae7fba5_10_SoftMax_cu_9f978f6322cunn_SoftMaxForwardRegIdddNS1_25LogSoftMaxForwardEpilogueElLi7EEEvPT1_PKT_T3_,@function
        .size           _ZN2at6native43_GLOBAL__N__9ae7fba5_10_SoftMax_cu_9f978f6322cunn_SoftMaxForwardRegIdddNS1_25LogSoftMaxForwardEpilogueElLi7EEEvPT1_PKT_T3_,(.L_x_11481 - _ZN2at6native43_GLOBAL__N__9ae7fba5_10_SoftMax_cu_9f978f6322cunn_SoftMaxForwardRegIdddNS1_25LogSoftMaxForwardEpilogueElLi7EEEvPT1_PKT_T3_)
        .other          _ZN2at6native43_GLOBAL__N__9ae7fba5_10_SoftMax_cu_9f978f6322cunn_SoftMaxForwardRegIdddNS1_25LogSoftMaxForwardEpilogueElLi7EEEvPT1_PKT_T3_,@"STO_CUDA_ENTRY STV_DEFAULT"
_ZN2at6native43_GLOBAL__N__9ae7fba5_10_SoftMax_cu_9f978f6322cunn_SoftMaxForwardRegIdddNS1_25LogSoftMaxForwardEpilogueElLi7EEEvPT1_PKT_T3_:
        /* <DEDUP_REMOVED lines=16> */
[----:B------:R-:W-:-:S05]  /*0100*/  @!P6 LEA.HI.X R9, R4, c[0x0][0x16c], R5, 0x3, P1 ;  /* 0x00005b000409ea11 */ /* 0x000fca00008f1c05 */
[----:B------:R0:W2:Y:S01]  /*0110*/  @!P6 LDG.E.64 R22, [R8.64] ;  /* 0x000000060816e981 */ /* 0x0000a2000c1e1b00 */
[----:B------:R-:W-:Y:S01]  /*0120*/  @!P0 IMAD.WIDE.U32 R4, R2, c[0x0][0x170], R24 ;  /* 0x00005c0002048a25 */ /* 0x000fe200078e0018 */
[----:B------:R-:W-:Y:S02]  /*0130*/  ISETP.GE.U32.AND P1, PT, R26, c[0x0][0x170], PT ;  /* 0x00005c001a007a0c */ /* 0x000fe40003f26070 */
[----:B------:R-:W-:Y:S01]  /*0140*/  SHF.R.S32.HI R27, RZ, 0x1f, R26 ;  /* 0x0000001fff1b7819 */ /* 0x000fe2000001141a */
[----:B------:R-:W-:Y:S01]  /*0150*/  @!P0 IMAD R5, R2, c[0x0][0x174], R5 ;  /* 0x00005d0002058a24 */ /* 0x000fe200078e0205 */
[C---:B------:R-:W-:Y:S02]  /*0160*/  @!P0 LEA R24, P2, R4.reuse, c[0x0][0x168], 0x3 ;  /* 0x00005a0004188a11 */ /* 0x040fe400078418ff */
[----:B------:R-:W-:Y:S02]  /*0170*/  ISETP.GE.AND.EX P1, PT, R27, c[0x0][0x174], PT, P1 ;  /* 0x00005d001b007a0c */ /* 0x000fe40003f26310 */
[----:B------:R-:W-:-:S05]  /*0180*/  @!P0 LEA.HI.X R25, R4, c[0x0][0x16c], R5, 0x3, P2 ;  /* 0x00005b0004198a11 */ /* 0x000fca00010f1c05 */
[----:B------:R1:W3:Y:S01]  /*0190*/  @!P0 LDG.E.64 R20, [R24.64] ;  /* 0x0000000618148981 */ /* 0x0002e2000c1e1b00 */
[----:B------:R-:W-:-:S04]  /*01a0*/  IADD3 R28, R26, c[0x0][0x0], RZ ;  /* 0x000000001a1c7a10 */ /* 0x000fc80007ffe0ff */
[----:B------:R-:W-:Y:S01]  /*01b0*/  ISETP.GE.U32.AND P2, PT, R28, c[0x0][0x170], PT ;  /* 0x00005c001c007a0c */ /* 0x000fe20003f46070 */
[----:B------:R-:W-:Y:S01]  /*01c0*/  @!P1 IMAD.WIDE.U32 R4, R2, c[0x0][0x170], R26 ;  /* 0x00005c0002049a25 */ /* 0x000fe200078e001a */
[----:B------:R-:W-:Y:S02]  /*01d0*/  SHF.R.S32.HI R29, RZ, 0x1f, R28 ;  /* 0x0000001fff1d7819 */ /* 0x000fe4000001141c */
[----:B0-----:R-:W-:Y:S01]  /*01e0*/  IADD3 R8, R28, c[0x0][0x0], RZ ;  /* 0x000000001c087a10 */ /* 0x001fe20007ffe0ff */
[----:B------:R-:W-:Y:S01]  /*01f0*/  @!P1 IMAD R5, R2, c[0x0][0x174], R5 ;  /* 0x00005d0002059a24 */ /* 0x000fe200078e0205 */
[C---:B------:R-:W-:Y:S02]  /*0200*/  @!P1 LEA R26, P3, R4.reuse, c[0x0][0x168], 0x3 ;  /* 0x00005a00041a9a11 */ /* 0x040fe400078618ff */
[----:B------:R-:W-:Y:S02]  /*0210*/  ISETP.GE.AND.EX P2, PT, R29, c[0x0][0x174], PT, P2 ;  /* 0x00005d001d007a0c */ /* 0x000fe40003f46320 */
[----:B------:R-:W-:-:S05]  /*0220*/  @!P1 LEA.HI.X R27, R4, c[0x0][0x16c], R5, 0x3, P3 ;  /* 0x00005b00041b9a11 */ /* 0x000fca00018f1c05 */
[----:B------:R0:W4:Y:S01]  /*0230*/  @!P1 LDG.E.64 R18, [R26.64] ;  /* 0x000000061a129981 */ /* 0x000122000c1e1b00 */
[----:B------:R-:W-:Y:S02]  /*0240*/  ISETP.GE.U32.AND P3, PT, R8, c[0x0][0x170], PT ;  /* 0x00005c0008007a0c */ /* 0x000fe40003f66070 */
[----:B------:R-:W-:-:S03]  /*0250*/  SHF.R.S32.HI R9, RZ, 0x1f, R8 ;  /* 0x0000001fff097819 */ /* 0x000fc60000011408 */
[----:B------:R-:W-:Y:S01]  /*0260*/  @!P2 IMAD.WIDE.U32 R4, R2, c[0x0][0x170], R28 ;  /* 0x00005c000204aa25 */ /* 0x000fe200078e001c */
[----:B------:R-:W-:-:S03]  /*0270*/  ISETP.GE.AND.EX P3, PT, R9, c[0x0][0x174], PT, P3 ;  /* 0x00005d0009007a0c */ /* 0x000fc60003f66330 */
[----:B------:R-:W-:Y:S01]  /*0280*/  @!P2 IMAD R5, R2, c[0x0][0x174], R5 ;  /* 0x00005d000205aa24 */ /* 0x000fe200078e0205 */
[----:B-1----:R-:W-:-:S04]  /*0290*/  @!P2 LEA R24, P4, R4, c[0x0][0x168], 0x3 ;  /* 0x00005a000418aa11 */ /* 0x002fc800078818ff */
[----:B------:R-:W-:-:S05]  /*02a0*/  @!P2 LEA.HI.X R25, R4, c[0x0][0x16c], R5, 0x3, P4 ;  /* 0x00005b000419aa11 */ /* 0x000fca00020f1c05 */
[----:B------:R4:W5:Y:S01]  /*02b0*/  @!P2 LDG.E.64 R16, [R24.64] ;  /* 0x000000061810a981 */ /* 0x000962000c1e1b00 */
[----:B------:R-:W-:-:S04]  /*02c0*/  @!P3 IMAD.WIDE.U32 R4, R2, c[0x0][0x170], R8 ;  /* 0x00005c000204ba25 */ /* 0x000fc800078e0008 */
[----:B------:R-:W-:Y:S01]  /*02d0*/  @!P3 IMAD R5, R2, c[0x0][0x174], R5 ;  /* 0x00005d000205ba24 */ /* 0x000fe200078e0205 */
[----:B0-----:R-:W-:-:S04]  /*02e0*/  @!P3 LEA R26, P4, R4, c[0x0][0x168], 0x3 ;  /* 0x00005a00041aba11 */ /* 0x001fc800078818ff */
[----:B------:R-:W-:-:S05]  /*02f0*/  @!P3 LEA.HI.X R27, R4, c[0x0][0x16c], R5, 0x3, P4 ;  /* 0x00005b00041bba11 */ /* 0x000fca00020f1c05 */
[----:B------:R5:W5:Y:S01]  /*0300*/  @!P3 LDG.E.64 R14, [R26.64] ;  /* 0x000000061a0eb981 */ /* 0x000b62000c1e1b00 */
[----:B------:R-:W-:Y:S02]  /*0310*/  IMAD.MOV.U32 R5, RZ, RZ, c[0x2][0x4] ;  /* 0x00800100ff057624 */ /* 0x000fe400078e00ff */
[----:B------:R-:W-:-:S03]  /*0320*/  IMAD.MOV.U32 R4, RZ, RZ, -0x1 ;  /* 0xffffffffff047424 */ /* 0x000fc600078e00ff */
[----:B------:R-:W-:Y:S01]  /*0330*/  @!P6 LOP3.LUT R5, R5, 0x80000, RZ, 0xfc, !PT ;  /* 0x000800000505e812 */ /* 0x000fe200078efcff */
[----:B--2---:R-:W0:Y:S01]  /*0340*/  @!P6 DSETP.MAX.AND P4, P5, R22, c[0x2][0x0], PT ;  /* 0x008000001600e62a */ /* 0x004e220003d8f000 */
[----:B------:R-:W-:-:S05]  /*0350*/  @!P6 IMAD.MOV.U32 R0, RZ, RZ, R23 ;  /* 0x000000ffff00e224 */ /* 0x000fca00078e0017 */
[----:B0-----:R-:W-:-:S04]  /*0360*/  @!P6 FSEL R0, R0, c[0x2][0x4], P4 ;  /* 0x008001000000ea08 */ /* 0x001fc80002000000 */
[----:B------:R-:W-:Y:S01]  /*0370*/  @!P6 SEL R7, R5, R0, P5 ;  /* 0x000000000507e207 */ /* 0x000fe20002800000 */
[----:B------:R-:W-:Y:S02]  /*0380*/  @!P6 IMAD.MOV.U32 R0, RZ, RZ, R22 ;  /* 0x000000ffff00e224 */ /* 0x000fe400078e0016 */
[----:B------:R-:W-:Y:S02]  /*0390*/  IMAD.MOV.U32 R5, RZ, RZ, -0x100001 ;  /* 0xffefffffff057424 */ /* 0x000fe400078e00ff */
[----:B------:R-:W-:Y:S01]  /*03a0*/  @!P6 IMAD.MOV.U32 R5, RZ, RZ, R7 ;  /* 0x000000ffff05e224 */ /* 0x000fe200078e0007 */
[----:B------:R-:W-:Y:S01]  /*03b0*/  @!P6 SEL R4, R0, c[0x2][0x0], P4 ;  /* 0x008000000004ea07 */ /* 0x000fe20002000000 */
[----:B---3--:R-:W-:-:S04]  /*03c0*/  @!P0 IMAD.MOV.U32 R7, RZ, RZ, R20 ;  /* 0x000000ffff078224 */ /* 0x008fc800078e0014 */
[----:B------:R-:W-:Y:S01]  /*03d0*/  @!P0 IMAD.MOV.U32 R0, RZ, RZ, R4 ;  /* 0x000000ffff008224 */ /* 0x000fe200078e0004 */
[----:B------:R-:W0:-:S06]  /*03e0*/  @!P0 DSETP.MAX.AND P4, P5, R4, R20, PT ;  /* 0x000000140400822a */ /* 0x000e0c0003d8f000 */
[----:B0-----:R-:W-:Y:S01]  /*03f0*/  @!P0 SEL R9, R0, R7, P4 ;  /* 0x0000000700098207 */ /* 0x001fe20002000000 */
[----:B------:R-:W-:Y:S02]  /*0400*/  @!P0 IMAD.MOV.U32 R7, RZ, RZ, R21 ;  /* 0x000000ffff078224 */ /* 0x000fe400078e0015 */
[----:B------:R-:W-:Y:S02]  /*0410*/  @!P0 IMAD.MOV.U32 R0, RZ, RZ, R5 ;  /* 0x000000ffff008224 */ /* 0x000fe400078e0005 */
[----:B------:R-:W-:Y:S02]  /*0420*/  @!P0 IMAD.MOV.U32 R4, RZ, RZ, R9 ;  /* 0x000000ffff048224 */ /* 0x000fe400078e0009 */
[----:B----4-:R-:W-:Y:S01]  /*0430*/  @!P1 IMAD.MOV.U32 R24, RZ, RZ, R18 ;  /* 0x000000ffff189224 */ /* 0x010fe200078e0012 */
[----:B------:R-:W-:Y:S02]  /*0440*/  @!P0 FSEL R0, R0, R7, P4 ;  /* 0x0000000700008208 */ /* 0x000fe40002000000 */
[----:B------:R-:W-:-:S04]  /*0450*/  @!P0 LOP3.LUT R7, R7, 0x80000, RZ, 0xfc, !PT ;  /* 0x0008000007078812 */ /* 0x000fc800078efcff */
[----:B------:R-:W-:Y:S01]  /*0460*/  @!P0 SEL R5, R7, R0, P5 ;  /* 0x0000000007058207 */ /* 0x000fe20002800000 */
[----:B------:R-:W-:Y:S01]  /*0470*/  @!P1 IMAD.MOV.U32 R7, RZ, RZ, R4 ;  /* 0x000000ffff079224 */ /* 0x000fe200078e0004 */
[----:B------:R-:W-:-:S04]  /*0480*/  P2R R0, PR, RZ, 0x1 ;  /* 0x00000001ff007803 */ /* 0x000fc80000000000 */
[----:B------:R-:W0:-:S06]  /*0490*/  @!P1 DSETP.MAX.AND P4, P5, R4, R18, PT ;  /* 0x000000120400922a */ /* 0x000e0c0003d8f000 */
[----:B0-----:R-:W-:Y:S01]  /*04a0*/  @!P1 SEL R9, R7, R24, P4 ;  /* 0x0000001807099207 */ /* 0x001fe20002000000 */
[----:B------:R-:W-:Y:S02]  /*04b0*/  @!P1 IMAD.MOV.U32 R24, RZ, RZ, R19 ;  /* 0x000000ffff189224 */ /* 0x000fe400078e0013 */
[----:B------:R-:W-:Y:S02]  /*04c0*/  @!P1 IMAD.MOV.U32 R7, RZ, RZ, R5 ;  /* 0x000000ffff079224 */ /* 0x000fe400078e0005 */
[----:B------:R-:W-:Y:S02]  /*04d0*/  @!P1 IMAD.MOV.U32 R4, RZ, RZ, R9 ;  /* 0x000000ffff049224 */ /* 0x000fe400078e0009 */
[----:B-----5:R-:W-:Y:S01]  /*04e0*/  @!P2 IMAD.MOV.U32 R26, RZ, RZ, R17 ;  /* 0x000000ffff1aa224 */ /* 0x020fe200078e0011 */
[----:B------:R-:W-:Y:S02]  /*04f0*/  @!P1 FSEL R7, R7, R24, P4 ;  /* 0x0000001807079208 */ /* 0x000fe40002000000 */
[----:B------:R-:W-:-:S04]  /*0500*/  @!P1 LOP3.LUT R24, R24, 0x80000, RZ, 0xfc, !PT ;  /* 0x0008000018189812 */ /* 0x000fc800078efcff */
[----:B------:R-:W-:Y:S01]  /*0510*/  @!P1 SEL R5, R24, R7, P5 ;  /* 0x0000000718059207 */ /* 0x000fe20002800000 */
[----:B------:R-:W-:Y:S01]  /*0520*/  @!P2 IMAD.MOV.U32 R24, RZ, RZ, R16 ;  /* 0x000000ffff18a224 */ /* 0x000fe200078e0010 */
[----:B------:R-:W-:-:S04]  /*0530*/  @!P2 MOV R7, R4 ;  /* 0x000000040007a202 */ /* 0x000fc80000000f00 */
[----:B------:R-:W0:-:S06]  /*0540*/  @!P2 DSETP.MAX.AND P4, P5, R4, R16, PT ;  /* 0x000000100400a22a */ /* 0x000e0c0003d8f000 */
[----:B0-----:R-:W-:Y:S01]  /*0550*/  @!P2 SEL R9, R7, R24, P4 ;  /* 0x000000180709a207 */ /* 0x001fe20002000000 */
[----:B------:R-:W-:Y:S01]  /*0560*/  @!P2 IMAD.MOV.U32 R7, RZ, RZ, R5 ;  /* 0x000000ffff07a224 */ /* 0x000fe200078e0005 */
[----:B------:R-:W-:-:S03]  /*0570*/  @!P2 LOP3.LUT R24, R26, 0x80000, RZ, 0xfc, !PT ;  /* 0x000800001a18a812 */ /* 0x000fc600078efcff */
[----:B------:R-:W-:Y:S01]  /*0580*/  @!P2 IMAD.MOV.U32 R4, RZ, RZ, R9 ;  /* 0x000000ffff04a224 */ /* 0x000fe200078e0009 */
[----:B------:R-:W-:Y:S01]  /*0590*/  @!P2 FSEL R7, R7, R26, P4 ;  /* 0x0000001a0707a208 */ /* 0x000fe20002000000 */
[----:B------:R-:W-:Y:S01]  /*05a0*/  @!P3 IMAD.MOV.U32 R9, RZ, RZ, R14 ;  /* 0x000000ffff09b224 */ /* 0x000fe200078e000e */
[----:B------:R-:W-:Y:S01]  /*05b0*/  IADD3 R26, R8, c[0x0][0x0], RZ ;  /* 0x00000000081a7a10 */ /* 0x000fe20007ffe0ff */
[----:B------:R-:W-:Y:S01]  /*05c0*/  @!P3 IMAD.MOV.U32 R8, RZ, RZ, R4 ;  /* 0x000000ffff08b224 */ /* 0x000fe200078e0004 */
[----:B------:R-:W-:Y:S01]  /*05d0*/  @!P2 SEL R5, R24, R7, P5 ;  /* 0x000000071805a207 */ /* 0x000fe20002800000 */
[----:B------:R-:W-:Y:S01]  /*05e0*/  @!P3 IMAD.MOV.U32 R24, RZ, RZ, R15 ;  /* 0x000000ffff18b224 */ /* 0x000fe200078e000f */
[----:B------:R-:W-:-:S03]  /*05f0*/  SHF.R.S32.HI R27, RZ, 0x1f, R26 ;  /* 0x0000001fff1b7819 */ /* 0x000fc6000001141a */
[----:B------:R-:W-:Y:S01]  /*0600*/  @!P3 IMAD.MOV.U32 R7, RZ, RZ, R5 ;  /* 0x000000ffff07b224 */ /* 0x000fe200078e0005 */
[----:B------:R-:W0:Y:S01]  /*0610*/  @!P3 DSETP.MAX.AND P5, P4, R4, R14, PT ;  /* 0x0000000e0400b22a */ /* 0x000e220003caf000 */
[----:B------:R-:W-:-:S05]  /*0620*/  @!P3 LOP3.LUT R28, R24, 0x80000, RZ, 0xfc, !PT ;  /* 0x00080000181cb812 */ /* 0x000fca00078efcff */
[----:B0-----:R-:W-:Y:S02]  /*0630*/  @!P3 FSEL R7, R7, R24, P5 ;  /* 0x000000180707b208 */ /* 0x001fe40002800000 */
[----:B------:R-:W-:Y:S02]  /*0640*/  @!P3 SEL R4, R8, R9, P5 ;  /* 0x000000090804b207 */ /* 0x000fe40002800000 */
[----:B------:R-:W-:Y:S02]  /*0650*/  @!P3 SEL R7, R28, R7, P4 ;  /* 0x000000071c07b207 */ /* 0x000fe40002000000 */
[----:B------:R-:W-:-:S04]  /*0660*/  ISETP.GE.U32.AND P4, PT, R26, c[0x0][0x170], PT ;  /* 0x00005c001a007a0c */ /* 0x000fc80003f86070 */
        /* <DEDUP_REMOVED lines=8> */
[----:B------:R-:W2:Y:S01]  /*06f0*/  @!P4 LDG.E.64 R12, [R8.64] ;  /* 0x00000006080cc981 */ /* 0x000ea2000c1e1b00 */
[----:B------:R-:W-:-:S13]  /*0700*/  ISETP.GE.AND.EX P5, PT, R27, c[0x0][0x174], PT, P5 ;  /* 0x00005d001b007a0c */ /* 0x000fda0003fa6350 */
[----:B------:R-:W-:-:S04]  /*0710*/  @!P5 IMAD.WIDE.U32 R26, R2, c[0x0][0x170], R26 ;  /* 0x00005c00021ada25 */ /* 0x000fc800078e001a */
[----:B------:R-:W-:Y:S01]  /*0720*/  @!P5 IMAD R25, R2, c[0x0][0x174], R27 ;  /* 0x00005d000219da24 */ /* 0x000fe200078e021b */
[----:B------:R-:W-:-:S04]  /*0730*/  @!P5 LEA R24, P6, R26, c[0x0][0x168], 0x3 ;  /* 0x00005a001a18da11 */ /* 0x000fc800078c18ff */
[----:B------:R-:W-:-:S05]  /*0740*/  @!P5 LEA.HI.X R25, R26, c[0x0][0x16c], R25, 0x3, P6 ;  /* 0x00005b001a19da11 */ /* 0x000fca00030f1c19 */
[----:B------:R-:W3:Y:S01]  /*0750*/  @!P5 LDG.E.64 R10, [R24.64] ;  /* 0x00000006180ad981 */ /* 0x000ee2000c1e1b00 */
[----:B------:R-:W-:Y:S02]  /*0760*/  @!P3 IMAD.MOV.U32 R5, RZ, RZ, R7 ;  /* 0x000000ffff05b224 */ /* 0x000fe400078e0007 */
[----:B------:R-:W-:Y:S01]  /*0770*/  @!P4 IMAD.MOV.U32 R7, RZ, RZ, R4 ;  /* 0x000000ffff07c224 */ /* 0x000fe200078e0004 */
[----:B------:R-:W-:Y:S02]  /*0780*/  ULDC UR4, c[0x0][0x0] ;  /* 0x0000000000047ab9 */ /* 0x000fe40000000800 */
[----:B------:R-:W-:Y:S01]  /*0790*/  USHF.R.U32.HI UR4, URZ, 0x5, UR4 ;  /* 0x000000053f047899 */ /* 0x000fe20008011604 */
[----:B------:R-:W-:Y:S01]  /*07a0*/  BSSY B0, `(.L_x_10535) ;  /* 0x000005c000007945 */ /* 0x000fe20003800000 */
[----:B------:R-:W-:Y:S06]  /*07b0*/  BAR.SYNC.DEFER_BLOCKING 0x0 ;  /* 0x0000000000007b1d */ /* 0x000fec0000010000 */
[----:B--2---:R-:W0:Y:S01]  /*07c0*/  @!P4 DSETP.MAX.AND P6, P0, R4, R12, PT ;  /* 0x0000000c0400c22a */ /* 0x004e2200038cf000 */
[----:B------:R-:W-:-:S02]  /*07d0*/  @!P4 IMAD.MOV.U32 R26, RZ, RZ, R12 ;  /* 0x000000ffff1ac224 */ /* 0x000fc400078e000c */
        /* <DEDUP_REMOVED lines=51> */
[----:B------:R-:W-:Y:S01]  /*0b10*/  IMAD.MOV.U32 R24, RZ, RZ, -0x1 ;  /* 0xffffffffff187424 */ /* 0x000fe200078e00ff */
[----:B------:R-:W-:Y:S02]  /*0b20*/  MOV R25, 0xffefffff ;  /* 0xffefffff00197802 */ /* 0x000fe40000000f00 */
[----:B------:R-:W-:Y:S02]  /*0b30*/  IADD3 R6, R6, 0x1f, RZ ;  /* 0x0000001f06067810 */ /* 0x000fe40007ffe0ff */
[----:B0-----:R-:W-:-:S07]  /*0b40*/  P2R R4, PR, RZ, 0x40 ;  /* 0x00000040ff047803 */ /* 0x001fce0000000000 */
[----:B------:R0:W1:Y:S01]  /*0b50*/  @!P6 LDS.64 R24, [R0.X8] ;  /* 0x000000000018e984 */ /* 0x0000620000008a00 */
[----:B------:R-:W-:-:S04]  /*0b60*/  ISETP.GT.U32.AND P6, PT, R6, 0x3e, PT ;  /* 0x0000003e0600780c */ /* 0x000fc80003fc4070 */
[----:B------:R-:W-:-:S09]  /*0b70*/  P2R R5, PR, RZ, 0x40 ;  /* 0x00000040ff057803 */ /* 0x000fd20000000000 */
[----:B------:R-:W-:Y:S05]  /*0b80*/  @P6 BRA `(.L_x_10536) ;  /* 0x000001d000006947 */ /* 0x000fea0003800000 */
[----:B0-----:R-:W-:Y:S05]  /*0b90*/  BRA.DIV ~URZ, `(.L_x_10537) ;  /* 0x000023527f007947 */ /* 0x001fea000b800000 */
[----:B-1----:R0:W1:Y:S02]  /*0ba0*/  SHFL.DOWN PT, R27, R25, 0x10, 0x1f ;  /* 0x0a001f00191b7f89 */ /* 0x00206400000e0000 */
.L_x_10585:
        /* <DEDUP_REMOVED lines=23> */
.L_x_10586:
[----:B-1----:R-:W-:-:S06]  /*0d20*/  IMAD.MOV.U32 R7, RZ, RZ, R31 ;  /* 0x000000ffff077224 */ /* 0x002fcc00078e001f */
[----:B--2---:R-:W1:-:S06]  /*0d30*/  DSETP.GEU.AND P6, PT, R24, R6, PT ;  /* 0x000000061800722a */ /* 0x004e4c0003fce000 */
[----:B01----:R-:W-:Y:S02]  /*0d40*/  FSEL R24, R6, R24, !P6 ;  /* 0x0000001806187208 */ /* 0x003fe40007000000 */
[----:B------:R-:W-:Y:S02]  /*0d50*/  FSEL R25, R31, R25, !P6 ;  /* 0x000000191f197208 */ /* 0x000fe40007000000 */
.L_x_10536:
[----:B0-----:R-:W-:Y:S05]  /*0d60*/  BSYNC B0 ;  /* 0x0000000000007941 */ /* 0x001fea0003800000 */
.L_x_10535:
        /* <DEDUP_REMOVED lines=37> */
[----:B------:R-:W-:Y:S01]  /*0fc0*/  DADD R26, R8, +INF ;  /* 0x7ff00000081a7429 */ /* 0x000fe20000000000 */
[----:B------:R-:W-:-:S03]  /*0fd0*/  P2R R7, PR, RZ, 0x1 ;  /* 0x00000001ff077803 */ /* 0x000fc60000000000 */
[----:B------:R-:W0:-:S06]  /*0fe0*/  DSETP.GEU.AND P0, PT, R8, RZ, PT ;  /* 0x000000ff0800722a */ /* 0x000e0c0003f0e000 */
[----:B0-----:R-:W-:Y:S02]  /*0ff0*/  FSEL R26, R26, RZ, P0 ;  /* 0x000000ff1a1a7208 */ /* 0x001fe40000000000 */
[----:B------:R-:W-:Y:S02]  /*1000*/  FSEL R27, R27, RZ, P0 ;  /* 0x000000ff1b1b7208 */ /* 0x000fe40000000000 */
[----:B------:R-:W-:Y:S02]  /*1010*/  ISETP.NE.AND P0, PT, R7, RZ, PT ;  /* 0x000000ff0700720c */ /* 0x000fe40003f05270 */
[----:B------:R-:W-:-:S04]  /*1020*/  @!P6 LEA.HI R7, R6, R6, RZ, 0x1 ;  /* 0x000000060607e211 */ /* 0x000fc800078f08ff */
[----:B------:R-:W-:-:S05]  /*1030*/  @!P6 SHF.R.S32.HI R7, RZ, 0x1, R7 ;  /* 0x00000001ff07e819 */ /* 0x000fca0000011407 */
[----:B------:R-:W-:Y:S02]  /*1040*/  @!P6 IMAD.IADD R6, R6, 0x1, -R7 ;  /* 0x000000010606e824 */ /* 0x000fe400078e0a07 */
[----:B------:R-:W-:-:S03]  /*1050*/  @!P6 IMAD R29, R7, 0x100000, R29 ;  /* 0x00100000071de824 */ /* 0x000fc600078e021d */
[----:B------:R-:W-:Y:S01]  /*1060*/  @!P6 LEA R7, R6, 0x3ff00000, 0x14 ;  /* 0x3ff000000607e811 */ /* 0x000fe200078ea0ff */
[----:B------:R-:W-:-:S06]  /*1070*/  @!P6 IMAD.MOV.U32 R6, RZ, RZ, RZ ;  /* 0x000000ffff06e224 */ /* 0x000fcc00078e00ff */
[----:B------:R0:W1:-:S06]  /*1080*/  @!P6 DMUL R26, R28, R6 ;  /* 0x000000061c1ae228 */ /* 0x00004c0000000000 */
.L_x_10542:
[----:B------:R-:W-:Y:S05]  /*1090*/  BSYNC B1 ;  /* 0x0000000000017941 */ /* 0x000fea0003800000 */
.L_x_10541:
[----:B01----:R0:W1:-:S06]  /*10a0*/  DADD R6, RZ, R26 ;  /* 0x00000000ff067229 */ /* 0x00304c000000001a */
.L_x_10540:
[----:B------:R-:W-:Y:S05]  /*10b0*/  BSYNC B0 ;  /* 0x0000000000007941 */ /* 0x000fea0003800000 */
.L_x_10539:
        /* <DEDUP_REMOVED lines=27> */
[----:B------:R-:W-:Y:S02]  /*1270*/  FSETP.GEU.FTZ.AND P6, PT, |R33|, 4.2275390625, PT ;  /* 0x408748002100780b */ /* 0x000fe40003fde200 */
[----:B------:R-:W-:Y:S01]  /*1280*/  P2R R9, PR, RZ, 0x1 ;  /* 0x00000001ff097803 */ /* 0x000fe20000000000 */
[----:B------:R-:W-:-:S10]  /*1290*/  DSETP.GEU.AND P0, PT, R32, RZ, PT ;  /* 0x000000ff2000722a */ /* 0x000fd40003f0e000 */
[----:B------:R-:W-:-:S04]  /*12a0*/  @!P6 LEA.HI R28, R8, R8, RZ, 0x1 ;  /* 0x00000008081ce211 */ /* 0x000fc800078f08ff */
[----:B------:R-:W-:Y:S01]  /*12b0*/  @!P6 SHF.R.S32.HI R31, RZ, 0x1, R28 ;  /* 0x00000001ff1fe819 */ /* 0x000fe2000001141c */
[----:B------:R-:W0:-:S03]  /*12c0*/  DADD R28, R32, +INF ;  /* 0x7ff00000201c7429 */ /* 0x000e060000000000 */
[----:B------:R-:W-:Y:S01]  /*12d0*/  @!P6 IADD3 R8, R8, -R31, RZ ;  /* 0x8000001f0808e210 */ /* 0x000fe20007ffe0ff */
[----:B------:R-:W-:-:S06]  /*12e0*/  @!P6 IMAD R27, R31, 0x100000, R27 ;  /* 0x001000001f1be824 */ /* 0x000fcc00078e021b */
[----:B0-----:R-:W-:Y:S02]  /*12f0*/  FSEL R28, R28, RZ, P0 ;  /* 0x000000ff1c1c7208 */ /* 0x001fe40000000000 */
[----:B------:R-:W-:Y:S02]  /*1300*/  FSEL R29, R29, RZ, P0 ;  /* 0x000000ff1d1d7208 */ /* 0x000fe40000000000 */
[----:B------:R-:W-:Y:S02]  /*1310*/  ISETP.NE.AND P0, PT, R9, RZ, PT ;  /* 0x000000ff0900720c */ /* 0x000fe40003f05270 */
[----:B------:R-:W-:Y:S01]  /*1320*/  @!P6 LEA R9, R8, 0x3ff00000, 0x14 ;  /* 0x3ff000000809e811 */ /* 0x000fe200078ea0ff */
[----:B------:R-:W-:-:S06]  /*1330*/  @!P6 IMAD.MOV.U32 R8, RZ, RZ, RZ ;  /* 0x000000ffff08e224 */ /* 0x000fcc00078e00ff */
[----:B------:R0:W2:-:S06]  /*1340*/  @!P6 DMUL R28, R26, R8 ;  /* 0x000000081a1ce228 */ /* 0x00008c0000000000 */
.L_x_10546:
[----:B------:R-:W-:Y:S05]  /*1350*/  BSYNC B1 ;  /* 0x0000000000017941 */ /* 0x000fea0003800000 */
.L_x_10545:
[----:B-12---:R1:W2:-:S06]  /*1360*/  DADD R6, R6, R28 ;  /* 0x0000000006067229 */ /* 0x00628c000000001c */
.L_x_10544:
[----:B------:R-:W-:Y:S05]  /*1370*/  BSYNC B0 ;  /* 0x0000000000007941 */ /* 0x000fea0003800000 */
.L_x_10543:
        /* <DEDUP_REMOVED lines=32> */
[----:B------:R-:W0:-:S04]  /*1580*/  DADD R28, R32, +INF ;  /* 0x7ff00000201c7429 */ /* 0x000e080000000000 */
[----:B------:R-:W-:Y:S02]  /*1590*/  @!P6 IMAD.IADD R8, R8, 0x1, -R31 ;  /* 0x000000010808e824 */ /* 0x000fe400078e0a1f */
[----:B------:R-:W-:-:S04]  /*15a0*/  @!P6 IMAD R27, R31, 0x100000, R27 ;  /* 0x001000001f1be824 */ /* 0x000fc800078e021b */
[----:B0-----:R-:W-:Y:S02]  /*15b0*/  FSEL R28, R28, RZ, P0 ;  /* 0x000000ff1c1c7208 */ /* 0x001fe40000000000 */
[----:B------:R-:W-:Y:S02]  /*15c0*/  FSEL R29, R29, RZ, P0 ;  /* 0x000000ff1d1d7208 */ /* 0x000fe40000000000 */
[----:B------:R-:W-:Y:S02]  /*15d0*/  ISETP.NE.AND P0, PT, R9, RZ, PT ;  /* 0x000000ff0900720c */ /* 0x000fe40003f05270 */
[----:B------:R-:W-:Y:S01]  /*15e0*/  @!P6 LEA R9, R8, 0x3ff00000, 0x14 ;  /* 0x3ff000000809e811 */ /* 0x000fe200078ea0ff */
[----:B------:R-:W-:-:S06]  /*15f0*/  @!P6 IMAD.MOV.U32 R8, RZ, RZ, RZ ;  /* 0x000000ffff08e224 */ /* 0x000fcc00078e00ff */
[----:B------:R0:W1:-:S06]  /*1600*/  @!P6 DMUL R28, R26, R8 ;  /* 0x000000081a1ce228 */ /* 0x00004c0000000000 */
.L_x_10550:
[----:B------:R-:W-:Y:S05]  /*1610*/  BSYNC B1 ;  /* 0x0000000000017941 */ /* 0x000fea0003800000 */
.L_x_10549:
[----:B-12---:R1:W2:-:S06]  /*1620*/  DADD R6, R6, R28 ;  /* 0x0000000006067229 */ /* 0x00628c000000001c */
.L_x_10548:
[----:B------:R-:W-:Y:S05]  /*1630*/  BSYNC B0 ;  /* 0x0000000000007941 */ /* 0x000fea0003800000 */
.L_x_10547:
        /* <DEDUP_REMOVED lines=40> */
[----:B------:R0:W1:-:S06]  /*18c0*/  @!P6 DMUL R28, R26, R8 ;  /* 0x000000081a1ce228 */ /* 0x00004c0000000000 */
.L_x_10554:
[----:B------:R-:W-:Y:S05]  /*18d0*/  BSYNC B1 ;  /* 0x0000000000017941 */ /* 0x000fea0003800000 */
.L_x_10553:
[----:B-12---:R1:W2:-:S06]  /*18e0*/  DADD R6, R6, R28 ;  /* 0x0000000006067229 */ /* 0x00628c000000001c */
.L_x_10552:
[----:B------:R-:W-:Y:S05]  /*18f0*/  BSYNC B0 ;  /* 0x0000000000007941 */ /* 0x000fea0003800000 */
.L_x_10551:
        /* <DEDUP_REMOVED lines=41> */
.L_x_10558:
[----:B------:R-:W-:Y:S05]  /*1b90*/  BSYNC B1 ;  /* 0x0000000000017941 */ /* 0x000fea0003800000 */
.L_x_10557:
[----:B-12---:R1:W2:-:S06]  /*1ba0*/  DADD R6, R6, R28 ;  /* 0x0000000006067229 */ /* 0x00628c000000001c */
.L_x_10556:
[----:B------:R-:W-:Y:S05]  /*1bb0*/  BSYNC B0 ;  /* 0x0000000000007941 */ /* 0x000fea0003800000 */
.L_x_10555:
        /* <DEDUP_REMOVED lines=41> */
.L_x_10562:
[----:B------:R-:W-:Y:S05]  /*1e50*/  BSYNC B1 ;  /* 0x0000000000017941 */ /* 0x000fea0003800000 */
.L_x_10561:
[----:B-12---:R1:W2:-:S06]  /*1e60*/  DADD R6, R6, R28 ;  /* 0x0000000006067229 */ /* 0x00628c000000001c */
.L_x_10560:
[----:B------:R-:W-:Y:S05]  /*1e70*/  BSYNC B0 ;  /* 0x0000000000007941 */ /* 0x000fea0003800000 */
.L_x_10559:
        /* <DEDUP_REMOVED lines=41> */
.L_x_10566:
[----:B------:R-:W-:Y:S05]  /*2110*/  BSYNC B1 ;  /* 0x0000000000017941 */ /* 0x000fea0003800000 */
.L_x_10565:
[----:B-12---:R1:W2:-:S06]  /*2120*/  DADD R6, R6, R28 ;  /* 0x0000000006067229 */ /* 0x00628c000000001c */
.L_x_10564:
[----:B------:R-:W-:Y:S05]  /*2130*/  BSYNC B0 ;  /* 0x0000000000007941 */ /* 0x000fea0003800000 */
.L_x_10563:
        /* <DEDUP_REMOVED lines=31> */
[----:B-1----:R1:W2:Y:S02]  /*2330*/  SHFL.DOWN PT, R27, R5, 0x10, 0x1f ;  /* 0x0a001f00051b7f89 */ /* 0x0022a400000e0000 */
.L_x_10587:
        /* <DEDUP_REMOVED lines=15> */
.L_x_10588:
[----:B-1----:R-:W-:-:S06]  /*2430*/  IMAD.MOV.U32 R7, RZ, RZ, R0 ;  /* 0x000000ffff077224 */ /* 0x002fcc00078e0000 */
[----:B0-2---:R0:W1:-:S06]  /*2440*/  DADD R4, R6, R4 ;  /* 0x0000000006047229 */ /* 0x00504c0000000004 */
.L_x_10568:
[----:B------:R-:W-:Y:S05]  /*2450*/  BSYNC B0 ;  /* 0x0000000000007941 */ /* 0x000fea0003800000 */
.L_x_10567:
[----:B------:R-:W-:Y:S01]  /*2460*/  ISETP.NE.AND P6, PT, R30, RZ, PT ;  /* 0x000000ff1e00720c */ /* 0x000fe20003fc5270 */
[----:B------:R-:W-:Y:S01]  /*2470*/  WARPSYNC 0xffffffff ;  /* 0xffffffff00007948 */ /* 0x000fe20003800000 */
[----:B0-----:R-:W-:-:S11]  /*2480*/  IMAD.MOV.U32 R0, RZ, RZ, -0x3ff ;  /* 0xfffffc01ff007424 */ /* 0x001fd600078e00ff */
[----:B-1----:R-:W-:Y:S04]  /*2490*/  @!P6 STS.64 [RZ], R4 ;  /* 0x00000004ff00e388 */ /* 0x002fe80000000a00 */
[----:B------:R-:W-:Y:S06]  /*24a0*/  BAR.SYNC.DEFER_BLOCKING 0x0 ;  /* 0x0000000000007b1d */ /* 0x000fec0000010000 */
[----:B------:R-:W0:Y:S02]  /*24b0*/  LDS.64 R6, [RZ] ;  /* 0x00000000ff067984 */ /* 0x000e240000000a00 */
[----:B0-----:R-:W-:Y:S01]  /*24c0*/  ISETP.GT.AND P6, PT, R7, 0xfffff, PT ;  /* 0x000fffff0700780c */ /* 0x001fe20003fc4270 */
[----:B------:R-:W-:-:S02]  /*24d0*/  IMAD.MOV.U32 R8, RZ, RZ, R6 ;  /* 0x000000ffff087224 */ /* 0x000fc400078e0006 */
[----:B------:R-:W-:-:S10]  /*24e0*/  IMAD.MOV.U32 R9, RZ, RZ, R7 ;  /* 0x000000ffff097224 */ /* 0x000fd400078e0007 */
[----:B------:R-:W0:Y:S01]  /*24f0*/  @!P6 DMUL R8, R8, 1.80143985094819840000e+16 ;  /* 0x435000000808e828 */ /* 0x000e220000000000 */
[----:B------:R-:W-:-:S09]  /*2500*/  @!P6 IMAD.MOV.U32 R0, RZ, RZ, -0x435 ;  /* 0xfffffbcbff00e424 */ /* 0x000fd200078e00ff */
[----:B0-----:R-:W-:Y:S01]  /*2510*/  @!P6 IMAD.MOV.U32 R7, RZ, RZ, R9 ;  /* 0x000000ffff07e224 */ /* 0x001fe200078e0009 */
[----:B------:R-:W-:-:S04]  /*2520*/  @!P6 MOV R6, R8 ;  /* 0x000000080006e202 */ /* 0x000fc80000000f00 */
        /* <DEDUP_REMOVED lines=10> */
.L_x_10571:
[C---:B------:R-:W-:Y:S02]  /*25d0*/  LOP3.LUT R4, R7.reuse, 0x800fffff, RZ, 0xc0, !PT ;  /* 0x800fffff07047812 */ /* 0x040fe400078ec0ff */
[----:B------:R-:W-:Y:S02]  /*25e0*/  LEA.HI R0, R7, R0, RZ, 0xc ;  /* 0x0000000007007211 */ /* 0x000fe400078f60ff */
[----:B------:R-:W-:Y:S01]  /*25f0*/  LOP3.LUT R5, R4, 0x3ff00000, RZ, 0xfc, !PT ;  /* 0x3ff0000004057812 */ /* 0x000fe200078efcff */
[----:B------:R-:W-:-:S03]  /*2600*/  IMAD.MOV.U32 R4, RZ, RZ, RZ ;  /* 0x000000ffff047224 */ /* 0x000fc600078e00ff */
[----:B------:R-:W-:Y:S01]  /*2610*/  ISETP.GE.AND P6, PT, R5, 0x3ff6a09f, PT ;  /* 0x3ff6a09f0500780c */ /* 0x000fe20003fc6270 */
[----:B------:R-:W-:-:S12]  /*2620*/  IMAD.MOV.U32 R7, RZ, RZ, R5 ;  /* 0x000000ffff077224 */ /* 0x000fd800078e0005 */
        /* <DEDUP_REMOVED lines=14> */
[----:B0-----:R-:W0:-:S06]  /*2710*/  DFMA R6, R6, -R4, R28 ;  /* 0x800000040606722b */ /* 0x001e0c000000001c */
[----:B0-----:R0:W-:Y:S02]  /*2720*/  DMUL R6, R26, R6 ;  /* 0x000000061a067228 */ /* 0x0011e40000000000 */
[----:B0-----:R-:W-:Y:S02]  /*2730*/  IMAD.MOV.U32 R26, RZ, RZ, 0x3ae80f1e ;  /* 0x3ae80f1eff1a7424 */ /* 0x001fe400078e00ff */
[----:B------:R-:W-:-:S06]  /*2740*/  IMAD.MOV.U32 R27, RZ, RZ, 0x3eb1380b ;  /* 0x3eb1380bff1b7424 */ /* 0x000fcc00078e00ff */
[----:B------:R-:W0:-:S06]  /*2750*/  DFMA R26, R8, R26, c[0x2][0x60] ;  /* 0x00801800081a762b */ /* 0x000e0c000000001a */
[----:B0-----:R-:W0:-:S06]  /*2760*/  DFMA R26, R8, R26, c[0x2][0x68] ;  /* 0x00801a00081a762b */ /* 0x001e0c000000001a */
[----:B0-----:R-:W0:-:S06]  /*2770*/  DFMA R26, R8, R26, c[0x2][0x70] ;  /* 0x00801c00081a762b */ /* 0x001e0c000000001a */
[----:B0-----:R-:W0:-:S06]  /*2780*/  DFMA R26, R8, R26, c[0x2][0x78] ;  /* 0x00801e00081a762b */ /* 0x001e0c000000001a */
[----:B0-----:R-:W0:-:S06]  /*2790*/  DFMA R26, R8, R26, c[0x2][0x80] ;  /* 0x00802000081a762b */ /* 0x001e0c000000001a */
[----:B0-----:R-:W0:-:S06]  /*27a0*/  DFMA R26, R8, R26, c[0x2][0x88] ;  /* 0x00802200081a762b */ /* 0x001e0c000000001a */
[----:B0-----:R-:W0:-:S06]  /*27b0*/  DFMA R26, R8, R26, c[0x2][0x90] ;  /* 0x00802400081a762b */ /* 0x001e0c000000001a */
[----:B0-----:R0:W1:Y:S02]  /*27c0*/  DMUL R26, R8, R26 ;  /* 0x0000001a081a7228 */ /* 0x0010640000000000 */
[----:B0-----:R-:W-:Y:S01]  /*27d0*/  LOP3.LUT R8, R0, 0x80000000, RZ, 0x3c, !PT ;  /* 0x8000000000087812 */ /* 0x001fe200078e3cff */
[----:B------:R-:W-:-:S03]  /*27e0*/  IMAD.MOV.U32 R9, RZ, RZ, 0x43300000 ;  /* 0x43300000ff097424 */ /* 0x000fc600078e00ff */
[----:B-1----:R-:W-:-:S04]  /*27f0*/  DFMA R6, R4, R26, R6 ;  /* 0x0000001a0406722b */ /* 0x002fc80000000006 */
[----:B------:R-:W0:-:S06]  /*2800*/  DADD R8, R8, c[0x2][0x98] ;  /* 0x0080260008087629 */ /* 0x000e0c0000000000 */
[----:B0-----:R-:W0:-:S06]  /*2810*/  DFMA R26, R8, c[0x2][0xa0], R4 ;  /* 0x00802800081a7a2b */ /* 0x001e0c0000000004 */
[----:B0-----:R-:W0:-:S06]  /*2820*/  DFMA R28, -R8, c[0x2][0xa0], R26 ;  /* 0x00802800081c7a2b */ /* 0x001e0c000000011a */
[----:B0-----:R-:W0:-:S06]  /*2830*/  DADD R28, -R4, R28 ;  /* 0x00000000041c7229 */ /* 0x001e0c000000011c */
[----:B0-----:R-:W0:-:S06]  /*2840*/  DADD R6, R6, -R28 ;  /* 0x0000000006067229 */ /* 0x001e0c000000081c */
[----:B0-----:R-:W0:-:S06]  /*2850*/  DFMA R6, R8, c[0x2][0xa8], R6 ;  /* 0x00802a0008067a2b */ /* 0x001e0c0000000006 */
[----:B0-----:R0:W1:-:S04]  /*2860*/  DADD R4, R26, R6 ;  /* 0x000000001a047229 */ /* 0x0010480000000006 */
.L_x_10572:
[----:B------:R-:W-:Y:S01]  /*2870*/  ISETP.NE.AND P6, PT, R3, RZ, PT ;  /* 0x000000ff0300720c */ /* 0x000fe20003fc5270 */
[----:B------:R-:W-:-:S12]  /*2880*/  BSSY B0, `(.L_x_10573) ;  /* 0x000000b000007945 */ /* 0x000fd80003800000 */
[----:B------:R-:W-:Y:S05]  /*2890*/  @P6 BRA `(.L_x_10574) ;  /* 0x0000009000006947 */ /* 0x000fea0003800000 */
[----:B0-----:R-:W0:Y:S02]  /*28a0*/  S2R R6, SR_TID.X ;  /* 0x0000000000067919 */ /* 0x001e240000002100 */
[----:B0-----:R-:W-:-:S05]  /*28b0*/  SHF.R.S32.HI R7, RZ, 0x1f, R6 ;  /* 0x0000001fff077819 */ /* 0x001fca0000011406 */
[----:B------:R-:W-:Y:S01]  /*28c0*/  IMAD.WIDE.U32 R26, R2, c[0x0][0x170], R6 ;  /* 0x00005c00021a7a25 */ /* 0x000fe200078e0006 */
[----:B------:R-:W0:-:S03]  /*28d0*/  DADD R6, R22, -R24 ;  /* 0x0000000016067229 */ /* 0x000e060000000818 */
[----:B------:R-:W-:Y:S01]  /*28e0*/  IMAD R3, R2, c[0x0][0x174], R27 ;  /* 0x00005d0002037a24 */ /* 0x000fe200078e021b */
[C---:B------:R-:W-:Y:S02]  /*28f0*/  LEA R8, P6, R26.reuse, c[0x0][0x160], 0x3 ;  /* 0x000058001a087a11 */ /* 0x040fe400078c18ff */
[----:B01----:R-:W0:Y:S02]  /*2900*/  DADD R6, R6, -R4 ;  /* 0x0000000006067229 */ /* 0x003e240000000804 */
[----:B------:R-:W-:-:S05]  /*2910*/  LEA.HI.X R9, R26, c[0x0][0x164], R3, 0x3, P6 ;  /* 0x000059001a097a11 */ /* 0x000fca00030f1c03 */
[----:B0-----:R0:W-:Y:S04]  /*2920*/  STG.E.64 [R8.64], R6 ;  /* 0x0000000608007986 */ /* 0x0011e8000c101b06 */
.L_x_10574:
[----:B------:R-:W-:Y:S05]  /*2930*/  BSYNC B0 ;  /* 0x0000000000007941 */ /* 0x000fea0003800000 */
.L_x_10573:
        /* <DEDUP_REMOVED lines=12> */
.L_x_10576:
[----:B------:R-:W-:Y:S05]  /*2a00*/  BSYNC B0 ;  /* 0x0000000000007941 */ /* 0x000fea0003800000 */
.L_x_10575:
        /* <DEDUP_REMOVED lines=13> */
.L_x_10578:
[----:B------:R-:W-:Y:S05]  /*2ae0*/  BSYNC B0 ;  /* 0x0000000000007941 */ /* 0x000fea0003800000 */
.L_x_10577:
[----:B------:R-:W-:Y:S01]  /*2af0*/  BSSY B0, `(.L_x_10579) ;  /* 0x000000e000007945 */ /* 0x000fe20003800000 */
[----:B------:R-:W-:Y:S05]  /*2b00*/  @P2 BRA `(.L_x_10580) ;  /* 0x000000c000002947 */ /* 0x000fea0003800000 */
[----:B------:R-:W2:Y:S01]  /*2b10*/  S2R R0, SR_TID.X ;  /* 0x0000000000007919 */ /* 0x000ea20000002100 */
[----:B------:R-:W-:-:S04]  /*2b20*/  IMAD.MOV.U32 R3, RZ, RZ, c[0x0][0x0] ;  /* 0x00000000ff037624 */ /* 0x000fc800078e00ff */
[----:B--2---:R-:W-:-:S05]  /*2b30*/  IMAD R0, R3, 0x2, R0 ;  /* 0x0000000203007824 */ /* 0x004fca00078e0200 */
        /* <DEDUP_REMOVED lines=9> */
.L_x_10580:
[----:B------:R-:W-:Y:S05]  /*2bd0*/  BSYNC B0 ;  /* 0x0000000000007941 */ /* 0x000fea0003800000 */
.L_x_10579:
[----:B------:R-:W-:Y:S01]  /*2be0*/  BSSY B0, `(.L_x_10581) ;  /* 0x000000f000007945 */ /* 0x000fe20003800000 */
[----:B------:R-:W-:Y:S05]  /*2bf0*/  @P3 BRA `(.L_x_10582) ;  /* 0x000000d000003947 */ /* 0x000fea0003800000 */
[----:B------:R-:W2:Y:S01]  /*2c00*/  S2R R0, SR_TID.X ;  /* 0x0000000000007919 */ /* 0x000ea20000002100 */
[----:B------:R-:W-:Y:S02]  /*2c10*/  IMAD.MOV.U32 R3, RZ, RZ, c[0x0][0x0] ;  /* 0x00000000ff037624 */ /* 0x000fe400078e00ff */
[----:B0-----:R-:W-:Y:S02]  /*2c20*/  IMAD.MOV.U32 R7, RZ, RZ, c[0x0][0x0] ;  /* 0x00000000ff077624 */ /* 0x001fe400078e00ff */
[----:B--2---:R-:W-:-:S04]  /*2c30*/  IMAD R0, R3, 0x2, R0 ;  /* 0x0000000203007824 */ /* 0x004fc800078e0200 */
        /* <DEDUP_REMOVED lines=9> */
.L_x_10582:
[----:B------:R-:W-:Y:S05]  /*2cd0*/  BSYNC B0 ;  /* 0x0000000000007941 */ /* 0x000fea0003800000 */
.L_x_10581:
[----:B------:R-:W-:Y:S01]  /*2ce0*/  BSSY B0, `(.L_x_10583) ;  /* 0x0000010000007945 */ /* 0x000fe20003800000 */
[----:B------:R-:W-:Y:S05]  /*2cf0*/  @P4 BRA `(.L_x_10584) ;  /* 0x000000e000004947 */ /* 0x000fea0003800000 */
[----:B------:R-:W2:Y:S01]  /*2d00*/  S2R R0, SR_TID.X ;  /* 0x0000000000007919 */ /* 0x000ea20000002100 */
[----:B------:R-:W-:Y:S01]  /*2d10*/  IMAD.MOV.U32 R3, RZ, RZ, c[0x0][0x0] ;  /* 0x00000000ff037624 */ /* 0x000fe200078e00ff */
[----:B0-----:R-:W-:-:S03]  /*2d20*/  MOV R7, c[0x0][0x0] ;  /* 0x0000000000077a02 */ /* 0x001fc60000000f00 */
        /* <DEDUP_REMOVED lines=11> */
.L_x_10584:
[----:B------:R-:W-:Y:S05]  /*2de0*/  BSYNC B0 ;  /* 0x0000000000007941 */ /* 0x000fea0003800000 */
.L_x_10583:
[----:B------:R-:W-:Y:S05]  /*2df0*/  @P5 EXIT ;  /* 0x000000000000594d */ /* 0x000fea0003800000 */
[----:B------:R-:W2:Y:S01]  /*2e00*/  S2R R0, SR_TID.X ;  /* 0x0000000000007919 */ /* 0x000ea20000002100 */
[----:B------:R-:W-:Y:S01]  /*2e10*/  IMAD.MOV.U32 R3, RZ, RZ, c[0x0][0x0] ;  /* 0x00000000ff037624 */ /* 0x000fe200078e00ff */
[----:B------:R-:W3:Y:S01]  /*2e20*/  DADD R10, R10, -R24 ;  /* 0x000000000a0a7229 */ /* 0x000ee20000000818 */
[----:B0-----:R-:W-:-:S05]  /*2e30*/  IMAD.MOV.U32 R7, RZ, RZ, c[0x0][0x0] ;  /* 0x00000000ff077624 */ /* 0x001fca00078e00ff */
[----:B-1-3--:R-:W0:Y:S01]  /*2e40*/  DADD R4, R10, -R4 ;  /* 0x000000000a047229 */ /* 0x00ae220000000804 */
[----:B--2---:R-:W-:-:S04]  /*2e50*/  IMAD R0, R3, 0x2, R0 ;  /* 0x0000000203007824 */ /* 0x004fc800078e0200 */
[----:B------:R-:W-:-:S04]  /*2e60*/  IMAD R0, R7, 0x2, R0 ;  /* 0x0000000207007824 */ /* 0x000fc800078e0200 */
[----:B------:R-:W-:-:S05]  /*2e70*/  IMAD R6, R3, 0x2, R0 ;  /* 0x0000000203067824 */ /* 0x000fca00078e0200 */
[----:B------:R-:W-:-:S05]  /*2e80*/  SHF.R.S32.HI R7, RZ, 0x1f, R6 ;  /* 0x0000001fff077819 */ /* 0x000fca0000011406 */
[----:B------:R-:W-:-:S04]  /*2e90*/  IMAD.WIDE.U32 R6, R2, c[0x0][0x170], R6 ;  /* 0x00005c0002067a25 */ /* 0x000fc800078e0006 */
[----:B------:R-:W-:Y:S01]  /*2ea0*/  IMAD R3, R2, c[0x0][0x174], R7 ;  /* 0x00005d0002037a24 */ /* 0x000fe200078e0207 */
[----:B------:R-:W-:-:S04]  /*2eb0*/  LEA R2, P0, R6, c[0x0][0x160], 0x3 ;  /* 0x0000580006027a11 */ /* 0x000fc800078018ff */
[----:B------:R-:W-:-:S05]  /*2ec0*/  LEA.HI.X R3, R6, c[0x0][0x164], R3, 0x3, P0 ;  /* 0x0000590006037a11 */ /* 0x000fca00000f1c03 */
[----:B0-----:R-:W-:Y:S01]  /*2ed0*/  STG.E.64 [R2.64], R4 ;  /* 0x0000000402007986 */ /* 0x001fe2000c101b06 */
[----:B------:R-:W-:Y:S05]  /*2ee0*/  EXIT ;  /* 0x000000000000794d */ /* 0x000fea0003800000 */
.L_x_10537:
[----:B-1----:R-:W-:Y:S01]  /*2ef0*/  IMAD.MOV.U32 R7, RZ, RZ, R25 ;  /* 0x000000ffff077224 */ /* 0x002fe200078e0019 */
[----:B------:R-:W-:Y:S01]  /*2f00*/  MOV R8, 0x2f50 ;  /* 0x00002f5000087802 */ /* 0x000fe20000000f00 */
[----:B------:R-:W-:Y:S02]  /*2f10*/  IMAD.MOV.U32 R29, RZ, RZ, 0x10 ;  /* 0x00000010ff1d7424 */ /* 0x000fe400078e00ff */
[----:B------:R-:W-:Y:S02]  /*2f20*/  IMAD.MOV.U32 R28, RZ, RZ, 0x1f ;  /* 0x0000001fff1c7424 */ /* 0x000fe400078e00ff */
[----:B------:R-:W-:Y:S02]  /*2f30*/  IMAD.MOV.U32 R6, RZ, RZ, -0x1 ;  /* 0xffffffffff067424 */ /* 0x000fe400078e00ff */
[----:B------:R-:W-:Y:S05]  /*2f40*/  CALL.REL.NOINC `($__internal_170_$__cuda_sm70_shflsync_down_p) ;  /* 0x0000098000007944 */ /* 0x000fea0003c00000 */
[----:B-1----:R-:W-:Y:S01]  /*2f50*/  IMAD.MOV.U32 R27, RZ, RZ, R6 ;  /* 0x000000ffff1b7224 */ /* 0x002fe200078e0006 */
[----:B0-----:R-:W-:Y:S05]  /*2f60*/  BRA `(.L_x_10585) ;  /* 0xffffdc4000007947 */ /* 0x001fea000383ffff */
.L_x_10538:
[----:B------:R-:W-:Y:S01]  /*2f70*/  IMAD.MOV.U32 R7, RZ, RZ, R24 ;  /* 0x000000ffff077224 */ /* 0x000fe200078e0018 */
[----:B------:R-:W-:Y:S01]  /*2f80*/  MOV R8, 0x2fd0 ;  /* 0x00002fd000087802 */ /* 0x000fe20000000f00 */
[----:B------:R-:W-:-:S02]  /*2f90*/  IMAD.MOV.U32 R29, RZ, RZ, 0x10 ;  /* 0x00000010ff1d7424 */ /* 0x000fc400078e00ff */
[----:B------:R-:W-:Y:S02]  /*2fa0*/  IMAD.MOV.U32 R28, RZ, RZ, 0x1f ;  /* 0x0000001fff1c7424 */ /* 0x000fe400078e00ff */
[----:B------:R-:W-:Y:S02]  /*2fb0*/  IMAD.MOV.U32 R6, RZ, RZ, -0x1 ;  /* 0xffffffffff067424 */ /* 0x000fe400078e00ff */
[----:B01----:R-:W-:Y:S05]  /*2fc0*/  CALL.REL.NOINC `($__internal_170_$__cuda_sm70_shflsync_down_p) ;  /* 0x0000090000007944 */ /* 0x003fea0003c00000 */
        /* <DEDUP_REMOVED lines=9> */
[----:B------:R-:W-:Y:S05]  /*3060*/  CALL.REL.NOINC `($__internal_170_$__cuda_sm70_shflsync_down_p) ;  /* 0x0000086000007944 */ /* 0x000fea0003c00000 */
[----:B-1----:R-:W-:Y:S01]  /*3070*/  IMAD.MOV.U32 R27, RZ, RZ, R6 ;  /* 0x000000ffff1b7224 */ /* 0x002fe200078e0006 */
[----:B------:R-:W-:Y:S01]  /*3080*/  MOV R8, 0x30e0 ;  /* 0x000030e000087802 */ /* 0x000fe20000000f00 */
[----:B0-----:R-:W-:Y:S02]  /*3090*/  IMAD.MOV.U32 R7, RZ, RZ, R24 ;  /* 0x000000ffff077224 */ /* 0x001fe400078e0018 */
[----:B------:R-:W-:Y:S02]  /*30a0*/  IMAD.MOV.U32 R29, RZ, RZ, 0x8 ;  /* 0x00000008ff1d7424 */ /* 0x000fe400078e00ff */
[----:B------:R-:W-:-:S02]  /*30b0*/  IMAD.MOV.U32 R28, RZ, RZ, 0x1f ;  /* 0x0000001fff1c7424 */ /* 0x000fc400078e00ff */
[----:B------:R-:W-:Y:S02]  /*30c0*/  IMAD.MOV.U32 R6, RZ, RZ, -0x1 ;  /* 0xffffffffff067424 */ /* 0x000fe400078e00ff */
[----:B------:R-:W-:Y:S05]  /*30d0*/  CALL.REL.NOINC `($__internal_170_$__cuda_sm70_shflsync_down_p) ;  /* 0x000007f000007944 */ /* 0x000fea0003c00000 */
        /* <DEDUP_REMOVED lines=9> */
[----:B------:R-:W-:Y:S05]  /*3170*/  CALL.REL.NOINC `($__internal_170_$__cuda_sm70_shflsync_down_p) ;  /* 0x0000075000007944 */ /* 0x000fea0003c00000 */
[----:B-1----:R-:W-:Y:S01]  /*3180*/  IMAD.MOV.U32 R27, RZ, RZ, R6 ;  /* 0x000000ffff1b7224 */ /* 0x002fe200078e0006 */
[----:B------:R-:W-:Y:S01]  /*3190*/  MOV R6, 0xffffffff ;  /* 0xffffffff00067802 */ /* 0x000fe20000000f00 */
[----:B0-----:R-:W-:Y:S01]  /*31a0*/  IMAD.MOV.U32 R7, RZ, RZ, R24 ;  /* 0x000000ffff077224 */ /* 0x001fe200078e0018 */
[----:B------:R-:W-:Y:S01]  /*31b0*/  MOV R8, 0x31f0 ;  /* 0x000031f000087802 */ /* 0x000fe20000000f00 */
[----:B------:R-:W-:Y:S02]  /*31c0*/  IMAD.MOV.U32 R29, RZ, RZ, 0x4 ;  /* 0x00000004ff1d7424 */ /* 0x000fe400078e00ff */
[----:B------:R-:W-:-:S02]  /*31d0*/  IMAD.MOV.U32 R28, RZ, RZ, 0x1f ;  /* 0x0000001fff1c7424 */ /* 0x000fc400078e00ff */
[----:B------:R-:W-:Y:S05]  /*31e0*/  CALL.REL.NOINC `($__internal_170_$__cuda_sm70_shflsync_down_p) ;  /* 0x000006e000007944 */ /* 0x000fea0003c00000 */
        /* <DEDUP_REMOVED lines=28> */
[----:B0-----:R-:W-:Y:S01]  /*33b0*/  MOV R29, 0x1 ;  /* 0x00000001001d7802 */ /* 0x001fe20000000f00 */
[----:B------:R-:W-:Y:S01]  /*33c0*/  IMAD.MOV.U32 R7, RZ, RZ, R24 ;  /* 0x000000ffff077224 */ /* 0x000fe200078e0018 */
[----:B------:R-:W-:Y:S01]  /*33d0*/  MOV R8, 0x3410 ;  /* 0x0000341000087802 */ /* 0x000fe20000000f00 */
[----:B------:R-:W-:Y:S02]  /*33e0*/  IMAD.MOV.U32 R28, RZ, RZ, 0x1f ;  /* 0x0000001fff1c7424 */ /* 0x000fe400078e00ff */
[----:B------:R-:W-:-:S02]  /*33f0*/  IMAD.MOV.U32 R6, RZ, RZ, -0x1 ;  /* 0xffffffffff067424 */ /* 0x000fc400078e00ff */
[----:B------:R-:W-:Y:S05]  /*3400*/  CALL.REL.NOINC `($__internal_170_$__cuda_sm70_shflsync_down_p) ;  /* 0x000004c000007944 */ /* 0x000fea0003c00000 */
[----:B01----:R-:W-:Y:S05]  /*3410*/  BRA `(.L_x_10586) ;  /* 0xffffd90000007947 */ /* 0x003fea000383ffff */
.L_x_10569:
[----:B01----:R-:W-:Y:S01]  /*3420*/  IMAD.MOV.U32 R7, RZ, RZ, R5 ;  /* 0x000000ffff077224 */ /* 0x003fe200078e0005 */
[----:B------:R-:W-:Y:S01]  /*3430*/  MOV R8, 0x3480 ;  /* 0x0000348000087802 */ /* 0x000fe20000000f00 */
[----:B------:R-:W-:-:S02]  /*3440*/  IMAD.MOV.U32 R29, RZ, RZ, 0x10 ;  /* 0x00000010ff1d7424 */ /* 0x000fc400078e00ff */
[----:B------:R-:W-:Y:S02]  /*3450*/  IMAD.MOV.U32 R28, RZ, RZ, 0x1f ;  /* 0x0000001fff1c7424 */ /* 0x000fe400078e00ff */
[----:B------:R-:W-:Y:S02]  /*3460*/  IMAD.MOV.U32 R6, RZ, RZ, -0x1 ;  /* 0xffffffffff067424 */ /* 0x000fe400078e00ff */
[----:B------:R-:W-:Y:S05]  /*3470*/  CALL.REL.NOINC `($__internal_170_$__cuda_sm70_shflsync_down_p) ;  /* 0x0000045000007944 */ /* 0x000fea0003c00000 */
[----:B-1----:R-:W-:Y:S01]  /*3480*/  IMAD.MOV.U32 R27, RZ, RZ, R6 ;  /* 0x000000ffff1b7224 */ /* 0x002fe200078e0006 */
[----:B0-----:R-:W-:Y:S05]  /*3490*/  BRA `(.L_x_10587) ;  /* 0xffffeea000007947 */ /* 0x001fea000383ffff */
.L_x_10570:
[----:B0-----:R-:W-:Y:S01]  /*34a0*/  IMAD.MOV.U32 R7, RZ, RZ, R4 ;  /* 0x000000ffff077224 */ /* 0x001fe200078e0004 */
[----:B------:R-:W-:Y:S01]  /*34b0*/  MOV R8, 0x3500 ;  /* 0x0000350000087802 */ /* 0x000fe20000000f00 */
[----:B------:R-:W-:Y:S02]  /*34c0*/  IMAD.MOV.U32 R29, RZ, RZ, 0x10 ;  /* 0x00000010ff1d7424 */ /* 0x000fe400078e00ff */
[----:B------:R-:W-:Y:S02]  /*34d0*/  IMAD.MOV.U32 R28, RZ, RZ, 0x1f ;  /* 0x0000001fff1c7424 */ /* 0x000fe400078e00ff */
[----:B------:R-:W-:Y:S02]  /*34e0*/  IMAD.MOV.U32 R6, RZ, RZ, -0x1 ;  /* 0xffffffffff067424 */ /* 0x000fe400078e00ff */
[----:B-12---:R-:W-:Y:S05]  /*34f0*/  CALL.REL.NOINC `($__internal_170_$__cuda_sm70_shflsync_down_p) ;  /* 0x000003d000007944 */ /* 0x006fea0003c00000 */
[----:B0-----:R-:W-:Y:S01]  /*3500*/  IMAD.MOV.U32 R7, RZ, RZ, R27 ;  /* 0x000000ffff077224 */ /* 0x001fe200078e001b */
[----:B------:R-:W-:Y:S01]  /*3510*/  MOV R8, 0x3580 ;  /* 0x0000358000087802 */ /* 0x000fe20000000f00 */
[----:B------:R-:W-:-:S02]  /*3520*/  IMAD.MOV.U32 R29, RZ, RZ, 0x8 ;  /* 0x00000008ff1d7424 */ /* 0x000fc400078e00ff */
[----:B------:R-:W-:Y:S02]  /*3530*/  IMAD.MOV.U32 R28, RZ, RZ, 0x1f ;  /* 0x0000001fff1c7424 */ /* 0x000fe400078e00ff */
[----:B-1----:R0:W1:Y:S02]  /*3540*/  DADD R4, R4, R6 ;  /* 0x0000000004047229 */ /* 0x0020640000000006 */
[----:B0-----:R-:W-:-:S08]  /*3550*/  IMAD.MOV.U32 R6, RZ, RZ, -0x1 ;  /* 0xffffffffff067424 */ /* 0x001fd000078e00ff */
[----:B-1----:R-:W-:Y:S02]  /*3560*/  IMAD.MOV.U32 R7, RZ, RZ, R5 ;  /* 0x000000ffff077224 */ /* 0x002fe400078e0005 */
[----:B------:R-:W-:Y:S05]  /*3570*/  CALL.REL.NOINC `($__internal_170_$__cuda_sm70_shflsync_down_p) ;  /* 0x0000035000007944 */ /* 0x000fea0003c00000 */
[----:B-1----:R-:W-:Y:S01]  /*3580*/  IMAD.MOV.U32 R27, RZ, RZ, R6 ;  /* 0x000000ffff1b7224 */ /* 0x002fe200078e0006 */
[----:B0-----:R-:W-:Y:S01]  /*3590*/  MOV R7, R4 ;  /* 0x0000000400077202 */ /* 0x001fe20000000f00 */
[----:B------:R-:W-:Y:S01]  /*35a0*/  IMAD.MOV.U32 R29, RZ, RZ, 0x8 ;  /* 0x00000008ff1d7424 */ /* 0x000fe200078e00ff */
[----:B------:R-:W-:Y:S01]  /*35b0*/  MOV R8, 0x35f0 ;  /* 0x000035f000087802 */ /* 0x000fe20000000f00 */
[----:B------:R-:W-:Y:S02]  /*35c0*/  IMAD.MOV.U32 R28, RZ, RZ, 0x1f ;  /* 0x0000001fff1c7424 */ /* 0x000fe400078e00ff */
[----:B------:R-:W-:Y:S02]  /*35d0*/  IMAD.MOV.U32 R6, RZ, RZ, -0x1 ;  /* 0xffffffffff067424 */ /* 0x000fe400078e00ff */
[----:B------:R-:W-:Y:S05]  /*35e0*/  CALL.REL.NOINC `($__internal_170_$__cuda_sm70_shflsync_down_p) ;  /* 0x000002e000007944 */ /* 0x000fea0003c00000 */
[----:B-1----:R-:W-:Y:S01]  /*35f0*/  IMAD.MOV.U32 R26, RZ, RZ, R6 ;  /* 0x000000ffff1a7224 */ /* 0x002fe200078e0006 */
[----:B------:R-:W-:Y:S01]  /*3600*/  MOV R8, 0x3670 ;  /* 0x0000367000087802 */ /* 0x000fe20000000f00 */
[----:B0-----:R-:W-:Y:S02]  /*3610*/  IMAD.MOV.U32 R29, RZ, RZ, 0x4 ;  /* 0x00000004ff1d7424 */ /* 0x001fe400078e00ff */
[----:B------:R-:W-:-:S02]  /*3620*/  IMAD.MOV.U32 R28, RZ, RZ, 0x1f ;  /* 0x0000001fff1c7424 */ /* 0x000fc400078e00ff */
[----:B------:R-:W0:Y:S01]  /*3630*/  DADD R4, R4, R26 ;  /* 0x0000000004047229 */ /* 0x000e22000000001a */
[----:B------:R-:W-:-:S09]  /*3640*/  IMAD.MOV.U32 R6, RZ, RZ, -0x1 ;  /* 0xffffffffff067424 */ /* 0x000fd200078e00ff */
[----:B0-----:R-:W-:Y:S02]  /*3650*/  IMAD.MOV.U32 R7, RZ, RZ, R5 ;  /* 0x000000ffff077224 */ /* 0x001fe400078e0005 */
[----:B------:R-:W-:Y:S05]  /*3660*/  CALL.REL.NOINC `($__internal_170_$__cuda_sm70_shflsync_down_p) ;  /* 0x0000026000007944 */ /* 0x000fea0003c00000 */
[----:B-1----:R-:W-:Y:S01]  /*3670*/  IMAD.MOV.U32 R27, RZ, RZ, R6 ;  /* 0x000000ffff1b7224 */ /* 0x002fe200078e0006 */
[----:B------:R-:W-:Y:S01]  /*3680*/  MOV R8, 0x36e0 ;  /* 0x000036e000087802 */ /* 0x000fe20000000f00 */
[----:B0-----:R-:W-:Y:S02]  /*3690*/  IMAD.MOV.U32 R7, RZ, RZ, R4 ;  /* 0x000000ffff077224 */ /* 0x001fe400078e0004 */
[----:B------:R-:W-:Y:S02]  /*36a0*/  IMAD.MOV.U32 R29, RZ, RZ, 0x4 ;  /* 0x00000004ff1d7424 */ /* 0x000fe400078e00ff */
[----:B------:R-:W-:Y:S02]  /*36b0*/  IMAD.MOV.U32 R28, RZ, RZ, 0x1f ;  /* 0x0000001fff1c7424 */ /* 0x000fe400078e00ff */
[----:B------:R-:W-:Y:S02]  /*36c0*/  IMAD.MOV.U32 R6, RZ, RZ, -0x1 ;  /* 0xffffffffff067424 */ /* 0x000fe400078e00ff */
[----:B------:R-:W-:Y:S05]  /*36d0*/  CALL.REL.NOINC `($__internal_170_$__cuda_sm70_shflsync_down_p) ;  /* 0x000001f000007944 */ /* 0x000fea0003c00000 */
[----:B-1----:R-:W-:Y:S01]  /*36e0*/  IMAD.MOV.U32 R26, RZ, RZ, R6 ;  /* 0x000000ffff1a7224 */ /* 0x002fe200078e0006 */
[----:B------:R-:W-:Y:S01]  /*36f0*/  MOV R8, 0x3760 ;  /* 0x0000376000087802 */ /* 0x000fe20000000f00 */
[----:B0-----:R-:W-:-:S02]  /*3700*/  IMAD.MOV.U32 R29, RZ, RZ, 0x2 ;  /* 0x00000002ff1d7424 */ /* 0x001fc400078e00ff */
[----:B------:R-:W-:Y:S02]  /*3710*/  IMAD.MOV.U32 R28, RZ, RZ, 0x1f ;  /* 0x0000001fff1c7424 */ /* 0x000fe400078e00ff */
[----:B------:R-:W0:Y:S01]  /*3720*/  DADD R4, R4, R26 ;  /* 0x0000000004047229 */ /* 0x000e22000000001a */
[----:B------:R-:W-:-:S09]  /*3730*/  IMAD.MOV.U32 R6, RZ, RZ, -0x1 ;  /* 0xffffffffff067424 */ /* 0x000fd200078e00ff */
[----:B0-----:R-:W-:Y:S02]  /*3740*/  MOV R7, R5 ;  /* 0x0000000500077202 */ /* 0x001fe40000000f00 */
        /* <DEDUP_REMOVED lines=23> */
[----:B01----:R-:W-:Y:S05]  /*38c0*/  BRA `(.L_x_10588) ;  /* 0xffffeb6000007947 */ /* 0x003fea000383ffff */
        .weak           $__internal_170_$__cuda_sm70_shflsync_down_p
        .type           $__internal_170_$__cuda_sm70_shflsync_down_p,@function
        .size           $__internal_170_$__cuda_sm70_shflsync_down_p,(.L_x_11481 - $__internal_170_$__cuda_sm70_shflsync_down_p)
$__internal_170_$__cuda_sm70_shflsync_down_p:
[----:B------:R-:W-:Y:S01]  /*38d0*/  IMAD.MOV.U32 R9, RZ, RZ, 0x0 ;  /* 0x00000000ff097424 */ /* 0x000fe200078e00ff */
[----:B------:R-:W-:Y:S04]  /*38e0*/  WARPSYNC R6 ;  /* 0x0000000600007348 */ /* 0x000fe80003800000 */
[----:B------:R0:W1:Y:S01]  /*38f0*/  SHFL.DOWN PT, R6, R7, R29, R28 ;  /* 0x0800001d07067389 */ /* 0x00006200000e001c */
[----:B------:R-:W-:Y:S05]  /*3900*/  RET.REL.NODEC R8 `(_ZN2at6native43_GLOBAL__N__9ae7fba5_10_SoftMax_cu_9f978f6322cunn_SoftMaxForwardRegIdddNS1_25LogSoftMaxForwardEpilogueElLi7EEEvPT1_PKT_T3_) ;  /* 0xffffc6f008007950 */ /* 0x000fea0003c3ffff */
.L_x_10589:
        /* <DEDUP_REMOVED lines=15> */
.L_x_11481:


//--------------------- .text._ZN2at6native43_GLOBAL__N__9ae7fba5_10_SoftMax_cu_9f978f6322cunn_SoftMaxForwardRegIdddNS1_25LogSoftMaxForwardEpilogueElLi6EEEvPT1_PKT_T3_ --------------------------
	.section	.text._ZN2at6native43_GLOBAL__N__9ae7fba5_10_SoftMax_cu_9f978f6322cunn_SoftMaxForwardRegIdddNS1_25LogSoftMaxForwardEpilogueElLi6EEEvPT1_PKT_T3_,"ax",@progbits
	.sectioninfo	@"SHI_REGISTERS=38"
	.align	128
.text._ZN2at6native43_GLOBAL__N__9ae7fba5_10_SoftMax_cu_9f978f6322cunn_SoftMaxForwardRegIdddNS1_25LogSoftMaxForwardEpilogueElLi6EEEvPT1_PKT_T3_:
        .type           _ZN2at6native43_GLOBAL__N__9ae7fba5_10_SoftMax_cu_9f978f6322cunn_SoftMaxForwardRegIdddNS1_25LogSoftMaxForwardEpilogueElLi6EEEvPT1_PKT_T3_,@function
        .size           _ZN2at6native43_GLOBAL__N__9ae7fba5_10_SoftMax_cu_9f978f6322cunn_SoftMaxForwardRegIdddNS1_25LogSoftMaxForwardEpilogueElLi6EEEvPT1_PKT_T3_,(.L_x_11483 - _ZN2at6native43_GLOBAL__N__9ae7fba5_10_SoftMax_cu_9f978f6322cunn_SoftMaxForwardRegIdddNS1_25LogSoftMaxForwardEpilogueElLi6EEEvPT1_PKT_T3_)
        .other          _ZN2at6native43_GLOBAL__N__9ae7fba5_10_SoftMax_cu_9f978f6322cunn_SoftMaxForwardRegIdddNS1_25LogSoftMaxForwardEpilogueElLi6EEEvPT1_PKT_T3_,@"STO_CUDA_ENTRY STV_DEFAULT"
_ZN2at6native43_GLOBAL__N__9ae7fba5_10_SoftMax_cu_9f978f6322cunn_SoftMaxForwardRegIdddNS1_25LogSoftMaxForwardEpilogueElLi6EEEvPT1_PKT_T3_:
        /* <DEDUP_REMOVED lines=28> */
[----:B0-----:R-:W-:Y:S01]  /*01c0*/  @!P2 IMAD.WIDE.U32 R20, R6, c[0x0][0x170], R24 ;  /* 0x00005c000614aa25 */ /* 0x001fe200078e0018 */
[----:B------:R-:W-:-:S03]  /*01d0*/  ISETP.GE.AND.EX P3, PT, R5, c[0x0][0x174], PT, P3 ;  /* 0x00005d0005007a0c */ /* 0x000fc60003f66330 */
[----:B------:R-:W-:Y:S01]  /*01e0*/  @!P2 IMAD R3, R6, c[0x0][0x174], R21 ;  /* 0x00005d000603aa24 */ /* 0x000fe200078e0215 */
[----:B------:R-:W-:-:S04]  /*01f0*/  @!P2 LEA R24, P4, R20, c[0x0][0x168], 0x3 ;  /* 0x00005a001418aa11 */ /* 0x000fc800078818ff */
        /* <DEDUP_REMOVED lines=13> */
[----:B0-----:R-:W-:-:S04]  /*02d0*/  @!P4 LEA R24, P5, R4, c[0x0][0x168], 0x3 ;  /* 0x00005a000418ca11 */ /* 0x001fc800078a18ff */
[----:B------:R-:W-:Y:S01]  /*02e0*/  @!P4 LEA.HI.X R25, R4, c[0x0][0x16c], R3, 0x3, P5 ;  /* 0x00005b000419ca11 */ /* 0x000fe200028f1c03 */
[----:B------:R-:W-:Y:S02]  /*02f0*/  IMAD.MOV.U32 R3, RZ, RZ, c[0x2][0x4] ;  /* 0x00800100ff037624 */ /* 0x000fe400078e00ff */
[----:B------:R-:W-:Y:S02]  /*0300*/  IMAD.MOV.U32 R4, RZ, RZ, -0x1 ;  /* 0xffffffffff047424 */ /* 0x000fe400078e00ff */
[----:B------:R-:W-:Y:S01]  /*0310*/  IMAD.MOV.U32 R5, RZ, RZ, -0x100001 ;  /* 0xffefffffff057424 */ /* 0x000fe200078e00ff */
[----:B------:R-:W-:Y:S01]  /*0320*/  @!P0 LOP3.LUT R3, R3, 0x80000, RZ, 0xfc, !PT ;  /* 0x0008000003038812 */ /* 0x000fe200078efcff */
[----:B------:R0:W5:Y:S01]  /*0330*/  @!P4 LDG.E.64 R10, [R24.64] ;  /* 0x00000006180ac981 */ /* 0x000162000c1e1b00 */
[----:B------:R-:W-:-:S04]  /*0340*/  IADD3 R20, R20, c[0x0][0x0], RZ ;  /* 0x0000000014147a10 */ /* 0x000fc80007ffe0ff */
[----:B------:R-:W-:Y:S02]  /*0350*/  SHF.R.S32.HI R21, RZ, 0x1f, R20 ;  /* 0x0000001fff157819 */ /* 0x000fe40000011414 */
[----:B0-----:R-:W-:Y:S01]  /*0360*/  P2R R24, PR, RZ, 0x1 ;  /* 0x00000001ff187803 */ /* 0x001fe20000000000 */
        /* <DEDUP_REMOVED lines=17> */
[----:B----4-:R-:W-:Y:S01]  /*0480*/  @!P2 IMAD.MOV.U32 R3, RZ, RZ, R14 ;  /* 0x000000ffff03a224 */ /* 0x010fe200078e000e */
[----:B------:R-:W-:-:S04]  /*0490*/  @!P2 MOV R0, R4 ;  /* 0x000000040000a202 */ /* 0x000fc80000000f00 */
        /* <DEDUP_REMOVED lines=9> */
[----:B------:R-:W-:-:S04]  /*0530*/  @!P3 IMAD.MOV.U32 R3, RZ, RZ, R13 ;  /* 0x000000ffff03b224 */ /* 0x000fc800078e000d */
[----:B------:R-:W-:Y:S01]  /*0540*/  @!P3 IMAD.MOV.U32 R0, RZ, RZ, R5 ;  /* 0x000000ffff00b224 */ /* 0x000fe200078e0005 */
[----:B------:R-:W0:Y:S01]  /*0550*/  @!P3 DSETP.MAX.AND P6, P5, R4, R12, PT ;  /* 0x0000000c0400b22a */ /* 0x000e220003dcf000 */
[----:B------:R-:W-:-:S05]  /*0560*/  @!P3 LOP3.LUT R22, R3, 0x80000, RZ, 0xfc, !PT ;  /* 0x000800000316b812 */ /* 0x000fca00078efcff */
[----:B0-----:R-:W-:Y:S01]  /*0570*/  @!P3 FSEL R3, R0, R3, P6 ;  /* 0x000000030003b208 */ /* 0x001fe20003000000 */
[----:B------:R-:W-:-:S03]  /*0580*/  @!P3 IMAD.MOV.U32 R0, RZ, RZ, R4 ;  /* 0x000000ffff00b224 */ /* 0x000fc600078e0004 */
[----:B------:R-:W-:Y:S02]  /*0590*/  @!P3 SEL R3, R22, R3, P5 ;  /* 0x000000031603b207 */ /* 0x000fe40002800000 */
[----:B------:R-:W-:Y:S02]  /*05a0*/  ISETP.GE.U32.AND P5, PT, R20, c[0x0][0x170], PT ;  /* 0x00005c0014007a0c */ /* 0x000fe40003fa6070 */
[----:B------:R-:W-:Y:S01]  /*05b0*/  @!P3 SEL R4, R0, R7, P6 ;  /* 0x000000070004b207 */ /* 0x000fe20003000000 */
[----:B------:R-:W-:Y:S01]  /*05c0*/  @!P3 IMAD.MOV.U32 R5, RZ, RZ, R3 ;  /* 0x000000ffff05b224 */ /* 0x000fe200078e0003 */
[----:B------:R-:W-:-:S03]  /*05d0*/  ISETP.GE.AND.EX P5, PT, R21, c[0x0][0x174], PT, P5 ;  /* 0x00005d0015007a0c */ /* 0x000fc60003fa6350 */
        /* <DEDUP_REMOVED lines=21> */
[----:B------:R-:W-:-:S04]  /*0730*/  @!P5 MOV R3, R9 ;  /* 0x000000090003d202 */ /* 0x000fc80000000f00 */
[----:B------:R-:W-:Y:S02]  /*0740*/  @!P5 LOP3.LUT R7, R3, 0x80000, RZ, 0xfc, !PT ;  /* 0x000800000307d812 */ /* 0x000fe400078efcff */
[----:B0-----:R-:W-:Y:S01]  /*0750*/  @!P5 FSEL R0, R0, R3, P6 ;  /* 0x000000030000d208 */ /* 0x001fe20003000000 */
[----:B------:R-:W-:-:S03]  /*0760*/  @!P5 IMAD.MOV.U32 R3, RZ, RZ, R8 ;  /* 0x000000ffff03d224 */ /* 0x000fc600078e0008 */
[----:B------:R-:W-:Y:S01]  /*0770*/  @!P5 SEL R7, R7, R0, P0 ;  /* 0x000000000707d207 */ /* 0x000fe20000000000 */
[----:B------:R-:W-:-:S04]  /*0780*/  @!P5 IMAD.MOV.U32 R0, RZ, RZ, R4 ;  /* 0x000000ffff00d224 */ /* 0x000fc800078e0004 */
        /* <DEDUP_REMOVED lines=47> */
.L_x_10634:
        /* <DEDUP_REMOVED lines=22> */
.L_x_10635:
[----:B-12---:R-:W1:-:S06]  /*0be0*/  DSETP.GEU.AND P6, PT, R20, R22, PT ;  /* 0x000000161400722a */ /* 0x006e4c0003fce000 */
[----:B01----:R-:W-:Y:S02]  /*0bf0*/  FSEL R20, R22, R20, !P6 ;  /* 0x0000001416147208 */ /* 0x003fe40007000000 */
[----:B------:R-:W-:Y:S02]  /*0c00*/  FSEL R21, R23, R21, !P6 ;  /* 0x0000001517157208 */ /* 0x000fe40007000000 */
.L_x_10591:
[----:B0-----:R-:W-:Y:S05]  /*0c10*/  BSYNC B0 ;  /* 0x0000000000007941 */ /* 0x001fea0003800000 */
.L_x_10590:
        /* <DEDUP_REMOVED lines=43> */
[----:B------:R-:W-:-:S05]  /*0ed0*/  @!P6 SHF.R.S32.HI R27, RZ, 0x1, R0 ;  /* 0x00000001ff1be819 */ /* 0x000fca0000011400 */
[----:B------:R-:W-:Y:S02]  /*0ee0*/  @!P6 IMAD.IADD R28, R28, 0x1, -R27 ;  /* 0x000000011c1ce824 */ /* 0x000fe400078e0a1b */
[----:B------:R-:W-:-:S03]  /*0ef0*/  @!P6 IMAD R27, R27, 0x100000, R3 ;  /* 0x001000001b1be824 */ /* 0x000fc600078e0203 */
[----:B------:R-:W-:-:S06]  /*0f00*/  @!P6 LEA R3, R28, 0x3ff00000, 0x14 ;  /* 0x3ff000001c03e811 */ /* 0x000fcc00078ea0ff */
[----:B------:R0:W1:-:S06]  /*0f10*/  @!P6 DMUL R32, R26, R2 ;  /* 0x000000021a20e228 */ /* 0x00004c0000000000 */
.L_x_10597:
[----:B------:R-:W-:Y:S05]  /*0f20*/  BSYNC B1 ;  /* 0x0000000000017941 */ /* 0x000fea0003800000 */
.L_x_10596:
[----:B-1----:R-:W1:-:S06]  /*0f30*/  DADD R32, RZ, R32 ;  /* 0x00000000ff207229 */ /* 0x002e4c0000000020 */
.L_x_10595:
[----:B------:R-:W-:Y:S05]  /*0f40*/  BSYNC B0 ;  /* 0x0000000000007941 */ /* 0x000fea0003800000 */
.L_x_10594:
        /* <DEDUP_REMOVED lines=36> */
[----:B------:R-:W-:Y:S01]  /*1190*/  @!P6 IMAD.IADD R28, R28, 0x1, -R29 ;  /* 0x000000011c1ce824 */ /* 0x000fe200078e0a1d */
[----:B------:R-:W-:-:S04]  /*11a0*/  @!P6 LEA R29, R29, R27, 0x14 ;  /* 0x0000001b1d1de211 */ /* 0x000fc800078ea0ff */
[----:B------:R-:W-:Y:S01]  /*11b0*/  @!P6 LEA R27, R28, 0x3ff00000, 0x14 ;  /* 0x3ff000001c1be811 */ /* 0x000fe200078ea0ff */
[----:B------:R-:W-:Y:S02]  /*11c0*/  @!P6 IMAD.MOV.U32 R28, RZ, RZ, R26 ;  /* 0x000000ffff1ce224 */ /* 0x000fe400078e001a */
[----:B------:R-:W-:-:S06]  /*11d0*/  @!P6 IMAD.MOV.U32 R26, RZ, RZ, RZ ;  /* 0x000000ffff1ae224 */ /* 0x000fcc00078e00ff */
[----:B------:R0:W2:-:S06]  /*11e0*/  @!P6 DMUL R2, R28, R26 ;  /* 0x0000001a1c02e228 */ /* 0x00008c0000000000 */
.L_x_10601:
[----:B------:R-:W-:Y:S05]  /*11f0*/  BSYNC B1 ;  /* 0x0000000000017941 */ /* 0x000fea0003800000 */
.L_x_10600:
[----:B-12---:R1:W2:-:S06]  /*1200*/  DADD R32, R32, R2 ;  /* 0x0000000020207229 */ /* 0x00628c0000000002 */
.L_x_10599:
[----:B------:R-:W-:Y:S05]  /*1210*/  BSYNC B0 ;  /* 0x0000000000007941 */ /* 0x000fea0003800000 */
.L_x_10598:
        /* <DEDUP_REMOVED lines=42> */
.L_x_10605:
[----:B------:R-:W-:Y:S05]  /*14c0*/  BSYNC B1 ;  /* 0x0000000000017941 */ /* 0x000fea0003800000 */
.L_x_10604:
[----:B-12---:R1:W2:-:S06]  /*14d0*/  DADD R32, R32, R2 ;  /* 0x0000000020207229 */ /* 0x00628c0000000002 */
.L_x_10603:
[----:B------:R-:W-:Y:S05]  /*14e0*/  BSYNC B0 ;  /* 0x0000000000007941 */ /* 0x000fea0003800000 */
.L_x_10602:
        /* <DEDUP_REMOVED lines=42> */
.L_x_10609:
[----:B------:R-:W-:Y:S05]  /*1790*/  BSYNC B1 ;  /* 0x0000000000017941 */ /* 0x000fea0003800000 */
.L_x_10608:
[----:B-12---:R1:W2:-:S06]  /*17a0*/  DADD R32, R32, R2 ;  /* 0x0000000020207229 */ /* 0x00628c0000000002 */
.L_x_10607:
[----:B------:R-:W-:Y:S05]  /*17b0*/  BSYNC B0 ;  /* 0x0000000000007941 */ /* 0x000fea0003800000 */
.L_x_10606:
        /* <DEDUP_REMOVED lines=42> */
.L_x_10613:
[----:B------:R-:W-:Y:S05]  /*1a60*/  BSYNC B1 ;  /* 0x0000000000017941 */ /* 0x000fea0003800000 */
.L_x_10612:
[----:B-12---:R1:W2:-:S06]  /*1a70*/  DADD R32, R32, R2 ;  /* 0x0000000020207229 */ /* 0x00628c0000000002 */
.L_x_10611:
[----:B------:R-:W-:Y:S05]  /*1a80*/  BSYNC B0 ;  /* 0x0000000000007941 */ /* 0x000fea0003800000 */
.L_x_10610:
        /* <DEDUP_REMOVED lines=42> */
.L_x_10617:
[----:B------:R-:W-:Y:S05]  /*1d30*/  BSYNC B1 ;  /* 0x0000000000017941 */ /* 0x000fea0003800000 */
.L_x_10616:
[----:B-12---:R1:W2:-:S06]  /*1d40*/  DADD R32, R32, R26 ;  /* 0x0000000020207229 */ /* 0x00628c000000001a */
.L_x_10615:
[----:B------:R-:W-:Y:S05]  /*1d50*/  BSYNC B0 ;  /* 0x0000000000007941 */ /* 0x000fea0003800000 */
.L_x_10614:
        /* <DEDUP_REMOVED lines=32> */
.L_x_10636:
        /* <DEDUP_REMOVED lines=15> */
.L_x_10637:
[----:B-1----:R-:W-:-:S06]  /*2050*/  IMAD.MOV.U32 R3, RZ, RZ, R23 ;  /* 0x000000ffff037224 */ /* 0x002fcc00078e0017 */
[----:B0-2---:R0:W1:-:S06]  /*2060*/  DADD R24, R2, R24 ;  /* 0x0000000002187229 */ /* 0x00504c0000000018 */
.L_x_10619:
[----:B------:R-:W-:Y:S05]  /*2070*/  BSYNC B0 ;  /* 0x0000000000007941 */ /* 0x000fea0003800000 */
.L_x_10618:
        /* <DEDUP_REMOVED lines=17> */
[----:B------:R-:W-:Y:S01]  /*2190*/  MOV R2, 0x0 ;  /* 0x0000000000027802 */ /* 0x000fe20000000f00 */
[----:B------:R-:W-:Y:S01]  /*21a0*/  IMAD.MOV.U32 R3, RZ, RZ, 0x7ff00000 ;  /* 0x7ff00000ff037424 */ /* 0x000fe200078e00ff */
[----:B------:R-:W-:-:S05]  /*21b0*/  FSETP.NEU.FTZ.AND P6, PT, R5, RZ, PT ;  /* 0x000000ff0500720b */ /* 0x000fca0003fdd000 */
[----:B------:R-:W0:-:S10]  /*21c0*/  DFMA R2, R4, R2, +INF ;  /* 0x7ff000000402742b */ /* 0x000e140000000002 */
[----:B0-----:R-:W-:Y:S02]  /*21d0*/  FSEL R24, R2, RZ, P6 ;  /* 0x000000ff02187208 */ /* 0x001fe40003000000 */
[----:B------:R-:W-:Y:S01]  /*21e0*/  FSEL R25, R3, -QNAN , P6 ;  /* 0xfff0000003197808 */ /* 0x000fe20003000000 */
[----:B------:R-:W-:Y:S05]  /*21f0*/  BRA `(.L_x_10623) ;  /* 0x0000029000007947 */ /* 0x000fea0003800000 */
.L_x_10622:
[C---:B------:R-:W-:Y:S01]  /*2200*/  LOP3.LUT R2, R3.reuse, 0x800fffff, RZ, 0xc0, !PT ;  /* 0x800fffff03027812 */ /* 0x040fe200078ec0ff */
[----:B------:R-:W-:Y:S01]  /*2210*/  IMAD.MOV.U32 R4, RZ, RZ, RZ ;  /* 0x000000ffff047224 */ /* 0x000fe200078e00ff */
[----:B------:R-:W-:Y:S02]  /*2220*/  LEA.HI R3, R3, R0, RZ, 0xc ;  /* 0x0000000003037211 */ /* 0x000fe400078f60ff */
[----:B------:R-:W-:-:S04]  /*2230*/  LOP3.LUT R23, R2, 0x3ff00000, RZ, 0xfc, !PT ;  /* 0x3ff0000002177812 */ /* 0x000fc800078efcff */
        /* <DEDUP_REMOVED lines=19> */
[----:B0-----:R-:W0:-:S06]  /*2370*/  DFMA R22, R22, -R4, R28 ;  /* 0x800000041616722b */ /* 0x001e0c000000001c */
[----:B0-----:R-:W-:-:S04]  /*2380*/  DMUL R22, R24, R22 ;  /* 0x0000001618167228 */ /* 0x001fc80000000000 */
[----:B------:R-:W0:-:S06]  /*2390*/  DMUL R24, R4, R4 ;  /* 0x0000000404187228 */ /* 0x000e0c0000000000 */
[----:B0-----:R-:W0:-:S06]  /*23a0*/  DFMA R26, R24, R26, c[0x2][0x60] ;  /* 0x00801800181a762b */ /* 0x001e0c000000001a */
        /* <DEDUP_REMOVED lines=13> */
[----:B0-----:R0:W1:-:S05]  /*2480*/  DADD R24, R24, R22 ;  /* 0x0000000018187229 */ /* 0x00104a0000000016 */
.L_x_10623:
[----:B------:R-:W-:Y:S01]  /*2490*/  BSSY B0, `(.L_x_10624) ;  /* 0x000000b000007945 */ /* 0x000fe20003800000 */
[----:B------:R-:W-:Y:S05]  /*24a0*/  @P0 BRA `(.L_x_10625) ;  /* 0x0000009000000947 */ /* 0x000fea0003800000 */
[----:B------:R-:W2:Y:S02]  /*24b0*/  S2R R2, SR_TID.X ;  /* 0x0000000000027919 */ /* 0x000ea40000002100 */
[----:B--2---:R-:W-:-:S05]  /*24c0*/  SHF.R.S32.HI R3, RZ, 0x1f, R2 ;  /* 0x0000001fff037819 */ /* 0x004fca0000011402 */
[----:B0-----:R-:W-:Y:S01]  /*24d0*/  IMAD.WIDE.U32 R22, R6, c[0x0][0x170], R2 ;  /* 0x00005c0006167a25 */ /* 0x001fe200078e0002 */
[----:B------:R-:W0:-:S03]  /*24e0*/  DADD R2, R18, -R20 ;  /* 0x0000000012027229 */ /* 0x000e060000000814 */
[----:B------:R-:W-:Y:S01]  /*24f0*/  IMAD R5, R6, c[0x0][0x174], R23 ;  /* 0x00005d0006057a24 */ /* 0x000fe200078e0217 */
[C---:B------:R-:W-:Y:S02]  /*2500*/  LEA R4, P0, R22.reuse, c[0x0][0x160], 0x3 ;  /* 0x0000580016047a11 */ /* 0x040fe400078018ff */
[----:B01----:R-:W0:Y:S02]  /*2510*/  DADD R2, R2, -R24 ;  /* 0x0000000002027229 */ /* 0x003e240000000818 */
[----:B------:R-:W-:-:S05]  /*2520*/  LEA.HI.X R5, R22, c[0x0][0x164], R5, 0x3, P0 ;  /* 0x0000590016057a11 */ /* 0x000fca00000f1c05 */
[----:B0-----:R0:W-:Y:S04]  /*2530*/  STG.E.64 [R4.64], R2 ;  /* 0x0000000204007986 */ /* 0x0011e8000c101b06 */
.L_x_10625:
[----:B------:R-:W-:Y:S05]  /*2540*/  BSYNC B0 ;  /* 0x0000000000007941 */ /* 0x000fea0003800000 */
.L_x_10624:
        /* <DEDUP_REMOVED lines=12> */
.L_x_10627:
[----:B------:R-:W-:Y:S05]  /*2610*/  BSYNC B0 ;  /* 0x0000000000007941 */ /* 0x000fea0003800000 */
.L_x_10626:
        /* <DEDUP_REMOVED lines=13> */
.L_x_10629:
[----:B------:R-:W-:Y:S05]  /*26f0*/  BSYNC B0 ;  /* 0x0000000000007941 */ /* 0x000fea0003800000 */
.L_x_10628:
        /* <DEDUP_REMOVED lines=14> */
.L_x_10631:
[----:B------:R-:W-:Y:S05]  /*27e0*/  BSYNC B0 ;  /* 0x0000000000007941 */ /* 0x000fea0003800000 */
.L_x_10630:
        /* <DEDUP_REMOVED lines=15> */
.L_x_10633:
[----:B------:R-:W-:Y:S05]  /*28e0*/  BSYNC B0 ;  /* 0x0000000000007941 */ /* 0x000fea0003800000 */
.L_x_10632:
[----:B------:R-:W-:Y:S05]  /*28f0*/  @P5 EXIT ;  /* 0x000000000000594d */ /* 0x000fea0003800000 */
[----:B------:R-:W2:Y:S01]  /*2900*/  S2R R0, SR_TID.X ;  /* 0x0000000000007919 */ /* 0x000ea20000002100 */
[----:B0-----:R-:W-:Y:S01]  /*2910*/  IMAD.MOV.U32 R3, RZ, RZ, c[0x0][0x0] ;  /* 0x00000000ff037624 */ /* 0x001fe200078e00ff */
[----:B------:R-:W0:Y:S01]  /*2920*/  DADD R8, R8, -R20 ;  /* 0x0000000008087229 */ /* 0x000e220000000814 */
[----:B------:R-:W-:-:S05]  /*2930*/  IMAD.MOV.U32 R5, RZ, RZ, c[0x0][0x0] ;  /* 0x00000000ff057624 */ /* 0x000fca00078e00ff */
[----:B01----:R-:W0:Y:S01]  /*2940*/  DADD R24, R8, -R24 ;  /* 0x0000000008187229 */ /* 0x003e220000000818 */
[----:B--2---:R-:W-:-:S04]  /*2950*/  IMAD R0, R3, 0x2, R0 ;  /* 0x0000000203007824 */ /* 0x004fc800078e0200 */
        /* <DEDUP_REMOVED lines=9> */
.L_x_10592:
[----:B-1----:R-:W-:Y:S01]  /*29f0*/  IMAD.MOV.U32 R4, RZ, RZ, R21 ;  /* 0x000000ffff047224 */ /* 0x002fe200078e0015 */
[----:B------:R-:W-:Y:S01]  /*2a00*/  MOV R7, 0x2a50 ;  /* 0x00002a5000077802 */ /* 0x000fe20000000f00 */
[----:B------:R-:W-:Y:S02]  /*2a10*/  IMAD.MOV.U32 R3, RZ, RZ, 0x10 ;  /* 0x00000010ff037424 */ /* 0x000fe400078e00ff */
[----:B------:R-:W-:Y:S02]  /*2a20*/  IMAD.MOV.U32 R2, RZ, RZ, 0x1f ;  /* 0x0000001fff027424 */ /* 0x000fe400078e00ff */
[----:B------:R-:W-:Y:S02]  /*2a30*/  IMAD.MOV.U32 R0, RZ, RZ, -0x1 ;  /* 0xffffffffff007424 */ /* 0x000fe400078e00ff */
[----:B------:R-:W-:Y:S05]  /*2a40*/  CALL.REL.NOINC `($__internal_171_$__cuda_sm70_shflsync_down_p) ;  /* 0x0000099000007944 */ /* 0x000fea0003c00000 */
[----:B-1----:R-:W-:Y:S01]  /*2a50*/  IMAD.MOV.U32 R23, RZ, RZ, R2 ;  /* 0x000000ffff177224 */ /* 0x002fe200078e0002 */
[----:B0-----:R-:W-:Y:S05]  /*2a60*/  BRA `(.L_x_10634) ;  /* 0xffffe01000007947 */ /* 0x001fea000383ffff */
.L_x_10593:
[----:B------:R-:W-:Y:S01]  /*2a70*/  IMAD.MOV.U32 R4, RZ, RZ, R20 ;  /* 0x000000ffff047224 */ /* 0x000fe200078e0014 */
[----:B------:R-:W-:Y:S01]  /*2a80*/  MOV R3, 0x10 ;  /* 0x0000001000037802 */ /* 0x000fe20000000f00 */
[----:B------:R-:W-:Y:S01]  /*2a90*/  IMAD.MOV.U32 R2, RZ, RZ, 0x1f ;  /* 0x0000001fff027424 */ /* 0x000fe200078e00ff */
[----:B------:R-:W-:Y:S01]  /*2aa0*/  MOV R7, 0x2ad0 ;  /* 0x00002ad000077802 */ /* 0x000fe20000000f00 */
[----:B------:R-:W-:-:S02]  /*2ab0*/  IMAD.MOV.U32 R0, RZ, RZ, -0x1 ;  /* 0xffffffffff007424 */ /* 0x000fc400078e00ff */
[----:B01----:R-:W-:Y:S05]  /*2ac0*/  CALL.REL.NOINC `($__internal_171_$__cuda_sm70_shflsync_down_p) ;  /* 0x0000091000007944 */ /* 0x003fea0003c00000 */
[----:B0-----:R-:W-:Y:S01]  /*2ad0*/  IMAD.MOV.U32 R3, RZ, RZ, R23 ;  /* 0x000000ffff037224 */ /* 0x001fe200078e0017 */
[----:B------:R-:W-:Y:S01]  /*2ae0*/  MOV R7, 0x2b70 ;  /* 0x00002b7000077802 */ /* 0x000fe20000000f00 */
[----:B------:R-:W-:-:S04]  /*2af0*/  IMAD.MOV.U32 R0, RZ, RZ, -0x1 ;  /* 0xffffffffff007424 */ /* 0x000fc800078e00ff */
[----:B-1----:R0:W1:Y:S02]  /*2b00*/  DSETP.GEU.AND P6, PT, R20, R2, PT ;  /* 0x000000021400722a */ /* 0x0020640003fce000 */
[----:B0-----:R-:W-:-:S04]  /*2b10*/  IMAD.MOV.U32 R3, RZ, RZ, 0x8 ;  /* 0x00000008ff037424 */ /* 0x001fc800078e00ff */
[----:B-1----:R-:W-:Y:S02]  /*2b20*/  FSEL R21, R23, R21, !P6 ;  /* 0x0000001517157208 */ /* 0x002fe40007000000 */
[----:B------:R-:W-:Y:S01]  /*2b30*/  FSEL R20, R2, R20, !P6 ;  /* 0x0000001402147208 */ /* 0x000fe20007000000 */
[----:B------:R-:W-:Y:S02]  /*2b40*/  IMAD.MOV.U32 R2, RZ, RZ, 0x1f ;  /* 0x0000001fff027424 */ /* 0x000fe400078e00ff */
[----:B------:R-:W-:Y:S02]  /*2b50*/  IMAD.MOV.U32 R4, RZ, RZ, R21 ;  /* 0x000000ffff047224 */ /* 0x000fe400078e0015 */
[----:B------:R-:W-:Y:S05]  /*2b60*/  CALL.REL.NOINC `($__internal_171_$__cuda_sm70_shflsync_down_p) ;  /* 0x0000087000007944 */ /* 0x000fea0003c00000 */
[----:B-1----:R-:W-:Y:S01]  /*2b70*/  IMAD.MOV.U32 R23, RZ, RZ, R2 ;  /* 0x000000ffff177224 */ /* 0x002fe200078e0002 */
[----:B0-----:R-:W-:Y:S01]  /*2b80*/  MOV R0, 0xffffffff ;  /* 0xffffffff00007802 */ /* 0x001fe20000000f00 */
[----:B------:R-:W-:Y:S01]  /*2b90*/  IMAD.MOV.U32 R4, RZ, RZ, R20 ;  /* 0x000000ffff047224 */ /* 0x000fe200078e0014 */
[----:B------:R-:W-:Y:S01]  /*2ba0*/  MOV R7, 0x2be0 ;  /* 0x00002be000077802 */ /* 0x000fe20000000f00 */
[----:B------:R-:W-:Y:S02]  /*2bb0*/  IMAD.MOV.U32 R3, RZ, RZ, 0x8 ;  /* 0x00000008ff037424 */ /* 0x000fe400078e00ff */
[----:B------:R-:W-:-:S02]  /*2bc0*/  IMAD.MOV.U32 R2, RZ, RZ, 0x1f ;  /* 0x0000001fff027424 */ /* 0x000fc400078e00ff */
[----:B------:R-:W-:Y:S05]  /*2bd0*/  CALL.REL.NOINC `($__internal_171_$__cuda_sm70_shflsync_down_p) ;  /* 0x0000080000007944 */ /* 0x000fea0003c00000 */
        /* <DEDUP_REMOVED lines=9> */
[----:B------:R-:W-:Y:S05]  /*2c70*/  CALL.REL.NOINC `($__internal_171_$__cuda_sm70_shflsync_down_p) ;  /* 0x0000076000007944 */ /* 0x000fea0003c00000 */
[----:B-1----:R-:W-:Y:S01]  /*2c80*/  IMAD.MOV.U32 R23, RZ, RZ, R2 ;  /* 0x000000ffff177224 */ /* 0x002fe200078e0002 */
[----:B------:R-:W-:Y:S01]  /*2c90*/  MOV R7, 0x2cf0 ;  /* 0x00002cf000077802 */ /* 0x000fe20000000f00 */
[----:B0-----:R-:W-:Y:S02]  /*2ca0*/  IMAD.MOV.U32 R4, RZ, RZ, R20 ;  /* 0x000000ffff047224 */ /* 0x001fe400078e0014 */
[----:B------:R-:W-:Y:S02]  /*2cb0*/  IMAD.MOV.U32 R3, RZ, RZ, 0x4 ;  /* 0x00000004ff037424 */ /* 0x000fe400078e00ff */
[----:B------:R-:W-:-:S02]  /*2cc0*/  IMAD.MOV.U32 R2, RZ, RZ, 0x1f ;  /* 0x0000001fff027424 */ /* 0x000fc400078e00ff */
[----:B------:R-:W-:Y:S02]  /*2cd0*/  IMAD.MOV.U32 R0, RZ, RZ, -0x1 ;  /* 0xffffffffff007424 */ /* 0x000fe400078e00ff */
[----:B------:R-:W-:Y:S05]  /*2ce0*/  CALL.REL.NOINC `($__internal_171_$__cuda_sm70_shflsync_down_p) ;  /* 0x000006f000007944 */ /* 0x000fea0003c00000 */
        /* <DEDUP_REMOVED lines=35> */
[----:B0-----:R-:W-:Y:S05]  /*2f20*/  BRA `(.L_x_10635) ;  /* 0xffffdcb000007947 */ /* 0x001fea000383ffff */
.L_x_10620:
[----:B-1----:R-:W-:Y:S01]  /*2f30*/  IMAD.MOV.U32 R4, RZ, RZ, R25 ;  /* 0x000000ffff047224 */ /* 0x002fe200078e0019 */
[----:B0-----:R-:W-:Y:S01]  /*2f40*/  MOV R7, 0x2f90 ;  /* 0x00002f9000077802 */ /* 0x001fe20000000f00 */
[----:B------:R-:W-:Y:S02]  /*2f50*/  IMAD.MOV.U32 R3, RZ, RZ, 0x10 ;  /* 0x00000010ff037424 */ /* 0x000fe400078e00ff */
[----:B------:R-:W-:Y:S02]  /*2f60*/  IMAD.MOV.U32 R2, RZ, RZ, 0x1f ;  /* 0x0000001fff027424 */ /* 0x000fe400078e00ff */
[----:B------:R-:W-:Y:S02]  /*2f70*/  IMAD.MOV.U32 R0, RZ, RZ, -0x1 ;  /* 0xffffffffff007424 */ /* 0x000fe400078e00ff */
[----:B------:R-:W-:Y:S05]  /*2f80*/  CALL.REL.NOINC `($__internal_171_$__cuda_sm70_shflsync_down_p) ;  /* 0x0000045000007944 */ /* 0x000fea0003c00000 */
[----:B-1----:R-:W-:Y:S01]  /*2f90*/  MOV R5, R2 ;  /* 0x0000000200057202 */ /* 0x002fe20000000f00 */
[----:B0-----:R-:W-:Y:S05]  /*2fa0*/  BRA `(.L_x_10636) ;  /* 0xffffefb000007947 */ /* 0x001fea000383ffff */
.L_x_10621:
[----:B------:R-:W-:Y:S01]  /*2fb0*/  IMAD.MOV.U32 R4, RZ, RZ, R24 ;  /* 0x000000ffff047224 */ /* 0x000fe200078e0018 */
[----:B------:R-:W-:Y:S01]  /*2fc0*/  MOV R7, 0x3010 ;  /* 0x0000301000077802 */ /* 0x000fe20000000f00 */
[----:B------:R-:W-:-:S02]  /*2fd0*/  IMAD.MOV.U32 R3, RZ, RZ, 0x10 ;  /* 0x00000010ff037424 */ /* 0x000fc400078e00ff */
[----:B------:R-:W-:Y:S02]  /*2fe0*/  IMAD.MOV.U32 R2, RZ, RZ, 0x1f ;  /* 0x0000001fff027424 */ /* 0x000fe400078e00ff */
[----:B------:R-:W-:Y:S02]  /*2ff0*/  IMAD.MOV.U32 R0, RZ, RZ, -0x1 ;  /* 0xffffffffff007424 */ /* 0x000fe400078e00ff */
[----:B01----:R-:W-:Y:S05]  /*3000*/  CALL.REL.NOINC `($__internal_171_$__cuda_sm70_shflsync_down_p) ;  /* 0x000003d000007944 */ /* 0x003fea0003c00000 */
[----:B0-----:R-:W-:Y:S01]  /*3010*/  IMAD.MOV.U32 R3, RZ, RZ, R5 ;  /* 0x000000ffff037224 */ /* 0x001fe200078e0005 */
[----:B------:R-:W-:Y:S01]  /*3020*/  MOV R7, 0x3090 ;  /* 0x0000309000077802 */ /* 0x000fe20000000f00 */
[----:B------:R-:W-:-:S04]  /*3030*/  IMAD.MOV.U32 R0, RZ, RZ, -0x1 ;  /* 0xffffffffff007424 */ /* 0x000fc800078e00ff */
[----:B-1----:R0:W1:Y:S02]  /*3040*/  DADD R24, R24, R2 ;  /* 0x0000000018187229 */ /* 0x0020640000000002 */
[----:B0-----:R-:W-:Y:S02]  /*3050*/  IMAD.MOV.U32 R3, RZ, RZ, 0x8 ;  /* 0x00000008ff037424 */ /* 0x001fe400078e00ff */
[----:B------:R-:W-:-:S06]  /*3060*/  IMAD.MOV.U32 R2, RZ, RZ, 0x1f ;  /* 0x0000001fff027424 */ /* 0x000fcc00078e00ff */
[----:B-1----:R-:W-:Y:S02]  /*3070*/  IMAD.MOV.U32 R4, RZ, RZ, R25 ;  /* 0x000000ffff047224 */ /* 0x002fe400078e0019 */
[----:B------:R-:W-:Y:S05]  /*3080*/  CALL.REL.NOINC `($__internal_171_$__cuda_sm70_shflsync_down_p) ;  /* 0x0000035000007944 */ /* 0x000fea0003c00000 */
[----:B-1----:R-:W-:Y:S01]  /*3090*/  IMAD.MOV.U32 R29, RZ, RZ, R2 ;  /* 0x000000ffff1d7224 */ /* 0x002fe200078e0002 */
[----:B0-----:R-:W-:Y:S01]  /*30a0*/  MOV R3, 0x8 ;  /* 0x0000000800037802 */ /* 0x001fe20000000f00 */
[----:B------:R-:W-:Y:S01]  /*30b0*/  IMAD.MOV.U32 R4, RZ, RZ, R24 ;  /* 0x000000ffff047224 */ /* 0x000fe200078e0018 */
[----:B------:R-:W-:Y:S01]  /*30c0*/  MOV R7, 0x3100 ;  /* 0x0000310000077802 */ /* 0x000fe20000000f00 */
[----:B------:R-:W-:Y:S02]  /*30d0*/  IMAD.MOV.U32 R2, RZ, RZ, 0x1f ;  /* 0x0000001fff027424 */ /* 0x000fe400078e00ff */
[----:B------:R-:W-:Y:S02]  /*30e0*/  IMAD.MOV.U32 R0, RZ, RZ, -0x1 ;  /* 0xffffffffff007424 */ /* 0x000fe400078e00ff */
[----:B------:R-:W-:Y:S05]  /*30f0*/  CALL.REL.NOINC `($__internal_171_$__cuda_sm70_shflsync_down_p) ;  /* 0x000002e000007944 */ /* 0x000fea0003c00000 */
[----:B-1----:R-:W-:Y:S01]  /*3100*/  IMAD.MOV.U32 R28, RZ, RZ, R2 ;  /* 0x000000ffff1c7224 */ /* 0x002fe200078e0002 */
[----:B------:R-:W-:Y:S01]  /*3110*/  MOV R7, 0x3180 ;  /* 0x0000318000077802 */ /* 0x000fe20000000f00 */
[----:B0-----:R-:W-:Y:S02]  /*3120*/  IMAD.MOV.U32 R3, RZ, RZ, 0x4 ;  /* 0x00000004ff037424 */ /* 0x001fe400078e00ff */
[----:B------:R-:W-:-:S02]  /*3130*/  IMAD.MOV.U32 R2, RZ, RZ, 0x1f ;  /* 0x0000001fff027424 */ /* 0x000fc400078e00ff */
[----:B------:R-:W0:Y:S01]  /*3140*/  DADD R24, R24, R28 ;  /* 0x0000000018187229 */ /* 0x000e22000000001c */
[----:B------:R-:W-:-:S09]  /*3150*/  IMAD.MOV.U32 R0, RZ, RZ, -0x1 ;  /* 0xffffffffff007424 */ /* 0x000fd200078e00ff */
[----:B0-----:R-:W-:Y:S02]  /*3160*/  IMAD.MOV.U32 R4, RZ, RZ, R25 ;  /* 0x000000ffff047224 */ /* 0x001fe400078e0019 */
[----:B------:R-:W-:Y:S05]  /*3170*/  CALL.REL.NOINC `($__internal_171_$__cuda_sm70_shflsync_down_p) ;  /* 0x0000026000007944 */ /* 0x000fea0003c00000 */
[----:B-1----:R-:W-:Y:S01]  /*3180*/  IMAD.MOV.U32 R29, RZ, RZ, R2 ;  /* 0x000000ffff1d7224 */ /* 0x002fe200078e0002 */
[----:B0-----:R-:W-:Y:S01]  /*3190*/  MOV R0, 0xffffffff ;  /* 0xffffffff00007802 */ /* 0x001fe20000000f00 */
[----:B------:R-:W-:Y:S01]  /*31a0*/  IMAD.MOV.U32 R4, RZ, RZ, R24 ;  /* 0x000000ffff047224 */ /* 0x000fe200078e0018 */
[----:B------:R-:W-:Y:S01]  /*31b0*/  MOV R7, 0x31f0 ;  /* 0x000031f000077802 */ /* 0x000fe20000000f00 */
[----:B------:R-:W-:Y:S02]  /*31c0*/  IMAD.MOV.U32 R3, RZ, RZ, 0x4 ;  /* 0x00000004ff037424 */ /* 0x000fe400078e00ff */
[----:B------:R-:W-:Y:S02]  /*31d0*/  IMAD.MOV.U32 R2, RZ, RZ, 0x1f ;  /* 0x0000001fff027424 */ /* 0x000fe400078e00ff */
        /* <DEDUP_REMOVED lines=10> */
[----:B------:R-:W-:Y:S01]  /*3280*/  MOV R7, 0x32e0 ;  /* 0x000032e000077802 */ /* 0x000fe20000000f00 */
[----:B0-----:R-:W-:Y:S02]  /*3290*/  IMAD.MOV.U32 R4, RZ, RZ, R24 ;  /* 0x000000ffff047224 */ /* 0x001fe400078e0018 */
[----:B------:R-:W-:Y:S02]  /*32a0*/  IMAD.MOV.U32 R3, RZ, RZ, 0x2 ;  /* 0x00000002ff037424 */ /* 0x000fe400078e00ff */
[----:B------:R-:W-:Y:S02]  /*32b0*/  IMAD.MOV.U32 R2, RZ, RZ, 0x1f ;  /* 0x0000001fff027424 */ /* 0x000fe400078e00ff */
[----:B------:R-:W-:Y:S02]  /*32c0*/  IMAD.MOV.U32 R0, RZ, RZ, -0x1 ;  /* 0xffffffffff007424 */ /* 0x000fe400078e00ff */
[----:B------:R-:W-:Y:S05]  /*32d0*/  CALL.REL.NOINC `($__internal_171_$__cuda_sm70_shflsync_down_p) ;  /* 0x0000010000007944 */ /* 0x000fea0003c00000 */
[----:B-1----:R-:W-:Y:S01]  /*32e0*/  IMAD.MOV.U32 R28, RZ, RZ, R2 ;  /* 0x000000ffff1c7224 */ /* 0x002fe200078e0002 */
[----:B0-----:R-:W-:Y:S01]  /*32f0*/  MOV R3, 0x1 ;  /* 0x0000000100037802 */ /* 0x001fe20000000f00 */
[----:B------:R-:W-:Y:S01]  /*3300*/  IMAD.MOV.U32 R2, RZ, RZ, 0x1f ;  /* 0x0000001fff027424 */ /* 0x000fe200078e00ff */
[----:B------:R-:W-:Y:S01]  /*3310*/  MOV R7, 0x3360 ;  /* 0x0000336000077802 */ /* 0x000fe20000000f00 */
[----:B------:R-:W-:-:S02]  /*3320*/  IMAD.MOV.U32 R0, RZ, RZ, -0x1 ;  /* 0xffffffffff007424 */ /* 0x000fc400078e00ff */
[----:B------:R-:W0:-:S10]  /*3330*/  DADD R24, R24, R28 ;  /* 0x0000000018187229 */ /* 0x000e14000000001c */
        /* <DEDUP_REMOVED lines=9> */
[----:B01----:R-:W-:Y:S05]  /*33d0*/  BRA `(.L_x_10637) ;  /* 0xffffec7000007947 */ /* 0x003fea000383ffff */
        .weak           $__internal_171_$__cuda_sm70_shflsync_down_p
        .type           $__internal_171_$__cuda_sm70_shflsync_down_p,@function
        .size           $__internal_171_$__cuda_sm70_shflsync_down_p,(.L_x_11483 - $__internal_171_$__cuda_sm70_shflsync_down_p)
$__internal_171_$__cuda_sm70_shflsync_down_p:
[----:B------:R-:W-:Y:S01]  /*33e0*/  IMAD.MOV.U32 R26, RZ, RZ, R7 ;  /* 0x000000ffff1a7224 */ /* 0x000fe200078e0007 */
[----:B------:R-:W-:Y:S04]  /*33f0*/  WARPSYNC R0 ;  /* 0x0000000000007348 */ /* 0x000fe80003800000 */
[----:B------:R-:W-:Y:S01]  /*3400*/  IMAD.MOV.U32 R27, RZ, RZ, 0x0 ;  /* 0x00000000ff1b7424 */ /* 0x000fe200078e00ff */
[----:B------:R0:W1:Y:S03]  /*3410*/  SHFL.DOWN PT, R2, R4, R3, R2 ;  /* 0x0800000304027389 */ /* 0x00006600000e0002 */
[----:B------:R-:W-:Y:S05]  /*3420*/  RET.REL.NODEC R26 `(_ZN2at6native43_GLOBAL__N__9ae7fba5_10_SoftMax_cu_9f978f6322cunn_SoftMaxForwardRegIdddNS1_25LogSoftMaxForwardEpilogueElLi6EEEvPT1_PKT_T3_) ;  /* 0xffffcbd01a007950 */ /* 0x000fea0003c3ffff */
.L_x_10638:
        /* <DEDUP_REMOVED lines=13> */
.L_x_11483:


//--------------------- .text._ZN2at6native43_GLOBAL__N__9ae7fba5_10_SoftMax_cu_9f978f6322cunn_SoftMaxForwardRegIdddNS1_25LogSoftMaxForwardEpilogueElLi5EEEvPT1_PKT_T3_ --------------------------
	.section	.text._ZN2at6native43_GLOBAL__N__9ae7fba5_10_SoftMax_cu_9f978f6322cunn_SoftMaxForwardRegIdddNS1_25LogSoftMaxForwardEpilogueElLi5EEEvPT1_PKT_T3_,"ax",@progbits
	.sectioninfo	@"SHI_REGISTERS=30"
	.align	128
.text._ZN2at6native43_GLOBAL__N__9ae7fba5_10_SoftMax_cu_9f978f6322cunn_SoftMaxForwardRegIdddNS1_25LogSoftMaxForwardEpilogueElLi5EEEvPT1_PKT_T3_:
        .type           _ZN2at6native43_GLOBAL__N__9ae7fba5_10_SoftMax_cu_9f978f6322cunn_SoftMaxForwardRegIdddNS1_25LogSoftMaxForwardEpilogueElLi5EEEvPT1_PKT_T3_,@function
        .size           _ZN2at6native43_GLOBAL__N__9ae7fba5_10_SoftMax_cu_9f978f6322cunn_SoftMaxForwardRegIdddNS1_25LogSoftMaxForwardEpilogueElLi5EEEvPT1_PKT_T3_,(.L_x_11485 - _ZN2at6native43_GLOBAL__N__9ae7fba5_10_SoftMax_cu_9f978f6322cunn_SoftMaxForwardRegIdddNS1_25LogSoftMaxForwardEpilogueElLi5EEEvPT1_PKT_T3_)
        .other          _ZN2at6native43_GLOBAL__N__9ae7fba5_10_SoftMax_cu_9f978f6322cunn_SoftMaxForwardRegIdddNS1_25LogSoftMaxForwardEpilogueElLi5EEEvPT1_PKT_T3_,@"STO_CUDA_ENTRY STV_DEFAULT"
_ZN2at6native43_GLOBAL__N__9ae7fba5_10_SoftMax_cu_9f978f6322cunn_SoftMaxForwardRegIdddNS1_25LogSoftMaxForwardEpilogueElLi5EEEvPT1_PKT_T3_:
        /* <DEDUP_REMOVED lines=25> */
[----:B------:R-:W3:Y:S03]  /*0190*/  @!P1 LDG.E.64 R16, [R22.64] ;  /* 0x0000000616109981 */ /* 0x000ee6000c1e1b00 */
[----:B------:R-:W-:-:S02]  /*01a0*/  ISETP.GE.U32.AND P3, PT, R24, c[0x0][0x170], PT ;  /* 0x00005c0018007a0c */ /* 0x000fc40003f66070 */
[----:B------:R-:W-:Y:S02]  /*01b0*/  SHF.R.S32.HI R25, RZ, 0x1f, R24 ;  /* 0x0000001fff197819 */ /* 0x000fe40000011418 */
[----:B------:R-:W-:Y:S02]  /*01c0*/  IADD3 R26, R24, c[0x0][0x0], RZ ;  /* 0x00000000181a7a10 */ /* 0x000fe40007ffe0ff */
[----:B------:R-:W-:Y:S01]  /*01d0*/  ISETP.GE.AND.EX P3, PT, R25, c[0x0][0x174], PT, P3 ;  /* 0x00005d0019007a0c */ /* 0x000fe20003f66330 */
[----:B------:R-:W-:-:S04]  /*01e0*/  @!P2 IMAD.WIDE.U32 R4, R6, c[0x0][0x170], R4 ;  /* 0x00005c000604aa25 */ /* 0x000fc800078e0004 */
[----:B------:R-:W-:Y:S01]  /*01f0*/  @!P2 IMAD R3, R6, c[0x0][0x174], R5 ;  /* 0x00005d000603aa24 */ /* 0x000fe200078e0205 */
[----:B------:R-:W-:-:S04]  /*0200*/  @!P2 LEA R8, P4, R4, c[0x0][0x168], 0x3 ;  /* 0x00005a000408aa11 */ /* 0x000fc800078818ff */
[----:B------:R-:W-:-:S05]  /*0210*/  @!P2 LEA.HI.X R9, R4, c[0x0][0x16c], R3, 0x3, P4 ;  /* 0x00005b000409aa11 */ /* 0x000fca00020f1c03 */
[----:B------:R1:W4:Y:S01]  /*0220*/  @!P2 LDG.E.64 R14, [R8.64] ;  /* 0x00000006080ea981 */ /* 0x000322000c1e1b00 */
[----:B------:R-:W-:Y:S01]  /*0230*/  @!P3 IMAD.WIDE.U32 R4, R6, c[0x0][0x170], R24 ;  /* 0x00005c000604ba25 */ /* 0x000fe200078e0018 */
[----:B------:R-:W-:Y:S02]  /*0240*/  ISETP.GE.U32.AND P4, PT, R26, c[0x0][0x170], PT ;  /* 0x00005c001a007a0c */ /* 0x000fe40003f86070 */
[----:B------:R-:W-:Y:S01]  /*0250*/  SHF.R.S32.HI R27, RZ, 0x1f, R26 ;  /* 0x0000001fff1b7819 */ /* 0x000fe2000001141a */
[----:B------:R-:W-:Y:S01]  /*0260*/  @!P3 IMAD R3, R6, c[0x0][0x174], R5 ;  /* 0x00005d000603ba24 */ /* 0x000fe200078e0205 */
[C---:B0-----:R-:W-:Y:S02]  /*0270*/  @!P3 LEA R20, P5, R4.reuse, c[0x0][0x168], 0x3 ;  /* 0x00005a000414ba11 */ /* 0x041fe400078a18ff */
[----:B------:R-:W-:Y:S02]  /*0280*/  ISETP.GE.AND.EX P4, PT, R27, c[0x0][0x174], PT, P4 ;  /* 0x00005d001b007a0c */ /* 0x000fe40003f86340 */
[----:B------:R-:W-:-:S05]  /*0290*/  @!P3 LEA.HI.X R21, R4, c[0x0][0x16c], R3, 0x3, P5 ;  /* 0x00005b000415ba11 */ /* 0x000fca00028f1c03 */
[----:B------:R-:W5:Y:S06]  /*02a0*/  @!P3 LDG.E.64 R12, [R20.64] ;  /* 0x00000006140cb981 */ /* 0x000f6c000c1e1b00 */
[----:B------:R-:W-:-:S04]  /*02b0*/  @!P4 IMAD.WIDE.U32 R4, R6, c[0x0][0x170], R26 ;  /* 0x00005c000604ca25 */ /* 0x000fc800078e001a */
[----:B------:R-:W-:Y:S01]  /*02c0*/  @!P4 IMAD R3, R6, c[0x0][0x174], R5 ;  /* 0x00005d000603ca24 */ /* 0x000fe200078e0205 */
[----:B-1----:R-:W-:-:S04]  /*02d0*/  @!P4 LEA R8, P5, R4, c[0x0][0x168], 0x3 ;  /* 0x00005a000408ca11 */ /* 0x002fc800078a18ff */
        /* <DEDUP_REMOVED lines=41> */
[----:B------:R-:W-:Y:S01]  /*0570*/  @!P3 IMAD.MOV.U32 R3, RZ, RZ, R12 ;  /* 0x000000ffff03b224 */ /* 0x000fe200078e000c */
[----:B------:R-:W-:Y:S02]  /*0580*/  @!P3 MOV R0, R4 ;  /* 0x000000040000b202 */ /* 0x000fe40000000f00 */
[----:B------:R-:W-:Y:S02]  /*0590*/  @!P3 SEL R5, R8, R7, P6 ;  /* 0x000000070805b207 */ /* 0x000fe40003000000 */
[----:B------:R-:W-:Y:S01]  /*05a0*/  @!P3 SEL R4, R0, R3, P5 ;  /* 0x000000030004b207 */ /* 0x000fe20002800000 */
[----:B------:R-:W-:Y:S02]  /*05b0*/  @!P4 IMAD.MOV.U32 R3, RZ, RZ, R11 ;  /* 0x000000ffff03c224 */ /* 0x000fe400078e000b */
        /* <DEDUP_REMOVED lines=34> */
[----:B------:R-:W-:Y:S01]  /*07e0*/  ISETP.NE.AND P5, PT, R7, RZ, PT ;  /* 0x000000ff0700720c */ /* 0x000fe20003fa5270 */
[----:B------:R-:W-:Y:S04]  /*07f0*/  SHFL.DOWN PT, R5, R21, 0x1, 0x1f ;  /* 0x08201f0015057f89 */ /* 0x000fe800000e0000 */
[----:B------:R-:W0:Y:S08]  /*0800*/  SHFL.DOWN PT, R4, R20, 0x1, 0x1f ;  /* 0x08201f0014047f89 */ /* 0x000e3000000e0000 */
[----:B------:R-:W-:Y:S01]  /*0810*/  @!P5 SHF.R.S32.HI R3, RZ, 0x5, R3 ;  /* 0x00000005ff03d819 */ /* 0x000fe20000011403 */
[----:B0-----:R-:W0:-:S06]  /*0820*/  DSETP.GEU.AND P6, PT, R20, R4, PT ;  /* 0x000000041400722a */ /* 0x001e0c0003fce000 */
[----:B0-----:R-:W-:Y:S02]  /*0830*/  FSEL R4, R4, R20, !P6 ;  /* 0x0000001404047208 */ /* 0x001fe40007000000 */
[----:B------:R-:W-:Y:S02]  /*0840*/  FSEL R5, R5, R21, !P6 ;  /* 0x0000001505057208 */ /* 0x000fe40007000000 */
        /* <DEDUP_REMOVED lines=9> */
[----:B-1----:R1:W2:Y:S02]  /*08e0*/  SHFL.DOWN PT, R21, R9, 0x10, 0x1f ;  /* 0x0a001f0009157f89 */ /* 0x0022a400000e0000 */
.L_x_10677:
[----:B------:R-:W-:Y:S05]  /*08f0*/  BRA.DIV ~URZ, `(.L_x_10642) ;  /* 0x00001b127f007947 */ /* 0x000fea000b800000 */
[----:B------:R-:W3:Y:S02]  /*0900*/  SHFL.DOWN PT, R20, R8, 0x10, 0x1f ;  /* 0x0a001f0008147f89 */ /* 0x000ee400000e0000 */
[----:B--23--:R-:W2:-:S06]  /*0910*/  DSETP.GEU.AND P6, PT, R8, R20, PT ;  /* 0x000000140800722a */ /* 0x00ce8c0003fce000 */
        /* <DEDUP_REMOVED lines=19> */
.L_x_10678:
[----:B-12---:R-:W1:-:S06]  /*0a50*/  DSETP.GEU.AND P6, PT, R8, R20, PT ;  /* 0x000000140800722a */ /* 0x006e4c0003fce000 */
[----:B01----:R-:W-:Y:S02]  /*0a60*/  FSEL R8, R20, R8, !P6 ;  /* 0x0000000814087208 */ /* 0x003fe40007000000 */
[----:B------:R-:W-:Y:S02]  /*0a70*/  FSEL R9, R21, R9, !P6 ;  /* 0x0000000915097208 */ /* 0x000fe40007000000 */
.L_x_10640:
[----:B------:R-:W-:Y:S05]  /*0a80*/  BSYNC B0 ;  /* 0x0000000000007941 */ /* 0x000fea0003800000 */
.L_x_10639:
[----:B------:R-:W2:Y:S01]  /*0a90*/  S2R R0, SR_TID.X ;  /* 0x0000000000007919 */ /* 0x000ea20000002100 */
[----:B------:R-:W-:Y:S01]  /*0aa0*/  WARPSYNC 0xffffffff ;  /* 0xffffffff00007948 */ /* 0x000fe20003800000 */
[----:B--2---:R-:W-:-:S04]  /*0ab0*/  ISETP.NE.AND P6, PT, R0, RZ, PT ;  /* 0x000000ff0000720c */ /* 0x004fc80003fc5270 */
[----:B------:R-:W-:-:S09]  /*0ac0*/  P2R R2, PR, RZ, 0x40 ;  /* 0x00000040ff027803 */ /* 0x000fd20000000000 */
[----:B-1----:R1:W-:Y:S02]  /*0ad0*/  @!P6 STS.64 [RZ], R8 ;  /* 0x00000008ff00e388 */ /* 0x0023e40000000a00 */
[----:B------:R-:W-:Y:S01]  /*0ae0*/  BAR.SYNC.DEFER_BLOCKING 0x0 ;  /* 0x0000000000007b1d */ /* 0x000fe20000010000 */
[----:B------:R-:W-:-:S05]  /*0af0*/  CS2R R26, SRZ ;  /* 0x00000000001a7805 */ /* 0x000fca000001ff00 */
[----:B------:R-:W-:Y:S01]  /*0b00*/  BSSY B0, `(.L_x_10643) ;  /* 0x000002a000007945 */ /* 0x000fe20003800000 */
[----:B-1----:R-:W1:Y:S01]  /*0b10*/  LDS.64 R8, [RZ] ;  /* 0x00000000ff087984 */ /* 0x002e620000000a00 */
[----:B------:R-:W-:Y:S05]  /*0b20*/  @P0 BRA `(.L_x_10644) ;  /* 0x0000027000000947 */ /* 0x000fea0003800000 */
[----:B01----:R-:W0:Y:S01]  /*0b30*/  DADD R4, R18, -R8 ;  /* 0x0000000012047229 */ /* 0x003e220000000808 */
[----:B------:R-:W-:Y:S01]  /*0b40*/  IMAD.MOV.U32 R2, RZ, RZ, 0x652b82fe ;  /* 0x652b82feff027424 */ /* 0x000fe200078e00ff */
[----:B------:R-:W-:Y:S01]  /*0b50*/  MOV R3, 0x3ff71547 ;  /* 0x3ff7154700037802 */ /* 0x000fe20000000f00 */
[----:B------:R-:W-:Y:S05]  /*0b60*/  BSSY B1, `(.L_x_10645) ;  /* 0x0000022000017945 */ /* 0x000fea0003800000 */
[----:B0-----:R-:W0:-:S02]  /*0b70*/  DFMA R2, R4, R2, 6.75539944105574400000e+15 ;  /* 0x433800000402742b */ /* 0x001e040000000002 */
        /* <DEDUP_REMOVED lines=32> */
.L_x_10646:
[----:B------:R-:W-:Y:S05]  /*0d80*/  BSYNC B1 ;  /* 0x0000000000017941 */ /* 0x000fea0003800000 */
.L_x_10645:
[----:B-1----:R-:W1:-:S06]  /*0d90*/  DADD R26, RZ, R26 ;  /* 0x00000000ff1a7229 */ /* 0x002e4c000000001a */
.L_x_10644:
[----:B------:R-:W-:Y:S05]  /*0da0*/  BSYNC B0 ;  /* 0x0000000000007941 */ /* 0x000fea0003800000 */
.L_x_10643:
[----:B------:R-:W-:Y:S01]  /*0db0*/  BSSY B0, `(.L_x_10647) ;  /* 0x0000029000007945 */ /* 0x000fe20003800000 */
[----:B------:R-:W-:Y:S05]  /*0dc0*/  @P1 BRA `(.L_x_10648) ;  /* 0x0000027000001947 */ /* 0x000fea0003800000 */
[----:B-1----:R-:W1:Y:S01]  /*0dd0*/  DADD R24, R16, -R8 ;  /* 0x0000000010187229 */ /* 0x002e620000000808 */
[----:B0-----:R-:W-:Y:S01]  /*0de0*/  IMAD.MOV.U32 R2, RZ, RZ, 0x652b82fe ;  /* 0x652b82feff027424 */ /* 0x001fe200078e00ff */
[----:B------:R-:W-:Y:S01]  /*0df0*/  MOV R3, 0x3ff71547 ;  /* 0x3ff7154700037802 */ /* 0x000fe20000000f00 */
[----:B------:R-:W-:Y:S05]  /*0e00*/  BSSY B1, `(.L_x_10649) ;  /* 0x0000022000017945 */ /* 0x000fea0003800000 */
[----:B-1----:R-:W0:Y:S02]  /*0e10*/  DFMA R2, R24, R2, 6.75539944105574400000e+15 ;  /* 0x433800001802742b */ /* 0x002e240000000002 */
        /* <DEDUP_REMOVED lines=32> */
.L_x_10650:
[----:B------:R-:W-:Y:S05]  /*1020*/  BSYNC B1 ;  /* 0x0000000000017941 */ /* 0x000fea0003800000 */
.L_x_10649:
[----:B-1----:R1:W2:-:S06]  /*1030*/  DADD R26, R26, R20 ;  /* 0x000000001a1a7229 */ /* 0x00228c0000000014 */
.L_x_10648:
[----:B------:R-:W-:Y:S05]  /*1040*/  BSYNC B0 ;  /* 0x0000000000007941 */ /* 0x000fea0003800000 */
.L_x_10647:
        /* <DEDUP_REMOVED lines=39> */
.L_x_10654:
[----:B------:R-:W-:Y:S05]  /*12c0*/  BSYNC B1 ;  /* 0x0000000000017941 */ /* 0x000fea0003800000 */
.L_x_10653:
[----:B-12---:R1:W2:-:S06]  /*12d0*/  DADD R26, R26, R20 ;  /* 0x000000001a1a7229 */ /* 0x00628c0000000014 */
.L_x_10652:
[----:B------:R-:W-:Y:S05]  /*12e0*/  BSYNC B0 ;  /* 0x0000000000007941 */ /* 0x000fea0003800000 */
.L_x_10651:
        /* <DEDUP_REMOVED lines=39> */
.L_x_10658:
[----:B------:R-:W-:Y:S05]  /*1560*/  BSYNC B1 ;  /* 0x0000000000017941 */ /* 0x000fea0003800000 */
.L_x_10657:
[----:B-12---:R1:W2:-:S06]  /*1570*/  DADD R26, R26, R20 ;  /* 0x000000001a1a7229 */ /* 0x00628c0000000014 */
.L_x_10656:
[----:B------:R-:W-:Y:S05]  /*1580*/  BSYNC B0 ;  /* 0x0000000000007941 */ /* 0x000fea0003800000 */
.L_x_10655:
[----:B------:R-:W-:Y:S01]  /*1590*/  BSSY B0, `(.L_x_10659) ;  /* 0x0000029000007945 */ /* 0x000fe20003800000 */
[----:B------:R-:W-:Y:S05]  /*15a0*/  @P4 BRA `(.L_x_10660) ;  /* 0x0000027000004947 */ /* 0x000fea0003800000 */
[----:B01----:R-:W0:Y:S01]  /*15b0*/  DADD R2, R10, -R8 ;  /* 0x000000000a027229 */ /* 0x003e220000000808 */
[----:B------:R-:W-:Y:S01]  /*15c0*/  IMAD.MOV.U32 R4, RZ, RZ, 0x652b82fe ;  /* 0x652b82feff047424 */ /* 0x000fe200078e00ff */
[----:B------:R-:W-:Y:S01]  /*15d0*/  MOV R5, 0x3ff71547 ;  /* 0x3ff7154700057802 */ /* 0x000fe20000000f00 */
[----:B------:R-:W-:Y:S05]  /*15e0*/  BSSY B1, `(.L_x_10661) ;  /* 0x0000022000017945 */ /* 0x000fea0003800000 */
        /* <DEDUP_REMOVED lines=33> */
.L_x_10662:
[----:B------:R-:W-:Y:S05]  /*1800*/  BSYNC B1 ;  /* 0x0000000000017941 */ /* 0x000fea0003800000 */
.L_x_10661:
[----:B-12---:R1:W2:-:S06]  /*1810*/  DADD R26, R26, R24 ;  /* 0x000000001a1a7229 */ /* 0x00628c0000000018 */
.L_x_10660:
[----:B------:R-:W-:Y:S05]  /*1820*/  BSYNC B0 ;  /* 0x0000000000007941 */ /* 0x000fea0003800000 */
.L_x_10659:
        /* <DEDUP_REMOVED lines=28> */
[----:B01----:R0:W1:Y:S02]  /*19f0*/  SHFL.DOWN PT, R7, R21, 0x10, 0x1f ;  /* 0x0a001f0015077f89 */ /* 0x00306400000e0000 */
.L_x_10679:
        /* <DEDUP_REMOVED lines=15> */
.L_x_10680:
[----:B-1----:R-:W-:-:S06]  /*1af0*/  MOV R3, R7 ;  /* 0x0000000700037202 */ /* 0x002fcc0000000f00 */
[----:B0-2---:R0:W1:-:S06]  /*1b00*/  DADD R20, R2, R20 ;  /* 0x0000000002147229 */ /* 0x00504c0000000014 */
.L_x_10664:
[----:B------:R-:W-:Y:S05]  /*1b10*/  BSYNC B0 ;  /* 0x0000000000007941 */ /* 0x000fea0003800000 */
.L_x_10663:
[----:B------:R-:W-:Y:S01]  /*1b20*/  ISETP.NE.AND P5, PT, R0, RZ, PT ;  /* 0x000000ff0000720c */ /* 0x000fe20003fa5270 */
[----:B------:R-:W-:-:S12]  /*1b30*/  WARPSYNC 0xffffffff ;  /* 0xffffffff00007948 */ /* 0x000fd80003800000 */
[----:B-1----:R-:W-:Y:S04]  /*1b40*/  @!P5 STS.64 [RZ], R20 ;  /* 0x00000014ff00d388 */ /* 0x002fe80000000a00 */
[----:B------:R-:W-:Y:S06]  /*1b50*/  BAR.SYNC.DEFER_BLOCKING 0x0 ;  /* 0x0000000000007b1d */ /* 0x000fec0000010000 */
[----:B------:R-:W1:Y:S02]  /*1b60*/  LDS.64 R4, [RZ] ;  /* 0x00000000ff047984 */ /* 0x000e640000000a00 */
[----:B-1----:R-:W-:Y:S01]  /*1b70*/  ISETP.GT.AND P5, PT, R5, 0xfffff, PT ;  /* 0x000fffff0500780c */ /* 0x002fe20003fa4270 */
[----:B0-----:R-:W-:-:S02]  /*1b80*/  IMAD.MOV.U32 R2, RZ, RZ, R4 ;  /* 0x000000ffff027224 */ /* 0x001fc400078e0004 */
        /* <DEDUP_REMOVED lines=8> */
[----:B------:R-:W-:Y:S02]  /*1c10*/  IMAD.MOV.U32 R0, RZ, RZ, -0x3ff ;  /* 0xfffffc01ff007424 */ /* 0x000fe400078e00ff */
[----:B------:R-:W-:-:S10]  /*1c20*/  @!P5 IMAD.MOV.U32 R0, RZ, RZ, -0x435 ;  /* 0xfffffbcbff00d424 */ /* 0x000fd400078e00ff */
        /* <DEDUP_REMOVED lines=8> */
.L_x_10667:
        /* <DEDUP_REMOVED lines=22> */
[----:B-1----:R-:W-:-:S04]  /*1e10*/  DMUL R22, R4, R22 ;  /* 0x0000001604167228 */ /* 0x002fc80000000000 */
[----:B------:R-:W0:-:S06]  /*1e20*/  DFMA R24, R20, R24, c[0x2][0x60] ;  /* 0x008018001418762b */ /* 0x000e0c0000000018 */
[----:B0-----:R-:W0:-:S06]  /*1e30*/  DFMA R24, R20, R24, c[0x2][0x68] ;  /* 0x00801a001418762b */ /* 0x001e0c0000000018 */
[----:B0-----:R-:W0:-:S06]  /*1e40*/  DFMA R24, R20, R24, c[0x2][0x70] ;  /* 0x00801c001418762b */ /* 0x001e0c0000000018 */
        /* <DEDUP_REMOVED lines=14> */
[----:B0-----:R0:W1:-:S05]  /*1f30*/  DADD R4, R4, R20 ;  /* 0x0000000004047229 */ /* 0x00104a0000000014 */
.L_x_10668:
[----:B------:R-:W-:Y:S01]  /*1f40*/  BSSY B0, `(.L_x_10669) ;  /* 0x000000b000007945 */ /* 0x000fe20003800000 */
[----:B------:R-:W-:Y:S05]  /*1f50*/  @P0 BRA `(.L_x_10670) ;  /* 0x0000009000000947 */ /* 0x000fea0003800000 */
[----:B------:R-:W2:Y:S02]  /*1f60*/  S2R R2, SR_TID.X ;  /* 0x0000000000027919 */ /* 0x000ea40000002100 */
[----:B--2---:R-:W-:-:S05]  /*1f70*/  SHF.R.S32.HI R3, RZ, 0x1f, R2 ;  /* 0x0000001fff037819 */ /* 0x004fca0000011402 */
[----:B0-----:R-:W-:Y:S01]  /*1f80*/  IMAD.WIDE.U32 R20, R6, c[0x0][0x170], R2 ;  /* 0x00005c0006147a25 */ /* 0x001fe200078e0002 */
[----:B------:R0:W2:-:S03]  /*1f90*/  DADD R2, R18, -R8 ;  /* 0x0000000012027229 */ /* 0x0000860000000808 */
[----:B------:R-:W-:Y:S01]  /*1fa0*/  IMAD R7, R6, c[0x0][0x174], R21 ;  /* 0x00005d0006077a24 */ /* 0x000fe200078e0215 */
[C---:B0-----:R-:W-:Y:S02]  /*1fb0*/  LEA R18, P0, R20.reuse, c[0x0][0x160], 0x3 ;  /* 0x0000580014127a11 */ /* 0x041fe400078018ff */
[----:B-12---:R-:W0:Y:S02]  /*1fc0*/  DADD R2, R2, -R4 ;  /* 0x0000000002027229 */ /* 0x006e240000000804 */
[----:B------:R-:W-:-:S05]  /*1fd0*/  LEA.HI.X R19, R20, c[0x0][0x164], R7, 0x3, P0 ;  /* 0x0000590014137a11 */ /* 0x000fca00000f1c07 */
[----:B0-----:R0:W-:Y:S04]  /*1fe0*/  STG.E.64 [R18.64], R2 ;  /* 0x0000000212007986 */ /* 0x0011e8000c101b06 */
.L_x_10670:
[----:B------:R-:W-:Y:S05]  /*1ff0*/  BSYNC B0 ;  /* 0x0000000000007941 */ /* 0x000fea0003800000 */
.L_x_10669:
[----:B------:R-:W-:Y:S01]  /*2000*/  BSSY B0, `(.L_x_10671) ;  /* 0x000000c000007945 */ /* 0x000fe20003800000 */
[----:B------:R-:W-:Y:S05]  /*2010*/  @P1 BRA `(.L_x_10672) ;  /* 0x000000a000001947 */ /* 0x000fea0003800000 */
[----:B0-----:R-:W0:Y:S02]  /*2020*/  S2R R2, SR_TID.X ;  /* 0x0000000000027919 */ /* 0x001e240000002100 */
[----:B0-----:R-:W-:-:S04]  /*2030*/  IADD3 R2, R2, c[0x0][0x0], RZ ;  /* 0x0000000002027a10 */ /* 0x001fc80007ffe0ff */
[----:B------:R-:W-:-:S05]  /*2040*/  SHF.R.S32.HI R3, RZ, 0x1f, R2 ;  /* 0x0000001fff037819 */ /* 0x000fca0000011402 */
[----:B------:R-:W-:Y:S01]  /*2050*/  IMAD.WIDE.U32 R18, R6, c[0x0][0x170], R2 ;  /* 0x00005c0006127a25 */ /* 0x000fe200078e0002 */
[----:B------:R0:W2:-:S03]  /*2060*/  DADD R2, R16, -R8 ;  /* 0x0000000010027229 */ /* 0x0000860000000808 */
[----:B------:R-:W-:Y:S01]  /*2070*/  IMAD R7, R6, c[0x0][0x174], R19 ;  /* 0x00005d0006077a24 */ /* 0x000fe200078e0213 */
[C---:B0-----:R-:W-:Y:S02]  /*2080*/  LEA R16, P0, R18.reuse, c[0x0][0x160], 0x3 ;  /* 0x0000580012107a11 */ /* 0x041fe400078018ff */
[----:B-12---:R-:W0:Y:S02]  /*2090*/  DADD R2, R2, -R4 ;  /* 0x0000000002027229 */ /* 0x006e240000000804 */
[----:B------:R-:W-:-:S05]  /*20a0*/  LEA.HI.X R17, R18, c[0x0][0x164], R7, 0x3, P0 ;  /* 0x0000590012117a11 */ /* 0x000fca00000f1c07 */
[----:B0-----:R0:W-:Y:S04]  /*20b0*/  STG.E.64 [R16.64], R2 ;  /* 0x0000000210007986 */ /* 0x0011e8000c101b06 */
.L_x_10672:
[----:B------:R-:W-:Y:S05]  /*20c0*/  BSYNC B0 ;  /* 0x0000000000007941 */ /* 0x000fea0003800000 */
.L_x_10671:
[----:B------:R-:W-:Y:S01]  /*20d0*/  BSSY B0, `(.L_x_10673) ;  /* 0x000000d000007945 */ /* 0x000fe20003800000 */
[----:B------:R-:W-:Y:S05]  /*20e0*/  @P2 BRA `(.L_x_10674) ;  /* 0x000000b000002947 */ /* 0x000fea0003800000 */
[----:B0-----:R-:W0:Y:S01]  /*20f0*/  S2R R2, SR_TID.X ;  /* 0x0000000000027919 */ /* 0x001e220000002100 */
[----:B------:R-:W-:-:S04]  /*2100*/  IMAD.MOV.U32 R3, RZ, RZ, c[0x0][0x0] ;  /* 0x00000000ff037624 */ /* 0x000fc800078e00ff */
[----:B0-----:R-:W-:-:S05]  /*2110*/  IMAD R2, R3, 0x2, R2 ;  /* 0x0000000203027824 */ /* 0x001fca00078e0202 */
        /* <DEDUP_REMOVED lines=8> */
.L_x_10674:
[----:B------:R-:W-:Y:S05]  /*21a0*/  BSYNC B0 ;  /* 0x0000000000007941 */ /* 0x000fea0003800000 */
.L_x_10673:
[----:B------:R-:W-:Y:S01]  /*21b0*/  BSSY B0, `(.L_x_10675) ;  /* 0x000000e000007945 */ /* 0x000fe20003800000 */
[----:B------:R-:W-:Y:S05]  /*21c0*/  @P3 BRA `(.L_x_10676) ;  /* 0x000000c000003947 */ /* 0x000fea0003800000 */
[----:B------:R-:W2:Y:S01]  /*21d0*/  S2R R0, SR_TID.X ;  /* 0x0000000000007919 */ /* 0x000ea20000002100 */
[----:B0-----:R-:W-:-:S05]  /*21e0*/  MOV R3, c[0x0][0x0] ;  /* 0x0000000000037a02 */ /* 0x001fca0000000f00 */
[----:B--2---:R-:W-:-:S05]  /*21f0*/  IMAD R0, R3, 0x2, R0 ;  /* 0x0000000203007824 */ /* 0x004fca00078e0200 */
[----:B------:R-:W-:-:S04]  /*2200*/  IADD3 R2, R0, c[0x0][0x0], RZ ;  /* 0x0000000000027a10 */ /* 0x000fc80007ffe0ff */
        /* <DEDUP_REMOVED lines=8> */
.L_x_10676:
[----:B------:R-:W-:Y:S05]  /*2290*/  BSYNC B0 ;  /* 0x0000000000007941 */ /* 0x000fea0003800000 */
.L_x_10675:
        /* <DEDUP_REMOVED lines=15> */
.L_x_10641:
[----:B01----:R-:W-:Y:S01]  /*2390*/  IMAD.MOV.U32 R5, RZ, RZ, R9 ;  /* 0x000000ffff057224 */ /* 0x003fe200078e0009 */
[----:B------:R-:W-:Y:S01]  /*23a0*/  MOV R2, 0xffffffff ;  /* 0xffffffff00027802 */ /* 0x000fe20000000f00 */
[----:B------:R-:W-:Y:S01]  /*23b0*/  IMAD.MOV.U32 R4, RZ, RZ, 0x10 ;  /* 0x00000010ff047424 */ /* 0x000fe200078e00ff */
[----:B------:R-:W-:Y:S01]  /*23c0*/  MOV R24, 0x23f0 ;  /* 0x000023f000187802 */ /* 0x000fe20000000f00 */
[----:B------:R-:W-:Y:S02]  /*23d0*/  IMAD.MOV.U32 R3, RZ, RZ, 0x1f ;  /* 0x0000001fff037424 */ /* 0x000fe400078e00ff */
[----:B------:R-:W-:Y:S05]  /*23e0*/  CALL.REL.NOINC `($__internal_172_$__cuda_sm70_shflsync_down_p) ;  /* 0x000009a000007944 */ /* 0x000fea0003c00000 */
[----:B-1----:R-:W-:Y:S01]  /*23f0*/  IMAD.MOV.U32 R21, RZ, RZ, R4 ;  /* 0x000000ffff157224 */ /* 0x002fe200078e0004 */
[----:B0-----:R-:W-:Y:S05]  /*2400*/  BRA `(.L_x_10677) ;  /* 0xffffe4e000007947 */ /* 0x001fea000383ffff */
.L_x_10642:
[----:B0-----:R-:W-:Y:S01]  /*2410*/  IMAD.MOV.U32 R5, RZ, RZ, R8 ;  /* 0x000000ffff057224 */ /* 0x001fe200078e0008 */
[----:B------:R-:W-:Y:S01]  /*2420*/  MOV R24, 0x2470 ;  /* 0x0000247000187802 */ /* 0x000fe20000000f00 */
[----:B------:R-:W-:Y:S02]  /*2430*/  IMAD.MOV.U32 R4, RZ, RZ, 0x10 ;  /* 0x00000010ff047424 */ /* 0x000fe400078e00ff */
[----:B------:R-:W-:-:S02]  /*2440*/  IMAD.MOV.U32 R3, RZ, RZ, 0x1f ;  /* 0x0000001fff037424 */ /* 0x000fc400078e00ff */
[----:B------:R-:W-:Y:S02]  /*2450*/  IMAD.MOV.U32 R2, RZ, RZ, -0x1 ;  /* 0xffffffffff027424 */ /* 0x000fe400078e00ff */
[----:B-12---:R-:W-:Y:S05]  /*2460*/  CALL.REL.NOINC `($__internal_172_$__cuda_sm70_shflsync_down_p) ;  /* 0x0000092000007944 */ /* 0x006fea0003c00000 */
[----:B0-----:R-:W-:Y:S01]  /*2470*/  IMAD.MOV.U32 R5, RZ, RZ, R21 ;  /* 0x000000ffff057224 */ /* 0x001fe200078e0015 */
[----:B------:R-:W-:Y:S01]  /*2480*/  MOV R2, 0xffffffff ;  /* 0xffffffff00027802 */ /* 0x000fe20000000f00 */
[----:B------:R-:W-:Y:S01]  /*2490*/  IMAD.MOV.U32 R3, RZ, RZ, 0x1f ;  /* 0x0000001fff037424 */ /* 0x000fe200078e00ff */
[----:B------:R-:W-:-:S03]  /*24a0*/  MOV R24, 0x2510 ;  /* 0x0000251000187802 */ /* 0x000fc60000000f00 */
[----:B-1----:R-:W0:-:S06]  /*24b0*/  DSETP.GEU.AND P6, PT, R8, R4, PT ;  /* 0x000000040800722a */ /* 0x002e0c0003fce000 */
[----:B0-----:R-:W-:Y:S02]  /*24c0*/  FSEL R9, R21, R9, !P6 ;  /* 0x0000000915097208 */ /* 0x001fe40007000000 */
[----:B------:R-:W-:Y:S01]  /*24d0*/  FSEL R8, R4, R8, !P6 ;  /* 0x0000000804087208 */ /* 0x000fe20007000000 */
[----:B------:R-:W-:Y:S02]  /*24e0*/  IMAD.MOV.U32 R4, RZ, RZ, 0x8 ;  /* 0x00000008ff047424 */ /* 0x000fe400078e00ff */
[----:B------:R-:W-:Y:S02]  /*24f0*/  IMAD.MOV.U32 R5, RZ, RZ, R9 ;  /* 0x000000ffff057224 */ /* 0x000fe400078e0009 */
[----:B------:R-:W-:Y:S05]  /*2500*/  CALL.REL.NOINC `($__internal_172_$__cuda_sm70_shflsync_down_p) ;  /* 0x0000088000007944 */ /* 0x000fea0003c00000 */
[----:B-1----:R-:W-:Y:S01]  /*2510*/  IMAD.MOV.U32 R21, RZ, RZ, R4 ;  /* 0x000000ffff157224 */ /* 0x002fe200078e0004 */
[----:B------:R-:W-:Y:S01]  /*2520*/  MOV R24, 0x2580 ;  /* 0x0000258000187802 */ /* 0x000fe20000000f00 */
[----:B0-----:R-:W-:Y:S02]  /*2530*/  IMAD.MOV.U32 R5, RZ, RZ, R8 ;  /* 0x000000ffff057224 */ /* 0x001fe400078e0008 */
[----:B------:R-:W-:Y:S02]  /*2540*/  IMAD.MOV.U32 R4, RZ, RZ, 0x8 ;  /* 0x00000008ff047424 */ /* 0x000fe400078e00ff */
[----:B------:R-:W-:-:S02]  /*2550*/  IMAD.MOV.U32 R3, RZ, RZ, 0x1f ;  /* 0x0000001fff037424 */ /* 0x000fc400078e00ff */
[----:B------:R-:W-:Y:S02]  /*2560*/  IMAD.MOV.U32 R2, RZ, RZ, -0x1 ;  /* 0xffffffffff027424 */ /* 0x000fe400078e00ff */
[----:B------:R-:W-:Y:S05]  /*2570*/  CALL.REL.NOINC `($__internal_172_$__cuda_sm70_shflsync_down_p) ;  /* 0x0000081000007944 */ /* 0x000fea0003c00000 */
        /* <DEDUP_REMOVED lines=18> */
[----:B------:R-:W-:Y:S01]  /*26a0*/  MOV R24, 0x2730 ;  /* 0x0000273000187802 */ /* 0x000fe20000000f00 */
[----:B0-----:R-:W-:Y:S02]  /*26b0*/  IMAD.MOV.U32 R3, RZ, RZ, 0x1f ;  /* 0x0000001fff037424 */ /* 0x001fe400078e00ff */
[----:B------:R-:W-:Y:S02]  /*26c0*/  IMAD.MOV.U32 R2, RZ, RZ, -0x1 ;  /* 0xffffffffff027424 */ /* 0x000fe400078e00ff */
[----:B------:R-:W0:-:S06]  /*26d0*/  DSETP.GEU.AND P6, PT, R8, R20, PT ;  /* 0x000000140800722a */ /* 0x000e0c0003fce000 */
[----:B0-----:R-:W-:Y:S02]  /*26e0*/  FSEL R9, R21, R9, !P6 ;  /* 0x0000000915097208 */ /* 0x001fe40007000000 */
[----:B------:R-:W-:Y:S02]  /*26f0*/  FSEL R8, R4, R8, !P6 ;  /* 0x0000000804087208 */ /* 0x000fe40007000000 */
[----:B------:R-:W-:Y:S01]  /*2700*/  MOV R4, 0x2 ;  /* 0x0000000200047802 */ /* 0x000fe20000000f00 */
        /* <DEDUP_REMOVED lines=9> */
[----:B-1----:R-:W-:Y:S01]  /*27a0*/  MOV R20, R4 ;  /* 0x0000000400147202 */ /* 0x002fe20000000f00 */
[----:B0-----:R-:W-:Y:S01]  /*27b0*/  IMAD.MOV.U32 R3, RZ, RZ, 0x1f ;  /* 0x0000001fff037424 */ /* 0x001fe200078e00ff */
[----:B------:R-:W-:Y:S01]  /*27c0*/  MOV R24, 0x2840 ;  /* 0x0000284000187802 */ /* 0x000fe20000000f00 */
[----:B------:R-:W-:-:S03]  /*27d0*/  IMAD.MOV.U32 R2, RZ, RZ, -0x1 ;  /* 0xffffffffff027424 */ /* 0x000fc600078e00ff */
[----:B------:R-:W0:-:S06]  /*27e0*/  DSETP.GEU.AND P6, PT, R8, R20, PT ;  /* 0x000000140800722a */ /* 0x000e0c0003fce000 */
[----:B0-----:R-:W-:Y:S02]  /*27f0*/  FSEL R5, R21, R9, !P6 ;  /* 0x0000000915057208 */ /* 0x001fe40007000000 */
[----:B------:R-:W-:Y:S01]  /*2800*/  FSEL R8, R4, R8, !P6 ;  /* 0x0000000804087208 */ /* 0x000fe20007000000 */
[----:B------:R-:W-:Y:S02]  /*2810*/  IMAD.MOV.U32 R4, RZ, RZ, 0x1 ;  /* 0x00000001ff047424 */ /* 0x000fe400078e00ff */
[----:B------:R-:W-:Y:S02]  /*2820*/  IMAD.MOV.U32 R9, RZ, RZ, R5 ;  /* 0x000000ffff097224 */ /* 0x000fe400078e0005 */
[----:B------:R-:W-:Y:S05]  /*2830*/  CALL.REL.NOINC `($__internal_172_$__cuda_sm70_shflsync_down_p) ;  /* 0x0000055000007944 */ /* 0x000fea0003c00000 */
[----:B-1----:R-:W-:Y:S01]  /*2840*/  IMAD.MOV.U32 R21, RZ, RZ, R4 ;  /* 0x000000ffff157224 */ /* 0x002fe200078e0004 */
[----:B0-----:R-:W-:Y:S01]  /*2850*/  MOV R2, 0xffffffff ;  /* 0xffffffff00027802 */ /* 0x001fe20000000f00 */
[----:B------:R-:W-:Y:S01]  /*2860*/  IMAD.MOV.U32 R5, RZ, RZ, R8 ;  /* 0x000000ffff057224 */ /* 0x000fe200078e0008 */
[----:B------:R-:W-:Y:S01]  /*2870*/  MOV R24, 0x28b0 ;  /* 0x000028b000187802 */ /* 0x000fe20000000f00 */
[----:B------:R-:W-:Y:S02]  /*2880*/  IMAD.MOV.U32 R4, RZ, RZ, 0x1 ;  /* 0x00000001ff047424 */ /* 0x000fe400078e00ff */
[----:B------:R-:W-:-:S02]  /*2890*/  IMAD.MOV.U32 R3, RZ, RZ, 0x1f ;  /* 0x0000001fff037424 */ /* 0x000fc400078e00ff */
[----:B------:R-:W-:Y:S05]  /*28a0*/  CALL.REL.NOINC `($__internal_172_$__cuda_sm70_shflsync_down_p) ;  /* 0x000004e000007944 */ /* 0x000fea0003c00000 */
[----:B-1----:R-:W-:Y:S01]  /*28b0*/  IMAD.MOV.U32 R20, RZ, RZ, R4 ;  /* 0x000000ffff147224 */ /* 0x002fe200078e0004 */
[----:B0-----:R-:W-:Y:S05]  /*28c0*/  BRA `(.L_x_10678) ;  /* 0xffffe18000007947 */ /* 0x001fea000383ffff */
.L_x_10665:
[----:B-1----:R-:W-:Y:S01]  /*28d0*/  IMAD.MOV.U32 R5, RZ, RZ, R21 ;  /* 0x000000ffff057224 */ /* 0x002fe200078e0015 */
[----:B------:R-:W-:Y:S01]  /*28e0*/  MOV R24, 0x2930 ;  /* 0x0000293000187802 */ /* 0x000fe20000000f00 */
[----:B------:R-:W-:-:S02]  /*28f0*/  IMAD.MOV.U32 R4, RZ, RZ, 0x10 ;  /* 0x00000010ff047424 */ /* 0x000fc400078e00ff */
[----:B0-----:R-:W-:Y:S02]  /*2900*/  IMAD.MOV.U32 R3, RZ, RZ, 0x1f ;  /* 0x0000001fff037424 */ /* 0x001fe400078e00ff */
[----:B------:R-:W-:Y:S02]  /*2910*/  IMAD.MOV.U32 R2, RZ, RZ, -0x1 ;  /* 0xffffffffff027424 */ /* 0x000fe400078e00ff */
[----:B------:R-:W-:Y:S05]  /*2920*/  CALL.REL.NOINC `($__internal_172_$__cuda_sm70_shflsync_down_p) ;  /* 0x0000046000007944 */ /* 0x000fea0003c00000 */
[----:B-1----:R-:W-:Y:S01]  /*2930*/  IMAD.MOV.U32 R7, RZ, RZ, R4 ;  /* 0x000000ffff077224 */ /* 0x002fe200078e0004 */
[----:B0-----:R-:W-:Y:S05]  /*2940*/  BRA `(.L_x_10679) ;  /* 0xfffff0b000007947 */ /* 0x001fea000383ffff */
.L_x_10666:
[----:B------:R-:W-:Y:S01]  /*2950*/  HFMA2.MMA R3, -RZ, RZ, 0, 1.847743988037109375e-06 ;  /* 0x0000001fff037435 */ /* 0x000fe200000001ff */
[----:B------:R-:W-:Y:S01]  /*2960*/  IMAD.MOV.U32 R5, RZ, RZ, R20 ;  /* 0x000000ffff057224 */ /* 0x000fe200078e0014 */
[----:B------:R-:W-:Y:S01]  /*2970*/  MOV R24, 0x29b0 ;  /* 0x000029b000187802 */ /* 0x000fe20000000f00 */
[----:B------:R-:W-:Y:S02]  /*2980*/  IMAD.MOV.U32 R4, RZ, RZ, 0x10 ;  /* 0x00000010ff047424 */ /* 0x000fe400078e00ff */
[----:B------:R-:W-:Y:S02]  /*2990*/  IMAD.MOV.U32 R2, RZ, RZ, -0x1 ;  /* 0xffffffffff027424 */ /* 0x000fe400078e00ff */
[----:B01----:R-:W-:Y:S05]  /*29a0*/  CALL.REL.NOINC `($__internal_172_$__cuda_sm70_shflsync_down_p) ;  /* 0x000003e000007944 */ /* 0x003fea0003c00000 */
[----:B0-----:R-:W-:Y:S01]  /*29b0*/  IMAD.MOV.U32 R5, RZ, RZ, R7 ;  /* 0x000000ffff057224 */ /* 0x001fe200078e0007 */
[----:B------:R-:W-:Y:S01]  /*29c0*/  MOV R24, 0x2a30 ;  /* 0x00002a3000187802 */ /* 0x000fe20000000f00 */
[----:B------:R-:W-:-:S02]  /*29d0*/  IMAD.MOV.U32 R3, RZ, RZ, 0x1f ;  /* 0x0000001fff037424 */ /* 0x000fc400078e00ff */
[----:B------:R-:W-:Y:S02]  /*29e0*/  IMAD.MOV.U32 R2, RZ, RZ, -0x1 ;  /* 0xffffffffff027424 */ /* 0x000fe400078e00ff */
[----:B-1----:R0:W1:Y:S02]  /*29f0*/  DADD R20, R20, R4 ;  /* 0x0000000014147229 */ /* 0x0020640000000004 */
[----:B0-----:R-:W-:-:S08]  /*2a00*/  IMAD.MOV.U32 R4, RZ, RZ, 0x8 ;  /* 0x00000008ff047424 */ /* 0x001fd000078e00ff */
[----:B-1----:R-:W-:Y:S02]  /*2a10*/  IMAD.MOV.U32 R5, RZ, RZ, R21 ;  /* 0x000000ffff057224 */ /* 0x002fe400078e0015 */
[----:B------:R-:W-:Y:S05]  /*2a20*/  CALL.REL.NOINC `($__internal_172_$__cuda_sm70_shflsync_down_p) ;  /* 0x0000036000007944 */ /* 0x000fea0003c00000 */
[----:B-1----:R-:W-:Y:S01]  /*2a30*/  IMAD.MOV.U32 R23, RZ, RZ, R4 ;  /* 0x000000ffff177224 */ /* 0x002fe200078e0004 */
[----:B------:R-:W-:Y:S01]  /*2a40*/  MOV R4, 0x8 ;  /* 0x0000000800047802 */ /* 0x000fe20000000f00 */
[----:B0-----:R-:W-:Y:S01]  /*2a50*/  IMAD.MOV.U32 R5, RZ, RZ, R20 ;  /* 0x000000ffff057224 */ /* 0x001fe200078e0014 */
[----:B------:R-:W-:Y:S01]  /*2a60*/  MOV R24, 0x2aa0 ;  /* 0x00002aa000187802 */ /* 0x000fe20000000f00 */
[----:B------:R-:W-:Y:S02]  /*2a70*/  IMAD.MOV.U32 R3, RZ, RZ, 0x1f ;  /* 0x0000001fff037424 */ /* 0x000fe400078e00ff */
[----:B------:R-:W-:Y:S02]  /*2a80*/  IMAD.MOV.U32 R2, RZ, RZ, -0x1 ;  /* 0xffffffffff027424 */ /* 0x000fe400078e00ff */
[----:B------:R-:W-:Y:S05]  /*2a90*/  CALL.REL.NOINC `($__internal_172_$__cuda_sm70_shflsync_down_p) ;  /* 0x000002f000007944 */ /* 0x000fea0003c00000 */
[----:B-1----:R-:W-:Y:S01]  /*2aa0*/  IMAD.MOV.U32 R22, RZ, RZ, R4 ;  /* 0x000000ffff167224 */ /* 0x002fe200078e0004 */
[----:B------:R-:W-:Y:S01]  /*2ab0*/  MOV R24, 0x2b20 ;  /* 0x00002b2000187802 */ /* 0x000fe20000000f00 */
[----:B------:R-:W-:Y:S02]  /*2ac0*/  IMAD.MOV.U32 R4, RZ, RZ, 0x4 ;  /* 0x00000004ff047424 */ /* 0x000fe400078e00ff */
[----:B0-----:R-:W-:-:S02]  /*2ad0*/  IMAD.MOV.U32 R3, RZ, RZ, 0x1f ;  /* 0x0000001fff037424 */ /* 0x001fc400078e00ff */
[----:B------:R-:W0:Y:S01]  /*2ae0*/  DADD R20, R20, R22 ;  /* 0x0000000014147229 */ /* 0x000e220000000016 */
[----:B------:R-:W-:-:S09]  /*2af0*/  IMAD.MOV.U32 R2, RZ, RZ, -0x1 ;  /* 0xffffffffff027424 */ /* 0x000fd200078e00ff */
[----:B0-----:R-:W-:Y:S02]  /*2b00*/  IMAD.MOV.U32 R5, RZ, RZ, R21 ;  /* 0x000000ffff057224 */ /* 0x001fe400078e0015 */
[----:B------:R-:W-:Y:S05]  /*2b10*/  CALL.REL.NOINC `($__internal_172_$__cuda_sm70_shflsync_down_p) ;  /* 0x0000027000007944 */ /* 0x000fea0003c00000 */
[----:B-1----:R-:W-:Y:S01]  /*2b20*/  IMAD.MOV.U32 R23, RZ, RZ, R4 ;  /* 0x000000ffff177224 */ /* 0x002fe200078e0004 */
[----:B0-----:R-:W-:Y:S01]  /*2b30*/  MOV R5, R20 ;  /* 0x0000001400057202 */ /* 0x001fe20000000f00 */
[----:B------:R-:W-:Y:S01]  /*2b40*/  IMAD.MOV.U32 R4, RZ, RZ, 0x4 ;  /* 0x00000004ff047424 */ /* 0x000fe200078e00ff */
        /* <DEDUP_REMOVED lines=12> */
[----:B-1----:R-:W-:Y:S01]  /*2c10*/  MOV R23, R4 ;  /* 0x0000000400177202 */ /* 0x002fe20000000f00 */
[----:B0-----:R-:W-:Y:S01]  /*2c20*/  IMAD.MOV.U32 R5, RZ, RZ, R20 ;  /* 0x000000ffff057224 */ /* 0x001fe200078e0014 */
[----:B------:R-:W-:Y:S01]  /*2c30*/  MOV R24, 0x2c80 ;  /* 0x00002c8000187802 */ /* 0x000fe20000000f00 */
[----:B------:R-:W-:Y:S02]  /*2c40*/  IMAD.MOV.U32 R4, RZ, RZ, 0x2 ;  /* 0x00000002ff047424 */ /* 0x000fe400078e00ff */
        /* <DEDUP_REMOVED lines=9> */
[----:B0-----:R-:W-:Y:S02]  /*2ce0*/  MOV R5, R21 ;  /* 0x0000001500057202 */ /* 0x001fe40000000f00 */
[----:B------:R-:W-:Y:S05]  /*2cf0*/  CALL.REL.NOINC `($__internal_172_$__cuda_sm70_shflsync_down_p) ;  /* 0x0000009000007944 */ /* 0x000fea0003c00000 */
[----:B-1----:R-:W-:Y:S01]  /*2d00*/  IMAD.MOV.U32 R7, RZ, RZ, R4 ;  /* 0x000000ffff077224 */ /* 0x002fe200078e0004 */
[----:B------:R-:W-:Y:S01]  /*2d10*/  MOV R24, 0x2d70 ;  /* 0x00002d7000187802 */ /* 0x000fe20000000f00 */
[----:B0-----:R-:W-:Y:S02]  /*2d20*/  IMAD.MOV.U32 R5, RZ, RZ, R20 ;  /* 0x000000ffff057224 */ /* 0x001fe400078e0014 */
[----:B------:R-:W-:Y:S02]  /*2d30*/  IMAD.MOV.U32 R4, RZ, RZ, 0x1 ;  /* 0x00000001ff047424 */ /* 0x000fe400078e00ff */
[----:B------:R-:W-:Y:S02]  /*2d40*/  IMAD.MOV.U32 R3, RZ, RZ, 0x1f ;  /* 0x0000001fff037424 */ /* 0x000fe400078e00ff */
[----:B------:R-:W-:Y:S02]  /*2d50*/  IMAD.MOV.U32 R2, RZ, RZ, -0x1 ;  /* 0xffffffffff027424 */ /* 0x000fe400078e00ff */
[----:B------:R-:W-:Y:S05]  /*2d60*/  CALL.REL.NOINC `($__internal_172_$__cuda_sm70_shflsync_down_p) ;  /* 0x0000002000007944 */ /* 0x000fea0003c00000 */
[----:B01----:R-:W-:Y:S01]  /*2d70*/  IMAD.MOV.U32 R2, RZ, RZ, R4 ;  /* 0x000000ffff027224 */ /* 0x003fe200078e0004 */
[----:B------:R-:W-:Y:S05]  /*2d80*/  BRA `(.L_x_10680) ;  /* 0xffffed6000007947 */ /* 0x000fea000383ffff */
        .weak           $__internal_172_$__cuda_sm70_shflsync_down_p
        .type           $__internal_172_$__cuda_sm70_shflsync_down_p,@function
        .size           $__internal_172_$__cuda_sm70_shflsync_down_p,(.L_x_11485 - $__internal_172_$__cuda_sm70_shflsync_down_p)
$__internal_172_$__cuda_sm70_shflsync_down_p:
[----:B------:R-:W-:Y:S01]  /*2d90*/  IMAD.MOV.U32 R25, RZ, RZ, 0x0 ;  /* 0x00000000ff197424 */ /* 0x000fe200078e00ff */
[----:B------:R-:W-:Y:S04]  /*2da0*/  WARPSYNC R2 ;  /* 0x0000000200007348 */ /* 0x000fe80003800000 */
[----:B------:R0:W1:Y:S01]  /*2db0*/  SHFL.DOWN PT, R4, R5, R4, R3 ;  /* 0x0800000405047389 */ /* 0x00006200000e0003 */
[----:B------:R-:W-:Y:S05]  /*2dc0*/  RET.REL.NODEC R24 `(_ZN2at6native43_GLOBAL__N__9ae7fba5_10_SoftMax_cu_9f978f6322cunn_SoftMaxForwardRegIdddNS1_25LogSoftMaxForwardEpilogueElLi5EEEvPT1_PKT_T3_) ;  /* 0xffffd23018007950 */ /* 0x000fea0003c3ffff */
.L_x_10681:
        /* <DEDUP_REMOVED lines=11> */
.L_x_11485:


//--------------------- .text._ZN2at6native43_GLOBAL__N__9ae7fba5_10_SoftMax_cu_9f978f6322cunn_SoftMaxForwardRegIdddNS1_25LogSoftMaxForwardEpilogueElLi4EEEvPT1_PKT_T3_ --------------------------
	.section	.text._ZN2at6native43_GLOBAL__N__9ae7fba5_10_SoftMax_cu_9f978f6322cunn_SoftMaxForwardRegIdddNS1_25LogSoftMaxForwardEpilogueElLi4EEEvPT1_PKT_T3_,"ax",@progbits
	.sectioninfo	@"SHI_REGISTERS=30"
	.align	128
.text._ZN2at6native43_GLOBAL__N__9ae7fba5_10_SoftMax_cu_9f978f6322cunn_SoftMaxForwardRegIdddNS1_25LogSoftMaxForwardEpilogueElLi4EEEvPT1_PKT_T3_:
        .type           _ZN2at6native43_GLOBAL__N__9ae7fba5_10_SoftMax_cu_9f978f6322cunn_SoftMaxForwardRegIdddNS1_25LogSoftMaxForwardEpilogueElLi4EEEvPT1_PKT_T3_,@function
        .size           _ZN2at6native43_GLOBAL__N__9ae7fba5_10_SoftMax_cu_9f978f6322cunn_SoftMaxForwardRegIdddNS1_25LogSoftMaxForwardEpilogueElLi4EEEvPT1_PKT_T3_,(.L_x_11487 - _ZN2at6native43_GLOBAL__N__9ae7fba5_10_SoftMax_cu_9f978f6322cunn_SoftMaxForwardRegIdddNS1_25LogSoftMaxForwardEpilogueElLi4EEEvPT1_PKT_T3_)
        .other          _ZN2at6native43_GLOBAL__N__9ae7fba5_10_SoftMax_cu_9f978f6322cunn_SoftMaxForwardRegIdddNS1_25LogSoftMaxForwardEpilogueElLi4EEEvPT1_PKT_T3_,@"STO_CUDA_ENTRY STV_DEFAULT"
_ZN2at6native43_GLOBAL__N__9ae7fba5_10_SoftMax_cu_9f978f6322cunn_SoftMaxForwardRegIdddNS1_25LogSoftMaxForwardEpilogueElLi4EEEvPT1_PKT_T3_:
        /* <DEDUP_REMOVED lines=25> */
[----:B------:R-:W3:Y:S01]  /*0190*/  @!P1 LDG.E.64 R14, [R20.64] ;  /* 0x00000006140e9981 */ /* 0x000ee2000c1e1b00 */
[----:B------:R-:W-:Y:S02]  /*01a0*/  ISETP.GE.U32.AND P3, PT, R22, c[0x0][0x170], PT ;  /* 0x00005c0016007a0c */ /* 0x000fe40003f66070 */
[----:B------:R-:W-:-:S03]  /*01b0*/  SHF.R.S32.HI R23, RZ, 0x1f, R22 ;  /* 0x0000001fff177819 */ /* 0x000fc60000011416 */
[----:B------:R-:W-:Y:S01]  /*01c0*/  @!P2 IMAD.WIDE.U32 R6, R3, c[0x0][0x170], R6 ;  /* 0x00005c000306aa25 */ /* 0x000fe200078e0006 */
[----:B------:R-:W-:-:S03]  /*01d0*/  ISETP.GE.AND.EX P3, PT, R23, c[0x0][0x174], PT, P3 ;  /* 0x00005d0017007a0c */ /* 0x000fc60003f66330 */
[----:B------:R-:W-:Y:S01]  /*01e0*/  @!P2 IMAD R5, R3, c[0x0][0x174], R7 ;  /* 0x00005d000305aa24 */ /* 0x000fe200078e0207 */
[----:B------:R-:W-:-:S04]  /*01f0*/  @!P2 LEA R8, P4, R6, c[0x0][0x168], 0x3 ;  /* 0x00005a000608aa11 */ /* 0x000fc800078818ff */
[----:B------:R-:W-:-:S05]  /*0200*/  @!P2 LEA.HI.X R9, R6, c[0x0][0x16c], R5, 0x3, P4 ;  /* 0x00005b000609aa11 */ /* 0x000fca00020f1c05 */
[----:B------:R1:W4:Y:S01]  /*0210*/  @!P2 LDG.E.64 R12, [R8.64] ;  /* 0x00000006080ca981 */ /* 0x000322000c1e1b00 */
[----:B------:R-:W-:-:S04]  /*0220*/  @!P3 IMAD.WIDE.U32 R6, R3, c[0x0][0x170], R22 ;  /* 0x00005c000306ba25 */ /* 0x000fc800078e0016 */
[----:B------:R-:W-:Y:S01]  /*0230*/  @!P3 IMAD R5, R3, c[0x0][0x174], R7 ;  /* 0x00005d000305ba24 */ /* 0x000fe200078e0207 */
[----:B0-----:R-:W-:-:S04]  /*0240*/  @!P3 LEA R18, P4, R6, c[0x0][0x168], 0x3 ;  /* 0x00005a000612ba11 */ /* 0x001fc800078818ff */
[----:B------:R-:W-:-:S05]  /*0250*/  @!P3 LEA.HI.X R19, R6, c[0x0][0x16c], R5, 0x3, P4 ;  /* 0x00005b000613ba11 */ /* 0x000fca00020f1c05 */
[----:B------:R-:W5:Y:S01]  /*0260*/  @!P3 LDG.E.64 R10, [R18.64] ;  /* 0x00000006120ab981 */ /* 0x000f62000c1e1b00 */
        /* <DEDUP_REMOVED lines=18> */
[----:B-1----:R-:W-:-:S05]  /*0390*/  @!P1 LOP3.LUT R9, R5, 0x80000, RZ, 0xfc, !PT ;  /* 0x0008000005099812 */ /* 0x002fca00078efcff */
        /* <DEDUP_REMOVED lines=14> */
[----:B-----5:R-:W-:Y:S01]  /*0480*/  @!P3 IMAD.MOV.U32 R5, RZ, RZ, R11 ;  /* 0x000000ffff05b224 */ /* 0x020fe200078e000b */
        /* <DEDUP_REMOVED lines=11> */
[----:B------:R-:W-:Y:S01]  /*0540*/  LEA.HI R5, R5, R4, RZ, 0x5 ;  /* 0x0000000405057211 */ /* 0x000fe200078f28ff */
        /* <DEDUP_REMOVED lines=13> */
[----:B------:R-:W-:Y:S01]  /*0620*/  LOP3.LUT R21, R5, 0xffffffe0, RZ, 0xc0, !PT ;  /* 0xffffffe005157812 */ /* 0x000fe200078ec0ff */
[----:B------:R-:W-:Y:S04]  /*0630*/  SHFL.DOWN PT, R7, R9, 0x2, 0x1f ;  /* 0x08401f0009077f89 */ /* 0x000fe800000e0000 */
[----:B------:R-:W0:Y:S01]  /*0640*/  SHFL.DOWN PT, R6, R8, 0x2, 0x1f ;  /* 0x08401f0008067f89 */ /* 0x000e2200000e0000 */
[----:B------:R-:W-:-:S05]  /*0650*/  IMAD.IADD R20, R4, 0x1, -R21 ;  /* 0x0000000104147824 */ /* 0x000fca00078e0a15 */
[----:B------:R-:W-:-:S13]  /*0660*/  ISETP.NE.AND P6, PT, R20, RZ, PT ;  /* 0x000000ff1400720c */ /* 0x000fda0003fc5270 */
[----:B------:R-:W-:Y:S01]  /*0670*/  @!P6 SHF.R.S32.HI R5, RZ, 0x5, R5 ;  /* 0x00000005ff05e819 */ /* 0x000fe20000011405 */
[----:B0-----:R-:W0:-:S06]  /*0680*/  DSETP.GEU.AND P4, PT, R8, R6, PT ;  /* 0x000000060800722a */ /* 0x001e0c0003f8e000 */
[----:B0-----:R-:W-:Y:S01]  /*0690*/  FSEL R19, R7, R9, !P4 ;  /* 0x0000000907137208 */ /* 0x001fe20006000000 */
[----:B------:R-:W-:Y:S01]  /*06a0*/  IMAD.MOV.U32 R9, RZ, RZ, -0x100001 ;  /* 0xffefffffff097424 */ /* 0x000fe200078e00ff */
[----:B------:R-:W-:Y:S01]  /*06b0*/  FSEL R18, R6, R8, !P4 ;  /* 0x0000000806127208 */ /* 0x000fe20006000000 */
[----:B------:R-:W-:Y:S01]  /*06c0*/  IMAD.MOV.U32 R8, RZ, RZ, -0x1 ;  /* 0xffffffffff087424 */ /* 0x000fe200078e00ff */
        /* <DEDUP_REMOVED lines=13> */
[----:B-1----:R1:W2:Y:S02]  /*07a0*/  SHFL.DOWN PT, R19, R9, 0x10, 0x1f ;  /* 0x0a001f0009137f89 */ /* 0x0022a400000e0000 */
.L_x_10714:
        /* <DEDUP_REMOVED lines=15> */
[----:B-1----:R-:W-:-:S03]  /*08a0*/  FSEL R9, R5, R19, !P6 ;  /* 0x0000001305097208 */ /* 0x002fc60007000000 */
[----:B------:R-:W-:Y:S04]  /*08b0*/  SHFL.DOWN PT, R4, R8, 0x2, 0x1f ;  /* 0x08401f0008047f89 */ /* 0x000fe800000e0000 */
[----:B------:R-:W0:Y:S02]  /*08c0*/  SHFL.DOWN PT, R5, R9, 0x2, 0x1f ;  /* 0x08401f0009057f89 */ /* 0x000e2400000e0000 */
[----:B0-----:R-:W0:-:S06]  /*08d0*/  DSETP.GEU.AND P6, PT, R8, R4, PT ;  /* 0x000000040800722a */ /* 0x001e0c0003fce000 */
[----:B0-----:R-:W-:Y:S02]  /*08e0*/  FSEL R8, R4, R8, !P6 ;  /* 0x0000000804087208 */ /* 0x001fe40007000000 */
[----:B------:R-:W-:-:S03]  /*08f0*/  FSEL R9, R5, R9, !P6 ;  /* 0x0000000905097208 */ /* 0x000fc60007000000 */
[----:B------:R0:W1:Y:S04]  /*0900*/  SHFL.DOWN PT, R2, R8, 0x1, 0x1f ;  /* 0x08201f0008027f89 */ /* 0x00006800000e0000 */
[----:B------:R0:W2:Y:S02]  /*0910*/  SHFL.DOWN PT, R21, R9, 0x1, 0x1f ;  /* 0x08201f0009157f89 */ /* 0x0000a400000e0000 */
.L_x_10715:
[----:B-1----:R-:W-:Y:S01]  /*0920*/  IMAD.MOV.U32 R4, RZ, RZ, R2 ;  /* 0x000000ffff047224 */ /* 0x002fe200078e0002 */
[----:B--2---:R-:W-:-:S06]  /*0930*/  MOV R5, R21 ;  /* 0x0000001500057202 */ /* 0x004fcc0000000f00 */
[----:B------:R-:W1:-:S06]  /*0940*/  DSETP.GEU.AND P6, PT, R8, R4, PT ;  /* 0x000000040800722a */ /* 0x000e4c0003fce000 */
[----:B01----:R-:W-:Y:S02]  /*0950*/  FSEL R8, R2, R8, !P6 ;  /* 0x0000000802087208 */ /* 0x003fe40007000000 */
[----:B------:R-:W-:Y:S02]  /*0960*/  FSEL R9, R21, R9, !P6 ;  /* 0x0000000915097208 */ /* 0x000fe40007000000 */
.L_x_10683:
[----:B------:R-:W-:Y:S05]  /*0970*/  BSYNC B0 ;  /* 0x0000000000007941 */ /* 0x000fea0003800000 */
.L_x_10682:
[----:B------:R-:W2:Y:S01]  /*0980*/  S2R R0, SR_TID.X ;  /* 0x0000000000007919 */ /* 0x000ea20000002100 */
[----:B------:R-:W-:Y:S01]  /*0990*/  WARPSYNC 0xffffffff ;  /* 0xffffffff00007948 */ /* 0x000fe20003800000 */
[----:B--2---:R-:W-:-:S04]  /*09a0*/  ISETP.NE.AND P6, PT, R0, RZ, PT ;  /* 0x000000ff0000720c */ /* 0x004fc80003fc5270 */
[----:B------:R-:W-:-:S09]  /*09b0*/  P2R R2, PR, RZ, 0x40 ;  /* 0x00000040ff027803 */ /* 0x000fd20000000000 */
[----:B-1----:R1:W-:Y:S02]  /*09c0*/  @!P6 STS.64 [RZ], R8 ;  /* 0x00000008ff00e388 */ /* 0x0023e40000000a00 */
[----:B------:R-:W-:Y:S01]  /*09d0*/  BAR.SYNC.DEFER_BLOCKING 0x0 ;  /* 0x0000000000007b1d */ /* 0x000fe20000010000 */
[----:B0-----:R-:W-:-:S05]  /*09e0*/  CS2R R4, SRZ ;  /* 0x0000000000047805 */ /* 0x001fca000001ff00 */
[----:B------:R-:W-:Y:S01]  /*09f0*/  BSSY B0, `(.L_x_10686) ;  /* 0x000002a000007945 */ /* 0x000fe20003800000 */
[----:B-1----:R-:W0:Y:S01]  /*0a00*/  LDS.64 R8, [RZ] ;  /* 0x00000000ff087984 */ /* 0x002e220000000a00 */
        /* <DEDUP_REMOVED lines=38> */
.L_x_10689:
[----:B------:R-:W-:Y:S05]  /*0c70*/  BSYNC B1 ;  /* 0x0000000000017941 */ /* 0x000fea0003800000 */
.L_x_10688:
[----:B01----:R0:W1:-:S06]  /*0c80*/  DADD R4, RZ, R18 ;  /* 0x00000000ff047229 */ /* 0x00304c0000000012 */
.L_x_10687:
[----:B------:R-:W-:Y:S05]  /*0c90*/  BSYNC B0 ;  /* 0x0000000000007941 */ /* 0x000fea0003800000 */
.L_x_10686:
        /* <DEDUP_REMOVED lines=38> */
[----:B------:R0:W2:-:S06]  /*0f00*/  @!P6 DMUL R22, R24, R6 ;  /* 0x000000061816e228 */ /* 0x00008c0000000000 */
.L_x_10693:
[----:B------:R-:W-:Y:S05]  /*0f10*/  BSYNC B1 ;  /* 0x0000000000017941 */ /* 0x000fea0003800000 */
.L_x_10692:
[----:B-12---:R1:W2:-:S06]  /*0f20*/  DADD R4, R4, R22 ;  /* 0x0000000004047229 */ /* 0x00628c0000000016 */
.L_x_10691:
[----:B------:R-:W-:Y:S05]  /*0f30*/  BSYNC B0 ;  /* 0x0000000000007941 */ /* 0x000fea0003800000 */
.L_x_10690:
        /* <DEDUP_REMOVED lines=39> */
.L_x_10697:
[----:B------:R-:W-:Y:S05]  /*11b0*/  BSYNC B1 ;  /* 0x0000000000017941 */ /* 0x000fea0003800000 */
.L_x_10696:
[----:B-12---:R1:W2:-:S06]  /*11c0*/  DADD R4, R4, R22 ;  /* 0x0000000004047229 */ /* 0x00628c0000000016 */
.L_x_10695:
[----:B------:R-:W-:Y:S05]  /*11d0*/  BSYNC B0 ;  /* 0x0000000000007941 */ /* 0x000fea0003800000 */
.L_x_10694:
        /* <DEDUP_REMOVED lines=39> */
.L_x_10701:
[----:B------:R-:W-:Y:S05]  /*1450*/  BSYNC B1 ;  /* 0x0000000000017941 */ /* 0x000fea0003800000 */
.L_x_10700:
[----:B-12---:R1:W2:-:S06]  /*1460*/  DADD R4, R4, R22 ;  /* 0x0000000004047229 */ /* 0x00628c0000000016 */
.L_x_10699:
[----:B------:R-:W-:Y:S05]  /*1470*/  BSYNC B0 ;  /* 0x0000000000007941 */ /* 0x000fea0003800000 */
.L_x_10698:
        /* <DEDUP_REMOVED lines=28> */
.L_x_10716:
        /* <DEDUP_REMOVED lines=15> */
.L_x_10717:
[----:B--2---:R-:W-:Y:S02]  /*1730*/  IMAD.MOV.U32 R4, RZ, RZ, R2 ;  /* 0x000000ffff047224 */ /* 0x004fe400078e0002 */
[----:B-1----:R-:W-:-:S06]  /*1740*/  IMAD.MOV.U32 R5, RZ, RZ, R22 ;  /* 0x000000ffff057224 */ /* 0x002fcc00078e0016 */
[----:B0-----:R0:W1:-:S06]  /*1750*/  DADD R18, R4, R18 ;  /* 0x0000000004127229 */ /* 0x00104c0000000012 */
.L_x_10703:
[----:B------:R-:W-:Y:S05]  /*1760*/  BSYNC B0 ;  /* 0x0000000000007941 */ /* 0x000fea0003800000 */
.L_x_10702:
[----:B------:R-:W-:Y:S01]  /*1770*/  ISETP.NE.AND P4, PT, R0, RZ, PT ;  /* 0x000000ff0000720c */ /* 0x000fe20003f85270 */
[----:B------:R-:W-:-:S12]  /*1780*/  WARPSYNC 0xffffffff ;  /* 0xffffffff00007948 */ /* 0x000fd80003800000 */
[----:B-1----:R-:W-:Y:S04]  /*1790*/  @!P4 STS.64 [RZ], R18 ;  /* 0x00000012ff00c388 */ /* 0x002fe80000000a00 */
[----:B------:R-:W-:Y:S06]  /*17a0*/  BAR.SYNC.DEFER_BLOCKING 0x0 ;  /* 0x0000000000007b1d */ /* 0x000fec0000010000 */
[----:B------:R-:W1:Y:S02]  /*17b0*/  LDS.64 R26, [RZ] ;  /* 0x00000000ff1a7984 */ /* 0x000e640000000a00 */
[----:B-1----:R-:W-:Y:S01]  /*17c0*/  ISETP.GT.AND P4, PT, R27, 0xfffff, PT ;  /* 0x000fffff1b00780c */ /* 0x002fe20003f84270 */
[----:B0-----:R-:W-:Y:S01]  /*17d0*/  IMAD.MOV.U32 R5, RZ, RZ, R27 ;  /* 0x000000ffff057224 */ /* 0x001fe200078e001b */
[----:B------:R-:W-:Y:S01]  /*17e0*/  MOV R4, R26 ;  /* 0x0000001a00047202 */ /* 0x000fe20000000f00 */
[----:B------:R-:W-:-:S10]  /*17f0*/  IMAD.MOV.U32 R20, RZ, RZ, R26 ;  /* 0x000000ffff147224 */ /* 0x000fd400078e001a */
        /* <DEDUP_REMOVED lines=15> */
.L_x_10706:
        /* <DEDUP_REMOVED lines=41> */
.L_x_10707:
[----:B------:R-:W-:Y:S01]  /*1b80*/  BSSY B0, `(.L_x_10708) ;  /* 0x000000b000007945 */ /* 0x000fe20003800000 */
        /* <DEDUP_REMOVED lines=10> */
.L_x_10709:
[----:B------:R-:W-:Y:S05]  /*1c30*/  BSYNC B0 ;  /* 0x0000000000007941 */ /* 0x000fea0003800000 */
.L_x_10708:
        /* <DEDUP_REMOVED lines=12> */
.L_x_10711:
[----:B------:R-:W-:Y:S05]  /*1d00*/  BSYNC B0 ;  /* 0x0000000000007941 */ /* 0x000fea0003800000 */
.L_x_10710:
        /* <DEDUP_REMOVED lines=13> */
.L_x_10713:
[----:B------:R-:W-:Y:S05]  /*1de0*/  BSYNC B0 ;  /* 0x0000000000007941 */ /* 0x000fea0003800000 */
.L_x_10712:
[----:B------:R-:W-:Y:S05]  /*1df0*/  @P3 EXIT ;  /* 0x000000000000394d */ /* 0x000fea0003800000 */
[----:B------:R-:W2:Y:S01]  /*1e00*/  S2R R0, SR_TID.X ;  /* 0x0000000000007919 */ /* 0x000ea20000002100 */
[----:B0-----:R-:W-:Y:S01]  /*1e10*/  MOV R5, c[0x0][0x0] ;  /* 0x0000000000057a02 */ /* 0x001fe20000000f00 */
[----:B------:R-:W0:-:S06]  /*1e20*/  DADD R8, R10, -R8 ;  /* 0x000000000a087229 */ /* 0x000e0c0000000808 */
[----:B01----:R-:W0:Y:S01]  /*1e30*/  DADD R18, R8, -R18 ;  /* 0x0000000008127229 */ /* 0x003e220000000812 */
[----:B--2---:R-:W-:-:S05]  /*1e40*/  IMAD R0, R5, 0x2, R0 ;  /* 0x0000000205007824 */ /* 0x004fca00078e0200 */
        /* <DEDUP_REMOVED lines=8> */
.L_x_10684:
[----:B01----:R-:W-:Y:S01]  /*1ed0*/  IMAD.MOV.U32 R5, RZ, RZ, R9 ;  /* 0x000000ffff057224 */ /* 0x003fe200078e0009 */
[----:B------:R-:W-:Y:S01]  /*1ee0*/  MOV R6, 0x1f30 ;  /* 0x00001f3000067802 */ /* 0x000fe20000000f00 */
[----:B------:R-:W-:Y:S02]  /*1ef0*/  IMAD.MOV.U32 R4, RZ, RZ, 0x10 ;  /* 0x00000010ff047424 */ /* 0x000fe400078e00ff */
[----:B------:R-:W-:Y:S02]  /*1f00*/  IMAD.MOV.U32 R23, RZ, RZ, 0x1f ;  /* 0x0000001fff177424 */ /* 0x000fe400078e00ff */
[----:B------:R-:W-:Y:S02]  /*1f10*/  IMAD.MOV.U32 R2, RZ, RZ, -0x1 ;  /* 0xffffffffff027424 */ /* 0x000fe400078e00ff */
[----:B------:R-:W-:Y:S05]  /*1f20*/  CALL.REL.NOINC `($__internal_173_$__cuda_sm70_shflsync_down_p) ;  /* 0x000009a000007944 */ /* 0x000fea0003c00000 */
[----:B-1----:R-:W-:Y:S01]  /*1f30*/  IMAD.MOV.U32 R19, RZ, RZ, R2 ;  /* 0x000000ffff137224 */ /* 0x002fe200078e0002 */
[----:B0-----:R-:W-:Y:S05]  /*1f40*/  BRA `(.L_x_10714) ;  /* 0xffffe86000007947 */ /* 0x001fea000383ffff */
.L_x_10685:
[----:B0-----:R-:W-:Y:S01]  /*1f50*/  IMAD.MOV.U32 R5, RZ, RZ, R8 ;  /* 0x000000ffff057224 */ /* 0x001fe200078e0008 */
[----:B------:R-:W-:Y:S01]  /*1f60*/  MOV R4, 0x10 ;  /* 0x0000001000047802 */ /* 0x000fe20000000f00 */
[----:B------:R-:W-:Y:S01]  /*1f70*/  IMAD.MOV.U32 R23, RZ, RZ, 0x1f ;  /* 0x0000001fff177424 */ /* 0x000fe200078e00ff */
[----:B------:R-:W-:Y:S01]  /*1f80*/  MOV R6, 0x1fb0 ;  /* 0x00001fb000067802 */ /* 0x000fe20000000f00 */
[----:B------:R-:W-:-:S02]  /*1f90*/  IMAD.MOV.U32 R2, RZ, RZ, -0x1 ;  /* 0xffffffffff027424 */ /* 0x000fc400078e00ff */
[----:B-12---:R-:W-:Y:S05]  /*1fa0*/  CALL.REL.NOINC `($__internal_173_$__cuda_sm70_shflsync_down_p) ;  /* 0x0000092000007944 */ /* 0x006fea0003c00000 */
[----:B01----:R-:W-:Y:S01]  /*1fb0*/  IMAD.MOV.U32 R4, RZ, RZ, R2 ;  /* 0x000000ffff047224 */ /* 0x003fe200078e0002 */
[----:B------:R-:W-:Y:S01]  /*1fc0*/  MOV R6, 0x2060 ;  /* 0x0000206000067802 */ /* 0x000fe20000000f00 */
[----:B------:R-:W-:-:S02]  /*1fd0*/  IMAD.MOV.U32 R5, RZ, RZ, R19 ;  /* 0x000000ffff057224 */ /* 0x000fc400078e0013 */
[----:B------:R-:W-:-:S04]  /*1fe0*/  IMAD.MOV.U32 R23, RZ, RZ, 0x1f ;  /* 0x0000001fff177424 */ /* 0x000fc800078e00ff */
[----:B------:R0:W1:Y:S02]  /*1ff0*/  DSETP.GEU.AND P6, PT, R8, R4, PT ;  /* 0x000000040800722a */ /* 0x0000640003fce000 */
[----:B0-----:R-:W-:-:S04]  /*2000*/  IMAD.MOV.U32 R4, RZ, RZ, 0x8 ;  /* 0x00000008ff047424 */ /* 0x001fc800078e00ff */
[----:B-1----:R-:W-:Y:S02]  /*2010*/  FSEL R9, R19, R9, !P6 ;  /* 0x0000000913097208 */ /* 0x002fe40007000000 */
[----:B------:R-:W-:Y:S01]  /*2020*/  FSEL R8, R2, R8, !P6 ;  /* 0x0000000802087208 */ /* 0x000fe20007000000 */
[----:B------:R-:W-:Y:S01]  /*2030*/  IMAD.MOV.U32 R2, RZ, RZ, -0x1 ;  /* 0xffffffffff027424 */ /* 0x000fe200078e00ff */
[----:B------:R-:W-:Y:S02]  /*2040*/  MOV R5, R9 ;  /* 0x0000000900057202 */ /* 0x000fe40000000f00 */
[----:B------:R-:W-:Y:S05]  /*2050*/  CALL.REL.NOINC `($__internal_173_$__cuda_sm70_shflsync_down_p) ;  /* 0x0000087000007944 */ /* 0x000fea0003c00000 */
[----:B-1----:R-:W-:Y:S01]  /*2060*/  IMAD.MOV.U32 R19, RZ, RZ, R2 ;  /* 0x000000ffff137224 */ /* 0x002fe200078e0002 */
[----:B------:R-:W-:Y:S01]  /*2070*/  MOV R6, 0x20d0 ;  /* 0x000020d000067802 */ /* 0x000fe20000000f00 */
[----:B0-----:R-:W-:Y:S02]  /*2080*/  IMAD.MOV.U32 R5, RZ, RZ, R8 ;  /* 0x000000ffff057224 */ /* 0x001fe400078e0008 */
[----:B------:R-:W-:Y:S02]  /*2090*/  IMAD.MOV.U32 R4, RZ, RZ, 0x8 ;  /* 0x00000008ff047424 */ /* 0x000fe400078e00ff */
[----:B------:R-:W-:-:S02]  /*20a0*/  IMAD.MOV.U32 R23, RZ, RZ, 0x1f ;  /* 0x0000001fff177424 */ /* 0x000fc400078e00ff */
[----:B------:R-:W-:Y:S02]  /*20b0*/  IMAD.MOV.U32 R2, RZ, RZ, -0x1 ;  /* 0xffffffffff027424 */ /* 0x000fe400078e00ff */
[----:B------:R-:W-:Y:S05]  /*20c0*/  CALL.REL.NOINC `($__internal_173_$__cuda_sm70_shflsync_down_p) ;  /* 0x0000080000007944 */ /* 0x000fea0003c00000 */
        /* <DEDUP_REMOVED lines=26> */
[----:B------:R-:W-:Y:S05]  /*2270*/  CALL.REL.NOINC `($__internal_173_$__cuda_sm70_shflsync_down_p) ;  /* 0x0000065000007944 */ /* 0x000fea0003c00000 */
[----:B-1----:R-:W-:Y:S01]  /*2280*/  IMAD.MOV.U32 R19, RZ, RZ, R2 ;  /* 0x000000ffff137224 */ /* 0x002fe200078e0002 */
[----:B0-----:R-:W-:Y:S01]  /*2290*/  MOV R23, 0x1f ;  /* 0x0000001f00177802 */ /* 0x001fe20000000f00 */
[----:B------:R-:W-:Y:S01]  /*22a0*/  IMAD.MOV.U32 R5, RZ, RZ, R8 ;  /* 0x000000ffff057224 */ /* 0x000fe200078e0008 */
[----:B------:R-:W-:Y:S01]  /*22b0*/  MOV R6, 0x22f0 ;  /* 0x000022f000067802 */ /* 0x000fe20000000f00 */
[----:B------:R-:W-:Y:S02]  /*22c0*/  IMAD.MOV.U32 R4, RZ, RZ, 0x2 ;  /* 0x00000002ff047424 */ /* 0x000fe400078e00ff */
[----:B------:R-:W-:-:S02]  /*22d0*/  IMAD.MOV.U32 R2, RZ, RZ, -0x1 ;  /* 0xffffffffff027424 */ /* 0x000fc400078e00ff */
[----:B------:R-:W-:Y:S05]  /*22e0*/  CALL.REL.NOINC `($__internal_173_$__cuda_sm70_shflsync_down_p) ;  /* 0x000005e000007944 */ /* 0x000fea0003c00000 */
        /* <DEDUP_REMOVED lines=9> */
[----:B------:R-:W-:Y:S05]  /*2380*/  CALL.REL.NOINC `($__internal_173_$__cuda_sm70_shflsync_down_p) ;  /* 0x0000054000007944 */ /* 0x000fea0003c00000 */
[----:B-1----:R-:W-:Y:S01]  /*2390*/  IMAD.MOV.U32 R21, RZ, RZ, R2 ;  /* 0x000000ffff157224 */ /* 0x002fe200078e0002 */
[----:B0-----:R-:W-:Y:S01]  /*23a0*/  MOV R5, R8 ;  /* 0x0000000800057202 */ /* 0x001fe20000000f00 */
[----:B------:R-:W-:Y:S01]  /*23b0*/  IMAD.MOV.U32 R4, RZ, RZ, 0x1 ;  /* 0x00000001ff047424 */ /* 0x000fe200078e00ff */
[----:B------:R-:W-:Y:S01]  /*23c0*/  MOV R6, 0x2400 ;  /* 0x0000240000067802 */ /* 0x000fe20000000f00 */
[----:B------:R-:W-:Y:S02]  /*23d0*/  IMAD.MOV.U32 R23, RZ, RZ, 0x1f ;  /* 0x0000001fff177424 */ /* 0x000fe400078e00ff */
[----:B------:R-:W-:-:S02]  /*23e0*/  IMAD.MOV.U32 R2, RZ, RZ, -0x1 ;  /* 0xffffffffff027424 */ /* 0x000fc400078e00ff */
[----:B------:R-:W-:Y:S05]  /*23f0*/  CALL.REL.NOINC `($__internal_173_$__cuda_sm70_shflsync_down_p) ;  /* 0x000004d000007944 */ /* 0x000fea0003c00000 */
[----:B01----:R-:W-:Y:S05]  /*2400*/  BRA `(.L_x_10715) ;  /* 0xffffe51000007947 */ /* 0x003fea000383ffff */
.L_x_10704:
[----:B01----:R-:W-:Y:S01]  /*2410*/  IMAD.MOV.U32 R5, RZ, RZ, R19 ;  /* 0x000000ffff057224 */ /* 0x003fe200078e0013 */
[----:B------:R-:W-:Y:S01]  /*2420*/  MOV R6, 0x2470 ;  /* 0x0000247000067802 */ /* 0x000fe20000000f00 */
[----:B------:R-:W-:-:S02]  /*2430*/  IMAD.MOV.U32 R4, RZ, RZ, 0x10 ;  /* 0x00000010ff047424 */ /* 0x000fc400078e00ff */
[----:B------:R-:W-:Y:S02]  /*2440*/  IMAD.MOV.U32 R23, RZ, RZ, 0x1f ;  /* 0x0000001fff177424 */ /* 0x000fe400078e00ff */
[----:B------:R-:W-:Y:S02]  /*2450*/  IMAD.MOV.U32 R2, RZ, RZ, -0x1 ;  /* 0xffffffffff027424 */ /* 0x000fe400078e00ff */
[----:B------:R-:W-:Y:S05]  /*2460*/  CALL.REL.NOINC `($__internal_173_$__cuda_sm70_shflsync_down_p) ;  /* 0x0000046000007944 */ /* 0x000fea0003c00000 */
[----:B-1----:R-:W-:Y:S01]  /*2470*/  MOV R21, R2 ;  /* 0x0000000200157202 */ /* 0x002fe20000000f00 */
[----:B0-----:R-:W-:Y:S05]  /*2480*/  BRA `(.L_x_10716) ;  /* 0xfffff1b000007947 */ /* 0x001fea000383ffff */
.L_x_10705:
[----:B0-----:R-:W-:Y:S01]  /*2490*/  IMAD.MOV.U32 R5, RZ, RZ, R18 ;  /* 0x000000ffff057224 */ /* 0x001fe200078e0012 */
[----:B------:R-:W-:Y:S01]  /*24a0*/  MOV R6, 0x24f0 ;  /* 0x000024f000067802 */ /* 0x000fe20000000f00 */
[----:B------:R-:W-:Y:S02]  /*24b0*/  IMAD.MOV.U32 R4, RZ, RZ, 0x10 ;  /* 0x00000010ff047424 */ /* 0x000fe400078e00ff */
[----:B------:R-:W-:Y:S02]  /*24c0*/  IMAD.MOV.U32 R23, RZ, RZ, 0x1f ;  /* 0x0000001fff177424 */ /* 0x000fe400078e00ff */
[----:B------:R-:W-:Y:S02]  /*24d0*/  IMAD.MOV.U32 R2, RZ, RZ, -0x1 ;  /* 0xffffffffff027424 */ /* 0x000fe400078e00ff */
[----:B-12---:R-:W-:Y:S05]  /*24e0*/  CALL.REL.NOINC `($__internal_173_$__cuda_sm70_shflsync_down_p) ;  /* 0x000003e000007944 */ /* 0x006fea0003c00000 */
[----:B01----:R-:W-:Y:S01]  /*24f0*/  IMAD.MOV.U32 R4, RZ, RZ, R2 ;  /* 0x000000ffff047224 */ /* 0x003fe200078e0002 */
[----:B------:R-:W-:Y:S01]  /*2500*/  MOV R23, 0x1f ;  /* 0x0000001f00177802 */ /* 0x000fe20000000f00 */
[----:B------:R-:W-:Y:S01]  /*2510*/  IMAD.MOV.U32 R5, RZ, RZ, R21 ;  /* 0x000000ffff057224 */ /* 0x000fe200078e0015 */
[----:B------:R-:W-:Y:S01]  /*2520*/  MOV R6, 0x2580 ;  /* 0x0000258000067802 */ /* 0x000fe20000000f00 */
[----:B------:R-:W-:-:S04]  /*2530*/  IMAD.MOV.U32 R2, RZ, RZ, -0x1 ;  /* 0xffffffffff027424 */ /* 0x000fc800078e00ff */
[----:B------:R0:W1:Y:S02]  /*2540*/  DADD R18, R18, R4 ;  /* 0x0000000012127229 */ /* 0x0000640000000004 */
[----:B0-----:R-:W-:-:S08]  /*2550*/  IMAD.MOV.U32 R4, RZ, RZ, 0x8 ;  /* 0x00000008ff047424 */ /* 0x001fd000078e00ff */
[----:B-1----:R-:W-:Y:S02]  /*2560*/  IMAD.MOV.U32 R5, RZ, RZ, R19 ;  /* 0x000000ffff057224 */ /* 0x002fe400078e0013 */
[----:B------:R-:W-:Y:S05]  /*2570*/  CALL.REL.NOINC `($__internal_173_$__cuda_sm70_shflsync_down_p) ;  /* 0x0000035000007944 */ /* 0x000fea0003c00000 */
[----:B-1----:R-:W-:Y:S01]  /*2580*/  IMAD.MOV.U32 R21, RZ, RZ, R2 ;  /* 0x000000ffff157224 */ /* 0x002fe200078e0002 */
[----:B------:R-:W-:Y:S01]  /*2590*/  MOV R6, 0x25f0 ;  /* 0x000025f000067802 */ /* 0x000fe20000000f00 */
[----:B0-----:R-:W-:Y:S02]  /*25a0*/  IMAD.MOV.U32 R5, RZ, RZ, R18 ;  /* 0x000000ffff057224 */ /* 0x001fe400078e0012 */
[----:B------:R-:W-:Y:S02]  /*25b0*/  IMAD.MOV.U32 R4, RZ, RZ, 0x8 ;  /* 0x00000008ff047424 */ /* 0x000fe400078e00ff */
[----:B------:R-:W-:Y:S02]  /*25c0*/  IMAD.MOV.U32 R23, RZ, RZ, 0x1f ;  /* 0x0000001fff177424 */ /* 0x000fe400078e00ff */
[----:B------:R-:W-:Y:S02]  /*25d0*/  IMAD.MOV.U32 R2, RZ, RZ, -0x1 ;  /* 0xffffffffff027424 */ /* 0x000fe400078e00ff */
[----:B------:R-:W-:Y:S05]  /*25e0*/  CALL.REL.NOINC `($__internal_173_$__cuda_sm70_shflsync_down_p) ;  /* 0x000002e000007944 */ /* 0x000fea0003c00000 */
[----:B-1----:R-:W-:Y:S01]  /*25f0*/  MOV R20, R2 ;  /* 0x0000000200147202 */ /* 0x002fe20000000f00 */
[----:B0-----:R-:W-:Y:S01]  /*2600*/  IMAD.MOV.U32 R4, RZ, RZ, 0x4 ;  /* 0x00000004ff047424 */ /* 0x001fe200078e00ff */
[----:B------:R-:W-:Y:S01]  /*2610*/  MOV R6, 0x2670 ;  /* 0x0000267000067802 */ /* 0x000fe20000000f00 */
[----:B------:R-:W-:-:S02]  /*2620*/  IMAD.MOV.U32 R23, RZ, RZ, 0x1f ;  /* 0x0000001fff177424 */ /* 0x000fc400078e00ff */
[----:B------:R-:W-:Y:S01]  /*2630*/  IMAD.MOV.U32 R2, RZ, RZ, -0x1 ;  /* 0xffffffffff027424 */ /* 0x000fe200078e00ff */
[----:B------:R-:W0:-:S10]  /*2640*/  DADD R18, R18, R20 ;  /* 0x0000000012127229 */ /* 0x000e140000000014 */
[----:B0-----:R-:W-:Y:S02]  /*2650*/  IMAD.MOV.U32 R5, RZ, RZ, R19 ;  /* 0x000000ffff057224 */ /* 0x001fe400078e0013 */
[----:B------:R-:W-:Y:S05]  /*2660*/  CALL.REL.NOINC `($__internal_173_$__cuda_sm70_shflsync_down_p) ;  /* 0x0000026000007944 */ /* 0x000fea0003c00000 */
[----:B-1----:R-:W-:Y:S01]  /*2670*/  IMAD.MOV.U32 R21, RZ, RZ, R2 ;  /* 0x000000ffff157224 */ /* 0x002fe200078e0002 */
[----:B0-----:R-:W-:Y:S01]  /*2680*/  MOV R23, 0x1f ;  /* 0x0000001f00177802 */ /* 0x001fe20000000f00 */
[----:B------:R-:W-:Y:S01]  /*2690*/  IMAD.MOV.U32 R5, RZ, RZ, R18 ;  /* 0x000000ffff057224 */ /* 0x000fe200078e0012 */
[----:B------:R-:W-:Y:S01]  /*26a0*/  MOV R6, 0x26e0 ;  /* 0x000026e000067802 */ /* 0x000fe20000000f00 */
[----:B------:R-:W-:Y:S02]  /*26b0*/  IMAD.MOV.U32 R4, RZ, RZ, 0x4 ;  /* 0x00000004ff047424 */ /* 0x000fe400078e00ff */
[----:B------:R-:W-:Y:S02]  /*26c0*/  IMAD.MOV.U32 R2, RZ, RZ, -0x1 ;  /* 0xffffffffff027424 */ /* 0x000fe400078e00ff */
[----:B------:R-:W-:Y:S05]  /*26d0*/  CALL.REL.NOINC `($__internal_173_$__cuda_sm70_shflsync_down_p) ;  /* 0x000001f000007944 */ /* 0x000fea0003c00000 */
[----:B-1----:R-:W-:Y:S01]  /*26e0*/  IMAD.MOV.U32 R20, RZ, RZ, R2 ;  /* 0x000000ffff147224 */ /* 0x002fe200078e0002 */
[----:B------:R-:W-:Y:S01]  /*26f0*/  MOV R6, 0x2760 ;  /* 0x0000276000067802 */ /* 0x000fe20000000f00 */
[----:B0-----:R-:W-:Y:S02]  /*2700*/  IMAD.MOV.U32 R4, RZ, RZ, 0x2 ;  /* 0x00000002ff047424 */ /* 0x001fe400078e00ff */
[----:B------:R-:W-:-:S02]  /*2710*/  IMAD.MOV.U32 R23, RZ, RZ, 0x1f ;  /* 0x0000001fff177424 */ /* 0x000fc400078e00ff */
[----:B------:R-:W0:Y:S01]  /*2720*/  DADD R18, R18, R20 ;  /* 0x0000000012127229 */ /* 0x000e220000000014 */
[----:B------:R-:W-:-:S09]  /*2730*/  IMAD.MOV.U32 R2, RZ, RZ, -0x1 ;  /* 0xffffffffff027424 */ /* 0x000fd200078e00ff */
[----:B0-----:R-:W-:Y:S02]  /*2740*/  IMAD.MOV.U32 R5, RZ, RZ, R19 ;  /* 0x000000ffff057224 */ /* 0x001fe400078e0013 */
[----:B------:R-:W-:Y:S05]  /*2750*/  CALL.REL.NOINC `($__internal_173_$__cuda_sm70_shflsync_down_p) ;  /* 0x0000017000007944 */ /* 0x000fea0003c00000 */
[----:B-1----:R-:W-:Y:S01]  /*2760*/  IMAD.MOV.U32 R21, RZ, RZ, R2 ;  /* 0x000000ffff157224 */ /* 0x002fe200078e0002 */
[----:B0-----:R-:W-:Y:S01]  /*2770*/  MOV R5, R18 ;  /* 0x0000001200057202 */ /* 0x001fe20000000f00 */
[----:B------:R-:W-:Y:S01]  /*2780*/  IMAD.MOV.U32 R4, RZ, RZ, 0x2 ;  /* 0x00000002ff047424 */ /* 0x000fe200078e00ff */
        /* <DEDUP_REMOVED lines=10> */
[----:B0-----:R-:W-:Y:S02]  /*2830*/  MOV R5, R19 ;  /* 0x0000001300057202 */ /* 0x001fe40000000f00 */
        /* <DEDUP_REMOVED lines=8> */
[----:B01----:R-:W-:Y:S05]  /*28c0*/  BRA `(.L_x_10717) ;  /* 0xffffee6000007947 */ /* 0x003fea000383ffff */
        .weak           $__internal_173_$__cuda_sm70_shflsync_down_p
        .type           $__internal_173_$__cuda_sm70_shflsync_down_p,@function
        .size           $__internal_173_$__cuda_sm70_shflsync_down_p,(.L_x_11487 - $__internal_173_$__cuda_sm70_shflsync_down_p)
$__internal_173_$__cuda_sm70_shflsync_down_p:
[----:B------:R-:W-:Y:S01]  /*28d0*/  IMAD.MOV.U32 R7, RZ, RZ, 0x0 ;  /* 0x00000000ff077424 */ /* 0x000fe200078e00ff */
[----:B------:R-:W-:Y:S04]  /*28e0*/  WARPSYNC R2 ;  /* 0x0000000200007348 */ /* 0x000fe80003800000 */
[----:B------:R0:W1:Y:S01]  /*28f0*/  SHFL.DOWN PT, R2, R5, R4, R23 ;  /* 0x0800000405027389 */ /* 0x00006200000e0017 */
[----:B------:R-:W-:Y:S05]  /*2900*/  RET.REL.NODEC R6 `(_ZN2at6native43_GLOBAL__N__9ae7fba5_10_SoftMax_cu_9f978f6322cunn_SoftMaxForwardRegIdddNS1_25LogSoftMaxForwardEpilogueElLi4EEEvPT1_PKT_T3_) ;  /* 0xffffd6f006007950 */ /* 0x000fea0003c3ffff */
.L_x_10718:
        /* <DEDUP_REMOVED lines=15> */
.L_x_11487:


//--------------------- .text._ZN2at6native43_GLOBAL__N__9ae7fba5_10_SoftMax_cu_9f978f6322cunn_SoftMaxForwardRegIdddNS1_25LogSoftMaxForwardEpilogueElLi3EEEvPT1_PKT_T3_ --------------------------
	.section	.text._ZN2at6native43_GLOBAL__N__9ae7fba5_10_SoftMax_cu_9f978f6322cunn_SoftMaxForwardRegIdddNS1_25LogSoftMaxForwardEpilogueElLi3EEEvPT1_PKT_T3_,"ax",@progbits
	.sectioninfo	@"SHI_REGISTERS=28"
	.align	128
.text._ZN2at6native43_GLOBAL__N__9ae7fba5_10_SoftMax_cu_9f978f6322cunn_SoftMaxForwardRegIdddNS1_25LogSoftMaxForwardEpilogueElLi3EEEvPT1_PKT_T3_:
        .type           _ZN2at6native43_GLOBAL__N__9ae7fba5_10_SoftMax_cu_9f978f6322cunn_SoftMaxForwardRegIdddNS1_25LogSoftMaxForwardEpilogueElLi3EEEvPT1_PKT_T3_,@function
        .size           _ZN2at6native43_GLOBAL__N__9ae7fba5_10_SoftMax_cu_9f978f6322cunn_SoftMaxForwardRegIdddNS1_25LogSoftMaxForwardEpilogueElLi3EEEvPT1_PKT_T3_,(.L_x_11489 - _ZN2at6native43_GLOBAL__N__9ae7fba5_10_SoftMax_cu_9f978f6322cunn_SoftMaxForwardRegIdddNS1_25LogSoftMaxForwardEpilogueElLi3EEEvPT1_PKT_T3_)
        .other          _ZN2at6native43_GLOBAL__N__9ae7fba5_10_SoftMax_cu_9f978f6322cunn_SoftMaxForwardRegIdddNS1_25LogSoftMaxForwardEpilogueElLi3EEEvPT1_PKT_T3_,@"STO_CUDA_ENTRY STV_DEFAULT"
_ZN2at6native43_GLOBAL__N__9ae7fba5_10_SoftMax_cu_9f978f6322cunn_SoftMaxForwardRegIdddNS1_25LogSoftMaxForwardEpilogueElLi3EEEvPT1_PKT_T3_:
        /* <DEDUP_REMOVED lines=34> */
[----:B------:R-:W-:Y:S01]  /*0220*/  BSSY B0, `(.L_x_10719) ;  /* 0x0000061000007945 */ /* 0x000fe20003800000 */
[----:B------:R-:W-:Y:S01]  /*0230*/  @!P0 LOP3.LUT R9, R9, 0x80000, RZ, 0xfc, !PT ;  /* 0x0008000009098812 */ /* 0x000fe200078efcff */
[----:B------:R-:W-:Y:S06]  /*0240*/  BAR.SYNC.DEFER_BLOCKING 0x0 ;  /* 0x0000000000007b1d */ /* 0x000fec0000010000 */
[----:B--2---:R-:W0:Y:S01]  /*0250*/  @!P0 DSETP.MAX.AND P3, P4, R2, c[0x2][0x0], PT ;  /* 0x008000000200862a */ /* 0x004e220003c6f000 */
[----:B------:R-:W-:-:S05]  /*0260*/  @!P0 IMAD.MOV.U32 R0, RZ, RZ, R3 ;  /* 0x000000ffff008224 */ /* 0x000fca00078e0003 */
[----:B0-----:R-:W-:-:S04]  /*0270*/  @!P0 FSEL R0, R0, c[0x2][0x4], P3 ;  /* 0x0080010000008a08 */ /* 0x001fc80001800000 */
[----:B------:R-:W-:Y:S01]  /*0280*/  @!P0 SEL R13, R9, R0, P4 ;  /* 0x00000000090d8207 */ /* 0x000fe20002000000 */
[----:B------:R-:W-:Y:S02]  /*0290*/  @!P0 IMAD.MOV.U32 R0, RZ, RZ, R2 ;  /* 0x000000ffff008224 */ /* 0x000fe400078e0002 */
[----:B------:R-:W-:Y:S02]  /*02a0*/  IMAD.MOV.U32 R9, RZ, RZ, -0x100001 ;  /* 0xffefffffff097424 */ /* 0x000fe400078e00ff */
[----:B------:R-:W-:Y:S01]  /*02b0*/  @!P0 IMAD.MOV.U32 R9, RZ, RZ, R13 ;  /* 0x000000ffff098224 */ /* 0x000fe200078e000d */
[----:B------:R-:W-:Y:S02]  /*02c0*/  @!P0 SEL R8, R0, c[0x2][0x0], P3 ;  /* 0x0080000000088a07 */ /* 0x000fe40001800000 */
[----:B---3--:R-:W-:Y:S01]  /*02d0*/  @!P1 MOV R13, R5 ;  /* 0x00000005000d9202 */ /* 0x008fe20000000f00 */
        /* <DEDUP_REMOVED lines=58> */
[----:B01----:R0:W1:Y:S02]  /*0680*/  SHFL.DOWN PT, R13, R9, 0x10, 0x1f ;  /* 0x0a001f00090d7f89 */ /* 0x00306400000e0000 */
.L_x_10745:
        /* <DEDUP_REMOVED lines=22> */
.L_x_10746:
[----:B--2---:R-:W-:-:S06]  /*07f0*/  IMAD.MOV.U32 R12, RZ, RZ, R0 ;  /* 0x000000ffff0c7224 */ /* 0x004fcc00078e0000 */
[----:B-1----:R-:W1:-:S06]  /*0800*/  DSETP.GEU.AND P5, PT, R8, R12, PT ;  /* 0x0000000c0800722a */ /* 0x002e4c0003fae000 */
[----:B01----:R-:W-:Y:S02]  /*0810*/  FSEL R8, R0, R8, !P5 ;  /* 0x0000000800087208 */ /* 0x003fe40006800000 */
[----:B------:R-:W-:Y:S02]  /*0820*/  FSEL R9, R13, R9, !P5 ;  /* 0x000000090d097208 */ /* 0x000fe40006800000 */
.L_x_10720:
[----:B------:R-:W-:Y:S05]  /*0830*/  BSYNC B0 ;  /* 0x0000000000007941 */ /* 0x000fea0003800000 */
.L_x_10719:
[----:B------:R-:W2:Y:S01]  /*0840*/  S2R R0, SR_TID.X ;  /* 0x0000000000007919 */ /* 0x000ea20000002100 */
[----:B------:R-:W-:Y:S01]  /*0850*/  WARPSYNC 0xffffffff ;  /* 0xffffffff00007948 */ /* 0x000fe20003800000 */
[----:B--2---:R-:W-:-:S13]  /*0860*/  ISETP.NE.AND P5, PT, R0, RZ, PT ;  /* 0x000000ff0000720c */ /* 0x004fda0003fa5270 */
        /* <DEDUP_REMOVED lines=43> */
.L_x_10726:
[----:B------:R-:W-:Y:S05]  /*0b20*/  BSYNC B1 ;  /* 0x0000000000017941 */ /* 0x000fea0003800000 */
.L_x_10725:
[----:B01----:R0:W1:-:S06]  /*0b30*/  DADD R12, RZ, R16 ;  /* 0x00000000ff0c7229 */ /* 0x00304c0000000010 */
.L_x_10724:
[----:B------:R-:W-:Y:S05]  /*0b40*/  BSYNC B0 ;  /* 0x0000000000007941 */ /* 0x000fea0003800000 */
.L_x_10723:
[----:B------:R-:W-:Y:S01]  /*0b50*/  BSSY B0, `(.L_x_10727) ;  /* 0x0000029000007945 */ /* 0x000fe20003800000 */
[----:B------:R-:W-:Y:S05]  /*0b60*/  @P1 BRA `(.L_x_10728) ;  /* 0x0000027000001947 */ /* 0x000fea0003800000 */
[----:B0-----:R-:W0:Y:S01]  /*0b70*/  DADD R14, R4, -R8 ;  /* 0x00000000040e7229 */ /* 0x001e220000000808 */
[----:B------:R-:W-:Y:S01]  /*0b80*/  MOV R16, 0x652b82fe ;  /* 0x652b82fe00107802 */ /* 0x000fe20000000f00 */
[----:B------:R-:W-:Y:S01]  /*0b90*/  IMAD.MOV.U32 R17, RZ, RZ, 0x3ff71547 ;  /* 0x3ff71547ff117424 */ /* 0x000fe200078e00ff */
[----:B------:R-:W-:Y:S01]  /*0ba0*/  BSSY B1, `(.L_x_10729) ;  /* 0x0000022000017945 */ /* 0x000fe20003800000 */
[----:B------:R-:W-:Y:S02]  /*0bb0*/  IMAD.MOV.U32 R22, RZ, RZ, 0x69ce2bdf ;  /* 0x69ce2bdfff167424 */ /* 0x000fe400078e00ff */
[----:B------:R-:W-:Y:S02]  /*0bc0*/  IMAD.MOV.U32 R23, RZ, RZ, 0x3e5ade15 ;  /* 0x3e5ade15ff177424 */ /* 0x000fe400078e00ff */
        /* <DEDUP_REMOVED lines=31> */
.L_x_10730:
[----:B------:R-:W-:Y:S05]  /*0dc0*/  BSYNC B1 ;  /* 0x0000000000017941 */ /* 0x000fea0003800000 */
.L_x_10729:
[----:B-12---:R1:W2:-:S06]  /*0dd0*/  DADD R12, R12, R18 ;  /* 0x000000000c0c7229 */ /* 0x00628c0000000012 */
.L_x_10728:
[----:B------:R-:W-:Y:S05]  /*0de0*/  BSYNC B0 ;  /* 0x0000000000007941 */ /* 0x000fea0003800000 */
.L_x_10727:
        /* <DEDUP_REMOVED lines=39> */
.L_x_10734:
[----:B------:R-:W-:Y:S05]  /*1060*/  BSYNC B1 ;  /* 0x0000000000017941 */ /* 0x000fea0003800000 */
.L_x_10733:
[----:B-12---:R1:W2:-:S06]  /*1070*/  DADD R12, R12, R18 ;  /* 0x000000000c0c7229 */ /* 0x00628c0000000012 */
.L_x_10732:
[----:B------:R-:W-:Y:S05]  /*1080*/  BSYNC B0 ;  /* 0x0000000000007941 */ /* 0x000fea0003800000 */
.L_x_10731:
        /* <DEDUP_REMOVED lines=28> */
.L_x_10747:
        /* <DEDUP_REMOVED lines=15> */
.L_x_10748:
[----:B--2---:R-:W-:Y:S02]  /*1340*/  IMAD.MOV.U32 R14, RZ, RZ, R0 ;  /* 0x000000ffff0e7224 */ /* 0x004fe400078e0000 */
[----:B-1----:R-:W-:-:S06]  /*1350*/  IMAD.MOV.U32 R15, RZ, RZ, R10 ;  /* 0x000000ffff0f7224 */ /* 0x002fcc00078e000a */
[----:B0-----:R0:W1:-:S06]  /*1360*/  DADD R12, R14, R12 ;  /* 0x000000000e0c7229 */ /* 0x00104c000000000c */
.L_x_10736:
[----:B------:R-:W-:Y:S05]  /*1370*/  BSYNC B0 ;  /* 0x0000000000007941 */ /* 0x000fea0003800000 */
.L_x_10735:
[----:B-1----:R-:W-:Y:S01]  /*1380*/  @!P5 STS.64 [RZ], R12 ;  /* 0x0000000cff00d388 */ /* 0x002fe20000000a00 */
[----:B------:R-:W-:Y:S03]  /*1390*/  WARPSYNC 0xffffffff ;  /* 0xffffffff00007948 */ /* 0x000fe60003800000 */
[----:B------:R-:W-:Y:S06]  /*13a0*/  BAR.SYNC.DEFER_BLOCKING 0x0 ;  /* 0x0000000000007b1d */ /* 0x000fec0000010000 */
[----:B0-----:R-:W0:Y:S02]  /*13b0*/  LDS.64 R14, [RZ] ;  /* 0x00000000ff0e7984 */ /* 0x001e240000000a00 */
[----:B0-----:R-:W-:Y:S01]  /*13c0*/  ISETP.GT.AND P3, PT, R15, 0xfffff, PT ;  /* 0x000fffff0f00780c */ /* 0x001fe20003f64270 */
[----:B------:R-:W-:Y:S01]  /*13d0*/  IMAD.MOV.U32 R17, RZ, RZ, R15 ;  /* 0x000000ffff117224 */ /* 0x000fe200078e000f */
        /* <DEDUP_REMOVED lines=17> */
.L_x_10739:
        /* <DEDUP_REMOVED lines=40> */
[----:B0-----:R0:W1:-:S05]  /*1770*/  DADD R12, R12, R16 ;  /* 0x000000000c0c7229 */ /* 0x00104a0000000010 */
.L_x_10740:
[----:B------:R-:W-:Y:S01]  /*1780*/  BSSY B0, `(.L_x_10741) ;  /* 0x000000b000007945 */ /* 0x000fe20003800000 */
[----:B------:R-:W-:Y:S05]  /*1790*/  @P0 BRA `(.L_x_10742) ;  /* 0x0000009000000947 */ /* 0x000fea0003800000 */
[----:B------:R-:W2:Y:S01]  /*17a0*/  S2R R14, SR_TID.X ;  /* 0x00000000000e7919 */ /* 0x000ea20000002100 */
[----:B------:R-:W3:-:S06]  /*17b0*/  DADD R2, R2, -R8 ;  /* 0x0000000002027229 */ /* 0x000ecc0000000808 */
[----:B-1-3--:R-:W1:Y:S01]  /*17c0*/  DADD R2, R2, -R12 ;  /* 0x0000000002027229 */ /* 0x00ae62000000080c */
[----:B--2---:R-:W-:-:S05]  /*17d0*/  SHF.R.S32.HI R15, RZ, 0x1f, R14 ;  /* 0x0000001fff0f7819 */ /* 0x004fca000001140e */
[----:B0-----:R-:W-:-:S04]  /*17e0*/  IMAD.WIDE.U32 R16, R11, c[0x0][0x170], R14 ;  /* 0x00005c000b107a25 */ /* 0x001fc800078e000e */
[----:B------:R-:W-:Y:S01]  /*17f0*/  IMAD R15, R11, c[0x0][0x174], R17 ;  /* 0x00005d000b0f7a24 */ /* 0x000fe200078e0211 */
[----:B------:R-:W-:-:S04]  /*1800*/  LEA R14, P0, R16, c[0x0][0x160], 0x3 ;  /* 0x00005800100e7a11 */ /* 0x000fc800078018ff */
[----:B------:R-:W-:-:S05]  /*1810*/  LEA.HI.X R15, R16, c[0x0][0x164], R15, 0x3, P0 ;  /* 0x00005900100f7a11 */ /* 0x000fca00000f1c0f */
[----:B-1----:R0:W-:Y:S04]  /*1820*/  STG.E.64 [R14.64], R2 ;  /* 0x000000020e007986 */ /* 0x0021e8000c101b06 */
.L_x_10742:
[----:B------:R-:W-:Y:S05]  /*1830*/  BSYNC B0 ;  /* 0x0000000000007941 */ /* 0x000fea0003800000 */
.L_x_10741:
[----:B------:R-:W-:Y:S01]  /*1840*/  BSSY B0, `(.L_x_10743) ;  /* 0x000000c000007945 */ /* 0x000fe20003800000 */
[----:B------:R-:W-:Y:S05]  /*1850*/  @P1 BRA `(.L_x_10744) ;  /* 0x000000a000001947 */ /* 0x000fea0003800000 */
[----:B0-----:R-:W0:Y:S02]  /*1860*/  S2R R2, SR_TID.X ;  /* 0x0000000000027919 */ /* 0x001e240000002100 */
[----:B0-----:R-:W-:-:S04]  /*1870*/  IADD3 R2, R2, c[0x0][0x0], RZ ;  /* 0x0000000002027a10 */ /* 0x001fc80007ffe0ff */
[----:B------:R-:W-:-:S05]  /*1880*/  SHF.R.S32.HI R3, RZ, 0x1f, R2 ;  /* 0x0000001fff037819 */ /* 0x000fca0000011402 */
[----:B------:R-:W-:Y:S01]  /*1890*/  IMAD.WIDE.U32 R14, R11, c[0x0][0x170], R2 ;  /* 0x00005c000b0e7a25 */ /* 0x000fe200078e0002 */
[----:B------:R0:W2:-:S03]  /*18a0*/  DADD R2, R4, -R8 ;  /* 0x0000000004027229 */ /* 0x0000860000000808 */
[----:B0-----:R-:W-:Y:S01]  /*18b0*/  IMAD R5, R11, c[0x0][0x174], R15 ;  /* 0x00005d000b057a24 */ /* 0x001fe200078e020f */
[C---:B------:R-:W-:Y:S02]  /*18c0*/  LEA R4, P0, R14.reuse, c[0x0][0x160], 0x3 ;  /* 0x000058000e047a11 */ /* 0x040fe400078018ff */
[----:B-12---:R-:W0:Y:S02]  /*18d0*/  DADD R2, R2, -R12 ;  /* 0x0000000002027229 */ /* 0x006e24000000080c */
[----:B------:R-:W-:-:S05]  /*18e0*/  LEA.HI.X R5, R14, c[0x0][0x164], R5, 0x3, P0 ;  /* 0x000059000e057a11 */ /* 0x000fca00000f1c05 */
[----:B0-----:R0:W-:Y:S04]  /*18f0*/  STG.E.64 [R4.64], R2 ;  /* 0x0000000204007986 */ /* 0x0011e8000c101b06 */
.L_x_10744:
[----:B------:R-:W-:Y:S05]  /*1900*/  BSYNC B0 ;  /* 0x0000000000007941 */ /* 0x000fea0003800000 */
.L_x_10743:
[----:B------:R-:W-:Y:S05]  /*1910*/  @P2 EXIT ;  /* 0x000000000000294d */ /* 0x000fea0003800000 */
[----:B0-----:R-:W0:Y:S01]  /*1920*/  S2R R2, SR_TID.X ;  /* 0x0000000000027919 */ /* 0x001e220000002100 */
[----:B------:R-:W-:Y:S01]  /*1930*/  MOV R3, c[0x0][0x0] ;  /* 0x0000000000037a02 */ /* 0x000fe20000000f00 */
[----:B------:R-:W2:-:S06]  /*1940*/  DADD R6, R6, -R8 ;  /* 0x0000000006067229 */ /* 0x000e8c0000000808 */
[----:B-12---:R-:W1:Y:S01]  /*1950*/  DADD R12, R6, -R12 ;  /* 0x00000000060c7229 */ /* 0x006e62000000080c */
[----:B0-----:R-:W-:-:S05]  /*1960*/  IMAD R2, R3, 0x2, R2 ;  /* 0x0000000203027824 */ /* 0x001fca00078e0202 */
[----:B------:R-:W-:-:S05]  /*1970*/  SHF.R.S32.HI R3, RZ, 0x1f, R2 ;  /* 0x0000001fff037819 */ /* 0x000fca0000011402 */
[----:B------:R-:W-:-:S04]  /*1980*/  IMAD.WIDE.U32 R4, R11, c[0x0][0x170], R2 ;  /* 0x00005c000b047a25 */ /* 0x000fc800078e0002 */
[----:B------:R-:W-:Y:S01]  /*1990*/  IMAD R11, R11, c[0x0][0x174], R5 ;  /* 0x00005d000b0b7a24 */ /* 0x000fe200078e0205 */
[----:B------:R-:W-:-:S04]  /*19a0*/  LEA R2, P0, R4, c[0x0][0x160], 0x3 ;  /* 0x0000580004027a11 */ /* 0x000fc800078018ff */
[----:B------:R-:W-:-:S05]  /*19b0*/  LEA.HI.X R3, R4, c[0x0][0x164], R11, 0x3, P0 ;  /* 0x0000590004037a11 */ /* 0x000fca00000f1c0b */
[----:B-1----:R-:W-:Y:S01]  /*19c0*/  STG.E.64 [R2.64], R12 ;  /* 0x0000000c02007986 */ /* 0x002fe2000c101b06 */
[----:B------:R-:W-:Y:S05]  /*19d0*/  EXIT ;  /* 0x000000000000794d */ /* 0x000fea0003800000 */
.L_x_10721:
[----:B01----:R-:W-:Y:S01]  /*19e0*/  IMAD.MOV.U32 R15, RZ, RZ, R9 ;  /* 0x000000ffff0f7224 */ /* 0x003fe200078e0009 */
[----:B------:R-:W-:Y:S01]  /*19f0*/  MOV R16, 0x1a40 ;  /* 0x00001a4000107802 */ /* 0x000fe20000000f00 */
[----:B------:R-:W-:Y:S02]  /*1a00*/  IMAD.MOV.U32 R14, RZ, RZ, 0x10 ;  /* 0x00000010ff0e7424 */ /* 0x000fe400078e00ff */
[----:B------:R-:W-:Y:S02]  /*1a10*/  IMAD.MOV.U32 R19, RZ, RZ, 0x1f ;  /* 0x0000001fff137424 */ /* 0x000fe400078e00ff */
[----:B------:R-:W-:Y:S02]  /*1a20*/  IMAD.MOV.U32 R0, RZ, RZ, -0x1 ;  /* 0xffffffffff007424 */ /* 0x000fe400078e00ff */
[----:B------:R-:W-:Y:S05]  /*1a30*/  CALL.REL.NOINC `($__internal_174_$__cuda_sm70_shflsync_down_p) ;  /* 0x0000099000007944 */ /* 0x000fea0003c00000 */
[----:B-1----:R-:W-:Y:S01]  /*1a40*/  IMAD.MOV.U32 R13, RZ, RZ, R0 ;  /* 0x000000ffff0d7224 */ /* 0x002fe200078e0000 */
[----:B0-----:R-:W-:Y:S05]  /*1a50*/  BRA `(.L_x_10745) ;  /* 0xffffec3000007947 */ /* 0x001fea000383ffff */
.L_x_10722:
[----:B------:R-:W-:Y:S01]  /*1a60*/  MOV R15, R8 ;  /* 0x00000008000f7202 */ /* 0x000fe20000000f00 */
[----:B------:R-:W-:Y:S01]  /*1a70*/  IMAD.MOV.U32 R14, RZ, RZ, 0x10 ;  /* 0x00000010ff0e7424 */ /* 0x000fe200078e00ff */
[----:B------:R-:W-:Y:S01]  /*1a80*/  MOV R16, 0x1ac0 ;  /* 0x00001ac000107802 */ /* 0x000fe20000000f00 */
[----:B------:R-:W-:-:S02]  /*1a90*/  IMAD.MOV.U32 R19, RZ, RZ, 0x1f ;  /* 0x0000001fff137424 */ /* 0x000fc400078e00ff */
[----:B------:R-:W-:Y:S02]  /*1aa0*/  IMAD.MOV.U32 R0, RZ, RZ, -0x1 ;  /* 0xffffffffff007424 */ /* 0x000fe400078e00ff */
[----:B01----:R-:W-:Y:S05]  /*1ab0*/  CALL.REL.NOINC `($__internal_174_$__cuda_sm70_shflsync_down_p) ;  /* 0x0000091000007944 */ /* 0x003fea0003c00000 */
        /* <DEDUP_REMOVED lines=9> */
[----:B------:R-:W-:Y:S05]  /*1b50*/  CALL.REL.NOINC `($__internal_174_$__cuda_sm70_shflsync_down_p) ;  /* 0x0000087000007944 */ /* 0x000fea0003c00000 */
[----:B-1----:R-:W-:Y:S01]  /*1b60*/  IMAD.MOV.U32 R9, RZ, RZ, R0 ;  /* 0x000000ffff097224 */ /* 0x002fe200078e0000 */
[----:B------:R-:W-:Y:S01]  /*1b70*/  MOV R16, 0x1bd0 ;  /* 0x00001bd000107802 */ /* 0x000fe20000000f00 */
[----:B0-----:R-:W-:Y:S02]  /*1b80*/  IMAD.MOV.U32 R15, RZ, RZ, R12 ;  /* 0x000000ffff0f7224 */ /* 0x001fe400078e000c */
[----:B------:R-:W-:Y:S02]  /*1b90*/  IMAD.MOV.U32 R14, RZ, RZ, 0x8 ;  /* 0x00000008ff0e7424 */ /* 0x000fe400078e00ff */
[----:B------:R-:W-:-:S02]  /*1ba0*/  IMAD.MOV.U32 R19, RZ, RZ, 0x1f ;  /* 0x0000001fff137424 */ /* 0x000fc400078e00ff */
[----:B------:R-:W-:Y:S02]  /*1bb0*/  IMAD.MOV.U32 R0, RZ, RZ, -0x1 ;  /* 0xffffffffff007424 */ /* 0x000fe400078e00ff */
[----:B------:R-:W-:Y:S05]  /*1bc0*/  CALL.REL.NOINC `($__internal_174_$__cuda_sm70_shflsync_down_p) ;  /* 0x0000080000007944 */ /* 0x000fea0003c00000 */
        /* <DEDUP_REMOVED lines=9> */
[----:B------:R-:W-:Y:S05]  /*1c60*/  CALL.REL.NOINC `($__internal_174_$__cuda_sm70_shflsync_down_p) ;  /* 0x0000076000007944 */ /* 0x000fea0003c00000 */
[----:B-1----:R-:W-:Y:S01]  /*1c70*/  IMAD.MOV.U32 R9, RZ, RZ, R0 ;  /* 0x000000ffff097224 */ /* 0x002fe200078e0000 */
[----:B0-----:R-:W-:Y:S01]  /*1c80*/  MOV R14, 0x4 ;  /* 0x00000004000e7802 */ /* 0x001fe20000000f00 */
[----:B------:R-:W-:Y:S01]  /*1c90*/  IMAD.MOV.U32 R15, RZ, RZ, R12 ;  /* 0x000000ffff0f7224 */ /* 0x000fe200078e000c */
[----:B------:R-:W-:Y:S01]  /*1ca0*/  MOV R16, 0x1ce0 ;  /* 0x00001ce000107802 */ /* 0x000fe20000000f00 */
[----:B------:R-:W-:Y:S02]  /*1cb0*/  IMAD.MOV.U32 R19, RZ, RZ, 0x1f ;  /* 0x0000001fff137424 */ /* 0x000fe400078e00ff */
[----:B------:R-:W-:-:S02]  /*1cc0*/  IMAD.MOV.U32 R0, RZ, RZ, -0x1 ;  /* 0xffffffffff007424 */ /* 0x000fc400078e00ff */
[----:B------:R-:W-:Y:S05]  /*1cd0*/  CALL.REL.NOINC `($__internal_174_$__cuda_sm70_shflsync_down_p) ;  /* 0x000006f000007944 */ /* 0x000fea0003c00000 */
        /* <DEDUP_REMOVED lines=26> */
[----:B------:R-:W-:Y:S05]  /*1e80*/  CALL.REL.NOINC `($__internal_174_$__cuda_sm70_shflsync_down_p) ;  /* 0x0000054000007944 */ /* 0x000fea0003c00000 */
[----:B0-----:R-:W-:Y:S01]  /*1e90*/  HFMA2.MMA R19, -RZ, RZ, 0, 1.847743988037109375e-06 ;  /* 0x0000001fff137435 */ /* 0x001fe200000001ff */
[----:B-1----:R-:W-:Y:S01]  /*1ea0*/  IMAD.MOV.U32 R13, RZ, RZ, R0 ;  /* 0x000000ffff0d7224 */ /* 0x002fe200078e0000 */
[----:B------:R-:W-:Y:S01]  /*1eb0*/  MOV R16, 0x1f00 ;  /* 0x00001f0000107802 */ /* 0x000fe20000000f00 */
[----:B------:R-:W-:Y:S02]  /*1ec0*/  IMAD.MOV.U32 R15, RZ, RZ, R8 ;  /* 0x000000ffff0f7224 */ /* 0x000fe400078e0008 */
[----:B------:R-:W-:-:S02]  /*1ed0*/  IMAD.MOV.U32 R14, RZ, RZ, 0x1 ;  /* 0x00000001ff0e7424 */ /* 0x000fc400078e00ff */
[----:B------:R-:W-:Y:S02]  /*1ee0*/  IMAD.MOV.U32 R0, RZ, RZ, -0x1 ;  /* 0xffffffffff007424 */ /* 0x000fe400078e00ff */
[----:B------:R-:W-:Y:S05]  /*1ef0*/  CALL.REL.NOINC `($__internal_174_$__cuda_sm70_shflsync_down_p) ;  /* 0x000004d000007944 */ /* 0x000fea0003c00000 */
[----:B01----:R-:W-:Y:S05]  /*1f00*/  BRA `(.L_x_10746) ;  /* 0xffffe8e000007947 */ /* 0x003fea000383ffff */
.L_x_10737:
        /* <DEDUP_REMOVED lines=8> */
.L_x_10738:
[----:B0-----:R-:W-:Y:S01]  /*1f90*/  MOV R15, R12 ;  /* 0x0000000c000f7202 */ /* 0x001fe20000000f00 */
[----:B------:R-:W-:Y:S01]  /*1fa0*/  IMAD.MOV.U32 R14, RZ, RZ, 0x10 ;  /* 0x00000010ff0e7424 */ /* 0x000fe200078e00ff */
[----:B------:R-:W-:Y:S01]  /*1fb0*/  MOV R16, 0x1ff0 ;  /* 0x00001ff000107802 */ /* 0x000fe20000000f00 */
[----:B------:R-:W-:-:S02]  /*1fc0*/  IMAD.MOV.U32 R19, RZ, RZ, 0x1f ;  /* 0x0000001fff137424 */ /* 0x000fc400078e00ff */
[----:B------:R-:W-:Y:S02]  /*1fd0*/  IMAD.MOV.U32 R0, RZ, RZ, -0x1 ;  /* 0xffffffffff007424 */ /* 0x000fe400078e00ff */
[----:B-12---:R-:W-:Y:S05]  /*1fe0*/  CALL.REL.NOINC `($__internal_174_$__cuda_sm70_shflsync_down_p) ;  /* 0x000003e000007944 */ /* 0x006fea0003c00000 */
        /* <DEDUP_REMOVED lines=8> */
[----:B------:R-:W-:Y:S05]  /*2070*/  CALL.REL.NOINC `($__internal_174_$__cuda_sm70_shflsync_down_p) ;  /* 0x0000035000007944 */ /* 0x000fea0003c00000 */
[----:B-1----:R-:W-:Y:S01]  /*2080*/  IMAD.MOV.U32 R13, RZ, RZ, R0 ;  /* 0x000000ffff0d7224 */ /* 0x002fe200078e0000 */
[----:B------:R-:W-:Y:S01]  /*2090*/  MOV R0, 0xffffffff ;  /* 0xffffffff00007802 */ /* 0x000fe20000000f00 */
[----:B0-----:R-:W-:Y:S01]  /*20a0*/  IMAD.MOV.U32 R15, RZ, RZ, R20 ;  /* 0x000000ffff0f7224 */ /* 0x001fe200078e0014 */
[----:B------:R-:W-:Y:S01]  /*20b0*/  MOV R16, 0x20f0 ;  /* 0x000020f000107802 */ /* 0x000fe20000000f00 */
[----:B------:R-:W-:Y:S02]  /*20c0*/  IMAD.MOV.U32 R14, RZ, RZ, 0x8 ;  /* 0x00000008ff0e7424 */ /* 0x000fe400078e00ff */
[----:B------:R-:W-:Y:S02]  /*20d0*/  IMAD.MOV.U32 R19, RZ, RZ, 0x1f ;  /* 0x0000001fff137424 */ /* 0x000fe400078e00ff */
[----:B------:R-:W-:Y:S05]  /*20e0*/  CALL.REL.NOINC `($__internal_174_$__cuda_sm70_shflsync_down_p) ;  /* 0x000002e000007944 */ /* 0x000fea0003c00000 */
[----:B-1----:R-:W-:Y:S01]  /*20f0*/  IMAD.MOV.U32 R12, RZ, RZ, R0 ;  /* 0x000000ffff0c7224 */ /* 0x002fe200078e0000 */
[----:B------:R-:W-:Y:S01]  /*2100*/  MOV R16, 0x2170 ;  /* 0x0000217000107802 */ /* 0x000fe20000000f00 */
[----:B0-----:R-:W-:Y:S02]  /*2110*/  IMAD.MOV.U32 R14, RZ, RZ, 0x4 ;  /* 0x00000004ff0e7424 */ /* 0x001fe400078e00ff */
[----:B------:R-:W-:-:S02]  /*2120*/  IMAD.MOV.U32 R19, RZ, RZ, 0x1f ;  /* 0x0000001fff137424 */ /* 0x000fc400078e00ff */
[----:B------:R-:W0:Y:S01]  /*2130*/  DADD R20, R20, R12 ;  /* 0x0000000014147229 */ /* 0x000e22000000000c */
[----:B------:R-:W-:-:S09]  /*2140*/  IMAD.MOV.U32 R0, RZ, RZ, -0x1 ;  /* 0xffffffffff007424 */ /* 0x000fd200078e00ff */
[----:B0-----:R-:W-:Y:S02]  /*2150*/  IMAD.MOV.U32 R15, RZ, RZ, R21 ;  /* 0x000000ffff0f7224 */ /* 0x001fe400078e0015 */
[----:B------:R-:W-:Y:S05]  /*2160*/  CALL.REL.NOINC `($__internal_174_$__cuda_sm70_shflsync_down_p) ;  /* 0x0000026000007944 */ /* 0x000fea0003c00000 */
[----:B-1----:R-:W-:Y:S01]  /*2170*/  IMAD.MOV.U32 R13, RZ, RZ, R0 ;  /* 0x000000ffff0d7224 */ /* 0x002fe200078e0000 */
[----:B0-----:R-:W-:Y:S01]  /*2180*/  MOV R15, R20 ;  /* 0x00000014000f7202 */ /* 0x001fe20000000f00 */
[----:B------:R-:W-:Y:S01]  /*2190*/  IMAD.MOV.U32 R14, RZ, RZ, 0x4 ;  /* 0x00000004ff0e7424 */ /* 0x000fe200078e00ff */
[----:B------:R-:W-:Y:S01]  /*21a0*/  MOV R16, 0x21e0 ;  /* 0x000021e000107802 */ /* 0x000fe20000000f00 */
[----:B------:R-:W-:Y:S02]  /*21b0*/  IMAD.MOV.U32 R19, RZ, RZ, 0x1f ;  /* 0x0000001fff137424 */ /* 0x000fe400078e00ff */
[----:B------:R-:W-:Y:S02]  /*21c0*/  IMAD.MOV.U32 R0, RZ, RZ, -0x1 ;  /* 0xffffffffff007424 */ /* 0x000fe400078e00ff */
[----:B------:R-:W-:Y:S05]  /*21d0*/  CALL.REL.NOINC `($__internal_174_$__cuda_sm70_shflsync_down_p) ;  /* 0x000001f000007944 */ /* 0x000fea0003c00000 */
[----:B-1----:R-:W-:Y:S01]  /*21e0*/  IMAD.MOV.U32 R12, RZ, RZ, R0 ;  /* 0x000000ffff0c7224 */ /* 0x002fe200078e0000 */
[----:B------:R-:W-:Y:S01]  /*21f0*/  MOV R0, 0xffffffff ;  /* 0xffffffff00007802 */ /* 0x000fe20000000f00 */
[----:B0-----:R-:W-:Y:S01]  /*2200*/  IMAD.MOV.U32 R14, RZ, RZ, 0x2 ;  /* 0x00000002ff0e7424 */ /* 0x001fe200078e00ff */
[----:B------:R-:W-:Y:S01]  /*2210*/  MOV R16, 0x2260 ;  /* 0x0000226000107802 */ /* 0x000fe20000000f00 */
[----:B------:R-:W-:-:S02]  /*2220*/  IMAD.MOV.U32 R19, RZ, RZ, 0x1f ;  /* 0x0000001fff137424 */ /* 0x000fc400078e00ff */
[----:B------:R-:W0:-:S10]  /*2230*/  DADD R20, R20, R12 ;  /* 0x0000000014147229 */ /* 0x000e14000000000c */
[----:B0-----:R-:W-:Y:S02]  /*2240*/  IMAD.MOV.U32 R15, RZ, RZ, R21 ;  /* 0x000000ffff0f7224 */ /* 0x001fe400078e0015 */
[----:B------:R-:W-:Y:S05]  /*2250*/  CALL.REL.NOINC `($__internal_174_$__cuda_sm70_shflsync_down_p) ;  /* 0x0000017000007944 */ /* 0x000fea0003c00000 */
[----:B-1----:R-:W-:Y:S01]  /*2260*/  IMAD.MOV.U32 R13, RZ, RZ, R0 ;  /* 0x000000ffff0d7224 */ /* 0x002fe200078e0000 */
[----:B------:R-:W-:Y:S01]  /*2270*/  MOV R16, 0x22d0 ;  /* 0x000022d000107802 */ /* 0x000fe20000000f00 */
[----:B0-----:R-:W-:Y:S02]  /*2280*/  IMAD.MOV.U32 R15, RZ, RZ, R20 ;  /* 0x000000ffff0f7224 */ /* 0x001fe400078e0014 */
[----:B------:R-:W-:Y:S02]  /*2290*/  IMAD.MOV.U32 R14, RZ, RZ, 0x2 ;  /* 0x00000002ff0e7424 */ /* 0x000fe400078e00ff */
[----:B------:R-:W-:Y:S02]  /*22a0*/  IMAD.MOV.U32 R19, RZ, RZ, 0x1f ;  /* 0x0000001fff137424 */ /* 0x000fe400078e00ff */
[----:B------:R-:W-:Y:S02]  /*22b0*/  IMAD.MOV.U32 R0, RZ, RZ, -0x1 ;  /* 0xffffffffff007424 */ /* 0x000fe400078e00ff */
[----:B------:R-:W-:Y:S05]  /*22c0*/  CALL.REL.NOINC `($__internal_174_$__cuda_sm70_shflsync_down_p) ;  /* 0x0000010000007944 */ /* 0x000fea0003c00000 */
[----:B-1----:R-:W-:Y:S01]  /*22d0*/  MOV R12, R0 ;  /* 0x00000000000c7202 */ /* 0x002fe20000000f00 */
[----:B0-----:R-:W-:Y:S01]  /*22e0*/  IMAD.MOV.U32 R14, RZ, RZ, 0x1 ;  /* 0x00000001ff0e7424 */ /* 0x001fe200078e00ff */
[----:B------:R-:W-:Y:S01]  /*22f0*/  MOV R16, 0x2350 ;  /* 0x0000235000107802 */ /* 0x000fe20000000f00 */
[----:B------:R-:W-:-:S02]  /*2300*/  IMAD.MOV.U32 R19, RZ, RZ, 0x1f ;  /* 0x0000001fff137424 */ /* 0x000fc400078e00ff */
[----:B------:R-:W-:Y:S01]  /*2310*/  IMAD.MOV.U32 R0, RZ, RZ, -0x1 ;  /* 0xffffffffff007424 */ /* 0x000fe200078e00ff */
[----:B------:R-:W0:-:S10]  /*2320*/  DADD R12, R20, R12 ;  /* 0x00000000140c7229 */ /* 0x000e14000000000c */
[----:B0-----:R-:W-:Y:S02]  /*2330*/  IMAD.MOV.U32 R15, RZ, RZ, R13 ;  /* 0x000000ffff0f7224 */ /* 0x001fe400078e000d */
[----:B------:R-:W-:Y:S05]  /*2340*/  CALL.REL.NOINC `($__internal_174_$__cuda_sm70_shflsync_down_p) ;  /* 0x0000008000007944 */ /* 0x000fea0003c00000 */
[----:B-1----:R-:W-:Y:S01]  /*2350*/  MOV R10, R0 ;  /* 0x00000000000a7202 */ /* 0x002fe20000000f00 */
[----:B0-----:R-:W-:Y:S01]  /*2360*/  IMAD.MOV.U32 R15, RZ, RZ, R12 ;  /* 0x000000ffff0f7224 */ /* 0x001fe200078e000c */
[----:B------:R-:W-:Y:S01]  /*2370*/  MOV R16, 0x23c0 ;  /* 0x000023c000107802 */ /* 0x000fe20000000f00 */
[----:B------:R-:W-:Y:S02]  /*2380*/  IMAD.MOV.U32 R14, RZ, RZ, 0x1 ;  /* 0x00000001ff0e7424 */ /* 0x000fe400078e00ff */
[----:B------:R-:W-:Y:S02]  /*2390*/  IMAD.MOV.U32 R19, RZ, RZ, 0x1f ;  /* 0x0000001fff137424 */ /* 0x000fe400078e00ff */
[----:B------:R-:W-:Y:S02]  /*23a0*/  IMAD.MOV.U32 R0, RZ, RZ, -0x1 ;  /* 0xffffffffff007424 */ /* 0x000fe400078e00ff */
[----:B------:R-:W-:Y:S05]  /*23b0*/  CALL.REL.NOINC `($__internal_174_$__cuda_sm70_shflsync_down_p) ;  /* 0x0000001000007944 */ /* 0x000fea0003c00000 */
[----:B01----:R-:W-:Y:S05]  /*23c0*/  BRA `(.L_x_10748) ;  /* 0xffffef7000007947 */ /* 0x003fea000383ffff */
        .weak           $__internal_174_$__cuda_sm70_shflsync_down_p
        .type           $__internal_174_$__cuda_sm70_shflsync_down_p,@function
        .size           $__internal_174_$__cuda_sm70_shflsync_down_p,(.L_x_11489 - $__internal_174_$__cuda_sm70_shflsync_down_p)
$__internal_174_$__cuda_sm70_shflsync_down_p:
[----:B------:R-:W-:Y:S01]  /*23d0*/  IMAD.MOV.U32 R17, RZ, RZ, 0x0 ;  /* 0x00000000ff117424 */ /* 0x000fe200078e00ff */
[----:B------:R-:W-:Y:S04]  /*23e0*/  WARPSYNC R0 ;  /* 0x0000000000007348 */ /* 0x000fe80003800000 */
[----:B------:R0:W1:Y:S01]  /*23f0*/  SHFL.DOWN PT, R0, R15, R14, R19 ;  /* 0x0800000e0f007389 */ /* 0x00006200000e0013 */
[----:B------:R-:W-:Y:S05]  /*2400*/  RET.REL.NODEC R16 `(_ZN2at6native43_GLOBAL__N__9ae7fba5_10_SoftMax_cu_9f978f6322cunn_SoftMaxForwardRegIdddNS1_25LogSoftMaxForwardEpilogueElLi3EEEvPT1_PKT_T3_) ;  /* 0xffffdbf010007950 */ /* 0x000fea0003c3ffff */
.L_x_10749:
        /* <DEDUP_REMOVED lines=15> */
.L_x_11489:


//--------------------- .text._ZN2at6native43_GLOBAL__N__9ae7fba5_10_SoftMax_cu_9f978f6322cunn_SoftMaxForwardRegIdddNS1_25LogSoftMaxForwardEpilogueElLi2EEEvPT1_PKT_T3_ --------------------------
	.section	.text._ZN2at6native43_GLOBAL__N__9ae7fba5_10_SoftMax_cu_9f978f6322cunn_SoftMaxForwardRegIdddNS1_25LogSoftMaxForwardEpilogueElLi2EEEvPT1_PKT_T3_,"ax",@progbits
	.sectioninfo	@"SHI_REGISTERS=26"
	.align	128
.text._ZN2at6native43_GLOBAL__N__9ae7fba5_10_SoftMax_cu_9f978f6322cunn_SoftMaxForwardRegIdddNS1_25LogSoftMaxForwardEpilogueElLi2EEEvPT1_PKT_T3_:
        .type           _ZN2at6native43_GLOBAL__N__9ae7fba5_10_SoftMax_cu_9f978f6322cunn_SoftMaxForwardRegIdddNS1_25LogSoftMaxForwardEpilogueElLi2EEEvPT1_PKT_T3_,@function
        .size           _ZN2at6native43_GLOBAL__N__9ae7fba5_10_SoftMax_cu_9f978f6322cunn_SoftMaxForwardRegIdddNS1_25LogSoftMaxForwardEpilogueElLi2EEEvPT1_PKT_T3_,(.L_x_11491 - _ZN2at6native43_GLOBAL__N__9ae7fba5_10_SoftMax_cu_9f978f6322cunn_SoftMaxForwardRegIdddNS1_25LogSoftMaxForwardEpilogueElLi2EEEvPT1_PKT_T3_)
        .other          _ZN2at6native43_GLOBAL__N__9ae7fba5_10_SoftMax_cu_9f978f6322cunn_SoftMaxForwardRegIdddNS1_25LogSoftMaxForwardEpilogueElLi2EEEvPT1_PKT_T3_,@"STO_CUDA_ENTRY STV_DEFAULT"
_ZN2at6native43_GLOBAL__N__9ae7fba5_10_SoftMax_cu_9f978f6322cunn_SoftMaxForwardRegIdddNS1_25LogSoftMaxForwardEpilogueElLi2EEEvPT1_PKT_T3_:
        /* <DEDUP_REMOVED lines=14> */
[----:B------:R-:W-:Y:S01]  /*00e0*/  @!P0 LEA.HI.X R9, R6, c[0x0][0x16c], R7, 0x3, P2 ;  /* 0x00005b0006098a11 */ /* 0x000fe200010f1c07 */
[----:B------:R-:W-:-:S04]  /*00f0*/  @!P1 IMAD.WIDE.U32 R6, R0, c[0x0][0x170], R12 ;  /* 0x00005c0000069a25 */ /* 0x000fc800078e000c */
[----:B------:R-:W2:Y:S01]  /*0100*/  @!P0 LDG.E.64 R4, [R8.64] ;  /* 0x0000000608048981 */ /* 0x000ea2000c1e1b00 */
        /* <DEDUP_REMOVED lines=12> */
[----:B------:R-:W-:-:S02]  /*01d0*/  @!P0 IMAD.MOV.U32 R6, RZ, RZ, R5 ;  /* 0x000000ffff068224 */ /* 0x000fc400078e0005 */
[----:B------:R-:W-:-:S03]  /*01e0*/  @!P0 IMAD.MOV.U32 R8, RZ, RZ, R4 ;  /* 0x000000ffff088224 */ /* 0x000fc600078e0004 */
[----:B0-----:R-:W-:Y:S01]  /*01f0*/  @!P0 FSEL R11, R6, c[0x2][0x4], P2 ;  /* 0x00800100060b8a08 */ /* 0x001fe20001000000 */
[----:B------:R-:W-:Y:S01]  /*0200*/  IMAD.MOV.U32 R6, RZ, RZ, -0x1 ;  /* 0xffffffffff067424 */ /* 0x000fe200078e00ff */
[----:B------:R-:W-:Y:S02]  /*0210*/  @!P0 SEL R6, R8, c[0x2][0x0], P2 ;  /* 0x0080000008068a07 */ /* 0x000fe40001000000 */
[----:B------:R-:W-:Y:S02]  /*0220*/  @!P0 SEL R7, R14, R11, P3 ;  /* 0x0000000b0e078207 */ /* 0x000fe40001800000 */
[----:B---3--:R-:W-:-:S03]  /*0230*/  @!P1 MOV R9, R3 ;  /* 0x0000000300099202 */ /* 0x008fc60000000f00 */
[----:B------:R-:W-:Y:S01]  /*0240*/  @!P1 IMAD.MOV.U32 R8, RZ, RZ, R7 ;  /* 0x000000ffff089224 */ /* 0x000fe200078e0007 */
[----:B------:R-:W0:Y:S01]  /*0250*/  @!P1 DSETP.MAX.AND P2, P3, R6, R2, PT ;  /* 0x000000020600922a */ /* 0x000e220003b4f000 */
[----:B------:R-:W-:-:S05]  /*0260*/  @!P1 LOP3.LUT R12, R9, 0x80000, RZ, 0xfc, !PT ;  /* 0x00080000090c9812 */ /* 0x000fca00078efcff */
[----:B0-----:R-:W-:Y:S01]  /*0270*/  @!P1 FSEL R11, R8, R9, P2 ;  /* 0x00000009080b9208 */ /* 0x001fe20001000000 */
[----:B------:R-:W-:Y:S02]  /*0280*/  @!P1 IMAD.MOV.U32 R9, RZ, RZ, R2 ;  /* 0x000000ffff099224 */ /* 0x000fe400078e0002 */
[----:B------:R-:W-:Y:S01]  /*0290*/  @!P1 IMAD.MOV.U32 R8, RZ, RZ, R6 ;  /* 0x000000ffff089224 */ /* 0x000fe200078e0006 */
[----:B------:R-:W-:-:S04]  /*02a0*/  @!P1 SEL R7, R12, R11, P3 ;  /* 0x0000000b0c079207 */ /* 0x000fc80001800000 */
        /* <DEDUP_REMOVED lines=43> */
.L_x_10770:
[----:B------:R-:W-:Y:S05]  /*0560*/  BRA.DIV ~URZ, `(.L_x_10753) ;  /* 0x000010527f007947 */ /* 0x000fea000b800000 */
[----:B------:R-:W3:Y:S01]  /*0570*/  SHFL.DOWN PT, R10, R6, 0x10, 0x1f ;  /* 0x0a001f00060a7f89 */ /* 0x000ee200000e0000 */
[----:B--2---:R-:W-:-:S06]  /*0580*/  MOV R11, R13 ;  /* 0x0000000d000b7202 */ /* 0x004fcc0000000f00 */
[----:B---3--:R-:W2:-:S06]  /*0590*/  DSETP.GEU.AND P4, PT, R6, R10, PT ;  /* 0x0000000a0600722a */ /* 0x008e8c0003f8e000 */
[----:B--2---:R-:W-:Y:S02]  /*05a0*/  FSEL R13, R13, R7, !P4 ;  /* 0x000000070d0d7208 */ /* 0x004fe40006000000 */
[----:B------:R-:W-:-:S03]  /*05b0*/  FSEL R12, R10, R6, !P4 ;  /* 0x000000060a0c7208 */ /* 0x000fc60006000000 */
[----:B------:R-:W-:Y:S04]  /*05c0*/  SHFL.DOWN PT, R11, R13, 0x8, 0x1f ;  /* 0x09001f000d0b7f89 */ /* 0x000fe800000e0000 */
[----:B------:R-:W2:Y:S02]  /*05d0*/  SHFL.DOWN PT, R10, R12, 0x8, 0x1f ;  /* 0x09001f000c0a7f89 */ /* 0x000ea400000e0000 */
[----:B--2---:R-:W2:-:S06]  /*05e0*/  DSETP.GEU.AND P4, PT, R12, R10, PT ;  /* 0x0000000a0c00722a */ /* 0x004e8c0003f8e000 */
[----:B0-2---:R-:W-:Y:S02]  /*05f0*/  FSEL R15, R11, R13, !P4 ;  /* 0x0000000d0b0f7208 */ /* 0x005fe40006000000 */
        /* <DEDUP_REMOVED lines=13> */
.L_x_10771:
[----:B-1----:R-:W-:-:S06]  /*06d0*/  IMAD.MOV.U32 R11, RZ, RZ, R13 ;  /* 0x000000ffff0b7224 */ /* 0x002fcc00078e000d */
[----:B--2---:R-:W1:-:S06]  /*06e0*/  DSETP.GEU.AND P4, PT, R6, R10, PT ;  /* 0x0000000a0600722a */ /* 0x004e4c0003f8e000 */
[----:B01----:R-:W-:Y:S02]  /*06f0*/  FSEL R6, R10, R6, !P4 ;  /* 0x000000060a067208 */ /* 0x003fe40006000000 */
[----:B------:R-:W-:Y:S02]  /*0700*/  FSEL R7, R13, R7, !P4 ;  /* 0x000000070d077208 */ /* 0x000fe40006000000 */
.L_x_10751:
[----:B------:R-:W-:Y:S05]  /*0710*/  BSYNC B0 ;  /* 0x0000000000007941 */ /* 0x000fea0003800000 */
.L_x_10750:
[----:B0-----:R-:W0:Y:S01]  /*0720*/  S2R R9, SR_TID.X ;  /* 0x0000000000097919 */ /* 0x001e220000002100 */
[----:B------:R-:W-:Y:S01]  /*0730*/  WARPSYNC 0xffffffff ;  /* 0xffffffff00007948 */ /* 0x000fe20003800000 */
[----:B0-----:R-:W-:-:S13]  /*0740*/  ISETP.NE.AND P4, PT, R9, RZ, PT ;  /* 0x000000ff0900720c */ /* 0x001fda0003f85270 */
        /* <DEDUP_REMOVED lines=43> */
.L_x_10757:
[----:B------:R-:W-:Y:S05]  /*0a00*/  BSYNC B1 ;  /* 0x0000000000017941 */ /* 0x000fea0003800000 */
.L_x_10756:
[----:B01----:R0:W1:-:S06]  /*0a10*/  DADD R10, RZ, R14 ;  /* 0x00000000ff0a7229 */ /* 0x00304c000000000e */
.L_x_10755:
[----:B------:R-:W-:Y:S05]  /*0a20*/  BSYNC B0 ;  /* 0x0000000000007941 */ /* 0x000fea0003800000 */
.L_x_10754:
        /* <DEDUP_REMOVED lines=39> */
.L_x_10761:
[----:B------:R-:W-:Y:S05]  /*0ca0*/  BSYNC B1 ;  /* 0x0000000000017941 */ /* 0x000fea0003800000 */
.L_x_10760:
[----:B-12---:R1:W2:-:S06]  /*0cb0*/  DADD R10, R10, R16 ;  /* 0x000000000a0a7229 */ /* 0x00628c0000000010 */
.L_x_10759:
[----:B------:R-:W-:Y:S05]  /*0cc0*/  BSYNC B0 ;  /* 0x0000000000007941 */ /* 0x000fea0003800000 */
.L_x_10758:
        /* <DEDUP_REMOVED lines=28> */
.L_x_10772:
        /* <DEDUP_REMOVED lines=15> */
.L_x_10773:
[----:B--2---:R-:W-:Y:S01]  /*0f80*/  MOV R8, R16 ;  /* 0x0000001000087202 */ /* 0x004fe20000000f00 */
[----:B-1----:R-:W-:-:S06]  /*0f90*/  IMAD.MOV.U32 R9, RZ, RZ, R17 ;  /* 0x000000ffff097224 */ /* 0x002fcc00078e0011 */
[----:B0-----:R0:W1:-:S06]  /*0fa0*/  DADD R12, R8, R12 ;  /* 0x00000000080c7229 */ /* 0x00104c000000000c */
.L_x_10763:
[----:B------:R-:W-:Y:S05]  /*0fb0*/  BSYNC B0 ;  /* 0x0000000000007941 */ /* 0x000fea0003800000 */
.L_x_10762:
[----:B-1----:R-:W-:Y:S01]  /*0fc0*/  @!P4 STS.64 [RZ], R12 ;  /* 0x0000000cff00c388 */ /* 0x002fe20000000a00 */
[----:B------:R-:W-:Y:S03]  /*0fd0*/  WARPSYNC 0xffffffff ;  /* 0xffffffff00007948 */ /* 0x000fe60003800000 */
[----:B------:R-:W-:Y:S06]  /*0fe0*/  BAR.SYNC.DEFER_BLOCKING 0x0 ;  /* 0x0000000000007b1d */ /* 0x000fec0000010000 */
[----:B0-----:R-:W0:Y:S02]  /*0ff0*/  LDS.64 R10, [RZ] ;  /* 0x00000000ff0a7984 */ /* 0x001e240000000a00 */
[----:B0-----:R-:W-:Y:S01]  /*1000*/  ISETP.GT.AND P2, PT, R11, 0xfffff, PT ;  /* 0x000fffff0b00780c */ /* 0x001fe20003f44270 */
[----:B------:R-:W-:-:S02]  /*1010*/  IMAD.MOV.U32 R14, RZ, RZ, R10 ;  /* 0x000000ffff0e7224 */ /* 0x000fc400078e000a */
[--C-:B------:R-:W-:Y:S02]  /*1020*/  IMAD.MOV.U32 R15, RZ, RZ, R11.reuse ;  /* 0x000000ffff0f7224 */ /* 0x100fe400078e000b */
[----:B------:R-:W-:-:S08]  /*1030*/  IMAD.MOV.U32 R9, RZ, RZ, R11 ;  /* 0x000000ffff097224 */ /* 0x000fd000078e000b */
        /* <DEDUP_REMOVED lines=15> */
.L_x_10766:
[----:B------:R-:W-:Y:S01]  /*1130*/  LOP3.LUT R11, R9, 0x800fffff, RZ, 0xc0, !PT ;  /* 0x800fffff090b7812 */ /* 0x000fe200078ec0ff */
[----:B------:R-:W-:Y:S01]  /*1140*/  IMAD.MOV.U32 R12, RZ, RZ, RZ ;  /* 0x000000ffff0c7224 */ /* 0x000fe200078e00ff */
[----:B------:R-:W-:Y:S01]  /*1150*/  MOV R21, 0x3eb1380b ;  /* 0x3eb1380b00157802 */ /* 0x000fe20000000f00 */
[----:B------:R-:W-:Y:S01]  /*1160*/  IMAD.MOV.U32 R20, RZ, RZ, 0x3ae80f1e ;  /* 0x3ae80f1eff147424 */ /* 0x000fe200078e00ff */
[----:B------:R-:W-:Y:S02]  /*1170*/  LOP3.LUT R11, R11, 0x3ff00000, RZ, 0xfc, !PT ;  /* 0x3ff000000b0b7812 */ /* 0x000fe400078efcff */
[----:B------:R-:W-:Y:S01]  /*1180*/  LEA.HI R8, R9, R8, RZ, 0xc ;  /* 0x0000000809087211 */ /* 0x000fe200078f60ff */
[----:B------:R-:W-:Y:S01]  /*1190*/  IMAD.MOV.U32 R9, RZ, RZ, 0x43300000 ;  /* 0x43300000ff097424 */ /* 0x000fe200078e00ff */
        /* <DEDUP_REMOVED lines=33> */
[----:B0-----:R0:W1:-:S05]  /*13b0*/  DADD R18, R18, R10 ;  /* 0x0000000012127229 */ /* 0x00104a000000000a */
.L_x_10767:
        /* <DEDUP_REMOVED lines=11> */
.L_x_10769:
[----:B------:R-:W-:Y:S05]  /*1470*/  BSYNC B0 ;  /* 0x0000000000007941 */ /* 0x000fea0003800000 */
.L_x_10768:
[----:B------:R-:W-:Y:S05]  /*1480*/  @P1 EXIT ;  /* 0x000000000000194d */ /* 0x000fea0003800000 */
[----:B0-----:R-:W0:Y:S01]  /*1490*/  S2R R4, SR_TID.X ;  /* 0x0000000000047919 */ /* 0x001e220000002100 */
[----:B------:R-:W2:-:S06]  /*14a0*/  DADD R6, R2, -R6 ;  /* 0x0000000002067229 */ /* 0x000e8c0000000806 */
[----:B-12---:R-:W1:Y:S01]  /*14b0*/  DADD R18, R6, -R18 ;  /* 0x0000000006127229 */ /* 0x006e620000000812 */
[----:B0-----:R-:W-:-:S04]  /*14c0*/  IADD3 R4, R4, c[0x0][0x0], RZ ;  /* 0x0000000004047a10 */ /* 0x001fc80007ffe0ff */
[----:B------:R-:W-:-:S05]  /*14d0*/  SHF.R.S32.HI R5, RZ, 0x1f, R4 ;  /* 0x0000001fff057819 */ /* 0x000fca0000011404 */
[----:B------:R-:W-:-:S04]  /*14e0*/  IMAD.WIDE.U32 R4, R0, c[0x0][0x170], R4 ;  /* 0x00005c0000047a25 */ /* 0x000fc800078e0004 */
[----:B------:R-:W-:Y:S01]  /*14f0*/  IMAD R3, R0, c[0x0][0x174], R5 ;  /* 0x00005d0000037a24 */ /* 0x000fe200078e0205 */
[----:B------:R-:W-:-:S04]  /*1500*/  LEA R2, P0, R4, c[0x0][0x160], 0x3 ;  /* 0x0000580004027a11 */ /* 0x000fc800078018ff */
[----:B------:R-:W-:-:S05]  /*1510*/  LEA.HI.X R3, R4, c[0x0][0x164], R3, 0x3, P0 ;  /* 0x0000590004037a11 */ /* 0x000fca00000f1c03 */
[----:B-1----:R-:W-:Y:S01]  /*1520*/  STG.E.64 [R2.64], R18 ;  /* 0x0000001202007986 */ /* 0x002fe2000c101b06 */
[----:B------:R-:W-:Y:S05]  /*1530*/  EXIT ;  /* 0x000000000000794d */ /* 0x000fea0003800000 */
.L_x_10752:
[----:B-1----:R-:W-:Y:S01]  /*1540*/  IMAD.MOV.U32 R11, RZ, RZ, R7 ;  /* 0x000000ffff0b7224 */ /* 0x002fe200078e0007 */
[----:B0-----:R-:W-:Y:S01]  /*1550*/  MOV R14, 0x15a0 ;  /* 0x000015a0000e7802 */ /* 0x001fe20000000f00 */
[----:B------:R-:W-:Y:S02]  /*1560*/  IMAD.MOV.U32 R9, RZ, RZ, 0x10 ;  /* 0x00000010ff097424 */ /* 0x000fe400078e00ff */
[----:B------:R-:W-:Y:S02]  /*1570*/  IMAD.MOV.U32 R16, RZ, RZ, 0x1f ;  /* 0x0000001fff107424 */ /* 0x000fe400078e00ff */
[----:B------:R-:W-:Y:S02]  /*1580*/  IMAD.MOV.U32 R10, RZ, RZ, -0x1 ;  /* 0xffffffffff0a7424 */ /* 0x000fe400078e00ff */
[----:B------:R-:W-:Y:S05]  /*1590*/  CALL.REL.NOINC `($__internal_175_$__cuda_sm70_shflsync_down_p) ;  /* 0x0000099000007944 */ /* 0x000fea0003c00000 */
[----:B-1----:R-:W-:Y:S01]  /*15a0*/  IMAD.MOV.U32 R13, RZ, RZ, R10 ;  /* 0x000000ffff0d7224 */ /* 0x002fe200078e000a */
[----:B0-----:R-:W-:Y:S05]  /*15b0*/  BRA `(.L_x_10770) ;  /* 0xffffefa000007947 */ /* 0x001fea000383ffff */
.L_x_10753:
[----:B------:R-:W-:Y:S01]  /*15c0*/  MOV R11, R6 ;  /* 0x00000006000b7202 */ /* 0x000fe20000000f00 */
[----:B0-----:R-:W-:Y:S01]  /*15d0*/  IMAD.MOV.U32 R9, RZ, RZ, 0x10 ;  /* 0x00000010ff097424 */ /* 0x001fe200078e00ff */
[----:B------:R-:W-:Y:S01]  /*15e0*/  MOV R14, 0x1620 ;  /* 0x00001620000e7802 */ /* 0x000fe20000000f00 */
[----:B------:R-:W-:-:S02]  /*15f0*/  IMAD.MOV.U32 R16, RZ, RZ, 0x1f ;  /* 0x0000001fff107424 */ /* 0x000fc400078e00ff */
[----:B------:R-:W-:Y:S02]  /*1600*/  IMAD.MOV.U32 R10, RZ, RZ, -0x1 ;  /* 0xffffffffff0a7424 */ /* 0x000fe400078e00ff */
[----:B-12---:R-:W-:Y:S05]  /*1610*/  CALL.REL.NOINC `($__internal_175_$__cuda_sm70_shflsync_down_p) ;  /* 0x0000091000007944 */ /* 0x006fea0003c00000 */
        /* <DEDUP_REMOVED lines=9> */
[----:B------:R-:W-:Y:S05]  /*16b0*/  CALL.REL.NOINC `($__internal_175_$__cuda_sm70_shflsync_down_p) ;  /* 0x0000087000007944 */ /* 0x000fea0003c00000 */
[----:B0-----:R-:W-:Y:S01]  /*16c0*/  HFMA2.MMA R16, -RZ, RZ, 0, 1.847743988037109375e-06 ;  /* 0x0000001fff107435 */ /* 0x001fe200000001ff */
[----:B-1----:R-:W-:Y:S01]  /*16d0*/  IMAD.MOV.U32 R7, RZ, RZ, R10 ;  /* 0x000000ffff077224 */ /* 0x002fe200078e000a */
[----:B------:R-:W-:Y:S01]  /*16e0*/  MOV R14, 0x1730 ;  /* 0x00001730000e7802 */ /* 0x000fe20000000f00 */
[----:B------:R-:W-:Y:S02]  /*16f0*/  IMAD.MOV.U32 R11, RZ, RZ, R12 ;  /* 0x000000ffff0b7224 */ /* 0x000fe400078e000c */
[----:B------:R-:W-:-:S02]  /*1700*/  IMAD.MOV.U32 R9, RZ, RZ, 0x8 ;  /* 0x00000008ff097424 */ /* 0x000fc400078e00ff */
[----:B------:R-:W-:Y:S02]  /*1710*/  IMAD.MOV.U32 R10, RZ, RZ, -0x1 ;  /* 0xffffffffff0a7424 */ /* 0x000fe400078e00ff */
[----:B------:R-:W-:Y:S05]  /*1720*/  CALL.REL.NOINC `($__internal_175_$__cuda_sm70_shflsync_down_p) ;  /* 0x0000080000007944 */ /* 0x000fea0003c00000 */
        /* <DEDUP_REMOVED lines=9> */
[----:B------:R-:W-:Y:S05]  /*17c0*/  CALL.REL.NOINC `($__internal_175_$__cuda_sm70_shflsync_down_p) ;  /* 0x0000076000007944 */ /* 0x000fea0003c00000 */
[----:B-1----:R-:W-:Y:S01]  /*17d0*/  IMAD.MOV.U32 R7, RZ, RZ, R10 ;  /* 0x000000ffff077224 */ /* 0x002fe200078e000a */
[----:B------:R-:W-:Y:S01]  /*17e0*/  MOV R14, 0x1840 ;  /* 0x00001840000e7802 */ /* 0x000fe20000000f00 */
[----:B0-----:R-:W-:Y:S02]  /*17f0*/  IMAD.MOV.U32 R11, RZ, RZ, R12 ;  /* 0x000000ffff0b7224 */ /* 0x001fe400078e000c */
[----:B------:R-:W-:Y:S02]  /*1800*/  IMAD.MOV.U32 R9, RZ, RZ, 0x4 ;  /* 0x00000004ff097424 */ /* 0x000fe400078e00ff */
[----:B------:R-:W-:-:S02]  /*1810*/  IMAD.MOV.U32 R16, RZ, RZ, 0x1f ;  /* 0x0000001fff107424 */ /* 0x000fc400078e00ff */
[----:B------:R-:W-:Y:S02]  /*1820*/  IMAD.MOV.U32 R10, RZ, RZ, -0x1 ;  /* 0xffffffffff0a7424 */ /* 0x000fe400078e00ff */
[----:B------:R-:W-:Y:S05]  /*1830*/  CALL.REL.NOINC `($__internal_175_$__cuda_sm70_shflsync_down_p) ;  /* 0x000006f000007944 */ /* 0x000fea0003c00000 */
        /* <DEDUP_REMOVED lines=9> */
[----:B------:R-:W-:Y:S05]  /*18d0*/  CALL.REL.NOINC `($__internal_175_$__cuda_sm70_shflsync_down_p) ;  /* 0x0000065000007944 */ /* 0x000fea0003c00000 */
[----:B-1----:R-:W-:Y:S01]  /*18e0*/  IMAD.MOV.U32 R7, RZ, RZ, R10 ;  /* 0x000000ffff077224 */ /* 0x002fe200078e000a */
[----:B0-----:R-:W-:Y:S01]  /*18f0*/  MOV R11, R12 ;  /* 0x0000000c000b7202 */ /* 0x001fe20000000f00 */
[----:B------:R-:W-:Y:S01]  /*1900*/  IMAD.MOV.U32 R9, RZ, RZ, 0x2 ;  /* 0x00000002ff097424 */ /* 0x000fe200078e00ff */
[----:B------:R-:W-:Y:S01]  /*1910*/  MOV R14, 0x1950 ;  /* 0x00001950000e7802 */ /* 0x000fe20000000f00 */
[----:B------:R-:W-:Y:S02]  /*1920*/  IMAD.MOV.U32 R16, RZ, RZ, 0x1f ;  /* 0x0000001fff107424 */ /* 0x000fe400078e00ff */
[----:B------:R-:W-:-:S02]  /*1930*/  IMAD.MOV.U32 R10, RZ, RZ, -0x1 ;  /* 0xffffffffff0a7424 */ /* 0x000fc400078e00ff */
[----:B------:R-:W-:Y:S05]  /*1940*/  CALL.REL.NOINC `($__internal_175_$__cuda_sm70_shflsync_down_p) ;  /* 0x000005e000007944 */ /* 0x000fea0003c00000 */
        /* <DEDUP_REMOVED lines=17> */
[----:B01----:R-:W-:Y:S05]  /*1a60*/  BRA `(.L_x_10771) ;  /* 0xffffec6000007947 */ /* 0x003fea000383ffff */
.L_x_10764:
[----:B01----:R-:W-:Y:S01]  /*1a70*/  IMAD.MOV.U32 R11, RZ, RZ, R13 ;  /* 0x000000ffff0b7224 */ /* 0x003fe200078e000d */
[----:B------:R-:W-:Y:S01]  /*1a80*/  MOV R14, 0x1ad0 ;  /* 0x00001ad0000e7802 */ /* 0x000fe20000000f00 */
[----:B------:R-:W-:Y:S02]  /*1a90*/  IMAD.MOV.U32 R9, RZ, RZ, 0x10 ;  /* 0x00000010ff097424 */ /* 0x000fe400078e00ff */
[----:B------:R-:W-:Y:S02]  /*1aa0*/  IMAD.MOV.U32 R16, RZ, RZ, 0x1f ;  /* 0x0000001fff107424 */ /* 0x000fe400078e00ff */
[----:B------:R-:W-:Y:S02]  /*1ab0*/  IMAD.MOV.U32 R10, RZ, RZ, -0x1 ;  /* 0xffffffffff0a7424 */ /* 0x000fe400078e00ff */
[----:B------:R-:W-:Y:S05]  /*1ac0*/  CALL.REL.NOINC `($__internal_175_$__cuda_sm70_shflsync_down_p) ;  /* 0x0000046000007944 */ /* 0x000fea0003c00000 */
[----:B-1----:R-:W-:Y:S01]  /*1ad0*/  MOV R17, R10 ;  /* 0x0000000a00117202 */ /* 0x002fe20000000f00 */
[----:B0-----:R-:W-:Y:S05]  /*1ae0*/  BRA `(.L_x_10772) ;  /* 0xfffff3a000007947 */ /* 0x001fea000383ffff */
.L_x_10765:
[----:B0-----:R-:W-:Y:S01]  /*1af0*/  IMAD.MOV.U32 R11, RZ, RZ, R12 ;  /* 0x000000ffff0b7224 */ /* 0x001fe200078e000c */
[----:B------:R-:W-:Y:S01]  /*1b00*/  MOV R14, 0x1b50 ;  /* 0x00001b50000e7802 */ /* 0x000fe20000000f00 */
[----:B------:R-:W-:Y:S02]  /*1b10*/  IMAD.MOV.U32 R9, RZ, RZ, 0x10 ;  /* 0x00000010ff097424 */ /* 0x000fe400078e00ff */
[----:B------:R-:W-:-:S02]  /*1b20*/  IMAD.MOV.U32 R16, RZ, RZ, 0x1f ;  /* 0x0000001fff107424 */ /* 0x000fc400078e00ff */
[----:B------:R-:W-:Y:S02]  /*1b30*/  IMAD.MOV.U32 R10, RZ, RZ, -0x1 ;  /* 0xffffffffff0a7424 */ /* 0x000fe400078e00ff */
[----:B-12---:R-:W-:Y:S05]  /*1b40*/  CALL.REL.NOINC `($__internal_175_$__cuda_sm70_shflsync_down_p) ;  /* 0x000003e000007944 */ /* 0x006fea0003c00000 */
[----:B0-----:R-:W-:Y:S01]  /*1b50*/  IMAD.MOV.U32 R11, RZ, RZ, R17 ;  /* 0x000000ffff0b7224 */ /* 0x001fe200078e0011 */
[----:B------:R-:W-:Y:S01]  /*1b60*/  MOV R9, 0x8 ;  /* 0x0000000800097802 */ /* 0x000fe20000000f00 */
[----:B------:R-:W-:Y:S01]  /*1b70*/  IMAD.MOV.U32 R16, RZ, RZ, 0x1f ;  /* 0x0000001fff107424 */ /* 0x000fe200078e00ff */
[----:B------:R-:W-:-:S03]  /*1b80*/  MOV R14, 0x1bd0 ;  /* 0x00001bd0000e7802 */ /* 0x000fc60000000f00 */
[----:B-1----:R0:W1:Y:S02]  /*1b90*/  DADD R18, R12, R10 ;  /* 0x000000000c127229 */ /* 0x002064000000000a */
[----:B0-----:R-:W-:-:S08]  /*1ba0*/  IMAD.MOV.U32 R10, RZ, RZ, -0x1 ;  /* 0xffffffffff0a7424 */ /* 0x001fd000078e00ff */
[----:B-1----:R-:W-:Y:S02]  /*1bb0*/  IMAD.MOV.U32 R11, RZ, RZ, R19 ;  /* 0x000000ffff0b7224 */ /* 0x002fe400078e0013 */
[----:B------:R-:W-:Y:S05]  /*1bc0*/  CALL.REL.NOINC `($__internal_175_$__cuda_sm70_shflsync_down_p) ;  /* 0x0000036000007944 */ /* 0x000fea0003c00000 */
[----:B0-----:R-:W-:Y:S01]  /*1bd0*/  HFMA2.MMA R9, -RZ, RZ, 0, 4.76837158203125e-07 ;  /* 0x00000008ff097435 */ /* 0x001fe200000001ff */
[----:B-1----:R-:W-:Y:S01]  /*1be0*/  IMAD.MOV.U32 R13, RZ, RZ, R10 ;  /* 0x000000ffff0d7224 */ /* 0x002fe200078e000a */
[----:B------:R-:W-:Y:S01]  /*1bf0*/  MOV R14, 0x1c40 ;  /* 0x00001c40000e7802 */ /* 0x000fe20000000f00 */
[----:B------:R-:W-:Y:S02]  /*1c00*/  IMAD.MOV.U32 R11, RZ, RZ, R18 ;  /* 0x000000ffff0b7224 */ /* 0x000fe400078e0012 */
[----:B------:R-:W-:Y:S02]  /*1c10*/  IMAD.MOV.U32 R16, RZ, RZ, 0x1f ;  /* 0x0000001fff107424 */ /* 0x000fe400078e00ff */
[----:B------:R-:W-:Y:S02]  /*1c20*/  IMAD.MOV.U32 R10, RZ, RZ, -0x1 ;  /* 0xffffffffff0a7424 */ /* 0x000fe400078e00ff */
[----:B------:R-:W-:Y:S05]  /*1c30*/  CALL.REL.NOINC `($__internal_175_$__cuda_sm70_shflsync_down_p) ;  /* 0x000002f000007944 */ /* 0x000fea0003c00000 */
[----:B-1----:R-:W-:Y:S01]  /*1c40*/  IMAD.MOV.U32 R12, RZ, RZ, R10 ;  /* 0x000000ffff0c7224 */ /* 0x002fe200078e000a */
[----:B------:R-:W-:Y:S01]  /*1c50*/  MOV R10, 0xffffffff ;  /* 0xffffffff000a7802 */ /* 0x000fe20000000f00 */
[----:B0-----:R-:W-:Y:S01]  /*1c60*/  IMAD.MOV.U32 R9, RZ, RZ, 0x4 ;  /* 0x00000004ff097424 */ /* 0x001fe200078e00ff */
[----:B------:R-:W-:Y:S01]  /*1c70*/  MOV R14, 0x1cc0 ;  /* 0x00001cc0000e7802 */ /* 0x000fe20000000f00 */
[----:B------:R-:W-:-:S02]  /*1c80*/  IMAD.MOV.U32 R16, RZ, RZ, 0x1f ;  /* 0x0000001fff107424 */ /* 0x000fc400078e00ff */
[----:B------:R-:W0:-:S10]  /*1c90*/  DADD R18, R18, R12 ;  /* 0x0000000012127229 */ /* 0x000e14000000000c */
[----:B0-----:R-:W-:Y:S02]  /*1ca0*/  IMAD.MOV.U32 R11, RZ, RZ, R19 ;  /* 0x000000ffff0b7224 */ /* 0x001fe400078e0013 */
[----:B------:R-:W-:Y:S05]  /*1cb0*/  CALL.REL.NOINC `($__internal_175_$__cuda_sm70_shflsync_down_p) ;  /* 0x0000027000007944 */ /* 0x000fea0003c00000 */
[----:B-1----:R-:W-:Y:S01]  /*1cc0*/  IMAD.MOV.U32 R13, RZ, RZ, R10 ;  /* 0x000000ffff0d7224 */ /* 0x002fe200078e000a */
[----:B------:R-:W-:Y:S01]  /*1cd0*/  MOV R10, 0xffffffff ;  /* 0xffffffff000a7802 */ /* 0x000fe20000000f00 */
[----:B0-----:R-:W-:Y:S01]  /*1ce0*/  IMAD.MOV.U32 R11, RZ, RZ, R18 ;  /* 0x000000ffff0b7224 */ /* 0x001fe200078e0012 */
[----:B------:R-:W-:Y:S01]  /*1cf0*/  MOV R14, 0x1d30 ;  /* 0x00001d30000e7802 */ /* 0x000fe20000000f00 */
[----:B------:R-:W-:Y:S02]  /*1d00*/  IMAD.MOV.U32 R9, RZ, RZ, 0x4 ;  /* 0x00000004ff097424 */ /* 0x000fe400078e00ff */
[----:B------:R-:W-:Y:S02]  /*1d10*/  IMAD.MOV.U32 R16, RZ, RZ, 0x1f ;  /* 0x0000001fff107424 */ /* 0x000fe400078e00ff */
[----:B------:R-:W-:Y:S05]  /*1d20*/  CALL.REL.NOINC `($__internal_175_$__cuda_sm70_shflsync_down_p) ;  /* 0x0000020000007944 */ /* 0x000fea0003c00000 */
[----:B-1----:R-:W-:Y:S01]  /*1d30*/  IMAD.MOV.U32 R12, RZ, RZ, R10 ;  /* 0x000000ffff0c7224 */ /* 0x002fe200078e000a */
[----:B------:R-:W-:Y:S01]  /*1d40*/  MOV R14, 0x1db0 ;  /* 0x00001db0000e7802 */ /* 0x000fe20000000f00 */
[----:B0-----:R-:W-:Y:S02]  /*1d50*/  IMAD.MOV.U32 R9, RZ, RZ, 0x2 ;  /* 0x00000002ff097424 */ /* 0x001fe400078e00ff */
[----:B------:R-:W-:-:S02]  /*1d60*/  IMAD.MOV.U32 R16, RZ, RZ, 0x1f ;  /* 0x0000001fff107424 */ /* 0x000fc400078e00ff */
[----:B------:R-:W0:Y:S01]  /*1d70*/  DADD R18, R18, R12 ;  /* 0x0000000012127229 */ /* 0x000e22000000000c */
[----:B------:R-:W-:-:S09]  /*1d80*/  IMAD.MOV.U32 R10, RZ, RZ, -0x1 ;  /* 0xffffffffff0a7424 */ /* 0x000fd200078e00ff */
[----:B0-----:R-:W-:Y:S02]  /*1d90*/  IMAD.MOV.U32 R11, RZ, RZ, R19 ;  /* 0x000000ffff0b7224 */ /* 0x001fe400078e0013 */
[----:B------:R-:W-:Y:S05]  /*1da0*/  CALL.REL.NOINC `($__internal_175_$__cuda_sm70_shflsync_down_p) ;  /* 0x0000018000007944 */ /* 0x000fea0003c00000 */
[----:B-1----:R-:W-:Y:S01]  /*1db0*/  MOV R13, R10 ;  /* 0x0000000a000d7202 */ /* 0x002fe20000000f00 */
[----:B0-----:R-:W-:Y:S01]  /*1dc0*/  IMAD.MOV.U32 R11, RZ, RZ, R18 ;  /* 0x000000ffff0b7224 */ /* 0x001fe200078e0012 */
[----:B------:R-:W-:Y:S01]  /*1dd0*/  MOV R14, 0x1e20 ;  /* 0x00001e20000e7802 */ /* 0x000fe20000000f00 */
[----:B------:R-:W-:Y:S02]  /*1de0*/  IMAD.MOV.U32 R9, RZ, RZ, 0x2 ;  /* 0x00000002ff097424 */ /* 0x000fe400078e00ff */
[----:B------:R-:W-:Y:S02]  /*1df0*/  IMAD.MOV.U32 R16, RZ, RZ, 0x1f ;  /* 0x0000001fff107424 */ /* 0x000fe400078e00ff */
[----:B------:R-:W-:Y:S02]  /*1e00*/  IMAD.MOV.U32 R10, RZ, RZ, -0x1 ;  /* 0xffffffffff0a7424 */ /* 0x000fe400078e00ff */
[----:B------:R-:W-:Y:S05]  /*1e10*/  CALL.REL.NOINC `($__internal_175_$__cuda_sm70_shflsync_down_p) ;  /* 0x0000011000007944 */ /* 0x000fea0003c00000 */
[----:B-1----:R-:W-:Y:S01]  /*1e20*/  IMAD.MOV.U32 R12, RZ, RZ, R10 ;  /* 0x000000ffff0c7224 */ /* 0x002fe200078e000a */
[----:B0-----:R-:W-:Y:S01]  /*1e30*/  MOV R9, 0x1 ;  /* 0x0000000100097802 */ /* 0x001fe20000000f00 */
[----:B------:R-:W-:Y:S01]  /*1e40*/  IMAD.MOV.U32 R16, RZ, RZ, 0x1f ;  /* 0x0000001fff107424 */ /* 0x000fe200078e00ff */
[----:B------:R-:W-:Y:S01]  /*1e50*/  MOV R14, 0x1ea0 ;  /* 0x00001ea0000e7802 */ /* 0x000fe20000000f00 */
[----:B------:R-:W-:-:S02]  /*1e60*/  IMAD.MOV.U32 R10, RZ, RZ, -0x1 ;  /* 0xffffffffff0a7424 */ /* 0x000fc400078e00ff */
[----:B------:R-:W0:-:S10]  /*1e70*/  DADD R12, R18, R12 ;  /* 0x00000000120c7229 */ /* 0x000e14000000000c */
[----:B0-----:R-:W-:Y:S02]  /*1e80*/  IMAD.MOV.U32 R11, RZ, RZ, R13 ;  /* 0x000000ffff0b7224 */ /* 0x001fe400078e000d */
[----:B------:R-:W-:Y:S05]  /*1e90*/  CALL.REL.NOINC `($__internal_175_$__cuda_sm70_shflsync_down_p) ;  /* 0x0000009000007944 */ /* 0x000fea0003c00000 */
[----:B0-----:R-:W-:Y:S01]  /*1ea0*/  HFMA2.MMA R9, -RZ, RZ, 0, 5.9604644775390625e-08 ;  /* 0x00000001ff097435 */ /* 0x001fe200000001ff */
[----:B-1----:R-:W-:Y:S01]  /*1eb0*/  IMAD.MOV.U32 R17, RZ, RZ, R10 ;  /* 0x000000ffff117224 */ /* 0x002fe200078e000a */
[----:B------:R-:W-:Y:S01]  /*1ec0*/  MOV R14, 0x1f10 ;  /* 0x00001f10000e7802 */ /* 0x000fe20000000f00 */
[----:B------:R-:W-:Y:S02]  /*1ed0*/  IMAD.MOV.U32 R11, RZ, RZ, R12 ;  /* 0x000000ffff0b7224 */ /* 0x000fe400078e000c */
[----:B------:R-:W-:Y:S02]  /*1ee0*/  IMAD.MOV.U32 R16, RZ, RZ, 0x1f ;  /* 0x0000001fff107424 */ /* 0x000fe400078e00ff */
[----:B------:R-:W-:Y:S02]  /*1ef0*/  IMAD.MOV.U32 R10, RZ, RZ, -0x1 ;  /* 0xffffffffff0a7424 */ /* 0x000fe400078e00ff */
[----:B------:R-:W-:Y:S05]  /*1f00*/  CALL.REL.NOINC `($__internal_175_$__cuda_sm70_shflsync_down_p) ;  /* 0x0000002000007944 */ /* 0x000fea0003c00000 */
[----:B01----:R-:W-:Y:S01]  /*1f10*/  IMAD.MOV.U32 R16, RZ, RZ, R10 ;  /* 0x000000ffff107224 */ /* 0x003fe200078e000a */
[----:B------:R-:W-:Y:S05]  /*1f20*/  BRA `(.L_x_10773) ;  /* 0xfffff05000007947 */ /* 0x000fea000383ffff */
        .weak           $__internal_175_$__cuda_sm70_shflsync_down_p
        .type           $__internal_175_$__cuda_sm70_shflsync_down_p,@function
        .size           $__internal_175_$__cuda_sm70_shflsync_down_p,(.L_x_11491 - $__internal_175_$__cuda_sm70_shflsync_down_p)
$__internal_175_$__cuda_sm70_shflsync_down_p:
[----:B------:R-:W-:Y:S01]  /*1f30*/  IMAD.MOV.U32 R15, RZ, RZ, 0x0 ;  /* 0x00000000ff0f7424 */ /* 0x000fe200078e00ff */
[----:B------:R-:W-:Y:S04]  /*1f40*/  WARPSYNC R10 ;  /* 0x0000000a00007348 */ /* 0x000fe80003800000 */
[----:B------:R0:W1:Y:S01]  /*1f50*/  SHFL.DOWN PT, R10, R11, R9, R16 ;  /* 0x080000090b0a7389 */ /* 0x00006200000e0010 */
[----:B------:R-:W-:Y:S05]  /*1f60*/  RET.REL.NODEC R14 `(_ZN2at6native43_GLOBAL__N__9ae7fba5_10_SoftMax_cu_9f978f6322cunn_SoftMaxForwardRegIdddNS1_25LogSoftMaxForwardEpilogueElLi2EEEvPT1_PKT_T3_) ;  /* 0xffffe0900e007950 */ /* 0x000fea0003c3ffff */
.L_x_10774:
        /* <DEDUP_REMOVED lines=9> */
.L_x_11491:


//--------------------- .text._ZN2at6native43_GLOBAL__N__9ae7fba5_10_SoftMax_cu_9f978f6322cunn_SoftMaxForwardRegIdddNS1_25LogSoftMaxForwardEpilogueElLi1EEEvPT1_PKT_T3_ --------------------------
	.section	.text._ZN2at6native43_GLOBAL__N__9ae7fba5_10_SoftMax_cu_9f978f6322cunn_SoftMaxForwardRegIdddNS1_25LogSoftMaxForwardEpilogueElLi1EEEvPT1_PKT_T3_,"ax",@progbits
	.sectioninfo	@"SHI_REGISTERS=24"
	.align	128
.text._ZN2at6native43_GLOBAL__N__9ae7fba5_10_SoftMax_cu_9f978f6322cunn_SoftMaxForwardRegIdddNS1_25LogSoftMaxForwardEpilogueElLi1EEEvPT1_PKT_T3_:
        .type           _ZN2at6native43_GLOBAL__N__9ae7fba5_10_SoftMax_cu_9f978f6322cunn_SoftMaxForwardRegIdddNS1_25LogSoftMaxForwardEpilogueElLi1EEEvPT1_PKT_T3_,@function
        .size           _ZN2at6native43_GLOBAL__N__9ae7fba5_10_SoftMax_cu_9f978f6322cunn_SoftMaxForwardRegIdddNS1_25LogSoftMaxForwardEpilogueElLi1EEEvPT1_PKT_T3_,(.L_x_11493 - _ZN2at6native43_GLOBAL__N__9ae7fba5_10_SoftMax_cu_9f978f6322cunn_SoftMaxForwardRegIdddNS1_25LogSoftMaxForwardEpilogueElLi1EEEvPT1_PKT_T3_)
        .other          _ZN2at6native43_GLOBAL__N__9ae7fba5_10_SoftMax_cu_9f978f6322cunn_SoftMaxForwardRegIdddNS1_25LogSoftMaxForwardEpilogueElLi1EEEvPT1_PKT_T3_,@"STO_CUDA_ENTRY STV_DEFAULT"
_ZN2at6native43_GLOBAL__N__9ae7fba5_10_SoftMax_cu_9f978f6322cunn_SoftMaxForwardRegIdddNS1_25LogSoftMaxForwardEpilogueElLi1EEEvPT1_PKT_T3_:
        /* <DEDUP_REMOVED lines=22> */
[----:B0-----:R-:W-:Y:S02]  /*0160*/  @!P0 FSEL R5, R0, c[0x2][0x4], P1 ;  /* 0x0080010000058a08 */ /* 0x001fe40000800000 */
[----:B------:R-:W-:Y:S02]  /*0170*/  @!P0 MOV R0, R2 ;  /* 0x0000000200008202 */ /* 0x000fe40000000f00 */
        /* <DEDUP_REMOVED lines=44> */
.L_x_10789:
        /* <DEDUP_REMOVED lines=22> */
.L_x_10790:
[----:B-1----:R-:W-:-:S06]  /*05a0*/  IMAD.MOV.U32 R7, RZ, RZ, R13 ;  /* 0x000000ffff077224 */ /* 0x002fcc00078e000d */
[----:B--2---:R-:W1:-:S06]  /*05b0*/  DSETP.GEU.AND P3, PT, R4, R6, PT ;  /* 0x000000060400722a */ /* 0x004e4c0003f6e000 */
[----:B-1----:R-:W-:Y:S02]  /*05c0*/  FSEL R12, R6, R4, !P3 ;  /* 0x00000004060c7208 */ /* 0x002fe40005800000 */
[----:B------:R-:W-:Y:S02]  /*05d0*/  FSEL R13, R13, R5, !P3 ;  /* 0x000000050d0d7208 */ /* 0x000fe40005800000 */
.L_x_10776:
[----:B------:R-:W-:Y:S05]  /*05e0*/  BSYNC B0 ;  /* 0x0000000000007941 */ /* 0x000fea0003800000 */
.L_x_10775:
        /* <DEDUP_REMOVED lines=11> */
[----:B------:R-:W-:Y:S01]  /*06a0*/  MOV R11, 0x3ff71547 ;  /* 0x3ff71547000b7802 */ /* 0x000fe20000000f00 */
[----:B------:R-:W-:Y:S01]  /*06b0*/  IMAD.MOV.U32 R16, RZ, RZ, 0x69ce2bdf ;  /* 0x69ce2bdfff107424 */ /* 0x000fe200078e00ff */
[----:B------:R-:W-:Y:S01]  /*06c0*/  BSSY B1, `(.L_x_10781) ;  /* 0x0000021000017945 */ /* 0x000fe20003800000 */
[----:B------:R-:W-:-:S03]  /*06d0*/  IMAD.MOV.U32 R17, RZ, RZ, 0x3e5ade15 ;  /* 0x3e5ade15ff117424 */ /* 0x000fc600078e00ff */
[----:B-1----:R-:W1:Y:S02]  /*06e0*/  DFMA R10, R8, R10, 6.75539944105574400000e+15 ;  /* 0x43380000080a742b */ /* 0x002e64000000000a */
        /* <DEDUP_REMOVED lines=30> */
.L_x_10782:
[----:B------:R-:W-:Y:S05]  /*08d0*/  BSYNC B1 ;  /* 0x0000000000017941 */ /* 0x000fea0003800000 */
.L_x_10781:
[----:B01----:R0:W1:-:S06]  /*08e0*/  DADD R8, RZ, R12 ;  /* 0x00000000ff087229 */ /* 0x00304c000000000c */
.L_x_10780:
[----:B------:R-:W-:Y:S05]  /*08f0*/  BSYNC B0 ;  /* 0x0000000000007941 */ /* 0x000fea0003800000 */
.L_x_10779:
        /* <DEDUP_REMOVED lines=28> */
.L_x_10791:
        /* <DEDUP_REMOVED lines=15> */
.L_x_10792:
[----:B-1----:R-:W-:-:S06]  /*0bb0*/  IMAD.MOV.U32 R7, RZ, RZ, R0 ;  /* 0x000000ffff077224 */ /* 0x002fcc00078e0000 */
[----:B0-2---:R0:W1:-:S06]  /*0bc0*/  DADD R12, R6, R12 ;  /* 0x00000000060c7229 */ /* 0x00504c000000000c */
.L_x_10784:
[----:B------:R-:W-:Y:S05]  /*0bd0*/  BSYNC B0 ;  /* 0x0000000000007941 */ /* 0x000fea0003800000 */
.L_x_10783:
[----:B-1----:R-:W-:Y:S01]  /*0be0*/  @!P3 STS.64 [RZ], R12 ;  /* 0x0000000cff00b388 */ /* 0x002fe20000000a00 */
[----:B------:R-:W-:Y:S03]  /*0bf0*/  WARPSYNC 0xffffffff ;  /* 0xffffffff00007948 */ /* 0x000fe60003800000 */
[----:B------:R-:W-:Y:S06]  /*0c00*/  BAR.SYNC.DEFER_BLOCKING 0x0 ;  /* 0x0000000000007b1d */ /* 0x000fec0000010000 */
[----:B0-----:R-:W0:Y:S02]  /*0c10*/  LDS.64 R6, [RZ] ;  /* 0x00000000ff067984 */ /* 0x001e240000000a00 */
[----:B0-----:R-:W-:Y:S01]  /*0c20*/  ISETP.GT.AND P1, PT, R7, 0xfffff, PT ;  /* 0x000fffff0700780c */ /* 0x001fe20003f24270 */
[----:B------:R-:W-:-:S02]  /*0c30*/  IMAD.MOV.U32 R8, RZ, RZ, R6 ;  /* 0x000000ffff087224 */ /* 0x000fc400078e0006 */
[----:B------:R-:W-:-:S10]  /*0c40*/  IMAD.MOV.U32 R9, RZ, RZ, R7 ;  /* 0x000000ffff097224 */ /* 0x000fd400078e0007 */
[----:B------:R-:W0:-:S10]  /*0c50*/  @!P1 DMUL R8, R8, 1.80143985094819840000e+16 ;  /* 0x4350000008089828 */ /* 0x000e140000000000 */
[----:B0-----:R-:W-:Y:S01]  /*0c60*/  @!P1 MOV R7, R9 ;  /* 0x0000000900079202 */ /* 0x001fe20000000f00 */
[----:B------:R-:W-:-:S03]  /*0c70*/  @!P1 IMAD.MOV.U32 R6, RZ, RZ, R8 ;  /* 0x000000ffff069224 */ /* 0x000fc600078e0008 */
        /* <DEDUP_REMOVED lines=12> */
.L_x_10787:
[C---:B------:R-:W-:Y:S01]  /*0d40*/  LOP3.LUT R8, R7.reuse, 0x800fffff, RZ, 0xc0, !PT ;  /* 0x800fffff07087812 */ /* 0x040fe200078ec0ff */
[----:B------:R-:W-:Y:S01]  /*0d50*/  IMAD.MOV.U32 R10, RZ, RZ, RZ ;  /* 0x000000ffff0a7224 */ /* 0x000fe200078e00ff */
[----:B------:R-:W-:Y:S01]  /*0d60*/  LEA.HI R7, R7, R0, RZ, 0xc ;  /* 0x0000000007077211 */ /* 0x000fe200078f60ff */
[----:B------:R-:W-:Y:S01]  /*0d70*/  IMAD.MOV.U32 R18, RZ, RZ, 0x3ae80f1e ;  /* 0x3ae80f1eff127424 */ /* 0x000fe200078e00ff */
[----:B------:R-:W-:Y:S01]  /*0d80*/  LOP3.LUT R9, R8, 0x3ff00000, RZ, 0xfc, !PT ;  /* 0x3ff0000008097812 */ /* 0x000fe200078efcff */
[----:B------:R-:W-:Y:S01]  /*0d90*/  IMAD.MOV.U32 R19, RZ, RZ, 0x3eb1380b ;  /* 0x3eb1380bff137424 */ /* 0x000fe200078e00ff */
[----:B------:R-:W-:Y:S02]  /*0da0*/  MOV R8, R6 ;  /* 0x0000000600087202 */ /* 0x000fe40000000f00 */
        /* <DEDUP_REMOVED lines=35> */
.L_x_10788:
[----:B------:R-:W-:Y:S05]  /*0fe0*/  @P0 EXIT ;  /* 0x000000000000094d */ /* 0x000fea0003800000 */
[----:B------:R-:W2:Y:S01]  /*0ff0*/  S2R R6, SR_TID.X ;  /* 0x0000000000067919 */ /* 0x000ea20000002100 */
[----:B------:R-:W3:-:S03]  /*1000*/  DADD R4, R2, -R4 ;  /* 0x0000000002047229 */ /* 0x000ec60000000804 */
[----:B------:R-:W4:Y:S03]  /*1010*/  S2R R11, SR_CTAID.X ;  /* 0x00000000000b7919 */ /* 0x000f260000002500 */
[----:B-1-3--:R-:W1:Y:S01]  /*1020*/  DADD R8, R4, -R8 ;  /* 0x0000000004087229 */ /* 0x00ae620000000808 */
[----:B--2---:R-:W-:-:S05]  /*1030*/  SHF.R.S32.HI R7, RZ, 0x1f, R6 ;  /* 0x0000001fff077819 */ /* 0x004fca0000011406 */
[----:B----4-:R-:W-:-:S04]  /*1040*/  IMAD.WIDE.U32 R6, R11, c[0x0][0x170], R6 ;  /* 0x00005c000b067a25 */ /* 0x010fc800078e0006 */
[----:B------:R-:W-:Y:S01]  /*1050*/  IMAD R11, R11, c[0x0][0x174], R7 ;  /* 0x00005d000b0b7a24 */ /* 0x000fe200078e0207 */
[----:B------:R-:W-:-:S04]  /*1060*/  LEA R2, P0, R6, c[0x0][0x160], 0x3 ;  /* 0x0000580006027a11 */ /* 0x000fc800078018ff */
[----:B------:R-:W-:-:S05]  /*1070*/  LEA.HI.X R3, R6, c[0x0][0x164], R11, 0x3, P0 ;  /* 0x0000590006037a11 */ /* 0x000fca00000f1c0b */
[----:B-1----:R-:W-:Y:S01]  /*1080*/  STG.E.64 [R2.64], R8 ;  /* 0x0000000802007986 */ /* 0x002fe2000c101b06 */
[----:B------:R-:W-:Y:S05]  /*1090*/  EXIT ;  /* 0x000000000000794d */ /* 0x000fea0003800000 */
.L_x_10777:
[----:B-1----:R-:W-:Y:S01]  /*10a0*/  MOV R9, R13 ;  /* 0x0000000d00097202 */ /* 0x002fe20000000f00 */
[----:B------:R-:W-:Y:S01]  /*10b0*/  IMAD.MOV.U32 R8, RZ, RZ, 0x10 ;  /* 0x00000010ff087424 */ /* 0x000fe200078e00ff */
[----:B------:R-:W-:Y:S01]  /*10c0*/  MOV R10, 0x1100 ;  /* 0x00001100000a7802 */ /* 0x000fe20000000f00 */
[----:B0-----:R-:W-:Y:S02]  /*10d0*/  IMAD.MOV.U32 R7, RZ, RZ, 0x1f ;  /* 0x0000001fff077424 */ /* 0x001fe400078e00ff */
[----:B------:R-:W-:Y:S02]  /*10e0*/  IMAD.MOV.U32 R6, RZ, RZ, -0x1 ;  /* 0xffffffffff067424 */ /* 0x000fe400078e00ff */
[----:B------:R-:W-:Y:S05]  /*10f0*/  CALL.REL.NOINC `($__internal_176_$__cuda_sm70_shflsync_down_p) ;  /* 0x0000098000007944 */ /* 0x000fea0003c00000 */
[----:B-1----:R-:W-:Y:S01]  /*1100*/  IMAD.MOV.U32 R5, RZ, RZ, R6 ;  /* 0x000000ffff057224 */ /* 0x002fe200078e0006 */
[----:B0-----:R-:W-:Y:S05]  /*1110*/  BRA `(.L_x_10789) ;  /* 0xfffff32000007947 */ /* 0x001fea000383ffff */
.L_x_10778:
[----:B------:R-:W-:Y:S01]  /*1120*/  HFMA2.MMA R8, -RZ, RZ, 0, 9.5367431640625e-07 ;  /* 0x00000010ff087435 */ /* 0x000fe200000001ff */
[----:B------:R-:W-:Y:S01]  /*1130*/  IMAD.MOV.U32 R9, RZ, RZ, R12 ;  /* 0x000000ffff097224 */ /* 0x000fe200078e000c */
[----:B------:R-:W-:Y:S01]  /*1140*/  MOV R10, 0x1180 ;  /* 0x00001180000a7802 */ /* 0x000fe20000000f00 */
[----:B------:R-:W-:-:S02]  /*1150*/  IMAD.MOV.U32 R7, RZ, RZ, 0x1f ;  /* 0x0000001fff077424 */ /* 0x000fc400078e00ff */
[----:B------:R-:W-:Y:S02]  /*1160*/  IMAD.MOV.U32 R6, RZ, RZ, -0x1 ;  /* 0xffffffffff067424 */ /* 0x000fe400078e00ff */
[----:B01----:R-:W-:Y:S05]  /*1170*/  CALL.REL.NOINC `($__internal_176_$__cuda_sm70_shflsync_down_p) ;  /* 0x0000090000007944 */ /* 0x003fea0003c00000 */
[----:B0-----:R-:W-:Y:S01]  /*1180*/  IMAD.MOV.U32 R7, RZ, RZ, R5 ;  /* 0x000000ffff077224 */ /* 0x001fe200078e0005 */
[----:B------:R-:W-:Y:S01]  /*1190*/  MOV R10, 0x1220 ;  /* 0x00001220000a7802 */ /* 0x000fe20000000f00 */
[----:B------:R-:W-:-:S04]  /*11a0*/  IMAD.MOV.U32 R8, RZ, RZ, 0x8 ;  /* 0x00000008ff087424 */ /* 0x000fc800078e00ff */
[----:B-1----:R0:W1:Y:S02]  /*11b0*/  DSETP.GEU.AND P3, PT, R12, R6, PT ;  /* 0x000000060c00722a */ /* 0x0020640003f6e000 */
[----:B0-----:R-:W-:-:S04]  /*11c0*/  IMAD.MOV.U32 R7, RZ, RZ, 0x1f ;  /* 0x0000001fff077424 */ /* 0x001fc800078e00ff */
[----:B-1----:R-:W-:Y:S02]  /*11d0*/  FSEL R13, R5, R13, !P3 ;  /* 0x0000000d050d7208 */ /* 0x002fe40005800000 */
[----:B------:R-:W-:Y:S02]  /*11e0*/  FSEL R12, R6, R12, !P3 ;  /* 0x0000000c060c7208 */ /* 0x000fe40005800000 */
[----:B------:R-:W-:Y:S01]  /*11f0*/  MOV R6, 0xffffffff ;  /* 0xffffffff00067802 */ /* 0x000fe20000000f00 */
[----:B------:R-:W-:Y:S02]  /*1200*/  IMAD.MOV.U32 R9, RZ, RZ, R13 ;  /* 0x000000ffff097224 */ /* 0x000fe400078e000d */
[----:B------:R-:W-:Y:S05]  /*1210*/  CALL.REL.NOINC `($__internal_176_$__cuda_sm70_shflsync_down_p) ;  /* 0x0000086000007944 */ /* 0x000fea0003c00000 */
[----:B-1----:R-:W-:Y:S01]  /*1220*/  IMAD.MOV.U32 R5, RZ, RZ, R6 ;  /* 0x000000ffff057224 */ /* 0x002fe200078e0006 */
[----:B------:R-:W-:Y:S01]  /*1230*/  MOV R6, 0xffffffff ;  /* 0xffffffff00067802 */ /* 0x000fe20000000f00 */
[----:B0-----:R-:W-:Y:S01]  /*1240*/  IMAD.MOV.U32 R9, RZ, RZ, R12 ;  /* 0x000000ffff097224 */ /* 0x001fe200078e000c */
[----:B------:R-:W-:Y:S01]  /*1250*/  MOV R10, 0x1290 ;  /* 0x00001290000a7802 */ /* 0x000fe20000000f00 */
[----:B------:R-:W-:Y:S02]  /*1260*/  IMAD.MOV.U32 R8, RZ, RZ, 0x8 ;  /* 0x00000008ff087424 */ /* 0x000fe400078e00ff */
[----:B------:R-:W-:-:S02]  /*1270*/  IMAD.MOV.U32 R7, RZ, RZ, 0x1f ;  /* 0x0000001fff077424 */ /* 0x000fc400078e00ff */
[----:B------:R-:W-:Y:S05]  /*1280*/  CALL.REL.NOINC `($__internal_176_$__cuda_sm70_shflsync_down_p) ;  /* 0x000007f000007944 */ /* 0x000fea0003c00000 */
        /* <DEDUP_REMOVED lines=9> */
[----:B------:R-:W-:Y:S05]  /*1320*/  CALL.REL.NOINC `($__internal_176_$__cuda_sm70_shflsync_down_p) ;  /* 0x0000075000007944 */ /* 0x000fea0003c00000 */
[----:B-1----:R-:W-:Y:S01]  /*1330*/  MOV R5, R6 ;  /* 0x0000000600057202 */ /* 0x002fe20000000f00 */
[----:B0-----:R-:W-:Y:S01]  /*1340*/  IMAD.MOV.U32 R9, RZ, RZ, R12 ;  /* 0x000000ffff097224 */ /* 0x001fe200078e000c */
[----:B------:R-:W-:Y:S01]  /*1350*/  MOV R10, 0x13a0 ;  /* 0x000013a0000a7802 */ /* 0x000fe20000000f00 */
[----:B------:R-:W-:Y:S02]  /*1360*/  IMAD.MOV.U32 R8, RZ, RZ, 0x4 ;  /* 0x00000004ff087424 */ /* 0x000fe400078e00ff */
[----:B------:R-:W-:-:S02]  /*1370*/  IMAD.MOV.U32 R7, RZ, RZ, 0x1f ;  /* 0x0000001fff077424 */ /* 0x000fc400078e00ff */
[----:B------:R-:W-:Y:S02]  /*1380*/  IMAD.MOV.U32 R6, RZ, RZ, -0x1 ;  /* 0xffffffffff067424 */ /* 0x000fe400078e00ff */
[----:B------:R-:W-:Y:S05]  /*1390*/  CALL.REL.NOINC `($__internal_176_$__cuda_sm70_shflsync_down_p) ;  /* 0x000006e000007944 */ /* 0x000fea0003c00000 */
        /* <DEDUP_REMOVED lines=9> */
[----:B------:R-:W-:Y:S05]  /*1430*/  CALL.REL.NOINC `($__internal_176_$__cuda_sm70_shflsync_down_p) ;  /* 0x0000064000007944 */ /* 0x000fea0003c00000 */
[----:B-1----:R-:W-:Y:S01]  /*1440*/  IMAD.MOV.U32 R5, RZ, RZ, R6 ;  /* 0x000000ffff057224 */ /* 0x002fe200078e0006 */
[----:B0-----:R-:W-:Y:S01]  /*1450*/  MOV R9, R12 ;  /* 0x0000000c00097202 */ /* 0x001fe20000000f00 */
[----:B------:R-:W-:Y:S01]  /*1460*/  IMAD.MOV.U32 R8, RZ, RZ, 0x2 ;  /* 0x00000002ff087424 */ /* 0x000fe200078e00ff */
[----:B------:R-:W-:Y:S01]  /*1470*/  MOV R10, 0x14b0 ;  /* 0x000014b0000a7802 */ /* 0x000fe20000000f00 */
[----:B------:R-:W-:Y:S02]  /*1480*/  IMAD.MOV.U32 R7, RZ, RZ, 0x1f ;  /* 0x0000001fff077424 */ /* 0x000fe400078e00ff */
[----:B------:R-:W-:-:S02]  /*1490*/  IMAD.MOV.U32 R6, RZ, RZ, -0x1 ;  /* 0xffffffffff067424 */ /* 0x000fc400078e00ff */
        /* <DEDUP_REMOVED lines=18> */
[----:B01----:R-:W-:Y:S05]  /*15c0*/  BRA `(.L_x_10790) ;  /* 0xffffefd000007947 */ /* 0x003fea000383ffff */
.L_x_10785:
[----:B0-----:R-:W-:Y:S01]  /*15d0*/  HFMA2.MMA R8, -RZ, RZ, 0, 9.5367431640625e-07 ;  /* 0x00000010ff087435 */ /* 0x001fe200000001ff */
[----:B-1----:R-:W-:Y:S01]  /*15e0*/  IMAD.MOV.U32 R9, RZ, RZ, R13 ;  /* 0x000000ffff097224 */ /* 0x002fe200078e000d */
[----:B------:R-:W-:Y:S01]  /*15f0*/  MOV R10, 0x1630 ;  /* 0x00001630000a7802 */ /* 0x000fe20000000f00 */
[----:B------:R-:W-:-:S02]  /*1600*/  IMAD.MOV.U32 R7, RZ, RZ, 0x1f ;  /* 0x0000001fff077424 */ /* 0x000fc400078e00ff */
[----:B------:R-:W-:Y:S02]  /*1610*/  IMAD.MOV.U32 R6, RZ, RZ, -0x1 ;  /* 0xffffffffff067424 */ /* 0x000fe400078e00ff */
[----:B------:R-:W-:Y:S05]  /*1620*/  CALL.REL.NOINC `($__internal_176_$__cuda_sm70_shflsync_down_p) ;  /* 0x0000045000007944 */ /* 0x000fea0003c00000 */
[----:B-1----:R-:W-:Y:S01]  /*1630*/  IMAD.MOV.U32 R15, RZ, RZ, R6 ;  /* 0x000000ffff0f7224 */ /* 0x002fe200078e0006 */
[----:B0-----:R-:W-:Y:S05]  /*1640*/  BRA `(.L_x_10791) ;  /* 0xfffff47000007947 */ /* 0x001fea000383ffff */
.L_x_10786:
[----:B0-----:R-:W-:Y:S01]  /*1650*/  IMAD.MOV.U32 R9, RZ, RZ, R12 ;  /* 0x000000ffff097224 */ /* 0x001fe200078e000c */
[----:B------:R-:W-:Y:S01]  /*1660*/  MOV R8, 0x10 ;  /* 0x0000001000087802 */ /* 0x000fe20000000f00 */
[----:B------:R-:W-:Y:S01]  /*1670*/  IMAD.MOV.U32 R7, RZ, RZ, 0x1f ;  /* 0x0000001fff077424 */ /* 0x000fe200078e00ff */
[----:B------:R-:W-:Y:S01]  /*1680*/  MOV R10, 0x16b0 ;  /* 0x000016b0000a7802 */ /* 0x000fe20000000f00 */
[----:B------:R-:W-:Y:S02]  /*1690*/  IMAD.MOV.U32 R6, RZ, RZ, -0x1 ;  /* 0xffffffffff067424 */ /* 0x000fe400078e00ff */
[----:B-12---:R-:W-:Y:S05]  /*16a0*/  CALL.REL.NOINC `($__internal_176_$__cuda_sm70_shflsync_down_p) ;  /* 0x000003d000007944 */ /* 0x006fea0003c00000 */
[----:B0-----:R-:W-:Y:S01]  /*16b0*/  IMAD.MOV.U32 R7, RZ, RZ, R15 ;  /* 0x000000ffff077224 */ /* 0x001fe200078e000f */
[----:B------:R-:W-:Y:S01]  /*16c0*/  MOV R10, 0x1730 ;  /* 0x00001730000a7802 */ /* 0x000fe20000000f00 */
[----:B------:R-:W-:-:S04]  /*16d0*/  IMAD.MOV.U32 R8, RZ, RZ, 0x8 ;  /* 0x00000008ff087424 */ /* 0x000fc800078e00ff */
[----:B-1----:R0:W1:Y:S02]  /*16e0*/  DADD R14, R12, R6 ;  /* 0x000000000c0e7229 */ /* 0x0020640000000006 */
[----:B0-----:R-:W-:Y:S01]  /*16f0*/  MOV R7, 0x1f ;  /* 0x0000001f00077802 */ /* 0x001fe20000000f00 */
[----:B------:R-:W-:-:S07]  /*1700*/  IMAD.MOV.U32 R6, RZ, RZ, -0x1 ;  /* 0xffffffffff067424 */ /* 0x000fce00078e00ff */
[----:B-1----:R-:W-:Y:S02]  /*1710*/  IMAD.MOV.U32 R9, RZ, RZ, R15 ;  /* 0x000000ffff097224 */ /* 0x002fe400078e000f */
[----:B------:R-:W-:Y:S05]  /*1720*/  CALL.REL.NOINC `($__internal_176_$__cuda_sm70_shflsync_down_p) ;  /* 0x0000035000007944 */ /* 0x000fea0003c00000 */
[----:B0-----:R-:W-:Y:S01]  /*1730*/  HFMA2.MMA R8, -RZ, RZ, 0, 4.76837158203125e-07 ;  /* 0x00000008ff087435 */ /* 0x001fe200000001ff */
[----:B-1----:R-:W-:Y:S01]  /*1740*/  IMAD.MOV.U32 R13, RZ, RZ, R6 ;  /* 0x000000ffff0d7224 */ /* 0x002fe200078e0006 */
[----:B------:R-:W-:Y:S01]  /*1750*/  MOV R10, 0x17a0 ;  /* 0x000017a0000a7802 */ /* 0x000fe20000000f00 */
[----:B------:R-:W-:Y:S02]  /*1760*/  IMAD.MOV.U32 R9, RZ, RZ, R14 ;  /* 0x000000ffff097224 */ /* 0x000fe400078e000e */
[----:B------:R-:W-:Y:S02]  /*1770*/  IMAD.MOV.U32 R7, RZ, RZ, 0x1f ;  /* 0x0000001fff077424 */ /* 0x000fe400078e00ff */
[----:B------:R-:W-:Y:S02]  /*1780*/  IMAD.MOV.U32 R6, RZ, RZ, -0x1 ;  /* 0xffffffffff067424 */ /* 0x000fe400078e00ff */
[----:B------:R-:W-:Y:S05]  /*1790*/  CALL.REL.NOINC `($__internal_176_$__cuda_sm70_shflsync_down_p) ;  /* 0x000002e000007944 */ /* 0x000fea0003c00000 */
[----:B-1----:R-:W-:Y:S01]  /*17a0*/  IMAD.MOV.U32 R12, RZ, RZ, R6 ;  /* 0x000000ffff0c7224 */ /* 0x002fe200078e0006 */
[----:B0-----:R-:W-:Y:S01]  /*17b0*/  MOV R7, 0x1f ;  /* 0x0000001f00077802 */ /* 0x001fe20000000f00 */
[----:B------:R-:W-:Y:S01]  /*17c0*/  IMAD.MOV.U32 R8, RZ, RZ, 0x4 ;  /* 0x00000004ff087424 */ /* 0x000fe200078e00ff */
[----:B------:R-:W-:Y:S01]  /*17d0*/  MOV R10, 0x1820 ;  /* 0x00001820000a7802 */ /* 0x000fe20000000f00 */
[----:B------:R-:W-:-:S02]  /*17e0*/  IMAD.MOV.U32 R6, RZ, RZ, -0x1 ;  /* 0xffffffffff067424 */ /* 0x000fc400078e00ff */
[----:B------:R-:W0:-:S10]  /*17f0*/  DADD R14, R14, R12 ;  /* 0x000000000e0e7229 */ /* 0x000e14000000000c */
[----:B0-----:R-:W-:Y:S02]  /*1800*/  IMAD.MOV.U32 R9, RZ, RZ, R15 ;  /* 0x000000ffff097224 */ /* 0x001fe400078e000f */
[----:B------:R-:W-:Y:S05]  /*1810*/  CALL.REL.NOINC `($__internal_176_$__cuda_sm70_shflsync_down_p) ;  /* 0x0000026000007944 */ /* 0x000fea0003c00000 */
[----:B0-----:R-:W-:Y:S01]  /*1820*/  HFMA2.MMA R8, -RZ, RZ, 0, 2.384185791015625e-07 ;  /* 0x00000004ff087435 */ /* 0x001fe200000001ff */
        /* <DEDUP_REMOVED lines=14> */
[----:B0-----:R-:W-:Y:S01]  /*1910*/  HFMA2.MMA R8, -RZ, RZ, 0, 1.1920928955078125e-07 ;  /* 0x00000002ff087435 */ /* 0x001fe200000001ff */
        /* <DEDUP_REMOVED lines=14> */
[----:B0-----:R-:W-:Y:S01]  /*1a00*/  HFMA2.MMA R8, -RZ, RZ, 0, 5.9604644775390625e-08 ;  /* 0x00000001ff087435 */ /* 0x001fe200000001ff */
[----:B-1----:R-:W-:Y:S01]  /*1a10*/  IMAD.MOV.U32 R0, RZ, RZ, R6 ;  /* 0x000000ffff007224 */ /* 0x002fe200078e0006 */
[----:B------:R-:W-:Y:S01]  /*1a20*/  MOV R10, 0x1a70 ;  /* 0x00001a70000a7802 */ /* 0x000fe20000000f00 */
[----:B------:R-:W-:Y:S02]  /*1a30*/  IMAD.MOV.U32 R9, RZ, RZ, R12 ;  /* 0x000000ffff097224 */ /* 0x000fe400078e000c */
[----:B------:R-:W-:Y:S02]  /*1a40*/  IMAD.MOV.U32 R7, RZ, RZ, 0x1f ;  /* 0x0000001fff077424 */ /* 0x000fe400078e00ff */
[----:B------:R-:W-:Y:S02]  /*1a50*/  IMAD.MOV.U32 R6, RZ, RZ, -0x1 ;  /* 0xffffffffff067424 */ /* 0x000fe400078e00ff */
[----:B------:R-:W-:Y:S05]  /*1a60*/  CALL.REL.NOINC `($__internal_176_$__cuda_sm70_shflsync_down_p) ;  /* 0x0000001000007944 */ /* 0x000fea0003c00000 */
[----:B01----:R-:W-:Y:S05]  /*1a70*/  BRA `(.L_x_10792) ;  /* 0xfffff13000007947 */ /* 0x003fea000383ffff */
        .weak           $__internal_176_$__cuda_sm70_shflsync_down_p
        .type           $__internal_176_$__cuda_sm70_shflsync_down_p,@function
        .size           $__internal_176_$__cuda_sm70_shflsync_down_p,(.L_x_11493 - $__internal_176_$__cuda_sm70_shflsync_down_p)
$__internal_176_$__cuda_sm70_shflsync_down_p:
[----:B------:R-:W-:Y:S01]  /*1a80*/  IMAD.MOV.U32 R11, RZ, RZ, 0x0 ;  /* 0x00000000ff0b7424 */ /* 0x000fe200078e00ff */
[----:B------:R-:W-:Y:S04]  /*1a90*/  WARPSYNC R6 ;  /* 0x0000000600007348 */ /* 0x000fe80003800000 */
[----:B------:R0:W1:Y:S01]  /*1aa0*/  SHFL.DOWN PT, R6, R9, R8, R7 ;  /* 0x0800000809067389 */ /* 0x00006200000e0007 */
[----:B------:R-:W-:Y:S05]  /*1ab0*/  RET.REL.NODEC R10 `(_ZN2at6native43_GLOBAL__N__9ae7fba5_10_SoftMax_cu_9f978f6322cunn_SoftMaxForwardRegIdddNS1_25LogSoftMaxForwardEpilogueElLi1EEEvPT1_PKT_T3_) ;  /* 0xffffe5400a007950 */ /* 0x000fea0003c3ffff */
.L_x_10793:
        /* <DEDUP_REMOVED lines=12> */
.L_x_11493:


//--------------------- .nv.shared._ZN43_GLOBAL__N__9ae7fba5_10_SoftMax_cu_9f978f6321softmax_warp_backwardIN3c108BFloat16ES2_fLi10ELb0ELb1EEEvPT0_PKT_S7_iiiPKb --------------------------
	.section	.nv.shared._ZN43_GLOBAL__N__9ae7fba5_10_SoftMax_cu_9f978f6321softmax_warp_backwardIN3c108BFloat16ES2_fLi10ELb0ELb1EEEvPT0_PKT_S7_iiiPKb,"aw",@nobits
	.sectionflags	@""
	.align	16


//--------------------- .nv.global                --------------------------
	.section	.nv.global,"aw",@nobits
.nv.global:
	.type		_ZN41_INTERNAL_9ae7fba5_10_SoftMax_cu_9f978f634cuda3std3__48in_placeE,@object
	.size		_ZN41_INTERNAL_9ae7fba5_10_SoftMax_cu_9f978f634cuda3std3__48in_placeE,(_ZN41_INTERNAL_9ae7fba5_10_SoftMax_cu_9f978f634cuda3std6ranges3__45__cpo8distanceE - _ZN41_INTERNAL_9ae7fba5_10_SoftMax_cu_9f978f634cuda3std3__48in_placeE)
_ZN41_INTERNAL_9ae7fba5_10_SoftMax_cu_9f978f634cuda3std3__48in_placeE:
	.zero		1
	.type		_ZN41_INTERNAL_9ae7fba5_10_SoftMax_cu_9f978f634cuda3std6ranges3__45__cpo8distanceE,@object
	.size		_ZN41_INTERNAL_9ae7fba5_10_SoftMax_cu_9f978f634cuda3std6ranges3__45__cpo8distanceE,(_ZN41_INTERNAL_9ae7fba5_10_SoftMax_cu_9f978f634cuda3std3__45__cpo6cbeginE - _ZN41_INTERNAL_9ae7fba5_10_SoftMax_cu_9f978f634cuda3std6ranges3__45__cpo8distanceE)
_ZN41_INTERNAL_9ae7fba5_10_SoftMax_cu_9f978f634cuda3std6ranges3__45__cpo8distanceE:
	.zero		1
	.type		_ZN41_INTERNAL_9ae7fba5_10_SoftMax_cu_9f978f634cuda3std3__45__cpo6cbeginE,@object
	.size		_ZN41_INTERNAL_9ae7fba5_10_SoftMax_cu_9f978f634cuda3std3__45__cpo6cbeginE,(_ZN41_INTERNAL_9ae7fba5_10_SoftMax_cu_9f978f634cuda3std6ranges3__45__cpo7advanceE - _ZN41_INTERNAL_9ae7fba5_10_SoftMax_cu_9f978f634cuda3std3__45__cpo6cbeginE)
_ZN41_INTERNAL_9ae7fba5_10_SoftMax_cu_9f978f634cuda3std3__45__cpo6cbeginE:
	.zero		1
	.type		_ZN41_INTERNAL_9ae7fba5_10_SoftMax_cu_9f978f634cuda3std6ranges3__45__cpo7advanceE,@object
	.size		_ZN41_INTERNAL_9ae7fba5_10_SoftMax_cu_9f978f634cuda3std6ranges3__45__cpo7advanceE,(_ZN41_INTERNAL_9ae7fba5_10_SoftMax_cu_9f978f634cuda3std3__45__cpo7crbeginE - _ZN41_INTERNAL_9ae7fba5_10_SoftMax_cu_9f978f634cuda3std6ranges3__45__cpo7advanceE)
_ZN41_INTERNAL_9ae7fba5_10_SoftMax_cu_9f978f634cuda3std6ranges3__45__cpo7advanceE:
	.zero		1
	.type		_ZN41_INTERNAL_9ae7fba5_10_SoftMax_cu_9f978f634cuda3std3__45__cpo7crbeginE,@object
	.size		_ZN41_INTERNAL_9ae7fba5_10_SoftMax_cu_9f978f634cuda3std3__45__cpo7crbeginE,(_ZN41_INTERNAL_9ae7fba5_10_SoftMax_cu_9f978f634cuda3std6ranges3__45__cpo4dataE - _ZN41_INTERNAL_9ae7fba5_10_SoftMax_cu_9f978f634cuda3std3__45__cpo7crbeginE)
_ZN41_INTERNAL_9ae7fba5_10_SoftMax_cu_9f978f634cuda3std3__45__cpo7crbeginE:
	.zero		1
	.type		_ZN41_INTERNAL_9ae7fba5_10_SoftMax_cu_9f978f634cuda3std6ranges3__45__cpo4dataE,@object
	.size		_ZN41_INTERNAL_9ae7fba5_10_SoftMax_cu_9f978f634cuda3std6ranges3__45__cpo4dataE,(_ZN41_INTERNAL_9ae7fba5_10_SoftMax_cu_9f978f634cuda3std6ranges3__45__cpo5beginE - _ZN41_INTERNAL_9ae7fba5_10_SoftMax_cu_9f978f634cuda3std6ranges3__45__cpo4dataE)
_ZN41_INTERNAL_9ae7fba5_10_SoftMax_cu_9f978f634cuda3std6ranges3__45__cpo4dataE:
	.zero		1
	.type		_ZN41_INTERNAL_9ae7fba5_10_SoftMax_cu_9f978f634cuda3std6ranges3__45__cpo5beginE,@object
	.size		_ZN41_INTERNAL_9ae7fba5_10_SoftMax_cu_9f978f634cuda3std6ranges3__45__cpo5beginE,(_ZN41_INTERNAL_9ae7fba5_10_SoftMax_cu_9f978f634cuda3std3__443_GLOBAL__N__9ae7fba5_10_SoftMax_cu_9f978f636ignoreE - _ZN41_INTERNAL_9ae7fba5_10_SoftMax_cu_9f978f634cuda3std6ranges3__45__cpo5beginE)
_ZN41_INTERNAL_9ae7fba5_10_SoftMax_cu_9f978f634cuda3std6ranges3__45__cpo5beginE:
	.zero		1
	.type		_ZN41_INTERNAL_9ae7fba5_10_SoftMax_cu_9f978f634cuda3std3__443_GLOBAL__N__9ae7fba5_10_SoftMax_cu_9f978f636ignoreE,@object
	.size		_ZN41_INTERNAL_9ae7fba5_10_SoftMax_cu_9f978f634cuda3std3__443_GLOBAL__N__9ae7fba5_10_SoftMax_cu_9f978f636ignoreE,(_ZN41_INTERNAL_9ae7fba5_10_SoftMax_cu_9f978f634cuda3std6ranges3__45__cpo4sizeE - _ZN41_INTERNAL_9ae7fba5_10_SoftMax_cu_9f978f634cuda3std3__443_GLOBAL__N__9ae7fba5_10_SoftMax_cu_9f978f636ignoreE)
_ZN41_INTERNAL_9ae7fba5_10_SoftMax_cu_9f978f634cuda3std3__443_GLOBAL__N__9ae7fba5_10_SoftMax_cu_9f978f636ignoreE:
	.zero		1
	.type		_ZN41_INTERNAL_9ae7fba5_10_SoftMax_cu_9f978f634cuda3std6ranges3__45__cpo4sizeE,@object
	.size		_ZN41_INTERNAL_9ae7fba5_10_SoftMax_cu_9f978f634cuda3std6ranges3__45__cpo4sizeE,(_ZN41_INTERNAL_9ae7fba5_10_SoftMax_cu_9f978f634cuda3std3__45__cpo5beginE - _ZN41_INTERNAL_9ae7fba5_10_SoftMax_cu_9f978f634cuda3std6ranges3__45__cpo4sizeE)
_ZN41_INTERNAL_9ae7fba5_10_SoftMax_cu_9f978f634cuda3std6ranges3__45__cpo4sizeE:
	.zero		1
	.type		_ZN41_INTERNAL_9ae7fba5_10_SoftMax_cu_9f978f634cuda3std3__45__cpo5beginE,@object
	.size		_ZN41_INTERNAL_9ae7fba5_10_SoftMax_cu_9f978f634cuda3std3__45__cpo5beginE,(_ZN41_INTERNAL_9ae7fba5_10_SoftMax_cu_9f978f634cuda3std6ranges3__45__cpo6cbeginE - _ZN41_INTERNAL_9ae7fba5_10_SoftMax_cu_9f978f634cuda3std3__45__cpo5beginE)
_ZN41_INTERNAL_9ae7fba5_10_SoftMax_cu_9f978f634cuda3std3__45__cpo5beginE:
	.zero		1
	.type		_ZN41_INTERNAL_9ae7fba5_10_SoftMax_cu_9f978f634cuda3std6ranges3__45__cpo6cbeginE,@object
	.size		_ZN41_INTERNAL_9ae7fba5_10_SoftMax_cu_9f978f634cuda3std6ranges3__45__cpo6cbeginE,(_ZN41_INTERNAL_9ae7fba5_10_SoftMax_cu_9f978f634cuda3std3__45__cpo6rbeginE - _ZN41_INTERNAL_9ae7fba5_10_SoftMax_cu_9f978f634cuda3std6ranges3__45__cpo6cbeginE)
_ZN41_INTERNAL_9ae7fba5_10_SoftMax_cu_9f978f634cuda3std6ranges3__45__cpo6cbeginE:
	.zero		1
	.type		_ZN41_INTERNAL_9ae7fba5_10_SoftMax_cu_9f978f634cuda3std3__45__cpo6rbeginE,@object
	.size		_ZN41_INTERNAL_9ae7fba5_10_SoftMax_cu_9f978f634cuda3std3__45__cpo6rbeginE,(_ZN41_INTERNAL_9ae7fba5_10_SoftMax_cu_9f978f634cuda3std6ranges3__45__cpo4nextE - _ZN41_INTERNAL_9ae7fba5_10_SoftMax_cu_9f978f634cuda3std3__45__cpo6rbeginE)
_ZN41_INTERNAL_9ae7fba5_10_SoftMax_cu_9f978f634cuda3std3__45__cpo6rbeginE:
	.zero		1
	.type		_ZN41_INTERNAL_9ae7fba5_10_SoftMax_cu_9f978f634cuda3std6ranges3__45__cpo4nextE,@object
	.size		_ZN41_INTERNAL_9ae7fba5_10_SoftMax_cu_9f978f634cuda3std6ranges3__45__cpo4nextE,(_ZN41_INTERNAL_9ae7fba5_10_SoftMax_cu_9f978f634cuda3std6ranges3__45__cpo4swapE - _ZN41_INTERNAL_9ae7fba5_10_SoftMax_cu_9f978f634cuda3std6ranges3__45__cpo4nextE)
_ZN41_INTERNAL_9ae7fba5_10_SoftMax_cu_9f978f634cuda3std6ranges3__45__cpo4nextE:
	.zero		1
	.type		_ZN41_INTERNAL_9ae7fba5_10_SoftMax_cu_9f978f634cuda3std6ranges3__45__cpo4swapE,@object
	.size		_ZN41_INTERNAL_9ae7fba5_10_SoftMax_cu_9f978f634cuda3std6ranges3__45__cpo4swapE,(_ZN41_INTERNAL_9ae7fba5_10_SoftMax_cu_9f978f634cuda3std3__420unreachable_sentinelE - _ZN41_INTERNAL_9ae7fba5_10_SoftMax_cu_9f978f634cuda3std6ranges3__45__cpo4swapE)
_ZN41_INTERNAL_9ae7fba5_10_SoftMax_cu_9f978f634cuda3std6ranges3__45__cpo4swapE:
	.zero		1
	.type		_ZN41_INTERNAL_9ae7fba5_10_SoftMax_cu_9f978f634cuda3std3__420unreachable_sentinelE,@object
	.size		_ZN41_INTERNAL_9ae7fba5_10_SoftMax_cu_9f978f634cuda3std3__420unreachable_sentinelE,(_ZN41_INTERNAL_9ae7fba5_10_SoftMax_cu_9f978f636thrust23THRUST_300001_SM_800_NS6system6detail10sequential3seqE - _ZN41_INTERNAL_9ae7fba5_10_SoftMax_cu_9f978f634cuda3std3__420unreachable_sentinelE)
_ZN41_INTERNAL_9ae7fba5_10_SoftMax_cu_9f978f634cuda3std3__420unreachable_sentinelE:
	.zero		1
	.type		_ZN41_INTERNAL_9ae7fba5_10_SoftMax_cu_9f978f636thrust23THRUST_300001_SM_800_NS6system6detail10sequential3seqE,@object
	.size		_ZN41_INTERNAL_9ae7fba5_10_SoftMax_cu_9f978f636thrust23THRUST_300001_SM_800_NS6system6detail10sequential3seqE,(_ZN41_INTERNAL_9ae7fba5_10_SoftMax_cu_9f978f634cuda3std3__45__cpo4cendE - _ZN41_INTERNAL_9ae7fba5_10_SoftMax_cu_9f978f636thrust23THRUST_300001_SM_800_NS6system6detail10sequential3seqE)
_ZN41_INTERNAL_9ae7fba5_10_SoftMax_cu_9f978f636thrust23THRUST_300001_SM_800_NS6system6detail10sequential3seqE:
	.zero		1
	.type		_ZN41_INTERNAL_9ae7fba5_10_SoftMax_cu_9f978f634cuda3std3__45__cpo4cendE,@object
	.size		_ZN41_INTERNAL_9ae7fba5_10_SoftMax_cu_9f978f634cuda3std3__45__cpo4cendE,(_ZN41_INTERNAL_9ae7fba5_10_SoftMax_cu_9f978f634cuda3std6ranges3__45__cpo9iter_swapE - _ZN41_INTERNAL_9ae7fba5_10_SoftMax_cu_9f978f634cuda3std3__45__cpo4cendE)
_ZN41_INTERNAL_9ae7fba5_10_SoftMax_cu_9f978f634cuda3std3__45__cpo4cendE:
	.zero		1
	.type		_ZN41_INTERNAL_9ae7fba5_10_SoftMax_cu_9f978f634cuda3std6ranges3__45__cpo9iter_swapE,@object
	.size		_ZN41_INTERNAL_9ae7fba5_10_SoftMax_cu_9f978f634cuda3std6ranges3__45__cpo9iter_swapE,(_ZN41_INTERNAL_9ae7fba5_10_SoftMax_cu_9f978f634cuda3std3__45__cpo5crendE - _ZN41_INTERNAL_9ae7fba5_10_SoftMax_cu_9f978f634cuda3std6ranges3__45__cpo9iter_swapE)
_ZN41_INTERNAL_9ae7fba5_10_SoftMax_cu_9f978f634cuda3std6ranges3__45__cpo9iter_swapE:
	.zero		1
	.type		_ZN41_INTERNAL_9ae7fba5_10_SoftMax_cu_9f978f634cuda3std3__45__cpo5crendE,@object
	.size		_ZN41_INTERNAL_9ae7fba5_10_SoftMax_cu_9f978f634cuda3std3__45__cpo5crendE,(_ZN41_INTERNAL_9ae7fba5_10_SoftMax_cu_9f978f634cuda3std6ranges3__45__cpo5cdataE - _ZN41_INTERNAL_9ae7fba5_10_SoftMax_cu_9f978f634cuda3std3__45__cpo5crendE)
_ZN41_INTERNAL_9ae7fba5_10_SoftMax_cu_9f978f634cuda3std3__45__cpo5crendE:
	.zero		1
	.type		_ZN41_INTERNAL_9ae7fba5_10_SoftMax_cu_9f978f634cuda3std6ranges3__45__cpo5cdataE,@object
	.size		_ZN41_INTERNAL_9ae7fba5_10_SoftMax_cu_9f978f634cuda3std6ranges3__45__cpo5cdataE,(_ZN41_INTERNAL_9ae7fba5_10_SoftMax_cu_9f978f634cuda3std6ranges3__45__cpo3endE - _ZN41_INTERNAL_9ae7fba5_10_SoftMax_cu_9f978f634cuda3std6ranges3__45__cpo5cdataE)
_ZN41_INTERNAL_9ae7fba5_10_SoftMax_cu_9f978f634cuda3std6ranges3__45__cpo5cdataE:
	.zero		1
	.type		_ZN41_INTERNAL_9ae7fba5_10_SoftMax_cu_9f978f634cuda3std6ranges3__45__cpo3endE,@object
	.size		_ZN41_INTERNAL_9ae7fba5_10_SoftMax_cu_9f978f634cuda3std6ranges3__45__cpo3endE,(_ZN41_INTERNAL_9ae7fba5_10_SoftMax_cu_9f978f634cuda3std3__419piecewise_constructE - _ZN41_INTERNAL_9ae7fba5_10_SoftMax_cu_9f978f634cuda3std6ranges3__45__cpo3endE)
_ZN41_INTERNAL_9ae7fba5_10_SoftMax_cu_9f978f634cuda3std6ranges3__45__cpo3endE:
	.zero		1
	.type		_ZN41_INTERNAL_9ae7fba5_10_SoftMax_cu_9f978f634cuda3std3__419piecewise_constructE,@object
	.size		_ZN41_INTERNAL_9ae7fba5_10_SoftMax_cu_9f978f634cuda3std3__419piecewise_constructE,(_ZN41_INTERNAL_9ae7fba5_10_SoftMax_cu_9f978f634cuda3std6ranges3__45__cpo5ssizeE - _ZN41_INTERNAL_9ae7fba5_10_SoftMax_cu_9f978f634cuda3std3__419piecewise_constructE)
_ZN41_INTERNAL_9ae7fba5_10_SoftMax_cu_9f978f634cuda3std3__419piecewise_constructE:
	.zero		1
	.type		_ZN41_INTERNAL_9ae7fba5_10_SoftMax_cu_9f978f634cuda3std6ranges3__45__cpo5ssizeE,@object
	.size		_ZN41_INTERNAL_9ae7fba5_10_SoftMax_cu_9f978f634cuda3std6ranges3__45__cpo5ssizeE,(_ZN41_INTERNAL_9ae7fba5_10_SoftMax_cu_9f978f634cuda3std3__45__cpo3endE - _ZN41_INTERNAL_9ae7fba5_10_SoftMax_cu_9f978f634cuda3std6ranges3__45__cpo5ssizeE)
_ZN41_INTERNAL_9ae7fba5_10_SoftMax_cu_9f978f634cuda3std6ranges3__45__cpo5ssizeE:
	.zero		1
	.type		_ZN41_INTERNAL_9ae7fba5_10_SoftMax_cu_9f978f634cuda3std3__45__cpo3endE,@object
	.size		_ZN41_INTERNAL_9ae7fba5_10_SoftMax_cu_9f978f634cuda3std3__45__cpo3endE,(_ZN41_INTERNAL_9ae7fba5_10_SoftMax_cu_9f978f634cuda3std6ranges3__45__cpo4cendE - _ZN41_INTERNAL_9ae7fba5_10_SoftMax_cu_9f978f634cuda3std3__45__cpo3endE)
_ZN41_INTERNAL_9ae7fba5_10_SoftMax_cu_9f978f634cuda3std3__45__cpo3endE:
	.zero		1
	.type		_ZN41_INTERNAL_9ae7fba5_10_SoftMax_cu_9f978f634cuda3std6ranges3__45__cpo4cendE,@object
	.size		_ZN41_INTERNAL_9ae7fba5_10_SoftMax_cu_9f978f634cuda3std6ranges3__45__cpo4cendE,(_ZN41_INTERNAL_9ae7fba5_10_SoftMax_cu_9f978f634cuda3std3__45__cpo4rendE - _ZN41_INTERNAL_9ae7fba5_10_SoftMax_cu_9f978f634cuda3std6ranges3__45__cpo4cendE)
_ZN41_INTERNAL_9ae7fba5_10_SoftMax_cu_9f978f634cuda3std6ranges3__45__cpo4cendE:
	.zero		1
	.type		_ZN41_INTERNAL_9ae7fba5_10_SoftMax_cu_9f978f634cuda3std3__45__cpo4rendE,@object
	.size		_ZN41_INTERNAL_9ae7fba5_10_SoftMax_cu_9f978f634cuda3std3__45__cpo4rendE,(_ZN41_INTERNAL_9ae7fba5_10_SoftMax_cu_9f978f634cuda3std6ranges3__45__cpo4prevE - _ZN41_INTERNAL_9ae7fba5_10_SoftMax_cu_9f978f634cuda3std3__45__cpo4rendE)
_ZN41_INTERNAL_9ae7fba5_10_SoftMax_cu_9f978f634cuda3std3__45__cpo4rendE:
	.zero		1
	.type		_ZN41_INTERNAL_9ae7fba5_10_SoftMax_cu_9f978f634cuda3std6ranges3__45__cpo4prevE,@object
	.size		_ZN41_INTERNAL_9ae7fba5_10_SoftMax_cu_9f978f634cuda3std6ranges3__45__cpo4prevE,(_ZN41_INTERNAL_9ae7fba5_10_SoftMax_cu_9f978f634cuda3std6ranges3__45__cpo9iter_moveE - _ZN41_INTERNAL_9ae7fba5_10_SoftMax_cu_9f978f634cuda3std6ranges3__45__cpo4prevE)
_ZN41_INTERNAL_9ae7fba5_10_SoftMax_cu_9f978f634cuda3std6ranges3__45__cpo4prevE:
	.zero		1
	.type		_ZN41_INTERNAL_9ae7fba5_10_SoftMax_cu_9f978f634cuda3std6ranges3__45__cpo9iter_moveE,@object
	.size		_ZN41_INTERNAL_9ae7fba5_10_SoftMax_cu_9f978f634cuda3std6ranges3__45__cpo9iter_moveE,(.L_13 - _ZN41_INTERNAL_9ae7fba5_10_SoftMax_cu_9f978f634cuda3std6ranges3__45__cpo9iter_moveE)
_ZN41_INTERNAL_9ae7fba5_10_SoftMax_cu_9f978f634cuda3std6ranges3__45__cpo9iter_moveE:
	.zero		1
.L_13:


//--------------------- .nv.shared._ZN43_GLOBAL__N__9ae7fba5_10_SoftMax_cu_9f978f6321softmax_warp_backwardIN3c108BFloat16ES2_fLi9ELb0ELb1EEEvPT0_PKT_S7_iiiPKb --------------------------
	.section	.nv.shared._ZN43_GLOBAL__N__9ae7fba5_10_SoftMax_cu_9f978f6321softmax_warp_backwardIN3c108BFloat16ES2_fLi9ELb0ELb1EEEvPT0_PKT_S7_iiiPKb,"aw",@nobits
	.sectionflags	@""
	.align	16


//--------------------- .nv.shared._ZN43_GLOBAL__N__9ae7fba5_10_SoftMax_cu_9f978f6321softmax_warp_backwardIN3c108BFloat16ES2_fLi8ELb0ELb1EEEvPT0_PKT_S7_iiiPKb --------------------------
	.section	.nv.shared._ZN43_GLOBAL__N__9ae7fba5_10_SoftMax_cu_9f978f6321softmax_warp_backwardIN3c108BFloat16ES2_fLi8ELb0ELb1EEEvPT0_PKT_S7_iiiPKb,"aw",@nobits
	.sectionflags	@""
	.align	16


//--------------------- .nv.shared._ZN43_GLOBAL__N__9ae7fba5_10_SoftMax_cu_9f978f6321softmax_warp_backwardIN3c108BFloat16ES2_fLi7ELb0ELb1EEEvPT0_PKT_S7_iiiPKb --------------------------
	.section	.nv.shared._ZN43_GLOBAL__N__9ae7fba5_10_SoftMax_cu_9f978f6321softmax_warp_backwardIN3c108BFloat16ES2_fLi7ELb0ELb1EEEvPT0_PKT_S7_iiiPKb,"aw",@nobits
	.sectionflags	@""
	.align	16


//--------------------- .nv.shared._ZN43_GLOBAL__N__9ae7fba5_10_SoftMax_cu_9f978f6321softmax_warp_backwardIN3c108BFloat16ES2_fLi6ELb0ELb1EEEvPT0_PKT_S7_iiiPKb --------------------------
	.section	.nv.shared._ZN43_GLOBAL__N__9ae7fba5_10_SoftMax_cu_9f978f6321softmax_warp_backwardIN3c108BFloat16ES2_fLi6ELb0ELb1EEEvPT0_PKT_S7_iiiPKb,"aw",@nobits
	.sectionflags	@""
	.align	16


//--------------------- .nv.shared._ZN43_GLOBAL__N__9ae7fba5_10_SoftMax_cu_9f978f6321softmax_warp_backwardIN3c108BFloat16ES2_fLi5ELb0ELb1EEEvPT0_PKT_S7_iiiPKb --------------------------
	.section	.nv.shared._ZN43_GLOBAL__N__9ae7fba5_10_SoftMax_cu_9f978f6321softmax_warp_backwardIN3c108BFloat16ES2_fLi5ELb0ELb1EEEvPT0_PKT_S7_iiiPKb,"aw",@nobits
	.sectionflags	@""
	.align	16


//--------------------- .nv.shared._ZN43_GLOBAL__N__9ae7fba5_10_SoftMax_cu_9f978f6321softmax_warp_backwardIN3c108BFloat16ES2_fLi4ELb0ELb1EEEvPT0_PKT_S7_iiiPKb --------------------------
	.section	.nv.shared._ZN43_GLOBAL__N__9ae7fba5_10_SoftMax_cu_9f978f6321softmax_warp_backwardIN3c108BFloat16ES2_fLi4ELb0ELb1EEEvPT0_PKT_S7_iiiPKb,"aw",@nobits
	.sectionflags	@""
	.align	16


//--------------------- .nv.shared._ZN43_GLOBAL__N__9ae7fba5_10_SoftMax_cu_9f978f6321softmax_warp_backwardIN3c108BFloat16ES2_fLi3ELb0ELb1EEEvPT0_PKT_S7_iiiPKb --------------------------
	.section	.nv.shared._ZN43_GLOBAL__N__9ae7fba5_10_SoftMax_cu_9f978f6321softmax_warp_backwardIN3c108BFloat16ES2_fLi3ELb0ELb1EEEvPT0_PKT_S7_iiiPKb,"aw",@nobits
	.sectionflags	@""
	.align	16


//--------------------- .nv.shared._ZN43_GLOBAL__N__9ae7fba5_10_SoftMax_cu_9f978f6321softmax_warp_backwardIN3c108BFloat16ES2_fLi2ELb0ELb1EEEvPT0_PKT_S7_iiiPKb --------------------------
	.section	.nv.shared._ZN43_GLOBAL__N__9ae7fba5_10_SoftMax_cu_9f978f6321softmax_warp_backwardIN3c108BFloat16ES2_fLi2ELb0ELb1EEEvPT0_PKT_S7_iiiPKb,"aw",@nobits
	.sectionflags	@""
	.align	16


//--------------------- .nv.shared._ZN43_GLOBAL__N__9ae7fba5_10_SoftMax_cu_9f978f6321softmax_warp_backwardIN3c108BFloat16ES2_fLi1ELb0ELb1EEEvPT0_PKT_S7_iiiPKb --------------------------
	.section	.nv.shared._ZN43_GLOBAL__N__9ae7fba5_10_SoftMax_cu_9f978f6321softmax_warp_backwardIN3c108BFloat16ES2_fLi1ELb0ELb1EEEvPT0_PKT_S7_iiiPKb,"aw",@nobits
	.sectionflags	@""
	.align	16


//--------------------- .nv.shared._ZN43_GLOBAL__N__9ae7fba5_10_SoftMax_cu_9f978f6321softmax_warp_backwardIN3c108BFloat16ES2_fLi0ELb0ELb1EEEvPT0_PKT_S7_iiiPKb --------------------------
	.section	.nv.shared._ZN43_GLOBAL__N__9ae7fba5_10_SoftMax_cu_9f978f6321softmax_warp_backwardIN3c108BFloat16ES2_fLi0ELb0ELb1EEEvPT0_PKT_S7_iiiPKb,"aw",@nobits
	.sectionflags	@""
	.align	16


//--------------------- .nv.shared._ZN43_GLOBAL__N__9ae7fba5_10_SoftMax_cu_9f978f6321softmax_warp_backwardIN3c104HalfES2_fLi10ELb0ELb1EEEvPT0_PKT_S7_iiiPKb --------------------------
	.section	.nv.shared._ZN43_GLOBAL__N__9ae7fba5_10_SoftMax_cu_9f978f6321softmax_warp_backwardIN3c104HalfES2_fLi10ELb0ELb1EEEvPT0_PKT_S7_iiiPKb,"aw",@nobits
	.sectionflags	@""
	.align	16


//--------------------- .nv.shared._ZN43_GLOBAL__N__9ae7fba5_10_SoftMax_cu_9f978f6321softmax_warp_backwardIN3c104HalfES2_fLi9ELb0ELb1EEEvPT0_PKT_S7_iiiPKb --------------------------
	.section	.nv.shared._ZN43_GLOBAL__N__9ae7fba5_10_SoftMax_cu_9f978f6321softmax_warp_backwardIN3c104HalfES2_fLi9ELb0ELb1EEEvPT0_PKT_S7_iiiPKb,"aw",@nobits
	.sectionflags	@""
	.align	16


//--------------------- .nv.shared._ZN43_GLOBAL__N__9ae7fba5_10_SoftMax_cu_9f978f6321softmax_warp_backwardIN3c104HalfES2_fLi8ELb0ELb1EEEvPT0_PKT_S7_iiiPKb --------------------------
	.section	.nv.shared._ZN43_GLOBAL__N__9ae7fba5_10_SoftMax_cu_9f978f6321softmax_warp_backwardIN3c104HalfES2_fLi8ELb0ELb1EEEvPT0_PKT_S7_iiiPKb,"aw",@nobits
	.sectionflags	@""
	.align	16


//--------------------- .nv.shared._ZN43_GLOBAL__N__9ae7fba5_10_SoftMax_cu_9f978f6321softmax_warp_backwardIN3c104HalfES2_fLi7ELb0ELb1EEEvPT0_PKT_S7_iiiPKb --------------------------
	.section	.nv.shared._ZN43_GLOBAL__N__9ae7fba5_10_SoftMax_cu_9f978f6321softmax_warp_backwardIN3c104HalfES2_fLi7ELb0ELb1EEEvPT0_PKT_S7_iiiPKb,"aw",@nobits
	.sectionflags	@""
	.align	16


//--------------------- .nv.shared._ZN43_GLOBAL__N__9ae7fba5_10_SoftMax_cu_9f978f6321softmax_warp_backwardIN3c104HalfES2_fLi6ELb0ELb1EEEvPT0_PKT_S7_iiiPKb --------------------------
	.section	.nv.shared._ZN43_GLOBAL__N__9ae7fba5_10_SoftMax_cu_9f978f6321softmax_warp_backwardIN3c104HalfES2_fLi6ELb0ELb1EEEvPT0_PKT_S7_iiiPKb,"aw",@nobits
	.sectionflags	@""
	.align	16


//--------------------- .nv.shared._ZN43_GLOBAL__N__9ae7fba5_10_SoftMax_cu_9f978f6321softmax_warp_backwardIN3c104HalfES2_fLi5ELb0ELb1EEEvPT0_PKT_S7_iiiPKb --------------------------
	.section	.nv.shared._ZN43_GLOBAL__N__9ae7fba5_10_SoftMax_cu_9f978f6321softmax_warp_backwardIN3c104HalfES2_fLi5ELb0ELb1EEEvPT0_PKT_S7_iiiPKb,"aw",@nobits
	.sectionflags	@""
	.align	16


//--------------------- .nv.shared._ZN43_GLOBAL__N__9ae7fba5_10_SoftMax_cu_9f978f6321softmax_warp_backwardIN3c104HalfES2_fLi4ELb0ELb1EEEvPT0_PKT_S7_iiiPKb --------------------------
	.section	.nv.shared._ZN43_GLOBAL__N__9ae7fba5_10_SoftMax_cu_9f978f6321softmax_warp_backwardIN3c104HalfES2_fLi4ELb0ELb1EEEvPT0_PKT_S7_iiiPKb,"aw",@nobits
	.sectionflags	@""
	.align	16


//--------------------- .nv.shared._ZN43_GLOBAL__N__9ae7fba5_10_SoftMax_cu_9f978f6321softmax_warp_backwardIN3c104HalfES2_fLi3ELb0ELb1EEEvPT0_PKT_S7_iiiPKb --------------------------
	.section	.nv.shared._ZN43_GLOBAL__N__9ae7fba5_10_SoftMax_cu_9f978f6321softmax_warp_backwardIN3c104HalfES2_fLi3ELb0ELb1EEEvPT0_PKT_S7_iiiPKb,"aw",@nobits
	.sectionflags	@""
	.align	16


//--------------------- .nv.shared._ZN43_GLOBAL__N__9ae7fba5_10_SoftMax_cu_9f978f6321softmax_warp_backwardIN3c104HalfES2_fLi2ELb0ELb1EEEvPT0_PKT_S7_iiiPKb --------------------------
	.section	.nv.shared._ZN43_GLOBAL__N__9ae7fba5_10_SoftMax_cu_9f978f6321softmax_warp_backwardIN3c104HalfES2_fLi2ELb0ELb1EEEvPT0_PKT_S7_iiiPKb,"aw",@nobits
	.sectionflags	@""
	.align	16


//--------------------- .nv.shared._ZN43_GLOBAL__N__9ae7fba5_10_SoftMax_cu_9f978f6321softmax_warp_backwardIN3c104HalfES2_fLi1ELb0ELb1EEEvPT0_PKT_S7_iiiPKb --------------------------
	.section	.nv.shared._ZN43_GLOBAL__N__9ae7fba5_10_SoftMax_cu_9f978f6321softmax_warp_backwardIN3c104HalfES2_fLi1ELb0ELb1EEEvPT0_PKT_S7_iiiPKb,"aw",@nobits
	.sectionflags	@""
	.align	16


//--------------------- .nv.shared._ZN43_GLOBAL__N__9ae7fba5_10_SoftMax_cu_9f978f6321softmax_warp_backwardIN3c104HalfES2_fLi0ELb0ELb1EEEvPT0_PKT_S7_iiiPKb --------------------------
	.section	.nv.shared._ZN43_GLOBAL__N__9ae7fba5_10_SoftMax_cu_9f978f6321softmax_warp_backwardIN3c104HalfES2_fLi0ELb0ELb1EEEvPT0_PKT_S7_iiiPKb,"aw",@nobits
	.sectionflags	@""
	.align	16


//--------------------- .nv.shared._ZN43_GLOBAL__N__9ae7fba5_10_SoftMax_cu_9f978f6321softmax_warp_backwardIfffLi10ELb0ELb1EEEvPT0_PKT_S5_iiiPKb --------------------------
	.section	.nv.shared._ZN43_GLOBAL__N__9ae7fba5_10_SoftMax_cu_9f978f6321softmax_warp_backwardIfffLi10ELb0ELb1EEEvPT0_PKT_S5_iiiPKb,"aw",@nobits
	.sectionflags	@""
	.align	16


//--------------------- .nv.shared._ZN43_GLOBAL__N__9ae7fba5_10_SoftMax_cu_9f978f6321softmax_warp_backwardIfffLi9ELb0ELb1EEEvPT0_PKT_S5_iiiPKb --------------------------
	.section	.nv.shared._ZN43_GLOBAL__N__9ae7fba5_10_SoftMax_cu_9f978f6321softmax_warp_backwardIfffLi9ELb0ELb1EEEvPT0_PKT_S5_iiiPKb,"aw",@nobits
	.sectionflags	@""
	.align	16


//--------------------- .nv.shared._ZN43_GLOBAL__N__9ae7fba5_10_SoftMax_cu_9f978f6321softmax_warp_backwardIfffLi8ELb0ELb1EEEvPT0_PKT_S5_iiiPKb --------------------------
	.section	.nv.shared._ZN43_GLOBAL__N__9ae7fba5_10_SoftMax_cu_9f978f6321softmax_warp_backwardIfffLi8ELb0ELb1EEEvPT0_PKT_S5_iiiPKb,"aw",@nobits
	.sectionflags	@""
	.align	16


//--------------------- .nv.shared._ZN43_GLOBAL__N__9ae7fba5_10_SoftMax_cu_9f978f6321softmax_warp_backwardIfffLi7ELb0ELb1EEEvPT0_PKT_S5_iiiPKb --------------------------
	.section	.nv.shared._ZN43_GLOBAL__N__9ae7fba5_10_SoftMax_cu_9f978f6321softmax_warp_backwardIfffLi7ELb0ELb1EEEvPT0_PKT_S5_iiiPKb,"aw",@nobits
	.sectionflags	@""
	.align	16


//--------------------- .nv.shared._ZN43_GLOBAL__N__9ae7fba5_10_SoftMax_cu_9f978f6321softmax_warp_backwardIfffLi6ELb0ELb1EEEvPT0_PKT_S5_iiiPKb --------------------------
	.section	.nv.shared._ZN43_GLOBAL__N__9ae7fba5_10_SoftMax_cu_9f978f6321softmax_warp_backwardIfffLi6ELb0ELb1EEEvPT0_PKT_S5_iiiPKb,"aw",@nobits
	.sectionflags	@""
	.align	16


//--------------------- .nv.shared._ZN43_GLOBAL__N__9ae7fba5_10_SoftMax_cu_9f978f6321softmax_warp_backwardIfffLi5ELb0ELb1EEEvPT0_PKT_S5_iiiPKb --------------------------
	.section	.nv.shared._ZN43_GLOBAL__N__9ae7fba5_10_SoftMax_cu_9f978f6321softmax_warp_backwardIfffLi5ELb0ELb1EEEvPT0_PKT_S5_iiiPKb,"aw",@nobits
	.sectionflags	@""
	.align	16


//--------------------- .nv.shared._ZN43_GLOBAL__N__9ae7fba5_10_SoftMax_cu_9f978f6321softmax_warp_backwardIfffLi4ELb0ELb1EEEvPT0_PKT_S5_iiiPKb --------------------------
	.section	.nv.shared._ZN43_GLOBAL__N__9ae7fba5_10_SoftMax_cu_9f978f6321softmax_warp_backwardIfffLi4ELb0ELb1EEEvPT0_PKT_S5_iiiPKb,"aw",@nobits
	.sectionflags	@""
	.align	16


//--------------------- .nv.shared._ZN43_GLOBAL__N__9ae7fba5_10_SoftMax_cu_9f978f6321softmax_warp_backwardIfffLi3ELb0ELb1EEEvPT0_PKT_S5_iiiPKb --------------------------
	.section	.nv.shared._ZN43_GLOBAL__N__9ae7fba5_10_SoftMax_cu_9f978f6321softmax_warp_backwardIfffLi3ELb0ELb1EEEvPT0_PKT_S5_iiiPKb,"aw",@nobits
	.sectionflags	@""
	.align	16


//--------------------- .nv.shared._ZN43_GLOBAL__N__9ae7fba5_10_SoftMax_cu_9f978f6321softmax_warp_backwardIfffLi2ELb0ELb1EEEvPT0_PKT_S5_iiiPKb --------------------------
	.section	.nv.shared._ZN43_GLOBAL__N__9ae7fba5_10_SoftMax_cu_9f978f6321softmax_warp_backwardIfffLi2ELb0ELb1EEEvPT0_PKT_S5_iiiPKb,"aw",@nobits
	.sectionflags	@""
	.align	16


//--------------------- .nv.shared._ZN43_GLOBAL__N__9ae7fba5_10_SoftMax_cu_9f978f6321softmax_warp_backwardIfffLi1ELb0ELb1EEEvPT0_PKT_S5_iiiPKb --------------------------
	.section	.nv.shared._ZN43_GLOBAL__N__9ae7fba5_10_SoftMax_cu_9f978f6321softmax_warp_backwardIfffLi1ELb0ELb1EEEvPT0_PKT_S5_iiiPKb,"aw",@nobits
	.sectionflags	@""
	.align	16


//--------------------- .nv.shared._ZN43_GLOBAL__N__9ae7fba5_10_SoftMax_cu_9f978f6321softmax_warp_backwardIfffLi0ELb0ELb1EEEvPT0_PKT_S5_iiiPKb --------------------------
	.section	.nv.shared._ZN43_GLOBAL__N__9ae7fba5_10_SoftMax_cu_9f978f6321softmax_warp_backwardIfffLi0ELb0ELb1EEEvPT0_PKT_S5_iiiPKb,"aw",@nobits
	.sectionflags	@""
	.align	16


//--------------------- .nv.shared._ZN43_GLOBAL__N__9ae7fba5_10_SoftMax_cu_9f978f6321softmax_warp_backwardIdddLi10ELb0ELb1EEEvPT0_PKT_S5_iiiPKb --------------------------
	.section	.nv.shared._ZN43_GLOBAL__N__9ae7fba5_10_SoftMax_cu_9f978f6321softmax_warp_backwardIdddLi10ELb0ELb1EEEvPT0_PKT_S5_iiiPKb,"aw",@nobits
	.sectionflags	@""
	.align	16


//--------------------- .nv.shared._ZN43_GLOBAL__N__9ae7fba5_10_SoftMax_cu_9f978f6321softmax_warp_backwardIdddLi9ELb0ELb1EEEvPT0_PKT_S5_iiiPKb --------------------------
	.section	.nv.shared._ZN43_GLOBAL__N__9ae7fba5_10_SoftMax_cu_9f978f6321softmax_warp_backwardIdddLi9ELb0ELb1EEEvPT0_PKT_S5_iiiPKb,"aw",@nobits
	.sectionflags	@""
	.align	16


//--------------------- .nv.shared._ZN43_GLOBAL__N__9ae7fba5_10_SoftMax_cu_9f978f6321softmax_warp_backwardIdddLi8ELb0ELb1EEEvPT0_PKT_S5_iiiPKb --------------------------
	.section	.nv.shared._ZN43_GLOBAL__N__9ae7fba5_10_SoftMax_cu_9f978f6321softmax_warp_backwardIdddLi8ELb0ELb1EEEvPT0_PKT_S5_iiiPKb,"aw",@nobits
	.sectionflags	@""
	.align	16


//--------------------- .nv.shared._ZN43_GLOBAL__N__9ae7fba5_10_SoftMax_cu_9f978f6321softmax_warp_backwardIdddLi7ELb0ELb1EEEvPT0_PKT_S5_iiiPKb --------------------------
	.section	.nv.shared._ZN43_GLOBAL__N__9ae7fba5_10_SoftMax_cu_9f978f6321softmax_warp_backwardIdddLi7ELb0ELb1EEEvPT0_PKT_S5_iiiPKb,"aw",@nobits
	.sectionflags	@""
	.align	16


//--------------------- .nv.shared._ZN43_GLOBAL__N__9ae7fba5_10_SoftMax_cu_9f978f6321softmax_warp_backwardIdddLi6ELb0ELb1EEEvPT0_PKT_S5_iiiPKb --------------------------
	.section	.nv.shared._ZN43_GLOBAL__N__9ae7fba5_10_SoftMax_cu_9f978f6321softmax_warp_backwardIdddLi6ELb0ELb1EEEvPT0_PKT_S5_iiiPKb,"aw",@nobits
	.sectionflags	@""
	.align	16


//--------------------- .nv.shared._ZN43_GLOBAL__N__9ae7fba5_10_SoftMax_cu_9f978f6321softmax_warp_backwardIdddLi5ELb0ELb1EEEvPT0_PKT_S5_iiiPKb --------------------------
	.section	.nv.shared._ZN43_GLOBAL__N__9ae7fba5_10_SoftMax_cu_9f978f6321softmax_warp_backwardIdddLi5ELb0ELb1EEEvPT0_PKT_S5_iiiPKb,"aw",@nobits
	.sectionflags	@""
	.align	16


//--------------------- .nv.shared._ZN43_GLOBAL__N__9ae7fba5_10_SoftMax_cu_9f978f6321softmax_warp_backwardIdddLi4ELb0ELb1EEEvPT0_PKT_S5_iiiPKb --------------------------
	.section	.nv.shared._ZN43_GLOBAL__N__9ae7fba5_10_SoftMax_cu_9f978f6321softmax_warp_backwardIdddLi4ELb0ELb1EEEvPT0_PKT_S5_iiiPKb,"aw",@nobits
	.sectionflags	@""
	.align	16


//--------------------- .nv.shared._ZN43_GLOBAL__N__9ae7fba5_10_SoftMax_cu_9f978f6321softmax_warp_backwardIdddLi3ELb0ELb1EEEvPT0_PKT_S5_iiiPKb --------------------------
	.section	.nv.shared._ZN43_GLOBAL__N__9ae7fba5_10_SoftMax_cu_9f978f6321softmax_warp_backwardIdddLi3ELb0ELb1EEEvPT0_PKT_S5_iiiPKb,"aw",@nobits
	.sectionflags	@""
	.align	16


//--------------------- .nv.shared._ZN43_GLOBAL__N__9ae7fba5_10_SoftMax_cu_9f978f6321softmax_warp_backwardIdddLi2ELb0ELb1EEEvPT0_PKT_S5_iiiPKb --------------------------
	.section	.nv.shared._ZN43_GLOBAL__N__9ae7fba5_10_SoftMax_cu_9f978f6321softmax_warp_backwardIdddLi2ELb0ELb1EEEvPT0_PKT_S5_iiiPKb,"aw",@nobits
	.sectionflags	@""
	.align	16


//--------------------- .nv.shared._ZN43_GLOBAL__N__9ae7fba5_10_SoftMax_cu_9f978f6321softmax_warp_backwardIdddLi1ELb0ELb1EEEvPT0_PKT_S5_iiiPKb --------------------------
	.section	.nv.shared._ZN43_GLOBAL__N__9ae7fba5_10_SoftMax_cu_9f978f6321softmax_warp_backwardIdddLi1ELb0ELb1EEEvPT0_PKT_S5_iiiPKb,"aw",@nobits
	.sectionflags	@""
	.align	16


//--------------------- .nv.shared._ZN43_GLOBAL__N__9ae7fba5_10_SoftMax_cu_9f978f6321softmax_warp_backwardIdddLi0ELb0ELb1EEEvPT0_PKT_S5_iiiPKb --------------------------
	.section	.nv.shared._ZN43_GLOBAL__N__9ae7fba5_10_SoftMax_cu_9f978f6321softmax_warp_backwardIdddLi0ELb0ELb1EEEvPT0_PKT_S5_iiiPKb,"aw",@nobits
	.sectionflags	@""
	.align	16


//--------------------- .nv.shared._ZN43_GLOBAL__N__9ae7fba5_10_SoftMax_cu_9f978f6320softmax_warp_forwardIN3c108BFloat16ES2_fLi11ELb0ELb1EEEvPT0_PKT_iiiPKbib --------------------------
	.section	.nv.shared._ZN43_GLOBAL__N__9ae7fba5_10_SoftMax_cu_9f978f6320softmax_warp_forwardIN3c108BFloat16ES2_fLi11ELb0ELb1EEEvPT0_PKT_iiiPKbib,"aw",@nobits
	.sectionflags	@""
	.align	16


//--------------------- .nv.shared._ZN43_GLOBAL__N__9ae7fba5_10_SoftMax_cu_9f978f6320softmax_warp_forwardIN3c108BFloat16ES2_fLi10ELb0ELb1EEEvPT0_PKT_iiiPKbib --------------------------
	.section	.nv.shared._ZN43_GLOBAL__N__9ae7fba5_10_SoftMax_cu_9f978f6320softmax_warp_forwardIN3c108BFloat16ES2_fLi10ELb0ELb1EEEvPT0_PKT_iiiPKbib,"aw",@nobits
	.sectionflags	@""
	.align	16


//--------------------- .nv.shared._ZN43_GLOBAL__N__9ae7fba5_10_SoftMax_cu_9f978f6320softmax_warp_forwardIN3c108BFloat16ES2_fLi9ELb0ELb1EEEvPT0_PKT_iiiPKbib --------------------------
	.section	.nv.shared._ZN43_GLOBAL__N__9ae7fba5_10_SoftMax_cu_9f978f6320softmax_warp_forwardIN3c108BFloat16ES2_fLi9ELb0ELb1EEEvPT0_PKT_iiiPKbib,"aw",@nobits
	.sectionflags	@""
	.align	16


//--------------------- .nv.shared._ZN43_GLOBAL__N__9ae7fba5_10_SoftMax_cu_9f978f6320softmax_warp_forwardIN3c108BFloat16ES2_fLi8ELb0ELb1EEEvPT0_PKT_iiiPKbib --------------------------
	.section	.nv.shared._ZN43_GLOBAL__N__9ae7fba5_10_SoftMax_cu_9f978f6320softmax_warp_forwardIN3c108BFloat16ES2_fLi8ELb0ELb1EEEvPT0_PKT_iiiPKbib,"aw",@nobits
	.sectionflags	@""
	.align	16


//--------------------- .nv.shared._ZN43_GLOBAL__N__9ae7fba5_10_SoftMax_cu_9f978f6320softmax_warp_forwardIN3c108BFloat16ES2_fLi7ELb0ELb1EEEvPT0_PKT_iiiPKbib --------------------------
	.section	.nv.shared._ZN43_GLOBAL__N__9ae7fba5_10_SoftMax_cu_9f978f6320softmax_warp_forwardIN3c108BFloat16ES2_fLi7ELb0ELb1EEEvPT0_PKT_iiiPKbib,"aw",@nobits
	.sectionflags	@""
	.align	16


//--------------------- .nv.shared._ZN43_GLOBAL__N__9ae7fba5_10_SoftMax_cu_9f978f6320softmax_warp_forwardIN3c108BFloat16ES2_fLi6ELb0ELb1EEEvPT0_PKT_iiiPKbib --------------------------
	.section	.nv.shared._ZN43_GLOBAL__N__9ae7fba5_10_SoftMax_cu_9f978f6320softmax_warp_forwardIN3c108BFloat16ES2_fLi6ELb0ELb1EEEvPT0_PKT_iiiPKbib,"aw",@nobits
	.sectionflags	@""
	.align	16


//--------------------- .nv.shared._ZN43_GLOBAL__N__9ae7fba5_10_SoftMax_cu_9f978f6320softmax_warp_forwardIN3c108BFloat16ES2_fLi5ELb0ELb1EEEvPT0_PKT_iiiPKbib --------------------------
	.section	.nv.shared._ZN43_GLOBAL__N__9ae7fba5_10_SoftMax_cu_9f978f6320softmax_warp_forwardIN3c108BFloat16ES2_fLi5ELb0ELb1EEEvPT0_PKT_iiiPKbib,"aw",@nobits
	.sectionflags	@""
	.align	16


//--------------------- .nv.shared._ZN43_GLOBAL__N__9ae7fba5_10_SoftMax_cu_9f978f6320softmax_warp_forwardIN3c108BFloat16ES2_fLi4ELb0ELb1EEEvPT0_PKT_iiiPKbib --------------------------
	.section	.nv.shared._ZN43_GLOBAL__N__9ae7fba5_10_SoftMax_cu_9f978f6320softmax_warp_forwardIN3c108BFloat16ES2_fLi4ELb0ELb1EEEvPT0_PKT_iiiPKbib,"aw",@nobits
	.sectionflags	@""
	.align	16


//--------------------- .nv.shared._ZN43_GLOBAL__N__9ae7fba5_10_SoftMax_cu_9f978f6320softmax_warp_forwardIN3c108BFloat16ES2_fLi3ELb0ELb1EEEvPT0_PKT_iiiPKbib --------------------------
	.section	.nv.shared._ZN43_GLOBAL__N__9ae7fba5_10_SoftMax_cu_9f978f6320softmax_warp_forwardIN3c108BFloat16ES2_fLi3ELb0ELb1EEEvPT0_PKT_iiiPKbib,"aw",@nobits
	.sectionflags	@""
	.align	16


//--------------------- .nv.shared._ZN43_GLOBAL__N__9ae7fba5_10_SoftMax_cu_9f978f6320softmax_warp_forwardIN3c108BFloat16ES2_fLi2ELb0ELb1EEEvPT0_PKT_iiiPKbib --------------------------
	.section	.nv.shared._ZN43_GLOBAL__N__9ae7fba5_10_SoftMax_cu_9f978f6320softmax_warp_forwardIN3c108BFloat16ES2_fLi2ELb0ELb1EEEvPT0_PKT_iiiPKbib,"aw",@nobits
	.sectionflags	@""
	.align	16


//--------------------- .nv.shared._ZN43_GLOBAL__N__9ae7fba5_10_SoftMax_cu_9f978f6320softmax_warp_forwardIN3c108BFloat16ES2_fLi1ELb0ELb1EEEvPT0_PKT_iiiPKbib --------------------------
	.section	.nv.shared._ZN43_GLOBAL__N__9ae7fba5_10_SoftMax_cu_9f978f6320softmax_warp_forwardIN3c108BFloat16ES2_fLi1ELb0ELb1EEEvPT0_PKT_iiiPKbib,"aw",@nobits
	.sectionflags	@""
	.align	16


//--------------------- .nv.shared._ZN43_GLOBAL__N__9ae7fba5_10_SoftMax_cu_9f978f6320softmax_warp_forwardIN3c108BFloat16ES2_fLi0ELb0ELb1EEEvPT0_PKT_iiiPKbib --------------------------
	.section	.nv.shared._ZN43_GLOBAL__N__9ae7fba5_10_SoftMax_cu_9f978f6320softmax_warp_forwardIN3c108BFloat16ES2_fLi0ELb0ELb1EEEvPT0_PKT_iiiPKbib,"aw",@nobits
	.sectionflags	@""
	.align	16


//--------------------- .nv.shared._ZN43_GLOBAL__N__9ae7fba5_10_SoftMax_cu_9f978f6320softmax_warp_forwardIN3c104HalfES2_fLi11ELb0ELb1EEEvPT0_PKT_iiiPKbib --------------------------
	.section	.nv.shared._ZN43_GLOBAL__N__9ae7fba5_10_SoftMax_cu_9f978f6320softmax_warp_forwardIN3c104HalfES2_fLi11ELb0ELb1EEEvPT0_PKT_iiiPKbib,"aw",@nobits
	.sectionflags	@""
	.align	16


//--------------------- .nv.shared._ZN43_GLOBAL__N__9ae7fba5_10_SoftMax_cu_9f978f6320softmax_warp_forwardIN3c104HalfES2_fLi10ELb0ELb1EEEvPT0_PKT_iiiPKbib --------------------------
	.section	.nv.shared._ZN43_GLOBAL__N__9ae7fba5_10_SoftMax_cu_9f978f6320softmax_warp_forwardIN3c104HalfES2_fLi10ELb0ELb1EEEvPT0_PKT_iiiPKbib,"aw",@nobits
	.sectionflags	@""
	.align	16


//--------------------- .nv.shared._ZN43_GLOBAL__N__9ae7fba5_10_SoftMax_cu_9f978f6320softmax_warp_forwardIN3c104HalfES2_fLi9ELb0ELb1EEEvPT0_PKT_iiiPKbib --------------------------
	.section	.nv.shared._ZN43_GLOBAL__N__9ae7fba5_10_SoftMax_cu_9f978f6320softmax_warp_forwardIN3c104HalfES2_fLi9ELb0ELb1EEEvPT0_PKT_iiiPKbib,"aw",@nobits
	.sectionflags	@""
	.align	16


//--------------------- .nv.shared._ZN43_GLOBAL__N__9ae7fba5_10_SoftMax_cu_9f978f6320softmax_warp_forwardIN3c104HalfES2_fLi8ELb0ELb1EEEvPT0_PKT_iiiPKbib --------------------------
	.section	.nv.shared._ZN43_GLOBAL__N__9ae7fba5_10_SoftMax_cu_9f978f6320softmax_warp_forwardIN3c104HalfES2_fLi8ELb0ELb1EEEvPT0_PKT_iiiPKbib,"aw",@nobits
	.sectionflags	@""
	.align	16


//--------------------- .nv.shared._ZN43_GLOBAL__N__9ae7fba5_10_SoftMax_cu_9f978f6320softmax_warp_forwardIN3c104HalfES2_fLi7ELb0ELb1EEEvPT0_PKT_iiiPKbib --------------------------
	.section	.nv.shared._ZN43_GLOBAL__N__9ae7fba5_10_SoftMax_cu_9f978f6320softmax_warp_forwardIN3c104HalfES2_fLi7ELb0ELb1EEEvPT0_PKT_iiiPKbib,"aw",@nobits
	.sectionflags	@""
	.align	16


//--------------------- .nv.shared._ZN43_GLOBAL__N__9ae7fba5_10_SoftMax_cu_9f978f6320softmax_warp_forwardIN3c104HalfES2_fLi6ELb0ELb1EEEvPT0_PKT_iiiPKbib --------------------------
	.section	.nv.shared._ZN43_GLOBAL__N__9ae7fba5_10_SoftMax_cu_9f978f6320softmax_warp_forwardIN3c104HalfES2_fLi6ELb0ELb1EEEvPT0_PKT_iiiPKbib,"aw",@nobits
	.sectionflags	@""
	.align	16


//--------------------- .nv.shared._ZN43_GLOBAL__N__9ae7fba5_10_SoftMax_cu_9f978f6320softmax_warp_forwardIN3c104HalfES2_fLi5ELb0ELb1EEEvPT0_PKT_iiiPKbib --------------------------
	.section	.nv.shared._ZN43_GLOBAL__N__9ae7fba5_10_SoftMax_cu_9f978f6320softmax_warp_forwardIN3c104HalfES2_fLi5ELb0ELb1EEEvPT0_PKT_iiiPKbib,"aw",@nobits
	.sectionflags	@""
	.align	16


//--------------------- .nv.shared._ZN43_GLOBAL__N__9ae7fba5_10_SoftMax_cu_9f978f6320softmax_warp_forwardIN3c104HalfES2_fLi4ELb0ELb1EEEvPT0_PKT_iiiPKbib --------------------------
	.section	.nv.shared._ZN43_GLOBAL__N__9ae7fba5_10_SoftMax_cu_9f978f6320softmax_warp_forwardIN3c104HalfES2_fLi4ELb0ELb1EEEvPT0_PKT_iiiPKbib,"aw",@nobits
	.sectionflags	@""
	.align	16


//--------------------- .nv.shared._ZN43_GLOBAL__N__9ae7fba5_10_SoftMax_cu_9f978f6320softmax_warp_forwardIN3c104HalfES2_fLi3ELb0ELb1EEEvPT0_PKT_iiiPKbib --------------------------
	.section	.nv.shared._ZN43_GLOBAL__N__9ae7fba5_10_SoftMax_cu_9f978f6320softmax_warp_forwardIN3c104HalfES2_fLi3ELb0ELb1EEEvPT0_PKT_iiiPKbib,"aw",@nobits
	.sectionflags	@""
	.align	16


//--------------------- .nv.shared._ZN43_GLOBAL__N__9ae7fba5_10_SoftMax_cu_9f978f6320softmax_warp_forwardIN3c104HalfES2_fLi2ELb0ELb1EEEvPT0_PKT_iiiPKbib --------------------------
	.section	.nv.shared._ZN43_GLOBAL__N__9ae7fba5_10_SoftMax_cu_9f978f6320softmax_warp_forwardIN3c104HalfES2_fLi2ELb0ELb1EEEvPT0_PKT_iiiPKbib,"aw",@nobits
	.sectionflags	@""
	.align	16


//--------------------- .nv.shared._ZN43_GLOBAL__N__9ae7fba5_10_SoftMax_cu_9f978f6320softmax_warp_forwardIN3c104HalfES2_fLi1ELb0ELb1EEEvPT0_PKT_iiiPKbib --------------------------
	.section	.nv.shared._ZN43_GLOBAL__N__9ae7fba5_10_SoftMax_cu_9f978f6320softmax_warp_forwardIN3c104HalfES2_fLi1ELb0ELb1EEEvPT0_PKT_iiiPKbib,"aw",@nobits
	.sectionflags	@""
	.align	16


//--------------------- .nv.shared._ZN43_GLOBAL__N__9ae7fba5_10_SoftMax_cu_9f978f6320softmax_warp_forwardIN3c104HalfES2_fLi0ELb0ELb1EEEvPT0_PKT_iiiPKbib --------------------------
	.section	.nv.shared._ZN43_GLOBAL__N__9ae7fba5_10_SoftMax_cu_9f978f6320softmax_warp_forwardIN3c104HalfES2_fLi0ELb0ELb1EEEvPT0_PKT_iiiPKbib,"aw",@nobits
	.sectionflags	@""
	.align	16


//--------------------- .nv.shared._ZN43_GLOBAL__N__9ae7fba5_10_SoftMax_cu_9f978f6320softmax_warp_forwardIfffLi11ELb0ELb1EEEvPT0_PKT_iiiPKbib --------------------------
	.section	.nv.shared._ZN43_GLOBAL__N__9ae7fba5_10_SoftMax_cu_9f978f6320softmax_warp_forwardIfffLi11ELb0ELb1EEEvPT0_PKT_iiiPKbib,"aw",@nobits
	.sectionflags	@""
	.align	16


//--------------------- .nv.shared._ZN43_GLOBAL__N__9ae7fba5_10_SoftMax_cu_9f978f6320softmax_warp_forwardIfffLi10ELb0ELb1EEEvPT0_PKT_iiiPKbib --------------------------
	.section	.nv.shared._ZN43_GLOBAL__N__9ae7fba5_10_SoftMax_cu_9f978f6320softmax_warp_forwardIfffLi10ELb0ELb1EEEvPT0_PKT_iiiPKbib,"aw",@nobits
	.sectionflags	@""
	.align	16


//--------------------- .nv.shared._ZN43_GLOBAL__N__9ae7fba5_10_SoftMax_cu_9f978f6320softmax_warp_forwardIfffLi9ELb0ELb1EEEvPT0_PKT_iiiPKbib --------------------------
	.section	.nv.shared._ZN43_GLOBAL__N__9ae7fba5_10_SoftMax_cu_9f978f6320softmax_warp_forwardIfffLi9ELb0ELb1EEEvPT0_PKT_iiiPKbib,"aw",@nobits
	.sectionflags	@""
	.align	16


//--------------------- .nv.shared._ZN43_GLOBAL__N__9ae7fba5_10_SoftMax_cu_9f978f6320softmax_warp_forwardIfffLi8ELb0ELb1EEEvPT0_PKT_iiiPKbib --------------------------
	.section	.nv.shared._ZN43_GLOBAL__N__9ae7fba5_10_SoftMax_cu_9f978f6320softmax_warp_forwardIfffLi8ELb0ELb1EEEvPT0_PKT_iiiPKbib,"aw",@nobits
	.sectionflags	@""
	.align	16


//--------------------- .nv.shared._ZN43_GLOBAL__N__9ae7fba5_10_SoftMax_cu_9f978f6320softmax_warp_forwardIfffLi7ELb0ELb1EEEvPT0_PKT_iiiPKbib --------------------------
	.section	.nv.shared._ZN43_GLOBAL__N__9ae7fba5_10_SoftMax_cu_9f978f6320softmax_warp_forwardIfffLi7ELb0ELb1EEEvPT0_PKT_iiiPKbib,"aw",@nobits
	.sectionflags	@""
	.align	16


//--------------------- .nv.shared._ZN43_GLOBAL__N__9ae7fba5_10_SoftMax_cu_9f978f6320softmax_warp_forwardIfffLi6ELb0ELb1EEEvPT0_PKT_iiiPKbib --------------------------
	.section	.nv.shared._ZN43_GLOBAL__N__9ae7fba5_10_SoftMax_cu_9f978f6320softmax_warp_forwardIfffLi6ELb0ELb1EEEvPT0_PKT_iiiPKbib,"aw",@nobits
	.sectionflags	@""
	.align	16


//--------------------- .nv.shared._ZN43_GLOBAL__N__9ae7fba5_10_SoftMax_cu_9f978f6320softmax_warp_forwardIfffLi5ELb0ELb1EEEvPT0_PKT_iiiPKbib --------------------------
	.section	.nv.shared._ZN43_GLOBAL__N__9ae7fba5_10_SoftMax_cu_9f978f6320softmax_warp_forwardIfffLi5ELb0ELb1EEEvPT0_PKT_iiiPKbib,"aw",@nobits
	.sectionflags	@""
	.align	16


//--------------------- .nv.shared._ZN43_GLOBAL__N__9ae7fba5_10_SoftMax_cu_9f978f6320softmax_warp_forwardIfffLi4ELb0ELb1EEEvPT0_PKT_iiiPKbib --------------------------
	.section	.nv.shared._ZN43_GLOBAL__N__9ae7fba5_10_SoftMax_cu_9f978f6320softmax_warp_forwardIfffLi4ELb0ELb1EEEvPT0_PKT_iiiPKbib,"aw",@nobits
	.sectionflags	@""
	.align	16


//--------------------- .nv.shared._ZN43_GLOBAL__N__9ae7fba5_10_SoftMax_cu_9f978f6320softmax_warp_forwardIfffLi3ELb0ELb1EEEvPT0_PKT_iiiPKbib --------------------------
	.section	.nv.shared._ZN43_GLOBAL__N__9ae7fba5_10_SoftMax_cu_9f978f6320softmax_warp_forwardIfffLi3ELb0ELb1EEEvPT0_PKT_iiiPKbib,"aw",@nobits
	.sectionflags	@""
	.align	16


//--------------------- .nv.shared._ZN43_GLOBAL__N__9ae7fba5_10_SoftMax_cu_9f978f6320softmax_warp_forwardIfffLi2ELb0ELb1EEEvPT0_PKT_iiiPKbib --------------------------
	.section	.nv.shared._ZN43_GLOBAL__N__9ae7fba5_10_SoftMax_cu_9f978f6320softmax_warp_forwardIfffLi2ELb0ELb1EEEvPT0_PKT_iiiPKbib,"aw",@nobits
	.sectionflags	@""
	.align	16


//--------------------- .nv.shared._ZN43_GLOBAL__N__9ae7fba5_10_SoftMax_cu_9f978f6320softmax_warp_forwardIfffLi1ELb0ELb1EEEvPT0_PKT_iiiPKbib --------------------------
	.section	.nv.shared._ZN43_GLOBAL__N__9ae7fba5_10_SoftMax_cu_9f978f6320softmax_warp_forwardIfffLi1ELb0ELb1EEEvPT0_PKT_iiiPKbib,"aw",@nobits
	.sectionflags	@""
	.align	16


//--------------------- .nv.shared._ZN43_GLOBAL__N__9ae7fba5_10_SoftMax_cu_9f978f6320softmax_warp_forwardIfffLi0ELb0ELb1EEEvPT0_PKT_iiiPKbib --------------------------
	.section	.nv.shared._ZN43_GLOBAL__N__9ae7fba5_10_SoftMax_cu_9f978f6320softmax_warp_forwardIfffLi0ELb0ELb1EEEvPT0_PKT_iiiPKbib,"aw",@nobits
	.sectionflags	@""
	.align	16


//--------------------- .nv.shared._ZN43_GLOBAL__N__9ae7fba5_10_SoftMax_cu_9f978f6320softmax_warp_forwardIdddLi11ELb0ELb1EEEvPT0_PKT_iiiPKbib --------------------------
	.section	.nv.shared._ZN43_GLOBAL__N__9ae7fba5_10_SoftMax_cu_9f978f6320softmax_warp_forwardIdddLi11ELb0ELb1EEEvPT0_PKT_iiiPKbib,"aw",@nobits
	.sectionflags	@""
	.align	16


//--------------------- .nv.shared._ZN43_GLOBAL__N__9ae7fba5_10_SoftMax_cu_9f978f6320softmax_warp_forwardIdddLi10ELb0ELb1EEEvPT0_PKT_iiiPKbib --------------------------
	.section	.nv.shared._ZN43_GLOBAL__N__9ae7fba5_10_SoftMax_cu_9f978f6320softmax_warp_forwardIdddLi10ELb0ELb1EEEvPT0_PKT_iiiPKbib,"aw",@nobits
	.sectionflags	@""
	.align	16


//--------------------- .nv.shared._ZN43_GLOBAL__N__9ae7fba5_10_SoftMax_cu_9f978f6320softmax_warp_forwardIdddLi9ELb0ELb1EEEvPT0_PKT_iiiPKbib --------------------------
	.section	.nv.shared._ZN43_GLOBAL__N__9ae7fba5_10_SoftMax_cu_9f978f6320softmax_warp_forwardIdddLi9ELb0ELb1EEEvPT0_PKT_iiiPKbib,"aw",@nobits
	.sectionflags	@""
	.align	16


//--------------------- .nv.shared._ZN43_GLOBAL__N__9ae7fba5_10_SoftMax_cu_9f978f6320softmax_warp_forwardIdddLi8ELb0ELb1EEEvPT0_PKT_iiiPKbib --------------------------
	.section	.nv.shared._ZN43_GLOBAL__N__9ae7fba5_10_SoftMax_cu_9f978f6320softmax_warp_forwardIdddLi8ELb0ELb1EEEvPT0_PKT_iiiPKbib,"aw",@nobits
	.sectionflags	@""
	.align	16


//--------------------- .nv.shared._ZN43_GLOBAL__N__9ae7fba5_10_SoftMax_cu_9f978f6320softmax_warp_forwardIdddLi7ELb0ELb1EEEvPT0_PKT_iiiPKbib --------------------------
	.section	.nv.shared._ZN43_GLOBAL__N__9ae7fba5_10_SoftMax_cu_9f978f6320softmax_warp_forwardIdddLi7ELb0ELb1EEEvPT0_PKT_iiiPKbib,"aw",@nobits
	.sectionflags	@""
	.align	16


//--------------------- .nv.shared._ZN43_GLOBAL__N__9ae7fba5_10_SoftMax_cu_9f978f6320softmax_warp_forwardIdddLi6ELb0ELb1EEEvPT0_PKT_iiiPKbib --------------------------
	.section	.nv.shared._ZN43_GLOBAL__N__9ae7fba5_10_SoftMax_cu_9f978f6320softmax_warp_forwardIdddLi6ELb0ELb1EEEvPT0_PKT_iiiPKbib,"aw",@nobits
	.sectionflags	@""
	.align	16


//--------------------- .nv.shared._ZN43_GLOBAL__N__9ae7fba5_10_SoftMax_cu_9f978f6320softmax_warp_forwardIdddLi5ELb0ELb1EEEvPT0_PKT_iiiPKbib --------------------------
	.section	.nv.shared._ZN43_GLOBAL__N__9ae7fba5_10_SoftMax_cu_9f978f6320softmax_warp_forwardIdddLi5ELb0ELb1EEEvPT0_PKT_iiiPKbib,"aw",@nobits
	.sectionflags	@""
	.align	16


//--------------------- .nv.shared._ZN43_GLOBAL__N__9ae7fba5_10_SoftMax_cu_9f978f6320softmax_warp_forwardIdddLi4ELb0ELb1EEEvPT0_PKT_iiiPKbib --------------------------
	.section	.nv.shared._ZN43_GLOBAL__N__9ae7fba5_10_SoftMax_cu_9f978f6320softmax_warp_forwardIdddLi4ELb0ELb1EEEvPT0_PKT_iiiPKbib,"aw",@nobits
	.sectionflags	@""
	.align	16


//--------------------- .nv.shared._ZN43_GLOBAL__N__9ae7fba5_10_SoftMax_cu_9f978f6320softmax_warp_forwardIdddLi3ELb0ELb1EEEvPT0_PKT_iiiPKbib --------------------------
	.section	.nv.shared._ZN43_GLOBAL__N__9ae7fba5_10_SoftMax_cu_9f978f6320softmax_warp_forwardIdddLi3ELb0ELb1EEEvPT0_PKT_iiiPKbib,"aw",@nobits
	.sectionflags	@""
	.align	16


//--------------------- .nv.shared._ZN43_GLOBAL__N__9ae7fba5_10_SoftMax_cu_9f978f6320softmax_warp_forwardIdddLi2ELb0ELb1EEEvPT0_PKT_iiiPKbib --------------------------
	.section	.nv.shared._ZN43_GLOBAL__N__9ae7fba5_10_SoftMax_cu_9f978f6320softmax_warp_forwardIdddLi2ELb0ELb1EEEvPT0_PKT_iiiPKbib,"aw",@nobits
	.sectionflags	@""
	.align	16


//--------------------- .nv.shared._ZN43_GLOBAL__N__9ae7fba5_10_SoftMax_cu_9f978f6320softmax_warp_forwardIdddLi1ELb0ELb1EEEvPT0_PKT_iiiPKbib --------------------------
	.section	.nv.shared._ZN43_GLOBAL__N__9ae7fba5_10_SoftMax_cu_9f978f6320softmax_warp_forwardIdddLi1ELb0ELb1EEEvPT0_PKT_iiiPKbib,"aw",@nobits
	.sectionflags	@""
	.align	16


//--------------------- .nv.shared._ZN43_GLOBAL__N__9ae7fba5_10_SoftMax_cu_9f978f6320softmax_warp_forwardIdddLi0ELb0ELb1EEEvPT0_PKT_iiiPKbib --------------------------
	.section	.nv.shared._ZN43_GLOBAL__N__9ae7fba5_10_SoftMax_cu_9f978f6320softmax_warp_forwardIdddLi0ELb0ELb1EEEvPT0_PKT_iiiPKbib,"aw",@nobits
	.sectionflags	@""
	.align	16


//--------------------- .nv.shared._ZN43_GLOBAL__N__9ae7fba5_10_SoftMax_cu_9f978f6321softmax_warp_backwardIfN3c108BFloat16EfLi10ELb0ELb0EEEvPT0_PKT_S7_iiiPKb --------------------------
	.section	.nv.shared._ZN43_GLOBAL__N__9ae7fba5_10_SoftMax_cu_9f978f6321softmax_warp_backwardIfN3c108BFloat16EfLi10ELb0ELb0EEEvPT0_PKT_S7_iiiPKb,"aw",@nobits
	.sectionflags	@""
	.align	16


//--------------------- .nv.shared._ZN43_GLOBAL__N__9ae7fba5_10_SoftMax_cu_9f978f6321softmax_warp_backwardIfN3c108BFloat16EfLi9ELb0ELb0EEEvPT0_PKT_S7_iiiPKb --------------------------
	.section	.nv.shared._ZN43_GLOBAL__N__9ae7fba5_10_SoftMax_cu_9f978f6321softmax_warp_backwardIfN3c108BFloat16EfLi9ELb0ELb0EEEvPT0_PKT_S7_iiiPKb,"aw",@nobits
	.sectionflags	@""
	.align	16


//--------------------- .nv.shared._ZN43_GLOBAL__N__9ae7fba5_10_SoftMax_cu_9f978f6321softmax_warp_backwardIfN3c108BFloat16EfLi8ELb0ELb0EEEvPT0_PKT_S7_iiiPKb --------------------------
	.section	.nv.shared._ZN43_GLOBAL__N__9ae7fba5_10_SoftMax_cu_9f978f6321softmax_warp_backwardIfN3c108BFloat16EfLi8ELb0ELb0EEEvPT0_PKT_S7_iiiPKb,"aw",@nobits
	.sectionflags	@""
	.align	16


//--------------------- .nv.shared._ZN43_GLOBAL__N__9ae7fba5_10_SoftMax_cu_9f978f6321softmax_warp_backwardIfN3c108BFloat16EfLi7ELb0ELb0EEEvPT0_PKT_S7_iiiPKb --------------------------
	.section	.nv.shared._ZN43_GLOBAL__N__9ae7fba5_10_SoftMax_cu_9f978f6321softmax_warp_backwardIfN3c108BFloat16EfLi7ELb0ELb0EEEvPT0_PKT_S7_iiiPKb,"aw",@nobits
	.sectionflags	@""
	.align	16


//--------------------- .nv.shared._ZN43_GLOBAL__N__9ae7fba5_10_SoftMax_cu_9f978f6321softmax_warp_backwardIfN3c108BFloat16EfLi6ELb0ELb0EEEvPT0_PKT_S7_iiiPKb --------------------------
	.section	.nv.shared._ZN43_GLOBAL__N__9ae7fba5_10_SoftMax_cu_9f978f6321softmax_warp_backwardIfN3c108BFloat16EfLi6ELb0ELb0EEEvPT0_PKT_S7_iiiPKb,"aw",@nobits
	.sectionflags	@""
	.align	16


//--------------------- .nv.shared._ZN43_GLOBAL__N__9ae7fba5_10_SoftMax_cu_9f978f6321softmax_warp_backwardIfN3c108BFloat16EfLi5ELb0ELb0EEEvPT0_PKT_S7_iiiPKb --------------------------
	.section	.nv.shared._ZN43_GLOBAL__N__9ae7fba5_10_SoftMax_cu_9f978f6321softmax_warp_backwardIfN3c108BFloat16EfLi5ELb0ELb0EEEvPT0_PKT_S7_iiiPKb,"aw",@nobits
	.sectionflags	@""
	.align	16


//--------------------- .nv.shared._ZN43_GLOBAL__N__9ae7fba5_10_SoftMax_cu_9f978f6321softmax_warp_backwardIfN3c108BFloat16EfLi4ELb0ELb0EEEvPT0_PKT_S7_iiiPKb --------------------------
	.section	.nv.shared._ZN43_GLOBAL__N__9ae7fba5_10_SoftMax_cu_9f978f6321softmax_warp_backwardIfN3c108BFloat16EfLi4ELb0ELb0EEEvPT0_PKT_S7_iiiPKb,"aw",@nobits
	.sectionflags	@""
	.align	16


//--------------------- .nv.shared._ZN43_GLOBAL__N__9ae7fba5_10_SoftMax_cu_9f978f6321softmax_warp_backwardIfN3c108BFloat16EfLi3ELb0ELb0EEEvPT0_PKT_S7_iiiPKb --------------------------
	.section	.nv.shared._ZN43_GLOBAL__N__9ae7fba5_10_SoftMax_cu_9f978f6321softmax_warp_backwardIfN3c108BFloat16EfLi3ELb0ELb0EEEvPT0_PKT_S7_iiiPKb,"aw",@nobits
	.sectionflags	@""
	.align	16


//--------------------- .nv.shared._ZN43_GLOBAL__N__9ae7fba5_10_SoftMax_cu_9f978f6321softmax_warp_backwardIfN3c108BFloat16EfLi2ELb0ELb0EEEvPT0_PKT_S7_iiiPKb --------------------------
	.section	.nv.shared._ZN43_GLOBAL__N__9ae7fba5_10_SoftMax_cu_9f978f6321softmax_warp_backwardIfN3c108BFloat16EfLi2ELb0ELb0EEEvPT0_PKT_S7_iiiPKb,"aw",@nobits
	.sectionflags	@""
	.align	16


//--------------------- .nv.shared._ZN43_GLOBAL__N__9ae7fba5_10_SoftMax_cu_9f978f6321softmax_warp_backwardIfN3c108BFloat16EfLi1ELb0ELb0EEEvPT0_PKT_S7_iiiPKb --------------------------
	.section	.nv.shared._ZN43_GLOBAL__N__9ae7fba5_10_SoftMax_cu_9f978f6321softmax_warp_backwardIfN3c108BFloat16EfLi1ELb0ELb0EEEvPT0_PKT_S7_iiiPKb,"aw",@nobits
	.sectionflags	@""
	.align	16


//--------------------- .nv.shared._ZN43_GLOBAL__N__9ae7fba5_10_SoftMax_cu_9f978f6321softmax_warp_backwardIfN3c108BFloat16EfLi0ELb0ELb0EEEvPT0_PKT_S7_iiiPKb --------------------------
	.section	.nv.shared._ZN43_GLOBAL__N__9ae7fba5_10_SoftMax_cu_9f978f6321softmax_warp_backwardIfN3c108BFloat16EfLi0ELb0ELb0EEEvPT0_PKT_S7_iiiPKb,"aw",@nobits
	.sectionflags	@""
	.align	16


//--------------------- .nv.shared._ZN43_GLOBAL__N__9ae7fba5_10_SoftMax_cu_9f978f6321softmax_warp_backwardIN3c108BFloat16ES2_fLi10ELb0ELb0EEEvPT0_PKT_S7_iiiPKb --------------------------
	.section	.nv.shared._ZN43_GLOBAL__N__9ae7fba5_10_SoftMax_cu_9f978f6321softmax_warp_backwardIN3c108BFloat16ES2_fLi10ELb0ELb0EEEvPT0_PKT_S7_iiiPKb,"aw",@nobits
	.sectionflags	@""
	.align	16


//--------------------- .nv.shared._ZN43_GLOBAL__N__9ae7fba5_10_SoftMax_cu_9f978f6321softmax_warp_backwardIN3c108BFloat16ES2_fLi9ELb0ELb0EEEvPT0_PKT_S7_iiiPKb --------------------------
	.section	.nv.shared._ZN43_GLOBAL__N__9ae7fba5_10_SoftMax_cu_9f978f6321softmax_warp_backwardIN3c108BFloat16ES2_fLi9ELb0ELb0EEEvPT0_PKT_S7_iiiPKb,"aw",@nobits
	.sectionflags	@""
	.align	16


//--------------------- .nv.shared._ZN43_GLOBAL__N__9ae7fba5_10_SoftMax_cu_9f978f6321softmax_warp_backwardIN3c108BFloat16ES2_fLi8ELb0ELb0EEEvPT0_PKT_S7_iiiPKb --------------------------
	.section	.nv.shared._ZN43_GLOBAL__N__9ae7fba5_10_SoftMax_cu_9f978f6321softmax_warp_backwardIN3c108BFloat16ES2_fLi8ELb0ELb0EEEvPT0_PKT_S7_iiiPKb,"aw",@nobits
	.sectionflags	@""
	.align	16


//--------------------- .nv.shared._ZN43_GLOBAL__N__9ae7fba5_10_SoftMax_cu_9f978f6321softmax_warp_backwardIN3c108BFloat16ES2_fLi7ELb0ELb0EEEvPT0_PKT_S7_iiiPKb --------------------------
	.section	.nv.shared._ZN43_GLOBAL__N__9ae7fba5_10_SoftMax_cu_9f978f6321softmax_warp_backwardIN3c108BFloat16ES2_fLi7ELb0ELb0EEEvPT0_PKT_S7_iiiPKb,"aw",@nobits
	.sectionflags	@""
	.align	16


//--------------------- .nv.shared._ZN43_GLOBAL__N__9ae7fba5_10_SoftMax_cu_9f978f6321softmax_warp_backwardIN3c108BFloat16ES2_fLi6ELb0ELb0EEEvPT0_PKT_S7_iiiPKb --------------------------
	.section	.nv.shared._ZN43_GLOBAL__N__9ae7fba5_10_SoftMax_cu_9f978f6321softmax_warp_backwardIN3c108BFloat16ES2_fLi6ELb0ELb0EEEvPT0_PKT_S7_iiiPKb,"aw",@nobits
	.sectionflags	@""
	.align	16


//--------------------- .nv.shared._ZN43_GLOBAL__N__9ae7fba5_10_SoftMax_cu_9f978f6321softmax_warp_backwardIN3c108BFloat16ES2_fLi5ELb0ELb0EEEvPT0_PKT_S7_iiiPKb --------------------------
	.section	.nv.shared._ZN43_GLOBAL__N__9ae7fba5_10_SoftMax_cu_9f978f6321softmax_warp_backwardIN3c108BFloat16ES2_fLi5ELb0ELb0EEEvPT0_PKT_S7_iiiPKb,"aw",@nobits
	.sectionflags	@""
	.align	16


//--------------------- .nv.shared._ZN43_GLOBAL__N__9ae7fba5_10_SoftMax_cu_9f978f6321softmax_warp_backwardIN3c108BFloat16ES2_fLi4ELb0ELb0EEEvPT0_PKT_S7_iiiPKb --------------------------
	.section	.nv.shared._ZN43_GLOBAL__N__9ae7fba5_10_SoftMax_cu_9f978f6321softmax_warp_backwardIN3c108BFloat16ES2_fLi4ELb0ELb0EEEvPT0_PKT_S7_iiiPKb,"aw",@nobits
	.sectionflags	@""
	.align	16


//--------------------- .nv.shared._ZN43_GLOBAL__N__9ae7fba5_10_SoftMax_cu_9f978f6321softmax_warp_backwardIN3c108BFloat16ES2_fLi3ELb0ELb0EEEvPT0_PKT_S7_iiiPKb --------------------------
	.section	.nv.shared._ZN43_GLOBAL__N__9ae7fba5_10_SoftMax_cu_9f978f6321softmax_warp_backwardIN3c108BFloat16ES2_fLi3ELb0ELb0EEEvPT0_PKT_S7_iiiPKb,"aw",@nobits
	.sectionflags	@""
	.align	16


//--------------------- .nv.shared._ZN43_GLOBAL__N__9ae7fba5_10_SoftMax_cu_9f978f6321softmax_warp_backwardIN3c108BFloat16ES2_fLi2ELb0ELb0EEEvPT0_PKT_S7_iiiPKb --------------------------
	.section	.nv.shared._ZN43_GLOBAL__N__9ae7fba5_10_SoftMax_cu_9f978f6321softmax_warp_backwardIN3c108BFloat16ES2_fLi2ELb0ELb0EEEvPT0_PKT_S7_iiiPKb,"aw",@nobits
	.sectionflags	@""
	.align	16


//--------------------- .nv.shared._ZN43_GLOBAL__N__9ae7fba5_10_SoftMax_cu_9f978f6321softmax_warp_backwardIN3c108BFloat16ES2_fLi1ELb0ELb0EEEvPT0_PKT_S7_iiiPKb --------------------------
	.section	.nv.shared._ZN43_GLOBAL__N__9ae7fba5_10_SoftMax_cu_9f978f6321softmax_warp_backwardIN3c108BFloat16ES2_fLi1ELb0ELb0EEEvPT0_PKT_S7_iiiPKb,"aw",@nobits
	.sectionflags	@""
	.align	16


//--------------------- .nv.shared._ZN43_GLOBAL__N__9ae7fba5_10_SoftMax_cu_9f978f6321softmax_warp_backwardIN3c108BFloat16ES2_fLi0ELb0ELb0EEEvPT0_PKT_S7_iiiPKb --------------------------
	.section	.nv.shared._ZN43_GLOBAL__N__9ae7fba5_10_SoftMax_cu_9f978f6321softmax_warp_backwardIN3c108BFloat16ES2_fLi0ELb0ELb0EEEvPT0_PKT_S7_iiiPKb,"aw",@nobits
	.sectionflags	@""
	.align	16


//--------------------- .nv.shared._ZN43_GLOBAL__N__9ae7fba5_10_SoftMax_cu_9f978f6321softmax_warp_backwardIfN3c104HalfEfLi10ELb0ELb0EEEvPT0_PKT_S7_iiiPKb --------------------------
	.section	.nv.shared._ZN43_GLOBAL__N__9ae7fba5_10_SoftMax_cu_9f978f6321softmax_warp_backwardIfN3c104HalfEfLi10ELb0ELb0EEEvPT0_PKT_S7_iiiPKb,"aw",@nobits
	.sectionflags	@""
	.align	16


//--------------------- .nv.shared._ZN43_GLOBAL__N__9ae7fba5_10_SoftMax_cu_9f978f6321softmax_warp_backwardIfN3c104HalfEfLi9ELb0ELb0EEEvPT0_PKT_S7_iiiPKb --------------------------
	.section	.nv.shared._ZN43_GLOBAL__N__9ae7fba5_10_SoftMax_cu_9f978f6321softmax_warp_backwardIfN3c104HalfEfLi9ELb0ELb0EEEvPT0_PKT_S7_iiiPKb,"aw",@nobits
	.sectionflags	@""
	.align	16


//--------------------- .nv.shared._ZN43_GLOBAL__N__9ae7fba5_10_SoftMax_cu_9f978f6321softmax_warp_backwardIfN3c104HalfEfLi8ELb0ELb0EEEvPT0_PKT_S7_iiiPKb --------------------------
	.section	.nv.shared._ZN43_GLOBAL__N__9ae7fba5_10_SoftMax_cu_9f978f6321softmax_warp_backwardIfN3c104HalfEfLi8ELb0ELb0EEEvPT0_PKT_S7_iiiPKb,"aw",@nobits
	.sectionflags	@""
	.align	16


//--------------------- .nv.shared._ZN43_GLOBAL__N__9ae7fba5_10_SoftMax_cu_9f978f6321softmax_warp_backwardIfN3c104HalfEfLi7ELb0ELb0EEEvPT0_PKT_S7_iiiPKb --------------------------
	.section	.nv.shared._ZN43_GLOBAL__N__9ae7fba5_10_SoftMax_cu_9f978f6321softmax_warp_backwardIfN3c104HalfEfLi7ELb0ELb0EEEvPT0_PKT_S7_iiiPKb,"aw",@nobits
	.sectionflags	@""
	.align	16


//--------------------- .nv.shared._ZN43_GLOBAL__N__9ae7fba5_10_SoftMax_cu_9f978f6321softmax_warp_backwardIfN3c104HalfEfLi6ELb0ELb0EEEvPT0_PKT_S7_iiiPKb --------------------------
	.section	.nv.shared._ZN43_GLOBAL__N__9ae7fba5_10_SoftMax_cu_9f978f6321softmax_warp_backwardIfN3c104HalfEfLi6ELb0ELb0EEEvPT0_PKT_S7_iiiPKb,"aw",@nobits
	.sectionflags	@""
	.align	16


//--------------------- .nv.shared._ZN43_GLOBAL__N__9ae7fba5_10_SoftMax_cu_9f978f6321softmax_warp_backwardIfN3c104HalfEfLi5ELb0ELb0EEEvPT0_PKT_S7_iiiPKb --------------------------
	.section	.nv.shared._ZN43_GLOBAL__N__9ae7fba5_10_SoftMax_cu_9f978f6321softmax_warp_backwardIfN3c104HalfEfLi5ELb0ELb0EEEvPT0_PKT_S7_iiiPKb,"aw",@nobits
	.sectionflags	@""
	.align	16


//--------------------- .nv.shared._ZN43_GLOBAL__N__9ae7fba5_10_SoftMax_cu_9f978f6321softmax_warp_backwardIfN3c104HalfEfLi4ELb0ELb0EEEvPT0_PKT_S7_iiiPKb --------------------------
	.section	.nv.shared._ZN43_GLOBAL__N__9ae7fba5_10_SoftMax_cu_9f978f6321softmax_warp_backwardIfN3c104HalfEfLi4ELb0ELb0EEEvPT0_PKT_S7_iiiPKb,"aw",@nobits
	.sectionflags	@""
	.align	16


//--------------------- .nv.shared._ZN43_GLOBAL__N__9ae7fba5_10_SoftMax_cu_9f978f6321softmax_warp_backwardIfN3c104HalfEfLi3ELb0ELb0EEEvPT0_PKT_S7_iiiPKb --------------------------
	.section	.nv.shared._ZN43_GLOBAL__N__9ae7fba5_10_SoftMax_cu_9f978f6321softmax_warp_backwardIfN3c104HalfEfLi3ELb0ELb0EEEvPT0_PKT_S7_iiiPKb,"aw",@nobits
	.sectionflags	@""
	.align	16


//--------------------- .nv.shared._ZN43_GLOBAL__N__9ae7fba5_10_SoftMax_cu_9f978f6321softmax_warp_backwardIfN3c104HalfEfLi2ELb0ELb0EEEvPT0_PKT_S7_iiiPKb --------------------------
	.section	.nv.shared._ZN43_GLOBAL__N__9ae7fba5_10_SoftMax_cu_9f978f6321softmax_warp_backwardIfN3c104HalfEfLi2ELb0ELb0EEEvPT0_PKT_S7_iiiPKb,"aw",@nobits
	.sectionflags	@""
	.align	16


//--------------------- .nv.shared._ZN43_GLOBAL__N__9ae7fba5_10_SoftMax_cu_9f978f6321softmax_warp_backwardIfN3c104HalfEfLi1ELb0ELb0EEEvPT0_PKT_S7_iiiPKb --------------------------
	.section	.nv.shared._ZN43_GLOBAL__N__9ae7fba5_10_SoftMax_cu_9f978f6321softmax_warp_backwardIfN3c104HalfEfLi1ELb0ELb0EEEvPT0_PKT_S7_iiiPKb,"aw",@nobits
	.sectionflags	@""
	.align	16


//--------------------- .nv.shared._ZN43_GLOBAL__N__9ae7fba5_10_SoftMax_cu_9f978f6321softmax_warp_backwardIfN3c104HalfEfLi0ELb0ELb0EEEvPT0_PKT_S7_iiiPKb --------------------------
	.section	.nv.shared._ZN43_GLOBAL__N__9ae7fba5_10_SoftMax_cu_9f978f6321softmax_warp_backwardIfN3c104HalfEfLi0ELb0ELb0EEEvPT0_PKT_S7_iiiPKb,"aw",@nobits
	.sectionflags	@""
	.align	16


//--------------------- .nv.shared._ZN43_GLOBAL__N__9ae7fba5_10_SoftMax_cu_9f978f6321softmax_warp_backwardIN3c104HalfES2_fLi10ELb0ELb0EEEvPT0_PKT_S7_iiiPKb --------------------------
	.section	.nv.shared._ZN43_GLOBAL__N__9ae7fba5_10_SoftMax_cu_9f978f6321softmax_warp_backwardIN3c104HalfES2_fLi10ELb0ELb0EEEvPT0_PKT_S7_iiiPKb,"aw",@nobits
	.sectionflags	@""
	.align	16


//--------------------- .nv.shared._ZN43_GLOBAL__N__9ae7fba5_10_SoftMax_cu_9f978f6321softmax_warp_backwardIN3c104HalfES2_fLi9ELb0ELb0EEEvPT0_PKT_S7_iiiPKb --------------------------
	.section	.nv.shared._ZN43_GLOBAL__N__9ae7fba5_10_SoftMax_cu_9f978f6321softmax_warp_backwardIN3c104HalfES2_fLi9ELb0ELb0EEEvPT0_PKT_S7_iiiPKb,"aw",@nobits
	.sectionflags	@""
	.align	16


//--------------------- .nv.shared._ZN43_GLOBAL__N__9ae7fba5_10_SoftMax_cu_9f978f6321softmax_warp_backwardIN3c104HalfES2_fLi8ELb0ELb0EEEvPT0_PKT_S7_iiiPKb --------------------------
	.section	.nv.shared._ZN43_GLOBAL__N__9ae7fba5_10_SoftMax_cu_9f978f6321softmax_warp_backwardIN3c104HalfES2_fLi8ELb0ELb0EEEvPT0_PKT_S7_iiiPKb,"aw",@nobits
	.sectionflags	@""
	.align	16


//--------------------- .nv.shared._ZN43_GLOBAL__N__9ae7fba5_10_SoftMax_cu_9f978f6321softmax_warp_backwardIN3c104HalfES2_fLi7ELb0ELb0EEEvPT0_PKT_S7_iiiPKb --------------------------
	.section	.nv.shared._ZN43_GLOBAL__N__9ae7fba5_10_SoftMax_cu_9f978f6321softmax_warp_backwardIN3c104HalfES2_fLi7ELb0ELb0EEEvPT0_PKT_S7_iiiPKb,"aw",@nobits
	.sectionflags	@""
	.align	16


//--------------------- .nv.shared._ZN43_GLOBAL__N__9ae7fba5_10_SoftMax_cu_9f978f6321softmax_warp_backwardIN3c104HalfES2_fLi6ELb0ELb0EEEvPT0_PKT_S7_iiiPKb --------------------------
	.section	.nv.shared._ZN43_GLOBAL__N__9ae7fba5_10_SoftMax_cu_9f978f6321softmax_warp_backwardIN3c104HalfES2_fLi6ELb0ELb0EEEvPT0_PKT_S7_iiiPKb,"aw",@nobits
	.sectionflags	@""
	.align	16


//--------------------- .nv.shared._ZN43_GLOBAL__N__9ae7fba5_10_SoftMax_cu_9f978f6321softmax_warp_backwardIN3c104HalfES2_fLi5ELb0ELb0EEEvPT0_PKT_S7_iiiPKb --------------------------
	.section	.nv.shared._ZN43_GLOBAL__N__9ae7fba5_10_SoftMax_cu_9f978f6321softmax_warp_backwardIN3c104HalfES2_fLi5ELb0ELb0EEEvPT0_PKT_S7_iiiPKb,"aw",@nobits
	.sectionflags	@""
	.align	16


//--------------------- .nv.shared._ZN43_GLOBAL__N__9ae7fba5_10_SoftMax_cu_9f978f6321softmax_warp_backwardIN3c104HalfES2_fLi4ELb0ELb0EEEvPT0_PKT_S7_iiiPKb --------------------------
	.section	.nv.shared._ZN43_GLOBAL__N__9ae7fba5_10_SoftMax_cu_9f978f6321softmax_warp_backwardIN3c104HalfES2_fLi4ELb0ELb0EEEvPT0_PKT_S7_iiiPKb,"aw",@nobits
	.sectionflags	@""
	.align	16


//--------------------- .nv.shared._ZN43_GLOBAL__N__9ae7fba5_10_SoftMax_cu_9f978f6321softmax_warp_backwardIN3c104HalfES2_fLi3ELb0ELb0EEEvPT0_PKT_S7_iiiPKb --------------------------
	.section	.nv.shared._ZN43_GLOBAL__N__9ae7fba5_10_SoftMax_cu_9f978f6321softmax_warp_backwardIN3c104HalfES2_fLi3ELb0ELb0EEEvPT0_PKT_S7_iiiPKb,"aw",@nobits
	.sectionflags	@""
	.align	16


//--------------------- .nv.shared._ZN43_GLOBAL__N__9ae7fba5_10_SoftMax_cu_9f978f6321softmax_warp_backwardIN3c104HalfES2_fLi2ELb0ELb0EEEvPT0_PKT_S7_iiiPKb --------------------------
	.section	.nv.shared._ZN43_GLOBAL__N__9ae7fba5_10_SoftMax_cu_9f978f6321softmax_warp_backwardIN3c104HalfES2_fLi2ELb0ELb0EEEvPT0_PKT_S7_iiiPKb,"aw",@nobits
	.sectionflags	@""
	.align	16


//--------------------- .nv.shared._ZN43_GLOBAL__N__9ae7fba5_10_SoftMax_cu_9f978f6321softmax_warp_backwardIN3c104HalfES2_fLi1ELb0ELb0EEEvPT0_PKT_S7_iiiPKb --------------------------
	.section	.nv.shared._ZN43_GLOBAL__N__9ae7fba5_10_SoftMax_cu_9f978f6321softmax_warp_backwardIN3c104HalfES2_fLi1ELb0ELb0EEEvPT0_PKT_S7_iiiPKb,"aw",@nobits
	.sectionflags	@""
	.align	16


//--------------------- .nv.shared._ZN43_GLOBAL__N__9ae7fba5_10_SoftMax_cu_9f978f6321softmax_warp_backwardIN3c104HalfES2_fLi0ELb0ELb0EEEvPT0_PKT_S7_iiiPKb --------------------------
	.section	.nv.shared._ZN43_GLOBAL__N__9ae7fba5_10_SoftMax_cu_9f978f6321softmax_warp_backwardIN3c104HalfES2_fLi0ELb0ELb0EEEvPT0_PKT_S7_iiiPKb,"aw",@nobits
	.sectionflags	@""
	.align	16


//--------------------- .nv.shared._ZN43_GLOBAL__N__9ae7fba5_10_SoftMax_cu_9f978f6321softmax_warp_backwardIfffLi10ELb0ELb0EEEvPT0_PKT_S5_iiiPKb --------------------------
	.section	.nv.shared._ZN43_GLOBAL__N__9ae7fba5_10_SoftMax_cu_9f978f6321softmax_warp_backwardIfffLi10ELb0ELb0EEEvPT0_PKT_S5_iiiPKb,"aw",@nobits
	.sectionflags	@""
	.align	16


//--------------------- .nv.shared._ZN43_GLOBAL__N__9ae7fba5_10_SoftMax_cu_9f978f6321softmax_warp_backwardIfffLi9ELb0ELb0EEEvPT0_PKT_S5_iiiPKb --------------------------
	.section	.nv.shared._ZN43_GLOBAL__N__9ae7fba5_10_SoftMax_cu_9f978f6321softmax_warp_backwardIfffLi9ELb0ELb0EEEvPT0_PKT_S5_iiiPKb,"aw",@nobits
	.sectionflags	@""
	.align	16


//--------------------- .nv.shared._ZN43_GLOBAL__N__9ae7fba5_10_SoftMax_cu_9f978f6321softmax_warp_backwardIfffLi8ELb0ELb0EEEvPT0_PKT_S5_iiiPKb --------------------------
	.section	.nv.shared._ZN43_GLOBAL__N__9ae7fba5_10_SoftMax_cu_9f978f6321softmax_warp_backwardIfffLi8ELb0ELb0EEEvPT0_PKT_S5_iiiPKb,"aw",@nobits
	.sectionflags	@""
	.align	16


//--------------------- .nv.shared._ZN43_GLOBAL__N__9ae7fba5_10_SoftMax_cu_9f978f6321softmax_warp_backwardIfffLi7ELb0ELb0EEEvPT0_PKT_S5_iiiPKb --------------------------
	.section	.nv.shared._ZN43_GLOBAL__N__9ae7fba5_10_SoftMax_cu_9f978f6321softmax_warp_backwardIfffLi7ELb0ELb0EEEvPT0_PKT_S5_iiiPKb,"aw",@nobits
	.sectionflags	@""
	.align	16


//--------------------- .nv.shared._ZN43_GLOBAL__N__9ae7fba5_10_SoftMax_cu_9f978f6321softmax_warp_backwardIfffLi6ELb0ELb0EEEvPT0_PKT_S5_iiiPKb --------------------------
	.section	.nv.shared._ZN43_GLOBAL__N__9ae7fba5_10_SoftMax_cu_9f978f6321softmax_warp_backwardIfffLi6ELb0ELb0EEEvPT0_PKT_S5_iiiPKb,"aw",@nobits
	.sectionflags	@""
	.align	16


//--------------------- .nv.shared._ZN43_GLOBAL__N__9ae7fba5_10_SoftMax_cu_9f978f6321softmax_warp_backwardIfffLi5ELb0ELb0EEEvPT0_PKT_S5_iiiPKb --------------------------
	.section	.nv.shared._ZN43_GLOBAL__N__9ae7fba5_10_SoftMax_cu_9f978f6321softmax_warp_backwardIfffLi5ELb0ELb0EEEvPT0_PKT_S5_iiiPKb,"aw",@nobits
	.sectionflags	@""
	.align	16


//--------------------- .nv.shared._ZN43_GLOBAL__N__9ae7fba5_10_SoftMax_cu_9f978f6321softmax_warp_backwardIfffLi4ELb0ELb0EEEvPT0_PKT_S5_iiiPKb --------------------------
	.section	.nv.shared._ZN43_GLOBAL__N__9ae7fba5_10_SoftMax_cu_9f978f6321softmax_warp_backwardIfffLi4ELb0ELb0EEEvPT0_PKT_S5_iiiPKb,"aw",@nobits
	.sectionflags	@""
	.align	16


//--------------------- .nv.shared._ZN43_GLOBAL__N__9ae7fba5_10_SoftMax_cu_9f978f6321softmax_warp_backwardIfffLi3ELb0ELb0EEEvPT0_PKT_S5_iiiPKb --------------------------
	.section	.nv.shared._ZN43_GLOBAL__N__9ae7fba5_10_SoftMax_cu_9f978f6321softmax_warp_backwardIfffLi3ELb0ELb0EEEvPT0_PKT_S5_iiiPKb,"aw",@nobits
	.sectionflags	@""
	.align	16


//--------------------- .nv.shared._ZN43_GLOBAL__N__9ae7fba5_10_SoftMax_cu_9f978f6321softmax_warp_backwardIfffLi2ELb0ELb0EEEvPT0_PKT_S5_iiiPKb --------------------------
	.section	.nv.shared._ZN43_GLOBAL__N__9ae7fba5_10_SoftMax_cu_9f978f6321softmax_warp_backwardIfffLi2ELb0ELb0EEEvPT0_PKT_S5_iiiPKb,"aw",@nobits
	.sectionflags	@""
	.align	16


//--------------------- .nv.shared._ZN43_GLOBAL__N__9ae7fba5_10_SoftMax_cu_9f978f6321softmax_warp_backwardIfffLi1ELb0ELb0EEEvPT0_PKT_S5_iiiPKb --------------------------
	.section	.nv.shared._ZN43_GLOBAL__N__9ae7fba5_10_SoftMax_cu_9f978f6321softmax_warp_backwardIfffLi1ELb0ELb0EEEvPT0_PKT_S5_iiiPKb,"aw",@nobits
	.sectionflags	@""
	.align	16


//--------------------- .nv.shared._ZN43_GLOBAL__N__9ae7fba5_10_SoftMax_cu_9f978f6321softmax_warp_backwardIfffLi0ELb0ELb0EEEvPT0_PKT_S5_iiiPKb --------------------------
	.section	.nv.shared._ZN43_GLOBAL__N__9ae7fba5_10_SoftMax_cu_9f978f6321softmax_warp_backwardIfffLi0ELb0ELb0EEEvPT0_PKT_S5_iiiPKb,"aw",@nobits
	.sectionflags	@""
	.align	16


//--------------------- .nv.shared._ZN43_GLOBAL__N__9ae7fba5_10_SoftMax_cu_9f978f6321softmax_warp_backwardIdddLi10ELb0ELb0EEEvPT0_PKT_S5_iiiPKb --------------------------
	.section	.nv.shared._ZN43_GLOBAL__N__9ae7fba5_10_SoftMax_cu_9f978f6321softmax_warp_backwardIdddLi10ELb0ELb0EEEvPT0_PKT_S5_iiiPKb,"aw",@nobits
	.sectionflags	@""
	.align	16


//--------------------- .nv.shared._ZN43_GLOBAL__N__9ae7fba5_10_SoftMax_cu_9f978f6321softmax_warp_backwardIdddLi9ELb0ELb0EEEvPT0_PKT_S5_iiiPKb --------------------------
	.section	.nv.shared._ZN43_GLOBAL__N__9ae7fba5_10_SoftMax_cu_9f978f6321softmax_warp_backwardIdddLi9ELb0ELb0EEEvPT0_PKT_S5_iiiPKb,"aw",@nobits
	.sectionflags	@""
	.align	16


//--------------------- .nv.shared._ZN43_GLOBAL__N__9ae7fba5_10_SoftMax_cu_9f978f6321softmax_warp_backwardIdddLi8ELb0ELb0EEEvPT0_PKT_S5_iiiPKb --------------------------
	.section	.nv.shared._ZN43_GLOBAL__N__9ae7fba5_10_SoftMax_cu_9f978f6321softmax_warp_backwardIdddLi8ELb0ELb0EEEvPT0_PKT_S5_iiiPKb,"aw",@nobits
	.sectionflags	@""
	.align	16


//--------------------- .nv.shared._ZN43_GLOBAL__N__9ae7fba5_10_SoftMax_cu_9f978f6321softmax_warp_backwardIdddLi7ELb0ELb0EEEvPT0_PKT_S5_iiiPKb --------------------------
	.section	.nv.shared._ZN43_GLOBAL__N__9ae7fba5_10_SoftMax_cu_9f978f6321softmax_warp_backwardIdddLi7ELb0ELb0EEEvPT0_PKT_S5_iiiPKb,"aw",@nobits
	.sectionflags	@""
	.align	16


//--------------------- .nv.shared._ZN43_GLOBAL__N__9ae7fba5_10_SoftMax_cu_9f978f6321softmax_warp_backwardIdddLi6ELb0ELb0EEEvPT0_PKT_S5_iiiPKb --------------------------
	.section	.nv.shared._ZN43_GLOBAL__N__9ae7fba5_10_SoftMax_cu_9f978f6321softmax_warp_backwardIdddLi6ELb0ELb0EEEvPT0_PKT_S5_iiiPKb,"aw",@nobits
	.sectionflags	@""
	.align	16


//--------------------- .nv.shared._ZN43_GLOBAL__N__9ae7fba5_10_SoftMax_cu_9f978f6321softmax_warp_backwardIdddLi5ELb0ELb0EEEvPT0_PKT_S5_iiiPKb --------------------------
	.section	.nv.shared._ZN43_GLOBAL__N__9ae7fba5_10_SoftMax_cu_9f978f6321softmax_warp_backwardIdddLi5ELb0ELb0EEEvPT0_PKT_S5_iiiPKb,"aw",@nobits
	.sectionflags	@""
	.align	16


//--------------------- .nv.shared._ZN43_GLOBAL__N__9ae7fba5_10_SoftMax_cu_9f978f6321softmax_warp_backwardIdddLi4ELb0ELb0EEEvPT0_PKT_S5_iiiPKb --------------------------
	.section	.nv.shared._ZN43_GLOBAL__N__9ae7fba5_10_SoftMax_cu_9f978f6321softmax_warp_backwardIdddLi4ELb0ELb0EEEvPT0_PKT_S5_iiiPKb,"aw",@nobits
	.sectionflags	@""
	.align	16


//--------------------- .nv.shared._ZN43_GLOBAL__N__9ae7fba5_10_SoftMax_cu_9f978f6321softmax_warp_backwardIdddLi3ELb0ELb0EEEvPT0_PKT_S5_iiiPKb --------------------------
	.section	.nv.shared._ZN43_GLOBAL__N__9ae7fba5_10_SoftMax_cu_9f978f6321softmax_warp_backwardIdddLi3ELb0ELb0EEEvPT0_PKT_S5_iiiPKb,"aw",@nobits
	.sectionflags	@""
	.align	16


//--------------------- .nv.shared._ZN43_GLOBAL__N__9ae7fba5_10_SoftMax_cu_9f978f6321softmax_warp_backwardIdddLi2ELb0ELb0EEEvPT0_PKT_S5_iiiPKb --------------------------
	.section	.nv.shared._ZN43_GLOBAL__N__9ae7fba5_10_SoftMax_cu_9f978f6321softmax_warp_backwardIdddLi2ELb0ELb0EEEvPT0_PKT_S5_iiiPKb,"aw",@nobits
	.sectionflags	@""
	.align	16


//--------------------- .nv.shared._ZN43_GLOBAL__N__9ae7fba5_10_SoftMax_cu_9f978f6321softmax_warp_backwardIdddLi1ELb0ELb0EEEvPT0_PKT_S5_iiiPKb --------------------------
	.section	.nv.shared._ZN43_GLOBAL__N__9ae7fba5_10_SoftMax_cu_9f978f6321softmax_warp_backwardIdddLi1ELb0ELb0EEEvPT0_PKT_S5_iiiPKb,"aw",@nobits
	.sectionflags	@""
	.align	16


//--------------------- .nv.shared._ZN43_GLOBAL__N__9ae7fba5_10_SoftMax_cu_9f978f6321softmax_warp_backwardIdddLi0ELb0ELb0EEEvPT0_PKT_S5_iiiPKb --------------------------
	.section	.nv.shared._ZN43_GLOBAL__N__9ae7fba5_10_SoftMax_cu_9f978f6321softmax_warp_backwardIdddLi0ELb0ELb0EEEvPT0_PKT_S5_iiiPKb,"aw",@nobits
	.sectionflags	@""
	.align	16


//--------------------- .nv.shared._ZN43_GLOBAL__N__9ae7fba5_10_SoftMax_cu_9f978f6320softmax_warp_forwardIN3c108BFloat16EffLi11ELb0ELb0EEEvPT0_PKT_iiiPKbib --------------------------
	.section	.nv.shared._ZN43_GLOBAL__N__9ae7fba5_10_SoftMax_cu_9f978f6320softmax_warp_forwardIN3c108BFloat16EffLi11ELb0ELb0EEEvPT0_PKT_iiiPKbib,"aw",@nobits
	.sectionflags	@""
	.align	16


//--------------------- .nv.shared._ZN43_GLOBAL__N__9ae7fba5_10_SoftMax_cu_9f978f6320softmax_warp_forwardIN3c108BFloat16EffLi10ELb0ELb0EEEvPT0_PKT_iiiPKbib --------------------------
	.section	.nv.shared._ZN43_GLOBAL__N__9ae7fba5_10_SoftMax_cu_9f978f6320softmax_warp_forwardIN3c108BFloat16EffLi10ELb0ELb0EEEvPT0_PKT_iiiPKbib,"aw",@nobits
	.sectionflags	@""
	.align	16


//--------------------- .nv.shared._ZN43_GLOBAL__N__9ae7fba5_10_SoftMax_cu_9f978f6320softmax_warp_forwardIN3c108BFloat16EffLi9ELb0ELb0EEEvPT0_PKT_iiiPKbib --------------------------
	.section	.nv.shared._ZN43_GLOBAL__N__9ae7fba5_10_SoftMax_cu_9f978f6320softmax_warp_forwardIN3c108BFloat16EffLi9ELb0ELb0EEEvPT0_PKT_iiiPKbib,"aw",@nobits
	.sectionflags	@""
	.align	16


//--------------------- .nv.shared._ZN43_GLOBAL__N__9ae7fba5_10_SoftMax_cu_9f978f6320softmax_warp_forwardIN3c108BFloat16EffLi8ELb0ELb0EEEvPT0_PKT_iiiPKbib --------------------------
	.section	.nv.shared._ZN43_GLOBAL__N__9ae7fba5_10_SoftMax_cu_9f978f6320softmax_warp_forwardIN3c108BFloat16EffLi8ELb0ELb0EEEvPT0_PKT_iiiPKbib,"aw",@nobits
	.sectionflags	@""
	.align	16


//--------------------- .nv.shared._ZN43_GLOBAL__N__9ae7fba5_10_SoftMax_cu_9f978f6320softmax_warp_forwardIN3c108BFloat16EffLi7ELb0ELb0EEEvPT0_PKT_iiiPKbib --------------------------
	.section	.nv.shared._ZN43_GLOBAL__N__9ae7fba5_10_SoftMax_cu_9f978f6320softmax_warp_forwardIN3c108BFloat16EffLi7ELb0ELb0EEEvPT0_PKT_iiiPKbib,"aw",@nobits
	.sectionflags	@""
	.align	16


//--------------------- .nv.shared._ZN43_GLOBAL__N__9ae7fba5_10_SoftMax_cu_9f978f6320softmax_warp_forwardIN3c108BFloat16EffLi6ELb0ELb0EEEvPT0_PKT_iiiPKbib --------------------------
	.section	.nv.shared._ZN43_GLOBAL__N__9ae7fba5_10_SoftMax_cu_9f978f6320softmax_warp_forwardIN3c108BFloat16EffLi6ELb0ELb0EEEvPT0_PKT_iiiPKbib,"aw",@nobits
	.sectionflags	@""
	.align	16


//--------------------- .nv.shared._ZN43_GLOBAL__N__9ae7fba5_10_SoftMax_cu_9f978f6320softmax_warp_forwardIN3c108BFloat16EffLi5ELb0ELb0EEEvPT0_PKT_iiiPKbib --------------------------
	.section	.nv.shared._ZN43_GLOBAL__N__9ae7fba5_10_SoftMax_cu_9f978f6320softmax_warp_forwardIN3c108BFloat16EffLi5ELb0ELb0EEEvPT0_PKT_iiiPKbib,"aw",@nobits
	.sectionflags	@""
	.align	16


//--------------------- .nv.shared._ZN43_GLOBAL__N__9ae7fba5_10_SoftMax_cu_9f978f6320softmax_warp_forwardIN3c108BFloat16EffLi4ELb0ELb0EEEvPT0_PKT_iiiPKbib --------------------------
	.section	.nv.shared._ZN43_GLOBAL__N__9ae7fba5_10_SoftMax_cu_9f978f6320softmax_warp_forwardIN3c108BFloat16EffLi4ELb0ELb0EEEvPT0_PKT_iiiPKbib,"aw",@nobits
	.sectionflags	@""
	.align	16


//--------------------- .nv.shared._ZN43_GLOBAL__N__9ae7fba5_10_SoftMax_cu_9f978f6320softmax_warp_forwardIN3c108BFloat16EffLi3ELb0ELb0EEEvPT0_PKT_iiiPKbib --------------------------
	.section	.nv.shared._ZN43_GLOBAL__N__9ae7fba5_10_SoftMax_cu_9f978f6320softmax_warp_forwardIN3c108BFloat16EffLi3ELb0ELb0EEEvPT0_PKT_iiiPKbib,"aw",@nobits
	.sectionflags	@""
	.align	16


//--------------------- .nv.shared._ZN43_GLOBAL__N__9ae7fba5_10_SoftMax_cu_9f978f6320softmax_warp_forwardIN3c108BFloat16EffLi2ELb0ELb0EEEvPT0_PKT_iiiPKbib --------------------------
	.section	.nv.shared._ZN43_GLOBAL__N__9ae7fba5_10_SoftMax_cu_9f978f6320softmax_warp_forwardIN3c108BFloat16EffLi2ELb0ELb0EEEvPT0_PKT_iiiPKbib,"aw",@nobits
	.sectionflags	@""
	.align	16


//--------------------- .nv.shared._ZN43_GLOBAL__N__9ae7fba5_10_SoftMax_cu_9f978f6320softmax_warp_forwardIN3c108BFloat16EffLi1ELb0ELb0EEEvPT0_PKT_iiiPKbib --------------------------
	.section	.nv.shared._ZN43_GLOBAL__N__9ae7fba5_10_SoftMax_cu_9f978f6320softmax_warp_forwardIN3c108BFloat16EffLi1ELb0ELb0EEEvPT0_PKT_iiiPKbib,"aw",@nobits
	.sectionflags	@""
	.align	16


//--------------------- .nv.shared._ZN43_GLOBAL__N__9ae7fba5_10_SoftMax_cu_9f978f6320softmax_warp_forwardIN3c108BFloat16EffLi0ELb0ELb0EEEvPT0_PKT_iiiPKbib --------------------------
	.section	.nv.shared._ZN43_GLOBAL__N__9ae7fba5_10_SoftMax_cu_9f978f6320softmax_warp_forwardIN3c108BFloat16EffLi0ELb0ELb0EEEvPT0_PKT_iiiPKbib,"aw",@nobits
	.sectionflags	@""
	.align	16


//--------------------- .nv.shared._ZN43_GLOBAL__N__9ae7fba5_10_SoftMax_cu_9f978f6320softmax_warp_forwardIN3c108BFloat16ES2_fLi11ELb0ELb0EEEvPT0_PKT_iiiPKbib --------------------------
	.section	.nv.shared._ZN43_GLOBAL__N__9ae7fba5_10_SoftMax_cu_9f978f6320softmax_warp_forwardIN3c108BFloat16ES2_fLi11ELb0ELb0EEEvPT0_PKT_iiiPKbib,"aw",@nobits
	.sectionflags	@""
	.align	16


//--------------------- .nv.shared._ZN43_GLOBAL__N__9ae7fba5_10_SoftMax_cu_9f978f6320softmax_warp_forwardIN3c108BFloat16ES2_fLi10ELb0ELb0EEEvPT0_PKT_iiiPKbib --------------------------
	.section	.nv.shared._ZN43_GLOBAL__N__9ae7fba5_10_SoftMax_cu_9f978f6320softmax_warp_forwardIN3c108BFloat16ES2_fLi10ELb0ELb0EEEvPT0_PKT_iiiPKbib,"aw",@nobits
	.sectionflags	@""
	.align	16


//--------------------- .nv.shared._ZN43_GLOBAL__N__9ae7fba5_10_SoftMax_cu_9f978f6320softmax_warp_forwardIN3c108BFloat16ES2_fLi9ELb0ELb0EEEvPT0_PKT_iiiPKbib --------------------------
	.section	.nv.shared._ZN43_GLOBAL__N__9ae7fba5_10_SoftMax_cu_9f978f6320softmax_warp_forwardIN3c108BFloat16ES2_fLi9ELb0ELb0EEEvPT0_PKT_iiiPKbib,"aw",@nobits
	.sectionflags	@""
	.align	16


//--------------------- .nv.shared._ZN43_GLOBAL__N__9ae7fba5_10_SoftMax_cu_9f978f6320softmax_warp_forwardIN3c108BFloat16ES2_fLi8ELb0ELb0EEEvPT0_PKT_iiiPKbib --------------------------
	.section	.nv.shared._ZN43_GLOBAL__N__9ae7fba5_10_SoftMax_cu_9f978f6320softmax_warp_forwardIN3c108BFloat16ES2_fLi8ELb0ELb0EEEvPT0_PKT_iiiPKbib,"aw",@nobits
	.sectionflags	@""
	.align	16


//--------------------- .nv.shared._ZN43_GLOBAL__N__9ae7fba5_10_SoftMax_cu_9f978f6320softmax_warp_forwardIN3c108BFloat16ES2_fLi7ELb0ELb0EEEvPT0_PKT_iiiPKbib --------------------------
	.section	.nv.shared._ZN43_GLOBAL__N__9ae7fba5_10_SoftMax_cu_9f978f6320softmax_warp_forwardIN3c108BFloat16ES2_fLi7ELb0ELb0EEEvPT0_PKT_iiiPKbib,"aw",@nobits
	.sectionflags	@""
	.align	16


//--------------------- .nv.shared._ZN43_GLOBAL__N__9ae7fba5_10_SoftMax_cu_9f978f6320softmax_warp_forwardIN3c108BFloat16ES2_fLi6ELb0ELb0EEEvPT0_PKT_iiiPKbib --------------------------
	.section	.nv.shared._ZN43_GLOBAL__N__9ae7fba5_10_SoftMax_cu_9f978f6320softmax_warp_forwardIN3c108BFloat16ES2_fLi6ELb0ELb0EEEvPT0_PKT_iiiPKbib,"aw",@nobits
	.sectionflags	@""
	.align	16


//--------------------- .nv.shared._ZN43_GLOBAL__N__9ae7fba5_10_SoftMax_cu_9f978f6320softmax_warp_forwardIN3c108BFloat16ES2_fLi5ELb0ELb0EEEvPT0_PKT_iiiPKbib --------------------------
	.section	.nv.shared._ZN43_GLOBAL__N__9ae7fba5_10_SoftMax_cu_9f978f6320softmax_warp_forwardIN3c108BFloat16ES2_fLi5ELb0ELb0EEEvPT0_PKT_iiiPKbib,"aw",@nobits
	.sectionflags	@""
	.align	16


//--------------------- .nv.shared._ZN43_GLOBAL__N__9ae7fba5_10_SoftMax_cu_9f978f6320softmax_warp_forwardIN3c108BFloat16ES2_fLi4ELb0ELb0EEEvPT0_PKT_iiiPKbib --------------------------
	.section	.nv.shared._ZN43_GLOBAL__N__9ae7fba5_10_SoftMax_cu_9f978f6320softmax_warp_forwardIN3c108BFloat16ES2_fLi4ELb0ELb0EEEvPT0_PKT_iiiPKbib,"aw",@nobits
	.sectionflags	@""
	.align	16


//--------------------- .nv.shared._ZN43_GLOBAL__N__9ae7fba5_10_SoftMax_cu_9f978f6320softmax_warp_forwardIN3c108BFloat16ES2_fLi3ELb0ELb0EEEvPT0_PKT_iiiPKbib --------------------------
	.section	.nv.shared._ZN43_GLOBAL__N__9ae7fba5_10_SoftMax_cu_9f978f6320softmax_warp_forwardIN3c108BFloat16ES2_fLi3ELb0ELb0EEEvPT0_PKT_iiiPKbib,"aw",@nobits
	.sectionflags	@""
	.align	16


//--------------------- .nv.shared._ZN43_GLOBAL__N__9ae7fba5_10_SoftMax_cu_9f978f6320softmax_warp_forwardIN3c108BFloat16ES2_fLi2ELb0ELb0EEEvPT0_PKT_iiiPKbib --------------------------
	.section	.nv.shared._ZN43_GLOBAL__N__9ae7fba5_10_SoftMax_cu_9f978f6320softmax_warp_forwardIN3c108BFloat16ES2_fLi2ELb0ELb0EEEvPT0_PKT_iiiPKbib,"aw",@nobits
	.sectionflags	@""
	.align	16


//--------------------- .nv.shared._ZN43_GLOBAL__N__9ae7fba5_10_SoftMax_cu_9f978f6320softmax_warp_forwardIN3c108BFloat16ES2_fLi1ELb0ELb0EEEvPT0_PKT_iiiPKbib --------------------------
	.section	.nv.shared._ZN43_GLOBAL__N__9ae7fba5_10_SoftMax_cu_9f978f6320softmax_warp_forwardIN3c108BFloat16ES2_fLi1ELb0ELb0EEEvPT0_PKT_iiiPKbib,"aw",@nobits
	.sectionflags	@""
	.align	16


//--------------------- .nv.shared._ZN43_GLOBAL__N__9ae7fba5_10_SoftMax_cu_9f978f6320softmax_warp_forwardIN3c108BFloat16ES2_fLi0ELb0ELb0EEEvPT0_PKT_iiiPKbib --------------------------
	.section	.nv.shared._ZN43_GLOBAL__N__9ae7fba5_10_SoftMax_cu_9f978f6320softmax_warp_forwardIN3c108BFloat16ES2_fLi0ELb0ELb0EEEvPT0_PKT_iiiPKbib,"aw",@nobits
	.sectionflags	@""
	.align	16


//--------------------- .nv.shared._ZN43_GLOBAL__N__9ae7fba5_10_SoftMax_cu_9f978f6320softmax_warp_forwardIN3c104HalfEffLi11ELb0ELb0EEEvPT0_PKT_iiiPKbib --------------------------
	.section	.nv.shared._ZN43_GLOBAL__N__9ae7fba5_10_SoftMax_cu_9f978f6320softmax_warp_forwardIN3c104HalfEffLi11ELb0ELb0EEEvPT0_PKT_iiiPKbib,"aw",@nobits
	.sectionflags	@""
	.align	16


//--------------------- .nv.shared._ZN43_GLOBAL__N__9ae7fba5_10_SoftMax_cu_9f978f6320softmax_warp_forwardIN3c104HalfEffLi10ELb0ELb0EEEvPT0_PKT_iiiPKbib --------------------------
	.section	.nv.shared._ZN43_GLOBAL__N__9ae7fba5_10_SoftMax_cu_9f978f6320softmax_warp_forwardIN3c104HalfEffLi10ELb0ELb0EEEvPT0_PKT_iiiPKbib,"aw",@nobits
	.sectionflags	@""
	.align	16


//--------------------- .nv.shared._ZN43_GLOBAL__N__9ae7fba5_10_SoftMax_cu_9f978f6320softmax_warp_forwardIN3c104HalfEffLi9ELb0ELb0EEEvPT0_PKT_iiiPKbib --------------------------
	.section	.nv.shared._ZN43_GLOBAL__N__9ae7fba5_10_SoftMax_cu_9f978f6320softmax_warp_forwardIN3c104HalfEffLi9ELb0ELb0EEEvPT0_PKT_iiiPKbib,"aw",@nobits
	.sectionflags	@""
	.align	16


//--------------------- .nv.shared._ZN43_GLOBAL__N__9ae7fba5_10_SoftMax_cu_9f978f6320softmax_warp_forwardIN3c104HalfEffLi8ELb0ELb0EEEvPT0_PKT_iiiPKbib --------------------------
	.section	.nv.shared._ZN43_GLOBAL__N__9ae7fba5_10_SoftMax_cu_9f978f6320softmax_warp_forwardIN3c104HalfEffLi8ELb0ELb0EEEvPT0_PKT_iiiPKbib,"aw",@nobits
	.sectionflags	@""
	.align	16


//--------------------- .nv.shared._ZN43_GLOBAL__N__9ae7fba5_10_SoftMax_cu_9f978f6320softmax_warp_forwardIN3c104HalfEffLi7ELb0ELb0EEEvPT0_PKT_iiiPKbib --------------------------
	.section	.nv.shared._ZN43_GLOBAL__N__9ae7fba5_10_SoftMax_cu_9f978f6320softmax_warp_forwardIN3c104HalfEffLi7ELb0ELb0EEEvPT0_PKT_iiiPKbib,"aw",@nobits
	.sectionflags	@""
	.align	16


//--------------------- .nv.shared._ZN43_GLOBAL__N__9ae7fba5_10_SoftMax_cu_9f978f6320softmax_warp_forwardIN3c104HalfEffLi6ELb0ELb0EEEvPT0_PKT_iiiPKbib --------------------------
	.section	.nv.shared._ZN43_GLOBAL__N__9ae7fba5_10_SoftMax_cu_9f978f6320softmax_warp_forwardIN3c104HalfEffLi6ELb0ELb0EEEvPT0_PKT_iiiPKbib,"aw",@nobits
	.sectionflags	@""
	.align	16


//--------------------- .nv.shared._ZN43_GLOBAL__N__9ae7fba5_10_SoftMax_cu_9f978f6320softmax_warp_forwardIN3c104HalfEffLi5ELb0ELb0EEEvPT0_PKT_iiiPKbib --------------------------
	.section	.nv.shared._ZN43_GLOBAL__N__9ae7fba5_10_SoftMax_cu_9f978f6320softmax_warp_forwardIN3c104HalfEffLi5ELb0ELb0EEEvPT0_PKT_iiiPKbib,"aw",@nobits
	.sectionflags	@""
	.align	16


//--------------------- .nv.shared._ZN43_GLOBAL__N__9ae7fba5_10_SoftMax_cu_9f978f6320softmax_warp_forwardIN3c104HalfEffLi4ELb0ELb0EEEvPT0_PKT_iiiPKbib --------------------------
	.section	.nv.shared._ZN43_GLOBAL__N__9ae7fba5_10_SoftMax_cu_9f978f6320softmax_warp_forwardIN3c104HalfEffLi4ELb0ELb0EEEvPT0_PKT_iiiPKbib,"aw",@nobits
	.sectionflags	@""
	.align	16


//--------------------- .nv.shared._ZN43_GLOBAL__N__9ae7fba5_10_SoftMax_cu_9f978f6320softmax_warp_forwardIN3c104HalfEffLi3ELb0ELb0EEEvPT0_PKT_iiiPKbib --------------------------
	.section	.nv.shared._ZN43_GLOBAL__N__9ae7fba5_10_SoftMax_cu_9f978f6320softmax_warp_forwardIN3c104HalfEffLi3ELb0ELb0EEEvPT0_PKT_iiiPKbib,"aw",@nobits
	.sectionflags	@""
	.align	16


//--------------------- .nv.shared._ZN43_GLOBAL__N__9ae7fba5_10_SoftMax_cu_9f978f6320softmax_warp_forwardIN3c104HalfEffLi2ELb0ELb0EEEvPT0_PKT_iiiPKbib --------------------------
	.section	.nv.shared._ZN43_GLOBAL__N__9ae7fba5_10_SoftMax_cu_9f978f6320softmax_warp_forwardIN3c104HalfEffLi2ELb0ELb0EEEvPT0_PKT_iiiPKbib,"aw",@nobits
	.sectionflags	@""
	.align	16


//--------------------- .nv.shared._ZN43_GLOBAL__N__9ae7fba5_10_SoftMax_cu_9f978f6320softmax_warp_forwardIN3c104HalfEffLi1ELb0ELb0EEEvPT0_PKT_iiiPKbib --------------------------
	.section	.nv.shared._ZN43_GLOBAL__N__9ae7fba5_10_SoftMax_cu_9f978f6320softmax_warp_forwardIN3c104HalfEffLi1ELb0ELb0EEEvPT0_PKT_iiiPKbib,"aw",@nobits
	.sectionflags	@""
	.align	16


//--------------------- .nv.shared._ZN43_GLOBAL__N__9ae7fba5_10_SoftMax_cu_9f978f6320softmax_warp_forwardIN3c104HalfEffLi0ELb0ELb0EEEvPT0_PKT_iiiPKbib --------------------------
	.section	.nv.shared._ZN43_GLOBAL__N__9ae7fba5_10_SoftMax_cu_9f978f6320softmax_warp_forwardIN3c104HalfEffLi0ELb0ELb0EEEvPT0_PKT_iiiPKbib,"aw",@nobits
	.sectionflags	@""
	.align	16


//--------------------- .nv.shared._ZN43_GLOBAL__N__9ae7fba5_10_SoftMax_cu_9f978f6320softmax_warp_forwardIN3c104HalfES2_fLi11ELb0ELb0EEEvPT0_PKT_iiiPKbib --------------------------
	.section	.nv.shared._ZN43_GLOBAL__N__9ae7fba5_10_SoftMax_cu_9f978f6320softmax_warp_forwardIN3c104HalfES2_fLi11ELb0ELb0EEEvPT0_PKT_iiiPKbib,"aw",@nobits
	.sectionflags	@""
	.align	16


//--------------------- .nv.shared._ZN43_GLOBAL__N__9ae7fba5_10_SoftMax_cu_9f978f6320softmax_warp_forwardIN3c104HalfES2_fLi10ELb0ELb0EEEvPT0_PKT_iiiPKbib --------------------------
	.section	.nv.shared._ZN43_GLOBAL__N__9ae7fba5_10_SoftMax_cu_9f978f6320softmax_warp_forwardIN3c104HalfES2_fLi10ELb0ELb0EEEvPT0_PKT_iiiPKbib,"aw",@nobits
	.sectionflags	@""
	.align	16


//--------------------- .nv.shared._ZN43_GLOBAL__N__9ae7fba5_10_SoftMax_cu_9f978f6320softmax_warp_forwardIN3c104HalfES2_fLi9ELb0ELb0EEEvPT0_PKT_iiiPKbib --------------------------
	.section	.nv.shared._ZN43_GLOBAL__N__9ae7fba5_10_SoftMax_cu_9f978f6320softmax_warp_forwardIN3c104HalfES2_fLi9ELb0ELb0EEEvPT0_PKT_iiiPKbib,"aw",@nobits
	.sectionflags	@""
	.align	16


//--------------------- .nv.shared._ZN43_GLOBAL__N__9ae7fba5_10_SoftMax_cu_9f978f6320softmax_warp_forwardIN3c104HalfES2_fLi8ELb0ELb0EEEvPT0_PKT_iiiPKbib --------------------------
	.section	.nv.shared._ZN43_GLOBAL__N__9ae7fba5_10_SoftMax_cu_9f978f6320softmax_warp_forwardIN3c104HalfES2_fLi8ELb0ELb0EEEvPT0_PKT_iiiPKbib,"aw",@nobits
	.sectionflags	@""
	.align	16


//--------------------- .nv.shared._ZN43_GLOBAL__N__9ae7fba5_10_SoftMax_cu_9f978f6320softmax_warp_forwardIN3c104HalfES2_fLi7ELb0ELb0EEEvPT0_PKT_iiiPKbib --------------------------
	.section	.nv.shared._ZN43_GLOBAL__N__9ae7fba5_10_SoftMax_cu_9f978f6320softmax_warp_forwardIN3c104HalfES2_fLi7ELb0ELb0EEEvPT0_PKT_iiiPKbib,"aw",@nobits
	.sectionflags	@""
	.align	16


//--------------------- .nv.shared._ZN43_GLOBAL__N__9ae7fba5_10_SoftMax_cu_9f978f6320softmax_warp_forwardIN3c104HalfES2_fLi6ELb0ELb0EEEvPT0_PKT_iiiPKbib --------------------------
	.section	.nv.shared._ZN43_GLOBAL__N__9ae7fba5_10_SoftMax_cu_9f978f6320softmax_warp_forwardIN3c104HalfES2_fLi6ELb0ELb0EEEvPT0_PKT_iiiPKbib,"aw",@nobits
	.sectionflags	@""
	.align	16


//--------------------- .nv.shared._ZN43_GLOBAL__N__9ae7fba5_10_SoftMax_cu_9f978f6320softmax_warp_forwardIN3c104HalfES2_fLi5ELb0ELb0EEEvPT0_PKT_iiiPKbib --------------------------
	.section	.nv.shared._ZN43_GLOBAL__N__9ae7fba5_10_SoftMax_cu_9f978f6320softmax_warp_forwardIN3c104HalfES2_fLi5ELb0ELb0EEEvPT0_PKT_iiiPKbib,"aw",@nobits
	.sectionflags	@""
	.align	16


//--------------------- .nv.shared._ZN43_GLOBAL__N__9ae7fba5_10_SoftMax_cu_9f978f6320softmax_warp_forwardIN3c104HalfES2_fLi4ELb0ELb0EEEvPT0_PKT_iiiPKbib --------------------------
	.section	.nv.shared._ZN43_GLOBAL__N__9ae7fba5_10_SoftMax_cu_9f978f6320softmax_warp_forwardIN3c104HalfES2_fLi4ELb0ELb0EEEvPT0_PKT_iiiPKbib,"aw",@nobits
	.sectionflags	@""
	.align	16


//--------------------- .nv.shared._ZN43_GLOBAL__N__9ae7fba5_10_SoftMax_cu_9f978f6320softmax_warp_forwardIN3c104HalfES2_fLi3ELb0ELb0EEEvPT0_PKT_iiiPKbib --------------------------
	.section	.nv.shared._ZN43_GLOBAL__N__9ae7fba5_10_SoftMax_cu_9f978f6320softmax_warp_forwardIN3c104HalfES2_fLi3ELb0ELb0EEEvPT0_PKT_iiiPKbib,"aw",@nobits
	.sectionflags	@""
	.align	16


//--------------------- .nv.shared._ZN43_GLOBAL__N__9ae7fba5_10_SoftMax_cu_9f978f6320softmax_warp_forwardIN3c104HalfES2_fLi2ELb0ELb0EEEvPT0_PKT_iiiPKbib --------------------------
	.section	.nv.shared._ZN43_GLOBAL__N__9ae7fba5_10_SoftMax_cu_9f978f6320softmax_warp_forwardIN3c104HalfES2_fLi2ELb0ELb0EEEvPT0_PKT_iiiPKbib,"aw",@nobits
	.sectionflags	@""
	.align	16


//--------------------- .nv.shared._ZN43_GLOBAL__N__9ae7fba5_10_SoftMax_cu_9f978f6320softmax_warp_forwardIN3c104HalfES2_fLi1ELb0ELb0EEEvPT0_PKT_iiiPKbib --------------------------
	.section	.nv.shared._ZN43_GLOBAL__N__9ae7fba5_10_SoftMax_cu_9f978f6320softmax_warp_forwardIN3c104HalfES2_fLi1ELb0ELb0EEEvPT0_PKT_iiiPKbib,"aw",@nobits
	.sectionflags	@""
	.align	16


//--------------------- .nv.shared._ZN43_GLOBAL__N__9ae7fba5_10_SoftMax_cu_9f978f6320softmax_warp_forwardIN3c104HalfES2_fLi0ELb0ELb0EEEvPT0_PKT_iiiPKbib --------------------------
	.section	.nv.shared._ZN43_GLOBAL__N__9ae7fba5_10_SoftMax_cu_9f978f6320softmax_warp_forwardIN3c104HalfES2_fLi0ELb0ELb0EEEvPT0_PKT_iiiPKbib,"aw",@nobits
	.sectionflags	@""
	.align	16


//--------------------- .nv.shared._ZN43_GLOBAL__N__9ae7fba5_10_SoftMax_cu_9f978f6320softmax_warp_forwardIfffLi11ELb0ELb0EEEvPT0_PKT_iiiPKbib --------------------------
	.section	.nv.shared._ZN43_GLOBAL__N__9ae7fba5_10_SoftMax_cu_9f978f6320softmax_warp_forwardIfffLi11ELb0ELb0EEEvPT0_PKT_iiiPKbib,"aw",@nobits
	.sectionflags	@""
	.align	16


//--------------------- .nv.shared._ZN43_GLOBAL__N__9ae7fba5_10_SoftMax_cu_9f978f6320softmax_warp_forwardIfffLi10ELb0ELb0EEEvPT0_PKT_iiiPKbib --------------------------
	.section	.nv.shared._ZN43_GLOBAL__N__9ae7fba5_10_SoftMax_cu_9f978f6320softmax_warp_forwardIfffLi10ELb0ELb0EEEvPT0_PKT_iiiPKbib,"aw",@nobits
	.sectionflags	@""
	.align	16


//--------------------- .nv.shared._ZN43_GLOBAL__N__9ae7fba5_10_SoftMax_cu_9f978f6320softmax_warp_forwardIfffLi9ELb0ELb0EEEvPT0_PKT_iiiPKbib --------------------------
	.section	.nv.shared._ZN43_GLOBAL__N__9ae7fba5_10_SoftMax_cu_9f978f6320softmax_warp_forwardIfffLi9ELb0ELb0EEEvPT0_PKT_iiiPKbib,"aw",@nobits
	.sectionflags	@""
	.align	16


//--------------------- .nv.shared._ZN43_GLOBAL__N__9ae7fba5_10_SoftMax_cu_9f978f6320softmax_warp_forwardIfffLi8ELb0ELb0EEEvPT0_PKT_iiiPKbib --------------------------
	.section	.nv.shared._ZN43_GLOBAL__N__9ae7fba5_10_SoftMax_cu_9f978f6320softmax_warp_forwardIfffLi8ELb0ELb0EEEvPT0_PKT_iiiPKbib,"aw",@nobits
	.sectionflags	@""
	.align	16


//--------------------- .nv.shared._ZN43_GLOBAL__N__9ae7fba5_10_SoftMax_cu_9f978f6320softmax_warp_forwardIfffLi7ELb0ELb0EEEvPT0_PKT_iiiPKbib --------------------------
	.section	.nv.shared._ZN43_GLOBAL__N__9ae7fba5_10_SoftMax_cu_9f978f6320softmax_warp_forwardIfffLi7ELb0ELb0EEEvPT0_PKT_iiiPKbib,"aw",@nobits
	.sectionflags	@""
	.align	16


//--------------------- .nv.shared._ZN43_GLOBAL__N__9ae7fba5_10_SoftMax_cu_9f978f6320softmax_warp_forwardIfffLi6ELb0ELb0EEEvPT0_PKT_iiiPKbib --------------------------
	.section	.nv.shared._ZN43_GLOBAL__N__9ae7fba5_10_SoftMax_cu_9f978f6320softmax_warp_forwardIfffLi6ELb0ELb0EEEvPT0_PKT_iiiPKbib,"aw",@nobits
	.sectionflags	@""
	.align	16


//--------------------- .nv.shared._ZN43_GLOBAL__N__9ae7fba5_10_SoftMax_cu_9f978f6320softmax_warp_forwardIfffLi5ELb0ELb0EEEvPT0_PKT_iiiPKbib --------------------------
	.section	.nv.shared._ZN43_GLOBAL__N__9ae7fba5_10_SoftMax_cu_9f978f6320softmax_warp_forwardIfffLi5ELb0ELb0EEEvPT0_PKT_iiiPKbib,"aw",@nobits
	.sectionflags	@""
	.align	16


//--------------------- .nv.shared._ZN43_GLOBAL__N__9ae7fba5_10_SoftMax_cu_9f978f6320softmax_warp_forwardIfffLi4ELb0ELb0EEEvPT0_PKT_iiiPKbib --------------------------
	.section	.nv.shared._ZN43_GLOBAL__N__9ae7fba5_10_SoftMax_cu_9f978f6320softmax_warp_forwardIfffLi4ELb0ELb0EEEvPT0_PKT_iiiPKbib,"aw",@nobits
	.sectionflags	@""
	.align	16


//--------------------- .nv.shared._ZN43_GLOBAL__N__9ae7fba5_10_SoftMax_cu_9f978f6320softmax_warp_forwardIfffLi3ELb0ELb0EEEvPT0_PKT_iiiPKbib --------------------------
	.section	.nv.shared._ZN43_GLOBAL__N__9ae7fba5_10_SoftMax_cu_9f978f6320softmax_warp_forwardIfffLi3ELb0ELb0EEEvPT0_PKT_iiiPKbib,"aw",@nobits
	.sectionflags	@""
	.align	16


//--------------------- .nv.shared._ZN43_GLOBAL__N__9ae7fba5_10_SoftMax_cu_9f978f6320softmax_warp_forwardIfffLi2ELb0ELb0EEEvPT0_PKT_iiiPKbib --------------------------
	.section	.nv.shared._ZN43_GLOBAL__N__9ae7fba5_10_SoftMax_cu_9f978f6320softmax_warp_forwardIfffLi2ELb0ELb0EEEvPT0_PKT_iiiPKbib,"aw",@nobits
	.sectionflags	@""
	.align	16


//--------------------- .nv.shared._ZN43_GLOBAL__N__9ae7fba5_10_SoftMax_cu_9f978f6320softmax_warp_forwardIfffLi1ELb0ELb0EEEvPT0_PKT_iiiPKbib --------------------------
	.section	.nv.shared._ZN43_GLOBAL__N__9ae7fba5_10_SoftMax_cu_9f978f6320softmax_warp_forwardIfffLi1ELb0ELb0EEEvPT0_PKT_iiiPKbib,"aw",@nobits
	.sectionflags	@""
	.align	16


//--------------------- .nv.shared._ZN43_GLOBAL__N__9ae7fba5_10_SoftMax_cu_9f978f6320softmax_warp_forwardIfffLi0ELb0ELb0EEEvPT0_PKT_iiiPKbib --------------------------
	.section	.nv.shared._ZN43_GLOBAL__N__9ae7fba5_10_SoftMax_cu_9f978f6320softmax_warp_forwardIfffLi0ELb0ELb0EEEvPT0_PKT_iiiPKbib,"aw",@nobits
	.sectionflags	@""
	.align	16


//--------------------- .nv.shared._ZN43_GLOBAL__N__9ae7fba5_10_SoftMax_cu_9f978f6320softmax_warp_forwardIdddLi11ELb0ELb0EEEvPT0_PKT_iiiPKbib --------------------------
	.section	.nv.shared._ZN43_GLOBAL__N__9ae7fba5_10_SoftMax_cu_9f978f6320softmax_warp_forwardIdddLi11ELb0ELb0EEEvPT0_PKT_iiiPKbib,"aw",@nobits
	.sectionflags	@""
	.align	16


//--------------------- .nv.shared._ZN43_GLOBAL__N__9ae7fba5_10_SoftMax_cu_9f978f6320softmax_warp_forwardIdddLi10ELb0ELb0EEEvPT0_PKT_iiiPKbib --------------------------
	.section	.nv.shared._ZN43_GLOBAL__N__9ae7fba5_10_SoftMax_cu_9f978f6320softmax_warp_forwardIdddLi10ELb0ELb0EEEvPT0_PKT_iiiPKbib,"aw",@nobits
	.sectionflags	@""
	.align	16


//--------------------- .nv.shared._ZN43_GLOBAL__N__9ae7fba5_10_SoftMax_cu_9f978f6320softmax_warp_forwardIdddLi9ELb0ELb0EEEvPT0_PKT_iiiPKbib --------------------------
	.section	.nv.shared._ZN43_GLOBAL__N__9ae7fba5_10_SoftMax_cu_9f978f6320softmax_warp_forwardIdddLi9ELb0ELb0EEEvPT0_PKT_iiiPKbib,"aw",@nobits
	.sectionflags	@""
	.align	16


//--------------------- .nv.shared._ZN43_GLOBAL__N__9ae7fba5_10_SoftMax_cu_9f978f6320softmax_warp_forwardIdddLi8ELb0ELb0EEEvPT0_PKT_iiiPKbib --------------------------
	.section	.nv.shared._ZN43_GLOBAL__N__9ae7fba5_10_SoftMax_cu_9f978f6320softmax_warp_forwardIdddLi8ELb0ELb0EEEvPT0_PKT_iiiPKbib,"aw",@nobits
	.sectionflags	@""
	.align	16


//--------------------- .nv.shared._ZN43_GLOBAL__N__9ae7fba5_10_SoftMax_cu_9f978f6320softmax_warp_forwardIdddLi7ELb0ELb0EEEvPT0_PKT_iiiPKbib --------------------------
	.section	.nv.shared._ZN43_GLOBAL__N__9ae7fba5_10_SoftMax_cu_9f978f6320softmax_warp_forwardIdddLi7ELb0ELb0EEEvPT0_PKT_iiiPKbib,"aw",@nobits
	.sectionflags	@""
	.align	16


//--------------------- .nv.shared._ZN43_GLOBAL__N__9ae7fba5_10_SoftMax_cu_9f978f6320softmax_warp_forwardIdddLi6ELb0ELb0EEEvPT0_PKT_iiiPKbib --------------------------
	.section	.nv.shared._ZN43_GLOBAL__N__9ae7fba5_10_SoftMax_cu_9f978f6320softmax_warp_forwardIdddLi6ELb0ELb0EEEvPT0_PKT_iiiPKbib,"aw",@nobits
	.sectionflags	@""
	.align	16


//--------------------- .nv.shared._ZN43_GLOBAL__N__9ae7fba5_10_SoftMax_cu_9f978f6320softmax_warp_forwardIdddLi5ELb0ELb0EEEvPT0_PKT_iiiPKbib --------------------------
	.section	.nv.shared._ZN43_GLOBAL__N__9ae7fba5_10_SoftMax_cu_9f978f6320softmax_warp_forwardIdddLi5ELb0ELb0EEEvPT0_PKT_iiiPKbib,"aw",@nobits
	.sectionflags	@""
	.align	16


//--------------------- .nv.shared._ZN43_GLOBAL__N__9ae7fba5_10_SoftMax_cu_9f978f6320softmax_warp_forwardIdddLi4ELb0ELb0EEEvPT0_PKT_iiiPKbib --------------------------
	.section	.nv.shared._ZN43_GLOBAL__N__9ae7fba5_10_SoftMax_cu_9f978f6320softmax_warp_forwardIdddLi4ELb0ELb0EEEvPT0_PKT_iiiPKbib,"aw",@nobits
	.sectionflags	@""
	.align	16


//--------------------- .nv.shared._ZN43_GLOBAL__N__9ae7fba5_10_SoftMax_cu_9f978f6320softmax_warp_forwardIdddLi3ELb0ELb0EEEvPT0_PKT_iiiPKbib --------------------------
	.section	.nv.shared._ZN43_GLOBAL__N__9ae7fba5_10_SoftMax_cu_9f978f6320softmax_warp_forwardIdddLi3ELb0ELb0EEEvPT0_PKT_iiiPKbib,"aw",@nobits
	.sectionflags	@""
	.align	16


//--------------------- .nv.shared._ZN43_GLOBAL__N__9ae7fba5_10_SoftMax_cu_9f978f6320softmax_warp_forwardIdddLi2ELb0ELb0EEEvPT0_PKT_iiiPKbib --------------------------
	.section	.nv.shared._ZN43_GLOBAL__N__9ae7fba5_10_SoftMax_cu_9f978f6320softmax_warp_forwardIdddLi2ELb0ELb0EEEvPT0_PKT_iiiPKbib,"aw",@nobits
	.sectionflags	@""
	.align	16


//--------------------- .nv.shared._ZN43_GLOBAL__N__9ae7fba5_10_SoftMax_cu_9f978f6320softmax_warp_forwardIdddLi1ELb0ELb0EEEvPT0_PKT_iiiPKbib --------------------------
	.section	.nv.shared._ZN43_GLOBAL__N__9ae7fba5_10_SoftMax_cu_9f978f6320softmax_warp_forwardIdddLi1ELb0ELb0EEEvPT0_PKT_iiiPKbib,"aw",@nobits
	.sectionflags	@""
	.align	16


//--------------------- .nv.shared._ZN43_GLOBAL__N__9ae7fba5_10_SoftMax_cu_9f978f6320softmax_warp_forwardIdddLi0ELb0ELb0EEEvPT0_PKT_iiiPKbib --------------------------
	.section	.nv.shared._ZN43_GLOBAL__N__9ae7fba5_10_SoftMax_cu_9f978f6320softmax_warp_forwardIdddLi0ELb0ELb0EEEvPT0_PKT_iiiPKbib,"aw",@nobits
	.sectionflags	@""
	.align	16


//--------------------- .nv.shared._ZN43_GLOBAL__N__9ae7fba5_10_SoftMax_cu_9f978f6321softmax_warp_backwardIfN3c108BFloat16EfLi10ELb1ELb0EEEvPT0_PKT_S7_iiiPKb --------------------------
	.section	.nv.shared._ZN43_GLOBAL__N__9ae7fba5_10_SoftMax_cu_9f978f6321softmax_warp_backwardIfN3c108BFloat16EfLi10ELb1ELb0EEEvPT0_PKT_S7_iiiPKb,"aw",@nobits
	.sectionflags	@""
	.align	16


//--------------------- .nv.shared._ZN43_GLOBAL__N__9ae7fba5_10_SoftMax_cu_9f978f6321softmax_warp_backwardIfN3c108BFloat16EfLi9ELb1ELb0EEEvPT0_PKT_S7_iiiPKb --------------------------
	.section	.nv.shared._ZN43_GLOBAL__N__9ae7fba5_10_SoftMax_cu_9f978f6321softmax_warp_backwardIfN3c108BFloat16EfLi9ELb1ELb0EEEvPT0_PKT_S7_iiiPKb,"aw",@nobits
	.sectionflags	@""
	.align	16


//--------------------- .nv.shared._ZN43_GLOBAL__N__9ae7fba5_10_SoftMax_cu_9f978f6321softmax_warp_backwardIfN3c108BFloat16EfLi8ELb1ELb0EEEvPT0_PKT_S7_iiiPKb --------------------------
	.section	.nv.shared._ZN43_GLOBAL__N__9ae7fba5_10_SoftMax_cu_9f978f6321softmax_warp_backwardIfN3c108BFloat16EfLi8ELb1ELb0EEEvPT0_PKT_S7_iiiPKb,"aw",@nobits
	.sectionflags	@""
	.align	16


//--------------------- .nv.shared._ZN43_GLOBAL__N__9ae7fba5_10_SoftMax_cu_9f978f6321softmax_warp_backwardIfN3c108BFloat16EfLi7ELb1ELb0EEEvPT0_PKT_S7_iiiPKb --------------------------
	.section	.nv.shared._ZN43_GLOBAL__N__9ae7fba5_10_SoftMax_cu_9f978f6321softmax_warp_backwardIfN3c108BFloat16EfLi7ELb1ELb0EEEvPT0_PKT_S7_iiiPKb,"aw",@nobits
	.sectionflags	@""
	.align	16


//--------------------- .nv.shared._ZN43_GLOBAL__N__9ae7fba5_10_SoftMax_cu_9f978f6321softmax_warp_backwardIfN3c108BFloat16EfLi6ELb1ELb0EEEvPT0_PKT_S7_iiiPKb --------------------------
	.section	.nv.shared._ZN43_GLOBAL__N__9ae7fba5_10_SoftMax_cu_9f978f6321softmax_warp_backwardIfN3c108BFloat16EfLi6ELb1ELb0EEEvPT0_PKT_S7_iiiPKb,"aw",@nobits
	.sectionflags	@""
	.align	16


//--------------------- .nv.shared._ZN43_GLOBAL__N__9ae7fba5_10_SoftMax_cu_9f978f6321softmax_warp_backwardIfN3c108BFloat16EfLi5ELb1ELb0EEEvPT0_PKT_S7_iiiPKb --------------------------
	.section	.nv.shared._ZN43_GLOBAL__N__9ae7fba5_10_SoftMax_cu_9f978f6321softmax_warp_backwardIfN3c108BFloat16EfLi5ELb1ELb0EEEvPT0_PKT_S7_iiiPKb,"aw",@nobits
	.sectionflags	@""
	.align	16


//--------------------- .nv.shared._ZN43_GLOBAL__N__9ae7fba5_10_SoftMax_cu_9f978f6321softmax_warp_backwardIfN3c108BFloat16EfLi4ELb1ELb0EEEvPT0_PKT_S7_iiiPKb --------------------------
	.section	.nv.shared._ZN43_GLOBAL__N__9ae7fba5_10_SoftMax_cu_9f978f6321softmax_warp_backwardIfN3c108BFloat16EfLi4ELb1ELb0EEEvPT0_PKT_S7_iiiPKb,"aw",@nobits
	.sectionflags	@""
	.align	16


//--------------------- .nv.shared._ZN43_GLOBAL__N__9ae7fba5_10_SoftMax_cu_9f978f6321softmax_warp_backwardIfN3c108BFloat16EfLi3ELb1ELb0EEEvPT0_PKT_S7_iiiPKb --------------------------
	.section	.nv.shared._ZN43_GLOBAL__N__9ae7fba5_10_SoftMax_cu_9f978f6321softmax_warp_backwardIfN3c108BFloat16EfLi3ELb1ELb0EEEvPT0_PKT_S7_iiiPKb,"aw",@nobits
	.sectionflags	@""
	.align	16


//--------------------- .nv.shared._ZN43_GLOBAL__N__9ae7fba5_10_SoftMax_cu_9f978f6321softmax_warp_backwardIfN3c108BFloat16EfLi2ELb1ELb0EEEvPT0_PKT_S7_iiiPKb --------------------------
	.section	.nv.shared._ZN43_GLOBAL__N__9ae7fba5_10_SoftMax_cu_9f978f6321softmax_warp_backwardIfN3c108BFloat16EfLi2ELb1ELb0EEEvPT0_PKT_S7_iiiPKb,"aw",@nobits
	.sectionflags	@""
	.align	16


//--------------------- .nv.shared._ZN43_GLOBAL__N__9ae7fba5_10_SoftMax_cu_9f978f6321softmax_warp_backwardIfN3c108BFloat16EfLi1ELb1ELb0EEEvPT0_PKT_S7_iiiPKb --------------------------
	.section	.nv.shared._ZN43_GLOBAL__N__9ae7fba5_10_SoftMax_cu_9f978f6321softmax_warp_backwardIfN3c108BFloat16EfLi1ELb1ELb0EEEvPT0_PKT_S7_iiiPKb,"aw",@nobits
	.sectionflags	@""
	.align	16


//--------------------- .nv.shared._ZN43_GLOBAL__N__9ae7fba5_10_SoftMax_cu_9f978f6321softmax_warp_backwardIfN3c108BFloat16EfLi0ELb1ELb0EEEvPT0_PKT_S7_iiiPKb --------------------------
	.section	.nv.shared._ZN43_GLOBAL__N__9ae7fba5_10_SoftMax_cu_9f978f6321softmax_warp_backwardIfN3c108BFloat16EfLi0ELb1ELb0EEEvPT0_PKT_S7_iiiPKb,"aw",@nobits
	.sectionflags	@""
	.align	16


//--------------------- .nv.shared._ZN43_GLOBAL__N__9ae7fba5_10_SoftMax_cu_9f978f6321softmax_warp_backwardIN3c108BFloat16ES2_fLi10ELb1ELb0EEEvPT0_PKT_S7_iiiPKb --------------------------
	.section	.nv.shared._ZN43_GLOBAL__N__9ae7fba5_10_SoftMax_cu_9f978f6321softmax_warp_backwardIN3c108BFloat16ES2_fLi10ELb1ELb0EEEvPT0_PKT_S7_iiiPKb,"aw",@nobits
	.sectionflags	@""
	.align	16


//--------------------- .nv.shared._ZN43_GLOBAL__N__9ae7fba5_10_SoftMax_cu_9f978f6321softmax_warp_backwardIN3c108BFloat16ES2_fLi9ELb1ELb0EEEvPT0_PKT_S7_iiiPKb --------------------------
	.section	.nv.shared._ZN43_GLOBAL__N__9ae7fba5_10_SoftMax_cu_9f978f6321softmax_warp_backwardIN3c108BFloat16ES2_fLi9ELb1ELb0EEEvPT0_PKT_S7_iiiPKb,"aw",@nobits
	.sectionflags	@""
	.align	16


//--------------------- .nv.shared._ZN43_GLOBAL__N__9ae7fba5_10_SoftMax_cu_9f978f6321softmax_warp_backwardIN3c108BFloat16ES2_fLi8ELb1ELb0EEEvPT0_PKT_S7_iiiPKb --------------------------
	.section	.nv.shared._ZN43_GLOBAL__N__9ae7fba5_10_SoftMax_cu_9f978f6321softmax_warp_backwardIN3c108BFloat16ES2_fLi8ELb1ELb0EEEvPT0_PKT_S7_iiiPKb,"aw",@nobits
	.sectionflags	@""
	.align	16


//--------------------- .nv.shared._ZN43_GLOBAL__N__9ae7fba5_10_SoftMax_cu_9f978f6321softmax_warp_backwardIN3c108BFloat16ES2_fLi7ELb1ELb0EEEvPT0_PKT_S7_iiiPKb --------------------------
	.section	.nv.shared._ZN43_GLOBAL__N__9ae7fba5_10_SoftMax_cu_9f978f6321softmax_warp_backwardIN3c108BFloat16ES2_fLi7ELb1ELb0EEEvPT0_PKT_S7_iiiPKb,"aw",@nobits
	.sectionflags	@""
	.align	16


//--------------------- .nv.shared._ZN43_GLOBAL__N__9ae7fba5_10_SoftMax_cu_9f978f6321softmax_warp_backwardIN3c108BFloat16ES2_fLi6ELb1ELb0EEEvPT0_PKT_S7_iiiPKb --------------------------
	.section	.nv.shared._ZN43_GLOBAL__N__9ae7fba5_10_SoftMax_cu_9f978f6321softmax_warp_backwardIN3c108BFloat16ES2_fLi6ELb1ELb0EEEvPT0_PKT_S7_iiiPKb,"aw",@nobits
	.sectionflags	@""
	.align	16


//--------------------- .nv.shared._ZN43_GLOBAL__N__9ae7fba5_10_SoftMax_cu_9f978f6321softmax_warp_backwardIN3c108BFloat16ES2_fLi5ELb1ELb0EEEvPT0_PKT_S7_iiiPKb --------------------------
	.section	.nv.shared._ZN43_GLOBAL__N__9ae7fba5_10_SoftMax_cu_9f978f6321softmax_warp_backwardIN3c108BFloat16ES2_fLi5ELb1ELb0EEEvPT0_PKT_S7_iiiPKb,"aw",@nobits
	.sectionflags	@""
	.align	16


//--------------------- .nv.shared._ZN43_GLOBAL__N__9ae7fba5_10_SoftMax_cu_9f978f6321softmax_warp_backwardIN3c108BFloat16ES2_fLi4ELb1ELb0EEEvPT0_PKT_S7_iiiPKb --------------------------
	.section	.nv.shared._ZN43_GLOBAL__N__9ae7fba5_10_SoftMax_cu_9f978f6321softmax_warp_backwardIN3c108BFloat16ES2_fLi4ELb1ELb0EEEvPT0_PKT_S7_iiiPKb,"aw",@nobits
	.sectionflags	@""
	.align	16


//--------------------- .nv.shared._ZN43_GLOBAL__N__9ae7fba5_10_SoftMax_cu_9f978f6321softmax_warp_backwardIN3c108BFloat16ES2_fLi3ELb1ELb0EEEvPT0_PKT_S7_iiiPKb --------------------------
	.section	.nv.shared._ZN43_GLOBAL__N__9ae7fba5_10_SoftMax_cu_9f978f6321softmax_warp_backwardIN3c108BFloat16ES2_fLi3ELb1ELb0EEEvPT0_PKT_S7_iiiPKb,"aw",@nobits
	.sectionflags	@""
	.align	16


//--------------------- .nv.shared._ZN43_GLOBAL__N__9ae7fba5_10_SoftMax_cu_9f978f6321softmax_warp_backwardIN3c108BFloat16ES2_fLi2ELb1ELb0EEEvPT0_PKT_S7_iiiPKb --------------------------
	.section	.nv.shared._ZN43_GLOBAL__N__9ae7fba5_10_SoftMax_cu_9f978f6321softmax_warp_backwardIN3c108BFloat16ES2_fLi2ELb1ELb0EEEvPT0_PKT_S7_iiiPKb,"aw",@nobits
	.sectionflags	@""
	.align	16


//--------------------- .nv.shared._ZN43_GLOBAL__N__9ae7fba5_10_SoftMax_cu_9f978f6321softmax_warp_backwardIN3c108BFloat16ES2_fLi1ELb1ELb0EEEvPT0_PKT_S7_iiiPKb --------------------------
	.section	.nv.shared._ZN43_GLOBAL__N__9ae7fba5_10_SoftMax_cu_9f978f6321softmax_warp_backwardIN3c108BFloat16ES2_fLi1ELb1ELb0EEEvPT0_PKT_S7_iiiPKb,"aw",@nobits
	.sectionflags	@""
	.align	16


//--------------------- .nv.shared._ZN43_GLOBAL__N__9ae7fba5_10_SoftMax_cu_9f978f6321softmax_warp_backwardIN3c108BFloat16ES2_fLi0ELb1ELb0EEEvPT0_PKT_S7_iiiPKb --------------------------
	.section	.nv.shared._ZN43_GLOBAL__N__9ae7fba5_10_SoftMax_cu_9f978f6321softmax_warp_backwardIN3c108BFloat16ES2_fLi0ELb1ELb0EEEvPT0_PKT_S7_iiiPKb,"aw",@nobits
	.sectionflags	@""
	.align	16


//--------------------- .nv.shared._ZN43_GLOBAL__N__9ae7fba5_10_SoftMax_cu_9f978f6321softmax_warp_backwardIfN3c104HalfEfLi10ELb1ELb0EEEvPT0_PKT_S7_iiiPKb --------------------------
	.section	.nv.shared._ZN43_GLOBAL__N__9ae7fba5_10_SoftMax_cu_9f978f6321softmax_warp_backwardIfN3c104HalfEfLi10ELb1ELb0EEEvPT0_PKT_S7_iiiPKb,"aw",@nobits
	.sectionflags	@""
	.align	16


//--------------------- .nv.shared._ZN43_GLOBAL__N__9ae7fba5_10_SoftMax_cu_9f978f6321softmax_warp_backwardIfN3c104HalfEfLi9ELb1ELb0EEEvPT0_PKT_S7_iiiPKb --------------------------
	.section	.nv.shared._ZN43_GLOBAL__N__9ae7fba5_10_SoftMax_cu_9f978f6321softmax_warp_backwardIfN3c104HalfEfLi9ELb1ELb0EEEvPT0_PKT_S7_iiiPKb,"aw",@nobits
	.sectionflags	@""
	.align	16


//--------------------- .nv.shared._ZN43_GLOBAL__N__9ae7fba5_10_SoftMax_cu_9f978f6321softmax_warp_backwardIfN3c104HalfEfLi8ELb1ELb0EEEvPT0_PKT_S7_iiiPKb --------------------------
	.section	.nv.shared._ZN43_GLOBAL__N__9ae7fba5_10_SoftMax_cu_9f978f6321softmax_warp_backwardIfN3c104HalfEfLi8ELb1ELb0EEEvPT0_PKT_S7_iiiPKb,"aw",@nobits
	.sectionflags	@""
	.align	16


//--------------------- .nv.shared._ZN43_GLOBAL__N__9ae7fba5_10_SoftMax_cu_9f978f6321softmax_warp_backwardIfN3c104HalfEfLi7ELb1ELb0EEEvPT0_PKT_S7_iiiPKb --------------------------
	.section	.nv.shared._ZN43_GLOBAL__N__9ae7fba5_10_SoftMax_cu_9f978f6321softmax_warp_backwardIfN3c104HalfEfLi7ELb1ELb0EEEvPT0_PKT_S7_iiiPKb,"aw",@nobits
	.sectionflags	@""
	.align	16


//--------------------- .nv.shared._ZN43_GLOBAL__N__9ae7fba5_10_SoftMax_cu_9f978f6321softmax_warp_backwardIfN3c104HalfEfLi6ELb1ELb0EEEvPT0_PKT_S7_iiiPKb --------------------------
	.section	.nv.shared._ZN43_GLOBAL__N__9ae7fba5_10_SoftMax_cu_9f978f6321softmax_warp_backwardIfN3c104HalfEfLi6ELb1ELb0EEEvPT0_PKT_S7_iiiPKb,"aw",@nobits
	.sectionflags	@""
	.align	16


//--------------------- .nv.shared._ZN43_GLOBAL__N__9ae7fba5_10_SoftMax_cu_9f978f6321softmax_warp_backwardIfN3c104HalfEfLi5ELb1ELb0EEEvPT0_PKT_S7_iiiPKb --------------------------
	.section	.nv.shared._ZN43_GLOBAL__N__9ae7fba5_10_SoftMax_cu_9f978f6321softmax_warp_backwardIfN3c104HalfEfLi5ELb1ELb0EEEvPT0_PKT_S7_iiiPKb,"aw",@nobits
	.sectionflags	@""
	.align	16


//--------------------- .nv.shared._ZN43_GLOBAL__N__9ae7fba5_10_SoftMax_cu_9f978f6321softmax_warp_backwardIfN3c104HalfEfLi4ELb1ELb0EEEvPT0_PKT_S7_iiiPKb --------------------------
	.section	.nv.shared._ZN43_GLOBAL__N__9ae7fba5_10_SoftMax_cu_9f978f6321softmax_warp_backwardIfN3c104HalfEfLi4ELb1ELb0EEEvPT0_PKT_S7_iiiPKb,"aw",@nobits
	.sectionflags	@""
	.align	16


//--------------------- .nv.shared._ZN43_GLOBAL__N__9ae7fba5_10_SoftMax_cu_9f978f6321softmax_warp_backwardIfN3c104HalfEfLi3ELb1ELb0EEEvPT0_PKT_S7_iiiPKb --------------------------
	.section	.nv.shared._ZN43_GLOBAL__N__9ae7fba5_10_SoftMax_cu_9f978f6321softmax_warp_backwardIfN3c104HalfEfLi3ELb1ELb0EEEvPT0_PKT_S7_iiiPKb,"aw",@nobits
	.sectionflags	@""
	.align	16


//--------------------- .nv.shared._ZN43_GLOBAL__N__9ae7fba5_10_SoftMax_cu_9f978f6321softmax_warp_backwardIfN3c104HalfEfLi2ELb1ELb0EEEvPT0_PKT_S7_iiiPKb --------------------------
	.section	.nv.shared._ZN43_GLOBAL__N__9ae7fba5_10_SoftMax_cu_9f978f6321softmax_warp_backwardIfN3c104HalfEfLi2ELb1ELb0EEEvPT0_PKT_S7_iiiPKb,"aw",@nobits
	.sectionflags	@""
	.align	16


//--------------------- .nv.shared._ZN43_GLOBAL__N__9ae7fba5_10_SoftMax_cu_9f978f6321softmax_warp_backwardIfN3c104HalfEfLi1ELb1ELb0EEEvPT0_PKT_S7_iiiPKb --------------------------
	.section	.nv.shared._ZN43_GLOBAL__N__9ae7fba5_10_SoftMax_cu_9f978f6321softmax_warp_backwardIfN3c104HalfEfLi1ELb1ELb0EEEvPT0_PKT_S7_iiiPKb,"aw",@nobits
	.sectionflags	@""
	.align	16


//--------------------- .nv.shared._ZN43_GLOBAL__N__9ae7fba5_10_SoftMax_cu_9f978f6321softmax_warp_backwardIfN3c104HalfEfLi0ELb1ELb0EEEvPT0_PKT_S7_iiiPKb --------------------------
	.section	.nv.shared._ZN43_GLOBAL__N__9ae7fba5_10_SoftMax_cu_9f978f6321softmax_warp_backwardIfN3c104HalfEfLi0ELb1ELb0EEEvPT0_PKT_S7_iiiPKb,"aw",@nobits
	.sectionflags	@""
	.align	16


//--------------------- .nv.shared._ZN43_GLOBAL__N__9ae7fba5_10_SoftMax_cu_9f978f6321softmax_warp_backwardIN3c104HalfES2_fLi10ELb1ELb0EEEvPT0_PKT_S7_iiiPKb --------------------------
	.section	.nv.shared._ZN43_GLOBAL__N__9ae7fba5_10_SoftMax_cu_9f978f6321softmax_warp_backwardIN3c104HalfES2_fLi10ELb1ELb0EEEvPT0_PKT_S7_iiiPKb,"aw",@nobits
	.sectionflags	@""
	.align	16


//--------------------- .nv.shared._ZN43_GLOBAL__N__9ae7fba5_10_SoftMax_cu_9f978f6321softmax_warp_backwardIN3c104HalfES2_fLi9ELb1ELb0EEEvPT0_PKT_S7_iiiPKb --------------------------
	.section	.nv.shared._ZN43_GLOBAL__N__9ae7fba5_10_SoftMax_cu_9f978f6321softmax_warp_backwardIN3c104HalfES2_fLi9ELb1ELb0EEEvPT0_PKT_S7_iiiPKb,"aw",@nobits
	.sectionflags	@""
	.align	16


//--------------------- .nv.shared._ZN43_GLOBAL__N__9ae7fba5_10_SoftMax_cu_9f978f6321softmax_warp_backwardIN3c104HalfES2_fLi8ELb1ELb0EEEvPT0_PKT_S7_iiiPKb --------------------------
	.section	.nv.shared._ZN43_GLOBAL__N__9ae7fba5_10_SoftMax_cu_9f978f6321softmax_warp_backwardIN3c104HalfES2_fLi8ELb1ELb0EEEvPT0_PKT_S7_iiiPKb,"aw",@nobits
	.sectionflags	@""
	.align	16


//--------------------- .nv.shared._ZN43_GLOBAL__N__9ae7fba5_10_SoftMax_cu_9f978f6321softmax_warp_backwardIN3c104HalfES2_fLi7ELb1ELb0EEEvPT0_PKT_S7_iiiPKb --------------------------
	.section	.nv.shared._ZN43_GLOBAL__N__9ae7fba5_10_SoftMax_cu_9f978f6321softmax_warp_backwardIN3c104HalfES2_fLi7ELb1ELb0EEEvPT0_PKT_S7_iiiPKb,"aw",@nobits
	.sectionflags	@""
	.align	16


//--------------------- .nv.shared._ZN43_GLOBAL__N__9ae7fba5_10_SoftMax_cu_9f978f6321softmax_warp_backwardIN3c104HalfES2_fLi6ELb1ELb0EEEvPT0_PKT_S7_iiiPKb --------------------------
	.section	.nv.shared._ZN43_GLOBAL__N__9ae7fba5_10_SoftMax_cu_9f978f6321softmax_warp_backwardIN3c104HalfES2_fLi6ELb1ELb0EEEvPT0_PKT_S7_iiiPKb,"aw",@nobits
	.sectionflags	@""
	.align	16


//--------------------- .nv.shared._ZN43_GLOBAL__N__9ae7fba5_10_SoftMax_cu_9f978f6321softmax_warp_backwardIN3c104HalfES2_fLi5ELb1ELb0EEEvPT0_PKT_S7_iiiPKb --------------------------
	.section	.nv.shared._ZN43_GLOBAL__N__9ae7fba5_10_SoftMax_cu_9f978f6321softmax_warp_backwardIN3c104HalfES2_fLi5ELb1ELb0EEEvPT0_PKT_S7_iiiPKb,"aw",@nobits
	.sectionflags	@""
	.align	16


//--------------------- .nv.shared._ZN43_GLOBAL__N__9ae7fba5_10_SoftMax_cu_9f978f6321softmax_warp_backwardIN3c104HalfES2_fLi4ELb1ELb0EEEvPT0_PKT_S7_iiiPKb --------------------------
	.section	.nv.shared._ZN43_GLOBAL__N__9ae7fba5_10_SoftMax_cu_9f978f6321softmax_warp_backwardIN3c104HalfES2_fLi4ELb1ELb0EEEvPT0_PKT_S7_iiiPKb,"aw",@nobits
	.sectionflags	@""
	.align	16


//--------------------- .nv.shared._ZN43_GLOBAL__N__9ae7fba5_10_SoftMax_cu_9f978f6321softmax_warp_backwardIN3c104HalfES2_fLi3ELb1ELb0EEEvPT0_PKT_S7_iiiPKb --------------------------
	.section	.nv.shared._ZN43_GLOBAL__N__9ae7fba5_10_SoftMax_cu_9f978f6321softmax_warp_backwardIN3c104HalfES2_fLi3ELb1ELb0EEEvPT0_PKT_S7_iiiPKb,"aw",@nobits
	.sectionflags	@""
	.align	16


//--------------------- .nv.shared._ZN43_GLOBAL__N__9ae7fba5_10_SoftMax_cu_9f978f6321softmax_warp_backwardIN3c104HalfES2_fLi2ELb1ELb0EEEvPT0_PKT_S7_iiiPKb --------------------------
	.section	.nv.shared._ZN43_GLOBAL__N__9ae7fba5_10_SoftMax_cu_9f978f6321softmax_warp_backwardIN3c104HalfES2_fLi2ELb1ELb0EEEvPT0_PKT_S7_iiiPKb,"aw",@nobits
	.sectionflags	@""
	.align	16


//--------------------- .nv.shared._ZN43_GLOBAL__N__9ae7fba5_10_SoftMax_cu_9f978f6321softmax_warp_backwardIN3c104HalfES2_fLi1ELb1ELb0EEEvPT0_PKT_S7_iiiPKb --------------------------
	.section	.nv.shared._ZN43_GLOBAL__N__9ae7fba5_10_SoftMax_cu_9f978f6321softmax_warp_backwardIN3c104HalfES2_fLi1ELb1ELb0EEEvPT0_PKT_S7_iiiPKb,"aw",@nobits
	.sectionflags	@""
	.align	16


//--------------------- .nv.shared._ZN43_GLOBAL__N__9ae7fba5_10_SoftMax_cu_9f978f6321softmax_warp_backwardIN3c104HalfES2_fLi0ELb1ELb0EEEvPT0_PKT_S7_iiiPKb --------------------------
	.section	.nv.shared._ZN43_GLOBAL__N__9ae7fba5_10_SoftMax_cu_9f978f6321softmax_warp_backwardIN3c104HalfES2_fLi0ELb1ELb0EEEvPT0_PKT_S7_iiiPKb,"aw",@nobits
	.sectionflags	@""
	.align	16


//--------------------- .nv.shared._ZN43_GLOBAL__N__9ae7fba5_10_SoftMax_cu_9f978f6321softmax_warp_backwardIfffLi10ELb1ELb0EEEvPT0_PKT_S5_iiiPKb --------------------------
	.section	.nv.shared._ZN43_GLOBAL__N__9ae7fba5_10_SoftMax_cu_9f978f6321softmax_warp_backwardIfffLi10ELb1ELb0EEEvPT0_PKT_S5_iiiPKb,"aw",@nobits
	.sectionflags	@""
	.align	16


//--------------------- .nv.shared._ZN43_GLOBAL__N__9ae7fba5_10_SoftMax_cu_9f978f6321softmax_warp_backwardIfffLi9ELb1ELb0EEEvPT0_PKT_S5_iiiPKb --------------------------
	.section	.nv.shared._ZN43_GLOBAL__N__9ae7fba5_10_SoftMax_cu_9f978f6321softmax_warp_backwardIfffLi9ELb1ELb0EEEvPT0_PKT_S5_iiiPKb,"aw",@nobits
	.sectionflags	@""
	.align	16


//--------------------- .nv.shared._ZN43_GLOBAL__N__9ae7fba5_10_SoftMax_cu_9f978f6321softmax_warp_backwardIfffLi8ELb1ELb0EEEvPT0_PKT_S5_iiiPKb --------------------------
	.section	.nv.shared._ZN43_GLOBAL__N__9ae7fba5_10_SoftMax_cu_9f978f6321softmax_warp_backwardIfffLi8ELb1ELb0EEEvPT0_PKT_S5_iiiPKb,"aw",@nobits
	.sectionflags	@""
	.align	16


//--------------------- .nv.shared._ZN43_GLOBAL__N__9ae7fba5_10_SoftMax_cu_9f978f6321softmax_warp_backwardIfffLi7ELb1ELb0EEEvPT0_PKT_S5_iiiPKb --------------------------
	.section	.nv.shared._ZN43_GLOBAL__N__9ae7fba5_10_SoftMax_cu_9f978f6321softmax_warp_backwardIfffLi7ELb1ELb0EEEvPT0_PKT_S5_iiiPKb,"aw",@nobits
	.sectionflags	@""
	.align	16


//--------------------- .nv.shared._ZN43_GLOBAL__N__9ae7fba5_10_SoftMax_cu_9f978f6321softmax_warp_backwardIfffLi6ELb1ELb0EEEvPT0_PKT_S5_iiiPKb --------------------------
	.section	.nv.shared._ZN43_GLOBAL__N__9ae7fba5_10_SoftMax_cu_9f978f6321softmax_warp_backwardIfffLi6ELb1ELb0EEEvPT0_PKT_S5_iiiPKb,"aw",@nobits
	.sectionflags	@""
	.align	16


//--------------------- .nv.shared._ZN43_GLOBAL__N__9ae7fba5_10_SoftMax_cu_9f978f6321softmax_warp_backwardIfffLi5ELb1ELb0EEEvPT0_PKT_S5_iiiPKb --------------------------
	.section	.nv.shared._ZN43_GLOBAL__N__9ae7fba5_10_SoftMax_cu_9f978f6321softmax_warp_backwardIfffLi5ELb1ELb0EEEvPT0_PKT_S5_iiiPKb,"aw",@nobits
	.sectionflags	@""
	.align	16


//--------------------- .nv.shared._ZN43_GLOBAL__N__9ae7fba5_10_SoftMax_cu_9f978f6321softmax_warp_backwardIfffLi4ELb1ELb0EEEvPT0_PKT_S5_iiiPKb --------------------------
	.section	.nv.shared._ZN43_GLOBAL__N__9ae7fba5_10_SoftMax_cu_9f978f6321softmax_warp_backwardIfffLi4ELb1ELb0EEEvPT0_PKT_S5_iiiPKb,"aw",@nobits
	.sectionflags	@""
	.align	16


//--------------------- .nv.shared._ZN43_GLOBAL__N__9ae7fba5_10_SoftMax_cu_9f978f6321softmax_warp_backwardIfffLi3ELb1ELb0EEEvPT0_PKT_S5_iiiPKb --------------------------
	.section	.nv.shared._ZN43_GLOBAL__N__9ae7fba5_10_SoftMax_cu_9f978f6321softmax_warp_backwardIfffLi3ELb1ELb0EEEvPT0_PKT_S5_iiiPKb,"aw",@nobits
	.sectionflags	@""
	.align	16


//--------------------- .nv.shared._ZN43_GLOBAL__N__9ae7fba5_10_SoftMax_cu_9f978f6321softmax_warp_backwardIfffLi2ELb1ELb0EEEvPT0_PKT_S5_iiiPKb --------------------------
	.section	.nv.shared._ZN43_GLOBAL__N__9ae7fba5_10_SoftMax_cu_9f978f6321softmax_warp_backwardIfffLi2ELb1ELb0EEEvPT0_PKT_S5_iiiPKb,"aw",@nobits
	.sectionflags	@""
	.align	16


//--------------------- .nv.shared._ZN43_GLOBAL__N__9ae7fba5_10_SoftMax_cu_9f978f6321softmax_warp_backwardIfffLi1ELb1ELb0EEEvPT0_PKT_S5_iiiPKb --------------------------
	.section	.nv.shared._ZN43_GLOBAL__N__9ae7fba5_10_SoftMax_cu_9f978f6321softmax_warp_backwardIfffLi1ELb1ELb0EEEvPT0_PKT_S5_iiiPKb,"aw",@nobits
	.sectionflags	@""
	.align	16


//--------------------- .nv.shared._ZN43_GLOBAL__N__9ae7fba5_10_SoftMax_cu_9f978f6321softmax_warp_backwardIfffLi0ELb1ELb0EEEvPT0_PKT_S5_iiiPKb --------------------------
	.section	.nv.shared._ZN43_GLOBAL__N__9ae7fba5_10_SoftMax_cu_9f978f6321softmax_warp_backwardIfffLi0ELb1ELb0EEEvPT0_PKT_S5_iiiPKb,"aw",@nobits
	.sectionflags	@""
	.align	16


//--------------------- .nv.shared._ZN43_GLOBAL__N__9ae7fba5_10_SoftMax_cu_9f978f6321softmax_warp_backwardIdddLi10ELb1ELb0EEEvPT0_PKT_S5_iiiPKb --------------------------
	.section	.nv.shared._ZN43_GLOBAL__N__9ae7fba5_10_SoftMax_cu_9f978f6321softmax_warp_backwardIdddLi10ELb1ELb0EEEvPT0_PKT_S5_iiiPKb,"aw",@nobits
	.sectionflags	@""
	.align	16


//--------------------- .nv.shared._ZN43_GLOBAL__N__9ae7fba5_10_SoftMax_cu_9f978f6321softmax_warp_backwardIdddLi9ELb1ELb0EEEvPT0_PKT_S5_iiiPKb --------------------------
	.section	.nv.shared._ZN43_GLOBAL__N__9ae7fba5_10_SoftMax_cu_9f978f6321softmax_warp_backwardIdddLi9ELb1ELb0EEEvPT0_PKT_S5_iiiPKb,"aw",@nobits
	.sectionflags	@""
	.align	16


//--------------------- .nv.shared._ZN43_GLOBAL__N__9ae7fba5_10_SoftMax_cu_9f978f6321softmax_warp_backwardIdddLi8ELb1ELb0EEEvPT0_PKT_S5_iiiPKb --------------------------
	.section	.nv.shared._ZN43_GLOBAL__N__9ae7fba5_10_SoftMax_cu_9f978f6321softmax_warp_backwardIdddLi8ELb1ELb0EEEvPT0_PKT_S5_iiiPKb,"aw",@nobits
	.sectionflags	@""
	.align	16


//--------------------- .nv.shared._ZN43_GLOBAL__N__9ae7fba5_10_SoftMax_cu_9f978f6321softmax_warp_backwardIdddLi7ELb1ELb0EEEvPT0_PKT_S5_iiiPKb --------------------------
	.section	.nv.shared._ZN43_GLOBAL__N__9ae7fba5_10_SoftMax_cu_9f978f6321softmax_warp_backwardIdddLi7ELb1ELb0EEEvPT0_PKT_S5_iiiPKb,"aw",@nobits
	.sectionflags	@""
	.align	16


//--------------------- .nv.shared._ZN43_GLOBAL__N__9ae7fba5_10_SoftMax_cu_9f978f6321softmax_warp_backwardIdddLi6ELb1ELb0EEEvPT0_PKT_S5_iiiPKb --------------------------
	.section	.nv.shared._ZN43_GLOBAL__N__9ae7fba5_10_SoftMax_cu_9f978f6321softmax_warp_backwardIdddLi6ELb1ELb0EEEvPT0_PKT_S5_iiiPKb,"aw",@nobits
	.sectionflags	@""
	.align	16


//--------------------- .nv.shared._ZN43_GLOBAL__N__9ae7fba5_10_SoftMax_cu_9f978f6321softmax_warp_backwardIdddLi5ELb1ELb0EEEvPT0_PKT_S5_iiiPKb --------------------------
	.section	.nv.shared._ZN43_GLOBAL__N__9ae7fba5_10_SoftMax_cu_9f978f6321softmax_warp_backwardIdddLi5ELb1ELb0EEEvPT0_PKT_S5_iiiPKb,"aw",@nobits
	.sectionflags	@""
	.align	16


//--------------------- .nv.shared._ZN43_GLOBAL__N__9ae7fba5_10_SoftMax_cu_9f978f6321softmax_warp_backwardIdddLi4ELb1ELb0EEEvPT0_PKT_S5_iiiPKb --------------------------
	.section	.nv.shared._ZN43_GLOBAL__N__9ae7fba5_10_SoftMax_cu_9f978f6321softmax_warp_backwardIdddLi4ELb1ELb0EEEvPT0_PKT_S5_iiiPKb,"aw",@nobits
	.sectionflags	@""
	.align	16


//--------------------- .nv.shared._ZN43_GLOBAL__N__9ae7fba5_10_SoftMax_cu_9f978f6321softmax_warp_backwardIdddLi3ELb1ELb0EEEvPT0_PKT_S5_iiiPKb --------------------------
	.section	.nv.shared._ZN43_GLOBAL__N__9ae7fba5_10_SoftMax_cu_9f978f6321softmax_warp_backwardIdddLi3ELb1ELb0EEEvPT0_PKT_S5_iiiPKb,"aw",@nobits
	.sectionflags	@""
	.align	16


//--------------------- .nv.shared._ZN43_GLOBAL__N__9ae7fba5_10_SoftMax_cu_9f978f6321softmax_warp_backwardIdddLi2ELb1ELb0EEEvPT0_PKT_S5_iiiPKb --------------------------
	.section	.nv.shared._ZN43_GLOBAL__N__9ae7fba5_10_SoftMax_cu_9f978f6321softmax_warp_backwardIdddLi2ELb1ELb0EEEvPT0_PKT_S5_iiiPKb,"aw",@nobits
	.sectionflags	@""
	.align	16


//--------------------- .nv.shared._ZN43_GLOBAL__N__9ae7fba5_10_SoftMax_cu_9f978f6321softmax_warp_backwardIdddLi1ELb1ELb0EEEvPT0_PKT_S5_iiiPKb --------------------------
	.section	.nv.shared._ZN43_GLOBAL__N__9ae7fba5_10_SoftMax_cu_9f978f6321softmax_warp_backwardIdddLi1ELb1ELb0EEEvPT0_PKT_S5_iiiPKb,"aw",@nobits
	.sectionflags	@""
	.align	16


//--------------------- .nv.shared._ZN43_GLOBAL__N__9ae7fba5_10_SoftMax_cu_9f978f6321softmax_warp_backwardIdddLi0ELb1ELb0EEEvPT0_PKT_S5_iiiPKb --------------------------
	.section	.nv.shared._ZN43_GLOBAL__N__9ae7fba5_10_SoftMax_cu_9f978f6321softmax_warp_backwardIdddLi0ELb1ELb0EEEvPT0_PKT_S5_iiiPKb,"aw",@nobits
	.sectionflags	@""
	.align	16


//--------------------- .nv.shared._ZN43_GLOBAL__N__9ae7fba5_10_SoftMax_cu_9f978f6320softmax_warp_forwardIN3c108BFloat16EffLi11ELb1ELb0EEEvPT0_PKT_iiiPKbib --------------------------
	.section	.nv.shared._ZN43_GLOBAL__N__9ae7fba5_10_SoftMax_cu_9f978f6320softmax_warp_forwardIN3c108BFloat16EffLi11ELb1ELb0EEEvPT0_PKT_iiiPKbib,"aw",@nobits
	.sectionflags	@""
	.align	16


//--------------------- .nv.shared._ZN43_GLOBAL__N__9ae7fba5_10_SoftMax_cu_9f978f6320softmax_warp_forwardIN3c108BFloat16EffLi10ELb1ELb0EEEvPT0_PKT_iiiPKbib --------------------------
	.section	.nv.shared._ZN43_GLOBAL__N__9ae7fba5_10_SoftMax_cu_9f978f6320softmax_warp_forwardIN3c108BFloat16EffLi10ELb1ELb0EEEvPT0_PKT_iiiPKbib,"aw",@nobits
	.sectionflags	@""
	.align	16


//--------------------- .nv.shared._ZN43_GLOBAL__N__9ae7fba5_10_SoftMax_cu_9f978f6320softmax_warp_forwardIN3c108BFloat16EffLi9ELb1ELb0EEEvPT0_PKT_iiiPKbib --------------------------
	.section	.nv.shared._ZN43_GLOBAL__N__9ae7fba5_10_SoftMax_cu_9f978f6320softmax_warp_forwardIN3c108BFloat16EffLi9ELb1ELb0EEEvPT0_PKT_iiiPKbib,"aw",@nobits
	.sectionflags	@""
	.align	16


//--------------------- .nv.shared._ZN43_GLOBAL__N__9ae7fba5_10_SoftMax_cu_9f978f6320softmax_warp_forwardIN3c108BFloat16EffLi8ELb1ELb0EEEvPT0_PKT_iiiPKbib --------------------------
	.section	.nv.shared._ZN43_GLOBAL__N__9ae7fba5_10_SoftMax_cu_9f978f6320softmax_warp_forwardIN3c108BFloat16EffLi8ELb1ELb0EEEvPT0_PKT_iiiPKbib,"aw",@nobits
	.sectionflags	@""
	.align	16


//--------------------- .nv.shared._ZN43_GLOBAL__N__9ae7fba5_10_SoftMax_cu_9f978f6320softmax_warp_forwardIN3c108BFloat16EffLi7ELb1ELb0EEEvPT0_PKT_iiiPKbib --------------------------
	.section	.nv.shared._ZN43_GLOBAL__N__9ae7fba5_10_SoftMax_cu_9f978f6320softmax_warp_forwardIN3c108BFloat16EffLi7ELb1ELb0EEEvPT0_PKT_iiiPKbib,"aw",@nobits
	.sectionflags	@""
	.align	16


//--------------------- .nv.shared._ZN43_GLOBAL__N__9ae7fba5_10_SoftMax_cu_9f978f6320softmax_warp_forwardIN3c108BFloat16EffLi6ELb1ELb0EEEvPT0_PKT_iiiPKbib --------------------------
	.section	.nv.shared._ZN43_GLOBAL__N__9ae7fba5_10_SoftMax_cu_9f978f6320softmax_warp_forwardIN3c108BFloat16EffLi6ELb1ELb0EEEvPT0_PKT_iiiPKbib,"aw",@nobits
	.sectionflags	@""
	.align	16


//--------------------- .nv.shared._ZN43_GLOBAL__N__9ae7fba5_10_SoftMax_cu_9f978f6320softmax_warp_forwardIN3c108BFloat16EffLi5ELb1ELb0EEEvPT0_PKT_iiiPKbib --------------------------
	.section	.nv.shared._ZN43_GLOBAL__N__9ae7fba5_10_SoftMax_cu_9f978f6320softmax_warp_forwardIN3c108BFloat16EffLi5ELb1ELb0EEEvPT0_PKT_iiiPKbib,"aw",@nobits
	.sectionflags	@""
	.align	16


//--------------------- .nv.shared._ZN43_GLOBAL__N__9ae7fba5_10_SoftMax_cu_9f978f6320softmax_warp_forwardIN3c108BFloat16EffLi4ELb1ELb0EEEvPT0_PKT_iiiPKbib --------------------------
	.section	.nv.shared._ZN43_GLOBAL__N__9ae7fba5_10_SoftMax_cu_9f978f6320softmax_warp_forwardIN3c108BFloat16EffLi4ELb1ELb0EEEvPT0_PKT_iiiPKbib,"aw",@nobits
	.sectionflags	@""
	.align	16


//--------------------- .nv.shared._ZN43_GLOBAL__N__9ae7fba5_10_SoftMax_cu_9f978f6320softmax_warp_forwardIN3c108BFloat16EffLi3ELb1ELb0EEEvPT0_PKT_iiiPKbib --------------------------
	.section	.nv.shared._ZN43_GLOBAL__N__9ae7fba5_10_SoftMax_cu_9f978f6320softmax_warp_forwardIN3c108BFloat16EffLi3ELb1ELb0EEEvPT0_PKT_iiiPKbib,"aw",@nobits
	.sectionflags	@""
	.align	16


//--------------------- .nv.shared._ZN43_GLOBAL__N__9ae7fba5_10_SoftMax_cu_9f978f6320softmax_warp_forwardIN3c108BFloat16EffLi2ELb1ELb0EEEvPT0_PKT_iiiPKbib --------------------------
	.section	.nv.shared._ZN43_GLOBAL__N__9ae7fba5_10_SoftMax_cu_9f978f6320softmax_warp_forwardIN3c108BFloat16EffLi2ELb1ELb0EEEvPT0_PKT_iiiPKbib,"aw",@nobits
	.sectionflags	@""
	.align	16


//--------------------- .nv.shared._ZN43_GLOBAL__N__9ae7fba5_10_SoftMax_cu_9f978f6320softmax_warp_forwardIN3c108BFloat16EffLi1ELb1ELb0EEEvPT0_PKT_iiiPKbib --------------------------
	.section	.nv.shared._ZN43_GLOBAL__N__9ae7fba5_10_SoftMax_cu_9f978f6320softmax_warp_forwardIN3c108BFloat16EffLi1ELb1ELb0EEEvPT0_PKT_iiiPKbib,"aw",@nobits
	.sectionflags	@""
	.align	16


//--------------------- .nv.shared._ZN43_GLOBAL__N__9ae7fba5_10_SoftMax_cu_9f978f6320softmax_warp_forwardIN3c108BFloat16EffLi0ELb1ELb0EEEvPT0_PKT_iiiPKbib --------------------------
	.section	.nv.shared._ZN43_GLOBAL__N__9ae7fba5_10_SoftMax_cu_9f978f6320softmax_warp_forwardIN3c108BFloat16EffLi0ELb1ELb0EEEvPT0_PKT_iiiPKbib,"aw",@nobits
	.sectionflags	@""
	.align	16


//--------------------- .nv.shared._ZN43_GLOBAL__N__9ae7fba5_10_SoftMax_cu_9f978f6320softmax_warp_forwardIN3c108BFloat16ES2_fLi11ELb1ELb0EEEvPT0_PKT_iiiPKbib --------------------------
	.section	.nv.shared._ZN43_GLOBAL__N__9ae7fba5_10_SoftMax_cu_9f978f6320softmax_warp_forwardIN3c108BFloat16ES2_fLi11ELb1ELb0EEEvPT0_PKT_iiiPKbib,"aw",@nobits
	.sectionflags	@""
	.align	16


//--------------------- .nv.shared._ZN43_GLOBAL__N__9ae7fba5_10_SoftMax_cu_9f978f6320softmax_warp_forwardIN3c108BFloat16ES2_fLi10ELb1ELb0EEEvPT0_PKT_iiiPKbib --------------------------
	.section	.nv.shared._ZN43_GLOBAL__N__9ae7fba5_10_SoftMax_cu_9f978f6320softmax_warp_forwardIN3c108BFloat16ES2_fLi10ELb1ELb0EEEvPT0_PKT_iiiPKbib,"aw",@nobits
	.sectionflags	@""
	.align	16


//--------------------- .nv.shared._ZN43_GLOBAL__N__9ae7fba5_10_SoftMax_cu_9f978f6320softmax_warp_forwardIN3c108BFloat16ES2_fLi9ELb1ELb0EEEvPT0_PKT_iiiPKbib --------------------------
	.section	.nv.shared._ZN43_GLOBAL__N__9ae7fba5_10_SoftMax_cu_9f978f6320softmax_warp_forwardIN3c108BFloat16ES2_fLi9ELb1ELb0EEEvPT0_PKT_iiiPKbib,"aw",@nobits
	.sectionflags	@""
	.align	16


//--------------------- .nv.shared._ZN43_GLOBAL__N__9ae7fba5_10_SoftMax_cu_9f978f6320softmax_warp_forwardIN3c108BFloat16ES2_fLi8ELb1ELb0EEEvPT0_PKT_iiiPKbib --------------------------
	.section	.nv.shared._ZN43_GLOBAL__N__9ae7fba5_10_SoftMax_cu_9f978f6320softmax_warp_forwardIN3c108BFloat16ES2_fLi8ELb1ELb0EEEvPT0_PKT_iiiPKbib,"aw",@nobits
	.sectionflags	@""
	.align	16


//--------------------- .nv.shared._ZN43_GLOBAL__N__9ae7fba5_10_SoftMax_cu_9f978f6320softmax_warp_forwardIN3c108BFloat16ES2_fLi7ELb1ELb0EEEvPT0_PKT_iiiPKbib --------------------------
	.section	.nv.shared._ZN43_GLOBAL__N__9ae7fba5_10_SoftMax_cu_9f978f6320softmax_warp_forwardIN3c108BFloat16ES2_fLi7ELb1ELb0EEEvPT0_PKT_iiiPKbib,"aw",@nobits
	.sectionflags	@""
	.align	16


//--------------------- .nv.shared._ZN43_GLOBAL__N__9ae7fba5_10_SoftMax_cu_9f978f6320softmax_warp_forwardIN3c108BFloat16ES2_fLi6ELb1ELb0EEEvPT0_PKT_iiiPKbib --------------------------
	.section	.nv.shared._ZN43_GLOBAL__N__9ae7fba5_10_SoftMax_cu_9f978f6320softmax_warp_forwardIN3c108BFloat16ES2_fLi6ELb1ELb0EEEvPT0_PKT_iiiPKbib,"aw",@nobits
	.sectionflags	@""
	.align	16


//--------------------- .nv.shared._ZN43_GLOBAL__N__9ae7fba5_10_SoftMax_cu_9f978f6320softmax_warp_forwardIN3c108BFloat16ES2_fLi5ELb1ELb0EEEvPT0_PKT_iiiPKbib --------------------------
	.section	.nv.shared._ZN43_GLOBAL__N__9ae7fba5_10_SoftMax_cu_9f978f6320softmax_warp_forwardIN3c108BFloat16ES2_fLi5ELb1ELb0EEEvPT0_PKT_iiiPKbib,"aw",@nobits
	.sectionflags	@""
	.align	16


//--------------------- .nv.shared._ZN43_GLOBAL__N__9ae7fba5_10_SoftMax_cu_9f978f6320softmax_warp_forwardIN3c108BFloat16ES2_fLi4ELb1ELb0EEEvPT0_PKT_iiiPKbib --------------------------
	.section	.nv.shared._ZN43_GLOBAL__N__9ae7fba5_10_SoftMax_cu_9f978f6320softmax_warp_forwardIN3c108BFloat16ES2_fLi4ELb1ELb0EEEvPT0_PKT_iiiPKbib,"aw",@nobits
	.sectionflags	@""
	.align	16


//--------------------- .nv.shared._ZN43_GLOBAL__N__9ae7fba5_10_SoftMax_cu_9f978f6320softmax_warp_forwardIN3c108BFloat16ES2_fLi3ELb1ELb0EEEvPT0_PKT_iiiPKbib --------------------------
	.section	.nv.shared._ZN43_GLOBAL__N__9ae7fba5_10_SoftMax_cu_9f978f6320softmax_warp_forwardIN3c108BFloat16ES2_fLi3ELb1ELb0EEEvPT0_PKT_iiiPKbib,"aw",@nobits
	.sectionflags	@""
	.align	16


//--------------------- .nv.shared._ZN43_GLOBAL__N__9ae7fba5_10_SoftMax_cu_9f978f6320softmax_warp_forwardIN3c108BFloat16ES2_fLi2ELb1ELb0EEEvPT0_PKT_iiiPKbib --------------------------
	.section	.nv.shared._ZN43_GLOBAL__N__9ae7fba5_10_SoftMax_cu_9f978f6320softmax_warp_forwardIN3c108BFloat16ES2_fLi2ELb1ELb0EEEvPT0_PKT_iiiPKbib,"aw",@nobits
	.sectionflags	@""
	.align	16


//--------------------- .nv.shared._ZN43_GLOBAL__N__9ae7fba5_10_SoftMax_cu_9f978f6320softmax_warp_forwardIN3c108BFloat16ES2_fLi1ELb1ELb0EEEvPT0_PKT_iiiPKbib --------------------------
	.section	.nv.shared._ZN43_GLOBAL__N__9ae7fba5_10_SoftMax_cu_9f978f6320softmax_warp_forwardIN3c108BFloat16ES2_fLi1ELb1ELb0EEEvPT0_PKT_iiiPKbib,"aw",@nobits
	.sectionflags	@""
	.align	16


//--------------------- .nv.shared._ZN43_GLOBAL__N__9ae7fba5_10_SoftMax_cu_9f978f6320softmax_warp_forwardIN3c108BFloat16ES2_fLi0ELb1ELb0EEEvPT0_PKT_iiiPKbib --------------------------
	.section	.nv.shared._ZN43_GLOBAL__N__9ae7fba5_10_SoftMax_cu_9f978f6320softmax_warp_forwardIN3c108BFloat16ES2_fLi0ELb1ELb0EEEvPT0_PKT_iiiPKbib,"aw",@nobits
	.sectionflags	@""
	.align	16


//--------------------- .nv.shared._ZN43_GLOBAL__N__9ae7fba5_10_SoftMax_cu_9f978f6320softmax_warp_forwardIN3c104HalfEffLi11ELb1ELb0EEEvPT0_PKT_iiiPKbib --------------------------
	.section	.nv.shared._ZN43_GLOBAL__N__9ae7fba5_10_SoftMax_cu_9f978f6320softmax_warp_forwardIN3c104HalfEffLi11ELb1ELb0EEEvPT0_PKT_iiiPKbib,"aw",@nobits
	.sectionflags	@""
	.align	16


//--------------------- .nv.shared._ZN43_GLOBAL__N__9ae7fba5_10_SoftMax_cu_9f978f6320softmax_warp_forwardIN3c104HalfEffLi10ELb1ELb0EEEvPT0_PKT_iiiPKbib --------------------------
	.section	.nv.shared._ZN43_GLOBAL__N__9ae7fba5_10_SoftMax_cu_9f978f6320softmax_warp_forwardIN3c104HalfEffLi10ELb1ELb0EEEvPT0_PKT_iiiPKbib,"aw",@nobits
	.sectionflags	@""
	.align	16


//--------------------- .nv.shared._ZN43_GLOBAL__N__9ae7fba5_10_SoftMax_cu_9f978f6320softmax_warp_forwardIN3c104HalfEffLi9ELb1ELb0EEEvPT0_PKT_iiiPKbib --------------------------
	.section	.nv.shared._ZN43_GLOBAL__N__9ae7fba5_10_SoftMax_cu_9f978f6320softmax_warp_forwardIN3c104HalfEffLi9ELb1ELb0EEEvPT0_PKT_iiiPKbib,"aw",@nobits
	.sectionflags	@""
	.align	16


//--------------------- .nv.shared._ZN43_GLOBAL__N__9ae7fba5_10_SoftMax_cu_9f978f6320softmax_warp_forwardIN3c104HalfEffLi8ELb1ELb0EEEvPT0_PKT_iiiPKbib --------------------------
	.section	.nv.shared._ZN43_GLOBAL__N__9ae7fba5_10_SoftMax_cu_9f978f6320softmax_warp_forwardIN3c104HalfEffLi8ELb1ELb0EEEvPT0_PKT_iiiPKbib,"aw",@nobits
	.sectionflags	@""
	.align	16


//--------------------- .nv.shared._ZN43_GLOBAL__N__9ae7fba5_10_SoftMax_cu_9f978f6320softmax_warp_forwardIN3c104HalfEffLi7ELb1ELb0EEEvPT0_PKT_iiiPKbib --------------------------
	.section	.nv.shared._ZN43_GLOBAL__N__9ae7fba5_10_SoftMax_cu_9f978f6320softmax_warp_forwardIN3c104HalfEffLi7ELb1ELb0EEEvPT0_PKT_iiiPKbib,"aw",@nobits
	.sectionflags	@""
	.align	16


//--------------------- .nv.shared._ZN43_GLOBAL__N__9ae7fba5_10_SoftMax_cu_9f978f6320softmax_warp_forwardIN3c104HalfEffLi6ELb1ELb0EEEvPT0_PKT_iiiPKbib --------------------------
	.section	.nv.shared._ZN43_GLOBAL__N__9ae7fba5_10_SoftMax_cu_9f978f6320softmax_warp_forwardIN3c104HalfEffLi6ELb1ELb0EEEvPT0_PKT_iiiPKbib,"aw",@nobits
	.sectionflags	@""
	.align	16


//--------------------- .nv.shared._ZN43_GLOBAL__N__9ae7fba5_10_SoftMax_cu_9f978f6320softmax_warp_forwardIN3c104HalfEffLi5ELb1ELb0EEEvPT0_PKT_iiiPKbib --------------------------
	.section	.nv.shared._ZN43_GLOBAL__N__9ae7fba5_10_SoftMax_cu_9f978f6320softmax_warp_forwardIN3c104HalfEffLi5ELb1ELb0EEEvPT0_PKT_iiiPKbib,"aw",@nobits
	.sectionflags	@""
	.align	16


//--------------------- .nv.shared._ZN43_GLOBAL__N__9ae7fba5_10_SoftMax_cu_9f978f6320softmax_warp_forwardIN3c104HalfEffLi4ELb1ELb0EEEvPT0_PKT_iiiPKbib --------------------------
	.section	.nv.shared._ZN43_GLOBAL__N__9ae7fba5_10_SoftMax_cu_9f978f6320softmax_warp_forwardIN3c104HalfEffLi4ELb1ELb0EEEvPT0_PKT_iiiPKbib,"aw",@nobits
	.sectionflags	@""
	.align	16


//--------------------- .nv.shared._ZN43_GLOBAL__N__9ae7fba5_10_SoftMax_cu_9f978f6320softmax_warp_forwardIN3c104HalfEffLi3ELb1ELb0EEEvPT0_PKT_iiiPKbib --------------------------
	.section	.nv.shared._ZN43_GLOBAL__N__9ae7fba5_10_SoftMax_cu_9f978f6320softmax_warp_forwardIN3c104HalfEffLi3ELb1ELb0EEEvPT0_PKT_iiiPKbib,"aw",@nobits
	.sectionflags	@""
	.align	16


//--------------------- .nv.shared._ZN43_GLOBAL__N__9ae7fba5_10_SoftMax_cu_9f978f6320softmax_warp_forwardIN3c104HalfEffLi2ELb1ELb0EEEvPT0_PKT_iiiPKbib --------------------------
	.section	.nv.shared._ZN43_GLOBAL__N__9ae7fba5_10_SoftMax_cu_9f978f6320softmax_warp_forwardIN3c104HalfEffLi2ELb1ELb0EEEvPT0_PKT_iiiPKbib,"aw",@nobits
	.sectionflags	@""
	.align	16


//--------------------- .nv.shared._ZN43_GLOBAL__N__9ae7fba5_10_SoftMax_cu_9f978f6320softmax_warp_forwardIN3c104HalfEffLi1ELb1ELb0EEEvPT0_PKT_iiiPKbib --------------------------
	.section	.nv.shared._ZN43_GLOBAL__N__9ae7fba5_10_SoftMax_cu_9f978f6320softmax_warp_forwardIN3c104HalfEffLi1ELb1ELb0EEEvPT0_PKT_iiiPKbib,"aw",@nobits
	.sectionflags	@""
	.align	16


//--------------------- .nv.shared._ZN43_GLOBAL__N__9ae7fba5_10_SoftMax_cu_9f978f6320softmax_warp_forwardIN3c104HalfEffLi0ELb1ELb0EEEvPT0_PKT_iiiPKbib --------------------------
	.section	.nv.shared._ZN43_GLOBAL__N__9ae7fba5_10_SoftMax_cu_9f978f6320softmax_warp_forwardIN3c104HalfEffLi0ELb1ELb0EEEvPT0_PKT_iiiPKbib,"aw",@nobits
	.sectionflags	@""
	.align	16


//--------------------- .nv.shared._ZN43_GLOBAL__N__9ae7fba5_10_SoftMax_cu_9f978f6320softmax_warp_forwardIN3c104HalfES2_fLi11ELb1ELb0EEEvPT0_PKT_iiiPKbib --------------------------
	.section	.nv.shared._ZN43_GLOBAL__N__9ae7fba5_10_SoftMax_cu_9f978f6320softmax_warp_forwardIN3c104HalfES2_fLi11ELb1ELb0EEEvPT0_PKT_iiiPKbib,"aw",@nobits
	.sectionflags	@""
	.align	16


//--------------------- .nv.shared._ZN43_GLOBAL__N__9ae7fba5_10_SoftMax_cu_9f978f6320softmax_warp_forwardIN3c104HalfES2_fLi10ELb1ELb0EEEvPT0_PKT_iiiPKbib --------------------------
	.section	.nv.shared._ZN43_GLOBAL__N__9ae7fba5_10_SoftMax_cu_9f978f6320softmax_warp_forwardIN3c104HalfES2_fLi10ELb1ELb0EEEvPT0_PKT_iiiPKbib,"aw",@nobits
	.sectionflags	@""
	.align	16


//--------------------- .nv.shared._ZN43_GLOBAL__N__9ae7fba5_10_SoftMax_cu_9f978f6320softmax_warp_forwardIN3c104HalfES2_fLi9ELb1ELb0EEEvPT0_PKT_iiiPKbib --------------------------
	.section	.nv.shared._ZN43_GLOBAL__N__9ae7fba5_10_SoftMax_cu_9f978f6320softmax_warp_forwardIN3c104HalfES2_fLi9ELb1ELb0EEEvPT0_PKT_iiiPKbib,"aw",@nobits
	.sectionflags	@""
	.align	16


//--------------------- .nv.shared._ZN43_GLOBAL__N__9ae7fba5_10_SoftMax_cu_9f978f6320softmax_warp_forwardIN3c104HalfES2_fLi8ELb1ELb0EEEvPT0_PKT_iiiPKbib --------------------------
	.section	.nv.shared._ZN43_GLOBAL__N__9ae7fba5_10_SoftMax_cu_9f978f6320softmax_warp_forwardIN3c104HalfES2_fLi8ELb1ELb0EEEvPT0_PKT_iiiPKbib,"aw",@nobits
	.sectionflags	@""
	.align	16


//--------------------- .nv.shared._ZN43_GLOBAL__N__9ae7fba5_10_SoftMax_cu_9f978f6320softmax_warp_forwardIN3c104HalfES2_fLi7ELb1ELb0EEEvPT0_PKT_iiiPKbib --------------------------
	.section	.nv.shared._ZN43_GLOBAL__N__9ae7fba5_10_SoftMax_cu_9f978f6320softmax_warp_forwardIN3c104HalfES2_fLi7ELb1ELb0EEEvPT0_PKT_iiiPKbib,"aw",@nobits
	.sectionflags	@""
	.align	16


//--------------------- .nv.shared._ZN43_GLOBAL__N__9ae7fba5_10_SoftMax_cu_9f978f6320softmax_warp_forwardIN3c104HalfES2_fLi6ELb1ELb0EEEvPT0_PKT_iiiPKbib --------------------------
	.section	.nv.shared._ZN43_GLOBAL__N__9ae7fba5_10_SoftMax_cu_9f978f6320softmax_warp_forwardIN3c104HalfES2_fLi6ELb1ELb0EEEvPT0_PKT_iiiPKbib,"aw",@nobits
	.sectionflags	@""
	.align	16


//--------------------- .nv.shared._ZN43_GLOBAL__N__9ae7fba5_10_SoftMax_cu_9f978f6320softmax_warp_forwardIN3c104HalfES2_fLi5ELb1ELb0EEEvPT0_PKT_iiiPKbib --------------------------
	.section	.nv.shared._ZN43_GLOBAL__N__9ae7fba5_10_SoftMax_cu_9f978f6320softmax_warp_forwardIN3c104HalfES2_fLi5ELb1ELb0EEEvPT0_PKT_iiiPKbib,"aw",@nobits
	.sectionflags	@""
	.align	16


//--------------------- .nv.shared._ZN43_GLOBAL__N__9ae7fba5_10_SoftMax_cu_9f978f6320softmax_warp_forwardIN3c104HalfES2_fLi4ELb1ELb0EEEvPT0_PKT_iiiPKbib --------------------------
	.section	.nv.shared._ZN43_GLOBAL__N__9ae7fba5_10_SoftMax_cu_9f978f6320softmax_warp_forwardIN3c104HalfES2_fLi4ELb1ELb0EEEvPT0_PKT_iiiPKbib,"aw",@nobits
	.sectionflags	@""
	.align	16


//--------------------- .nv.shared._ZN43_GLOBAL__N__9ae7fba5_10_SoftMax_cu_9f978f6320softmax_warp_forwardIN3c104HalfES2_fLi3ELb1ELb0EEEvPT0_PKT_iiiPKbib --------------------------
	.section	.nv.shared._ZN43_GLOBAL__N__9ae7fba5_10_SoftMax_cu_9f978f6320softmax_warp_forwardIN3c104HalfES2_fLi3ELb1ELb0EEEvPT0_PKT_iiiPKbib,"aw",@nobits
	.sectionflags	@""
	.align	16


//--------------------- .nv.shared._ZN43_GLOBAL__N__9ae7fba5_10_SoftMax_cu_9f978f6320softmax_warp_forwardIN3c104HalfES2_fLi2ELb1ELb0EEEvPT0_PKT_iiiPKbib --------------------------
	.section	.nv.shared._ZN43_GLOBAL__N__9ae7fba5_10_SoftMax_cu_9f978f6320softmax_warp_forwardIN3c104HalfES2_fLi2ELb1ELb0EEEvPT0_PKT_iiiPKbib,"aw",@nobits
	.sectionflags	@""
	.align	16


//--------------------- .nv.shared._ZN43_GLOBAL__N__9ae7fba5_10_SoftMax_cu_9f978f6320softmax_warp_forwardIN3c104HalfES2_fLi1ELb1ELb0EEEvPT0_PKT_iiiPKbib --------------------------
	.section	.nv.shared._ZN43_GLOBAL__N__9ae7fba5_10_SoftMax_cu_9f978f6320softmax_warp_forwardIN3c104HalfES2_fLi1ELb1ELb0EEEvPT0_PKT_iiiPKbib,"aw",@nobits
	.sectionflags	@""
	.align	16


//--------------------- .nv.shared._ZN43_GLOBAL__N__9ae7fba5_10_SoftMax_cu_9f978f6320softmax_warp_forwardIN3c104HalfES2_fLi0ELb1ELb0EEEvPT0_PKT_iiiPKbib --------------------------
	.section	.nv.shared._ZN43_GLOBAL__N__9ae7fba5_10_SoftMax_cu_9f978f6320softmax_warp_forwardIN3c104HalfES2_fLi0ELb1ELb0EEEvPT0_PKT_iiiPKbib,"aw",@nobits
	.sectionflags	@""
	.align	16


//--------------------- .nv.shared._ZN43_GLOBAL__N__9ae7fba5_10_SoftMax_cu_9f978f6320softmax_warp_forwardIfffLi11ELb1ELb0EEEvPT0_PKT_iiiPKbib --------------------------
	.section	.nv.shared._ZN43_GLOBAL__N__9ae7fba5_10_SoftMax_cu_9f978f6320softmax_warp_forwardIfffLi11ELb1ELb0EEEvPT0_PKT_iiiPKbib,"aw",@nobits
	.sectionflags	@""
	.align	16


//--------------------- .nv.shared._ZN43_GLOBAL__N__9ae7fba5_10_SoftMax_cu_9f978f6320softmax_warp_forwardIfffLi10ELb1ELb0EEEvPT0_PKT_iiiPKbib --------------------------
	.section	.nv.shared._ZN43_GLOBAL__N__9ae7fba5_10_SoftMax_cu_9f978f6320softmax_warp_forwardIfffLi10ELb1ELb0EEEvPT0_PKT_iiiPKbib,"aw",@nobits
	.sectionflags	@""
	.align	16


//--------------------- .nv.shared._ZN43_GLOBAL__N__9ae7fba5_10_SoftMax_cu_9f978f6320softmax_warp_forwardIfffLi9ELb1ELb0EEEvPT0_PKT_iiiPKbib --------------------------
	.section	.nv.shared._ZN43_GLOBAL__N__9ae7fba5_10_SoftMax_cu_9f978f6320softmax_warp_forwardIfffLi9ELb1ELb0EEEvPT0_PKT_iiiPKbib,"aw",@nobits
	.sectionflags	@""
	.align	16


//--------------------- .nv.shared._ZN43_GLOBAL__N__9ae7fba5_10_SoftMax_cu_9f978f6320softmax_warp_forwardIfffLi8ELb1ELb0EEEvPT0_PKT_iiiPKbib --------------------------
	.section	.nv.shared._ZN43_GLOBAL__N__9ae7fba5_10_SoftMax_cu_9f978f6320softmax_warp_forwardIfffLi8ELb1ELb0EEEvPT0_PKT_iiiPKbib,"aw",@nobits
	.sectionflags	@""
	.align	16


//--------------------- .nv.shared._ZN43_GLOBAL__N__9ae7fba5_10_SoftMax_cu_9f978f6320softmax_warp_forwardIfffLi7ELb1ELb0EEEvPT0_PKT_iiiPKbib --------------------------
	.section	.nv.shared._ZN43_GLOBAL__N__9ae7fba5_10_SoftMax_cu_9f978f6320softmax_warp_forwardIfffLi7ELb1ELb0EEEvPT0_PKT_iiiPKbib,"aw",@nobits
	.sectionflags	@""
	.align	16


//--------------------- .nv.shared._ZN43_GLOBAL__N__9ae7fba5_10_SoftMax_cu_9f978f6320softmax_warp_forwardIfffLi6ELb1ELb0EEEvPT0_PKT_iiiPKbib --------------------------
	.section	.nv.shared._ZN43_GLOBAL__N__9ae7fba5_10_SoftMax_cu_9f978f6320softmax_warp_forwardIfffLi6ELb1ELb0EEEvPT0_PKT_iiiPKbib,"aw",@nobits
	.sectionflags	@""
	.align	16


//--------------------- .nv.shared._ZN43_GLOBAL__N__9ae7fba5_10_SoftMax_cu_9f978f6320softmax_warp_forwardIfffLi5ELb1ELb0EEEvPT0_PKT_iiiPKbib --------------------------
	.section	.nv.shared._ZN43_GLOBAL__N__9ae7fba5_10_SoftMax_cu_9f978f6320softmax_warp_forwardIfffLi5ELb1ELb0EEEvPT0_PKT_iiiPKbib,"aw",@nobits
	.sectionflags	@""
	.align	16


//--------------------- .nv.shared._ZN43_GLOBAL__N__9ae7fba5_10_SoftMax_cu_9f978f6320softmax_warp_forwardIfffLi4ELb1ELb0EEEvPT0_PKT_iiiPKbib --------------------------
	.section	.nv.shared._ZN43_GLOBAL__N__9ae7fba5_10_SoftMax_cu_9f978f6320softmax_warp_forwardIfffLi4ELb1ELb0EEEvPT0_PKT_iiiPKbib,"aw",@nobits
	.sectionflags	@""
	.align	16


//--------------------- .nv.shared._ZN43_GLOBAL__N__9ae7fba5_10_SoftMax_cu_9f978f6320softmax_warp_forwardIfffLi3ELb1ELb0EEEvPT0_PKT_iiiPKbib --------------------------
	.section	.nv.shared._ZN43_GLOBAL__N__9ae7fba5_10_SoftMax_cu_9f978f6320softmax_warp_forwardIfffLi3ELb1ELb0EEEvPT0_PKT_iiiPKbib,"aw",@nobits
	.sectionflags	@""
	.align	16


//--------------------- .nv.shared._ZN43_GLOBAL__N__9ae7fba5_10_SoftMax_cu_9f978f6320softmax_warp_forwardIfffLi2ELb1ELb0EEEvPT0_PKT_iiiPKbib --------------------------
	.section	.nv.shared._ZN43_GLOBAL__N__9ae7fba5_10_SoftMax_cu_9f978f6320softmax_warp_forwardIfffLi2ELb1ELb0EEEvPT0_PKT_iiiPKbib,"aw",@nobits
	.sectionflags	@""
	.align	16


//--------------------- .nv.shared._ZN43_GLOBAL__N__9ae7fba5_10_SoftMax_cu_9f978f6320softmax_warp_forwardIfffLi1ELb1ELb0EEEvPT0_PKT_iiiPKbib --------------------------
	.section	.nv.shared._ZN43_GLOBAL__N__9ae7fba5_10_SoftMax_cu_9f978f6320softmax_warp_forwardIfffLi1ELb1ELb0EEEvPT0_PKT_iiiPKbib,"aw",@nobits
	.sectionflags	@""
	.align	16


//--------------------- .nv.shared._ZN43_GLOBAL__N__9ae7fba5_10_SoftMax_cu_9f978f6320softmax_warp_forwardIfffLi0ELb1ELb0EEEvPT0_PKT_iiiPKbib --------------------------
	.section	.nv.shared._ZN43_GLOBAL__N__9ae7fba5_10_SoftMax_cu_9f978f6320softmax_warp_forwardIfffLi0ELb1ELb0EEEvPT0_PKT_iiiPKbib,"aw",@nobits
	.sectionflags	@""
	.align	16


//--------------------- .nv.shared._ZN43_GLOBAL__N__9ae7fba5_10_SoftMax_cu_9f978f6320softmax_warp_forwardIdddLi11ELb1ELb0EEEvPT0_PKT_iiiPKbib --------------------------
	.section	.nv.shared._ZN43_GLOBAL__N__9ae7fba5_10_SoftMax_cu_9f978f6320softmax_warp_forwardIdddLi11ELb1ELb0EEEvPT0_PKT_iiiPKbib,"aw",@nobits
	.sectionflags	@""
	.align	16


//--------------------- .nv.shared._ZN43_GLOBAL__N__9ae7fba5_10_SoftMax_cu_9f978f6320softmax_warp_forwardIdddLi10ELb1ELb0EEEvPT0_PKT_iiiPKbib --------------------------
	.section	.nv.shared._ZN43_GLOBAL__N__9ae7fba5_10_SoftMax_cu_9f978f6320softmax_warp_forwardIdddLi10ELb1ELb0EEEvPT0_PKT_iiiPKbib,"aw",@nobits
	.sectionflags	@""
	.align	16


//--------------------- .nv.shared._ZN43_GLOBAL__N__9ae7fba5_10_SoftMax_cu_9f978f6320softmax_warp_forwardIdddLi9ELb1ELb0EEEvPT0_PKT_iiiPKbib --------------------------
	.section	.nv.shared._ZN43_GLOBAL__N__9ae7fba5_10_SoftMax_cu_9f978f6320softmax_warp_forwardIdddLi9ELb1ELb0EEEvPT0_PKT_iiiPKbib,"aw",@nobits
	.sectionflags	@""
	.align	16


//--------------------- .nv.shared._ZN43_GLOBAL__N__9ae7fba5_10_SoftMax_cu_9f978f6320softmax_warp_forwardIdddLi8ELb1ELb0EEEvPT0_PKT_iiiPKbib --------------------------
	.section	.nv.shared._ZN43_GLOBAL__N__9ae7fba5_10_SoftMax_cu_9f978f6320softmax_warp_forwardIdddLi8ELb1ELb0EEEvPT0_PKT_iiiPKbib,"aw",@nobits
	.sectionflags	@""
	.align	16


//--------------------- .nv.shared._ZN43_GLOBAL__N__9ae7fba5_10_SoftMax_cu_9f978f6320softmax_warp_forwardIdddLi7ELb1ELb0EEEvPT0_PKT_iiiPKbib --------------------------
	.section	.nv.shared._ZN43_GLOBAL__N__9ae7fba5_10_SoftMax_cu_9f978f6320softmax_warp_forwardIdddLi7ELb1ELb0EEEvPT0_PKT_iiiPKbib,"aw",@nobits
	.sectionflags	@""
	.align	16


//--------------------- .nv.shared._ZN43_GLOBAL__N__9ae7fba5_10_SoftMax_cu_9f978f6320softmax_warp_forwardIdddLi6ELb1ELb0EEEvPT0_PKT_iiiPKbib --------------------------
	.section	.nv.shared._ZN43_GLOBAL__N__9ae7fba5_10_SoftMax_cu_9f978f6320softmax_warp_forwardIdddLi6ELb1ELb0EEEvPT0_PKT_iiiPKbib,"aw",@nobits
	.sectionflags	@""
	.align	16


//--------------------- .nv.shared._ZN43_GLOBAL__N__9ae7fba5_10_SoftMax_cu_9f978f6320softmax_warp_forwardIdddLi5ELb1ELb0EEEvPT0_PKT_iiiPKbib --------------------------
	.section	.nv.shared._ZN43_GLOBAL__N__9ae7fba5_10_SoftMax_cu_9f978f6320softmax_warp_forwardIdddLi5ELb1ELb0EEEvPT0_PKT_iiiPKbib,"aw",@nobits
	.sectionflags	@""
	.align	16


//--------------------- .nv.shared._ZN43_GLOBAL__N__9ae7fba5_10_SoftMax_cu_9f978f6320softmax_warp_forwardIdddLi4ELb1ELb0EEEvPT0_PKT_iiiPKbib --------------------------
	.section	.nv.shared._ZN43_GLOBAL__N__9ae7fba5_10_SoftMax_cu_9f978f6320softmax_warp_forwardIdddLi4ELb1ELb0EEEvPT0_PKT_iiiPKbib,"aw",@nobits
	.sectionflags	@""
	.align	16


//--------------------- .nv.shared._ZN43_GLOBAL__N__9ae7fba5_10_SoftMax_cu_9f978f6320softmax_warp_forwardIdddLi3ELb1ELb0EEEvPT0_PKT_iiiPKbib --------------------------
	.section	.nv.shared._ZN43_GLOBAL__N__9ae7fba5_10_SoftMax_cu_9f978f6320softmax_warp_forwardIdddLi3ELb1ELb0EEEvPT0_PKT_iiiPKbib,"aw",@nobits
	.sectionflags	@""
	.align	16


//--------------------- .nv.shared._ZN43_GLOBAL__N__9ae7fba5_10_SoftMax_cu_9f978f6320softmax_warp_forwardIdddLi2ELb1ELb0EEEvPT0_PKT_iiiPKbib --------------------------
	.section	.nv.shared._ZN43_GLOBAL__N__9ae7fba5_10_SoftMax_cu_9f978f6320softmax_warp_forwardIdddLi2ELb1ELb0EEEvPT0_PKT_iiiPKbib,"aw",@nobits
	.sectionflags	@""
	.align	16


//--------------------- .nv.shared._ZN43_GLOBAL__N__9ae7fba5_10_SoftMax_cu_9f978f6320softmax_warp_forwardIdddLi1ELb1ELb0EEEvPT0_PKT_iiiPKbib --------------------------
	.section	.nv.shared._ZN43_GLOBAL__N__9ae7fba5_10_SoftMax_cu_9f978f6320softmax_warp_forwardIdddLi1ELb1ELb0EEEvPT0_PKT_iiiPKbib,"aw",@nobits
	.sectionflags	@""
	.align	16


//--------------------- .nv.shared._ZN43_GLOBAL__N__9ae7fba5_10_SoftMax_cu_9f978f6320softmax_warp_forwardIdddLi0ELb1ELb0EEEvPT0_PKT_iiiPKbib --------------------------
	.section	.nv.shared._ZN43_GLOBAL__N__9ae7fba5_10_SoftMax_cu_9f978f6320softmax_warp_forwardIdddLi0ELb1ELb0EEEvPT0_PKT_iiiPKbib,"aw",@nobits
	.sectionflags	@""
	.align	16


//--------------------- .nv.shared._ZN2at6native43_GLOBAL__N__9ae7fba5_10_SoftMax_cu_9f978f6327cunn_SpatialSoftMaxBackwardIN3c108BFloat16EffNS1_23SoftMaxBackwardEpilogueEEEvPT_PKT1_SA_jjj --------------------------
	.section	.nv.shared._ZN2at6native43_GLOBAL__N__9ae7fba5_10_SoftMax_cu_9f978f6327cunn_SpatialSoftMaxBackwardIN3c108BFloat16EffNS1_23SoftMaxBackwardEpilogueEEEvPT_PKT1_SA_jjj,"aw",@nobits
	.sectionflags	@""
	.align	16


//--------------------- .nv.shared._ZN2at6native43_GLOBAL__N__9ae7fba5_10_SoftMax_cu_9f978f6327cunn_SpatialSoftMaxBackwardIN3c108BFloat16EfS4_NS1_23SoftMaxBackwardEpilogueEEEvPT_PKT1_SA_jjj --------------------------
	.section	.nv.shared._ZN2at6native43_GLOBAL__N__9ae7fba5_10_SoftMax_cu_9f978f6327cunn_SpatialSoftMaxBackwardIN3c108BFloat16EfS4_NS1_23SoftMaxBackwardEpilogueEEEvPT_PKT1_SA_jjj,"aw",@nobits
	.sectionflags	@""
	.align	16


//--------------------- .nv.shared._ZN2at6native43_GLOBAL__N__9ae7fba5_10_SoftMax_cu_9f978f6327cunn_SpatialSoftMaxBackwardIN3c104HalfEffNS1_23SoftMaxBackwardEpilogueEEEvPT_PKT1_SA_jjj --------------------------
	.section	.nv.shared._ZN2at6native43_GLOBAL__N__9ae7fba5_10_SoftMax_cu_9f978f6327cunn_SpatialSoftMaxBackwardIN3c104HalfEffNS1_23SoftMaxBackwardEpilogueEEEvPT_PKT1_SA_jjj,"aw",@nobits
	.sectionflags	@""
	.align	16


//--------------------- .nv.shared._ZN2at6native43_GLOBAL__N__9ae7fba5_10_SoftMax_cu_9f978f6327cunn_SpatialSoftMaxBackwardIN3c104HalfEfS4_NS1_23SoftMaxBackwardEpilogueEEEvPT_PKT1_SA_jjj --------------------------
	.section	.nv.shared._ZN2at6native43_GLOBAL__N__9ae7fba5_10_SoftMax_cu_9f978f6327cunn_SpatialSoftMaxBackwardIN3c104HalfEfS4_NS1_23SoftMaxBackwardEpilogueEEEvPT_PKT1_SA_jjj,"aw",@nobits
	.sectionflags	@""
	.align	16


//--------------------- .nv.shared._ZN2at6native43_GLOBAL__N__9ae7fba5_10_SoftMax_cu_9f978f6327cunn_SpatialSoftMaxBackwardIfffNS1_23SoftMaxBackwardEpilogueEEEvPT_PKT1_S8_jjj --------------------------
	.section	.nv.shared._ZN2at6native43_GLOBAL__N__9ae7fba5_10_SoftMax_cu_9f978f6327cunn_SpatialSoftMaxBackwardIfffNS1_23SoftMaxBackwardEpilogueEEEvPT_PKT1_S8_jjj,"aw",@nobits
	.sectionflags	@""
	.align	16


//--------------------- .nv.shared._ZN2at6native43_GLOBAL__N__9ae7fba5_10_SoftMax_cu_9f978f6327cunn_SpatialSoftMaxBackwardIdddNS1_23SoftMaxBackwardEpilogueEEEvPT_PKT1_S8_jjj --------------------------
	.section	.nv.shared._ZN2at6native43_GLOBAL__N__9ae7fba5_10_SoftMax_cu_9f978f6327cunn_SpatialSoftMaxBackwardIdddNS1_23SoftMaxBackwardEpilogueEEEvPT_PKT1_S8_jjj,"aw",@nobits
	.sectionflags	@""
	.align	16


//--------------------- .nv.shared._ZN2at6native43_GLOBAL__N__9ae7fba5_10_SoftMax_cu_9f978f6320cunn_SoftMaxBackwardILi4EN3c108BFloat16EffNS1_23SoftMaxBackwardEpilogueEEEvPT0_PKT2_SA_l --------------------------
	.section	.nv.shared._ZN2at6native43_GLOBAL__N__9ae7fba5_10_SoftMax_cu_9f978f6320cunn_SoftMaxBackwardILi4EN3c108BFloat16EffNS1_23SoftMaxBackwardEpilogueEEEvPT0_PKT2_SA_l,"aw",@nobits
	.sectionflags	@""
	.align	16


//--------------------- .nv.shared._ZN2at6native43_GLOBAL__N__9ae7fba5_10_SoftMax_cu_9f978f6324cunn_SoftMaxBackwardSmemILi4EN3c108BFloat16EffNS1_23SoftMaxBackwardEpilogueEEEvPT0_PKT2_SA_l --------------------------
	.section	.nv.shared._ZN2at6native43_GLOBAL__N__9ae7fba5_10_SoftMax_cu_9f978f6324cunn_SoftMaxBackwardSmemILi4EN3c108BFloat16EffNS1_23SoftMaxBackwardEpilogueEEEvPT0_PKT2_SA_l,"aw",@nobits
	.sectionflags	@""
	.align	16


//--------------------- .nv.shared._ZN2at6native43_GLOBAL__N__9ae7fba5_10_SoftMax_cu_9f978f6320cunn_SoftMaxBackwardILi8EN3c108BFloat16EfS4_NS1_23SoftMaxBackwardEpilogueEEEvPT0_PKT2_SA_l --------------------------
	.section	.nv.shared._ZN2at6native43_GLOBAL__N__9ae7fba5_10_SoftMax_cu_9f978f6320cunn_SoftMaxBackwardILi8EN3c108BFloat16EfS4_NS1_23SoftMaxBackwardEpilogueEEEvPT0_PKT2_SA_l,"aw",@nobits
	.sectionflags	@""
	.align	16


//--------------------- .nv.shared._ZN2at6native43_GLOBAL__N__9ae7fba5_10_SoftMax_cu_9f978f6324cunn_SoftMaxBackwardSmemILi8EN3c108BFloat16EfS4_NS1_23SoftMaxBackwardEpilogueEEEvPT0_PKT2_SA_l --------------------------
	.section	.nv.shared._ZN2at6native43_GLOBAL__N__9ae7fba5_10_SoftMax_cu_9f978f6324cunn_SoftMaxBackwardSmemILi8EN3c108BFloat16EfS4_NS1_23SoftMaxBackwardEpilogueEEEvPT0_PKT2_SA_l,"aw",@nobits
	.sectionflags	@""
	.align	16


//--------------------- .nv.shared._ZN2at6native43_GLOBAL__N__9ae7fba5_10_SoftMax_cu_9f978f6320cunn_SoftMaxBackwardILi4EN3c104HalfEffNS1_23SoftMaxBackwardEpilogueEEEvPT0_PKT2_SA_l --------------------------
	.section	.nv.shared._ZN2at6native43_GLOBAL__N__9ae7fba5_10_SoftMax_cu_9f978f6320cunn_SoftMaxBackwardILi4EN3c104HalfEffNS1_23SoftMaxBackwardEpilogueEEEvPT0_PKT2_SA_l,"aw",@nobits
	.sectionflags	@""
	.align	16


//--------------------- .nv.shared._ZN2at6native43_GLOBAL__N__9ae7fba5_10_SoftMax_cu_9f978f6324cunn_SoftMaxBackwardSmemILi4EN3c104HalfEffNS1_23SoftMaxBackwardEpilogueEEEvPT0_PKT2_SA_l --------------------------
	.section	.nv.shared._ZN2at6native43_GLOBAL__N__9ae7fba5_10_SoftMax_cu_9f978f6324cunn_SoftMaxBackwardSmemILi4EN3c104HalfEffNS1_23SoftMaxBackwardEpilogueEEEvPT0_PKT2_SA_l,"aw",@nobits
	.sectionflags	@""
	.align	16


//--------------------- .nv.shared._ZN2at6native43_GLOBAL__N__9ae7fba5_10_SoftMax_cu_9f978f6320cunn_SoftMaxBackwardILi8EN3c104HalfEfS4_NS1_23SoftMaxBackwardEpilogueEEEvPT0_PKT2_SA_l --------------------------
	.section	.nv.shared._ZN2at6native43_GLOBAL__N__9ae7fba5_10_SoftMax_cu_9f978f6320cunn_SoftMaxBackwardILi8EN3c104HalfEfS4_NS1_23SoftMaxBackwardEpilogueEEEvPT0_PKT2_SA_l,"aw",@nobits
	.sectionflags	@""
	.align	16


//--------------------- .nv.shared._ZN2at6native43_GLOBAL__N__9ae7fba5_10_SoftMax_cu_9f978f6324cunn_SoftMaxBackwardSmemILi8EN3c104HalfEfS4_NS1_23SoftMaxBackwardEpilogueEEEvPT0_PKT2_SA_l --------------------------
	.section	.nv.shared._ZN2at6native43_GLOBAL__N__9ae7fba5_10_SoftMax_cu_9f978f6324cunn_SoftMaxBackwardSmemILi8EN3c104HalfEfS4_NS1_23SoftMaxBackwardEpilogueEEEvPT0_PKT2_SA_l,"aw",@nobits
	.sectionflags	@""
	.align	16


//--------------------- .nv.shared._ZN2at6native43_GLOBAL__N__9ae7fba5_10_SoftMax_cu_9f978f6320cunn_SoftMaxBackwardILi4EfffNS1_23SoftMaxBackwardEpilogueEEEvPT0_PKT2_S8_l --------------------------
	.section	.nv.shared._ZN2at6native43_GLOBAL__N__9ae7fba5_10_SoftMax_cu_9f978f6320cunn_SoftMaxBackwardILi4EfffNS1_23SoftMaxBackwardEpilogueEEEvPT0_PKT2_S8_l,"aw",@nobits
	.sectionflags	@""
	.align	16


//--------------------- .nv.shared._ZN2at6native43_GLOBAL__N__9ae7fba5_10_SoftMax_cu_9f978f6324cunn_SoftMaxBackwardSmemILi4EfffNS1_23SoftMaxBackwardEpilogueEEEvPT0_PKT2_S8_l --------------------------
	.section	.nv.shared._ZN2at6native43_GLOBAL__N__9ae7fba5_10_SoftMax_cu_9f978f6324cunn_SoftMaxBackwardSmemILi4EfffNS1_23SoftMaxBackwardEpilogueEEEvPT0_PKT2_S8_l,"aw",@nobits
	.sectionflags	@""
	.align	16


//--------------------- .nv.shared._ZN2at6native43_GLOBAL__N__9ae7fba5_10_SoftMax_cu_9f978f6320cunn_SoftMaxBackwardILi2EdddNS1_23SoftMaxBackwardEpilogueEEEvPT0_PKT2_S8_l --------------------------
	.section	.nv.shared._ZN2at6native43_GLOBAL__N__9ae7fba5_10_SoftMax_cu_9f978f6320cunn_SoftMaxBackwardILi2EdddNS1_23SoftMaxBackwardEpilogueEEEvPT0_PKT2_S8_l,"aw",@nobits
	.sectionflags	@""
	.align	16


//--------------------- .nv.shared._ZN2at6native43_GLOBAL__N__9ae7fba5_10_SoftMax_cu_9f978f6324cunn_SoftMaxBackwardSmemILi2EdddNS1_23SoftMaxBackwardEpilogueEEEvPT0_PKT2_S8_l --------------------------
	.section	.nv.shared._ZN2at6native43_GLOBAL__N__9ae7fba5_10_SoftMax_cu_9f978f6324cunn_SoftMaxBackwardSmemILi2EdddNS1_23SoftMaxBackwardEpilogueEEEvPT0_PKT2_S8_l,"aw",@nobits
	.sectionflags	@""
	.align	16


//--------------------- .nv.shared._ZN2at6native43_GLOBAL__N__9ae7fba5_10_SoftMax_cu_9f978f6326cunn_SpatialSoftMaxForwardIN3c108BFloat16EfflNS1_22SoftMaxForwardEpilogueEEEvPT1_PKT_T2_SB_SB_ --------------------------
	.section	.nv.shared._ZN2at6native43_GLOBAL__N__9ae7fba5_10_SoftMax_cu_9f978f6326cunn_SpatialSoftMaxForwardIN3c108BFloat16EfflNS1_22SoftMaxForwardEpilogueEEEvPT1_PKT_T2_SB_SB_,"aw",@nobits
	.sectionflags	@""
	.align	16


//--------------------- .nv.shared._ZN2at6native43_GLOBAL__N__9ae7fba5_10_SoftMax_cu_9f978f6326cunn_SpatialSoftMaxForwardIN3c108BFloat16EfS4_lNS1_22SoftMaxForwardEpilogueEEEvPT1_PKT_T2_SB_SB_ --------------------------
	.section	.nv.shared._ZN2at6native43_GLOBAL__N__9ae7fba5_10_SoftMax_cu_9f978f6326cunn_SpatialSoftMaxForwardIN3c108BFloat16EfS4_lNS1_22SoftMaxForwardEpilogueEEEvPT1_PKT_T2_SB_SB_,"aw",@nobits
	.sectionflags	@""
	.align	16


//--------------------- .nv.shared._ZN2at6native43_GLOBAL__N__9ae7fba5_10_SoftMax_cu_9f978f6326cunn_SpatialSoftMaxForwardIN3c108BFloat16EffiNS1_22SoftMaxForwardEpilogueEEEvPT1_PKT_T2_SB_SB_ --------------------------
	.section	.nv.shared._ZN2at6native43_GLOBAL__N__9ae7fba5_10_SoftMax_cu_9f978f6326cunn_SpatialSoftMaxForwardIN3c108BFloat16EffiNS1_22SoftMaxForwardEpilogueEEEvPT1_PKT_T2_SB_SB_,"aw",@nobits
	.sectionflags	@""
	.align	16


//--------------------- .nv.shared._ZN2at6native43_GLOBAL__N__9ae7fba5_10_SoftMax_cu_9f978f6326cunn_SpatialSoftMaxForwardIN3c108BFloat16EfS4_iNS1_22SoftMaxForwardEpilogueEEEvPT1_PKT_T2_SB_SB_ --------------------------
	.section	.nv.shared._ZN2at6native43_GLOBAL__N__9ae7fba5_10_SoftMax_cu_9f978f6326cunn_SpatialSoftMaxForwardIN3c108BFloat16EfS4_iNS1_22SoftMaxForwardEpilogueEEEvPT1_PKT_T2_SB_SB_,"aw",@nobits
	.sectionflags	@""
	.align	16


//--------------------- .nv.shared._ZN2at6native43_GLOBAL__N__9ae7fba5_10_SoftMax_cu_9f978f6326cunn_SpatialSoftMaxForwardIN3c104HalfEfflNS1_22SoftMaxForwardEpilogueEEEvPT1_PKT_T2_SB_SB_ --------------------------
	.section	.nv.shared._ZN2at6native43_GLOBAL__N__9ae7fba5_10_SoftMax_cu_9f978f6326cunn_SpatialSoftMaxForwardIN3c104HalfEfflNS1_22SoftMaxForwardEpilogueEEEvPT1_PKT_T2_SB_SB_,"aw",@nobits
	.sectionflags	@""
	.align	16


//--------------------- .nv.shared._ZN2at6native43_GLOBAL__N__9ae7fba5_10_SoftMax_cu_9f978f6326cunn_SpatialSoftMaxForwardIN3c104HalfEfS4_lNS1_22SoftMaxForwardEpilogueEEEvPT1_PKT_T2_SB_SB_ --------------------------
	.section	.nv.shared._ZN2at6native43_GLOBAL__N__9ae7fba5_10_SoftMax_cu_9f978f6326cunn_SpatialSoftMaxForwardIN3c104HalfEfS4_lNS1_22SoftMaxForwardEpilogueEEEvPT1_PKT_T2_SB_SB_,"aw",@nobits
	.sectionflags	@""
	.align	16


//--------------------- .nv.shared._ZN2at6native43_GLOBAL__N__9ae7fba5_10_SoftMax_cu_9f978f6326cunn_SpatialSoftMaxForwardIN3c104HalfEffiNS1_22SoftMaxForwardEpilogueEEEvPT1_PKT_T2_SB_SB_ --------------------------
	.section	.nv.shared._ZN2at6native43_GLOBAL__N__9ae7fba5_10_SoftMax_cu_9f978f6326cunn_SpatialSoftMaxForwardIN3c104HalfEffiNS1_22SoftMaxForwardEpilogueEEEvPT1_PKT_T2_SB_SB_,"aw",@nobits
	.sectionflags	@""
	.align	16


//--------------------- .nv.shared._ZN2at6native43_GLOBAL__N__9ae7fba5_10_SoftMax_cu_9f978f6326cunn_SpatialSoftMaxForwardIN3c104HalfEfS4_iNS1_22SoftMaxForwardEpilogueEEEvPT1_PKT_T2_SB_SB_ --------------------------
	.section	.nv.shared._ZN2at6native43_GLOBAL__N__9ae7fba5_10_SoftMax_cu_9f978f6326cunn_SpatialSoftMaxForwardIN3c104HalfEfS4_iNS1_22SoftMaxForwardEpilogueEEEvPT1_PKT_T2_SB_SB_,"aw",@nobits
	.sectionflags	@""
	.align	16


//--------------------- .nv.shared._ZN2at6native43_GLOBAL__N__9ae7fba5_10_SoftMax_cu_9f978f6326cunn_SpatialSoftMaxForwardIffflNS1_22SoftMaxForwardEpilogueEEEvPT1_PKT_T2_S9_S9_ --------------------------
	.section	.nv.shared._ZN2at6native43_GLOBAL__N__9ae7fba5_10_SoftMax_cu_9f978f6326cunn_SpatialSoftMaxForwardIffflNS1_22SoftMaxForwardEpilogueEEEvPT1_PKT_T2_S9_S9_,"aw",@nobits
	.sectionflags	@""
	.align	16


//--------------------- .nv.shared._ZN2at6native43_GLOBAL__N__9ae7fba5_10_SoftMax_cu_9f978f6326cunn_SpatialSoftMaxForwardIfffiNS1_22SoftMaxForwardEpilogueEEEvPT1_PKT_T2_S9_S9_ --------------------------
	.section	.nv.shared._ZN2at6native43_GLOBAL__N__9ae7fba5_10_SoftMax_cu_9f978f6326cunn_SpatialSoftMaxForwardIfffiNS1_22SoftMaxForwardEpilogueEEEvPT1_PKT_T2_S9_S9_,"aw",@nobits
	.sectionflags	@""
	.align	16


//--------------------- .nv.shared._ZN2at6native43_GLOBAL__N__9ae7fba5_10_SoftMax_cu_9f978f6326cunn_SpatialSoftMaxForwardIdddlNS1_22SoftMaxForwardEpilogueEEEvPT1_PKT_T2_S9_S9_ --------------------------
	.section	.nv.shared._ZN2at6native43_GLOBAL__N__9ae7fba5_10_SoftMax_cu_9f978f6326cunn_SpatialSoftMaxForwardIdddlNS1_22SoftMaxForwardEpilogueEEEvPT1_PKT_T2_S9_S9_,"aw",@nobits
	.sectionflags	@""
	.align	16


//--------------------- .nv.shared._ZN2at6native43_GLOBAL__N__9ae7fba5_10_SoftMax_cu_9f978f6326cunn_SpatialSoftMaxForwardIdddiNS1_22SoftMaxForwardEpilogueEEEvPT1_PKT_T2_S9_S9_ --------------------------
	.section	.nv.shared._ZN2at6native43_GLOBAL__N__9ae7fba5_10_SoftMax_cu_9f978f6326cunn_SpatialSoftMaxForwardIdddiNS1_22SoftMaxForwardEpilogueEEEvPT1_PKT_T2_S9_S9_,"aw",@nobits
	.sectionflags	@""
	.align	16


//--------------------- .nv.shared._ZN2at6native43_GLOBAL__N__9ae7fba5_10_SoftMax_cu_9f978f6319cunn_SoftMaxForwardILi8EN3c108BFloat16EffNS1_22SoftMaxForwardEpilogueEEEvPT2_PKT0_i --------------------------
	.section	.nv.shared._ZN2at6native43_GLOBAL__N__9ae7fba5_10_SoftMax_cu_9f978f6319cunn_SoftMaxForwardILi8EN3c108BFloat16EffNS1_22SoftMaxForwardEpilogueEEEvPT2_PKT0_i,"aw",@nobits
	.sectionflags	@""
	.align	16


//--------------------- .nv.shared._ZN2at6native43_GLOBAL__N__9ae7fba5_10_SoftMax_cu_9f978f6323cunn_SoftMaxForwardSmemILi8EN3c108BFloat16EffNS1_22SoftMaxForwardEpilogueElEEvPT2_PKT0_T4_ --------------------------
	.section	.nv.shared._ZN2at6native43_GLOBAL__N__9ae7fba5_10_SoftMax_cu_9f978f6323cunn_SoftMaxForwardSmemILi8EN3c108BFloat16EffNS1_22SoftMaxForwardEpilogueElEEvPT2_PKT0_T4_,"aw",@nobits
	.sectionflags	@""
	.align	16


//--------------------- .nv.shared._ZN2at6native43_GLOBAL__N__9ae7fba5_10_SoftMax_cu_9f978f6319cunn_SoftMaxForwardILi8EN3c108BFloat16EfS4_NS1_22SoftMaxForwardEpilogueEEEvPT2_PKT0_i --------------------------
	.section	.nv.shared._ZN2at6native43_GLOBAL__N__9ae7fba5_10_SoftMax_cu_9f978f6319cunn_SoftMaxForwardILi8EN3c108BFloat16EfS4_NS1_22SoftMaxForwardEpilogueEEEvPT2_PKT0_i,"aw",@nobits
	.sectionflags	@""
	.align	16


//--------------------- .nv.shared._ZN2at6native43_GLOBAL__N__9ae7fba5_10_SoftMax_cu_9f978f6323cunn_SoftMaxForwardSmemILi8EN3c108BFloat16EfS4_NS1_22SoftMaxForwardEpilogueElEEvPT2_PKT0_T4_ --------------------------
	.section	.nv.shared._ZN2at6native43_GLOBAL__N__9ae7fba5_10_SoftMax_cu_9f978f6323cunn_SoftMaxForwardSmemILi8EN3c108BFloat16EfS4_NS1_22SoftMaxForwardEpilogueElEEvPT2_PKT0_T4_,"aw",@nobits
	.sectionflags	@""
	.align	16


//--------------------- .nv.shared._ZN2at6native43_GLOBAL__N__9ae7fba5_10_SoftMax_cu_9f978f6322cunn_SoftMaxForwardRegIN3c108BFloat16EfS4_NS1_22SoftMaxForwardEpilogueElLi9EEEvPT1_PKT_T3_ --------------------------
	.section	.nv.shared._ZN2at6native43_GLOBAL__N__9ae7fba5_10_SoftMax_cu_9f978f6322cunn_SoftMaxForwardRegIN3c108BFloat16EfS4_NS1_22SoftMaxForwardEpilogueElLi9EEEvPT1_PKT_T3_,"aw",@nobits
	.sectionflags	@""
	.align	16


//--------------------- .nv.shared._ZN2at6native43_GLOBAL__N__9ae7fba5_10_SoftMax_cu_9f978f6322cunn_SoftMaxForwardRegIN3c108BFloat16EfS4_NS1_22SoftMaxForwardEpilogueElLi8EEEvPT1_PKT_T3_ --------------------------
	.section	.nv.shared._ZN2at6native43_GLOBAL__N__9ae7fba5_10_SoftMax_cu_9f978f6322cunn_SoftMaxForwardRegIN3c108BFloat16EfS4_NS1_22SoftMaxForwardEpilogueElLi8EEEvPT1_PKT_T3_,"aw",@nobits
	.sectionflags	@""
	.align	16


//--------------------- .nv.shared._ZN2at6native43_GLOBAL__N__9ae7fba5_10_SoftMax_cu_9f978f6322cunn_SoftMaxForwardRegIN3c108BFloat16EfS4_NS1_22SoftMaxForwardEpilogueElLi7EEEvPT1_PKT_T3_ --------------------------
	.section	.nv.shared._ZN2at6native43_GLOBAL__N__9ae7fba5_10_SoftMax_cu_9f978f6322cunn_SoftMaxForwardRegIN3c108BFloat16EfS4_NS1_22SoftMaxForwardEpilogueElLi7EEEvPT1_PKT_T3_,"aw",@nobits
	.sectionflags	@""
	.align	16


//--------------------- .nv.shared._ZN2at6native43_GLOBAL__N__9ae7fba5_10_SoftMax_cu_9f978f6322cunn_SoftMaxForwardRegIN3c108BFloat16EfS4_NS1_22SoftMaxForwardEpilogueElLi6EEEvPT1_PKT_T3_ --------------------------
	.section	.nv.shared._ZN2at6native43_GLOBAL__N__9ae7fba5_10_SoftMax_cu_9f978f6322cunn_SoftMaxForwardRegIN3c108BFloat16EfS4_NS1_22SoftMaxForwardEpilogueElLi6EEEvPT1_PKT_T3_,"aw",@nobits
	.sectionflags	@""
	.align	16


//--------------------- .nv.shared._ZN2at6native43_GLOBAL__N__9ae7fba5_10_SoftMax_cu_9f978f6322cunn_SoftMaxForwardRegIN3c108BFloat16EfS4_NS1_22SoftMaxForwardEpilogueElLi5EEEvPT1_PKT_T3_ --------------------------
	.section	.nv.shared._ZN2at6native43_GLOBAL__N__9ae7fba5_10_SoftMax_cu_9f978f6322cunn_SoftMaxForwardRegIN3c108BFloat16EfS4_NS1_22SoftMaxForwardEpilogueElLi5EEEvPT1_PKT_T3_,"aw",@nobits
	.sectionflags	@""
	.align	16


//--------------------- .nv.shared._ZN2at6native43_GLOBAL__N__9ae7fba5_10_SoftMax_cu_9f978f6322cunn_SoftMaxForwardRegIN3c108BFloat16EfS4_NS1_22SoftMaxForwardEpilogueElLi4EEEvPT1_PKT_T3_ --------------------------
	.section	.nv.shared._ZN2at6native43_GLOBAL__N__9ae7fba5_10_SoftMax_cu_9f978f6322cunn_SoftMaxForwardRegIN3c108BFloat16EfS4_NS1_22SoftMaxForwardEpilogueElLi4EEEvPT1_PKT_T3_,"aw",@nobits
	.sectionflags	@""
	.align	16


//--------------------- .nv.shared._ZN2at6native43_GLOBAL__N__9ae7fba5_10_SoftMax_cu_9f978f6322cunn_SoftMaxForwardRegIN3c108BFloat16EfS4_NS1_22SoftMaxForwardEpilogueElLi3EEEvPT1_PKT_T3_ --------------------------
	.section	.nv.shared._ZN2at6native43_GLOBAL__N__9ae7fba5_10_SoftMax_cu_9f978f6322cunn_SoftMaxForwardRegIN3c108BFloat16EfS4_NS1_22SoftMaxForwardEpilogueElLi3EEEvPT1_PKT_T3_,"aw",@nobits
	.sectionflags	@""
	.align	16


//--------------------- .nv.shared._ZN2at6native43_GLOBAL__N__9ae7fba5_10_SoftMax_cu_9f978f6322cunn_SoftMaxForwardRegIN3c108BFloat16EfS4_NS1_22SoftMaxForwardEpilogueElLi2EEEvPT1_PKT_T3_ --------------------------
	.section	.nv.shared._ZN2at6native43_GLOBAL__N__9ae7fba5_10_SoftMax_cu_9f978f6322cunn_SoftMaxForwardRegIN3c108BFloat16EfS4_NS1_22SoftMaxForwardEpilogueElLi2EEEvPT1_PKT_T3_,"aw",@nobits
	.sectionflags	@""
	.align	16


//--------------------- .nv.shared._ZN2at6native43_GLOBAL__N__9ae7fba5_10_SoftMax_cu_9f978f6322cunn_SoftMaxForwardRegIN3c108BFloat16EfS4_NS1_22SoftMaxForwardEpilogueElLi1EEEvPT1_PKT_T3_ --------------------------
	.section	.nv.shared._ZN2at6native43_GLOBAL__N__9ae7fba5_10_SoftMax_cu_9f978f6322cunn_SoftMaxForwardRegIN3c108BFloat16EfS4_NS1_22SoftMaxForwardEpilogueElLi1EEEvPT1_PKT_T3_,"aw",@nobits
	.sectionflags	@""
	.align	16


//--------------------- .nv.shared._ZN2at6native43_GLOBAL__N__9ae7fba5_10_SoftMax_cu_9f978f6319cunn_SoftMaxForwardILi8EN3c104HalfEffNS1_22SoftMaxForwardEpilogueEEEvPT2_PKT0_i --------------------------
	.section	.nv.shared._ZN2at6native43_GLOBAL__N__9ae7fba5_10_SoftMax_cu_9f978f6319cunn_SoftMaxForwardILi8EN3c104HalfEffNS1_22SoftMaxForwardEpilogueEEEvPT2_PKT0_i,"aw",@nobits
	.sectionflags	@""
	.align	16


//--------------------- .nv.shared._ZN2at6native43_GLOBAL__N__9ae7fba5_10_SoftMax_cu_9f978f6323cunn_SoftMaxForwardSmemILi8EN3c104HalfEffNS1_22SoftMaxForwardEpilogueElEEvPT2_PKT0_T4_ --------------------------
	.section	.nv.shared._ZN2at6native43_GLOBAL__N__9ae7fba5_10_SoftMax_cu_9f978f6323cunn_SoftMaxForwardSmemILi8EN3c104HalfEffNS1_22SoftMaxForwardEpilogueElEEvPT2_PKT0_T4_,"aw",@nobits
	.sectionflags	@""
	.align	16


//--------------------- .nv.shared._ZN2at6native43_GLOBAL__N__9ae7fba5_10_SoftMax_cu_9f978f6319cunn_SoftMaxForwardILi8EN3c104HalfEfS4_NS1_22SoftMaxForwardEpilogueEEEvPT2_PKT0_i --------------------------
	.section	.nv.shared._ZN2at6native43_GLOBAL__N__9ae7fba5_10_SoftMax_cu_9f978f6319cunn_SoftMaxForwardILi8EN3c104HalfEfS4_NS1_22SoftMaxForwardEpilogueEEEvPT2_PKT0_i,"aw",@nobits
	.sectionflags	@""
	.align	16


//--------------------- .nv.shared._ZN2at6native43_GLOBAL__N__9ae7fba5_10_SoftMax_cu_9f978f6323cunn_SoftMaxForwardSmemILi8EN3c104HalfEfS4_NS1_22SoftMaxForwardEpilogueElEEvPT2_PKT0_T4_ --------------------------
	.section	.nv.shared._ZN2at6native43_GLOBAL__N__9ae7fba5_10_SoftMax_cu_9f978f6323cunn_SoftMaxForwardSmemILi8EN3c104HalfEfS4_NS1_22SoftMaxForwardEpilogueElEEvPT2_PKT0_T4_,"aw",@nobits
	.sectionflags	@""
	.align	16


//--------------------- .nv.shared._ZN2at6native43_GLOBAL__N__9ae7fba5_10_SoftMax_cu_9f978f6322cunn_SoftMaxForwardRegIN3c104HalfEfS4_NS1_22SoftMaxForwardEpilogueElLi9EEEvPT1_PKT_T3_ --------------------------
	.section	.nv.shared._ZN2at6native43_GLOBAL__N__9ae7fba5_10_SoftMax_cu_9f978f6322cunn_SoftMaxForwardRegIN3c104HalfEfS4_NS1_22SoftMaxForwardEpilogueElLi9EEEvPT1_PKT_T3_,"aw",@nobits
	.sectionflags	@""
	.align	16


//--------------------- .nv.shared._ZN2at6native43_GLOBAL__N__9ae7fba5_10_SoftMax_cu_9f978f6322cunn_SoftMaxForwardRegIN3c104HalfEfS4_NS1_22SoftMaxForwardEpilogueElLi8EEEvPT1_PKT_T3_ --------------------------
	.section	.nv.shared._ZN2at6native43_GLOBAL__N__9ae7fba5_10_SoftMax_cu_9f978f6322cunn_SoftMaxForwardRegIN3c104HalfEfS4_NS1_22SoftMaxForwardEpilogueElLi8EEEvPT1_PKT_T3_,"aw",@nobits
	.sectionflags	@""
	.align	16


//--------------------- .nv.shared._ZN2at6native43_GLOBAL__N__9ae7fba5_10_SoftMax_cu_9f978f6322cunn_SoftMaxForwardRegIN3c104HalfEfS4_NS1_22SoftMaxForwardEpilogueElLi7EEEvPT1_PKT_T3_ --------------------------
	.section	.nv.shared._ZN2at6native43_GLOBAL__N__9ae7fba5_10_SoftMax_cu_9f978f6322cunn_SoftMaxForwardRegIN3c104HalfEfS4_NS1_22SoftMaxForwardEpilogueElLi7EEEvPT1_PKT_T3_,"aw",@nobits
	.sectionflags	@""
	.align	16


//--------------------- .nv.shared._ZN2at6native43_GLOBAL__N__9ae7fba5_10_SoftMax_cu_9f978f6322cunn_SoftMaxForwardRegIN3c104HalfEfS4_NS1_22SoftMaxForwardEpilogueElLi6EEEvPT1_PKT_T3_ --------------------------
	.section	.nv.shared._ZN2at6native43_GLOBAL__N__9ae7fba5_10_SoftMax_cu_9f978f6322cunn_SoftMaxForwardRegIN3c104HalfEfS4_NS1_22SoftMaxForwardEpilogueElLi6EEEvPT1_PKT_T3_,"aw",@nobits
	.sectionflags	@""
	.align	16


//--------------------- .nv.shared._ZN2at6native43_GLOBAL__N__9ae7fba5_10_SoftMax_cu_9f978f6322cunn_SoftMaxForwardRegIN3c104HalfEfS4_NS1_22SoftMaxForwardEpilogueElLi5EEEvPT1_PKT_T3_ --------------------------
	.section	.nv.shared._ZN2at6native43_GLOBAL__N__9ae7fba5_10_SoftMax_cu_9f978f6322cunn_SoftMaxForwardRegIN3c104HalfEfS4_NS1_22SoftMaxForwardEpilogueElLi5EEEvPT1_PKT_T3_,"aw",@nobits
	.sectionflags	@""
	.align	16


//--------------------- .nv.shared._ZN2at6native43_GLOBAL__N__9ae7fba5_10_SoftMax_cu_9f978f6322cunn_SoftMaxForwardRegIN3c104HalfEfS4_NS1_22SoftMaxForwardEpilogueElLi4EEEvPT1_PKT_T3_ --------------------------
	.section	.nv.shared._ZN2at6native43_GLOBAL__N__9ae7fba5_10_SoftMax_cu_9f978f6322cunn_SoftMaxForwardRegIN3c104HalfEfS4_NS1_22SoftMaxForwardEpilogueElLi4EEEvPT1_PKT_T3_,"aw",@nobits
	.sectionflags	@""
	.align	16


//--------------------- .nv.shared._ZN2at6native43_GLOBAL__N__9ae7fba5_10_SoftMax_cu_9f978f6322cunn_SoftMaxForwardRegIN3c104HalfEfS4_NS1_22SoftMaxForwardEpilogueElLi3EEEvPT1_PKT_T3_ --------------------------
	.section	.nv.shared._ZN2at6native43_GLOBAL__N__9ae7fba5_10_SoftMax_cu_9f978f6322cunn_SoftMaxForwardRegIN3c104HalfEfS4_NS1_22SoftMaxForwardEpilogueElLi3EEEvPT1_PKT_T3_,"aw",@nobits
	.sectionflags	@""
	.align	16


//--------------------- .nv.shared._ZN2at6native43_GLOBAL__N__9ae7fba5_10_SoftMax_cu_9f978f6322cunn_SoftMaxForwardRegIN3c104HalfEfS4_NS1_22SoftMaxForwardEpilogueElLi2EEEvPT1_PKT_T3_ --------------------------
	.section	.nv.shared._ZN2at6native43_GLOBAL__N__9ae7fba5_10_SoftMax_cu_9f978f6322cunn_SoftMaxForwardRegIN3c104HalfEfS4_NS1_22SoftMaxForwardEpilogueElLi2EEEvPT1_PKT_T3_,"aw",@nobits
	.sectionflags	@""
	.align	16


//--------------------- .nv.shared._ZN2at6native43_GLOBAL__N__9ae7fba5_10_SoftMax_cu_9f978f6322cunn_SoftMaxForwardRegIN3c104HalfEfS4_NS1_22SoftMaxForwardEpilogueElLi1EEEvPT1_PKT_T3_ --------------------------
	.section	.nv.shared._ZN2at6native43_GLOBAL__N__9ae7fba5_10_SoftMax_cu_9f978f6322cunn_SoftMaxForwardRegIN3c104HalfEfS4_NS1_22SoftMaxForwardEpilogueElLi1EEEvPT1_PKT_T3_,"aw",@nobits
	.sectionflags	@""
	.align	16


//--------------------- .nv.shared._ZN2at6native43_GLOBAL__N__9ae7fba5_10_SoftMax_cu_9f978f6319cunn_SoftMaxForwardILi4EfffNS1_22SoftMaxForwardEpilogueEEEvPT2_PKT0_i --------------------------
	.section	.nv.shared._ZN2at6native43_GLOBAL__N__9ae7fba5_10_SoftMax_cu_9f978f6319cunn_SoftMaxForwardILi4EfffNS1_22SoftMaxForwardEpilogueEEEvPT2_PKT0_i,"aw",@nobits
	.sectionflags	@""
	.align	16


//--------------------- .nv.shared._ZN2at6native43_GLOBAL__N__9ae7fba5_10_SoftMax_cu_9f978f6323cunn_SoftMaxForwardSmemILi4EfffNS1_22SoftMaxForwardEpilogueElEEvPT2_PKT0_T4_ --------------------------
	.section	.nv.shared._ZN2at6native43_GLOBAL__N__9ae7fba5_10_SoftMax_cu_9f978f6323cunn_SoftMaxForwardSmemILi4EfffNS1_22SoftMaxForwardEpilogueElEEvPT2_PKT0_T4_,"aw",@nobits
	.sectionflags	@""
	.align	16


//--------------------- .nv.shared._ZN2at6native43_GLOBAL__N__9ae7fba5_10_SoftMax_cu_9f978f6322cunn_SoftMaxForwardRegIfffNS1_22SoftMaxForwardEpilogueElLi9EEEvPT1_PKT_T3_ --------------------------
	.section	.nv.shared._ZN2at6native43_GLOBAL__N__9ae7fba5_10_SoftMax_cu_9f978f6322cunn_SoftMaxForwardRegIfffNS1_22SoftMaxForwardEpilogueElLi9EEEvPT1_PKT_T3_,"aw",@nobits
	.sectionflags	@""
	.align	16


//--------------------- .nv.shared._ZN2at6native43_GLOBAL__N__9ae7fba5_10_SoftMax_cu_9f978f6322cunn_SoftMaxForwardRegIfffNS1_22SoftMaxForwardEpilogueElLi8EEEvPT1_PKT_T3_ --------------------------
	.section	.nv.shared._ZN2at6native43_GLOBAL__N__9ae7fba5_10_SoftMax_cu_9f978f6322cunn_SoftMaxForwardRegIfffNS1_22SoftMaxForwardEpilogueElLi8EEEvPT1_PKT_T3_,"aw",@nobits
	.sectionflags	@""
	.align	16


//--------------------- .nv.shared._ZN2at6native43_GLOBAL__N__9ae7fba5_10_SoftMax_cu_9f978f6322cunn_SoftMaxForwardRegIfffNS1_22SoftMaxForwardEpilogueElLi7EEEvPT1_PKT_T3_ --------------------------
	.section	.nv.shared._ZN2at6native43_GLOBAL__N__9ae7fba5_10_SoftMax_cu_9f978f6322cunn_SoftMaxForwardRegIfffNS1_22SoftMaxForwardEpilogueElLi7EEEvPT1_PKT_T3_,"aw",@nobits
	.sectionflags	@""
	.align	16


//--------------------- .nv.shared._ZN2at6native43_GLOBAL__N__9ae7fba5_10_SoftMax_cu_9f978f6322cunn_SoftMaxForwardRegIfffNS1_22SoftMaxForwardEpilogueElLi6EEEvPT1_PKT_T3_ --------------------------
	.section	.nv.shared._ZN2at6native43_GLOBAL__N__9ae7fba5_10_SoftMax_cu_9f978f6322cunn_SoftMaxForwardRegIfffNS1_22SoftMaxForwardEpilogueElLi6EEEvPT1_PKT_T3_,"aw",@nobits
	.sectionflags	@""
	.align	16


//--------------------- .nv.shared._ZN2at6native43_GLOBAL__N__9ae7fba5_10_SoftMax_cu_9f978f6322cunn_SoftMaxForwardRegIfffNS1_22SoftMaxForwardEpilogueElLi5EEEvPT1_PKT_T3_ --------------------------
	.section	.nv.shared._ZN2at6native43_GLOBAL__N__9ae7fba5_10_SoftMax_cu_9f978f6322cunn_SoftMaxForwardRegIfffNS1_22SoftMaxForwardEpilogueElLi5EEEvPT1_PKT_T3_,"aw",@nobits
	.sectionflags	@""
	.align	16


//--------------------- .nv.shared._ZN2at6native43_GLOBAL__N__9ae7fba5_10_SoftMax_cu_9f978f6322cunn_SoftMaxForwardRegIfffNS1_22SoftMaxForwardEpilogueElLi4EEEvPT1_PKT_T3_ --------------------------
	.section	.nv.shared._ZN2at6native43_GLOBAL__N__9ae7fba5_10_SoftMax_cu_9f978f6322cunn_SoftMaxForwardRegIfffNS1_22SoftMaxForwardEpilogueElLi4EEEvPT1_PKT_T3_,"aw",@nobits
	.sectionflags	@""
	.align	16


//--------------------- .nv.shared._ZN2at6native43_GLOBAL__N__9ae7fba5_10_SoftMax_cu_9f978f6322cunn_SoftMaxForwardRegIfffNS1_22SoftMaxForwardEpilogueElLi3EEEvPT1_PKT_T3_ --------------------------
	.section	.nv.shared._ZN2at6native43_GLOBAL__N__9ae7fba5_10_SoftMax_cu_9f978f6322cunn_SoftMaxForwardRegIfffNS1_22SoftMaxForwardEpilogueElLi3EEEvPT1_PKT_T3_,"aw",@nobits
	.sectionflags	@""
	.align	16


//--------------------- .nv.shared._ZN2at6native43_GLOBAL__N__9ae7fba5_10_SoftMax_cu_9f978f6322cunn_SoftMaxForwardRegIfffNS1_22SoftMaxForwardEpilogueElLi2EEEvPT1_PKT_T3_ --------------------------
	.section	.nv.shared._ZN2at6native43_GLOBAL__N__9ae7fba5_10_SoftMax_cu_9f978f6322cunn_SoftMaxForwardRegIfffNS1_22SoftMaxForwardEpilogueElLi2EEEvPT1_PKT_T3_,"aw",@nobits
	.sectionflags	@""
	.align	16


//--------------------- .nv.shared._ZN2at6native43_GLOBAL__N__9ae7fba5_10_SoftMax_cu_9f978f6322cunn_SoftMaxForwardRegIfffNS1_22SoftMaxForwardEpilogueElLi1EEEvPT1_PKT_T3_ --------------------------
	.section	.nv.shared._ZN2at6native43_GLOBAL__N__9ae7fba5_10_SoftMax_cu_9f978f6322cunn_SoftMaxForwardRegIfffNS1_22SoftMaxForwardEpilogueElLi1EEEvPT1_PKT_T3_,"aw",@nobits
	.sectionflags	@""
	.align	16


//--------------------- .nv.shared._ZN2at6native43_GLOBAL__N__9ae7fba5_10_SoftMax_cu_9f978f6319cunn_SoftMaxForwardILi2EdddNS1_22SoftMaxForwardEpilogueEEEvPT2_PKT0_i --------------------------
	.section	.nv.shared._ZN2at6native43_GLOBAL__N__9ae7fba5_10_SoftMax_cu_9f978f6319cunn_SoftMaxForwardILi2EdddNS1_22SoftMaxForwardEpilogueEEEvPT2_PKT0_i,"aw",@nobits
	.sectionflags	@""
	.align	16


//--------------------- .nv.shared._ZN2at6native43_GLOBAL__N__9ae7fba5_10_SoftMax_cu_9f978f6323cunn_SoftMaxForwardSmemILi2EdddNS1_22SoftMaxForwardEpilogueElEEvPT2_PKT0_T4_ --------------------------
	.section	.nv.shared._ZN2at6native43_GLOBAL__N__9ae7fba5_10_SoftMax_cu_9f978f6323cunn_SoftMaxForwardSmemILi2EdddNS1_22SoftMaxForwardEpilogueElEEvPT2_PKT0_T4_,"aw",@nobits
	.sectionflags	@""
	.align	16


//--------------------- .nv.shared._ZN2at6native43_GLOBAL__N__9ae7fba5_10_SoftMax_cu_9f978f6322cunn_SoftMaxForwardRegIdddNS1_22SoftMaxForwardEpilogueElLi9EEEvPT1_PKT_T3_ --------------------------
	.section	.nv.shared._ZN2at6native43_GLOBAL__N__9ae7fba5_10_SoftMax_cu_9f978f6322cunn_SoftMaxForwardRegIdddNS1_22SoftMaxForwardEpilogueElLi9EEEvPT1_PKT_T3_,"aw",@nobits
	.sectionflags	@""
	.align	16


//--------------------- .nv.shared._ZN2at6native43_GLOBAL__N__9ae7fba5_10_SoftMax_cu_9f978f6322cunn_SoftMaxForwardRegIdddNS1_22SoftMaxForwardEpilogueElLi8EEEvPT1_PKT_T3_ --------------------------
	.section	.nv.shared._ZN2at6native43_GLOBAL__N__9ae7fba5_10_SoftMax_cu_9f978f6322cunn_SoftMaxForwardRegIdddNS1_22SoftMaxForwardEpilogueElLi8EEEvPT1_PKT_T3_,"aw",@nobits
	.sectionflags	@""
	.align	16


//--------------------- .nv.shared._ZN2at6native43_GLOBAL__N__9ae7fba5_10_SoftMax_cu_9f978f6322cunn_SoftMaxForwardRegIdddNS1_22SoftMaxForwardEpilogueElLi7EEEvPT1_PKT_T3_ --------------------------
	.section	.nv.shared._ZN2at6native43_GLOBAL__N__9ae7fba5_10_SoftMax_cu_9f978f6322cunn_SoftMaxForwardRegIdddNS1_22SoftMaxForwardEpilogueElLi7EEEvPT1_PKT_T3_,"aw",@nobits
	.sectionflags	@""
	.align	16


//--------------------- .nv.shared._ZN2at6native43_GLOBAL__N__9ae7fba5_10_SoftMax_cu_9f978f6322cunn_SoftMaxForwardRegIdddNS1_22SoftMaxForwardEpilogueElLi6EEEvPT1_PKT_T3_ --------------------------
	.section	.nv.shared._ZN2at6native43_GLOBAL__N__9ae7fba5_10_SoftMax_cu_9f978f6322cunn_SoftMaxForwardRegIdddNS1_22SoftMaxForwardEpilogueElLi6EEEvPT1_PKT_T3_,"aw",@nobits
	.sectionflags	@""
	.align	16


//--------------------- .nv.shared._ZN2at6native43_GLOBAL__N__9ae7fba5_10_SoftMax_cu_9f978f6322cunn_SoftMaxForwardRegIdddNS1_22SoftMaxForwardEpilogueElLi5EEEvPT1_PKT_T3_ --------------------------
	.section	.nv.shared._ZN2at6native43_GLOBAL__N__9ae7fba5_10_SoftMax_cu_9f978f6322cunn_SoftMaxForwardRegIdddNS1_22SoftMaxForwardEpilogueElLi5EEEvPT1_PKT_T3_,"aw",@nobits
	.sectionflags	@""
	.align	16


//--------------------- .nv.shared._ZN2at6native43_GLOBAL__N__9ae7fba5_10_SoftMax_cu_9f978f6322cunn_SoftMaxForwardRegIdddNS1_22SoftMaxForwardEpilogueElLi4EEEvPT1_PKT_T3_ --------------------------
	.section	.nv.shared._ZN2at6native43_GLOBAL__N__9ae7fba5_10_SoftMax_cu_9f978f6322cunn_SoftMaxForwardRegIdddNS1_22SoftMaxForwardEpilogueElLi4EEEvPT1_PKT_T3_,"aw",@nobits
	.sectionflags	@""
	.align	16


//--------------------- .nv.shared._ZN2at6native43_GLOBAL__N__9ae7fba5_10_SoftMax_cu_9f978f6322cunn_SoftMaxForwardRegIdddNS1_22SoftMaxForwardEpilogueElLi3EEEvPT1_PKT_T3_ --------------------------
	.section	.nv.shared._ZN2at6native43_GLOBAL__N__9ae7fba5_10_SoftMax_cu_9f978f6322cunn_SoftMaxForwardRegIdddNS1_22SoftMaxForwardEpilogueElLi3EEEvPT1_PKT_T3_,"aw",@nobits
	.sectionflags	@""
	.align	16


//--------------------- .nv.shared._ZN2at6native43_GLOBAL__N__9ae7fba5_10_SoftMax_cu_9f978f6322cunn_SoftMaxForwardRegIdddNS1_22SoftMaxForwardEpilogueElLi2EEEvPT1_PKT_T3_ --------------------------
	.section	.nv.shared._ZN2at6native43_GLOBAL__N__9ae7fba5_10_SoftMax_cu_9f978f6322cunn_SoftMaxForwardRegIdddNS1_22SoftMaxForwardEpilogueElLi2EEEvPT1_PKT_T3_,"aw",@nobits
	.sectionflags	@""
	.align	16


//--------------------- .nv.shared._ZN2at6native43_GLOBAL__N__9ae7fba5_10_SoftMax_cu_9f978f6322cunn_SoftMaxForwardRegIdddNS1_22SoftMaxForwardEpilogueElLi1EEEvPT1_PKT_T3_ --------------------------
	.section	.nv.shared._ZN2at6native43_GLOBAL__N__9ae7fba5_10_SoftMax_cu_9f978f6322cunn_SoftMaxForwardRegIdddNS1_22SoftMaxForwardEpilogueElLi1EEEvPT1_PKT_T3_,"aw",@nobits
	.sectionflags	@""
	.align	16


//--------------------- .nv.shared._ZN2at6native43_GLOBAL__N__9ae7fba5_10_SoftMax_cu_9f978f6327cunn_SpatialSoftMaxBackwardIN3c108BFloat16EffNS1_26LogSoftMaxBackwardEpilogueEEEvPT_PKT1_SA_jjj --------------------------
	.section	.nv.shared._ZN2at6native43_GLOBAL__N__9ae7fba5_10_SoftMax_cu_9f978f6327cunn_SpatialSoftMaxBackwardIN3c108BFloat16EffNS1_26LogSoftMaxBackwardEpilogueEEEvPT_PKT1_SA_jjj,"aw",@nobits
	.sectionflags	@""
	.align	16


//--------------------- .nv.shared._ZN2at6native43_GLOBAL__N__9ae7fba5_10_SoftMax_cu_9f978f6327cunn_SpatialSoftMaxBackwardIN3c108BFloat16EfS4_NS1_26LogSoftMaxBackwardEpilogueEEEvPT_PKT1_SA_jjj --------------------------
	.section	.nv.shared._ZN2at6native43_GLOBAL__N__9ae7fba5_10_SoftMax_cu_9f978f6327cunn_SpatialSoftMaxBackwardIN3c108BFloat16EfS4_NS1_26LogSoftMaxBackwardEpilogueEEEvPT_PKT1_SA_jjj,"aw",@nobits
	.sectionflags	@""
	.align	16


//--------------------- .nv.shared._ZN2at6native43_GLOBAL__N__9ae7fba5_10_SoftMax_cu_9f978f6327cunn_SpatialSoftMaxBackwardIN3c104HalfEffNS1_26LogSoftMaxBackwardEpilogueEEEvPT_PKT1_SA_jjj --------------------------
	.section	.nv.shared._ZN2at6native43_GLOBAL__N__9ae7fba5_10_SoftMax_cu_9f978f6327cunn_SpatialSoftMaxBackwardIN3c104HalfEffNS1_26LogSoftMaxBackwardEpilogueEEEvPT_PKT1_SA_jjj,"aw",@nobits
	.sectionflags	@""
	.align	16


//--------------------- .nv.shared._ZN2at6native43_GLOBAL__N__9ae7fba5_10_SoftMax_cu_9f978f6327cunn_SpatialSoftMaxBackwardIN3c104HalfEfS4_NS1_26LogSoftMaxBackwardEpilogueEEEvPT_PKT1_SA_jjj --------------------------
	.section	.nv.shared._ZN2at6native43_GLOBAL__N__9ae7fba5_10_SoftMax_cu_9f978f6327cunn_SpatialSoftMaxBackwardIN3c104HalfEfS4_NS1_26LogSoftMaxBackwardEpilogueEEEvPT_PKT1_SA_jjj,"aw",@nobits
	.sectionflags	@""
	.align	16


//--------------------- .nv.shared._ZN2at6native43_GLOBAL__N__9ae7fba5_10_SoftMax_cu_9f978f6327cunn_SpatialSoftMaxBackwardIfffNS1_26LogSoftMaxBackwardEpilogueEEEvPT_PKT1_S8_jjj --------------------------
	.section	.nv.shared._ZN2at6native43_GLOBAL__N__9ae7fba5_10_SoftMax_cu_9f978f6327cunn_SpatialSoftMaxBackwardIfffNS1_26LogSoftMaxBackwardEpilogueEEEvPT_PKT1_S8_jjj,"aw",@nobits
	.sectionflags	@""
	.align	16


//--------------------- .nv.shared._ZN2at6native43_GLOBAL__N__9ae7fba5_10_SoftMax_cu_9f978f6327cunn_SpatialSoftMaxBackwardIdddNS1_26LogSoftMaxBackwardEpilogueEEEvPT_PKT1_S8_jjj --------------------------
	.section	.nv.shared._ZN2at6native43_GLOBAL__N__9ae7fba5_10_SoftMax_cu_9f978f6327cunn_SpatialSoftMaxBackwardIdddNS1_26LogSoftMaxBackwardEpilogueEEEvPT_PKT1_S8_jjj,"aw",@nobits
	.sectionflags	@""
	.align	16


//--------------------- .nv.shared._ZN2at6native43_GLOBAL__N__9ae7fba5_10_SoftMax_cu_9f978f6320cunn_SoftMaxBackwardILi4EN3c108BFloat16EffNS1_26LogSoftMaxBackwardEpilogueEEEvPT0_PKT2_SA_l --------------------------
	.section	.nv.shared._ZN2at6native43_GLOBAL__N__9ae7fba5_10_SoftMax_cu_9f978f6320cunn_SoftMaxBackwardILi4EN3c108BFloat16EffNS1_26LogSoftMaxBackwardEpilogueEEEvPT0_PKT2_SA_l,"aw",@nobits
	.sectionflags	@""
	.align	16


//--------------------- .nv.shared._ZN2at6native43_GLOBAL__N__9ae7fba5_10_SoftMax_cu_9f978f6324cunn_SoftMaxBackwardSmemILi4EN3c108BFloat16EffNS1_26LogSoftMaxBackwardEpilogueEEEvPT0_PKT2_SA_l --------------------------
	.section	.nv.shared._ZN2at6native43_GLOBAL__N__9ae7fba5_10_SoftMax_cu_9f978f6324cunn_SoftMaxBackwardSmemILi4EN3c108BFloat16EffNS1_26LogSoftMaxBackwardEpilogueEEEvPT0_PKT2_SA_l,"aw",@nobits
	.sectionflags	@""
	.align	16


//--------------------- .nv.shared._ZN2at6native43_GLOBAL__N__9ae7fba5_10_SoftMax_cu_9f978f6320cunn_SoftMaxBackwardILi8EN3c108BFloat16EfS4_NS1_26LogSoftMaxBackwardEpilogueEEEvPT0_PKT2_SA_l --------------------------
	.section	.nv.shared._ZN2at6native43_GLOBAL__N__9ae7fba5_10_SoftMax_cu_9f978f6320cunn_SoftMaxBackwardILi8EN3c108BFloat16EfS4_NS1_26LogSoftMaxBackwardEpilogueEEEvPT0_PKT2_SA_l,"aw",@nobits
	.sectionflags	@""
	.align	16


//--------------------- .nv.shared._ZN2at6native43_GLOBAL__N__9ae7fba5_10_SoftMax_cu_9f978f6324cunn_SoftMaxBackwardSmemILi8EN3c108BFloat16EfS4_NS1_26LogSoftMaxBackwardEpilogueEEEvPT0_PKT2_SA_l --------------------------
	.section	.nv.shared._ZN2at6native43_GLOBAL__N__9ae7fba5_10_SoftMax_cu_9f978f6324cunn_SoftMaxBackwardSmemILi8EN3c108BFloat16EfS4_NS1_26LogSoftMaxBackwardEpilogueEEEvPT0_PKT2_SA_l,"aw",@nobits
	.sectionflags	@""
	.align	16


//--------------------- .nv.shared._ZN2at6native43_GLOBAL__N__9ae7fba5_10_SoftMax_cu_9f978f6320cunn_SoftMaxBackwardILi4EN3c104HalfEffNS1_26LogSoftMaxBackwardEpilogueEEEvPT0_PKT2_SA_l --------------------------
	.section	.nv.shared._ZN2at6native43_GLOBAL__N__9ae7fba5_10_SoftMax_cu_9f978f6320cunn_SoftMaxBackwardILi4EN3c104HalfEffNS1_26LogSoftMaxBackwardEpilogueEEEvPT0_PKT2_SA_l,"aw",@nobits
	.sectionflags	@""
	.align	16


//--------------------- .nv.shared._ZN2at6native43_GLOBAL__N__9ae7fba5_10_SoftMax_cu_9f978f6324cunn_SoftMaxBackwardSmemILi4EN3c104HalfEffNS1_26LogSoftMaxBackwardEpilogueEEEvPT0_PKT2_SA_l --------------------------
	.section	.nv.shared._ZN2at6native43_GLOBAL__N__9ae7fba5_10_SoftMax_cu_9f978f6324cunn_SoftMaxBackwardSmemILi4EN3c104HalfEffNS1_26LogSoftMaxBackwardEpilogueEEEvPT0_PKT2_SA_l,"aw",@nobits
	.sectionflags	@""
	.align	16


//--------------------- .nv.shared._ZN2at6native43_GLOBAL__N__9ae7fba5_10_SoftMax_cu_9f978f6320cunn_SoftMaxBackwardILi8EN3c104HalfEfS4_NS1_26LogSoftMaxBackwardEpilogueEEEvPT0_PKT2_SA_l --------------------------
	.section	.nv.shared._ZN2at6native43_GLOBAL__N__9ae7fba5_10_SoftMax_cu_9f978f6320cunn_SoftMaxBackwardILi8EN3c104HalfEfS4_NS1_26LogSoftMaxBackwardEpilogueEEEvPT0_PKT2_SA_l,"aw",@nobits
	.sectionflags	@""
	.align	16


//--------------------- .nv.shared._ZN2at6native43_GLOBAL__N__9ae7fba5_10_SoftMax_cu_9f978f6324cunn_SoftMaxBackwardSmemILi8EN3c104HalfEfS4_NS1_26LogSoftMaxBackwardEpilogueEEEvPT0_PKT2_SA_l --------------------------
	.section	.nv.shared._ZN2at6native43_GLOBAL__N__9ae7fba5_10_SoftMax_cu_9f978f6324cunn_SoftMaxBackwardSmemILi8EN3c104HalfEfS4_NS1_26LogSoftMaxBackwardEpilogueEEEvPT0_PKT2_SA_l,"aw",@nobits
	.sectionflags	@""
	.align	16


//--------------------- .nv.shared._ZN2at6native43_GLOBAL__N__9ae7fba5_10_SoftMax_cu_9f978f6320cunn_SoftMaxBackwardILi4EfffNS1_26LogSoftMaxBackwardEpilogueEEEvPT0_PKT2_S8_l --------------------------
	.section	.nv.shared._ZN2at6native43_GLOBAL__N__9ae7fba5_10_SoftMax_cu_9f978f6320cunn_SoftMaxBackwardILi4EfffNS1_26LogSoftMaxBackwardEpilogueEEEvPT0_PKT2_S8_l,"aw",@nobits
	.sectionflags	@""
	.align	16


//--------------------- .nv.shared._ZN2at6native43_GLOBAL__N__9ae7fba5_10_SoftMax_cu_9f978f6324cunn_SoftMaxBackwardSmemILi4EfffNS1_26LogSoftMaxBackwardEpilogueEEEvPT0_PKT2_S8_l --------------------------
	.section	.nv.shared._ZN2at6native43_GLOBAL__N__9ae7fba5_10_SoftMax_cu_9f978f6324cunn_SoftMaxBackwardSmemILi4EfffNS1_26LogSoftMaxBackwardEpilogueEEEvPT0_PKT2_S8_l,"aw",@nobits
	.sectionflags	@""
	.align	16


//--------------------- .nv.shared._ZN2at6native43_GLOBAL__N__9ae7fba5_10_SoftMax_cu_9f978f6320cunn_SoftMaxBackwardILi2EdddNS1_26LogSoftMaxBackwardEpilogueEEEvPT0_PKT2_S8_l --------------------------
	.section	.nv.shared._ZN2at6native43_GLOBAL__N__9ae7fba5_10_SoftMax_cu_9f978f6320cunn_SoftMaxBackwardILi2EdddNS1_26LogSoftMaxBackwardEpilogueEEEvPT0_PKT2_S8_l,"aw",@nobits
	.sectionflags	@""
	.align	16


//--------------------- .nv.shared._ZN2at6native43_GLOBAL__N__9ae7fba5_10_SoftMax_cu_9f978f6324cunn_SoftMaxBackwardSmemILi2EdddNS1_26LogSoftMaxBackwardEpilogueEEEvPT0_PKT2_S8_l --------------------------
	.section	.nv.shared._ZN2at6native43_GLOBAL__N__9ae7fba5_10_SoftMax_cu_9f978f6324cunn_SoftMaxBackwardSmemILi2EdddNS1_26LogSoftMaxBackwardEpilogueEEEvPT0_PKT2_S8_l,"aw",@nobits
	.sectionflags	@""
	.align	16


//--------------------- .nv.shared._ZN2at6native43_GLOBAL__N__9ae7fba5_10_SoftMax_cu_9f978f6326cunn_SpatialSoftMaxForwardIN3c108BFloat16EfflNS1_25LogSoftMaxForwardEpilogueEEEvPT1_PKT_T2_SB_SB_ --------------------------
	.section	.nv.shared._ZN2at6native43_GLOBAL__N__9ae7fba5_10_SoftMax_cu_9f978f6326cunn_SpatialSoftMaxForwardIN3c108BFloat16EfflNS1_25LogSoftMaxForwardEpilogueEEEvPT1_PKT_T2_SB_SB_,"aw",@nobits
	.sectionflags	@""
	.align	16


//--------------------- .nv.shared._ZN2at6native43_GLOBAL__N__9ae7fba5_10_SoftMax_cu_9f978f6326cunn_SpatialSoftMaxForwardIN3c108BFloat16EfS4_lNS1_25LogSoftMaxForwardEpilogueEEEvPT1_PKT_T2_SB_SB_ --------------------------
	.section	.nv.shared._ZN2at6native43_GLOBAL__N__9ae7fba5_10_SoftMax_cu_9f978f6326cunn_SpatialSoftMaxForwardIN3c108BFloat16EfS4_lNS1_25LogSoftMaxForwardEpilogueEEEvPT1_PKT_T2_SB_SB_,"aw",@nobits
	.sectionflags	@""
	.align	16


//--------------------- .nv.shared._ZN2at6native43_GLOBAL__N__9ae7fba5_10_SoftMax_cu_9f978f6326cunn_SpatialSoftMaxForwardIN3c108BFloat16EffiNS1_25LogSoftMaxForwardEpilogueEEEvPT1_PKT_T2_SB_SB_ --------------------------
	.section	.nv.shared._ZN2at6native43_GLOBAL__N__9ae7fba5_10_SoftMax_cu_9f978f6326cunn_SpatialSoftMaxForwardIN3c108BFloat16EffiNS1_25LogSoftMaxForwardEpilogueEEEvPT1_PKT_T2_SB_SB_,"aw",@nobits
	.sectionflags	@""
	.align	16


//--------------------- .nv.shared._ZN2at6native43_GLOBAL__N__9ae7fba5_10_SoftMax_cu_9f978f6326cunn_SpatialSoftMaxForwardIN3c108BFloat16EfS4_iNS1_25LogSoftMaxForwardEpilogueEEEvPT1_PKT_T2_SB_SB_ --------------------------
	.section	.nv.shared._ZN2at6native43_GLOBAL__N__9ae7fba5_10_SoftMax_cu_9f978f6326cunn_SpatialSoftMaxForwardIN3c108BFloat16EfS4_iNS1_25LogSoftMaxForwardEpilogueEEEvPT1_PKT_T2_SB_SB_,"aw",@nobits
	.sectionflags	@""
	.align	16


//--------------------- .nv.shared._ZN2at6native43_GLOBAL__N__9ae7fba5_10_SoftMax_cu_9f978f6326cunn_SpatialSoftMaxForwardIN3c104HalfEfflNS1_25LogSoftMaxForwardEpilogueEEEvPT1_PKT_T2_SB_SB_ --------------------------
	.section	.nv.shared._ZN2at6native43_GLOBAL__N__9ae7fba5_10_SoftMax_cu_9f978f6326cunn_SpatialSoftMaxForwardIN3c104HalfEfflNS1_25LogSoftMaxForwardEpilogueEEEvPT1_PKT_T2_SB_SB_,"aw",@nobits
	.sectionflags	@""
	.align	16


//--------------------- .nv.shared._ZN2at6native43_GLOBAL__N__9ae7fba5_10_SoftMax_cu_9f978f6326cunn_SpatialSoftMaxForwardIN3c104HalfEfS4_lNS1_25LogSoftMaxForwardEpilogueEEEvPT1_PKT_T2_SB_SB_ --------------------------
	.section	.nv.shared._ZN2at6native43_GLOBAL__N__9ae7fba5_10_SoftMax_cu_9f978f6326cunn_SpatialSoftMaxForwardIN3c104HalfEfS4_lNS1_25LogSoftMaxForwardEpilogueEEEvPT1_PKT_T2_SB_SB_,"aw",@nobits
	.sectionflags	@""
	.align	16


//--------------------- .nv.shared._ZN2at6native43_GLOBAL__N__9ae7fba5_10_SoftMax_cu_9f978f6326cunn_SpatialSoftMaxForwardIN3c104HalfEffiNS1_25LogSoftMaxForwardEpilogueEEEvPT1_PKT_T2_SB_SB_ --------------------------
	.section	.nv.shared._ZN2at6native43_GLOBAL__N__9ae7fba5_10_SoftMax_cu_9f978f6326cunn_SpatialSoftMaxForwardIN3c104HalfEffiNS1_25LogSoftMaxForwardEpilogueEEEvPT1_PKT_T2_SB_SB_,"aw",@nobits
	.sectionflags	@""
	.align	16


//--------------------- .nv.shared._ZN2at6native43_GLOBAL__N__9ae7fba5_10_SoftMax_cu_9f978f6326cunn_SpatialSoftMaxForwardIN3c104HalfEfS4_iNS1_25LogSoftMaxForwardEpilogueEEEvPT1_PKT_T2_SB_SB_ --------------------------
	.section	.nv.shared._ZN2at6native43_GLOBAL__N__9ae7fba5_10_SoftMax_cu_9f978f6326cunn_SpatialSoftMaxForwardIN3c104HalfEfS4_iNS1_25LogSoftMaxForwardEpilogueEEEvPT1_PKT_T2_SB_SB_,"aw",@nobits
	.sectionflags	@""
	.align	16


//--------------------- .nv.shared._ZN2at6native43_GLOBAL__N__9ae7fba5_10_SoftMax_cu_9f978f6326cunn_SpatialSoftMaxForwardIffflNS1_25LogSoftMaxForwardEpilogueEEEvPT1_PKT_T2_S9_S9_ --------------------------
	.section	.nv.shared._ZN2at6native43_GLOBAL__N__9ae7fba5_10_SoftMax_cu_9f978f6326cunn_SpatialSoftMaxForwardIffflNS1_25LogSoftMaxForwardEpilogueEEEvPT1_PKT_T2_S9_S9_,"aw",@nobits
	.sectionflags	@""
	.align	16


//--------------------- .nv.shared._ZN2at6native43_GLOBAL__N__9ae7fba5_10_SoftMax_cu_9f978f6326cunn_SpatialSoftMaxForwardIfffiNS1_25LogSoftMaxForwardEpilogueEEEvPT1_PKT_T2_S9_S9_ --------------------------
	.section	.nv.shared._ZN2at6native43_GLOBAL__N__9ae7fba5_10_SoftMax_cu_9f978f6326cunn_SpatialSoftMaxForwardIfffiNS1_25LogSoftMaxForwardEpilogueEEEvPT1_PKT_T2_S9_S9_,"aw",@nobits
	.sectionflags	@""
	.align	16


//--------------------- .nv.shared._ZN2at6native43_GLOBAL__N__9ae7fba5_10_SoftMax_cu_9f978f6326cunn_SpatialSoftMaxForwardIdddlNS1_25LogSoftMaxForwardEpilogueEEEvPT1_PKT_T2_S9_S9_ --------------------------
	.section	.nv.shared._ZN2at6native43_GLOBAL__N__9ae7fba5_10_SoftMax_cu_9f978f6326cunn_SpatialSoftMaxForwardIdddlNS1_25LogSoftMaxForwardEpilogueEEEvPT1_PKT_T2_S9_S9_,"aw",@nobits
	.sectionflags	@""
	.align	16


//--------------------- .nv.shared._ZN2at6native43_GLOBAL__N__9ae7fba5_10_SoftMax_cu_9f978f6326cunn_SpatialSoftMaxForwardIdddiNS1_25LogSoftMaxForwardEpilogueEEEvPT1_PKT_T2_S9_S9_ --------------------------
	.section	.nv.shared._ZN2at6native43_GLOBAL__N__9ae7fba5_10_SoftMax_cu_9f978f6326cunn_SpatialSoftMaxForwardIdddiNS1_25LogSoftMaxForwardEpilogueEEEvPT1_PKT_T2_S9_S9_,"aw",@nobits
	.sectionflags	@""
	.align	16


//--------------------- .nv.shared._ZN2at6native43_GLOBAL__N__9ae7fba5_10_SoftMax_cu_9f978f6319cunn_SoftMaxForwardILi8EN3c108BFloat16EffNS1_25LogSoftMaxForwardEpilogueEEEvPT2_PKT0_i --------------------------
	.section	.nv.shared._ZN2at6native43_GLOBAL__N__9ae7fba5_10_SoftMax_cu_9f978f6319cunn_SoftMaxForwardILi8EN3c108BFloat16EffNS1_25LogSoftMaxForwardEpilogueEEEvPT2_PKT0_i,"aw",@nobits
	.sectionflags	@""
	.align	16


//--------------------- .nv.shared._ZN2at6native43_GLOBAL__N__9ae7fba5_10_SoftMax_cu_9f978f6323cunn_SoftMaxForwardSmemILi8EN3c108BFloat16EffNS1_25LogSoftMaxForwardEpilogueElEEvPT2_PKT0_T4_ --------------------------
	.section	.nv.shared._ZN2at6native43_GLOBAL__N__9ae7fba5_10_SoftMax_cu_9f978f6323cunn_SoftMaxForwardSmemILi8EN3c108BFloat16EffNS1_25LogSoftMaxForwardEpilogueElEEvPT2_PKT0_T4_,"aw",@nobits
	.sectionflags	@""
	.align	16


//--------------------- .nv.shared._ZN2at6native43_GLOBAL__N__9ae7fba5_10_SoftMax_cu_9f978f6319cunn_SoftMaxForwardILi8EN3c108BFloat16EfS4_NS1_25LogSoftMaxForwardEpilogueEEEvPT2_PKT0_i --------------------------
	.section	.nv.shared._ZN2at6native43_GLOBAL__N__9ae7fba5_10_SoftMax_cu_9f978f6319cunn_SoftMaxForwardILi8EN3c108BFloat16EfS4_NS1_25LogSoftMaxForwardEpilogueEEEvPT2_PKT0_i,"aw",@nobits
	.sectionflags	@""
	.align	16


//--------------------- .nv.shared._ZN2at6native43_GLOBAL__N__9ae7fba5_10_SoftMax_cu_9f978f6323cunn_SoftMaxForwardSmemILi8EN3c108BFloat16EfS4_NS1_25LogSoftMaxForwardEpilogueElEEvPT2_PKT0_T4_ --------------------------
	.section	.nv.shared._ZN2at6native43_GLOBAL__N__9ae7fba5_10_SoftMax_cu_9f978f6323cunn_SoftMaxForwardSmemILi8EN3c108BFloat16EfS4_NS1_25LogSoftMaxForwardEpilogueElEEvPT2_PKT0_T4_,"aw",@nobits
	.sectionflags	@""
	.align	16


//--------------------- .nv.shared._ZN2at6native43_GLOBAL__N__9ae7fba5_10_SoftMax_cu_9f978f6322cunn_SoftMaxForwardRegIN3c108BFloat16EfS4_NS1_25LogSoftMaxForwardEpilogueElLi9EEEvPT1_PKT_T3_ --------------------------
	.section	.nv.shared._ZN2at6native43_GLOBAL__N__9ae7fba5_10_SoftMax_cu_9f978f6322cunn_SoftMaxForwardRegIN3c108BFloat16EfS4_NS1_25LogSoftMaxForwardEpilogueElLi9EEEvPT1_PKT_T3_,"aw",@nobits
	.sectionflags	@""
	.align	16


//--------------------- .nv.shared._ZN2at6native43_GLOBAL__N__9ae7fba5_10_SoftMax_cu_9f978f6322cunn_SoftMaxForwardRegIN3c108BFloat16EfS4_NS1_25LogSoftMaxForwardEpilogueElLi8EEEvPT1_PKT_T3_ --------------------------
	.section	.nv.shared._ZN2at6native43_GLOBAL__N__9ae7fba5_10_SoftMax_cu_9f978f6322cunn_SoftMaxForwardRegIN3c108BFloat16EfS4_NS1_25LogSoftMaxForwardEpilogueElLi8EEEvPT1_PKT_T3_,"aw",@nobits
	.sectionflags	@""
	.align	16


//--------------------- .nv.shared._ZN2at6native43_GLOBAL__N__9ae7fba5_10_SoftMax_cu_9f978f6322cunn_SoftMaxForwardRegIN3c108BFloat16EfS4_NS1_25LogSoftMaxForwardEpilogueElLi7EEEvPT1_PKT_T3_ --------------------------
	.section	.nv.shared._ZN2at6native43_GLOBAL__N__9ae7fba5_10_SoftMax_cu_9f978f6322cunn_SoftMaxForwardRegIN3c108BFloat16EfS4_NS1_25LogSoftMaxForwardEpilogueElLi7EEEvPT1_PKT_T3_,"aw",@nobits
	.sectionflags	@""
	.align	16


//--------------------- .nv.shared._ZN2at6native43_GLOBAL__N__9ae7fba5_10_SoftMax_cu_9f978f6322cunn_SoftMaxForwardRegIN3c108BFloat16EfS4_NS1_25LogSoftMaxForwardEpilogueElLi6EEEvPT1_PKT_T3_ --------------------------
	.section	.nv.shared._ZN2at6native43_GLOBAL__N__9ae7fba5_10_SoftMax_cu_9f978f6322cunn_SoftMaxForwardRegIN3c108BFloat16EfS4_NS1_25LogSoftMaxForwardEpilogueElLi6EEEvPT1_PKT_T3_,"aw",@nobits
	.sectionflags	@""
	.align	16


//--------------------- .nv.shared._ZN2at6native43_GLOBAL__N__9ae7fba5_10_SoftMax_cu_9f978f6322cunn_SoftMaxForwardRegIN3c108BFloat16EfS4_NS1_25LogSoftMaxForwardEpilogueElLi5EEEvPT1_PKT_T3_ --------------------------
	.section	.nv.shared._ZN2at6native43_GLOBAL__N__9ae7fba5_10_SoftMax_cu_9f978f6322cunn_SoftMaxForwardRegIN3c108BFloat16EfS4_NS1_25LogSoftMaxForwardEpilogueElLi5EEEvPT1_PKT_T3_,"aw",@nobits
	.sectionflags	@""
	.align	16


//--------------------- .nv.shared._ZN2at6native43_GLOBAL__N__9ae7fba5_10_SoftMax_cu_9f978f6322cunn_SoftMaxForwardRegIN3c108BFloat16EfS4_NS1_25LogSoftMaxForwardEpilogueElLi4EEEvPT1_PKT_T3_ --------------------------
	.section	.nv.shared._ZN2at6native43_GLOBAL__N__9ae7fba5_10_SoftMax_cu_9f978f6322cunn_SoftMaxForwardRegIN3c108BFloat16EfS4_NS1_25LogSoftMaxForwardEpilogueElLi4EEEvPT1_PKT_T3_,"aw",@nobits
	.sectionflags	@""
	.align	16


//--------------------- .nv.shared._ZN2at6native43_GLOBAL__N__9ae7fba5_10_SoftMax_cu_9f978f6322cunn_SoftMaxForwardRegIN3c108BFloat16EfS4_NS1_25LogSoftMaxForwardEpilogueElLi3EEEvPT1_PKT_T3_ --------------------------
	.section	.nv.shared._ZN2at6native43_GLOBAL__N__9ae7fba5_10_SoftMax_cu_9f978f6322cunn_SoftMaxForwardRegIN3c108BFloat16EfS4_NS1_25LogSoftMaxForwardEpilogueElLi3EEEvPT1_PKT_T3_,"aw",@nobits
	.sectionflags	@""
	.align	16


//--------------------- .nv.shared._ZN2at6native43_GLOBAL__N__9ae7fba5_10_SoftMax_cu_9f978f6322cunn_SoftMaxForwardRegIN3c108BFloat16EfS4_NS1_25LogSoftMaxForwardEpilogueElLi2EEEvPT1_PKT_T3_ --------------------------
	.section	.nv.shared._ZN2at6native43_GLOBAL__N__9ae7fba5_10_SoftMax_cu_9f978f6322cunn_SoftMaxForwardRegIN3c108BFloat16EfS4_NS1_25LogSoftMaxForwardEpilogueElLi2EEEvPT1_PKT_T3_,"aw",@nobits
	.sectionflags	@""
	.align	16


//--------------------- .nv.shared._ZN2at6native43_GLOBAL__N__9ae7fba5_10_SoftMax_cu_9f978f6322cunn_SoftMaxForwardRegIN3c108BFloat16EfS4_NS1_25LogSoftMaxForwardEpilogueElLi1EEEvPT1_PKT_T3_ --------------------------
	.section	.nv.shared._ZN2at6native43_GLOBAL__N__9ae7fba5_10_SoftMax_cu_9f978f6322cunn_SoftMaxForwardRegIN3c108BFloat16EfS4_NS1_25LogSoftMaxForwardEpilogueElLi1EEEvPT1_PKT_T3_,"aw",@nobits
	.sectionflags	@""
	.align	16


//--------------------- .nv.shared._ZN2at6native43_GLOBAL__N__9ae7fba5_10_SoftMax_cu_9f978f6319cunn_SoftMaxForwardILi8EN3c104HalfEffNS1_25LogSoftMaxForwardEpilogueEEEvPT2_PKT0_i --------------------------
	.section	.nv.shared._ZN2at6native43_GLOBAL__N__9ae7fba5_10_SoftMax_cu_9f978f6319cunn_SoftMaxForwardILi8EN3c104HalfEffNS1_25LogSoftMaxForwardEpilogueEEEvPT2_PKT0_i,"aw",@nobits
	.sectionflags	@""
	.align	16


//--------------------- .nv.shared._ZN2at6native43_GLOBAL__N__9ae7fba5_10_SoftMax_cu_9f978f6323cunn_SoftMaxForwardSmemILi8EN3c104HalfEffNS1_25LogSoftMaxForwardEpilogueElEEvPT2_PKT0_T4_ --------------------------
	.section	.nv.shared._ZN2at6native43_GLOBAL__N__9ae7fba5_10_SoftMax_cu_9f978f6323cunn_SoftMaxForwardSmemILi8EN3c104HalfEffNS1_25LogSoftMaxForwardEpilogueElEEvPT2_PKT0_T4_,"aw",@nobits
	.sectionflags	@""
	.align	16


//--------------------- .nv.shared._ZN2at6native43_GLOBAL__N__9ae7fba5_10_SoftMax_cu_9f978f6319cunn_SoftMaxForwardILi8EN3c104HalfEfS4_NS1_25LogSoftMaxForwardEpilogueEEEvPT2_PKT0_i --------------------------
	.section	.nv.shared._ZN2at6native43_GLOBAL__N__9ae7fba5_10_SoftMax_cu_9f978f6319cunn_SoftMaxForwardILi8EN3c104HalfEfS4_NS1_25LogSoftMaxForwardEpilogueEEEvPT2_PKT0_i,"aw",@nobits
	.sectionflags	@""
	.align	16


//--------------------- .nv.shared._ZN2at6native43_GLOBAL__N__9ae7fba5_10_SoftMax_cu_9f978f6323cunn_SoftMaxForwardSmemILi8EN3c104HalfEfS4_NS1_25LogSoftMaxForwardEpilogueElEEvPT2_PKT0_T4_ --------------------------
	.section	.nv.shared._ZN2at6native43_GLOBAL__N__9ae7fba5_10_SoftMax_cu_9f978f6323cunn_SoftMaxForwardSmemILi8EN3c104HalfEfS4_NS1_25LogSoftMaxForwardEpilogueElEEvPT2_PKT0_T4_,"aw",@nobits
	.sectionflags	@""
	.align	16


//--------------------- .nv.shared._ZN2at6native43_GLOBAL__N__9ae7fba5_10_SoftMax_cu_9f978f6322cunn_SoftMaxForwardRegIN3c104HalfEfS4_NS1_25LogSoftMaxForwardEpilogueElLi9EEEvPT1_PKT_T3_ --------------------------
	.section	.nv.shared._ZN2at6native43_GLOBAL__N__9ae7fba5_10_SoftMax_cu_9f978f6322cunn_SoftMaxForwardRegIN3c104HalfEfS4_NS1_25LogSoftMaxForwardEpilogueElLi9EEEvPT1_PKT_T3_,"aw",@nobits
	.sectionflags	@""
	.align	16


//--------------------- .nv.shared._ZN2at6native43_GLOBAL__N__9ae7fba5_10_SoftMax_cu_9f978f6322cunn_SoftMaxForwardRegIN3c104HalfEfS4_NS1_25LogSoftMaxForwardEpilogueElLi8EEEvPT1_PKT_T3_ --------------------------
	.section	.nv.shared._ZN2at6native43_GLOBAL__N__9ae7fba5_10_SoftMax_cu_9f978f6322cunn_SoftMaxForwardRegIN3c104HalfEfS4_NS1_25LogSoftMaxForwardEpilogueElLi8EEEvPT1_PKT_T3_,"aw",@nobits
	.sectionflags	@""
	.align	16


//--------------------- .nv.shared._ZN2at6native43_GLOBAL__N__9ae7fba5_10_SoftMax_cu_9f978f6322cunn_SoftMaxForwardRegIN3c104HalfEfS4_NS1_25LogSoftMaxForwardEpilogueElLi7EEEvPT1_PKT_T3_ --------------------------
	.section	.nv.shared._ZN2at6native43_GLOBAL__N__9ae7fba5_10_SoftMax_cu_9f978f6322cunn_SoftMaxForwardRegIN3c104HalfEfS4_NS1_25LogSoftMaxForwardEpilogueElLi7EEEvPT1_PKT_T3_,"aw",@nobits
	.sectionflags	@""
	.align	16


//--------------------- .nv.shared._ZN2at6native43_GLOBAL__N__9ae7fba5_10_SoftMax_cu_9f978f6322cunn_SoftMaxForwardRegIN3c104HalfEfS4_NS1_25LogSoftMaxForwardEpilogueElLi6EEEvPT1_PKT_T3_ --------------------------
	.section	.nv.shared._ZN2at6native43_GLOBAL__N__9ae7fba5_10_SoftMax_cu_9f978f6322cunn_SoftMaxForwardRegIN3c104HalfEfS4_NS1_25LogSoftMaxForwardEpilogueElLi6EEEvPT1_PKT_T3_,"aw",@nobits
	.sectionflags	@""
	.align	16


//--------------------- .nv.shared._ZN2at6native43_GLOBAL__N__9ae7fba5_10_SoftMax_cu_9f978f6322cunn_SoftMaxForwardRegIN3c104HalfEfS4_NS1_25LogSoftMaxForwardEpilogueElLi5EEEvPT1_PKT_T3_ --------------------------
	.section	.nv.shared._ZN2at6native43_GLOBAL__N__9ae7fba5_10_SoftMax_cu_9f978f6322cunn_SoftMaxForwardRegIN3c104HalfEfS4_NS1_25LogSoftMaxForwardEpilogueElLi5EEEvPT1_PKT_T3_,"aw",@nobits
	.sectionflags	@""
	.align	16


//--------------------- .nv.shared._ZN2at6native43_GLOBAL__N__9ae7fba5_10_SoftMax_cu_9f978f6322cunn_SoftMaxForwardRegIN3c104HalfEfS4_NS1_25LogSoftMaxForwardEpilogueElLi4EEEvPT1_PKT_T3_ --------------------------
	.section	.nv.shared._ZN2at6native43_GLOBAL__N__9ae7fba5_10_SoftMax_cu_9f978f6322cunn_SoftMaxForwardRegIN3c104HalfEfS4_NS1_25LogSoftMaxForwardEpilogueElLi4EEEvPT1_PKT_T3_,"aw",@nobits
	.sectionflags	@""
	.align	16


//--------------------- .nv.shared._ZN2at6native43_GLOBAL__N__9ae7fba5_10_SoftMax_cu_9f978f6322cunn_SoftMaxForwardRegIN3c104HalfEfS4_NS1_25LogSoftMaxForwardEpilogueElLi3EEEvPT1_PKT_T3_ --------------------------
	.section	.nv.shared._ZN2at6native43_GLOBAL__N__9ae7fba5_10_SoftMax_cu_9f978f6322cunn_SoftMaxForwardRegIN3c104HalfEfS4_NS1_25LogSoftMaxForwardEpilogueElLi3EEEvPT1_PKT_T3_,"aw",@nobits
	.sectionflags	@""
	.align	16


//--------------------- .nv.shared._ZN2at6native43_GLOBAL__N__9ae7fba5_10_SoftMax_cu_9f978f6322cunn_SoftMaxForwardRegIN3c104HalfEfS4_NS1_25LogSoftMaxForwardEpilogueElLi2EEEvPT1_PKT_T3_ --------------------------
	.section	.nv.shared._ZN2at6native43_GLOBAL__N__9ae7fba5_10_SoftMax_cu_9f978f6322cunn_SoftMaxForwardRegIN3c104HalfEfS4_NS1_25LogSoftMaxForwardEpilogueElLi2EEEvPT1_PKT_T3_,"aw",@nobits
	.sectionflags	@""
	.align	16


//--------------------- .nv.shared._ZN2at6native43_GLOBAL__N__9ae7fba5_10_SoftMax_cu_9f978f6322cunn_SoftMaxForwardRegIN3c104HalfEfS4_NS1_25LogSoftMaxForwardEpilogueElLi1EEEvPT1_PKT_T3_ --------------------------
	.section	.nv.shared._ZN2at6native43_GLOBAL__N__9ae7fba5_10_SoftMax_cu_9f978f6322cunn_SoftMaxForwardRegIN3c104HalfEfS4_NS1_25LogSoftMaxForwardEpilogueElLi1EEEvPT1_PKT_T3_,"aw",@nobits
	.sectionflags	@""
	.align	16


//--------------------- .nv.shared._ZN2at6native43_GLOBAL__N__9ae7fba5_10_SoftMax_cu_9f978f6319cunn_SoftMaxForwardILi4EfffNS1_25LogSoftMaxForwardEpilogueEEEvPT2_PKT0_i --------------------------
	.section	.nv.shared._ZN2at6native43_GLOBAL__N__9ae7fba5_10_SoftMax_cu_9f978f6319cunn_SoftMaxForwardILi4EfffNS1_25LogSoftMaxForwardEpilogueEEEvPT2_PKT0_i,"aw",@nobits
	.sectionflags	@""
	.align	16


//--------------------- .nv.shared._ZN2at6native43_GLOBAL__N__9ae7fba5_10_SoftMax_cu_9f978f6323cunn_SoftMaxForwardSmemILi4EfffNS1_25LogSoftMaxForwardEpilogueElEEvPT2_PKT0_T4_ --------------------------
	.section	.nv.shared._ZN2at6native43_GLOBAL__N__9ae7fba5_10_SoftMax_cu_9f978f6323cunn_SoftMaxForwardSmemILi4EfffNS1_25LogSoftMaxForwardEpilogueElEEvPT2_PKT0_T4_,"aw",@nobits
	.sectionflags	@""
	.align	16


//--------------------- .nv.shared._ZN2at6native43_GLOBAL__N__9ae7fba5_10_SoftMax_cu_9f978f6322cunn_SoftMaxForwardRegIfffNS1_25LogSoftMaxForwardEpilogueElLi9EEEvPT1_PKT_T3_ --------------------------
	.section	.nv.shared._ZN2at6native43_GLOBAL__N__9ae7fba5_10_SoftMax_cu_9f978f6322cunn_SoftMaxForwardRegIfffNS1_25LogSoftMaxForwardEpilogueElLi9EEEvPT1_PKT_T3_,"aw",@nobits
	.sectionflags	@""
	.align	16


//--------------------- .nv.shared._ZN2at6native43_GLOBAL__N__9ae7fba5_10_SoftMax_cu_9f978f6322cunn_SoftMaxForwardRegIfffNS1_25LogSoftMaxForwardEpilogueElLi8EEEvPT1_PKT_T3_ --------------------------
	.section	.nv.shared._ZN2at6native43_GLOBAL__N__9ae7fba5_10_SoftMax_cu_9f978f6322cunn_SoftMaxForwardRegIfffNS1_25LogSoftMaxForwardEpilogueElLi8EEEvPT1_PKT_T3_,"aw",@nobits
	.sectionflags	@""
	.align	16


//--------------------- .nv.shared._ZN2at6native43_GLOBAL__N__9ae7fba5_10_SoftMax_cu_9f978f6322cunn_SoftMaxForwardRegIfffNS1_25LogSoftMaxForwardEpilogueElLi7EEEvPT1_PKT_T3_ --------------------------
	.section	.nv.shared._ZN2at6native43_GLOBAL__N__9ae7fba5_10_SoftMax_cu_9f978f6322cunn_SoftMaxForwardRegIfffNS1_25LogSoftMaxForwardEpilogueElLi7EEEvPT1_PKT_T3_,"aw",@nobits
	.sectionflags	@""
	.align	16


//--------------------- .nv.shared._ZN2at6native43_GLOBAL__N__9ae7fba5_10_SoftMax_cu_9f978f6322cunn_SoftMaxForwardRegIfffNS1_25LogSoftMaxForwardEpilogueElLi6EEEvPT1_PKT_T3_ --------------------------
	.section	.nv.shared._ZN2at6native43_GLOBAL__N__9ae7fba5_10_SoftMax_cu_9f978f6322cunn_SoftMaxForwardRegIfffNS1_25LogSoftMaxForwardEpilogueElLi6EEEvPT1_PKT_T3_,"aw",@nobits
	.sectionflags	@""
	.align	16


//--------------------- .nv.shared._ZN2at6native43_GLOBAL__N__9ae7fba5_10_SoftMax_cu_9f978f6322cunn_SoftMaxForwardRegIfffNS1_25LogSoftMaxForwardEpilogueElLi5EEEvPT1_PKT_T3_ --------------------------
	.section	.nv.shared._ZN2at6native43_GLOBAL__N__9ae7fba5_10_SoftMax_cu_9f978f6322cunn_SoftMaxForwardRegIfffNS1_25LogSoftMaxForwardEpilogueElLi5EEEvPT1_PKT_T3_,"aw",@nobits
	.sectionflags	@""
	.align	16


//--------------------- .nv.shared._ZN2at6native43_GLOBAL__N__9ae7fba5_10_SoftMax_cu_9f978f6322cunn_SoftMaxForwardRegIfffNS1_25LogSoftMaxForwardEpilogueElLi4EEEvPT1_PKT_T3_ --------------------------
	.section	.nv.shared._ZN2at6native43_GLOBAL__N__9ae7fba5_10_SoftMax_cu_9f978f6322cunn_SoftMaxForwardRegIfffNS1_25LogSoftMaxForwardEpilogueElLi4EEEvPT1_PKT_T3_,"aw",@nobits
	.sectionflags	@""
	.align	16


//--------------------- .nv.shared._ZN2at6native43_GLOBAL__N__9ae7fba5_10_SoftMax_cu_9f978f6322cunn_SoftMaxForwardRegIfffNS1_25LogSoftMaxForwardEpilogueElLi3EEEvPT1_PKT_T3_ --------------------------
	.section	.nv.shared._ZN2at6native43_GLOBAL__N__9ae7fba5_10_SoftMax_cu_9f978f6322cunn_SoftMaxForwardRegIfffNS1_25LogSoftMaxForwardEpilogueElLi3EEEvPT1_PKT_T3_,"aw",@nobits
	.sectionflags	@""
	.align	16


//--------------------- .nv.shared._ZN2at6native43_GLOBAL__N__9ae7fba5_10_SoftMax_cu_9f978f6322cunn_SoftMaxForwardRegIfffNS1_25LogSoftMaxForwardEpilogueElLi2EEEvPT1_PKT_T3_ --------------------------
	.section	.nv.shared._ZN2at6native43_GLOBAL__N__9ae7fba5_10_SoftMax_cu_9f978f6322cunn_SoftMaxForwardRegIfffNS1_25LogSoftMaxForwardEpilogueElLi2EEEvPT1_PKT_T3_,"aw",@nobits
	.sectionflags	@""
	.align	16


//--------------------- .nv.shared._ZN2at6native43_GLOBAL__N__9ae7fba5_10_SoftMax_cu_9f978f6322cunn_SoftMaxForwardRegIfffNS1_25LogSoftMaxForwardEpilogueElLi1EEEvPT1_PKT_T3_ --------------------------
	.section	.nv.shared._ZN2at6native43_GLOBAL__N__9ae7fba5_10_SoftMax_cu_9f978f6322cunn_SoftMaxForwardRegIfffNS1_25LogSoftMaxForwardEpilogueElLi1EEEvPT1_PKT_T3_,"aw",@nobits
	.sectionflags	@""
	.align	16


//--------------------- .nv.shared._ZN2at6native43_GLOBAL__N__9ae7fba5_10_SoftMax_cu_9f978f6319cunn_SoftMaxForwardILi2EdddNS1_25LogSoftMaxForwardEpilogueEEEvPT2_PKT0_i --------------------------
	.section	.nv.shared._ZN2at6native43_GLOBAL__N__9ae7fba5_10_SoftMax_cu_9f978f6319cunn_SoftMaxForwardILi2EdddNS1_25LogSoftMaxForwardEpilogueEEEvPT2_PKT0_i,"aw",@nobits
	.sectionflags	@""
	.align	16


//--------------------- .nv.shared._ZN2at6native43_GLOBAL__N__9ae7fba5_10_SoftMax_cu_9f978f6323cunn_SoftMaxForwardSmemILi2EdddNS1_25LogSoftMaxForwardEpilogueElEEvPT2_PKT0_T4_ --------------------------
	.section	.nv.shared._ZN2at6native43_GLOBAL__N__9ae7fba5_10_SoftMax_cu_9f978f6323cunn_SoftMaxForwardSmemILi2EdddNS1_25LogSoftMaxForwardEpilogueElEEvPT2_PKT0_T4_,"aw",@nobits
	.sectionflags	@""
	.align	16


//--------------------- .nv.shared._ZN2at6native43_GLOBAL__N__9ae7fba5_10_SoftMax_cu_9f978f6322cunn_SoftMaxForwardRegIdddNS1_25LogSoftMaxForwardEpilogueElLi9EEEvPT1_PKT_T3_ --------------------------
	.section	.nv.shared._ZN2at6native43_GLOBAL__N__9ae7fba5_10_SoftMax_cu_9f978f6322cunn_SoftMaxForwardRegIdddNS1_25LogSoftMaxForwardEpilogueElLi9EEEvPT1_PKT_T3_,"aw",@nobits
	.sectionflags	@""
	.align	16


//--------------------- .nv.shared._ZN2at6native43_GLOBAL__N__9ae7fba5_10_SoftMax_cu_9f978f6322cunn_SoftMaxForwardRegIdddNS1_25LogSoftMaxForwardEpilogueElLi8EEEvPT1_PKT_T3_ --------------------------
	.section	.nv.shared._ZN2at6native43_GLOBAL__N__9ae7fba5_10_SoftMax_cu_9f978f6322cunn_SoftMaxForwardRegIdddNS1_25LogSoftMaxForwardEpilogueElLi8EEEvPT1_PKT_T3_,"aw",@nobits
	.sectionflags	@""
	.align	16


//--------------------- .nv.shared._ZN2at6native43_GLOBAL__N__9ae7fba5_10_SoftMax_cu_9f978f6322cunn_SoftMaxForwardRegIdddNS1_25LogSoftMaxForwardEpilogueElLi7EEEvPT1_PKT_T3_ --------------------------
	.section	.nv.shared._ZN2at6native43_GLOBAL__N__9ae7fba5_10_SoftMax_cu_9f978f6322cunn_SoftMaxForwardRegIdddNS1_25LogSoftMaxForwardEpilogueElLi7EEEvPT1_PKT_T3_,"aw",@nobits
	.sectionflags	@""
	.align	16


//--------------------- .nv.shared._ZN2at6native43_GLOBAL__N__9ae7fba5_10_SoftMax_cu_9f978f6322cunn_SoftMaxForwardRegIdddNS1_25LogSoftMaxForwardEpilogueElLi6EEEvPT1_PKT_T3_ --------------------------
	.section	.nv.shared._ZN2at6native43_GLOBAL__N__9ae7fba5_10_SoftMax_cu_9f978f6322cunn_SoftMaxForwardRegIdddNS1_25LogSoftMaxForwardEpilogueElLi6EEEvPT1_PKT_T3_,"aw",@nobits
	.sectionflags	@""
	.align	16


//--------------------- .nv.shared._ZN2at6native43_GLOBAL__N__9ae7fba5_10_SoftMax_cu_9f978f6322cunn_SoftMaxForwardRegIdddNS1_25LogSoftMaxForwardEpilogueElLi5EEEvPT1_PKT_T3_ --------------------------
	.section	.nv.shared._ZN2at6native43_GLOBAL__N__9ae7fba5_10_SoftMax_cu_9f978f6322cunn_SoftMaxForwardRegIdddNS1_25LogSoftMaxForwardEpilogueElLi5EEEvPT1_PKT_T3_,"aw",@nobits
	.sectionflags	@""
	.align	16


//--------------------- .nv.shared._ZN2at6native43_GLOBAL__N__9ae7fba5_10_SoftMax_cu_9f978f6322cunn_SoftMaxForwardRegIdddNS1_25LogSoftMaxForwardEpilogueElLi4EEEvPT1_PKT_T3_ --------------------------
	.section	.nv.shared._ZN2at6native43_GLOBAL__N__9ae7fba5_10_SoftMax_cu_9f978f6322cunn_SoftMaxForwardRegIdddNS1_25LogSoftMaxForwardEpilogueElLi4EEEvPT1_PKT_T3_,"aw",@nobits
	.sectionflags	@""
	.align	16


//--------------------- .nv.shared._ZN2at6native43_GLOBAL__N__9ae7fba5_10_SoftMax_cu_9f978f6322cunn_SoftMaxForwardRegIdddNS1_25LogSoftMaxForwardEpilogueElLi3EEEvPT1_PKT_T3_ --------------------------
	.section	.nv.shared._ZN2at6native43_GLOBAL__N__9ae7fba5_10_SoftMax_cu_9f978f6322cunn_SoftMaxForwardRegIdddNS1_25LogSoftMaxForwardEpilogueElLi3EEEvPT1_PKT_T3_,"aw",@nobits
	.sectionflags	@""
	.align	16


//--------------------- .nv.shared._ZN2at6native43_GLOBAL__N__9ae7fba5_10_SoftMax_cu_9f978f6322cunn_SoftMaxForwardRegIdddNS1_25LogSoftMaxForwardEpilogueElLi2EEEvPT1_PKT_T3_ --------------------------
	.section	.nv.shared._ZN2at6native43_GLOBAL__N__9ae7fba5_10_SoftMax_cu_9f978f6322cunn_SoftMaxForwardRegIdddNS1_25LogSoftMaxForwardEpilogueElLi2EEEvPT1_PKT_T3_,"aw",@nobits
	.sectionflags	@""
	.align	16


//--------------------- .nv.shared._ZN2at6native43_GLOBAL__N__9ae7fba5_10_SoftMax_cu_9f978f6322cunn_SoftMaxForwardRegIdddNS1_25LogSoftMaxForwardEpilogueElLi1EEEvPT1_PKT_T3_ --------------------------
	.section	.nv.shared._ZN2at6native43_GLOBAL__N__9ae7fba5_10_SoftMax_cu_9f978f6322cunn_SoftMaxForwardRegIdddNS1_25LogSoftMaxForwardEpilogueElLi1EEEvPT1_PKT_T3_,"aw",@nobits
	.sectionflags	@""
	.align	16
